	.target	sm_80

	.elftype	@"ET_EXEC"


//--------------------- .note.nv.tkinfo           --------------------------
	.section	.note.nv.tkinfo,"",@"SHT_NOTE"
	.sectionflags	@"SHF_NOTE_NV_TKINFO"
	.tkinfo
        /*0018*/ 	.word	0x00000002
        /*0030*/ 	.string	""
        /*0030*/ 	.string	"ptxas"
        /*0030*/ 	.string	"Cuda compilation tools, release 13.0, V13.0.88"
        /*0030*/ 	.string	"Build cuda_13.0.r13.0/compiler.36424714_0"
        /*0030*/ 	.string	"-arch sm_80 -m 64 "



//--------------------- .note.nv.cuinfo           --------------------------
	.section	.note.nv.cuinfo,"",@"SHT_NOTE"
	.sectionflags	@"SHF_NOTE_NV_CUINFO"
        /*0018*/ 	.short	0x0002
        /*001a*/ 	.short	0x0050
        /*001c*/ 	.short	0x0082
	.zero		2


//--------------------- .nv.info                  --------------------------
	.section	.nv.info,"",@"SHT_CUDA_INFO"
	.align	4


	//----- nvinfo : EIATTR_REGCOUNT
	.align		4
        /*0000*/ 	.byte	0x04, 0x2f
        /*0002*/ 	.short	(.L_12 - .L_11)
	.align		4
.L_11:
        /*0004*/ 	.word	index@(_ZN5flash16flash_fwd_kernelI23Flash_fwd_kernel_traitsILi128ELi128ELi32ELi4ELb0ELb0EN7cutlass10bfloat16_tE19Flash_kernel_traitsILi128ELi128ELi32ELi4ES3_EELb0ELb0ELb1ELb1ELb0ELb0ELb1ELb0EEEvNS_16Flash_fwd_paramsE)
        /*0008*/ 	.word	0x000000ff


	//----- nvinfo : EIATTR_FRAME_SIZE
	.align		4
.L_12:
        /*000c*/ 	.byte	0x04, 0x11
        /*000e*/ 	.short	(.L_14 - .L_13)
	.align		4
.L_13:
        /*0010*/ 	.word	index@(_ZN5flash16flash_fwd_kernelI23Flash_fwd_kernel_traitsILi128ELi128ELi32ELi4ELb0ELb0EN7cutlass10bfloat16_tE19Flash_kernel_traitsILi128ELi128ELi32ELi4ES3_EELb0ELb0ELb1ELb1ELb0ELb0ELb1ELb0EEEvNS_16Flash_fwd_paramsE)
        /*0014*/ 	.word	0x00000060


	//----- nvinfo : EIATTR_REGCOUNT
	.align		4
.L_14:
        /*0018*/ 	.byte	0x04, 0x2f
        /*001a*/ 	.short	(.L_16 - .L_15)
	.align		4
.L_15:
        /*001c*/ 	.word	index@(_ZN5flash16flash_fwd_kernelI23Flash_fwd_kernel_traitsILi128ELi128ELi32ELi4ELb0ELb0EN7cutlass10bfloat16_tE19Flash_kernel_traitsILi128ELi128ELi32ELi4ES3_EELb1ELb0ELb1ELb1ELb0ELb0ELb0ELb1EEEvNS_16Flash_fwd_paramsE)
        /*0020*/ 	.word	0x000000ff


	//----- nvinfo : EIATTR_FRAME_SIZE
	.align		4
.L_16:
        /*0024*/ 	.byte	0x04, 0x11
        /*0026*/ 	.short	(.L_18 - .L_17)
	.align		4
.L_17:
        /*0028*/ 	.word	index@($__internal_0_$__cuda_sm70_shflsync_bfly_p)
        /*002c*/ 	.word	0x00000000


	//----- nvinfo : EIATTR_FRAME_SIZE
	.align		4
.L_18:
        /*0030*/ 	.byte	0x04, 0x11
        /*0032*/ 	.short	(.L_20 - .L_19)
	.align		4
.L_19:
        /*0034*/ 	.word	index@($_ZN5flash16flash_fwd_kernelI23Flash_fwd_kernel_traitsILi128ELi128ELi32ELi4ELb0ELb0EN7cutlass10bfloat16_tE19Flash_kernel_traitsILi128ELi128ELi32ELi4ES3_EELb1ELb0ELb1ELb1ELb0ELb0ELb0ELb1EEEvNS_16Flash_fwd_paramsE$_ZN5flash22compute_attn_1rowblockI23Flash_fwd_kernel_traitsILi128ELi128ELi32ELi4ELb0ELb0EN7cutlass10bfloat16_tE19Flash_kernel_traitsILi128ELi128ELi32ELi4ES3_EELb1ELb0ELb1ELb1ELb0ELb0ELb0ELb1ENS_16Flash_fwd_paramsEEEvRKT8_iii)
        /*0038*/ 	.word	0x00000000


	//----- nvinfo : EIATTR_FRAME_SIZE
	.align		4
.L_20:
        /*003c*/ 	.byte	0x04, 0x11
        /*003e*/ 	.short	(.L_22 - .L_21)
	.align		4
.L_21:
        /*0040*/ 	.word	index@(_ZN5flash16flash_fwd_kernelI23Flash_fwd_kernel_traitsILi128ELi128ELi32ELi4ELb0ELb0EN7cutlass10bfloat16_tE19Flash_kernel_traitsILi128ELi128ELi32ELi4ES3_EELb1ELb0ELb1ELb1ELb0ELb0ELb0ELb1EEEvNS_16Flash_fwd_paramsE)
        /*0044*/ 	.word	0x000001c0


	//----- nvinfo : EIATTR_REGCOUNT
	.align		4
.L_22:
        /*0048*/ 	.byte	0x04, 0x2f
        /*004a*/ 	.short	(.L_24 - .L_23)
	.align		4
.L_23:
        /*004c*/ 	.word	index@(_ZN5flash16flash_fwd_kernelI23Flash_fwd_kernel_traitsILi128ELi128ELi32ELi4ELb0ELb0EN7cutlass10bfloat16_tE19Flash_kernel_traitsILi128ELi128ELi32ELi4ES3_EELb0ELb0ELb1ELb0ELb0ELb0ELb1ELb0EEEvNS_16Flash_fwd_paramsE)
        /*0050*/ 	.word	0x000000ff


	//----- nvinfo : EIATTR_FRAME_SIZE
	.align		4
.L_24:
        /*0054*/ 	.byte	0x04, 0x11
        /*0056*/ 	.short	(.L_26 - .L_25)
	.align		4
.L_25:
        /*0058*/ 	.word	index@(_ZN5flash16flash_fwd_kernelI23Flash_fwd_kernel_traitsILi128ELi128ELi32ELi4ELb0ELb0EN7cutlass10bfloat16_tE19Flash_kernel_traitsILi128ELi128ELi32ELi4ES3_EELb0ELb0ELb1ELb0ELb0ELb0ELb1ELb0EEEvNS_16Flash_fwd_paramsE)
        /*005c*/ 	.word	0x00000058


	//----- nvinfo : EIATTR_REGCOUNT
	.align		4
.L_26:
        /*0060*/ 	.byte	0x04, 0x2f
        /*0062*/ 	.short	(.L_28 - .L_27)
	.align		4
.L_27:
        /*0064*/ 	.word	index@(_ZN5flash16flash_fwd_kernelI23Flash_fwd_kernel_traitsILi128ELi128ELi32ELi4ELb0ELb0EN7cutlass10bfloat16_tE19Flash_kernel_traitsILi128ELi128ELi32ELi4ES3_EELb1ELb0ELb1ELb0ELb0ELb0ELb0ELb1EEEvNS_16Flash_fwd_paramsE)
        /*0068*/ 	.word	0x000000ff


	//----- nvinfo : EIATTR_FRAME_SIZE
	.align		4
.L_28:
        /*006c*/ 	.byte	0x04, 0x11
        /*006e*/ 	.short	(.L_30 - .L_29)
	.align		4
.L_29:
        /*0070*/ 	.word	index@(_ZN5flash16flash_fwd_kernelI23Flash_fwd_kernel_traitsILi128ELi128ELi32ELi4ELb0ELb0EN7cutlass10bfloat16_tE19Flash_kernel_traitsILi128ELi128ELi32ELi4ES3_EELb1ELb0ELb1ELb0ELb0ELb0ELb0ELb1EEEvNS_16Flash_fwd_paramsE)
        /*0074*/ 	.word	0x00000120


	//----- nvinfo : EIATTR_REGCOUNT
	.align		4
.L_30:
        /*0078*/ 	.byte	0x04, 0x2f
        /*007a*/ 	.short	(.L_32 - .L_31)
	.align		4
.L_31:
        /*007c*/ 	.word	index@(_ZN5flash16flash_fwd_kernelI23Flash_fwd_kernel_traitsILi128ELi128ELi32ELi4ELb0ELb0EN7cutlass10bfloat16_tE19Flash_kernel_traitsILi128ELi128ELi32ELi4ES3_EELb1ELb0ELb1ELb1ELb0ELb0ELb0ELb0EEEvNS_16Flash_fwd_paramsE)
        /*0080*/ 	.word	0x000000ff


	//----- nvinfo : EIATTR_FRAME_SIZE
	.align		4
.L_32:
        /*0084*/ 	.byte	0x04, 0x11
        /*0086*/ 	.short	(.L_34 - .L_33)
	.align		4
.L_33:
        /*0088*/ 	.word	index@(_ZN5flash16flash_fwd_kernelI23Flash_fwd_kernel_traitsILi128ELi128ELi32ELi4ELb0ELb0EN7cutlass10bfloat16_tE19Flash_kernel_traitsILi128ELi128ELi32ELi4ES3_EELb1ELb0ELb1ELb1ELb0ELb0ELb0ELb0EEEvNS_16Flash_fwd_paramsE)
        /*008c*/ 	.word	0x000000b0


	//----- nvinfo : EIATTR_REGCOUNT
	.align		4
.L_34:
        /*0090*/ 	.byte	0x04, 0x2f
        /*0092*/ 	.short	(.L_36 - .L_35)
	.align		4
.L_35:
        /*0094*/ 	.word	index@(_ZN5flash16flash_fwd_kernelI23Flash_fwd_kernel_traitsILi128ELi128ELi32ELi4ELb0ELb0EN7cutlass10bfloat16_tE19Flash_kernel_traitsILi128ELi128ELi32ELi4ES3_EELb0ELb0ELb1ELb0ELb0ELb1ELb1ELb0EEEvNS_16Flash_fwd_paramsE)
        /*0098*/ 	.word	0x000000ff


	//----- nvinfo : EIATTR_FRAME_SIZE
	.align		4
.L_36:
        /*009c*/ 	.byte	0x04, 0x11
        /*009e*/ 	.short	(.L_38 - .L_37)
	.align		4
.L_37:
        /*00a0*/ 	.word	index@(_ZN5flash16flash_fwd_kernelI23Flash_fwd_kernel_traitsILi128ELi128ELi32ELi4ELb0ELb0EN7cutlass10bfloat16_tE19Flash_kernel_traitsILi128ELi128ELi32ELi4ES3_EELb0ELb0ELb1ELb0ELb0ELb1ELb1ELb0EEEvNS_16Flash_fwd_paramsE)
        /*00a4*/ 	.word	0x00000060


	//----- nvinfo : EIATTR_REGCOUNT
	.align		4
.L_38:
        /*00a8*/ 	.byte	0x04, 0x2f
        /*00aa*/ 	.short	(.L_40 - .L_39)
	.align		4
.L_39:
        /*00ac*/ 	.word	index@(_ZN5flash16flash_fwd_kernelI23Flash_fwd_kernel_traitsILi128ELi128ELi32ELi4ELb0ELb0EN7cutlass10bfloat16_tE19Flash_kernel_traitsILi128ELi128ELi32ELi4ES3_EELb1ELb0ELb1ELb0ELb0ELb1ELb0ELb0EEEvNS_16Flash_fwd_paramsE)
        /*00b0*/ 	.word	0x000000ff


	//----- nvinfo : EIATTR_FRAME_SIZE
	.align		4
.L_40:
        /*00b4*/ 	.byte	0x04, 0x11
        /*00b6*/ 	.short	(.L_42 - .L_41)
	.align		4
.L_41:
        /*00b8*/ 	.word	index@(_ZN5flash16flash_fwd_kernelI23Flash_fwd_kernel_traitsILi128ELi128ELi32ELi4ELb0ELb0EN7cutlass10bfloat16_tE19Flash_kernel_traitsILi128ELi128ELi32ELi4ES3_EELb1ELb0ELb1ELb0ELb0ELb1ELb0ELb0EEEvNS_16Flash_fwd_paramsE)
        /*00bc*/ 	.word	0x000000b0


	//----- nvinfo : EIATTR_REGCOUNT
	.align		4
.L_42:
        /*00c0*/ 	.byte	0x04, 0x2f
        /*00c2*/ 	.short	(.L_44 - .L_43)
	.align		4
.L_43:
        /*00c4*/ 	.word	index@(_ZN5flash16flash_fwd_kernelI23Flash_fwd_kernel_traitsILi128ELi128ELi32ELi4ELb0ELb0EN7cutlass10bfloat16_tE19Flash_kernel_traitsILi128ELi128ELi32ELi4ES3_EELb0ELb0ELb0ELb1ELb0ELb0ELb1ELb0EEEvNS_16Flash_fwd_paramsE)
        /*00c8*/ 	.word	0x000000ff


	//----- nvinfo : EIATTR_FRAME_SIZE
	.align		4
.L_44:
        /*00cc*/ 	.byte	0x04, 0x11
        /*00ce*/ 	.short	(.L_46 - .L_45)
	.align		4
.L_45:
        /*00d0*/ 	.word	index@(_ZN5flash16flash_fwd_kernelI23Flash_fwd_kernel_traitsILi128ELi128ELi32ELi4ELb0ELb0EN7cutlass10bfloat16_tE19Flash_kernel_traitsILi128ELi128ELi32ELi4ES3_EELb0ELb0ELb0ELb1ELb0ELb0ELb1ELb0EEEvNS_16Flash_fwd_paramsE)
        /*00d4*/ 	.word	0x00000038


	//----- nvinfo : EIATTR_REGCOUNT
	.align		4
.L_46:
        /*00d8*/ 	.byte	0x04, 0x2f
        /*00da*/ 	.short	(.L_48 - .L_47)
	.align		4
.L_47:
        /*00dc*/ 	.word	index@(_ZN5flash16flash_fwd_kernelI23Flash_fwd_kernel_traitsILi128ELi128ELi32ELi4ELb0ELb0EN7cutlass10bfloat16_tE19Flash_kernel_traitsILi128ELi128ELi32ELi4ES3_EELb1ELb0ELb0ELb1ELb0ELb0ELb0ELb1EEEvNS_16Flash_fwd_paramsE)
        /*00e0*/ 	.word	0x000000ff


	//----- nvinfo : EIATTR_FRAME_SIZE
	.align		4
.L_48:
        /*00e4*/ 	.byte	0x04, 0x11
        /*00e6*/ 	.short	(.L_50 - .L_49)
	.align		4
.L_49:
        /*00e8*/ 	.word	index@(_ZN5flash16flash_fwd_kernelI23Flash_fwd_kernel_traitsILi128ELi128ELi32ELi4ELb0ELb0EN7cutlass10bfloat16_tE19Flash_kernel_traitsILi128ELi128ELi32ELi4ES3_EELb1ELb0ELb0ELb1ELb0ELb0ELb0ELb1EEEvNS_16Flash_fwd_paramsE)
        /*00ec*/ 	.word	0x000000a8


	//----- nvinfo : EIATTR_REGCOUNT
	.align		4
.L_50:
        /*00f0*/ 	.byte	0x04, 0x2f
        /*00f2*/ 	.short	(.L_52 - .L_51)
	.align		4
.L_51:
        /*00f4*/ 	.word	index@(_ZN5flash16flash_fwd_kernelI23Flash_fwd_kernel_traitsILi128ELi128ELi32ELi4ELb0ELb0EN7cutlass10bfloat16_tE19Flash_kernel_traitsILi128ELi128ELi32ELi4ES3_EELb0ELb0ELb0ELb0ELb0ELb0ELb1ELb0EEEvNS_16Flash_fwd_paramsE)
        /*00f8*/ 	.word	0x000000ff


	//----- nvinfo : EIATTR_FRAME_SIZE
	.align		4
.L_52:
        /*00fc*/ 	.byte	0x04, 0x11
        /*00fe*/ 	.short	(.L_54 - .L_53)
	.align		4
.L_53:
        /*0100*/ 	.word	index@(_ZN5flash16flash_fwd_kernelI23Flash_fwd_kernel_traitsILi128ELi128ELi32ELi4ELb0ELb0EN7cutlass10bfloat16_tE19Flash_kernel_traitsILi128ELi128ELi32ELi4ES3_EELb0ELb0ELb0ELb0ELb0ELb0ELb1ELb0EEEvNS_16Flash_fwd_paramsE)
        /*0104*/ 	.word	0x00000040


	//----- nvinfo : EIATTR_REGCOUNT
	.align		4
.L_54:
        /*0108*/ 	.byte	0x04, 0x2f
        /*010a*/ 	.short	(.L_56 - .L_55)
	.align		4
.L_55:
        /*010c*/ 	.word	index@(_ZN5flash16flash_fwd_kernelI23Flash_fwd_kernel_traitsILi128ELi128ELi32ELi4ELb0ELb0EN7cutlass10bfloat16_tE19Flash_kernel_traitsILi128ELi128ELi32ELi4ES3_EELb1ELb0ELb0ELb0ELb0ELb0ELb0ELb1EEEvNS_16Flash_fwd_paramsE)
        /*0110*/ 	.word	0x000000ff


	//----- nvinfo : EIATTR_FRAME_SIZE
	.align		4
.L_56:
        /*0114*/ 	.byte	0x04, 0x11
        /*0116*/ 	.short	(.L_58 - .L_57)
	.align		4
.L_57:
        /*0118*/ 	.word	index@(_ZN5flash16flash_fwd_kernelI23Flash_fwd_kernel_traitsILi128ELi128ELi32ELi4ELb0ELb0EN7cutlass10bfloat16_tE19Flash_kernel_traitsILi128ELi128ELi32ELi4ES3_EELb1ELb0ELb0ELb0ELb0ELb0ELb0ELb1EEEvNS_16Flash_fwd_paramsE)
        /*011c*/ 	.word	0x00000068


	//----- nvinfo : EIATTR_REGCOUNT
	.align		4
.L_58:
        /*0120*/ 	.byte	0x04, 0x2f
        /*0122*/ 	.short	(.L_60 - .L_59)
	.align		4
.L_59:
        /*0124*/ 	.word	index@(_ZN5flash16flash_fwd_kernelI23Flash_fwd_kernel_traitsILi128ELi128ELi32ELi4ELb0ELb0EN7cutlass10bfloat16_tE19Flash_kernel_traitsILi128ELi128ELi32ELi4ES3_EELb1ELb0ELb0ELb1ELb0ELb0ELb0ELb0EEEvNS_16Flash_fwd_paramsE)
        /*0128*/ 	.word	0x000000ff


	//----- nvinfo : EIATTR_FRAME_SIZE
	.align		4
.L_60:
        /*012c*/ 	.byte	0x04, 0x11
        /*012e*/ 	.short	(.L_62 - .L_61)
	.align		4
.L_61:
        /*0130*/ 	.word	index@(_ZN5flash16flash_fwd_kernelI23Flash_fwd_kernel_traitsILi128ELi128ELi32ELi4ELb0ELb0EN7cutlass10bfloat16_tE19Flash_kernel_traitsILi128ELi128ELi32ELi4ES3_EELb1ELb0ELb0ELb1ELb0ELb0ELb0ELb0EEEvNS_16Flash_fwd_paramsE)
        /*0134*/ 	.word	0x00000038


	//----- nvinfo : EIATTR_REGCOUNT
	.align		4
.L_62:
        /*0138*/ 	.byte	0x04, 0x2f
        /*013a*/ 	.short	(.L_64 - .L_63)
	.align		4
.L_63:
        /*013c*/ 	.word	index@(_ZN5flash16flash_fwd_kernelI23Flash_fwd_kernel_traitsILi128ELi128ELi32ELi4ELb0ELb0EN7cutlass10bfloat16_tE19Flash_kernel_traitsILi128ELi128ELi32ELi4ES3_EELb0ELb0ELb0ELb0ELb1ELb1ELb1ELb0EEEvNS_16Flash_fwd_paramsE)
        /*0140*/ 	.word	0x000000ff


	//----- nvinfo : EIATTR_FRAME_SIZE
	.align		4
.L_64:
        /*0144*/ 	.byte	0x04, 0x11
        /*0146*/ 	.short	(.L_66 - .L_65)
	.align		4
.L_65:
        /*0148*/ 	.word	index@(_ZN5flash16flash_fwd_kernelI23Flash_fwd_kernel_traitsILi128ELi128ELi32ELi4ELb0ELb0EN7cutlass10bfloat16_tE19Flash_kernel_traitsILi128ELi128ELi32ELi4ES3_EELb0ELb0ELb0ELb0ELb1ELb1ELb1ELb0EEEvNS_16Flash_fwd_paramsE)
        /*014c*/ 	.word	0x00000028


	//----- nvinfo : EIATTR_REGCOUNT
	.align		4
.L_66:
        /*0150*/ 	.byte	0x04, 0x2f
        /*0152*/ 	.short	(.L_68 - .L_67)
	.align		4
.L_67:
        /*0154*/ 	.word	index@(_ZN5flash16flash_fwd_kernelI23Flash_fwd_kernel_traitsILi128ELi128ELi32ELi4ELb0ELb0EN7cutlass10bfloat16_tE19Flash_kernel_traitsILi128ELi128ELi32ELi4ES3_EELb1ELb0ELb0ELb0ELb1ELb1ELb0ELb0EEEvNS_16Flash_fwd_paramsE)
        /*0158*/ 	.word	0x000000ff


	//----- nvinfo : EIATTR_FRAME_SIZE
	.align		4
.L_68:
        /*015c*/ 	.byte	0x04, 0x11
        /*015e*/ 	.short	(.L_70 - .L_69)
	.align		4
.L_69:
        /*0160*/ 	.word	index@(_ZN5flash16flash_fwd_kernelI23Flash_fwd_kernel_traitsILi128ELi128ELi32ELi4ELb0ELb0EN7cutlass10bfloat16_tE19Flash_kernel_traitsILi128ELi128ELi32ELi4ES3_EELb1ELb0ELb0ELb0ELb1ELb1ELb0ELb0EEEvNS_16Flash_fwd_paramsE)
        /*0164*/ 	.word	0x00000028


	//----- nvinfo : EIATTR_REGCOUNT
	.align		4
.L_70:
        /*0168*/ 	.byte	0x04, 0x2f
        /*016a*/ 	.short	(.L_72 - .L_71)
	.align		4
.L_71:
        /*016c*/ 	.word	index@(_ZN5flash16flash_fwd_kernelI23Flash_fwd_kernel_traitsILi128ELi128ELi32ELi4ELb0ELb0EN7cutlass10bfloat16_tE19Flash_kernel_traitsILi128ELi128ELi32ELi4ES3_EELb1ELb0ELb1ELb0ELb0ELb0ELb0ELb0EEEvNS_16Flash_fwd_paramsE)
        /*0170*/ 	.word	0x000000ff


	//----- nvinfo : EIATTR_FRAME_SIZE
	.align		4
.L_72:
        /*0174*/ 	.byte	0x04, 0x11
        /*0176*/ 	.short	(.L_74 - .L_73)
	.align		4
.L_73:
        /*0178*/ 	.word	index@(_ZN5flash16flash_fwd_kernelI23Flash_fwd_kernel_traitsILi128ELi128ELi32ELi4ELb0ELb0EN7cutlass10bfloat16_tE19Flash_kernel_traitsILi128ELi128ELi32ELi4ES3_EELb1ELb0ELb1ELb0ELb0ELb0ELb0ELb0EEEvNS_16Flash_fwd_paramsE)
        /*017c*/ 	.word	0x00000098


	//----- nvinfo : EIATTR_REGCOUNT
	.align		4
.L_74:
        /*0180*/ 	.byte	0x04, 0x2f
        /*0182*/ 	.short	(.L_76 - .L_75)
	.align		4
.L_75:
        /*0184*/ 	.word	index@(_ZN5flash16flash_fwd_kernelI23Flash_fwd_kernel_traitsILi128ELi128ELi32ELi4ELb0ELb0EN7cutlass10bfloat16_tE19Flash_kernel_traitsILi128ELi128ELi32ELi4ES3_EELb1ELb0ELb0ELb0ELb0ELb0ELb0ELb0EEEvNS_16Flash_fwd_paramsE)
        /*0188*/ 	.word	0x000000ff


	//----- nvinfo : EIATTR_FRAME_SIZE
	.align		4
.L_76:
        /*018c*/ 	.byte	0x04, 0x11
        /*018e*/ 	.short	(.L_78 - .L_77)
	.align		4
.L_77:
        /*0190*/ 	.word	index@(_ZN5flash16flash_fwd_kernelI23Flash_fwd_kernel_traitsILi128ELi128ELi32ELi4ELb0ELb0EN7cutlass10bfloat16_tE19Flash_kernel_traitsILi128ELi128ELi32ELi4ES3_EELb1ELb0ELb0ELb0ELb0ELb0ELb0ELb0EEEvNS_16Flash_fwd_paramsE)
        /*0194*/ 	.word	0x00000038


	//----- nvinfo : EIATTR_REGCOUNT
	.align		4
.L_78:
        /*0198*/ 	.byte	0x04, 0x2f
        /*019a*/ 	.short	(.L_80 - .L_79)
	.align		4
.L_79:
        /*019c*/ 	.word	index@(_ZN5flash16flash_fwd_kernelI23Flash_fwd_kernel_traitsILi128ELi128ELi32ELi4ELb0ELb0EN7cutlass10bfloat16_tE19Flash_kernel_traitsILi128ELi128ELi32ELi4ES3_EELb0ELb0ELb0ELb0ELb0ELb1ELb1ELb0EEEvNS_16Flash_fwd_paramsE)
        /*01a0*/ 	.word	0x000000ff


	//----- nvinfo : EIATTR_FRAME_SIZE
	.align		4
.L_80:
        /*01a4*/ 	.byte	0x04, 0x11
        /*01a6*/ 	.short	(.L_82 - .L_81)
	.align		4
.L_81:
        /*01a8*/ 	.word	index@(_ZN5flash16flash_fwd_kernelI23Flash_fwd_kernel_traitsILi128ELi128ELi32ELi4ELb0ELb0EN7cutlass10bfloat16_tE19Flash_kernel_traitsILi128ELi128ELi32ELi4ES3_EELb0ELb0ELb0ELb0ELb0ELb1ELb1ELb0EEEvNS_16Flash_fwd_paramsE)
        /*01ac*/ 	.word	0x00000050


	//----- nvinfo : EIATTR_REGCOUNT
	.align		4
.L_82:
        /*01b0*/ 	.byte	0x04, 0x2f
        /*01b2*/ 	.short	(.L_84 - .L_83)
	.align		4
.L_83:
        /*01b4*/ 	.word	index@(_ZN5flash16flash_fwd_kernelI23Flash_fwd_kernel_traitsILi128ELi128ELi32ELi4ELb0ELb0EN7cutlass10bfloat16_tE19Flash_kernel_traitsILi128ELi128ELi32ELi4ES3_EELb1ELb0ELb0ELb0ELb0ELb1ELb0ELb0EEEvNS_16Flash_fwd_paramsE)
        /*01b8*/ 	.word	0x000000ff


	//----- nvinfo : EIATTR_FRAME_SIZE
	.align		4
.L_84:
        /*01bc*/ 	.byte	0x04, 0x11
        /*01be*/ 	.short	(.L_86 - .L_85)
	.align		4
.L_85:
        /*01c0*/ 	.word	index@(_ZN5flash16flash_fwd_kernelI23Flash_fwd_kernel_traitsILi128ELi128ELi32ELi4ELb0ELb0EN7cutlass10bfloat16_tE19Flash_kernel_traitsILi128ELi128ELi32ELi4ES3_EELb1ELb0ELb0ELb0ELb0ELb1ELb0ELb0EEEvNS_16Flash_fwd_paramsE)
        /*01c4*/ 	.word	0x00000038


	//----- nvinfo : EIATTR_REGCOUNT
	.align		4
.L_86:
        /*01c8*/ 	.byte	0x04, 0x2f
        /*01ca*/ 	.short	(.L_88 - .L_87)
	.align		4
.L_87:
        /*01cc*/ 	.word	index@(_ZN5flash16flash_fwd_kernelI23Flash_fwd_kernel_traitsILi128ELi128ELi32ELi4ELb0ELb0EN7cutlass10bfloat16_tE19Flash_kernel_traitsILi128ELi128ELi32ELi4ES3_EELb0ELb0ELb1ELb1ELb0ELb0ELb0ELb0EEEvNS_16Flash_fwd_paramsE)
        /*01d0*/ 	.word	0x000000ff


	//----- nvinfo : EIATTR_FRAME_SIZE
	.align		4
.L_88:
        /*01d4*/ 	.byte	0x04, 0x11
        /*01d6*/ 	.short	(.L_90 - .L_89)
	.align		4
.L_89:
        /*01d8*/ 	.word	index@(_ZN5flash16flash_fwd_kernelI23Flash_fwd_kernel_traitsILi128ELi128ELi32ELi4ELb0ELb0EN7cutlass10bfloat16_tE19Flash_kernel_traitsILi128ELi128ELi32ELi4ES3_EELb0ELb0ELb1ELb1ELb0ELb0ELb0ELb0EEEvNS_16Flash_fwd_paramsE)
        /*01dc*/ 	.word	0x00000060


	//----- nvinfo : EIATTR_REGCOUNT
	.align		4
.L_90:
        /*01e0*/ 	.byte	0x04, 0x2f
        /*01e2*/ 	.short	(.L_92 - .L_91)
	.align		4
.L_91:
        /*01e4*/ 	.word	index@(_ZN5flash16flash_fwd_kernelI23Flash_fwd_kernel_traitsILi128ELi128ELi32ELi4ELb0ELb0EN7cutlass10bfloat16_tE19Flash_kernel_traitsILi128ELi128ELi32ELi4ES3_EELb0ELb0ELb1ELb0ELb0ELb0ELb0ELb0EEEvNS_16Flash_fwd_paramsE)
        /*01e8*/ 	.word	0x000000ff


	//----- nvinfo : EIATTR_FRAME_SIZE
	.align		4
.L_92:
        /*01ec*/ 	.byte	0x04, 0x11
        /*01ee*/ 	.short	(.L_94 - .L_93)
	.align		4
.L_93:
        /*01f0*/ 	.word	index@(_ZN5flash16flash_fwd_kernelI23Flash_fwd_kernel_traitsILi128ELi128ELi32ELi4ELb0ELb0EN7cutlass10bfloat16_tE19Flash_kernel_traitsILi128ELi128ELi32ELi4ES3_EELb0ELb0ELb1ELb0ELb0ELb0ELb0ELb0EEEvNS_16Flash_fwd_paramsE)
        /*01f4*/ 	.word	0x00000058


	//----- nvinfo : EIATTR_REGCOUNT
	.align		4
.L_94:
        /*01f8*/ 	.byte	0x04, 0x2f
        /*01fa*/ 	.short	(.L_96 - .L_95)
	.align		4
.L_95:
        /*01fc*/ 	.word	index@(_ZN5flash16flash_fwd_kernelI23Flash_fwd_kernel_traitsILi128ELi128ELi32ELi4ELb0ELb0EN7cutlass10bfloat16_tE19Flash_kernel_traitsILi128ELi128ELi32ELi4ES3_EELb0ELb0ELb1ELb0ELb0ELb1ELb0ELb0EEEvNS_16Flash_fwd_paramsE)
        /*0200*/ 	.word	0x000000ff


	//----- nvinfo : EIATTR_FRAME_SIZE
	.align		4
.L_96:
        /*0204*/ 	.byte	0x04, 0x11
        /*0206*/ 	.short	(.L_98 - .L_97)
	.align		4
.L_97:
        /*0208*/ 	.word	index@(_ZN5flash16flash_fwd_kernelI23Flash_fwd_kernel_traitsILi128ELi128ELi32ELi4ELb0ELb0EN7cutlass10bfloat16_tE19Flash_kernel_traitsILi128ELi128ELi32ELi4ES3_EELb0ELb0ELb1ELb0ELb0ELb1ELb0ELb0EEEvNS_16Flash_fwd_paramsE)
        /*020c*/ 	.word	0x00000060


	//----- nvinfo : EIATTR_REGCOUNT
	.align		4
.L_98:
        /*0210*/ 	.byte	0x04, 0x2f
        /*0212*/ 	.short	(.L_100 - .L_99)
	.align		4
.L_99:
        /*0214*/ 	.word	index@(_ZN5flash16flash_fwd_kernelI23Flash_fwd_kernel_traitsILi128ELi128ELi32ELi4ELb0ELb0EN7cutlass10bfloat16_tE19Flash_kernel_traitsILi128ELi128ELi32ELi4ES3_EELb0ELb0ELb0ELb1ELb0ELb0ELb0ELb0EEEvNS_16Flash_fwd_paramsE)
        /*0218*/ 	.word	0x000000ff


	//----- nvinfo : EIATTR_FRAME_SIZE
	.align		4
.L_100:
        /*021c*/ 	.byte	0x04, 0x11
        /*021e*/ 	.short	(.L_102 - .L_101)
	.align		4
.L_101:
        /*0220*/ 	.word	index@(_ZN5flash16flash_fwd_kernelI23Flash_fwd_kernel_traitsILi128ELi128ELi32ELi4ELb0ELb0EN7cutlass10bfloat16_tE19Flash_kernel_traitsILi128ELi128ELi32ELi4ES3_EELb0ELb0ELb0ELb1ELb0ELb0ELb0ELb0EEEvNS_16Flash_fwd_paramsE)
        /*0224*/ 	.word	0x00000010


	//----- nvinfo : EIATTR_REGCOUNT
	.align		4
.L_102:
        /*0228*/ 	.byte	0x04, 0x2f
        /*022a*/ 	.short	(.L_104 - .L_103)
	.align		4
.L_103:
        /*022c*/ 	.word	index@(_ZN5flash16flash_fwd_kernelI23Flash_fwd_kernel_traitsILi128ELi128ELi32ELi4ELb0ELb0EN7cutlass10bfloat16_tE19Flash_kernel_traitsILi128ELi128ELi32ELi4ES3_EELb0ELb0ELb0ELb0ELb0ELb0ELb0ELb0EEEvNS_16Flash_fwd_paramsE)
        /*0230*/ 	.word	0x000000ff


	//----- nvinfo : EIATTR_FRAME_SIZE
	.align		4
.L_104:
        /*0234*/ 	.byte	0x04, 0x11
        /*0236*/ 	.short	(.L_106 - .L_105)
	.align		4
.L_105:
        /*0238*/ 	.word	index@(_ZN5flash16flash_fwd_kernelI23Flash_fwd_kernel_traitsILi128ELi128ELi32ELi4ELb0ELb0EN7cutlass10bfloat16_tE19Flash_kernel_traitsILi128ELi128ELi32ELi4ES3_EELb0ELb0ELb0ELb0ELb0ELb0ELb0ELb0EEEvNS_16Flash_fwd_paramsE)
        /*023c*/ 	.word	0x00000018


	//----- nvinfo : EIATTR_REGCOUNT
	.align		4
.L_106:
        /*0240*/ 	.byte	0x04, 0x2f
        /*0242*/ 	.short	(.L_108 - .L_107)
	.align		4
.L_107:
        /*0244*/ 	.word	index@(_ZN5flash16flash_fwd_kernelI23Flash_fwd_kernel_traitsILi128ELi128ELi32ELi4ELb0ELb0EN7cutlass10bfloat16_tE19Flash_kernel_traitsILi128ELi128ELi32ELi4ES3_EELb0ELb0ELb0ELb0ELb1ELb1ELb0ELb0EEEvNS_16Flash_fwd_paramsE)
        /*0248*/ 	.word	0x000000ff


	//----- nvinfo : EIATTR_FRAME_SIZE
	.align		4
.L_108:
        /*024c*/ 	.byte	0x04, 0x11
        /*024e*/ 	.short	(.L_110 - .L_109)
	.align		4
.L_109:
        /*0250*/ 	.word	index@(_ZN5flash16flash_fwd_kernelI23Flash_fwd_kernel_traitsILi128ELi128ELi32ELi4ELb0ELb0EN7cutlass10bfloat16_tE19Flash_kernel_traitsILi128ELi128ELi32ELi4ES3_EELb0ELb0ELb0ELb0ELb1ELb1ELb0ELb0EEEvNS_16Flash_fwd_paramsE)
        /*0254*/ 	.word	0x00000008


	//----- nvinfo : EIATTR_REGCOUNT
	.align		4
.L_110:
        /*0258*/ 	.byte	0x04, 0x2f
        /*025a*/ 	.short	(.L_112 - .L_111)
	.align		4
.L_111:
        /*025c*/ 	.word	index@(_ZN5flash16flash_fwd_kernelI23Flash_fwd_kernel_traitsILi128ELi128ELi32ELi4ELb0ELb0EN7cutlass10bfloat16_tE19Flash_kernel_traitsILi128ELi128ELi32ELi4ES3_EELb0ELb0ELb0ELb0ELb0ELb1ELb0ELb0EEEvNS_16Flash_fwd_paramsE)
        /*0260*/ 	.word	0x000000ff


	//----- nvinfo : EIATTR_FRAME_SIZE
	.align		4
.L_112:
        /*0264*/ 	.byte	0x04, 0x11
        /*0266*/ 	.short	(.L_114 - .L_113)
	.align		4
.L_113:
        /*0268*/ 	.word	index@(_ZN5flash16flash_fwd_kernelI23Flash_fwd_kernel_traitsILi128ELi128ELi32ELi4ELb0ELb0EN7cutlass10bfloat16_tE19Flash_kernel_traitsILi128ELi128ELi32ELi4ES3_EELb0ELb0ELb0ELb0ELb0ELb1ELb0ELb0EEEvNS_16Flash_fwd_paramsE)
        /*026c*/ 	.word	0x00000030


	//----- nvinfo : EIATTR_REGCOUNT
	.align		4
.L_114:
        /*0270*/ 	.byte	0x04, 0x2f
        /*0272*/ 	.short	(.L_116 - .L_115)
	.align		4
.L_115:
        /*0274*/ 	.word	index@(_ZN5flash16flash_fwd_kernelI23Flash_fwd_kernel_traitsILi128ELi128ELi64ELi4ELb0ELb0EN7cutlass10bfloat16_tE19Flash_kernel_traitsILi128ELi128ELi64ELi4ES3_EELb0ELb0ELb1ELb1ELb0ELb0ELb1ELb0EEEvNS_16Flash_fwd_paramsE)
        /*0278*/ 	.word	0x000000ff


	//----- nvinfo : EIATTR_FRAME_SIZE
	.align		4
.L_116:
        /*027c*/ 	.byte	0x04, 0x11
        /*027e*/ 	.short	(.L_118 - .L_117)
	.align		4
.L_117:
        /*0280*/ 	.word	index@(_ZN5flash16flash_fwd_kernelI23Flash_fwd_kernel_traitsILi128ELi128ELi64ELi4ELb0ELb0EN7cutlass10bfloat16_tE19Flash_kernel_traitsILi128ELi128ELi64ELi4ES3_EELb0ELb0ELb1ELb1ELb0ELb0ELb1ELb0EEEvNS_16Flash_fwd_paramsE)
        /*0284*/ 	.word	0x000000f8


	//----- nvinfo : EIATTR_REGCOUNT
	.align		4
.L_118:
        /*0288*/ 	.byte	0x04, 0x2f
        /*028a*/ 	.short	(.L_120 - .L_119)
	.align		4
.L_119:
        /*028c*/ 	.word	index@(_ZN5flash16flash_fwd_kernelI23Flash_fwd_kernel_traitsILi128ELi128ELi64ELi4ELb0ELb0EN7cutlass10bfloat16_tE19Flash_kernel_traitsILi128ELi128ELi64ELi4ES3_EELb0ELb0ELb1ELb1ELb0ELb0ELb0ELb0EEEvNS_16Flash_fwd_paramsE)
        /*0290*/ 	.word	0x000000ff


	//----- nvinfo : EIATTR_FRAME_SIZE
	.align		4
.L_120:
        /*0294*/ 	.byte	0x04, 0x11
        /*0296*/ 	.short	(.L_122 - .L_121)
	.align		4
.L_121:
        /*0298*/ 	.word	index@(_ZN5flash16flash_fwd_kernelI23Flash_fwd_kernel_traitsILi128ELi128ELi64ELi4ELb0ELb0EN7cutlass10bfloat16_tE19Flash_kernel_traitsILi128ELi128ELi64ELi4ES3_EELb0ELb0ELb1ELb1ELb0ELb0ELb0ELb0EEEvNS_16Flash_fwd_paramsE)
        /*029c*/ 	.word	0x000000d0


	//----- nvinfo : EIATTR_REGCOUNT
	.align		4
.L_122:
        /*02a0*/ 	.byte	0x04, 0x2f
        /*02a2*/ 	.short	(.L_124 - .L_123)
	.align		4
.L_123:
        /*02a4*/ 	.word	index@(_ZN5flash16flash_fwd_kernelI23Flash_fwd_kernel_traitsILi128ELi128ELi64ELi4ELb0ELb0EN7cutlass10bfloat16_tE19Flash_kernel_traitsILi128ELi128ELi64ELi4ES3_EELb0ELb0ELb1ELb0ELb0ELb0ELb1ELb0EEEvNS_16Flash_fwd_paramsE)
        /*02a8*/ 	.word	0x000000ff


	//----- nvinfo : EIATTR_FRAME_SIZE
	.align		4
.L_124:
        /*02ac*/ 	.byte	0x04, 0x11
        /*02ae*/ 	.short	(.L_126 - .L_125)
	.align		4
.L_125:
        /*02b0*/ 	.word	index@(_ZN5flash16flash_fwd_kernelI23Flash_fwd_kernel_traitsILi128ELi128ELi64ELi4ELb0ELb0EN7cutlass10bfloat16_tE19Flash_kernel_traitsILi128ELi128ELi64ELi4ES3_EELb0ELb0ELb1ELb0ELb0ELb0ELb1ELb0EEEvNS_16Flash_fwd_paramsE)
        /*02b4*/ 	.word	0x000000f0


	//----- nvinfo : EIATTR_REGCOUNT
	.align		4
.L_126:
        /*02b8*/ 	.byte	0x04, 0x2f
        /*02ba*/ 	.short	(.L_128 - .L_127)
	.align		4
.L_127:
        /*02bc*/ 	.word	index@(_ZN5flash16flash_fwd_kernelI23Flash_fwd_kernel_traitsILi128ELi128ELi64ELi4ELb0ELb0EN7cutlass10bfloat16_tE19Flash_kernel_traitsILi128ELi128ELi64ELi4ES3_EELb0ELb0ELb1ELb0ELb0ELb0ELb0ELb0EEEvNS_16Flash_fwd_paramsE)
        /*02c0*/ 	.word	0x000000ff


	//----- nvinfo : EIATTR_FRAME_SIZE
	.align		4
.L_128:
        /*02c4*/ 	.byte	0x04, 0x11
        /*02c6*/ 	.short	(.L_130 - .L_129)
	.align		4
.L_129:
        /*02c8*/ 	.word	index@(_ZN5flash16flash_fwd_kernelI23Flash_fwd_kernel_traitsILi128ELi128ELi64ELi4ELb0ELb0EN7cutlass10bfloat16_tE19Flash_kernel_traitsILi128ELi128ELi64ELi4ES3_EELb0ELb0ELb1ELb0ELb0ELb0ELb0ELb0EEEvNS_16Flash_fwd_paramsE)
        /*02cc*/ 	.word	0x000000c0


	//----- nvinfo : EIATTR_REGCOUNT
	.align		4
.L_130:
        /*02d0*/ 	.byte	0x04, 0x2f
        /*02d2*/ 	.short	(.L_132 - .L_131)
	.align		4
.L_131:
        /*02d4*/ 	.word	index@(_ZN5flash16flash_fwd_kernelI23Flash_fwd_kernel_traitsILi128ELi128ELi64ELi4ELb0ELb0EN7cutlass10bfloat16_tE19Flash_kernel_traitsILi128ELi128ELi64ELi4ES3_EELb0ELb0ELb1ELb0ELb0ELb1ELb1ELb0EEEvNS_16Flash_fwd_paramsE)
        /*02d8*/ 	.word	0x000000ff


	//----- nvinfo : EIATTR_FRAME_SIZE
	.align		4
.L_132:
        /*02dc*/ 	.byte	0x04, 0x11
        /*02de*/ 	.short	(.L_134 - .L_133)
	.align		4
.L_133:
        /*02e0*/ 	.word	index@(_ZN5flash16flash_fwd_kernelI23Flash_fwd_kernel_traitsILi128ELi128ELi64ELi4ELb0ELb0EN7cutlass10bfloat16_tE19Flash_kernel_traitsILi128ELi128ELi64ELi4ES3_EELb0ELb0ELb1ELb0ELb0ELb1ELb1ELb0EEEvNS_16Flash_fwd_paramsE)
        /*02e4*/ 	.word	0x000000b8


	//----- nvinfo : EIATTR_REGCOUNT
	.align		4
.L_134:
        /*02e8*/ 	.byte	0x04, 0x2f
        /*02ea*/ 	.short	(.L_136 - .L_135)
	.align		4
.L_135:
        /*02ec*/ 	.word	index@(_ZN5flash16flash_fwd_kernelI23Flash_fwd_kernel_traitsILi128ELi128ELi64ELi4ELb0ELb0EN7cutlass10bfloat16_tE19Flash_kernel_traitsILi128ELi128ELi64ELi4ES3_EELb0ELb0ELb1ELb0ELb0ELb1ELb0ELb0EEEvNS_16Flash_fwd_paramsE)
        /*02f0*/ 	.word	0x000000ff


	//----- nvinfo : EIATTR_FRAME_SIZE
	.align		4
.L_136:
        /*02f4*/ 	.byte	0x04, 0x11
        /*02f6*/ 	.short	(.L_138 - .L_137)
	.align		4
.L_137:
        /*02f8*/ 	.word	index@(_ZN5flash16flash_fwd_kernelI23Flash_fwd_kernel_traitsILi128ELi128ELi64ELi4ELb0ELb0EN7cutlass10bfloat16_tE19Flash_kernel_traitsILi128ELi128ELi64ELi4ES3_EELb0ELb0ELb1ELb0ELb0ELb1ELb0ELb0EEEvNS_16Flash_fwd_paramsE)
        /*02fc*/ 	.word	0x000000c8


	//----- nvinfo : EIATTR_REGCOUNT
	.align		4
.L_138:
        /*0300*/ 	.byte	0x04, 0x2f
        /*0302*/ 	.short	(.L_140 - .L_139)
	.align		4
.L_139:
        /*0304*/ 	.word	index@(_ZN5flash16flash_fwd_kernelI23Flash_fwd_kernel_traitsILi128ELi128ELi64ELi4ELb0ELb0EN7cutlass10bfloat16_tE19Flash_kernel_traitsILi128ELi128ELi64ELi4ES3_EELb0ELb0ELb0ELb1ELb0ELb0ELb1ELb0EEEvNS_16Flash_fwd_paramsE)
        /*0308*/ 	.word	0x000000ff


	//----- nvinfo : EIATTR_FRAME_SIZE
	.align		4
.L_140:
        /*030c*/ 	.byte	0x04, 0x11
        /*030e*/ 	.short	(.L_142 - .L_141)
	.align		4
.L_141:
        /*0310*/ 	.word	index@(_ZN5flash16flash_fwd_kernelI23Flash_fwd_kernel_traitsILi128ELi128ELi64ELi4ELb0ELb0EN7cutlass10bfloat16_tE19Flash_kernel_traitsILi128ELi128ELi64ELi4ES3_EELb0ELb0ELb0ELb1ELb0ELb0ELb1ELb0EEEvNS_16Flash_fwd_paramsE)
        /*0314*/ 	.word	0x000000c0


	//----- nvinfo : EIATTR_REGCOUNT
	.align		4
.L_142:
        /*0318*/ 	.byte	0x04, 0x2f
        /*031a*/ 	.short	(.L_144 - .L_143)
	.align		4
.L_143:
        /*031c*/ 	.word	index@(_ZN5flash16flash_fwd_kernelI23Flash_fwd_kernel_traitsILi128ELi128ELi64ELi4ELb0ELb0EN7cutlass10bfloat16_tE19Flash_kernel_traitsILi128ELi128ELi64ELi4ES3_EELb0ELb0ELb0ELb1ELb0ELb0ELb0ELb0EEEvNS_16Flash_fwd_paramsE)
        /*0320*/ 	.word	0x000000ff


	//----- nvinfo : EIATTR_FRAME_SIZE
	.align		4
.L_144:
        /*0324*/ 	.byte	0x04, 0x11
        /*0326*/ 	.short	(.L_146 - .L_145)
	.align		4
.L_145:
        /*0328*/ 	.word	index@(_ZN5flash16flash_fwd_kernelI23Flash_fwd_kernel_traitsILi128ELi128ELi64ELi4ELb0ELb0EN7cutlass10bfloat16_tE19Flash_kernel_traitsILi128ELi128ELi64ELi4ES3_EELb0ELb0ELb0ELb1ELb0ELb0ELb0ELb0EEEvNS_16Flash_fwd_paramsE)
        /*032c*/ 	.word	0x00000098


	//----- nvinfo : EIATTR_REGCOUNT
	.align		4
.L_146:
        /*0330*/ 	.byte	0x04, 0x2f
        /*0332*/ 	.short	(.L_148 - .L_147)
	.align		4
.L_147:
        /*0334*/ 	.word	index@(_ZN5flash16flash_fwd_kernelI23Flash_fwd_kernel_traitsILi128ELi128ELi64ELi4ELb0ELb0EN7cutlass10bfloat16_tE19Flash_kernel_traitsILi128ELi128ELi64ELi4ES3_EELb0ELb0ELb0ELb0ELb0ELb0ELb1ELb0EEEvNS_16Flash_fwd_paramsE)
        /*0338*/ 	.word	0x000000ff


	//----- nvinfo : EIATTR_FRAME_SIZE
	.align		4
.L_148:
        /*033c*/ 	.byte	0x04, 0x11
        /*033e*/ 	.short	(.L_150 - .L_149)
	.align		4
.L_149:
        /*0340*/ 	.word	index@(_ZN5flash16flash_fwd_kernelI23Flash_fwd_kernel_traitsILi128ELi128ELi64ELi4ELb0ELb0EN7cutlass10bfloat16_tE19Flash_kernel_traitsILi128ELi128ELi64ELi4ES3_EELb0ELb0ELb0ELb0ELb0ELb0ELb1ELb0EEEvNS_16Flash_fwd_paramsE)
        /*0344*/ 	.word	0x000000b0


	//----- nvinfo : EIATTR_REGCOUNT
	.align		4
.L_150:
        /*0348*/ 	.byte	0x04, 0x2f
        /*034a*/ 	.short	(.L_152 - .L_151)
	.align		4
.L_151:
        /*034c*/ 	.word	index@(_ZN5flash16flash_fwd_kernelI23Flash_fwd_kernel_traitsILi128ELi128ELi64ELi4ELb0ELb0EN7cutlass10bfloat16_tE19Flash_kernel_traitsILi128ELi128ELi64ELi4ES3_EELb0ELb0ELb0ELb0ELb0ELb0ELb0ELb0EEEvNS_16Flash_fwd_paramsE)
        /*0350*/ 	.word	0x000000ff


	//----- nvinfo : EIATTR_FRAME_SIZE
	.align		4
.L_152:
        /*0354*/ 	.byte	0x04, 0x11
        /*0356*/ 	.short	(.L_154 - .L_153)
	.align		4
.L_153:
        /*0358*/ 	.word	index@(_ZN5flash16flash_fwd_kernelI23Flash_fwd_kernel_traitsILi128ELi128ELi64ELi4ELb0ELb0EN7cutlass10bfloat16_tE19Flash_kernel_traitsILi128ELi128ELi64ELi4ES3_EELb0ELb0ELb0ELb0ELb0ELb0ELb0ELb0EEEvNS_16Flash_fwd_paramsE)
        /*035c*/ 	.word	0x000000c0


	//----- nvinfo : EIATTR_REGCOUNT
	.align		4
.L_154:
        /*0360*/ 	.byte	0x04, 0x2f
        /*0362*/ 	.short	(.L_156 - .L_155)
	.align		4
.L_155:
        /*0364*/ 	.word	index@(_ZN5flash16flash_fwd_kernelI23Flash_fwd_kernel_traitsILi128ELi128ELi64ELi4ELb0ELb0EN7cutlass10bfloat16_tE19Flash_kernel_traitsILi128ELi128ELi64ELi4ES3_EELb0ELb0ELb0ELb0ELb1ELb1ELb1ELb0EEEvNS_16Flash_fwd_paramsE)
        /*0368*/ 	.word	0x000000ff


	//----- nvinfo : EIATTR_FRAME_SIZE
	.align		4
.L_156:
        /*036c*/ 	.byte	0x04, 0x11
        /*036e*/ 	.short	(.L_158 - .L_157)
	.align		4
.L_157:
        /*0370*/ 	.word	index@(_ZN5flash16flash_fwd_kernelI23Flash_fwd_kernel_traitsILi128ELi128ELi64ELi4ELb0ELb0EN7cutlass10bfloat16_tE19Flash_kernel_traitsILi128ELi128ELi64ELi4ES3_EELb0ELb0ELb0ELb0ELb1ELb1ELb1ELb0EEEvNS_16Flash_fwd_paramsE)
        /*0374*/ 	.word	0x00000090


	//----- nvinfo : EIATTR_REGCOUNT
	.align		4
.L_158:
        /*0378*/ 	.byte	0x04, 0x2f
        /*037a*/ 	.short	(.L_160 - .L_159)
	.align		4
.L_159:
        /*037c*/ 	.word	index@(_ZN5flash16flash_fwd_kernelI23Flash_fwd_kernel_traitsILi128ELi128ELi64ELi4ELb0ELb0EN7cutlass10bfloat16_tE19Flash_kernel_traitsILi128ELi128ELi64ELi4ES3_EELb0ELb0ELb0ELb0ELb1ELb1ELb0ELb0EEEvNS_16Flash_fwd_paramsE)
        /*0380*/ 	.word	0x000000ff


	//----- nvinfo : EIATTR_FRAME_SIZE
	.align		4
.L_160:
        /*0384*/ 	.byte	0x04, 0x11
        /*0386*/ 	.short	(.L_162 - .L_161)
	.align		4
.L_161:
        /*0388*/ 	.word	index@(_ZN5flash16flash_fwd_kernelI23Flash_fwd_kernel_traitsILi128ELi128ELi64ELi4ELb0ELb0EN7cutlass10bfloat16_tE19Flash_kernel_traitsILi128ELi128ELi64ELi4ES3_EELb0ELb0ELb0ELb0ELb1ELb1ELb0ELb0EEEvNS_16Flash_fwd_paramsE)
        /*038c*/ 	.word	0x00000088


	//----- nvinfo : EIATTR_REGCOUNT
	.align		4
.L_162:
        /*0390*/ 	.byte	0x04, 0x2f
        /*0392*/ 	.short	(.L_164 - .L_163)
	.align		4
.L_163:
        /*0394*/ 	.word	index@(_ZN5flash16flash_fwd_kernelI23Flash_fwd_kernel_traitsILi128ELi128ELi64ELi4ELb0ELb0EN7cutlass10bfloat16_tE19Flash_kernel_traitsILi128ELi128ELi64ELi4ES3_EELb0ELb0ELb0ELb0ELb0ELb1ELb1ELb0EEEvNS_16Flash_fwd_paramsE)
        /*0398*/ 	.word	0x000000ff


	//----- nvinfo : EIATTR_FRAME_SIZE
	.align		4
.L_164:
        /*039c*/ 	.byte	0x04, 0x11
        /*039e*/ 	.short	(.L_166 - .L_165)
	.align		4
.L_165:
        /*03a0*/ 	.word	index@(_ZN5flash16flash_fwd_kernelI23Flash_fwd_kernel_traitsILi128ELi128ELi64ELi4ELb0ELb0EN7cutlass10bfloat16_tE19Flash_kernel_traitsILi128ELi128ELi64ELi4ES3_EELb0ELb0ELb0ELb0ELb0ELb1ELb1ELb0EEEvNS_16Flash_fwd_paramsE)
        /*03a4*/ 	.word	0x000000d8


	//----- nvinfo : EIATTR_REGCOUNT
	.align		4
.L_166:
        /*03a8*/ 	.byte	0x04, 0x2f
        /*03aa*/ 	.short	(.L_168 - .L_167)
	.align		4
.L_167:
        /*03ac*/ 	.word	index@(_ZN5flash16flash_fwd_kernelI23Flash_fwd_kernel_traitsILi128ELi128ELi64ELi4ELb0ELb0EN7cutlass10bfloat16_tE19Flash_kernel_traitsILi128ELi128ELi64ELi4ES3_EELb0ELb0ELb0ELb0ELb0ELb1ELb0ELb0EEEvNS_16Flash_fwd_paramsE)
        /*03b0*/ 	.word	0x000000ff


	//----- nvinfo : EIATTR_FRAME_SIZE
	.align		4
.L_168:
        /*03b4*/ 	.byte	0x04, 0x11
        /*03b6*/ 	.short	(.L_170 - .L_169)
	.align		4
.L_169:
        /*03b8*/ 	.word	index@(_ZN5flash16flash_fwd_kernelI23Flash_fwd_kernel_traitsILi128ELi128ELi64ELi4ELb0ELb0EN7cutlass10bfloat16_tE19Flash_kernel_traitsILi128ELi128ELi64ELi4ES3_EELb0ELb0ELb0ELb0ELb0ELb1ELb0ELb0EEEvNS_16Flash_fwd_paramsE)
        /*03bc*/ 	.word	0x000000a8


	//----- nvinfo : EIATTR_MIN_STACK_SIZE
	.align		4
.L_170:
        /*03c0*/ 	.byte	0x04, 0x12
        /*03c2*/ 	.short	(.L_172 - .L_171)
	.align		4
.L_171:
        /*03c4*/ 	.word	index@(_ZN5flash16flash_fwd_kernelI23Flash_fwd_kernel_traitsILi128ELi128ELi64ELi4ELb0ELb0EN7cutlass10bfloat16_tE19Flash_kernel_traitsILi128ELi128ELi64ELi4ES3_EELb0ELb0ELb0ELb0ELb0ELb1ELb0ELb0EEEvNS_16Flash_fwd_paramsE)
        /*03c8*/ 	.word	0x000000a8


	//----- nvinfo : EIATTR_MIN_STACK_SIZE
	.align		4
.L_172:
        /*03cc*/ 	.byte	0x04, 0x12
        /*03ce*/ 	.short	(.L_174 - .L_173)
	.align		4
.L_173:
        /*03d0*/ 	.word	index@(_ZN5flash16flash_fwd_kernelI23Flash_fwd_kernel_traitsILi128ELi128ELi64ELi4ELb0ELb0EN7cutlass10bfloat16_tE19Flash_kernel_traitsILi128ELi128ELi64ELi4ES3_EELb0ELb0ELb0ELb0ELb0ELb1ELb1ELb0EEEvNS_16Flash_fwd_paramsE)
        /*03d4*/ 	.word	0x000000d8


	//----- nvinfo : EIATTR_MIN_STACK_SIZE
	.align		4
.L_174:
        /*03d8*/ 	.byte	0x04, 0x12
        /*03da*/ 	.short	(.L_176 - .L_175)
	.align		4
.L_175:
        /*03dc*/ 	.word	index@(_ZN5flash16flash_fwd_kernelI23Flash_fwd_kernel_traitsILi128ELi128ELi64ELi4ELb0ELb0EN7cutlass10bfloat16_tE19Flash_kernel_traitsILi128ELi128ELi64ELi4ES3_EELb0ELb0ELb0ELb0ELb1ELb1ELb0ELb0EEEvNS_16Flash_fwd_paramsE)
        /*03e0*/ 	.word	0x00000088


	//----- nvinfo : EIATTR_MIN_STACK_SIZE
	.align		4
.L_176:
        /*03e4*/ 	.byte	0x04, 0x12
        /*03e6*/ 	.short	(.L_178 - .L_177)
	.align		4
.L_177:
        /*03e8*/ 	.word	index@(_ZN5flash16flash_fwd_kernelI23Flash_fwd_kernel_traitsILi128ELi128ELi64ELi4ELb0ELb0EN7cutlass10bfloat16_tE19Flash_kernel_traitsILi128ELi128ELi64ELi4ES3_EELb0ELb0ELb0ELb0ELb1ELb1ELb1ELb0EEEvNS_16Flash_fwd_paramsE)
        /*03ec*/ 	.word	0x00000090


	//----- nvinfo : EIATTR_MIN_STACK_SIZE
	.align		4
.L_178:
        /*03f0*/ 	.byte	0x04, 0x12
        /*03f2*/ 	.short	(.L_180 - .L_179)
	.align		4
.L_179:
        /*03f4*/ 	.word	index@(_ZN5flash16flash_fwd_kernelI23Flash_fwd_kernel_traitsILi128ELi128ELi64ELi4ELb0ELb0EN7cutlass10bfloat16_tE19Flash_kernel_traitsILi128ELi128ELi64ELi4ES3_EELb0ELb0ELb0ELb0ELb0ELb0ELb0ELb0EEEvNS_16Flash_fwd_paramsE)
        /*03f8*/ 	.word	0x000000c0


	//----- nvinfo : EIATTR_MIN_STACK_SIZE
	.align		4
.L_180:
        /*03fc*/ 	.byte	0x04, 0x12
        /*03fe*/ 	.short	(.L_182 - .L_181)
	.align		4
.L_181:
        /*0400*/ 	.word	index@(_ZN5flash16flash_fwd_kernelI23Flash_fwd_kernel_traitsILi128ELi128ELi64ELi4ELb0ELb0EN7cutlass10bfloat16_tE19Flash_kernel_traitsILi128ELi128ELi64ELi4ES3_EELb0ELb0ELb0ELb0ELb0ELb0ELb1ELb0EEEvNS_16Flash_fwd_paramsE)
        /*0404*/ 	.word	0x000000b0


	//----- nvinfo : EIATTR_MIN_STACK_SIZE
	.align		4
.L_182:
        /*0408*/ 	.byte	0x04, 0x12
        /*040a*/ 	.short	(.L_184 - .L_183)
	.align		4
.L_183:
        /*040c*/ 	.word	index@(_ZN5flash16flash_fwd_kernelI23Flash_fwd_kernel_traitsILi128ELi128ELi64ELi4ELb0ELb0EN7cutlass10bfloat16_tE19Flash_kernel_traitsILi128ELi128ELi64ELi4ES3_EELb0ELb0ELb0ELb1ELb0ELb0ELb0ELb0EEEvNS_16Flash_fwd_paramsE)
        /*0410*/ 	.word	0x00000098


	//----- nvinfo : EIATTR_MIN_STACK_SIZE
	.align		4
.L_184:
        /*0414*/ 	.byte	0x04, 0x12
        /*0416*/ 	.short	(.L_186 - .L_185)
	.align		4
.L_185:
        /*0418*/ 	.word	index@(_ZN5flash16flash_fwd_kernelI23Flash_fwd_kernel_traitsILi128ELi128ELi64ELi4ELb0ELb0EN7cutlass10bfloat16_tE19Flash_kernel_traitsILi128ELi128ELi64ELi4ES3_EELb0ELb0ELb0ELb1ELb0ELb0ELb1ELb0EEEvNS_16Flash_fwd_paramsE)
        /*041c*/ 	.word	0x000000c0


	//----- nvinfo : EIATTR_MIN_STACK_SIZE
	.align		4
.L_186:
        /*0420*/ 	.byte	0x04, 0x12
        /*0422*/ 	.short	(.L_188 - .L_187)
	.align		4
.L_187:
        /*0424*/ 	.word	index@(_ZN5flash16flash_fwd_kernelI23Flash_fwd_kernel_traitsILi128ELi128ELi64ELi4ELb0ELb0EN7cutlass10bfloat16_tE19Flash_kernel_traitsILi128ELi128ELi64ELi4ES3_EELb0ELb0ELb1ELb0ELb0ELb1ELb0ELb0EEEvNS_16Flash_fwd_paramsE)
        /*0428*/ 	.word	0x000000c8


	//----- nvinfo : EIATTR_MIN_STACK_SIZE
	.align		4
.L_188:
        /*042c*/ 	.byte	0x04, 0x12
        /*042e*/ 	.short	(.L_190 - .L_189)
	.align		4
.L_189:
        /*0430*/ 	.word	index@(_ZN5flash16flash_fwd_kernelI23Flash_fwd_kernel_traitsILi128ELi128ELi64ELi4ELb0ELb0EN7cutlass10bfloat16_tE19Flash_kernel_traitsILi128ELi128ELi64ELi4ES3_EELb0ELb0ELb1ELb0ELb0ELb1ELb1ELb0EEEvNS_16Flash_fwd_paramsE)
        /*0434*/ 	.word	0x000000b8


	//----- nvinfo : EIATTR_MIN_STACK_SIZE
	.align		4
.L_190:
        /*0438*/ 	.byte	0x04, 0x12
        /*043a*/ 	.short	(.L_192 - .L_191)
	.align		4
.L_191:
        /*043c*/ 	.word	index@(_ZN5flash16flash_fwd_kernelI23Flash_fwd_kernel_traitsILi128ELi128ELi64ELi4ELb0ELb0EN7cutlass10bfloat16_tE19Flash_kernel_traitsILi128ELi128ELi64ELi4ES3_EELb0ELb0ELb1ELb0ELb0ELb0ELb0ELb0EEEvNS_16Flash_fwd_paramsE)
        /*0440*/ 	.word	0x000000c0


	//----- nvinfo : EIATTR_MIN_STACK_SIZE
	.align		4
.L_192:
        /*0444*/ 	.byte	0x04, 0x12
        /*0446*/ 	.short	(.L_194 - .L_193)
	.align		4
.L_193:
        /*0448*/ 	.word	index@(_ZN5flash16flash_fwd_kernelI23Flash_fwd_kernel_traitsILi128ELi128ELi64ELi4ELb0ELb0EN7cutlass10bfloat16_tE19Flash_kernel_traitsILi128ELi128ELi64ELi4ES3_EELb0ELb0ELb1ELb0ELb0ELb0ELb1ELb0EEEvNS_16Flash_fwd_paramsE)
        /*044c*/ 	.word	0x000000f0


	//----- nvinfo : EIATTR_MIN_STACK_SIZE
	.align		4
.L_194:
        /*0450*/ 	.byte	0x04, 0x12
        /*0452*/ 	.short	(.L_196 - .L_195)
	.align		4
.L_195:
        /*0454*/ 	.word	index@(_ZN5flash16flash_fwd_kernelI23Flash_fwd_kernel_traitsILi128ELi128ELi64ELi4ELb0ELb0EN7cutlass10bfloat16_tE19Flash_kernel_traitsILi128ELi128ELi64ELi4ES3_EELb0ELb0ELb1ELb1ELb0ELb0ELb0ELb0EEEvNS_16Flash_fwd_paramsE)
        /*0458*/ 	.word	0x000000d0


	//----- nvinfo : EIATTR_MIN_STACK_SIZE
	.align		4
.L_196:
        /*045c*/ 	.byte	0x04, 0x12
        /*045e*/ 	.short	(.L_198 - .L_197)
	.align		4
.L_197:
        /*0460*/ 	.word	index@(_ZN5flash16flash_fwd_kernelI23Flash_fwd_kernel_traitsILi128ELi128ELi64ELi4ELb0ELb0EN7cutlass10bfloat16_tE19Flash_kernel_traitsILi128ELi128ELi64ELi4ES3_EELb0ELb0ELb1ELb1ELb0ELb0ELb1ELb0EEEvNS_16Flash_fwd_paramsE)
        /*0464*/ 	.word	0x000000f8


	//----- nvinfo : EIATTR_MIN_STACK_SIZE
	.align		4
.L_198:
        /*0468*/ 	.byte	0x04, 0x12
        /*046a*/ 	.short	(.L_200 - .L_199)
	.align		4
.L_199:
        /*046c*/ 	.word	index@(_ZN5flash16flash_fwd_kernelI23Flash_fwd_kernel_traitsILi128ELi128ELi32ELi4ELb0ELb0EN7cutlass10bfloat16_tE19Flash_kernel_traitsILi128ELi128ELi32ELi4ES3_EELb0ELb0ELb0ELb0ELb0ELb1ELb0ELb0EEEvNS_16Flash_fwd_paramsE)
        /*0470*/ 	.word	0x00000030


	//----- nvinfo : EIATTR_MIN_STACK_SIZE
	.align		4
.L_200:
        /*0474*/ 	.byte	0x04, 0x12
        /*0476*/ 	.short	(.L_202 - .L_201)
	.align		4
.L_201:
        /*0478*/ 	.word	index@(_ZN5flash16flash_fwd_kernelI23Flash_fwd_kernel_traitsILi128ELi128ELi32ELi4ELb0ELb0EN7cutlass10bfloat16_tE19Flash_kernel_traitsILi128ELi128ELi32ELi4ES3_EELb0ELb0ELb0ELb0ELb1ELb1ELb0ELb0EEEvNS_16Flash_fwd_paramsE)
        /*047c*/ 	.word	0x00000008


	//----- nvinfo : EIATTR_MIN_STACK_SIZE
	.align		4
.L_202:
        /*0480*/ 	.byte	0x04, 0x12
        /*0482*/ 	.short	(.L_204 - .L_203)
	.align		4
.L_203:
        /*0484*/ 	.word	index@(_ZN5flash16flash_fwd_kernelI23Flash_fwd_kernel_traitsILi128ELi128ELi32ELi4ELb0ELb0EN7cutlass10bfloat16_tE19Flash_kernel_traitsILi128ELi128ELi32ELi4ES3_EELb0ELb0ELb0ELb0ELb0ELb0ELb0ELb0EEEvNS_16Flash_fwd_paramsE)
        /*0488*/ 	.word	0x00000018


	//----- nvinfo : EIATTR_MIN_STACK_SIZE
	.align		4
.L_204:
        /*048c*/ 	.byte	0x04, 0x12
        /*048e*/ 	.short	(.L_206 - .L_205)
	.align		4
.L_205:
        /*0490*/ 	.word	index@(_ZN5flash16flash_fwd_kernelI23Flash_fwd_kernel_traitsILi128ELi128ELi32ELi4ELb0ELb0EN7cutlass10bfloat16_tE19Flash_kernel_traitsILi128ELi128ELi32ELi4ES3_EELb0ELb0ELb0ELb1ELb0ELb0ELb0ELb0EEEvNS_16Flash_fwd_paramsE)
        /*0494*/ 	.word	0x00000010


	//----- nvinfo : EIATTR_MIN_STACK_SIZE
	.align		4
.L_206:
        /*0498*/ 	.byte	0x04, 0x12
        /*049a*/ 	.short	(.L_208 - .L_207)
	.align		4
.L_207:
        /*049c*/ 	.word	index@(_ZN5flash16flash_fwd_kernelI23Flash_fwd_kernel_traitsILi128ELi128ELi32ELi4ELb0ELb0EN7cutlass10bfloat16_tE19Flash_kernel_traitsILi128ELi128ELi32ELi4ES3_EELb0ELb0ELb1ELb0ELb0ELb1ELb0ELb0EEEvNS_16Flash_fwd_paramsE)
        /*04a0*/ 	.word	0x00000060


	//----- nvinfo : EIATTR_MIN_STACK_SIZE
	.align		4
.L_208:
        /*04a4*/ 	.byte	0x04, 0x12
        /*04a6*/ 	.short	(.L_210 - .L_209)
	.align		4
.L_209:
        /*04a8*/ 	.word	index@(_ZN5flash16flash_fwd_kernelI23Flash_fwd_kernel_traitsILi128ELi128ELi32ELi4ELb0ELb0EN7cutlass10bfloat16_tE19Flash_kernel_traitsILi128ELi128ELi32ELi4ES3_EELb0ELb0ELb1ELb0ELb0ELb0ELb0ELb0EEEvNS_16Flash_fwd_paramsE)
        /*04ac*/ 	.word	0x00000058


	//----- nvinfo : EIATTR_MIN_STACK_SIZE
	.align		4
.L_210:
        /*04b0*/ 	.byte	0x04, 0x12
        /*04b2*/ 	.short	(.L_212 - .L_211)
	.align		4
.L_211:
        /*04b4*/ 	.word	index@(_ZN5flash16flash_fwd_kernelI23Flash_fwd_kernel_traitsILi128ELi128ELi32ELi4ELb0ELb0EN7cutlass10bfloat16_tE19Flash_kernel_traitsILi128ELi128ELi32ELi4ES3_EELb0ELb0ELb1ELb1ELb0ELb0ELb0ELb0EEEvNS_16Flash_fwd_paramsE)
        /*04b8*/ 	.word	0x00000060


	//----- nvinfo : EIATTR_MIN_STACK_SIZE
	.align		4
.L_212:
        /*04bc*/ 	.byte	0x04, 0x12
        /*04be*/ 	.short	(.L_214 - .L_213)
	.align		4
.L_213:
        /*04c0*/ 	.word	index@(_ZN5flash16flash_fwd_kernelI23Flash_fwd_kernel_traitsILi128ELi128ELi32ELi4ELb0ELb0EN7cutlass10bfloat16_tE19Flash_kernel_traitsILi128ELi128ELi32ELi4ES3_EELb1ELb0ELb0ELb0ELb0ELb1ELb0ELb0EEEvNS_16Flash_fwd_paramsE)
        /*04c4*/ 	.word	0x00000038


	//----- nvinfo : EIATTR_MIN_STACK_SIZE
	.align		4
.L_214:
        /*04c8*/ 	.byte	0x04, 0x12
        /*04ca*/ 	.short	(.L_216 - .L_215)
	.align		4
.L_215:
        /*04cc*/ 	.word	index@(_ZN5flash16flash_fwd_kernelI23Flash_fwd_kernel_traitsILi128ELi128ELi32ELi4ELb0ELb0EN7cutlass10bfloat16_tE19Flash_kernel_traitsILi128ELi128ELi32ELi4ES3_EELb0ELb0ELb0ELb0ELb0ELb1ELb1ELb0EEEvNS_16Flash_fwd_paramsE)
        /*04d0*/ 	.word	0x00000050


	//----- nvinfo : EIATTR_MIN_STACK_SIZE
	.align		4
.L_216:
        /*04d4*/ 	.byte	0x04, 0x12
        /*04d6*/ 	.short	(.L_218 - .L_217)
	.align		4
.L_217:
        /*04d8*/ 	.word	index@(_ZN5flash16flash_fwd_kernelI23Flash_fwd_kernel_traitsILi128ELi128ELi32ELi4ELb0ELb0EN7cutlass10bfloat16_tE19Flash_kernel_traitsILi128ELi128ELi32ELi4ES3_EELb1ELb0ELb0ELb0ELb0ELb0ELb0ELb0EEEvNS_16Flash_fwd_paramsE)
        /*04dc*/ 	.word	0x00000038


	//----- nvinfo : EIATTR_MIN_STACK_SIZE
	.align		4
.L_218:
        /*04e0*/ 	.byte	0x04, 0x12
        /*04e2*/ 	.short	(.L_220 - .L_219)
	.align		4
.L_219:
        /*04e4*/ 	.word	index@(_ZN5flash16flash_fwd_kernelI23Flash_fwd_kernel_traitsILi128ELi128ELi32ELi4ELb0ELb0EN7cutlass10bfloat16_tE19Flash_kernel_traitsILi128ELi128ELi32ELi4ES3_EELb1ELb0ELb1ELb0ELb0ELb0ELb0ELb0EEEvNS_16Flash_fwd_paramsE)
        /*04e8*/ 	.word	0x00000098


	//----- nvinfo : EIATTR_MIN_STACK_SIZE
	.align		4
.L_220:
        /*04ec*/ 	.byte	0x04, 0x12
        /*04ee*/ 	.short	(.L_222 - .L_221)
	.align		4
.L_221:
        /*04f0*/ 	.word	index@(_ZN5flash16flash_fwd_kernelI23Flash_fwd_kernel_traitsILi128ELi128ELi32ELi4ELb0ELb0EN7cutlass10bfloat16_tE19Flash_kernel_traitsILi128ELi128ELi32ELi4ES3_EELb1ELb0ELb0ELb0ELb1ELb1ELb0ELb0EEEvNS_16Flash_fwd_paramsE)
        /*04f4*/ 	.word	0x00000028


	//----- nvinfo : EIATTR_MIN_STACK_SIZE
	.align		4
.L_222:
        /*04f8*/ 	.byte	0x04, 0x12
        /*04fa*/ 	.short	(.L_224 - .L_223)
	.align		4
.L_223:
        /*04fc*/ 	.word	index@(_ZN5flash16flash_fwd_kernelI23Flash_fwd_kernel_traitsILi128ELi128ELi32ELi4ELb0ELb0EN7cutlass10bfloat16_tE19Flash_kernel_traitsILi128ELi128ELi32ELi4ES3_EELb0ELb0ELb0ELb0ELb1ELb1ELb1ELb0EEEvNS_16Flash_fwd_paramsE)
        /*0500*/ 	.word	0x00000028


	//----- nvinfo : EIATTR_MIN_STACK_SIZE
	.align		4
.L_224:
        /*0504*/ 	.byte	0x04, 0x12
        /*0506*/ 	.short	(.L_226 - .L_225)
	.align		4
.L_225:
        /*0508*/ 	.word	index@(_ZN5flash16flash_fwd_kernelI23Flash_fwd_kernel_traitsILi128ELi128ELi32ELi4ELb0ELb0EN7cutlass10bfloat16_tE19Flash_kernel_traitsILi128ELi128ELi32ELi4ES3_EELb1ELb0ELb0ELb1ELb0ELb0ELb0ELb0EEEvNS_16Flash_fwd_paramsE)
        /*050c*/ 	.word	0x00000038


	//----- nvinfo : EIATTR_MIN_STACK_SIZE
	.align		4
.L_226:
        /*0510*/ 	.byte	0x04, 0x12
        /*0512*/ 	.short	(.L_228 - .L_227)
	.align		4
.L_227:
        /*0514*/ 	.word	index@(_ZN5flash16flash_fwd_kernelI23Flash_fwd_kernel_traitsILi128ELi128ELi32ELi4ELb0ELb0EN7cutlass10bfloat16_tE19Flash_kernel_traitsILi128ELi128ELi32ELi4ES3_EELb1ELb0ELb0ELb0ELb0ELb0ELb0ELb1EEEvNS_16Flash_fwd_paramsE)
        /*0518*/ 	.word	0x00000068


	//----- nvinfo : EIATTR_MIN_STACK_SIZE
	.align		4
.L_228:
        /*051c*/ 	.byte	0x04, 0x12
        /*051e*/ 	.short	(.L_230 - .L_229)
	.align		4
.L_229:
        /*0520*/ 	.word	index@(_ZN5flash16flash_fwd_kernelI23Flash_fwd_kernel_traitsILi128ELi128ELi32ELi4ELb0ELb0EN7cutlass10bfloat16_tE19Flash_kernel_traitsILi128ELi128ELi32ELi4ES3_EELb0ELb0ELb0ELb0ELb0ELb0ELb1ELb0EEEvNS_16Flash_fwd_paramsE)
        /*0524*/ 	.word	0x00000040


	//----- nvinfo : EIATTR_MIN_STACK_SIZE
	.align		4
.L_230:
        /*0528*/ 	.byte	0x04, 0x12
        /*052a*/ 	.short	(.L_232 - .L_231)
	.align		4
.L_231:
        /*052c*/ 	.word	index@(_ZN5flash16flash_fwd_kernelI23Flash_fwd_kernel_traitsILi128ELi128ELi32ELi4ELb0ELb0EN7cutlass10bfloat16_tE19Flash_kernel_traitsILi128ELi128ELi32ELi4ES3_EELb1ELb0ELb0ELb1ELb0ELb0ELb0ELb1EEEvNS_16Flash_fwd_paramsE)
        /*0530*/ 	.word	0x000000a8


	//----- nvinfo : EIATTR_MIN_STACK_SIZE
	.align		4
.L_232:
        /*0534*/ 	.byte	0x04, 0x12
        /*0536*/ 	.short	(.L_234 - .L_233)
	.align		4
.L_233:
        /*0538*/ 	.word	index@(_ZN5flash16flash_fwd_kernelI23Flash_fwd_kernel_traitsILi128ELi128ELi32ELi4ELb0ELb0EN7cutlass10bfloat16_tE19Flash_kernel_traitsILi128ELi128ELi32ELi4ES3_EELb0ELb0ELb0ELb1ELb0ELb0ELb1ELb0EEEvNS_16Flash_fwd_paramsE)
        /*053c*/ 	.word	0x00000038


	//----- nvinfo : EIATTR_MIN_STACK_SIZE
	.align		4
.L_234:
        /*0540*/ 	.byte	0x04, 0x12
        /*0542*/ 	.short	(.L_236 - .L_235)
	.align		4
.L_235:
        /*0544*/ 	.word	index@(_ZN5flash16flash_fwd_kernelI23Flash_fwd_kernel_traitsILi128ELi128ELi32ELi4ELb0ELb0EN7cutlass10bfloat16_tE19Flash_kernel_traitsILi128ELi128ELi32ELi4ES3_EELb1ELb0ELb1ELb0ELb0ELb1ELb0ELb0EEEvNS_16Flash_fwd_paramsE)
        /*0548*/ 	.word	0x000000b0


	//----- nvinfo : EIATTR_MIN_STACK_SIZE
	.align		4
.L_236:
        /*054c*/ 	.byte	0x04, 0x12
        /*054e*/ 	.short	(.L_238 - .L_237)
	.align		4
.L_237:
        /*0550*/ 	.word	index@(_ZN5flash16flash_fwd_kernelI23Flash_fwd_kernel_traitsILi128ELi128ELi32ELi4ELb0ELb0EN7cutlass10bfloat16_tE19Flash_kernel_traitsILi128ELi128ELi32ELi4ES3_EELb0ELb0ELb1ELb0ELb0ELb1ELb1ELb0EEEvNS_16Flash_fwd_paramsE)
        /*0554*/ 	.word	0x00000060


	//----- nvinfo : EIATTR_MIN_STACK_SIZE
	.align		4
.L_238:
        /*0558*/ 	.byte	0x04, 0x12
        /*055a*/ 	.short	(.L_240 - .L_239)
	.align		4
.L_239:
        /*055c*/ 	.word	index@(_ZN5flash16flash_fwd_kernelI23Flash_fwd_kernel_traitsILi128ELi128ELi32ELi4ELb0ELb0EN7cutlass10bfloat16_tE19Flash_kernel_traitsILi128ELi128ELi32ELi4ES3_EELb1ELb0ELb1ELb1ELb0ELb0ELb0ELb0EEEvNS_16Flash_fwd_paramsE)
        /*0560*/ 	.word	0x000000b0


	//----- nvinfo : EIATTR_MIN_STACK_SIZE
	.align		4
.L_240:
        /*0564*/ 	.byte	0x04, 0x12
        /*0566*/ 	.short	(.L_242 - .L_241)
	.align		4
.L_241:
        /*0568*/ 	.word	index@(_ZN5flash16flash_fwd_kernelI23Flash_fwd_kernel_traitsILi128ELi128ELi32ELi4ELb0ELb0EN7cutlass10bfloat16_tE19Flash_kernel_traitsILi128ELi128ELi32ELi4ES3_EELb1ELb0ELb1ELb0ELb0ELb0ELb0ELb1EEEvNS_16Flash_fwd_paramsE)
        /*056c*/ 	.word	0x00000120


	//----- nvinfo : EIATTR_MIN_STACK_SIZE
	.align		4
.L_242:
        /*0570*/ 	.byte	0x04, 0x12
        /*0572*/ 	.short	(.L_244 - .L_243)
	.align		4
.L_243:
        /*0574*/ 	.word	index@(_ZN5flash16flash_fwd_kernelI23Flash_fwd_kernel_traitsILi128ELi128ELi32ELi4ELb0ELb0EN7cutlass10bfloat16_tE19Flash_kernel_traitsILi128ELi128ELi32ELi4ES3_EELb0ELb0ELb1ELb0ELb0ELb0ELb1ELb0EEEvNS_16Flash_fwd_paramsE)
        /*0578*/ 	.word	0x00000058


	//----- nvinfo : EIATTR_MIN_STACK_SIZE
	.align		4
.L_244:
        /*057c*/ 	.byte	0x04, 0x12
        /*057e*/ 	.short	(.L_246 - .L_245)
	.align		4
.L_245:
        /*0580*/ 	.word	index@(_ZN5flash16flash_fwd_kernelI23Flash_fwd_kernel_traitsILi128ELi128ELi32ELi4ELb0ELb0EN7cutlass10bfloat16_tE19Flash_kernel_traitsILi128ELi128ELi32ELi4ES3_EELb1ELb0ELb1ELb1ELb0ELb0ELb0ELb1EEEvNS_16Flash_fwd_paramsE)
        /*0584*/ 	.word	0x000001c0


	//----- nvinfo : EIATTR_MIN_STACK_SIZE
	.align		4
.L_246:
        /*0588*/ 	.byte	0x04, 0x12
        /*058a*/ 	.short	(.L_248 - .L_247)
	.align		4
.L_247:
        /*058c*/ 	.word	index@(_ZN5flash16flash_fwd_kernelI23Flash_fwd_kernel_traitsILi128ELi128ELi32ELi4ELb0ELb0EN7cutlass10bfloat16_tE19Flash_kernel_traitsILi128ELi128ELi32ELi4ES3_EELb0ELb0ELb1ELb1ELb0ELb0ELb1ELb0EEEvNS_16Flash_fwd_paramsE)
        /*0590*/ 	.word	0x00000060
.L_248:


//--------------------- .nv.info._ZN5flash16flash_fwd_kernelI23Flash_fwd_kernel_traitsILi128ELi128ELi64ELi4ELb0ELb0EN7cutlass10bfloat16_tE19Flash_kernel_traitsILi128ELi128ELi64ELi4ES3_EELb0ELb0ELb0ELb0ELb0ELb1ELb0ELb0EEEvNS_16Flash_fwd_paramsE --------------------------
	.section	.nv.info._ZN5flash16flash_fwd_kernelI23Flash_fwd_kernel_traitsILi128ELi128ELi64ELi4ELb0ELb0EN7cutlass10bfloat16_tE19Flash_kernel_traitsILi128ELi128ELi64ELi4ES3_EELb0ELb0ELb0ELb0ELb0ELb1ELb0ELb0EEEvNS_16Flash_fwd_paramsE,"",@"SHT_CUDA_INFO"
	.sectionflags	@""
	.align	4


	//----- nvinfo : EIATTR_CUDA_API_VERSION
	.align		4
        /*0000*/ 	.byte	0x04, 0x37
        /*0002*/ 	.short	(.L_250 - .L_249)
.L_249:
        /*0004*/ 	.word	0x00000082


	//----- nvinfo : EIATTR_SW2861232_WAR
	.align		4
.L_250:
        /*0008*/ 	.byte	0x01, 0x35
	.zero		2


	//----- nvinfo : EIATTR_PARAM_CBANK
	.align		4
        /*000c*/ 	.byte	0x04, 0x0a
        /*000e*/ 	.short	(.L_252 - .L_251)
	.align		4
.L_251:
        /*0010*/ 	.word	index@(.nv.constant0._ZN5flash16flash_fwd_kernelI23Flash_fwd_kernel_traitsILi128ELi128ELi64ELi4ELb0ELb0EN7cutlass10bfloat16_tE19Flash_kernel_traitsILi128ELi128ELi64ELi4ES3_EELb0ELb0ELb0ELb0ELb0ELb1ELb0ELb0EEEvNS_16Flash_fwd_paramsE)
        /*0014*/ 	.short	0x0160
        /*0016*/ 	.short	0x01d0


	//----- nvinfo : EIATTR_CBANK_PARAM_SIZE
	.align		4
.L_252:
        /*0018*/ 	.byte	0x03, 0x19
        /*001a*/ 	.short	0x01d0


	//----- nvinfo : EIATTR_KPARAM_INFO
	.align		4
        /*001c*/ 	.byte	0x04, 0x17
        /*001e*/ 	.short	(.L_254 - .L_253)
.L_253:
        /*0020*/ 	.word	0x00000000
        /*0024*/ 	.short	0x0000
        /*0026*/ 	.short	0x0000
        /*0028*/ 	.byte	0x00, 0xf0, 0x41, 0x07


	//----- nvinfo : EIATTR_MAXREG_COUNT
	.align		4
.L_254:
        /*002c*/ 	.byte	0x03, 0x1b
        /*002e*/ 	.short	0x00ff


	//----- nvinfo : EIATTR_NUM_BARRIERS
	.align		4
        /*0030*/ 	.byte	0x02, 0x4c
        /*0032*/ 	.byte	0x01
	.zero		1


	//----- nvinfo : EIATTR_ANNOTATIONS
	.align		4
        /*0034*/ 	.byte	0x04, 0x55
        /*0036*/ 	.short	(.L_256 - .L_255)


	//   ....[0]....
.L_255:
        /*0038*/ 	.word	0x00000001
        /*003c*/ 	.byte	0x50, 0x0b, 0x00, 0x00, 0x01, 0x00, 0x00, 0x00, 0x90, 0x0b, 0x00, 0x00, 0x01, 0x00, 0x00, 0x00
        /* <DEDUP_REMOVED lines=46> */
        /*032c*/ 	.byte	0x50, 0xbb, 0x00, 0x00, 0x01, 0x00, 0x00, 0x00, 0x60, 0xbc, 0x00, 0x00


	//----- nvinfo : EIATTR_MERCURY_ISA_VERSION
	.align		4
.L_256:
        /*0338*/ 	.byte	0x03, 0x5f
        /*033a*/ 	.short	0x0000


	//----- nvinfo : EIATTR_INT_WARP_WIDE_INSTR_OFFSETS
	.align		4
        /*033c*/ 	.byte	0x04, 0x31
        /*033e*/ 	.short	(.L_258 - .L_257)


	//   ....[0]....
.L_257:
        /*0340*/ 	.word	0x00000350


	//   ....[1]....
        /*0344*/ 	.word	0x00000380


	//   ....[2]....
        /*0348*/ 	.word	0x000018b0


	//----- nvinfo : EIATTR_COOP_GROUP_MASK_REGIDS
	.align		4
.L_258:
        /*034c*/ 	.byte	0x04, 0x29
        /*034e*/ 	.short	(.L_260 - .L_259)


	//   ....[0]....
.L_259:
        /*0350*/ 	.word	0xffffffff


	//   ....[1]....
        /*0354*/ 	.word	0xffffffff


	//   ....[2]....
        /*0358*/ 	.word	0xffffffff


	//   ....[3]....
        /*035c*/ 	.word	0xffffffff


	//   ....[4]....
        /*0360*/ 	.word	0xffffffff


	//   ....[5]....
        /*0364*/ 	.word	0xffffffff


	//   ....[6]....
        /*0368*/ 	.word	0xffffffff


	//   ....[7]....
        /*036c*/ 	.word	0xffffffff


	//   ....[8]....
        /*0370*/ 	.word	0xffffffff


	//   ....[9]....
        /*0374*/ 	.word	0xffffffff


	//   ....[10]....
        /*0378*/ 	.word	0xffffffff


	//   ....[11]....
        /*037c*/ 	.word	0xffffffff


	//   ....[12]....
        /*0380*/ 	.word	0xffffffff


	//   ....[13]....
        /*0384*/ 	.word	0xffffffff


	//   ....[14]....
        /*0388*/ 	.word	0xffffffff


	//   ....[15]....
        /*038c*/ 	.word	0xffffffff


	//   ....[16]....
        /*0390*/ 	.word	0xffffffff


	//   ....[17]....
        /*0394*/ 	.word	0xffffffff


	//   ....[18]....
        /*0398*/ 	.word	0xffffffff


	//   ....[19]....
        /*039c*/ 	.word	0xffffffff


	//   ....[20]....
        /*03a0*/ 	.word	0xffffffff


	//   ....[21]....
        /*03a4*/ 	.word	0xffffffff


	//   ....[22]....
        /*03a8*/ 	.word	0xffffffff


	//   ....[23]....
        /*03ac*/ 	.word	0xffffffff


	//----- nvinfo : EIATTR_COOP_GROUP_INSTR_OFFSETS
	.align		4
.L_260:
        /*03b0*/ 	.byte	0x04, 0x28
        /*03b2*/ 	.short	(.L_262 - .L_261)


	//   ....[0]....
.L_261:
        /*03b4*/ 	.word	0x00003350


	//   ....[1]....
        /*03b8*/ 	.word	0x00003400


	//   ....[2]....
        /*03bc*/ 	.word	0x00003480


	//   ....[3]....
        /*03c0*/ 	.word	0x000034d0


	//   ....[4]....
        /*03c4*/ 	.word	0x00003720


	//   ....[5]....
        /*03c8*/ 	.word	0x00003850


	//   ....[6]....
        /*03cc*/ 	.word	0x00003960


	//   ....[7]....
        /*03d0*/ 	.word	0x000039e0


	//   ....[8]....
        /*03d4*/ 	.word	0x00007090


	//   ....[9]....
        /*03d8*/ 	.word	0x00007210


	//   ....[10]....
        /*03dc*/ 	.word	0x00007250


	//   ....[11]....
        /*03e0*/ 	.word	0x00007270


	//   ....[12]....
        /*03e4*/ 	.word	0x00007280


	//   ....[13]....
        /*03e8*/ 	.word	0x000072c0


	//   ....[14]....
        /*03ec*/ 	.word	0x00007300


	//   ....[15]....
        /*03f0*/ 	.word	0x00007330


	//   ....[16]....
        /*03f4*/ 	.word	0x00009bb0


	//   ....[17]....
        /*03f8*/ 	.word	0x00009bc0


	//   ....[18]....
        /*03fc*/ 	.word	0x00009bd0


	//   ....[19]....
        /*0400*/ 	.word	0x00009bf0


	//   ....[20]....
        /*0404*/ 	.word	0x00009c00


	//   ....[21]....
        /*0408*/ 	.word	0x00009c30


	//   ....[22]....
        /*040c*/ 	.word	0x00009c50


	//   ....[23]....
        /*0410*/ 	.word	0x00009c80


	//----- nvinfo : EIATTR_EXIT_INSTR_OFFSETS
	.align		4
.L_262:
        /*0414*/ 	.byte	0x04, 0x1c
        /*0416*/ 	.short	(.L_264 - .L_263)


	//   ....[0]....
.L_263:
        /*0418*/ 	.word	0x00000420


	//   ....[1]....
        /*041c*/ 	.word	0x0000bc80


	//   ....[2]....
        /*0420*/ 	.word	0x0000bd50


	//   ....[3]....
        /*0424*/ 	.word	0x0000ccf0


	//   ....[4]....
        /*0428*/ 	.word	0x0000cd70


	//----- nvinfo : EIATTR_CTAIDZ_USED
	.align		4
.L_264:
        /*042c*/ 	.byte	0x01, 0x04
	.zero		2


	//----- nvinfo : EIATTR_CRS_STACK_SIZE
	.align		4
        /*0430*/ 	.byte	0x04, 0x1e
        /*0432*/ 	.short	(.L_266 - .L_265)
.L_265:
        /*0434*/ 	.word	0x00000000
.L_266:


//--------------------- .nv.info._ZN5flash16flash_fwd_kernelI23Flash_fwd_kernel_traitsILi128ELi128ELi64ELi4ELb0ELb0EN7cutlass10bfloat16_tE19Flash_kernel_traitsILi128ELi128ELi64ELi4ES3_EELb0ELb0ELb0ELb0ELb0ELb1ELb1ELb0EEEvNS_16Flash_fwd_paramsE --------------------------
	.section	.nv.info._ZN5flash16flash_fwd_kernelI23Flash_fwd_kernel_traitsILi128ELi128ELi64ELi4ELb0ELb0EN7cutlass10bfloat16_tE19Flash_kernel_traitsILi128ELi128ELi64ELi4ES3_EELb0ELb0ELb0ELb0ELb0ELb1ELb1ELb0EEEvNS_16Flash_fwd_paramsE,"",@"SHT_CUDA_INFO"
	.sectionflags	@""
	.align	4


	//----- nvinfo : EIATTR_CUDA_API_VERSION
	.align		4
        /*0000*/ 	.byte	0x04, 0x37
        /*0002*/ 	.short	(.L_268 - .L_267)
.L_267:
        /*0004*/ 	.word	0x00000082


	//----- nvinfo : EIATTR_SW2861232_WAR
	.align		4
.L_268:
        /*0008*/ 	.byte	0x01, 0x35
	.zero		2


	//----- nvinfo : EIATTR_PARAM_CBANK
	.align		4
        /*000c*/ 	.byte	0x04, 0x0a
        /*000e*/ 	.short	(.L_270 - .L_269)
	.align		4
.L_269:
        /*0010*/ 	.word	index@(.nv.constant0._ZN5flash16flash_fwd_kernelI23Flash_fwd_kernel_traitsILi128ELi128ELi64ELi4ELb0ELb0EN7cutlass10bfloat16_tE19Flash_kernel_traitsILi128ELi128ELi64ELi4ES3_EELb0ELb0ELb0ELb0ELb0ELb1ELb1ELb0EEEvNS_16Flash_fwd_paramsE)
        /*0014*/ 	.short	0x0160
        /*0016*/ 	.short	0x01d0


	//----- nvinfo : EIATTR_CBANK_PARAM_SIZE
	.align		4
.L_270:
        /*0018*/ 	.byte	0x03, 0x19
        /*001a*/ 	.short	0x01d0


	//----- nvinfo : EIATTR_KPARAM_INFO
	.align		4
        /*001c*/ 	.byte	0x04, 0x17
        /*001e*/ 	.short	(.L_272 - .L_271)
.L_271:
        /*0020*/ 	.word	0x00000000
        /*0024*/ 	.short	0x0000
        /*0026*/ 	.short	0x0000
        /*0028*/ 	.byte	0x00, 0xf0, 0x41, 0x07


	//----- nvinfo : EIATTR_MAXREG_COUNT
	.align		4
.L_272:
        /*002c*/ 	.byte	0x03, 0x1b
        /*002e*/ 	.short	0x00ff


	//----- nvinfo : EIATTR_NUM_BARRIERS
	.align		4
        /*0030*/ 	.byte	0x02, 0x4c
        /*0032*/ 	.byte	0x01
	.zero		1


	//----- nvinfo : EIATTR_ANNOTATIONS
	.align		4
        /*0034*/ 	.byte	0x04, 0x55
        /*0036*/ 	.short	(.L_274 - .L_273)


	//   ....[0]....
.L_273:
        /* <DEDUP_REMOVED lines=64> */


	//----- nvinfo : EIATTR_MERCURY_ISA_VERSION
	.align		4
.L_274:
        /*0428*/ 	.byte	0x03, 0x5f
        /*042a*/ 	.short	0x0000


	//----- nvinfo : EIATTR_INT_WARP_WIDE_INSTR_OFFSETS
	.align		4
        /*042c*/ 	.byte	0x04, 0x31
        /*042e*/ 	.short	(.L_276 - .L_275)


	//   ....[0]....
.L_275:
        /*0430*/ 	.word	0x00000350


	//   ....[1]....
        /*0434*/ 	.word	0x00000380


	//   ....[2]....
        /*0438*/ 	.word	0x000017f0


	//----- nvinfo : EIATTR_COOP_GROUP_MASK_REGIDS
	.align		4
.L_276:
        /*043c*/ 	.byte	0x04, 0x29
        /*043e*/ 	.short	(.L_278 - .L_277)


	//   ....[0]....
.L_277:
        /*0440*/ 	.word	0xffffffff


	//   ....[1]....
        /*0444*/ 	.word	0xffffffff


	//   ....[2]....
        /*0448*/ 	.word	0xffffffff


	//   ....[3]....
        /*044c*/ 	.word	0xffffffff


	//   ....[4]....
        /*0450*/ 	.word	0xffffffff


	//   ....[5]....
        /*0454*/ 	.word	0xffffffff


	//   ....[6]....
        /*0458*/ 	.word	0xffffffff


	//   ....[7]....
        /*045c*/ 	.word	0xffffffff


	//   ....[8]....
        /*0460*/ 	.word	0xffffffff


	//   ....[9]....
        /*0464*/ 	.word	0xffffffff


	//   ....[10]....
        /*0468*/ 	.word	0xffffffff


	//   ....[11]....
        /*046c*/ 	.word	0xffffffff


	//   ....[12]....
        /*0470*/ 	.word	0xffffffff


	//   ....[13]....
        /*0474*/ 	.word	0xffffffff


	//   ....[14]....
        /*0478*/ 	.word	0xffffffff


	//   ....[15]....
        /*047c*/ 	.word	0xffffffff


	//   ....[16]....
        /*0480*/ 	.word	0xffffffff


	//   ....[17]....
        /*0484*/ 	.word	0xffffffff


	//   ....[18]....
        /*0488*/ 	.word	0xffffffff


	//   ....[19]....
        /*048c*/ 	.word	0xffffffff


	//   ....[20]....
        /*0490*/ 	.word	0xffffffff


	//   ....[21]....
        /*0494*/ 	.word	0xffffffff


	//   ....[22]....
        /*0498*/ 	.word	0xffffffff


	//   ....[23]....
        /*049c*/ 	.word	0xffffffff


	//----- nvinfo : EIATTR_COOP_GROUP_INSTR_OFFSETS
	.align		4
.L_278:
        /*04a0*/ 	.byte	0x04, 0x28
        /*04a2*/ 	.short	(.L_280 - .L_279)


	//   ....[0]....
.L_279:
        /*04a4*/ 	.word	0x00003bc0


	//   ....[1]....
        /*04a8*/ 	.word	0x00003c50


	//   ....[2]....
        /*04ac*/ 	.word	0x00003c80


	//   ....[3]....
        /*04b0*/ 	.word	0x00003ce0


	//   ....[4]....
        /*04b4*/ 	.word	0x00004700


	//   ....[5]....
        /*04b8*/ 	.word	0x00004790


	//   ....[6]....
        /*04bc*/ 	.word	0x000047d0


	//   ....[7]....
        /*04c0*/ 	.word	0x00004840


	//   ....[8]....
        /*04c4*/ 	.word	0x00008490


	//   ....[9]....
        /*04c8*/ 	.word	0x00008520


	//   ....[10]....
        /*04cc*/ 	.word	0x000085a0


	//   ....[11]....
        /*04d0*/ 	.word	0x000085f0


	//   ....[12]....
        /*04d4*/ 	.word	0x00008630


	//   ....[13]....
        /*04d8*/ 	.word	0x000086d0


	//   ....[14]....
        /*04dc*/ 	.word	0x000087d0


	//   ....[15]....
        /*04e0*/ 	.word	0x00008890


	//   ....[16]....
        /*04e4*/ 	.word	0x0000b2b0


	//   ....[17]....
        /*04e8*/ 	.word	0x0000b2c0


	//   ....[18]....
        /*04ec*/ 	.word	0x0000b2d0


	//   ....[19]....
        /*04f0*/ 	.word	0x0000b2f0


	//   ....[20]....
        /*04f4*/ 	.word	0x0000b300


	//   ....[21]....
        /*04f8*/ 	.word	0x0000b320


	//   ....[22]....
        /*04fc*/ 	.word	0x0000b360


	//   ....[23]....
        /*0500*/ 	.word	0x0000b390


	//----- nvinfo : EIATTR_EXIT_INSTR_OFFSETS
	.align		4
.L_280:
        /*0504*/ 	.byte	0x04, 0x1c
        /*0506*/ 	.short	(.L_282 - .L_281)


	//   ....[0]....
.L_281:
        /*0508*/ 	.word	0x00000420


	//   ....[1]....
        /*050c*/ 	.word	0x0000d380


	//   ....[2]....
        /*0510*/ 	.word	0x0000d450


	//   ....[3]....
        /*0514*/ 	.word	0x0000e3f0


	//   ....[4]....
        /*0518*/ 	.word	0x0000e470


	//----- nvinfo : EIATTR_CTAIDZ_USED
	.align		4
.L_282:
        /*051c*/ 	.byte	0x01, 0x04
	.zero		2


	//----- nvinfo : EIATTR_CRS_STACK_SIZE
	.align		4
        /*0520*/ 	.byte	0x04, 0x1e
        /*0522*/ 	.short	(.L_284 - .L_283)
.L_283:
        /*0524*/ 	.word	0x00000000
.L_284:


//--------------------- .nv.info._ZN5flash16flash_fwd_kernelI23Flash_fwd_kernel_traitsILi128ELi128ELi64ELi4ELb0ELb0EN7cutlass10bfloat16_tE19Flash_kernel_traitsILi128ELi128ELi64ELi4ES3_EELb0ELb0ELb0ELb0ELb1ELb1ELb0ELb0EEEvNS_16Flash_fwd_paramsE --------------------------
	.section	.nv.info._ZN5flash16flash_fwd_kernelI23Flash_fwd_kernel_traitsILi128ELi128ELi64ELi4ELb0ELb0EN7cutlass10bfloat16_tE19Flash_kernel_traitsILi128ELi128ELi64ELi4ES3_EELb0ELb0ELb0ELb0ELb1ELb1ELb0ELb0EEEvNS_16Flash_fwd_paramsE,"",@"SHT_CUDA_INFO"
	.sectionflags	@""
	.align	4


	//----- nvinfo : EIATTR_CUDA_API_VERSION
	.align		4
        /*0000*/ 	.byte	0x04, 0x37
        /*0002*/ 	.short	(.L_286 - .L_285)
.L_285:
        /*0004*/ 	.word	0x00000082


	//----- nvinfo : EIATTR_SW2861232_WAR
	.align		4
.L_286:
        /*0008*/ 	.byte	0x01, 0x35
	.zero		2


	//----- nvinfo : EIATTR_PARAM_CBANK
	.align		4
        /*000c*/ 	.byte	0x04, 0x0a
        /*000e*/ 	.short	(.L_288 - .L_287)
	.align		4
.L_287:
        /*0010*/ 	.word	index@(.nv.constant0._ZN5flash16flash_fwd_kernelI23Flash_fwd_kernel_traitsILi128ELi128ELi64ELi4ELb0ELb0EN7cutlass10bfloat16_tE19Flash_kernel_traitsILi128ELi128ELi64ELi4ES3_EELb0ELb0ELb0ELb0ELb1ELb1ELb0ELb0EEEvNS_16Flash_fwd_paramsE)
        /*0014*/ 	.short	0x0160
        /*0016*/ 	.short	0x01d0


	//----- nvinfo : EIATTR_CBANK_PARAM_SIZE
	.align		4
.L_288:
        /*0018*/ 	.byte	0x03, 0x19
        /*001a*/ 	.short	0x01d0


	//----- nvinfo : EIATTR_KPARAM_INFO
	.align		4
        /*001c*/ 	.byte	0x04, 0x17
        /*001e*/ 	.short	(.L_290 - .L_289)
.L_289:
        /*0020*/ 	.word	0x00000000
        /*0024*/ 	.short	0x0000
        /*0026*/ 	.short	0x0000
        /*0028*/ 	.byte	0x00, 0xf0, 0x41, 0x07


	//----- nvinfo : EIATTR_MAXREG_COUNT
	.align		4
.L_290:
        /*002c*/ 	.byte	0x03, 0x1b
        /*002e*/ 	.short	0x00ff


	//----- nvinfo : EIATTR_NUM_BARRIERS
	.align		4
        /*0030*/ 	.byte	0x02, 0x4c
        /*0032*/ 	.byte	0x01
	.zero		1


	//----- nvinfo : EIATTR_ANNOTATIONS
	.align		4
        /*0034*/ 	.byte	0x04, 0x55
        /*0036*/ 	.short	(.L_292 - .L_291)


	//   ....[0]....
.L_291:
        /* <DEDUP_REMOVED lines=35> */


	//----- nvinfo : EIATTR_MERCURY_ISA_VERSION
	.align		4
.L_292:
        /*0258*/ 	.byte	0x03, 0x5f
        /*025a*/ 	.short	0x0000


	//----- nvinfo : EIATTR_COOP_GROUP_MASK_REGIDS
	.align		4
        /*025c*/ 	.byte	0x04, 0x29
        /*025e*/ 	.short	(.L_294 - .L_293)


	//   ....[0]....
.L_293:
        /*0260*/ 	.word	0xffffffff


	//   ....[1]....
        /*0264*/ 	.word	0xffffffff


	//   ....[2]....
        /*0268*/ 	.word	0xffffffff


	//   ....[3]....
        /*026c*/ 	.word	0xffffffff


	//   ....[4]....
        /*0270*/ 	.word	0xffffffff


	//   ....[5]....
        /*0274*/ 	.word	0xffffffff


	//   ....[6]....
        /*0278*/ 	.word	0xffffffff


	//   ....[7]....
        /*027c*/ 	.word	0xffffffff


	//   ....[8]....
        /*0280*/ 	.word	0xffffffff


	//   ....[9]....
        /*0284*/ 	.word	0xffffffff


	//   ....[10]....
        /*0288*/ 	.word	0xffffffff


	//   ....[11]....
        /*028c*/ 	.word	0xffffffff


	//   ....[12]....
        /*0290*/ 	.word	0xffffffff


	//   ....[13]....
        /*0294*/ 	.word	0xffffffff


	//   ....[14]....
        /*0298*/ 	.word	0xffffffff


	//   ....[15]....
        /*029c*/ 	.word	0xffffffff


	//   ....[16]....
        /*02a0*/ 	.word	0xffffffff


	//   ....[17]....
        /*02a4*/ 	.word	0xffffffff


	//   ....[18]....
        /*02a8*/ 	.word	0xffffffff


	//   ....[19]....
        /*02ac*/ 	.word	0xffffffff


	//   ....[20]....
        /*02b0*/ 	.word	0xffffffff


	//   ....[21]....
        /*02b4*/ 	.word	0xffffffff


	//   ....[22]....
        /*02b8*/ 	.word	0xffffffff


	//   ....[23]....
        /*02bc*/ 	.word	0xffffffff


	//----- nvinfo : EIATTR_COOP_GROUP_INSTR_OFFSETS
	.align		4
.L_294:
        /*02c0*/ 	.byte	0x04, 0x28
        /*02c2*/ 	.short	(.L_296 - .L_295)


	//   ....[0]....
.L_295:
        /*02c4*/ 	.word	0x000022a0


	//   ....[1]....
        /*02c8*/ 	.word	0x000022d0


	//   ....[2]....
        /*02cc*/ 	.word	0x000023d0


	//   ....[3]....
        /*02d0*/ 	.word	0x00002410


	//   ....[4]....
        /*02d4*/ 	.word	0x000026d0


	//   ....[5]....
        /*02d8*/ 	.word	0x000027d0


	//   ....[6]....
        /*02dc*/ 	.word	0x00002800


	//   ....[7]....
        /*02e0*/ 	.word	0x000029a0


	//   ....[8]....
        /*02e4*/ 	.word	0x00005ce0


	//   ....[9]....
        /*02e8*/ 	.word	0x00005e70


	//   ....[10]....
        /*02ec*/ 	.word	0x00005eb0


	//   ....[11]....
        /*02f0*/ 	.word	0x00005ed0


	//   ....[12]....
        /*02f4*/ 	.word	0x00005ef0


	//   ....[13]....
        /*02f8*/ 	.word	0x00005f20


	//   ....[14]....
        /*02fc*/ 	.word	0x00005f60


	//   ....[15]....
        /*0300*/ 	.word	0x00005f90


	//   ....[16]....
        /*0304*/ 	.word	0x00008710


	//   ....[17]....
        /*0308*/ 	.word	0x00008720


	//   ....[18]....
        /*030c*/ 	.word	0x00008730


	//   ....[19]....
        /*0310*/ 	.word	0x00008750


	//   ....[20]....
        /*0314*/ 	.word	0x00008780


	//   ....[21]....
        /*0318*/ 	.word	0x000087a0


	//   ....[22]....
        /*031c*/ 	.word	0x000087b0


	//   ....[23]....
        /*0320*/ 	.word	0x000087e0


	//----- nvinfo : EIATTR_EXIT_INSTR_OFFSETS
	.align		4
.L_296:
        /*0324*/ 	.byte	0x04, 0x1c
        /*0326*/ 	.short	(.L_298 - .L_297)


	//   ....[0]....
.L_297:
        /*0328*/ 	.word	0x00000170


	//   ....[1]....
        /*032c*/ 	.word	0x0000a4e0


	//----- nvinfo : EIATTR_CTAIDZ_USED
	.align		4
.L_298:
        /*0330*/ 	.byte	0x01, 0x04
	.zero		2


	//----- nvinfo : EIATTR_CRS_STACK_SIZE
	.align		4
        /*0334*/ 	.byte	0x04, 0x1e
        /*0336*/ 	.short	(.L_300 - .L_299)
.L_299:
        /*0338*/ 	.word	0x00000000
.L_300:


//--------------------- .nv.info._ZN5flash16flash_fwd_kernelI23Flash_fwd_kernel_traitsILi128ELi128ELi64ELi4ELb0ELb0EN7cutlass10bfloat16_tE19Flash_kernel_traitsILi128ELi128ELi64ELi4ES3_EELb0ELb0ELb0ELb0ELb1ELb1ELb1ELb0EEEvNS_16Flash_fwd_paramsE --------------------------
	.section	.nv.info._ZN5flash16flash_fwd_kernelI23Flash_fwd_kernel_traitsILi128ELi128ELi64ELi4ELb0ELb0EN7cutlass10bfloat16_tE19Flash_kernel_traitsILi128ELi128ELi64ELi4ES3_EELb0ELb0ELb0ELb0ELb1ELb1ELb1ELb0EEEvNS_16Flash_fwd_paramsE,"",@"SHT_CUDA_INFO"
	.sectionflags	@""
	.align	4


	//----- nvinfo : EIATTR_CUDA_API_VERSION
	.align		4
        /*0000*/ 	.byte	0x04, 0x37
        /*0002*/ 	.short	(.L_302 - .L_301)
.L_301:
        /*0004*/ 	.word	0x00000082


	//----- nvinfo : EIATTR_SW2861232_WAR
	.align		4
.L_302:
        /*0008*/ 	.byte	0x01, 0x35
	.zero		2


	//----- nvinfo : EIATTR_PARAM_CBANK
	.align		4
        /*000c*/ 	.byte	0x04, 0x0a
        /*000e*/ 	.short	(.L_304 - .L_303)
	.align		4
.L_303:
        /*0010*/ 	.word	index@(.nv.constant0._ZN5flash16flash_fwd_kernelI23Flash_fwd_kernel_traitsILi128ELi128ELi64ELi4ELb0ELb0EN7cutlass10bfloat16_tE19Flash_kernel_traitsILi128ELi128ELi64ELi4ES3_EELb0ELb0ELb0ELb0ELb1ELb1ELb1ELb0EEEvNS_16Flash_fwd_paramsE)
        /*0014*/ 	.short	0x0160
        /*0016*/ 	.short	0x01d0


	//----- nvinfo : EIATTR_CBANK_PARAM_SIZE
	.align		4
.L_304:
        /*0018*/ 	.byte	0x03, 0x19
        /*001a*/ 	.short	0x01d0


	//----- nvinfo : EIATTR_KPARAM_INFO
	.align		4
        /*001c*/ 	.byte	0x04, 0x17
        /*001e*/ 	.short	(.L_306 - .L_305)
.L_305:
        /*0020*/ 	.word	0x00000000
        /*0024*/ 	.short	0x0000
        /*0026*/ 	.short	0x0000
        /*0028*/ 	.byte	0x00, 0xf0, 0x41, 0x07


	//----- nvinfo : EIATTR_MAXREG_COUNT
	.align		4
.L_306:
        /*002c*/ 	.byte	0x03, 0x1b
        /*002e*/ 	.short	0x00ff


	//----- nvinfo : EIATTR_NUM_BARRIERS
	.align		4
        /*0030*/ 	.byte	0x02, 0x4c
        /*0032*/ 	.byte	0x01
	.zero		1


	//----- nvinfo : EIATTR_ANNOTATIONS
	.align		4
        /*0034*/ 	.byte	0x04, 0x55
        /*0036*/ 	.short	(.L_308 - .L_307)


	//   ....[0]....
.L_307:
        /* <DEDUP_REMOVED lines=46> */
        /*030c*/ 	.byte	0x40, 0x9f, 0x00, 0x00


	//----- nvinfo : EIATTR_MERCURY_ISA_VERSION
	.align		4
.L_308:
        /*0310*/ 	.byte	0x03, 0x5f
        /*0312*/ 	.short	0x0000


	//----- nvinfo : EIATTR_COOP_GROUP_MASK_REGIDS
	.align		4
        /*0314*/ 	.byte	0x04, 0x29
        /*0316*/ 	.short	(.L_310 - .L_309)


	//   ....[0]....
.L_309:
        /*0318*/ 	.word	0xffffffff


	//   ....[1]....
        /*031c*/ 	.word	0xffffffff


	//   ....[2]....
        /*0320*/ 	.word	0xffffffff


	//   ....[3]....
        /*0324*/ 	.word	0xffffffff


	//   ....[4]....
        /*0328*/ 	.word	0xffffffff


	//   ....[5]....
        /*032c*/ 	.word	0xffffffff


	//   ....[6]....
        /*0330*/ 	.word	0xffffffff


	//   ....[7]....
        /*0334*/ 	.word	0xffffffff


	//   ....[8]....
        /*0338*/ 	.word	0xffffffff


	//   ....[9]....
        /*033c*/ 	.word	0xffffffff


	//   ....[10]....
        /*0340*/ 	.word	0xffffffff


	//   ....[11]....
        /*0344*/ 	.word	0xffffffff


	//   ....[12]....
        /*0348*/ 	.word	0xffffffff


	//   ....[13]....
        /*034c*/ 	.word	0xffffffff


	//   ....[14]....
        /*0350*/ 	.word	0xffffffff


	//   ....[15]....
        /*0354*/ 	.word	0xffffffff


	//   ....[16]....
        /*0358*/ 	.word	0xffffffff


	//   ....[17]....
        /*035c*/ 	.word	0xffffffff


	//   ....[18]....
        /*0360*/ 	.word	0xffffffff


	//   ....[19]....
        /*0364*/ 	.word	0xffffffff


	//   ....[20]....
        /*0368*/ 	.word	0xffffffff


	//   ....[21]....
        /*036c*/ 	.word	0xffffffff


	//   ....[22]....
        /*0370*/ 	.word	0xffffffff


	//   ....[23]....
        /*0374*/ 	.word	0xffffffff


	//----- nvinfo : EIATTR_COOP_GROUP_INSTR_OFFSETS
	.align		4
.L_310:
        /*0378*/ 	.byte	0x04, 0x28
        /*037a*/ 	.short	(.L_312 - .L_311)


	//   ....[0]....
.L_311:
        /*037c*/ 	.word	0x00002940


	//   ....[1]....
        /*0380*/ 	.word	0x00002a30


	//   ....[2]....
        /*0384*/ 	.word	0x00002a40


	//   ....[3]....
        /*0388*/ 	.word	0x00002a80


	//   ....[4]....
        /*038c*/ 	.word	0x00002e20


	//   ....[5]....
        /*0390*/ 	.word	0x00002f20


	//   ....[6]....
        /*0394*/ 	.word	0x00002f30


	//   ....[7]....
        /*0398*/ 	.word	0x000030f0


	//   ....[8]....
        /*039c*/ 	.word	0x00006f00


	//   ....[9]....
        /*03a0*/ 	.word	0x000070f0


	//   ....[10]....
        /*03a4*/ 	.word	0x00007130


	//   ....[11]....
        /*03a8*/ 	.word	0x00007150


	//   ....[12]....
        /*03ac*/ 	.word	0x00007170


	//   ....[13]....
        /*03b0*/ 	.word	0x000071b0


	//   ....[14]....
        /*03b4*/ 	.word	0x000071f0


	//   ....[15]....
        /*03b8*/ 	.word	0x00007220


	//   ....[16]....
        /*03bc*/ 	.word	0x00009ff0


	//   ....[17]....
        /*03c0*/ 	.word	0x0000a000


	//   ....[18]....
        /*03c4*/ 	.word	0x0000a010


	//   ....[19]....
        /*03c8*/ 	.word	0x0000a030


	//   ....[20]....
        /*03cc*/ 	.word	0x0000a060


	//   ....[21]....
        /*03d0*/ 	.word	0x0000a080


	//   ....[22]....
        /*03d4*/ 	.word	0x0000a090


	//   ....[23]....
        /*03d8*/ 	.word	0x0000a0f0


	//----- nvinfo : EIATTR_EXIT_INSTR_OFFSETS
	.align		4
.L_312:
        /*03dc*/ 	.byte	0x04, 0x1c
        /*03de*/ 	.short	(.L_314 - .L_313)


	//   ....[0]....
.L_313:
        /*03e0*/ 	.word	0x00000170


	//   ....[1]....
        /*03e4*/ 	.word	0x0000bdc0


	//----- nvinfo : EIATTR_CTAIDZ_USED
	.align		4
.L_314:
        /*03e8*/ 	.byte	0x01, 0x04
	.zero		2


	//----- nvinfo : EIATTR_CRS_STACK_SIZE
	.align		4
        /*03ec*/ 	.byte	0x04, 0x1e
        /*03ee*/ 	.short	(.L_316 - .L_315)
.L_315:
        /*03f0*/ 	.word	0x00000000
.L_316:


//--------------------- .nv.info._ZN5flash16flash_fwd_kernelI23Flash_fwd_kernel_traitsILi128ELi128ELi64ELi4ELb0ELb0EN7cutlass10bfloat16_tE19Flash_kernel_traitsILi128ELi128ELi64ELi4ES3_EELb0ELb0ELb0ELb0ELb0ELb0ELb0ELb0EEEvNS_16Flash_fwd_paramsE --------------------------
	.section	.nv.info._ZN5flash16flash_fwd_kernelI23Flash_fwd_kernel_traitsILi128ELi128ELi64ELi4ELb0ELb0EN7cutlass10bfloat16_tE19Flash_kernel_traitsILi128ELi128ELi64ELi4ES3_EELb0ELb0ELb0ELb0ELb0ELb0ELb0ELb0EEEvNS_16Flash_fwd_paramsE,"",@"SHT_CUDA_INFO"
	.sectionflags	@""
	.align	4


	//----- nvinfo : EIATTR_CUDA_API_VERSION
	.align		4
        /*0000*/ 	.byte	0x04, 0x37
        /*0002*/ 	.short	(.L_318 - .L_317)
.L_317:
        /*0004*/ 	.word	0x00000082


	//----- nvinfo : EIATTR_SW2861232_WAR
	.align		4
.L_318:
        /*0008*/ 	.byte	0x01, 0x35
	.zero		2


	//----- nvinfo : EIATTR_PARAM_CBANK
	.align		4
        /*000c*/ 	.byte	0x04, 0x0a
        /*000e*/ 	.short	(.L_320 - .L_319)
	.align		4
.L_319:
        /*0010*/ 	.word	index@(.nv.constant0._ZN5flash16flash_fwd_kernelI23Flash_fwd_kernel_traitsILi128ELi128ELi64ELi4ELb0ELb0EN7cutlass10bfloat16_tE19Flash_kernel_traitsILi128ELi128ELi64ELi4ES3_EELb0ELb0ELb0ELb0ELb0ELb0ELb0ELb0EEEvNS_16Flash_fwd_paramsE)
        /*0014*/ 	.short	0x0160
        /*0016*/ 	.short	0x01d0


	//----- nvinfo : EIATTR_CBANK_PARAM_SIZE
	.align		4
.L_320:
        /*0018*/ 	.byte	0x03, 0x19
        /*001a*/ 	.short	0x01d0


	//----- nvinfo : EIATTR_KPARAM_INFO
	.align		4
        /*001c*/ 	.byte	0x04, 0x17
        /*001e*/ 	.short	(.L_322 - .L_321)
.L_321:
        /*0020*/ 	.word	0x00000000
        /*0024*/ 	.short	0x0000
        /*0026*/ 	.short	0x0000
        /*0028*/ 	.byte	0x00, 0xf0, 0x41, 0x07


	//----- nvinfo : EIATTR_MAXREG_COUNT
	.align		4
.L_322:
        /*002c*/ 	.byte	0x03, 0x1b
        /*002e*/ 	.short	0x00ff


	//----- nvinfo : EIATTR_NUM_BARRIERS
	.align		4
        /*0030*/ 	.byte	0x02, 0x4c
        /*0032*/ 	.byte	0x01
	.zero		1


	//----- nvinfo : EIATTR_ANNOTATIONS
	.align		4
        /*0034*/ 	.byte	0x04, 0x55
        /*0036*/ 	.short	(.L_324 - .L_323)


	//   ....[0]....
.L_323:
        /* <DEDUP_REMOVED lines=47> */


	//----- nvinfo : EIATTR_MERCURY_ISA_VERSION
	.align		4
.L_324:
        /*0310*/ 	.byte	0x03, 0x5f
        /*0312*/ 	.short	0x0000


	//----- nvinfo : EIATTR_COOP_GROUP_MASK_REGIDS
	.align		4
        /*0314*/ 	.byte	0x04, 0x29
        /*0316*/ 	.short	(.L_326 - .L_325)


	//   ....[0]....
.L_325:
        /*0318*/ 	.word	0xffffffff


	//   ....[1]....
        /*031c*/ 	.word	0xffffffff


	//   ....[2]....
        /*0320*/ 	.word	0xffffffff


	//   ....[3]....
        /*0324*/ 	.word	0xffffffff


	//   ....[4]....
        /*0328*/ 	.word	0xffffffff


	//   ....[5]....
        /*032c*/ 	.word	0xffffffff


	//   ....[6]....
        /*0330*/ 	.word	0xffffffff


	//   ....[7]....
        /*0334*/ 	.word	0xffffffff


	//   ....[8]....
        /*0338*/ 	.word	0xffffffff


	//   ....[9]....
        /*033c*/ 	.word	0xffffffff


	//   ....[10]....
        /*0340*/ 	.word	0xffffffff


	//   ....[11]....
        /*0344*/ 	.word	0xffffffff


	//   ....[12]....
        /*0348*/ 	.word	0xffffffff


	//   ....[13]....
        /*034c*/ 	.word	0xffffffff


	//   ....[14]....
        /*0350*/ 	.word	0xffffffff


	//   ....[15]....
        /*0354*/ 	.word	0xffffffff


	//   ....[16]....
        /*0358*/ 	.word	0xffffffff


	//   ....[17]....
        /*035c*/ 	.word	0xffffffff


	//   ....[18]....
        /*0360*/ 	.word	0xffffffff


	//   ....[19]....
        /*0364*/ 	.word	0xffffffff


	//   ....[20]....
        /*0368*/ 	.word	0xffffffff


	//   ....[21]....
        /*036c*/ 	.word	0xffffffff


	//   ....[22]....
        /*0370*/ 	.word	0xffffffff


	//   ....[23]....
        /*0374*/ 	.word	0xffffffff


	//----- nvinfo : EIATTR_COOP_GROUP_INSTR_OFFSETS
	.align		4
.L_326:
        /*0378*/ 	.byte	0x04, 0x28
        /*037a*/ 	.short	(.L_328 - .L_327)


	//   ....[0]....
.L_327:
        /*037c*/ 	.word	0x00004790


	//   ....[1]....
        /*0380*/ 	.word	0x00004810


	//   ....[2]....
        /*0384*/ 	.word	0x00004880


	//   ....[3]....
        /*0388*/ 	.word	0x00004a70


	//   ....[4]....
        /*038c*/ 	.word	0x00004aa0


	//   ....[5]....
        /*0390*/ 	.word	0x00004b80


	//   ....[6]....
        /*0394*/ 	.word	0x00004cf0


	//   ....[7]....
        /*0398*/ 	.word	0x00004d60


	//   ....[8]....
        /*039c*/ 	.word	0x00009610


	//   ....[9]....
        /*03a0*/ 	.word	0x00009790


	//   ....[10]....
        /*03a4*/ 	.word	0x000097d0


	//   ....[11]....
        /*03a8*/ 	.word	0x000097f0


	//   ....[12]....
        /*03ac*/ 	.word	0x00009800


	//   ....[13]....
        /*03b0*/ 	.word	0x00009840


	//   ....[14]....
        /*03b4*/ 	.word	0x00009880


	//   ....[15]....
        /*03b8*/ 	.word	0x000098b0


	//   ....[16]....
        /*03bc*/ 	.word	0x0000bd70


	//   ....[17]....
        /*03c0*/ 	.word	0x0000bd80


	//   ....[18]....
        /*03c4*/ 	.word	0x0000be80


	//   ....[19]....
        /*03c8*/ 	.word	0x0000bea0


	//   ....[20]....
        /*03cc*/ 	.word	0x0000c3f0


	//   ....[21]....
        /*03d0*/ 	.word	0x0000c400


	//   ....[22]....
        /*03d4*/ 	.word	0x0000c420


	//   ....[23]....
        /*03d8*/ 	.word	0x0000c460


	//----- nvinfo : EIATTR_EXIT_INSTR_OFFSETS
	.align		4
.L_328:
        /*03dc*/ 	.byte	0x04, 0x1c
        /*03de*/ 	.short	(.L_330 - .L_329)


	//   ....[0]....
.L_329:
        /*03e0*/ 	.word	0x000004d0


	//   ....[1]....
        /*03e4*/ 	.word	0x0000e210


	//   ....[2]....
        /*03e8*/ 	.word	0x0000e2f0


	//   ....[3]....
        /*03ec*/ 	.word	0x0000e310


	//   ....[4]....
        /*03f0*/ 	.word	0x0000f3c0


	//   ....[5]....
        /*03f4*/ 	.word	0x0000f440


	//----- nvinfo : EIATTR_CTAIDZ_USED
	.align		4
.L_330:
        /*03f8*/ 	.byte	0x01, 0x04
	.zero		2


	//----- nvinfo : EIATTR_CRS_STACK_SIZE
	.align		4
        /*03fc*/ 	.byte	0x04, 0x1e
        /*03fe*/ 	.short	(.L_332 - .L_331)
.L_331:
        /*0400*/ 	.word	0x00000000
.L_332:


//--------------------- .nv.info._ZN5flash16flash_fwd_kernelI23Flash_fwd_kernel_traitsILi128ELi128ELi64ELi4ELb0ELb0EN7cutlass10bfloat16_tE19Flash_kernel_traitsILi128ELi128ELi64ELi4ES3_EELb0ELb0ELb0ELb0ELb0ELb0ELb1ELb0EEEvNS_16Flash_fwd_paramsE --------------------------
	.section	.nv.info._ZN5flash16flash_fwd_kernelI23Flash_fwd_kernel_traitsILi128ELi128ELi64ELi4ELb0ELb0EN7cutlass10bfloat16_tE19Flash_kernel_traitsILi128ELi128ELi64ELi4ES3_EELb0ELb0ELb0ELb0ELb0ELb0ELb1ELb0EEEvNS_16Flash_fwd_paramsE,"",@"SHT_CUDA_INFO"
	.sectionflags	@""
	.align	4


	//----- nvinfo : EIATTR_CUDA_API_VERSION
	.align		4
        /*0000*/ 	.byte	0x04, 0x37
        /*0002*/ 	.short	(.L_334 - .L_333)
.L_333:
        /*0004*/ 	.word	0x00000082


	//----- nvinfo : EIATTR_SW2861232_WAR
	.align		4
.L_334:
        /*0008*/ 	.byte	0x01, 0x35
	.zero		2


	//----- nvinfo : EIATTR_PARAM_CBANK
	.align		4
        /*000c*/ 	.byte	0x04, 0x0a
        /*000e*/ 	.short	(.L_336 - .L_335)
	.align		4
.L_335:
        /*0010*/ 	.word	index@(.nv.constant0._ZN5flash16flash_fwd_kernelI23Flash_fwd_kernel_traitsILi128ELi128ELi64ELi4ELb0ELb0EN7cutlass10bfloat16_tE19Flash_kernel_traitsILi128ELi128ELi64ELi4ES3_EELb0ELb0ELb0ELb0ELb0ELb0ELb1ELb0EEEvNS_16Flash_fwd_paramsE)
        /*0014*/ 	.short	0x0160
        /*0016*/ 	.short	0x01d0


	//----- nvinfo : EIATTR_CBANK_PARAM_SIZE
	.align		4
.L_336:
        /*0018*/ 	.byte	0x03, 0x19
        /*001a*/ 	.short	0x01d0


	//----- nvinfo : EIATTR_KPARAM_INFO
	.align		4
        /*001c*/ 	.byte	0x04, 0x17
        /*001e*/ 	.short	(.L_338 - .L_337)
.L_337:
        /*0020*/ 	.word	0x00000000
        /*0024*/ 	.short	0x0000
        /*0026*/ 	.short	0x0000
        /*0028*/ 	.byte	0x00, 0xf0, 0x41, 0x07


	//----- nvinfo : EIATTR_MAXREG_COUNT
	.align		4
.L_338:
        /*002c*/ 	.byte	0x03, 0x1b
        /*002e*/ 	.short	0x00ff


	//----- nvinfo : EIATTR_NUM_BARRIERS
	.align		4
        /*0030*/ 	.byte	0x02, 0x4c
        /*0032*/ 	.byte	0x01
	.zero		1


	//----- nvinfo : EIATTR_ANNOTATIONS
	.align		4
        /*0034*/ 	.byte	0x04, 0x55
        /*0036*/ 	.short	(.L_340 - .L_339)


	//   ....[0]....
.L_339:
        /* <DEDUP_REMOVED lines=55> */


	//----- nvinfo : EIATTR_MERCURY_ISA_VERSION
	.align		4
.L_340:
        /*0390*/ 	.byte	0x03, 0x5f
        /*0392*/ 	.short	0x0000


	//----- nvinfo : EIATTR_COOP_GROUP_MASK_REGIDS
	.align		4
        /*0394*/ 	.byte	0x04, 0x29
        /*0396*/ 	.short	(.L_342 - .L_341)


	//   ....[0]....
.L_341:
        /*0398*/ 	.word	0xffffffff


	//   ....[1]....
        /*039c*/ 	.word	0xffffffff


	//   ....[2]....
        /*03a0*/ 	.word	0xffffffff


	//   ....[3]....
        /*03a4*/ 	.word	0xffffffff


	//   ....[4]....
        /*03a8*/ 	.word	0xffffffff


	//   ....[5]....
        /*03ac*/ 	.word	0xffffffff


	//   ....[6]....
        /*03b0*/ 	.word	0xffffffff


	//   ....[7]....
        /*03b4*/ 	.word	0xffffffff


	//   ....[8]....
        /*03b8*/ 	.word	0xffffffff


	//   ....[9]....
        /*03bc*/ 	.word	0xffffffff


	//   ....[10]....
        /*03c0*/ 	.word	0xffffffff


	//   ....[11]....
        /*03c4*/ 	.word	0xffffffff


	//   ....[12]....
        /*03c8*/ 	.word	0xffffffff


	//   ....[13]....
        /*03cc*/ 	.word	0xffffffff


	//   ....[14]....
        /*03d0*/ 	.word	0xffffffff


	//   ....[15]....
        /*03d4*/ 	.word	0xffffffff


	//   ....[16]....
        /*03d8*/ 	.word	0xffffffff


	//   ....[17]....
        /*03dc*/ 	.word	0xffffffff


	//   ....[18]....
        /*03e0*/ 	.word	0xffffffff


	//   ....[19]....
        /*03e4*/ 	.word	0xffffffff


	//   ....[20]....
        /*03e8*/ 	.word	0xffffffff


	//   ....[21]....
        /*03ec*/ 	.word	0xffffffff


	//   ....[22]....
        /*03f0*/ 	.word	0xffffffff


	//   ....[23]....
        /*03f4*/ 	.word	0xffffffff


	//----- nvinfo : EIATTR_COOP_GROUP_INSTR_OFFSETS
	.align		4
.L_342:
        /*03f8*/ 	.byte	0x04, 0x28
        /*03fa*/ 	.short	(.L_344 - .L_343)


	//   ....[0]....
.L_343:
        /*03fc*/ 	.word	0x00005060


	//   ....[1]....
        /*0400*/ 	.word	0x000050a0


	//   ....[2]....
        /*0404*/ 	.word	0x00005110


	//   ....[3]....
        /*0408*/ 	.word	0x00005290


	//   ....[4]....
        /*040c*/ 	.word	0x000052e0


	//   ....[5]....
        /*0410*/ 	.word	0x000053e0


	//   ....[6]....
        /*0414*/ 	.word	0x000055a0


	//   ....[7]....
        /*0418*/ 	.word	0x00005610


	//   ....[8]....
        /*041c*/ 	.word	0x00009fe0


	//   ....[9]....
        /*0420*/ 	.word	0x0000a090


	//   ....[10]....
        /*0424*/ 	.word	0x0000a250


	//   ....[11]....
        /*0428*/ 	.word	0x0000a280


	//   ....[12]....
        /*042c*/ 	.word	0x0000a2f0


	//   ....[13]....
        /*0430*/ 	.word	0x0000a330


	//   ....[14]....
        /*0434*/ 	.word	0x0000a360


	//   ....[15]....
        /*0438*/ 	.word	0x0000a410


	//   ....[16]....
        /*043c*/ 	.word	0x0000d2c0


	//   ....[17]....
        /*0440*/ 	.word	0x0000d2d0


	//   ....[18]....
        /*0444*/ 	.word	0x0000d2e0


	//   ....[19]....
        /*0448*/ 	.word	0x0000d300


	//   ....[20]....
        /*044c*/ 	.word	0x0000d320


	//   ....[21]....
        /*0450*/ 	.word	0x0000d350


	//   ....[22]....
        /*0454*/ 	.word	0x0000d360


	//   ....[23]....
        /*0458*/ 	.word	0x0000d3b0


	//----- nvinfo : EIATTR_EXIT_INSTR_OFFSETS
	.align		4
.L_344:
        /*045c*/ 	.byte	0x04, 0x1c
        /*045e*/ 	.short	(.L_346 - .L_345)


	//   ....[0]....
.L_345:
        /*0460*/ 	.word	0x000004d0


	//   ....[1]....
        /*0464*/ 	.word	0x0000f480


	//   ....[2]....
        /*0468*/ 	.word	0x0000f560


	//   ....[3]....
        /*046c*/ 	.word	0x0000f580


	//   ....[4]....
        /*0470*/ 	.word	0x00010630


	//   ....[5]....
        /*0474*/ 	.word	0x000106b0


	//----- nvinfo : EIATTR_CTAIDZ_USED
	.align		4
.L_346:
        /*0478*/ 	.byte	0x01, 0x04
	.zero		2


	//----- nvinfo : EIATTR_CRS_STACK_SIZE
	.align		4
        /*047c*/ 	.byte	0x04, 0x1e
        /*047e*/ 	.short	(.L_348 - .L_347)
.L_347:
        /*0480*/ 	.word	0x00000000
.L_348:


//--------------------- .nv.info._ZN5flash16flash_fwd_kernelI23Flash_fwd_kernel_traitsILi128ELi128ELi64ELi4ELb0ELb0EN7cutlass10bfloat16_tE19Flash_kernel_traitsILi128ELi128ELi64ELi4ES3_EELb0ELb0ELb0ELb1ELb0ELb0ELb0ELb0EEEvNS_16Flash_fwd_paramsE --------------------------
	.section	.nv.info._ZN5flash16flash_fwd_kernelI23Flash_fwd_kernel_traitsILi128ELi128ELi64ELi4ELb0ELb0EN7cutlass10bfloat16_tE19Flash_kernel_traitsILi128ELi128ELi64ELi4ES3_EELb0ELb0ELb0ELb1ELb0ELb0ELb0ELb0EEEvNS_16Flash_fwd_paramsE,"",@"SHT_CUDA_INFO"
	.sectionflags	@""
	.align	4


	//----- nvinfo : EIATTR_CUDA_API_VERSION
	.align		4
        /*0000*/ 	.byte	0x04, 0x37
        /*0002*/ 	.short	(.L_350 - .L_349)
.L_349:
        /*0004*/ 	.word	0x00000082


	//----- nvinfo : EIATTR_SW2861232_WAR
	.align		4
.L_350:
        /*0008*/ 	.byte	0x01, 0x35
	.zero		2


	//----- nvinfo : EIATTR_PARAM_CBANK
	.align		4
        /*000c*/ 	.byte	0x04, 0x0a
        /*000e*/ 	.short	(.L_352 - .L_351)
	.align		4
.L_351:
        /*0010*/ 	.word	index@(.nv.constant0._ZN5flash16flash_fwd_kernelI23Flash_fwd_kernel_traitsILi128ELi128ELi64ELi4ELb0ELb0EN7cutlass10bfloat16_tE19Flash_kernel_traitsILi128ELi128ELi64ELi4ES3_EELb0ELb0ELb0ELb1ELb0ELb0ELb0ELb0EEEvNS_16Flash_fwd_paramsE)
        /*0014*/ 	.short	0x0160
        /*0016*/ 	.short	0x01d0


	//----- nvinfo : EIATTR_CBANK_PARAM_SIZE
	.align		4
.L_352:
        /*0018*/ 	.byte	0x03, 0x19
        /*001a*/ 	.short	0x01d0


	//----- nvinfo : EIATTR_KPARAM_INFO
	.align		4
        /*001c*/ 	.byte	0x04, 0x17
        /*001e*/ 	.short	(.L_354 - .L_353)
.L_353:
        /*0020*/ 	.word	0x00000000
        /*0024*/ 	.short	0x0000
        /*0026*/ 	.short	0x0000
        /*0028*/ 	.byte	0x00, 0xf0, 0x41, 0x07


	//----- nvinfo : EIATTR_MAXREG_COUNT
	.align		4
.L_354:
        /*002c*/ 	.byte	0x03, 0x1b
        /*002e*/ 	.short	0x00ff


	//----- nvinfo : EIATTR_NUM_BARRIERS
	.align		4
        /*0030*/ 	.byte	0x02, 0x4c
        /*0032*/ 	.byte	0x01
	.zero		1


	//----- nvinfo : EIATTR_ANNOTATIONS
	.align		4
        /*0034*/ 	.byte	0x04, 0x55
        /*0036*/ 	.short	(.L_356 - .L_355)


	//   ....[0]....
.L_355:
        /* <DEDUP_REMOVED lines=38> */


	//----- nvinfo : EIATTR_MERCURY_ISA_VERSION
	.align		4
.L_356:
        /*0280*/ 	.byte	0x03, 0x5f
        /*0282*/ 	.short	0x0000


	//----- nvinfo : EIATTR_COOP_GROUP_MASK_REGIDS
	.align		4
        /*0284*/ 	.byte	0x04, 0x29
        /*0286*/ 	.short	(.L_358 - .L_357)


	//   ....[0]....
.L_357:
        /*0288*/ 	.word	0xffffffff


	//   ....[1]....
        /*028c*/ 	.word	0xffffffff


	//   ....[2]....
        /*0290*/ 	.word	0xffffffff


	//   ....[3]....
        /*0294*/ 	.word	0xffffffff


	//   ....[4]....
        /*0298*/ 	.word	0xffffffff


	//   ....[5]....
        /*029c*/ 	.word	0xffffffff


	//   ....[6]....
        /*02a0*/ 	.word	0xffffffff


	//   ....[7]....
        /*02a4*/ 	.word	0xffffffff


	//   ....[8]....
        /*02a8*/ 	.word	0xffffffff


	//   ....[9]....
        /*02ac*/ 	.word	0xffffffff


	//   ....[10]....
        /*02b0*/ 	.word	0xffffffff


	//   ....[11]....
        /*02b4*/ 	.word	0xffffffff


	//   ....[12]....
        /*02b8*/ 	.word	0xffffffff


	//   ....[13]....
        /*02bc*/ 	.word	0xffffffff


	//   ....[14]....
        /*02c0*/ 	.word	0xffffffff


	//   ....[15]....
        /*02c4*/ 	.word	0xffffffff


	//   ....[16]....
        /*02c8*/ 	.word	0xffffffff


	//   ....[17]....
        /*02cc*/ 	.word	0xffffffff


	//   ....[18]....
        /*02d0*/ 	.word	0xffffffff


	//   ....[19]....
        /*02d4*/ 	.word	0xffffffff


	//   ....[20]....
        /*02d8*/ 	.word	0xffffffff


	//   ....[21]....
        /*02dc*/ 	.word	0xffffffff


	//   ....[22]....
        /*02e0*/ 	.word	0xffffffff


	//   ....[23]....
        /*02e4*/ 	.word	0xffffffff


	//----- nvinfo : EIATTR_COOP_GROUP_INSTR_OFFSETS
	.align		4
.L_358:
        /*02e8*/ 	.byte	0x04, 0x28
        /*02ea*/ 	.short	(.L_360 - .L_359)


	//   ....[0]....
.L_359:
        /*02ec*/ 	.word	0x00005c50


	//   ....[1]....
        /*02f0*/ 	.word	0x00005d20


	//   ....[2]....
        /*02f4*/ 	.word	0x00005d30


	//   ....[3]....
        /*02f8*/ 	.word	0x00005dd0


	//   ....[4]....
        /*02fc*/ 	.word	0x00006410


	//   ....[5]....
        /*0300*/ 	.word	0x000065a0


	//   ....[6]....
        /*0304*/ 	.word	0x00006630


	//   ....[7]....
        /*0308*/ 	.word	0x00006830


	//   ....[8]....
        /*030c*/ 	.word	0x0000ae50


	//   ....[9]....
        /*0310*/ 	.word	0x0000aec0


	//   ....[10]....
        /*0314*/ 	.word	0x0000af60


	//   ....[11]....
        /*0318*/ 	.word	0x0000afd0


	//   ....[12]....
        /*031c*/ 	.word	0x0000b0d0


	//   ....[13]....
        /*0320*/ 	.word	0x0000b0f0


	//   ....[14]....
        /*0324*/ 	.word	0x0000b130


	//   ....[15]....
        /*0328*/ 	.word	0x0000b1a0


	//   ....[16]....
        /*032c*/ 	.word	0x0000d6c0


	//   ....[17]....
        /*0330*/ 	.word	0x0000d6d0


	//   ....[18]....
        /*0334*/ 	.word	0x0000d6e0


	//   ....[19]....
        /*0338*/ 	.word	0x0000d6f0


	//   ....[20]....
        /*033c*/ 	.word	0x0000d720


	//   ....[21]....
        /*0340*/ 	.word	0x0000d740


	//   ....[22]....
        /*0344*/ 	.word	0x0000d780


	//   ....[23]....
        /*0348*/ 	.word	0x0000d7c0


	//----- nvinfo : EIATTR_EXIT_INSTR_OFFSETS
	.align		4
.L_360:
        /*034c*/ 	.byte	0x04, 0x1c
        /*034e*/ 	.short	(.L_362 - .L_361)


	//   ....[0]....
.L_361:
        /*0350*/ 	.word	0x000004d0


	//   ....[1]....
        /*0354*/ 	.word	0x0000fac0


	//   ....[2]....
        /*0358*/ 	.word	0x0000fba0


	//   ....[3]....
        /*035c*/ 	.word	0x0000fbc0


	//   ....[4]....
        /*0360*/ 	.word	0x00010c70


	//   ....[5]....
        /*0364*/ 	.word	0x00010cf0


	//----- nvinfo : EIATTR_CTAIDZ_USED
	.align		4
.L_362:
        /*0368*/ 	.byte	0x01, 0x04
	.zero		2


	//----- nvinfo : EIATTR_CRS_STACK_SIZE
	.align		4
        /*036c*/ 	.byte	0x04, 0x1e
        /*036e*/ 	.short	(.L_364 - .L_363)
.L_363:
        /*0370*/ 	.word	0x00000000
.L_364:


//--------------------- .nv.info._ZN5flash16flash_fwd_kernelI23Flash_fwd_kernel_traitsILi128ELi128ELi64ELi4ELb0ELb0EN7cutlass10bfloat16_tE19Flash_kernel_traitsILi128ELi128ELi64ELi4ES3_EELb0ELb0ELb0ELb1ELb0ELb0ELb1ELb0EEEvNS_16Flash_fwd_paramsE --------------------------
	.section	.nv.info._ZN5flash16flash_fwd_kernelI23Flash_fwd_kernel_traitsILi128ELi128ELi64ELi4ELb0ELb0EN7cutlass10bfloat16_tE19Flash_kernel_traitsILi128ELi128ELi64ELi4ES3_EELb0ELb0ELb0ELb1ELb0ELb0ELb1ELb0EEEvNS_16Flash_fwd_paramsE,"",@"SHT_CUDA_INFO"
	.sectionflags	@""
	.align	4


	//----- nvinfo : EIATTR_CUDA_API_VERSION
	.align		4
        /*0000*/ 	.byte	0x04, 0x37
        /*0002*/ 	.short	(.L_366 - .L_365)
.L_365:
        /*0004*/ 	.word	0x00000082


	//----- nvinfo : EIATTR_SW2861232_WAR
	.align		4
.L_366:
        /*0008*/ 	.byte	0x01, 0x35
	.zero		2


	//----- nvinfo : EIATTR_PARAM_CBANK
	.align		4
        /*000c*/ 	.byte	0x04, 0x0a
        /*000e*/ 	.short	(.L_368 - .L_367)
	.align		4
.L_367:
        /*0010*/ 	.word	index@(.nv.constant0._ZN5flash16flash_fwd_kernelI23Flash_fwd_kernel_traitsILi128ELi128ELi64ELi4ELb0ELb0EN7cutlass10bfloat16_tE19Flash_kernel_traitsILi128ELi128ELi64ELi4ES3_EELb0ELb0ELb0ELb1ELb0ELb0ELb1ELb0EEEvNS_16Flash_fwd_paramsE)
        /*0014*/ 	.short	0x0160
        /*0016*/ 	.short	0x01d0


	//----- nvinfo : EIATTR_CBANK_PARAM_SIZE
	.align		4
.L_368:
        /*0018*/ 	.byte	0x03, 0x19
        /*001a*/ 	.short	0x01d0


	//----- nvinfo : EIATTR_KPARAM_INFO
	.align		4
        /*001c*/ 	.byte	0x04, 0x17
        /*001e*/ 	.short	(.L_370 - .L_369)
.L_369:
        /*0020*/ 	.word	0x00000000
        /*0024*/ 	.short	0x0000
        /*0026*/ 	.short	0x0000
        /*0028*/ 	.byte	0x00, 0xf0, 0x41, 0x07


	//----- nvinfo : EIATTR_MAXREG_COUNT
	.align		4
.L_370:
        /*002c*/ 	.byte	0x03, 0x1b
        /*002e*/ 	.short	0x00ff


	//----- nvinfo : EIATTR_NUM_BARRIERS
	.align		4
        /*0030*/ 	.byte	0x02, 0x4c
        /*0032*/ 	.byte	0x01
	.zero		1


	//----- nvinfo : EIATTR_ANNOTATIONS
	.align		4
        /*0034*/ 	.byte	0x04, 0x55
        /*0036*/ 	.short	(.L_372 - .L_371)


	//   ....[0]....
.L_371:
        /* <DEDUP_REMOVED lines=68> */


	//----- nvinfo : EIATTR_MERCURY_ISA_VERSION
	.align		4
.L_372:
        /*0468*/ 	.byte	0x03, 0x5f
        /*046a*/ 	.short	0x0000


	//----- nvinfo : EIATTR_COOP_GROUP_MASK_REGIDS
	.align		4
        /*046c*/ 	.byte	0x04, 0x29
        /*046e*/ 	.short	(.L_374 - .L_373)


	//   ....[0]....
.L_373:
        /*0470*/ 	.word	0xffffffff


	//   ....[1]....
        /*0474*/ 	.word	0xffffffff


	//   ....[2]....
        /*0478*/ 	.word	0xffffffff


	//   ....[3]....
        /*047c*/ 	.word	0xffffffff


	//   ....[4]....
        /*0480*/ 	.word	0xffffffff


	//   ....[5]....
        /*0484*/ 	.word	0xffffffff


	//   ....[6]....
        /*0488*/ 	.word	0xffffffff


	//   ....[7]....
        /*048c*/ 	.word	0xffffffff


	//   ....[8]....
        /*0490*/ 	.word	0xffffffff


	//   ....[9]....
        /*0494*/ 	.word	0xffffffff


	//   ....[10]....
        /*0498*/ 	.word	0xffffffff


	//   ....[11]....
        /*049c*/ 	.word	0xffffffff


	//   ....[12]....
        /*04a0*/ 	.word	0xffffffff


	//   ....[13]....
        /*04a4*/ 	.word	0xffffffff


	//   ....[14]....
        /*04a8*/ 	.word	0xffffffff


	//   ....[15]....
        /*04ac*/ 	.word	0xffffffff


	//   ....[16]....
        /*04b0*/ 	.word	0xffffffff


	//   ....[17]....
        /*04b4*/ 	.word	0xffffffff


	//   ....[18]....
        /*04b8*/ 	.word	0xffffffff


	//   ....[19]....
        /*04bc*/ 	.word	0xffffffff


	//   ....[20]....
        /*04c0*/ 	.word	0xffffffff


	//   ....[21]....
        /*04c4*/ 	.word	0xffffffff


	//   ....[22]....
        /*04c8*/ 	.word	0xffffffff


	//   ....[23]....
        /*04cc*/ 	.word	0xffffffff


	//----- nvinfo : EIATTR_COOP_GROUP_INSTR_OFFSETS
	.align		4
.L_374:
        /*04d0*/ 	.byte	0x04, 0x28
        /*04d2*/ 	.short	(.L_376 - .L_375)


	//   ....[0]....
.L_375:
        /*04d4*/ 	.word	0x000064e0


	//   ....[1]....
        /*04d8*/ 	.word	0x000065b0


	//   ....[2]....
        /*04dc*/ 	.word	0x000065c0


	//   ....[3]....
        /*04e0*/ 	.word	0x00006640


	//   ....[4]....
        /*04e4*/ 	.word	0x00006d10


	//   ....[5]....
        /*04e8*/ 	.word	0x00006ed0


	//   ....[6]....
        /*04ec*/ 	.word	0x00006f30


	//   ....[7]....
        /*04f0*/ 	.word	0x00007090


	//   ....[8]....
        /*04f4*/ 	.word	0x0000c530


	//   ....[9]....
        /*04f8*/ 	.word	0x0000c580


	//   ....[10]....
        /*04fc*/ 	.word	0x0000c5e0


	//   ....[11]....
        /*0500*/ 	.word	0x0000c600


	//   ....[12]....
        /*0504*/ 	.word	0x0000c630


	//   ....[13]....
        /*0508*/ 	.word	0x0000c6c0


	//   ....[14]....
        /*050c*/ 	.word	0x0000c740


	//   ....[15]....
        /*0510*/ 	.word	0x0000c7e0


	//   ....[16]....
        /*0514*/ 	.word	0x0000f2e0


	//   ....[17]....
        /*0518*/ 	.word	0x0000f2f0


	//   ....[18]....
        /*051c*/ 	.word	0x0000f300


	//   ....[19]....
        /*0520*/ 	.word	0x0000f310


	//   ....[20]....
        /*0524*/ 	.word	0x0000f340


	//   ....[21]....
        /*0528*/ 	.word	0x0000f360


	//   ....[22]....
        /*052c*/ 	.word	0x0000f3a0


	//   ....[23]....
        /*0530*/ 	.word	0x0000f3e0


	//----- nvinfo : EIATTR_EXIT_INSTR_OFFSETS
	.align		4
.L_376:
        /*0534*/ 	.byte	0x04, 0x1c
        /*0536*/ 	.short	(.L_378 - .L_377)


	//   ....[0]....
.L_377:
        /*0538*/ 	.word	0x000004d0


	//   ....[1]....
        /*053c*/ 	.word	0x000116e0


	//   ....[2]....
        /*0540*/ 	.word	0x000117c0


	//   ....[3]....
        /*0544*/ 	.word	0x000117e0


	//   ....[4]....
        /*0548*/ 	.word	0x00012890


	//   ....[5]....
        /*054c*/ 	.word	0x00012910


	//----- nvinfo : EIATTR_CTAIDZ_USED
	.align		4
.L_378:
        /*0550*/ 	.byte	0x01, 0x04
	.zero		2


	//----- nvinfo : EIATTR_CRS_STACK_SIZE
	.align		4
        /*0554*/ 	.byte	0x04, 0x1e
        /*0556*/ 	.short	(.L_380 - .L_379)
.L_379:
        /*0558*/ 	.word	0x00000000
.L_380:


//--------------------- .nv.info._ZN5flash16flash_fwd_kernelI23Flash_fwd_kernel_traitsILi128ELi128ELi64ELi4ELb0ELb0EN7cutlass10bfloat16_tE19Flash_kernel_traitsILi128ELi128ELi64ELi4ES3_EELb0ELb0ELb1ELb0ELb0ELb1ELb0ELb0EEEvNS_16Flash_fwd_paramsE --------------------------
	.section	.nv.info._ZN5flash16flash_fwd_kernelI23Flash_fwd_kernel_traitsILi128ELi128ELi64ELi4ELb0ELb0EN7cutlass10bfloat16_tE19Flash_kernel_traitsILi128ELi128ELi64ELi4ES3_EELb0ELb0ELb1ELb0ELb0ELb1ELb0ELb0EEEvNS_16Flash_fwd_paramsE,"",@"SHT_CUDA_INFO"
	.sectionflags	@""
	.align	4


	//----- nvinfo : EIATTR_CUDA_API_VERSION
	.align		4
        /*0000*/ 	.byte	0x04, 0x37
        /*0002*/ 	.short	(.L_382 - .L_381)
.L_381:
        /*0004*/ 	.word	0x00000082


	//----- nvinfo : EIATTR_SW2861232_WAR
	.align		4
.L_382:
        /*0008*/ 	.byte	0x01, 0x35
	.zero		2


	//----- nvinfo : EIATTR_PARAM_CBANK
	.align		4
        /*000c*/ 	.byte	0x04, 0x0a
        /*000e*/ 	.short	(.L_384 - .L_383)
	.align		4
.L_383:
        /*0010*/ 	.word	index@(.nv.constant0._ZN5flash16flash_fwd_kernelI23Flash_fwd_kernel_traitsILi128ELi128ELi64ELi4ELb0ELb0EN7cutlass10bfloat16_tE19Flash_kernel_traitsILi128ELi128ELi64ELi4ES3_EELb0ELb0ELb1ELb0ELb0ELb1ELb0ELb0EEEvNS_16Flash_fwd_paramsE)
        /*0014*/ 	.short	0x0160
        /*0016*/ 	.short	0x01d0


	//----- nvinfo : EIATTR_CBANK_PARAM_SIZE
	.align		4
.L_384:
        /*0018*/ 	.byte	0x03, 0x19
        /*001a*/ 	.short	0x01d0


	//----- nvinfo : EIATTR_KPARAM_INFO
	.align		4
        /*001c*/ 	.byte	0x04, 0x17
        /*001e*/ 	.short	(.L_386 - .L_385)
.L_385:
        /*0020*/ 	.word	0x00000000
        /*0024*/ 	.short	0x0000
        /*0026*/ 	.short	0x0000
        /*0028*/ 	.byte	0x00, 0xf0, 0x41, 0x07


	//----- nvinfo : EIATTR_MAXREG_COUNT
	.align		4
.L_386:
        /*002c*/ 	.byte	0x03, 0x1b
        /*002e*/ 	.short	0x00ff


	//----- nvinfo : EIATTR_NUM_BARRIERS
	.align		4
        /*0030*/ 	.byte	0x02, 0x4c
        /*0032*/ 	.byte	0x01
	.zero		1


	//----- nvinfo : EIATTR_ANNOTATIONS
	.align		4
        /*0034*/ 	.byte	0x04, 0x55
        /*0036*/ 	.short	(.L_388 - .L_387)


	//   ....[0]....
.L_387:
        /* <DEDUP_REMOVED lines=63> */


	//----- nvinfo : EIATTR_MERCURY_ISA_VERSION
	.align		4
.L_388:
        /*0410*/ 	.byte	0x03, 0x5f
        /*0412*/ 	.short	0x0000


	//----- nvinfo : EIATTR_INT_WARP_WIDE_INSTR_OFFSETS
	.align		4
        /*0414*/ 	.byte	0x04, 0x31
        /*0416*/ 	.short	(.L_390 - .L_389)


	//   ....[0]....
.L_389:
        /*0418*/ 	.word	0x000026b0


	//----- nvinfo : EIATTR_COOP_GROUP_MASK_REGIDS
	.align		4
.L_390:
        /*041c*/ 	.byte	0x04, 0x29
        /*041e*/ 	.short	(.L_392 - .L_391)


	//   ....[0]....
.L_391:
        /*0420*/ 	.word	0xffffffff


	//   ....[1]....
        /*0424*/ 	.word	0xffffffff


	//   ....[2]....
        /*0428*/ 	.word	0xffffffff


	//   ....[3]....
        /*042c*/ 	.word	0xffffffff


	//   ....[4]....
        /*0430*/ 	.word	0xffffffff


	//   ....[5]....
        /*0434*/ 	.word	0xffffffff


	//   ....[6]....
        /*0438*/ 	.word	0xffffffff


	//   ....[7]....
        /*043c*/ 	.word	0xffffffff


	//   ....[8]....
        /*0440*/ 	.word	0xffffffff


	//   ....[9]....
        /*0444*/ 	.word	0xffffffff


	//   ....[10]....
        /*0448*/ 	.word	0xffffffff


	//   ....[11]....
        /*044c*/ 	.word	0xffffffff


	//   ....[12]....
        /*0450*/ 	.word	0xffffffff


	//   ....[13]....
        /*0454*/ 	.word	0xffffffff


	//   ....[14]....
        /*0458*/ 	.word	0xffffffff


	//   ....[15]....
        /*045c*/ 	.word	0xffffffff


	//   ....[16]....
        /*0460*/ 	.word	0xffffffff


	//   ....[17]....
        /*0464*/ 	.word	0xffffffff


	//   ....[18]....
        /*0468*/ 	.word	0xffffffff


	//   ....[19]....
        /*046c*/ 	.word	0xffffffff


	//   ....[20]....
        /*0470*/ 	.word	0xffffffff


	//   ....[21]....
        /*0474*/ 	.word	0xffffffff


	//   ....[22]....
        /*0478*/ 	.word	0xffffffff


	//   ....[23]....
        /*047c*/ 	.word	0xffffffff


	//   ....[24]....
        /*0480*/ 	.word	0xffffffff


	//   ....[25]....
        /*0484*/ 	.word	0xffffffff


	//   ....[26]....
        /*0488*/ 	.word	0xffffffff


	//   ....[27]....
        /*048c*/ 	.word	0xffffffff


	//   ....[28]....
        /*0490*/ 	.word	0xffffffff


	//   ....[29]....
        /*0494*/ 	.word	0xffffffff


	//   ....[30]....
        /*0498*/ 	.word	0xffffffff


	//   ....[31]....
        /*049c*/ 	.word	0xffffffff


	//   ....[32]....
        /*04a0*/ 	.word	0xffffffff


	//   ....[33]....
        /*04a4*/ 	.word	0xffffffff


	//   ....[34]....
        /*04a8*/ 	.word	0xffffffff


	//   ....[35]....
        /*04ac*/ 	.word	0xffffffff


	//   ....[36]....
        /*04b0*/ 	.word	0xffffffff


	//   ....[37]....
        /*04b4*/ 	.word	0xffffffff


	//   ....[38]....
        /*04b8*/ 	.word	0xffffffff


	//   ....[39]....
        /*04bc*/ 	.word	0xffffffff


	//----- nvinfo : EIATTR_COOP_GROUP_INSTR_OFFSETS
	.align		4
.L_392:
        /*04c0*/ 	.byte	0x04, 0x28
        /*04c2*/ 	.short	(.L_394 - .L_393)


	//   ....[0]....
.L_393:
        /*04c4*/ 	.word	0x00004e80


	//   ....[1]....
        /*04c8*/ 	.word	0x00004ef0


	//   ....[2]....
        /*04cc*/ 	.word	0x00004f60


	//   ....[3]....
        /*04d0*/ 	.word	0x00005070


	//   ....[4]....
        /*04d4*/ 	.word	0x00005180


	//   ....[5]....
        /*04d8*/ 	.word	0x000052b0


	//   ....[6]....
        /*04dc*/ 	.word	0x000052d0


	//   ....[7]....
        /*04e0*/ 	.word	0x00005370


	//   ....[8]....
        /*04e4*/ 	.word	0x0000a220


	//   ....[9]....
        /*04e8*/ 	.word	0x0000a260


	//   ....[10]....
        /*04ec*/ 	.word	0x0000a530


	//   ....[11]....
        /*04f0*/ 	.word	0x0000a5c0


	//   ....[12]....
        /*04f4*/ 	.word	0x0000a5d0


	//   ....[13]....
        /*04f8*/ 	.word	0x0000a600


	//   ....[14]....
        /*04fc*/ 	.word	0x0000aae0


	//   ....[15]....
        /*0500*/ 	.word	0x0000ab00


	//   ....[16]....
        /*0504*/ 	.word	0x00010050


	//   ....[17]....
        /*0508*/ 	.word	0x000101a0


	//   ....[18]....
        /*050c*/ 	.word	0x000102c0


	//   ....[19]....
        /*0510*/ 	.word	0x00010420


	//   ....[20]....
        /*0514*/ 	.word	0x00010a70


	//   ....[21]....
        /*0518*/ 	.word	0x00010b50


	//   ....[22]....
        /*051c*/ 	.word	0x00010b60


	//   ....[23]....
        /*0520*/ 	.word	0x00010be0


	//   ....[24]....
        /*0524*/ 	.word	0x00015360


	//   ....[25]....
        /*0528*/ 	.word	0x000154a0


	//   ....[26]....
        /*052c*/ 	.word	0x000154f0


	//   ....[27]....
        /*0530*/ 	.word	0x00015520


	//   ....[28]....
        /*0534*/ 	.word	0x00015550


	//   ....[29]....
        /*0538*/ 	.word	0x00015590


	//   ....[30]....
        /*053c*/ 	.word	0x00015900


	//   ....[31]....
        /*0540*/ 	.word	0x00015a20


	//   ....[32]....
        /*0544*/ 	.word	0x000182e0


	//   ....[33]....
        /*0548*/ 	.word	0x000182f0


	//   ....[34]....
        /*054c*/ 	.word	0x00018300


	//   ....[35]....
        /*0550*/ 	.word	0x00018320


	//   ....[36]....
        /*0554*/ 	.word	0x00018340


	//   ....[37]....
        /*0558*/ 	.word	0x00018350


	//   ....[38]....
        /*055c*/ 	.word	0x000183a0


	//   ....[39]....
        /*0560*/ 	.word	0x000183e0


	//----- nvinfo : EIATTR_EXIT_INSTR_OFFSETS
	.align		4
.L_394:
        /*0564*/ 	.byte	0x04, 0x1c
        /*0566*/ 	.short	(.L_396 - .L_395)


	//   ....[0]....
.L_395:
        /*0568*/ 	.word	0x000004d0


	//   ....[1]....
        /*056c*/ 	.word	0x000015f0


	//   ....[2]....
        /*0570*/ 	.word	0x00001670


	//   ....[3]....
        /*0574*/ 	.word	0x0001a3a0


	//   ....[4]....
        /*0578*/ 	.word	0x0001a470


	//----- nvinfo : EIATTR_CTAIDZ_USED
	.align		4
.L_396:
        /*057c*/ 	.byte	0x01, 0x04
	.zero		2


	//----- nvinfo : EIATTR_CRS_STACK_SIZE
	.align		4
        /*0580*/ 	.byte	0x04, 0x1e
        /*0582*/ 	.short	(.L_398 - .L_397)
.L_397:
        /*0584*/ 	.word	0x00000000
.L_398:


//--------------------- .nv.info._ZN5flash16flash_fwd_kernelI23Flash_fwd_kernel_traitsILi128ELi128ELi64ELi4ELb0ELb0EN7cutlass10bfloat16_tE19Flash_kernel_traitsILi128ELi128ELi64ELi4ES3_EELb0ELb0ELb1ELb0ELb0ELb1ELb1ELb0EEEvNS_16Flash_fwd_paramsE --------------------------
	.section	.nv.info._ZN5flash16flash_fwd_kernelI23Flash_fwd_kernel_traitsILi128ELi128ELi64ELi4ELb0ELb0EN7cutlass10bfloat16_tE19Flash_kernel_traitsILi128ELi128ELi64ELi4ES3_EELb0ELb0ELb1ELb0ELb0ELb1ELb1ELb0EEEvNS_16Flash_fwd_paramsE,"",@"SHT_CUDA_INFO"
	.sectionflags	@""
	.align	4


	//----- nvinfo : EIATTR_CUDA_API_VERSION
	.align		4
        /*0000*/ 	.byte	0x04, 0x37
        /*0002*/ 	.short	(.L_400 - .L_399)
.L_399:
        /*0004*/ 	.word	0x00000082


	//----- nvinfo : EIATTR_SW2861232_WAR
	.align		4
.L_400:
        /*0008*/ 	.byte	0x01, 0x35
	.zero		2


	//----- nvinfo : EIATTR_PARAM_CBANK
	.align		4
        /*000c*/ 	.byte	0x04, 0x0a
        /*000e*/ 	.short	(.L_402 - .L_401)
	.align		4
.L_401:
        /*0010*/ 	.word	index@(.nv.constant0._ZN5flash16flash_fwd_kernelI23Flash_fwd_kernel_traitsILi128ELi128ELi64ELi4ELb0ELb0EN7cutlass10bfloat16_tE19Flash_kernel_traitsILi128ELi128ELi64ELi4ES3_EELb0ELb0ELb1ELb0ELb0ELb1ELb1ELb0EEEvNS_16Flash_fwd_paramsE)
        /*0014*/ 	.short	0x0160
        /*0016*/ 	.short	0x01d0


	//----- nvinfo : EIATTR_CBANK_PARAM_SIZE
	.align		4
.L_402:
        /*0018*/ 	.byte	0x03, 0x19
        /*001a*/ 	.short	0x01d0


	//----- nvinfo : EIATTR_KPARAM_INFO
	.align		4
        /*001c*/ 	.byte	0x04, 0x17
        /*001e*/ 	.short	(.L_404 - .L_403)
.L_403:
        /*0020*/ 	.word	0x00000000
        /*0024*/ 	.short	0x0000
        /*0026*/ 	.short	0x0000
        /*0028*/ 	.byte	0x00, 0xf0, 0x41, 0x07


	//----- nvinfo : EIATTR_MAXREG_COUNT
	.align		4
.L_404:
        /*002c*/ 	.byte	0x03, 0x1b
        /*002e*/ 	.short	0x00ff


	//----- nvinfo : EIATTR_NUM_BARRIERS
	.align		4
        /*0030*/ 	.byte	0x02, 0x4c
        /*0032*/ 	.byte	0x01
	.zero		1


	//----- nvinfo : EIATTR_ANNOTATIONS
	.align		4
        /*0034*/ 	.byte	0x04, 0x55
        /*0036*/ 	.short	(.L_406 - .L_405)


	//   ....[0]....
.L_405:
        /* <DEDUP_REMOVED lines=67> */


	//----- nvinfo : EIATTR_MERCURY_ISA_VERSION
	.align		4
.L_406:
        /*0458*/ 	.byte	0x03, 0x5f
        /*045a*/ 	.short	0x0000


	//----- nvinfo : EIATTR_INT_WARP_WIDE_INSTR_OFFSETS
	.align		4
        /*045c*/ 	.byte	0x04, 0x31
        /*045e*/ 	.short	(.L_408 - .L_407)


	//   ....[0]....
.L_407:
        /*0460*/ 	.word	0x00002700


	//----- nvinfo : EIATTR_COOP_GROUP_MASK_REGIDS
	.align		4
.L_408:
        /*0464*/ 	.byte	0x04, 0x29
        /*0466*/ 	.short	(.L_410 - .L_409)


	//   ....[0]....
.L_409:
        /*0468*/ 	.word	0xffffffff


	//   ....[1]....
        /*046c*/ 	.word	0xffffffff


	//   ....[2]....
        /*0470*/ 	.word	0xffffffff


	//   ....[3]....
        /*0474*/ 	.word	0xffffffff


	//   ....[4]....
        /*0478*/ 	.word	0xffffffff


	//   ....[5]....
        /*047c*/ 	.word	0xffffffff


	//   ....[6]....
        /*0480*/ 	.word	0xffffffff


	//   ....[7]....
        /*0484*/ 	.word	0xffffffff


	//   ....[8]....
        /*0488*/ 	.word	0xffffffff


	//   ....[9]....
        /*048c*/ 	.word	0xffffffff


	//   ....[10]....
        /*0490*/ 	.word	0xffffffff


	//   ....[11]....
        /*0494*/ 	.word	0xffffffff


	//   ....[12]....
        /*0498*/ 	.word	0xffffffff


	//   ....[13]....
        /*049c*/ 	.word	0xffffffff


	//   ....[14]....
        /*04a0*/ 	.word	0xffffffff


	//   ....[15]....
        /*04a4*/ 	.word	0xffffffff


	//   ....[16]....
        /*04a8*/ 	.word	0xffffffff


	//   ....[17]....
        /*04ac*/ 	.word	0xffffffff


	//   ....[18]....
        /*04b0*/ 	.word	0xffffffff


	//   ....[19]....
        /*04b4*/ 	.word	0xffffffff


	//   ....[20]....
        /*04b8*/ 	.word	0xffffffff


	//   ....[21]....
        /*04bc*/ 	.word	0xffffffff


	//   ....[22]....
        /*04c0*/ 	.word	0xffffffff


	//   ....[23]....
        /*04c4*/ 	.word	0xffffffff


	//   ....[24]....
        /*04c8*/ 	.word	0xffffffff


	//   ....[25]....
        /*04cc*/ 	.word	0xffffffff


	//   ....[26]....
        /*04d0*/ 	.word	0xffffffff


	//   ....[27]....
        /*04d4*/ 	.word	0xffffffff


	//   ....[28]....
        /*04d8*/ 	.word	0xffffffff


	//   ....[29]....
        /*04dc*/ 	.word	0xffffffff


	//   ....[30]....
        /*04e0*/ 	.word	0xffffffff


	//   ....[31]....
        /*04e4*/ 	.word	0xffffffff


	//   ....[32]....
        /*04e8*/ 	.word	0xffffffff


	//   ....[33]....
        /*04ec*/ 	.word	0xffffffff


	//   ....[34]....
        /*04f0*/ 	.word	0xffffffff


	//   ....[35]....
        /*04f4*/ 	.word	0xffffffff


	//   ....[36]....
        /*04f8*/ 	.word	0xffffffff


	//   ....[37]....
        /*04fc*/ 	.word	0xffffffff


	//   ....[38]....
        /*0500*/ 	.word	0xffffffff


	//   ....[39]....
        /*0504*/ 	.word	0xffffffff


	//----- nvinfo : EIATTR_COOP_GROUP_INSTR_OFFSETS
	.align		4
.L_410:
        /*0508*/ 	.byte	0x04, 0x28
        /*050a*/ 	.short	(.L_412 - .L_411)


	//   ....[0]....
.L_411:
        /*050c*/ 	.word	0x00005640


	//   ....[1]....
        /*0510*/ 	.word	0x000056a0


	//   ....[2]....
        /*0514*/ 	.word	0x00005710


	//   ....[3]....
        /*0518*/ 	.word	0x00005820


	//   ....[4]....
        /*051c*/ 	.word	0x00005930


	//   ....[5]....
        /*0520*/ 	.word	0x00005a50


	//   ....[6]....
        /*0524*/ 	.word	0x00005a70


	//   ....[7]....
        /*0528*/ 	.word	0x00005b10


	//   ....[8]....
        /*052c*/ 	.word	0x0000ad40


	//   ....[9]....
        /*0530*/ 	.word	0x0000ae40


	//   ....[10]....
        /*0534*/ 	.word	0x0000aec0


	//   ....[11]....
        /*0538*/ 	.word	0x0000aef0


	//   ....[12]....
        /*053c*/ 	.word	0x0000afc0


	//   ....[13]....
        /*0540*/ 	.word	0x0000b070


	//   ....[14]....
        /*0544*/ 	.word	0x0000b660


	//   ....[15]....
        /*0548*/ 	.word	0x0000b930


	//   ....[16]....
        /*054c*/ 	.word	0x00010e50


	//   ....[17]....
        /*0550*/ 	.word	0x00010f20


	//   ....[18]....
        /*0554*/ 	.word	0x00011370


	//   ....[19]....
        /*0558*/ 	.word	0x00011630


	//   ....[20]....
        /*055c*/ 	.word	0x00011930


	//   ....[21]....
        /*0560*/ 	.word	0x00011940


	//   ....[22]....
        /*0564*/ 	.word	0x000119a0


	//   ....[23]....
        /*0568*/ 	.word	0x00011a10


	//   ....[24]....
        /*056c*/ 	.word	0x00016c60


	//   ....[25]....
        /*0570*/ 	.word	0x00016cd0


	//   ....[26]....
        /*0574*/ 	.word	0x00016d20


	//   ....[27]....
        /*0578*/ 	.word	0x00016d80


	//   ....[28]....
        /*057c*/ 	.word	0x00016df0


	//   ....[29]....
        /*0580*/ 	.word	0x00016e40


	//   ....[30]....
        /*0584*/ 	.word	0x00017060


	//   ....[31]....
        /*0588*/ 	.word	0x000172f0


	//   ....[32]....
        /*058c*/ 	.word	0x00019a20


	//   ....[33]....
        /*0590*/ 	.word	0x00019a30


	//   ....[34]....
        /*0594*/ 	.word	0x00019a40


	//   ....[35]....
        /*0598*/ 	.word	0x00019a50


	//   ....[36]....
        /*059c*/ 	.word	0x00019a80


	//   ....[37]....
        /*05a0*/ 	.word	0x00019aa0


	//   ....[38]....
        /*05a4*/ 	.word	0x00019ae0


	//   ....[39]....
        /*05a8*/ 	.word	0x00019b20


	//----- nvinfo : EIATTR_EXIT_INSTR_OFFSETS
	.align		4
.L_412:
        /*05ac*/ 	.byte	0x04, 0x1c
        /*05ae*/ 	.short	(.L_414 - .L_413)


	//   ....[0]....
.L_413:
        /*05b0*/ 	.word	0x000004d0


	//   ....[1]....
        /*05b4*/ 	.word	0x000015f0


	//   ....[2]....
        /*05b8*/ 	.word	0x00001670


	//   ....[3]....
        /*05bc*/ 	.word	0x0001bae0


	//   ....[4]....
        /*05c0*/ 	.word	0x0001bbb0


	//----- nvinfo : EIATTR_CTAIDZ_USED
	.align		4
.L_414:
        /*05c4*/ 	.byte	0x01, 0x04
	.zero		2


	//----- nvinfo : EIATTR_CRS_STACK_SIZE
	.align		4
        /*05c8*/ 	.byte	0x04, 0x1e
        /*05ca*/ 	.short	(.L_416 - .L_415)
.L_415:
        /*05cc*/ 	.word	0x00000000
.L_416:


//--------------------- .nv.info._ZN5flash16flash_fwd_kernelI23Flash_fwd_kernel_traitsILi128ELi128ELi64ELi4ELb0ELb0EN7cutlass10bfloat16_tE19Flash_kernel_traitsILi128ELi128ELi64ELi4ES3_EELb0ELb0ELb1ELb0ELb0ELb0ELb0ELb0EEEvNS_16Flash_fwd_paramsE --------------------------
	.section	.nv.info._ZN5flash16flash_fwd_kernelI23Flash_fwd_kernel_traitsILi128ELi128ELi64ELi4ELb0ELb0EN7cutlass10bfloat16_tE19Flash_kernel_traitsILi128ELi128ELi64ELi4ES3_EELb0ELb0ELb1ELb0ELb0ELb0ELb0ELb0EEEvNS_16Flash_fwd_paramsE,"",@"SHT_CUDA_INFO"
	.sectionflags	@""
	.align	4


	//----- nvinfo : EIATTR_CUDA_API_VERSION
	.align		4
        /*0000*/ 	.byte	0x04, 0x37
        /*0002*/ 	.short	(.L_418 - .L_417)
.L_417:
        /*0004*/ 	.word	0x00000082


	//----- nvinfo : EIATTR_SW2861232_WAR
	.align		4
.L_418:
        /*0008*/ 	.byte	0x01, 0x35
	.zero		2


	//----- nvinfo : EIATTR_PARAM_CBANK
	.align		4
        /*000c*/ 	.byte	0x04, 0x0a
        /*000e*/ 	.short	(.L_420 - .L_419)
	.align		4
.L_419:
        /*0010*/ 	.word	index@(.nv.constant0._ZN5flash16flash_fwd_kernelI23Flash_fwd_kernel_traitsILi128ELi128ELi64ELi4ELb0ELb0EN7cutlass10bfloat16_tE19Flash_kernel_traitsILi128ELi128ELi64ELi4ES3_EELb0ELb0ELb1ELb0ELb0ELb0ELb0ELb0EEEvNS_16Flash_fwd_paramsE)
        /*0014*/ 	.short	0x0160
        /*0016*/ 	.short	0x01d0


	//----- nvinfo : EIATTR_CBANK_PARAM_SIZE
	.align		4
.L_420:
        /*0018*/ 	.byte	0x03, 0x19
        /*001a*/ 	.short	0x01d0


	//----- nvinfo : EIATTR_KPARAM_INFO
	.align		4
        /*001c*/ 	.byte	0x04, 0x17
        /*001e*/ 	.short	(.L_422 - .L_421)
.L_421:
        /*0020*/ 	.word	0x00000000
        /*0024*/ 	.short	0x0000
        /*0026*/ 	.short	0x0000
        /*0028*/ 	.byte	0x00, 0xf0, 0x41, 0x07


	//----- nvinfo : EIATTR_MAXREG_COUNT
	.align		4
.L_422:
        /*002c*/ 	.byte	0x03, 0x1b
        /*002e*/ 	.short	0x00ff


	//----- nvinfo : EIATTR_NUM_BARRIERS
	.align		4
        /*0030*/ 	.byte	0x02, 0x4c
        /*0032*/ 	.byte	0x01
	.zero		1


	//----- nvinfo : EIATTR_ANNOTATIONS
	.align		4
        /*0034*/ 	.byte	0x04, 0x55
        /*0036*/ 	.short	(.L_424 - .L_423)


	//   ....[0]....
.L_423:
        /* <DEDUP_REMOVED lines=96> */


	//----- nvinfo : EIATTR_MERCURY_ISA_VERSION
	.align		4
.L_424:
        /*0620*/ 	.byte	0x03, 0x5f
        /*0622*/ 	.short	0x0000


	//----- nvinfo : EIATTR_COOP_GROUP_MASK_REGIDS
	.align		4
        /*0624*/ 	.byte	0x04, 0x29
        /*0626*/ 	.short	(.L_426 - .L_425)


	//   ....[0]....
.L_425:
        /*0628*/ 	.word	0xffffffff


	//   ....[1]....
        /*062c*/ 	.word	0xffffffff


	//   ....[2]....
        /*0630*/ 	.word	0xffffffff


	//   ....[3]....
        /*0634*/ 	.word	0xffffffff


	//   ....[4]....
        /*0638*/ 	.word	0xffffffff


	//   ....[5]....
        /*063c*/ 	.word	0xffffffff


	//   ....[6]....
        /*0640*/ 	.word	0xffffffff


	//   ....[7]....
        /*0644*/ 	.word	0xffffffff


	//   ....[8]....
        /*0648*/ 	.word	0xffffffff


	//   ....[9]....
        /*064c*/ 	.word	0xffffffff


	//   ....[10]....
        /*0650*/ 	.word	0xffffffff


	//   ....[11]....
        /*0654*/ 	.word	0xffffffff


	//   ....[12]....
        /*0658*/ 	.word	0xffffffff


	//   ....[13]....
        /*065c*/ 	.word	0xffffffff


	//   ....[14]....
        /*0660*/ 	.word	0xffffffff


	//   ....[15]....
        /*0664*/ 	.word	0xffffffff


	//   ....[16]....
        /*0668*/ 	.word	0xffffffff


	//   ....[17]....
        /*066c*/ 	.word	0xffffffff


	//   ....[18]....
        /*0670*/ 	.word	0xffffffff


	//   ....[19]....
        /*0674*/ 	.word	0xffffffff


	//   ....[20]....
        /*0678*/ 	.word	0xffffffff


	//   ....[21]....
        /*067c*/ 	.word	0xffffffff


	//   ....[22]....
        /*0680*/ 	.word	0xffffffff


	//   ....[23]....
        /*0684*/ 	.word	0xffffffff


	//   ....[24]....
        /*0688*/ 	.word	0xffffffff


	//   ....[25]....
        /*068c*/ 	.word	0xffffffff


	//   ....[26]....
        /*0690*/ 	.word	0xffffffff


	//   ....[27]....
        /*0694*/ 	.word	0xffffffff


	//   ....[28]....
        /*0698*/ 	.word	0xffffffff


	//   ....[29]....
        /*069c*/ 	.word	0xffffffff


	//   ....[30]....
        /*06a0*/ 	.word	0xffffffff


	//   ....[31]....
        /*06a4*/ 	.word	0xffffffff


	//   ....[32]....
        /*06a8*/ 	.word	0xffffffff


	//   ....[33]....
        /*06ac*/ 	.word	0xffffffff


	//   ....[34]....
        /*06b0*/ 	.word	0xffffffff


	//   ....[35]....
        /*06b4*/ 	.word	0xffffffff


	//   ....[36]....
        /*06b8*/ 	.word	0xffffffff


	//   ....[37]....
        /*06bc*/ 	.word	0xffffffff


	//   ....[38]....
        /*06c0*/ 	.word	0xffffffff


	//   ....[39]....
        /*06c4*/ 	.word	0xffffffff


	//----- nvinfo : EIATTR_COOP_GROUP_INSTR_OFFSETS
	.align		4
.L_426:
        /*06c8*/ 	.byte	0x04, 0x28
        /*06ca*/ 	.short	(.L_428 - .L_427)


	//   ....[0]....
.L_427:
        /*06cc*/ 	.word	0x000063a0


	//   ....[1]....
        /*06d0*/ 	.word	0x00006440


	//   ....[2]....
        /*06d4*/ 	.word	0x000064b0


	//   ....[3]....
        /*06d8*/ 	.word	0x000065a0


	//   ....[4]....
        /*06dc*/ 	.word	0x00006710


	//   ....[5]....
        /*06e0*/ 	.word	0x000067b0


	//   ....[6]....
        /*06e4*/ 	.word	0x00006940


	//   ....[7]....
        /*06e8*/ 	.word	0x000069b0


	//   ....[8]....
        /*06ec*/ 	.word	0x0000bdb0


	//   ....[9]....
        /*06f0*/ 	.word	0x0000beb0


	//   ....[10]....
        /*06f4*/ 	.word	0x0000bfa0


	//   ....[11]....
        /*06f8*/ 	.word	0x0000c080


	//   ....[12]....
        /*06fc*/ 	.word	0x0000c0c0


	//   ....[13]....
        /*0700*/ 	.word	0x0000c150


	//   ....[14]....
        /*0704*/ 	.word	0x0000c160


	//   ....[15]....
        /*0708*/ 	.word	0x0000c210


	//   ....[16]....
        /*070c*/ 	.word	0x000120f0


	//   ....[17]....
        /*0710*/ 	.word	0x000121f0


	//   ....[18]....
        /*0714*/ 	.word	0x000122a0


	//   ....[19]....
        /*0718*/ 	.word	0x000122d0


	//   ....[20]....
        /*071c*/ 	.word	0x00012320


	//   ....[21]....
        /*0720*/ 	.word	0x00012430


	//   ....[22]....
        /*0724*/ 	.word	0x00012480


	//   ....[23]....
        /*0728*/ 	.word	0x00012530


	//   ....[24]....
        /*072c*/ 	.word	0x000181d0


	//   ....[25]....
        /*0730*/ 	.word	0x00018470


	//   ....[26]....
        /*0734*/ 	.word	0x00018860


	//   ....[27]....
        /*0738*/ 	.word	0x00018870


	//   ....[28]....
        /*073c*/ 	.word	0x00018890


	//   ....[29]....
        /*0740*/ 	.word	0x000188b0


	//   ....[30]....
        /*0744*/ 	.word	0x00018a40


	//   ....[31]....
        /*0748*/ 	.word	0x00018ad0


	//   ....[32]....
        /*074c*/ 	.word	0x0001bd60


	//   ....[33]....
        /*0750*/ 	.word	0x0001bd70


	//   ....[34]....
        /*0754*/ 	.word	0x0001bd80


	//   ....[35]....
        /*0758*/ 	.word	0x0001bda0


	//   ....[36]....
        /*075c*/ 	.word	0x0001bdb0


	//   ....[37]....
        /*0760*/ 	.word	0x0001bdd0


	//   ....[38]....
        /*0764*/ 	.word	0x0001be00


	//   ....[39]....
        /*0768*/ 	.word	0x0001be40


	//----- nvinfo : EIATTR_EXIT_INSTR_OFFSETS
	.align		4
.L_428:
        /*076c*/ 	.byte	0x04, 0x1c
        /*076e*/ 	.short	(.L_430 - .L_429)


	//   ....[0]....
.L_429:
        /*0770*/ 	.word	0x000004d0


	//   ....[1]....
        /*0774*/ 	.word	0x00001710


	//   ....[2]....
        /*0778*/ 	.word	0x00001790


	//   ....[3]....
        /*077c*/ 	.word	0x0001df60


	//   ....[4]....
        /*0780*/ 	.word	0x0001e040


	//   ....[5]....
        /*0784*/ 	.word	0x0001e060


	//----- nvinfo : EIATTR_CTAIDZ_USED
	.align		4
.L_430:
        /*0788*/ 	.byte	0x01, 0x04
	.zero		2


	//----- nvinfo : EIATTR_CRS_STACK_SIZE
	.align		4
        /*078c*/ 	.byte	0x04, 0x1e
        /*078e*/ 	.short	(.L_432 - .L_431)
.L_431:
        /*0790*/ 	.word	0x00000000
.L_432:


//--------------------- .nv.info._ZN5flash16flash_fwd_kernelI23Flash_fwd_kernel_traitsILi128ELi128ELi64ELi4ELb0ELb0EN7cutlass10bfloat16_tE19Flash_kernel_traitsILi128ELi128ELi64ELi4ES3_EELb0ELb0ELb1ELb0ELb0ELb0ELb1ELb0EEEvNS_16Flash_fwd_paramsE --------------------------
	.section	.nv.info._ZN5flash16flash_fwd_kernelI23Flash_fwd_kernel_traitsILi128ELi128ELi64ELi4ELb0ELb0EN7cutlass10bfloat16_tE19Flash_kernel_traitsILi128ELi128ELi64ELi4ES3_EELb0ELb0ELb1ELb0ELb0ELb0ELb1ELb0EEEvNS_16Flash_fwd_paramsE,"",@"SHT_CUDA_INFO"
	.sectionflags	@""
	.align	4


	//----- nvinfo : EIATTR_CUDA_API_VERSION
	.align		4
        /*0000*/ 	.byte	0x04, 0x37
        /*0002*/ 	.short	(.L_434 - .L_433)
.L_433:
        /*0004*/ 	.word	0x00000082


	//----- nvinfo : EIATTR_SW2861232_WAR
	.align		4
.L_434:
        /*0008*/ 	.byte	0x01, 0x35
	.zero		2


	//----- nvinfo : EIATTR_PARAM_CBANK
	.align		4
        /*000c*/ 	.byte	0x04, 0x0a
        /*000e*/ 	.short	(.L_436 - .L_435)
	.align		4
.L_435:
        /*0010*/ 	.word	index@(.nv.constant0._ZN5flash16flash_fwd_kernelI23Flash_fwd_kernel_traitsILi128ELi128ELi64ELi4ELb0ELb0EN7cutlass10bfloat16_tE19Flash_kernel_traitsILi128ELi128ELi64ELi4ES3_EELb0ELb0ELb1ELb0ELb0ELb0ELb1ELb0EEEvNS_16Flash_fwd_paramsE)
        /*0014*/ 	.short	0x0160
        /*0016*/ 	.short	0x01d0


	//----- nvinfo : EIATTR_CBANK_PARAM_SIZE
	.align		4
.L_436:
        /*0018*/ 	.byte	0x03, 0x19
        /*001a*/ 	.short	0x01d0


	//----- nvinfo : EIATTR_KPARAM_INFO
	.align		4
        /*001c*/ 	.byte	0x04, 0x17
        /*001e*/ 	.short	(.L_438 - .L_437)
.L_437:
        /*0020*/ 	.word	0x00000000
        /*0024*/ 	.short	0x0000
        /*0026*/ 	.short	0x0000
        /*0028*/ 	.byte	0x00, 0xf0, 0x41, 0x07


	//----- nvinfo : EIATTR_MAXREG_COUNT
	.align		4
.L_438:
        /*002c*/ 	.byte	0x03, 0x1b
        /*002e*/ 	.short	0x00ff


	//----- nvinfo : EIATTR_NUM_BARRIERS
	.align		4
        /*0030*/ 	.byte	0x02, 0x4c
        /*0032*/ 	.byte	0x01
	.zero		1


	//----- nvinfo : EIATTR_ANNOTATIONS
	.align		4
        /*0034*/ 	.byte	0x04, 0x55
        /*0036*/ 	.short	(.L_440 - .L_439)


	//   ....[0]....
.L_439:
        /* <DEDUP_REMOVED lines=110> */


	//----- nvinfo : EIATTR_MERCURY_ISA_VERSION
	.align		4
.L_440:
        /*0708*/ 	.byte	0x03, 0x5f
        /*070a*/ 	.short	0x0000


	//----- nvinfo : EIATTR_COOP_GROUP_MASK_REGIDS
	.align		4
        /*070c*/ 	.byte	0x04, 0x29
        /*070e*/ 	.short	(.L_442 - .L_441)


	//   ....[0]....
.L_441:
        /*0710*/ 	.word	0xffffffff


	//   ....[1]....
        /*0714*/ 	.word	0xffffffff


	//   ....[2]....
        /*0718*/ 	.word	0xffffffff


	//   ....[3]....
        /*071c*/ 	.word	0xffffffff


	//   ....[4]....
        /*0720*/ 	.word	0xffffffff


	//   ....[5]....
        /*0724*/ 	.word	0xffffffff


	//   ....[6]....
        /*0728*/ 	.word	0xffffffff


	//   ....[7]....
        /*072c*/ 	.word	0xffffffff


	//   ....[8]....
        /*0730*/ 	.word	0xffffffff


	//   ....[9]....
        /*0734*/ 	.word	0xffffffff


	//   ....[10]....
        /*0738*/ 	.word	0xffffffff


	//   ....[11]....
        /*073c*/ 	.word	0xffffffff


	//   ....[12]....
        /*0740*/ 	.word	0xffffffff


	//   ....[13]....
        /*0744*/ 	.word	0xffffffff


	//   ....[14]....
        /*0748*/ 	.word	0xffffffff


	//   ....[15]....
        /*074c*/ 	.word	0xffffffff


	//   ....[16]....
        /*0750*/ 	.word	0xffffffff


	//   ....[17]....
        /*0754*/ 	.word	0xffffffff


	//   ....[18]....
        /*0758*/ 	.word	0xffffffff


	//   ....[19]....
        /*075c*/ 	.word	0xffffffff


	//   ....[20]....
        /*0760*/ 	.word	0xffffffff


	//   ....[21]....
        /*0764*/ 	.word	0xffffffff


	//   ....[22]....
        /*0768*/ 	.word	0xffffffff


	//   ....[23]....
        /*076c*/ 	.word	0xffffffff


	//   ....[24]....
        /*0770*/ 	.word	0xffffffff


	//   ....[25]....
        /*0774*/ 	.word	0xffffffff


	//   ....[26]....
        /*0778*/ 	.word	0xffffffff


	//   ....[27]....
        /*077c*/ 	.word	0xffffffff


	//   ....[28]....
        /*0780*/ 	.word	0xffffffff


	//   ....[29]....
        /*0784*/ 	.word	0xffffffff


	//   ....[30]....
        /*0788*/ 	.word	0xffffffff


	//   ....[31]....
        /*078c*/ 	.word	0xffffffff


	//   ....[32]....
        /*0790*/ 	.word	0xffffffff


	//   ....[33]....
        /*0794*/ 	.word	0xffffffff


	//   ....[34]....
        /*0798*/ 	.word	0xffffffff


	//   ....[35]....
        /*079c*/ 	.word	0xffffffff


	//   ....[36]....
        /*07a0*/ 	.word	0xffffffff


	//   ....[37]....
        /*07a4*/ 	.word	0xffffffff


	//   ....[38]....
        /*07a8*/ 	.word	0xffffffff


	//   ....[39]....
        /*07ac*/ 	.word	0xffffffff


	//----- nvinfo : EIATTR_COOP_GROUP_INSTR_OFFSETS
	.align		4
.L_442:
        /*07b0*/ 	.byte	0x04, 0x28
        /*07b2*/ 	.short	(.L_444 - .L_443)


	//   ....[0]....
.L_443:
        /*07b4*/ 	.word	0x00006b50


	//   ....[1]....
        /*07b8*/ 	.word	0x00006bc0


	//   ....[2]....
        /*07bc*/ 	.word	0x00006c30


	//   ....[3]....
        /*07c0*/ 	.word	0x00006d20


	//   ....[4]....
        /*07c4*/ 	.word	0x00006e90


	//   ....[5]....
        /*07c8*/ 	.word	0x00006f30


	//   ....[6]....
        /*07cc*/ 	.word	0x00007060


	//   ....[7]....
        /*07d0*/ 	.word	0x000070b0


	//   ....[8]....
        /*07d4*/ 	.word	0x0000ce10


	//   ....[9]....
        /*07d8*/ 	.word	0x0000cfc0


	//   ....[10]....
        /*07dc*/ 	.word	0x0000cff0


	//   ....[11]....
        /*07e0*/ 	.word	0x0000d0a0


	//   ....[12]....
        /*07e4*/ 	.word	0x0000d0e0


	//   ....[13]....
        /*07e8*/ 	.word	0x0000d190


	//   ....[14]....
        /*07ec*/ 	.word	0x0000d200


	//   ....[15]....
        /*07f0*/ 	.word	0x0000d330


	//   ....[16]....
        /*07f4*/ 	.word	0x000131f0


	//   ....[17]....
        /*07f8*/ 	.word	0x000132e0


	//   ....[18]....
        /*07fc*/ 	.word	0x00013340


	//   ....[19]....
        /*0800*/ 	.word	0x00013390


	//   ....[20]....
        /*0804*/ 	.word	0x00013420


	//   ....[21]....
        /*0808*/ 	.word	0x00013570


	//   ....[22]....
        /*080c*/ 	.word	0x00013590


	//   ....[23]....
        /*0810*/ 	.word	0x00013620


	//   ....[24]....
        /*0814*/ 	.word	0x0001a320


	//   ....[25]....
        /*0818*/ 	.word	0x0001a4b0


	//   ....[26]....
        /*081c*/ 	.word	0x0001a520


	//   ....[27]....
        /*0820*/ 	.word	0x0001a7c0


	//   ....[28]....
        /*0824*/ 	.word	0x0001a810


	//   ....[29]....
        /*0828*/ 	.word	0x0001a860


	//   ....[30]....
        /*082c*/ 	.word	0x0001a8d0


	//   ....[31]....
        /*0830*/ 	.word	0x0001a950


	//   ....[32]....
        /*0834*/ 	.word	0x0001dc10


	//   ....[33]....
        /*0838*/ 	.word	0x0001dc20


	//   ....[34]....
        /*083c*/ 	.word	0x0001dc30


	//   ....[35]....
        /*0840*/ 	.word	0x0001dc50


	//   ....[36]....
        /*0844*/ 	.word	0x0001dc60


	//   ....[37]....
        /*0848*/ 	.word	0x0001dc80


	//   ....[38]....
        /*084c*/ 	.word	0x0001dcb0


	//   ....[39]....
        /*0850*/ 	.word	0x0001dcf0


	//----- nvinfo : EIATTR_EXIT_INSTR_OFFSETS
	.align		4
.L_444:
        /*0854*/ 	.byte	0x04, 0x1c
        /*0856*/ 	.short	(.L_446 - .L_445)


	//   ....[0]....
.L_445:
        /*0858*/ 	.word	0x000004d0


	//   ....[1]....
        /*085c*/ 	.word	0x00001710


	//   ....[2]....
        /*0860*/ 	.word	0x00001790


	//   ....[3]....
        /*0864*/ 	.word	0x0001fe10


	//   ....[4]....
        /*0868*/ 	.word	0x0001fef0


	//   ....[5]....
        /*086c*/ 	.word	0x0001ff10


	//----- nvinfo : EIATTR_CTAIDZ_USED
	.align		4
.L_446:
        /*0870*/ 	.byte	0x01, 0x04
	.zero		2


	//----- nvinfo : EIATTR_CRS_STACK_SIZE
	.align		4
        /*0874*/ 	.byte	0x04, 0x1e
        /*0876*/ 	.short	(.L_448 - .L_447)
.L_447:
        /*0878*/ 	.word	0x00000000
.L_448:


//--------------------- .nv.info._ZN5flash16flash_fwd_kernelI23Flash_fwd_kernel_traitsILi128ELi128ELi64ELi4ELb0ELb0EN7cutlass10bfloat16_tE19Flash_kernel_traitsILi128ELi128ELi64ELi4ES3_EELb0ELb0ELb1ELb1ELb0ELb0ELb0ELb0EEEvNS_16Flash_fwd_paramsE --------------------------
	.section	.nv.info._ZN5flash16flash_fwd_kernelI23Flash_fwd_kernel_traitsILi128ELi128ELi64ELi4ELb0ELb0EN7cutlass10bfloat16_tE19Flash_kernel_traitsILi128ELi128ELi64ELi4ES3_EELb0ELb0ELb1ELb1ELb0ELb0ELb0ELb0EEEvNS_16Flash_fwd_paramsE,"",@"SHT_CUDA_INFO"
	.sectionflags	@""
	.align	4


	//----- nvinfo : EIATTR_CUDA_API_VERSION
	.align		4
        /*0000*/ 	.byte	0x04, 0x37
        /*0002*/ 	.short	(.L_450 - .L_449)
.L_449:
        /*0004*/ 	.word	0x00000082


	//----- nvinfo : EIATTR_SW2861232_WAR
	.align		4
.L_450:
        /*0008*/ 	.byte	0x01, 0x35
	.zero		2


	//----- nvinfo : EIATTR_PARAM_CBANK
	.align		4
        /*000c*/ 	.byte	0x04, 0x0a
        /*000e*/ 	.short	(.L_452 - .L_451)
	.align		4
.L_451:
        /*0010*/ 	.word	index@(.nv.constant0._ZN5flash16flash_fwd_kernelI23Flash_fwd_kernel_traitsILi128ELi128ELi64ELi4ELb0ELb0EN7cutlass10bfloat16_tE19Flash_kernel_traitsILi128ELi128ELi64ELi4ES3_EELb0ELb0ELb1ELb1ELb0ELb0ELb0ELb0EEEvNS_16Flash_fwd_paramsE)
        /*0014*/ 	.short	0x0160
        /*0016*/ 	.short	0x01d0


	//----- nvinfo : EIATTR_CBANK_PARAM_SIZE
	.align		4
.L_452:
        /*0018*/ 	.byte	0x03, 0x19
        /*001a*/ 	.short	0x01d0


	//----- nvinfo : EIATTR_KPARAM_INFO
	.align		4
        /*001c*/ 	.byte	0x04, 0x17
        /*001e*/ 	.short	(.L_454 - .L_453)
.L_453:
        /*0020*/ 	.word	0x00000000
        /*0024*/ 	.short	0x0000
        /*0026*/ 	.short	0x0000
        /*0028*/ 	.byte	0x00, 0xf0, 0x41, 0x07


	//----- nvinfo : EIATTR_MAXREG_COUNT
	.align		4
.L_454:
        /*002c*/ 	.byte	0x03, 0x1b
        /*002e*/ 	.short	0x00ff


	//----- nvinfo : EIATTR_NUM_BARRIERS
	.align		4
        /*0030*/ 	.byte	0x02, 0x4c
        /*0032*/ 	.byte	0x01
	.zero		1


	//----- nvinfo : EIATTR_ANNOTATIONS
	.align		4
        /*0034*/ 	.byte	0x04, 0x55
        /*0036*/ 	.short	(.L_456 - .L_455)


	//   ....[0]....
.L_455:
        /* <DEDUP_REMOVED lines=103> */


	//----- nvinfo : EIATTR_MERCURY_ISA_VERSION
	.align		4
.L_456:
        /*0690*/ 	.byte	0x03, 0x5f
        /*0692*/ 	.short	0x0000


	//----- nvinfo : EIATTR_COOP_GROUP_MASK_REGIDS
	.align		4
        /*0694*/ 	.byte	0x04, 0x29
        /*0696*/ 	.short	(.L_458 - .L_457)


	//   ....[0]....
.L_457:
        /*0698*/ 	.word	0xffffffff


	//   ....[1]....
        /*069c*/ 	.word	0xffffffff


	//   ....[2]....
        /*06a0*/ 	.word	0xffffffff


	//   ....[3]....
        /*06a4*/ 	.word	0xffffffff


	//   ....[4]....
        /*06a8*/ 	.word	0xffffffff


	//   ....[5]....
        /*06ac*/ 	.word	0xffffffff


	//   ....[6]....
        /*06b0*/ 	.word	0xffffffff


	//   ....[7]....
        /*06b4*/ 	.word	0xffffffff


	//   ....[8]....
        /*06b8*/ 	.word	0xffffffff


	//   ....[9]....
        /*06bc*/ 	.word	0xffffffff


	//   ....[10]....
        /*06c0*/ 	.word	0xffffffff


	//   ....[11]....
        /*06c4*/ 	.word	0xffffffff


	//   ....[12]....
        /*06c8*/ 	.word	0xffffffff


	//   ....[13]....
        /*06cc*/ 	.word	0xffffffff


	//   ....[14]....
        /*06d0*/ 	.word	0xffffffff


	//   ....[15]....
        /*06d4*/ 	.word	0xffffffff


	//   ....[16]....
        /*06d8*/ 	.word	0xffffffff


	//   ....[17]....
        /*06dc*/ 	.word	0xffffffff


	//   ....[18]....
        /*06e0*/ 	.word	0xffffffff


	//   ....[19]....
        /*06e4*/ 	.word	0xffffffff


	//   ....[20]....
        /*06e8*/ 	.word	0xffffffff


	//   ....[21]....
        /*06ec*/ 	.word	0xffffffff


	//   ....[22]....
        /*06f0*/ 	.word	0xffffffff


	//   ....[23]....
        /*06f4*/ 	.word	0xffffffff


	//   ....[24]....
        /*06f8*/ 	.word	0xffffffff


	//   ....[25]....
        /*06fc*/ 	.word	0xffffffff


	//   ....[26]....
        /*0700*/ 	.word	0xffffffff


	//   ....[27]....
        /*0704*/ 	.word	0xffffffff


	//   ....[28]....
        /*0708*/ 	.word	0xffffffff


	//   ....[29]....
        /*070c*/ 	.word	0xffffffff


	//   ....[30]....
        /*0710*/ 	.word	0xffffffff


	//   ....[31]....
        /*0714*/ 	.word	0xffffffff


	//   ....[32]....
        /*0718*/ 	.word	0xffffffff


	//   ....[33]....
        /*071c*/ 	.word	0xffffffff


	//   ....[34]....
        /*0720*/ 	.word	0xffffffff


	//   ....[35]....
        /*0724*/ 	.word	0xffffffff


	//   ....[36]....
        /*0728*/ 	.word	0xffffffff


	//   ....[37]....
        /*072c*/ 	.word	0xffffffff


	//   ....[38]....
        /*0730*/ 	.word	0xffffffff


	//   ....[39]....
        /*0734*/ 	.word	0xffffffff


	//----- nvinfo : EIATTR_COOP_GROUP_INSTR_OFFSETS
	.align		4
.L_458:
        /*0738*/ 	.byte	0x04, 0x28
        /*073a*/ 	.short	(.L_460 - .L_459)


	//   ....[0]....
.L_459:
        /*073c*/ 	.word	0x000076d0


	//   ....[1]....
        /*0740*/ 	.word	0x00007760


	//   ....[2]....
        /*0744*/ 	.word	0x000077d0


	//   ....[3]....
        /*0748*/ 	.word	0x000078e0


	//   ....[4]....
        /*074c*/ 	.word	0x000079f0


	//   ....[5]....
        /*0750*/ 	.word	0x00007b20


	//   ....[6]....
        /*0754*/ 	.word	0x00007b40


	//   ....[7]....
        /*0758*/ 	.word	0x00007be0


	//   ....[8]....
        /*075c*/ 	.word	0x0000dfb0


	//   ....[9]....
        /*0760*/ 	.word	0x0000e0a0


	//   ....[10]....
        /*0764*/ 	.word	0x0000e0d0


	//   ....[11]....
        /*0768*/ 	.word	0x0000e0e0


	//   ....[12]....
        /*076c*/ 	.word	0x0000e460


	//   ....[13]....
        /*0770*/ 	.word	0x0000e810


	//   ....[14]....
        /*0774*/ 	.word	0x0000e880


	//   ....[15]....
        /*0778*/ 	.word	0x0000e890


	//   ....[16]....
        /*077c*/ 	.word	0x000156e0


	//   ....[17]....
        /*0780*/ 	.word	0x000156f0


	//   ....[18]....
        /*0784*/ 	.word	0x00015720


	//   ....[19]....
        /*0788*/ 	.word	0x00015730


	//   ....[20]....
        /*078c*/ 	.word	0x00015a80


	//   ....[21]....
        /*0790*/ 	.word	0x00015ae0


	//   ....[22]....
        /*0794*/ 	.word	0x00015d60


	//   ....[23]....
        /*0798*/ 	.word	0x00015d70


	//   ....[24]....
        /*079c*/ 	.word	0x0001c2e0


	//   ....[25]....
        /*07a0*/ 	.word	0x0001c310


	//   ....[26]....
        /*07a4*/ 	.word	0x0001c550


	//   ....[27]....
        /*07a8*/ 	.word	0x0001c610


	//   ....[28]....
        /*07ac*/ 	.word	0x0001c750


	//   ....[29]....
        /*07b0*/ 	.word	0x0001c8a0


	//   ....[30]....
        /*07b4*/ 	.word	0x0001ca00


	//   ....[31]....
        /*07b8*/ 	.word	0x0001cb00


	//   ....[32]....
        /*07bc*/ 	.word	0x0001f620


	//   ....[33]....
        /*07c0*/ 	.word	0x0001f630


	//   ....[34]....
        /*07c4*/ 	.word	0x0001f640


	//   ....[35]....
        /*07c8*/ 	.word	0x0001f650


	//   ....[36]....
        /*07cc*/ 	.word	0x0001f680


	//   ....[37]....
        /*07d0*/ 	.word	0x0001f6a0


	//   ....[38]....
        /*07d4*/ 	.word	0x0001f6e0


	//   ....[39]....
        /*07d8*/ 	.word	0x0001f720


	//----- nvinfo : EIATTR_EXIT_INSTR_OFFSETS
	.align		4
.L_460:
        /*07dc*/ 	.byte	0x04, 0x1c
        /*07de*/ 	.short	(.L_462 - .L_461)


	//   ....[0]....
.L_461:
        /*07e0*/ 	.word	0x000004d0


	//   ....[1]....
        /*07e4*/ 	.word	0x00001710


	//   ....[2]....
        /*07e8*/ 	.word	0x00001790


	//   ....[3]....
        /*07ec*/ 	.word	0x000218a0


	//   ....[4]....
        /*07f0*/ 	.word	0x00021980


	//   ....[5]....
        /*07f4*/ 	.word	0x000219a0


	//----- nvinfo : EIATTR_CTAIDZ_USED
	.align		4
.L_462:
        /*07f8*/ 	.byte	0x01, 0x04
	.zero		2


	//----- nvinfo : EIATTR_CRS_STACK_SIZE
	.align		4
        /*07fc*/ 	.byte	0x04, 0x1e
        /*07fe*/ 	.short	(.L_464 - .L_463)
.L_463:
        /*0800*/ 	.word	0x00000000
.L_464:


//--------------------- .nv.info._ZN5flash16flash_fwd_kernelI23Flash_fwd_kernel_traitsILi128ELi128ELi64ELi4ELb0ELb0EN7cutlass10bfloat16_tE19Flash_kernel_traitsILi128ELi128ELi64ELi4ES3_EELb0ELb0ELb1ELb1ELb0ELb0ELb1ELb0EEEvNS_16Flash_fwd_paramsE --------------------------
	.section	.nv.info._ZN5flash16flash_fwd_kernelI23Flash_fwd_kernel_traitsILi128ELi128ELi64ELi4ELb0ELb0EN7cutlass10bfloat16_tE19Flash_kernel_traitsILi128ELi128ELi64ELi4ES3_EELb0ELb0ELb1ELb1ELb0ELb0ELb1ELb0EEEvNS_16Flash_fwd_paramsE,"",@"SHT_CUDA_INFO"
	.sectionflags	@""
	.align	4


	//----- nvinfo : EIATTR_CUDA_API_VERSION
	.align		4
        /*0000*/ 	.byte	0x04, 0x37
        /*0002*/ 	.short	(.L_466 - .L_465)
.L_465:
        /*0004*/ 	.word	0x00000082


	//----- nvinfo : EIATTR_SW2861232_WAR
	.align		4
.L_466:
        /*0008*/ 	.byte	0x01, 0x35
	.zero		2


	//----- nvinfo : EIATTR_PARAM_CBANK
	.align		4
        /*000c*/ 	.byte	0x04, 0x0a
        /*000e*/ 	.short	(.L_468 - .L_467)
	.align		4
.L_467:
        /*0010*/ 	.word	index@(.nv.constant0._ZN5flash16flash_fwd_kernelI23Flash_fwd_kernel_traitsILi128ELi128ELi64ELi4ELb0ELb0EN7cutlass10bfloat16_tE19Flash_kernel_traitsILi128ELi128ELi64ELi4ES3_EELb0ELb0ELb1ELb1ELb0ELb0ELb1ELb0EEEvNS_16Flash_fwd_paramsE)
        /*0014*/ 	.short	0x0160
        /*0016*/ 	.short	0x01d0


	//----- nvinfo : EIATTR_CBANK_PARAM_SIZE
	.align		4
.L_468:
        /*0018*/ 	.byte	0x03, 0x19
        /*001a*/ 	.short	0x01d0


	//----- nvinfo : EIATTR_KPARAM_INFO
	.align		4
        /*001c*/ 	.byte	0x04, 0x17
        /*001e*/ 	.short	(.L_470 - .L_469)
.L_469:
        /*0020*/ 	.word	0x00000000
        /*0024*/ 	.short	0x0000
        /*0026*/ 	.short	0x0000
        /*0028*/ 	.byte	0x00, 0xf0, 0x41, 0x07


	//----- nvinfo : EIATTR_MAXREG_COUNT
	.align		4
.L_470:
        /*002c*/ 	.byte	0x03, 0x1b
        /*002e*/ 	.short	0x00ff


	//----- nvinfo : EIATTR_NUM_BARRIERS
	.align		4
        /*0030*/ 	.byte	0x02, 0x4c
        /*0032*/ 	.byte	0x01
	.zero		1


	//----- nvinfo : EIATTR_ANNOTATIONS
	.align		4
        /*0034*/ 	.byte	0x04, 0x55
        /*0036*/ 	.short	(.L_472 - .L_471)


	//   ....[0]....
.L_471:
        /* <DEDUP_REMOVED lines=126> */


	//----- nvinfo : EIATTR_MERCURY_ISA_VERSION
	.align		4
.L_472:
        /*0800*/ 	.byte	0x03, 0x5f
        /*0802*/ 	.short	0x0000


	//----- nvinfo : EIATTR_COOP_GROUP_MASK_REGIDS
	.align		4
        /*0804*/ 	.byte	0x04, 0x29
        /*0806*/ 	.short	(.L_474 - .L_473)


	//   ....[0]....
.L_473:
        /*0808*/ 	.word	0xffffffff


	//   ....[1]....
        /*080c*/ 	.word	0xffffffff


	//   ....[2]....
        /*0810*/ 	.word	0xffffffff


	//   ....[3]....
        /*0814*/ 	.word	0xffffffff


	//   ....[4]....
        /*0818*/ 	.word	0xffffffff


	//   ....[5]....
        /*081c*/ 	.word	0xffffffff


	//   ....[6]....
        /*0820*/ 	.word	0xffffffff


	//   ....[7]....
        /*0824*/ 	.word	0xffffffff


	//   ....[8]....
        /*0828*/ 	.word	0xffffffff


	//   ....[9]....
        /*082c*/ 	.word	0xffffffff


	//   ....[10]....
        /*0830*/ 	.word	0xffffffff


	//   ....[11]....
        /*0834*/ 	.word	0xffffffff


	//   ....[12]....
        /*0838*/ 	.word	0xffffffff


	//   ....[13]....
        /*083c*/ 	.word	0xffffffff


	//   ....[14]....
        /*0840*/ 	.word	0xffffffff


	//   ....[15]....
        /*0844*/ 	.word	0xffffffff


	//   ....[16]....
        /*0848*/ 	.word	0xffffffff


	//   ....[17]....
        /*084c*/ 	.word	0xffffffff


	//   ....[18]....
        /*0850*/ 	.word	0xffffffff


	//   ....[19]....
        /*0854*/ 	.word	0xffffffff


	//   ....[20]....
        /*0858*/ 	.word	0xffffffff


	//   ....[21]....
        /*085c*/ 	.word	0xffffffff


	//   ....[22]....
        /*0860*/ 	.word	0xffffffff


	//   ....[23]....
        /*0864*/ 	.word	0xffffffff


	//   ....[24]....
        /*0868*/ 	.word	0xffffffff


	//   ....[25]....
        /*086c*/ 	.word	0xffffffff


	//   ....[26]....
        /*0870*/ 	.word	0xffffffff


	//   ....[27]....
        /*0874*/ 	.word	0xffffffff


	//   ....[28]....
        /*0878*/ 	.word	0xffffffff


	//   ....[29]....
        /*087c*/ 	.word	0xffffffff


	//   ....[30]....
        /*0880*/ 	.word	0xffffffff


	//   ....[31]....
        /*0884*/ 	.word	0xffffffff


	//   ....[32]....
        /*0888*/ 	.word	0xffffffff


	//   ....[33]....
        /*088c*/ 	.word	0xffffffff


	//   ....[34]....
        /*0890*/ 	.word	0xffffffff


	//   ....[35]....
        /*0894*/ 	.word	0xffffffff


	//   ....[36]....
        /*0898*/ 	.word	0xffffffff


	//   ....[37]....
        /*089c*/ 	.word	0xffffffff


	//   ....[38]....
        /*08a0*/ 	.word	0xffffffff


	//   ....[39]....
        /*08a4*/ 	.word	0xffffffff


	//----- nvinfo : EIATTR_COOP_GROUP_INSTR_OFFSETS
	.align		4
.L_474:
        /*08a8*/ 	.byte	0x04, 0x28
        /*08aa*/ 	.short	(.L_476 - .L_475)


	//   ....[0]....
.L_475:
        /*08ac*/ 	.word	0x00007f90


	//   ....[1]....
        /*08b0*/ 	.word	0x00007fe0


	//   ....[2]....
        /*08b4*/ 	.word	0x00008050


	//   ....[3]....
        /*08b8*/ 	.word	0x00008160


	//   ....[4]....
        /*08bc*/ 	.word	0x00008270


	//   ....[5]....
        /*08c0*/ 	.word	0x000083a0


	//   ....[6]....
        /*08c4*/ 	.word	0x000083c0


	//   ....[7]....
        /*08c8*/ 	.word	0x00008470


	//   ....[8]....
        /*08cc*/ 	.word	0x0000f330


	//   ....[9]....
        /*08d0*/ 	.word	0x0000f340


	//   ....[10]....
        /*08d4*/ 	.word	0x0000f370


	//   ....[11]....
        /*08d8*/ 	.word	0x0000f380


	//   ....[12]....
        /*08dc*/ 	.word	0x0000f6d0


	//   ....[13]....
        /*08e0*/ 	.word	0x0000f950


	//   ....[14]....
        /*08e4*/ 	.word	0x0000f9f0


	//   ....[15]....
        /*08e8*/ 	.word	0x0000fa10


	//   ....[16]....
        /*08ec*/ 	.word	0x00017250


	//   ....[17]....
        /*08f0*/ 	.word	0x00017260


	//   ....[18]....
        /*08f4*/ 	.word	0x00017290


	//   ....[19]....
        /*08f8*/ 	.word	0x000172a0


	//   ....[20]....
        /*08fc*/ 	.word	0x000178f0


	//   ....[21]....
        /*0900*/ 	.word	0x00017920


	//   ....[22]....
        /*0904*/ 	.word	0x000179a0


	//   ....[23]....
        /*0908*/ 	.word	0x000179b0


	//   ....[24]....
        /*090c*/ 	.word	0x0001e840


	//   ....[25]....
        /*0910*/ 	.word	0x0001e890


	//   ....[26]....
        /*0914*/ 	.word	0x0001e940


	//   ....[27]....
        /*0918*/ 	.word	0x0001eaf0


	//   ....[28]....
        /*091c*/ 	.word	0x0001ee80


	//   ....[29]....
        /*0920*/ 	.word	0x0001efa0


	//   ....[30]....
        /*0924*/ 	.word	0x0001eff0


	//   ....[31]....
        /*0928*/ 	.word	0x0001f0b0


	//   ....[32]....
        /*092c*/ 	.word	0x00021c40


	//   ....[33]....
        /*0930*/ 	.word	0x00021c50


	//   ....[34]....
        /*0934*/ 	.word	0x00021c60


	//   ....[35]....
        /*0938*/ 	.word	0x00021c70


	//   ....[36]....
        /*093c*/ 	.word	0x00021ca0


	//   ....[37]....
        /*0940*/ 	.word	0x00021cc0


	//   ....[38]....
        /*0944*/ 	.word	0x00021d00


	//   ....[39]....
        /*0948*/ 	.word	0x00021d40


	//----- nvinfo : EIATTR_EXIT_INSTR_OFFSETS
	.align		4
.L_476:
        /*094c*/ 	.byte	0x04, 0x1c
        /*094e*/ 	.short	(.L_478 - .L_477)


	//   ....[0]....
.L_477:
        /*0950*/ 	.word	0x000004d0


	//   ....[1]....
        /*0954*/ 	.word	0x00001710


	//   ....[2]....
        /*0958*/ 	.word	0x00001790


	//   ....[3]....
        /*095c*/ 	.word	0x00023ec0


	//   ....[4]....
        /*0960*/ 	.word	0x00023fa0


	//   ....[5]....
        /*0964*/ 	.word	0x00023fc0


	//----- nvinfo : EIATTR_CTAIDZ_USED
	.align		4
.L_478:
        /*0968*/ 	.byte	0x01, 0x04
	.zero		2


	//----- nvinfo : EIATTR_CRS_STACK_SIZE
	.align		4
        /*096c*/ 	.byte	0x04, 0x1e
        /*096e*/ 	.short	(.L_480 - .L_479)
.L_479:
        /*0970*/ 	.word	0x00000000
.L_480:


//--------------------- .nv.info._ZN5flash16flash_fwd_kernelI23Flash_fwd_kernel_traitsILi128ELi128ELi32ELi4ELb0ELb0EN7cutlass10bfloat16_tE19Flash_kernel_traitsILi128ELi128ELi32ELi4ES3_EELb0ELb0ELb0ELb0ELb0ELb1ELb0ELb0EEEvNS_16Flash_fwd_paramsE --------------------------
	.section	.nv.info._ZN5flash16flash_fwd_kernelI23Flash_fwd_kernel_traitsILi128ELi128ELi32ELi4ELb0ELb0EN7cutlass10bfloat16_tE19Flash_kernel_traitsILi128ELi128ELi32ELi4ES3_EELb0ELb0ELb0ELb0ELb0ELb1ELb0ELb0EEEvNS_16Flash_fwd_paramsE,"",@"SHT_CUDA_INFO"
	.sectionflags	@""
	.align	4


	//----- nvinfo : EIATTR_CUDA_API_VERSION
	.align		4
        /*0000*/ 	.byte	0x04, 0x37
        /*0002*/ 	.short	(.L_482 - .L_481)
.L_481:
        /*0004*/ 	.word	0x00000082


	//----- nvinfo : EIATTR_SW2861232_WAR
	.align		4
.L_482:
        /*0008*/ 	.byte	0x01, 0x35
	.zero		2


	//----- nvinfo : EIATTR_PARAM_CBANK
	.align		4
        /*000c*/ 	.byte	0x04, 0x0a
        /*000e*/ 	.short	(.L_484 - .L_483)
	.align		4
.L_483:
        /*0010*/ 	.word	index@(.nv.constant0._ZN5flash16flash_fwd_kernelI23Flash_fwd_kernel_traitsILi128ELi128ELi32ELi4ELb0ELb0EN7cutlass10bfloat16_tE19Flash_kernel_traitsILi128ELi128ELi32ELi4ES3_EELb0ELb0ELb0ELb0ELb0ELb1ELb0ELb0EEEvNS_16Flash_fwd_paramsE)
        /*0014*/ 	.short	0x0160
        /*0016*/ 	.short	0x01d0


	//----- nvinfo : EIATTR_CBANK_PARAM_SIZE
	.align		4
.L_484:
        /*0018*/ 	.byte	0x03, 0x19
        /*001a*/ 	.short	0x01d0


	//----- nvinfo : EIATTR_KPARAM_INFO
	.align		4
        /*001c*/ 	.byte	0x04, 0x17
        /*001e*/ 	.short	(.L_486 - .L_485)
.L_485:
        /*0020*/ 	.word	0x00000000
        /*0024*/ 	.short	0x0000
        /*0026*/ 	.short	0x0000
        /*0028*/ 	.byte	0x00, 0xf0, 0x41, 0x07


	//----- nvinfo : EIATTR_MAXREG_COUNT
	.align		4
.L_486:
        /*002c*/ 	.byte	0x03, 0x1b
        /*002e*/ 	.short	0x00ff


	//----- nvinfo : EIATTR_NUM_BARRIERS
	.align		4
        /*0030*/ 	.byte	0x02, 0x4c
        /*0032*/ 	.byte	0x01
	.zero		1


	//----- nvinfo : EIATTR_ANNOTATIONS
	.align		4
        /*0034*/ 	.byte	0x04, 0x55
        /*0036*/ 	.short	(.L_488 - .L_487)


	//   ....[0]....
.L_487:
        /* <DEDUP_REMOVED lines=12> */


	//----- nvinfo : EIATTR_MERCURY_ISA_VERSION
	.align		4
.L_488:
        /*00e8*/ 	.byte	0x03, 0x5f
        /*00ea*/ 	.short	0x0000


	//----- nvinfo : EIATTR_COOP_GROUP_MASK_REGIDS
	.align		4
        /*00ec*/ 	.byte	0x04, 0x29
        /*00ee*/ 	.short	(.L_490 - .L_489)


	//   ....[0]....
.L_489:
        /*00f0*/ 	.word	0xffffffff


	//   ....[1]....
        /*00f4*/ 	.word	0xffffffff


	//   ....[2]....
        /*00f8*/ 	.word	0xffffffff


	//   ....[3]....
        /*00fc*/ 	.word	0xffffffff


	//   ....[4]....
        /*0100*/ 	.word	0xffffffff


	//   ....[5]....
        /*0104*/ 	.word	0xffffffff


	//   ....[6]....
        /*0108*/ 	.word	0xffffffff


	//   ....[7]....
        /*010c*/ 	.word	0xffffffff


	//   ....[8]....
        /*0110*/ 	.word	0xffffffff


	//   ....[9]....
        /*0114*/ 	.word	0xffffffff


	//   ....[10]....
        /*0118*/ 	.word	0xffffffff


	//   ....[11]....
        /*011c*/ 	.word	0xffffffff


	//   ....[12]....
        /*0120*/ 	.word	0xffffffff


	//   ....[13]....
        /*0124*/ 	.word	0xffffffff


	//   ....[14]....
        /*0128*/ 	.word	0xffffffff


	//   ....[15]....
        /*012c*/ 	.word	0xffffffff


	//   ....[16]....
        /*0130*/ 	.word	0xffffffff


	//   ....[17]....
        /*0134*/ 	.word	0xffffffff


	//   ....[18]....
        /*0138*/ 	.word	0xffffffff


	//   ....[19]....
        /*013c*/ 	.word	0xffffffff


	//   ....[20]....
        /*0140*/ 	.word	0xffffffff


	//   ....[21]....
        /*0144*/ 	.word	0xffffffff


	//   ....[22]....
        /*0148*/ 	.word	0xffffffff


	//   ....[23]....
        /*014c*/ 	.word	0xffffffff


	//----- nvinfo : EIATTR_COOP_GROUP_INSTR_OFFSETS
	.align		4
.L_490:
        /*0150*/ 	.byte	0x04, 0x28
        /*0152*/ 	.short	(.L_492 - .L_491)


	//   ....[0]....
.L_491:
        /*0154*/ 	.word	0x00002390


	//   ....[1]....
        /*0158*/ 	.word	0x00002440


	//   ....[2]....
        /*015c*/ 	.word	0x00002450


	//   ....[3]....
        /*0160*/ 	.word	0x000024d0


	//   ....[4]....
        /*0164*/ 	.word	0x00002840


	//   ....[5]....
        /*0168*/ 	.word	0x00002900


	//   ....[6]....
        /*016c*/ 	.word	0x00002930


	//   ....[7]....
        /*0170*/ 	.word	0x000029e0


	//   ....[8]....
        /*0174*/ 	.word	0x00003d60


	//   ....[9]....
        /*0178*/ 	.word	0x00003e50


	//   ....[10]....
        /*017c*/ 	.word	0x00003e80


	//   ....[11]....
        /*0180*/ 	.word	0x00003e90


	//   ....[12]....
        /*0184*/ 	.word	0x00003ed0


	//   ....[13]....
        /*0188*/ 	.word	0x00003ef0


	//   ....[14]....
        /*018c*/ 	.word	0x00003f00


	//   ....[15]....
        /*0190*/ 	.word	0x00003f10


	//   ....[16]....
        /*0194*/ 	.word	0x00005510


	//   ....[17]....
        /*0198*/ 	.word	0x00005520


	//   ....[18]....
        /*019c*/ 	.word	0x00005530


	//   ....[19]....
        /*01a0*/ 	.word	0x00005570


	//   ....[20]....
        /*01a4*/ 	.word	0x00005590


	//   ....[21]....
        /*01a8*/ 	.word	0x000055b0


	//   ....[22]....
        /*01ac*/ 	.word	0x000055c0


	//   ....[23]....
        /*01b0*/ 	.word	0x00005610


	//----- nvinfo : EIATTR_EXIT_INSTR_OFFSETS
	.align		4
.L_492:
        /*01b4*/ 	.byte	0x04, 0x1c
        /*01b6*/ 	.short	(.L_494 - .L_493)


	//   ....[0]....
.L_493:
        /*01b8*/ 	.word	0x00000300


	//   ....[1]....
        /*01bc*/ 	.word	0x00007850


	//   ....[2]....
        /*01c0*/ 	.word	0x00007920


	//   ....[3]....
        /*01c4*/ 	.word	0x00008860


	//   ....[4]....
        /*01c8*/ 	.word	0x000088e0


	//----- nvinfo : EIATTR_CTAIDZ_USED
	.align		4
.L_494:
        /*01cc*/ 	.byte	0x01, 0x04
	.zero		2


	//----- nvinfo : EIATTR_CRS_STACK_SIZE
	.align		4
        /*01d0*/ 	.byte	0x04, 0x1e
        /*01d2*/ 	.short	(.L_496 - .L_495)
.L_495:
        /*01d4*/ 	.word	0x00000000
.L_496:


//--------------------- .nv.info._ZN5flash16flash_fwd_kernelI23Flash_fwd_kernel_traitsILi128ELi128ELi32ELi4ELb0ELb0EN7cutlass10bfloat16_tE19Flash_kernel_traitsILi128ELi128ELi32ELi4ES3_EELb0ELb0ELb0ELb0ELb1ELb1ELb0ELb0EEEvNS_16Flash_fwd_paramsE --------------------------
	.section	.nv.info._ZN5flash16flash_fwd_kernelI23Flash_fwd_kernel_traitsILi128ELi128ELi32ELi4ELb0ELb0EN7cutlass10bfloat16_tE19Flash_kernel_traitsILi128ELi128ELi32ELi4ES3_EELb0ELb0ELb0ELb0ELb1ELb1ELb0ELb0EEEvNS_16Flash_fwd_paramsE,"",@"SHT_CUDA_INFO"
	.sectionflags	@""
	.align	4


	//----- nvinfo : EIATTR_CUDA_API_VERSION
	.align		4
        /*0000*/ 	.byte	0x04, 0x37
        /*0002*/ 	.short	(.L_498 - .L_497)
.L_497:
        /*0004*/ 	.word	0x00000082


	//----- nvinfo : EIATTR_SW2861232_WAR
	.align		4
.L_498:
        /*0008*/ 	.byte	0x01, 0x35
	.zero		2


	//----- nvinfo : EIATTR_PARAM_CBANK
	.align		4
        /*000c*/ 	.byte	0x04, 0x0a
        /*000e*/ 	.short	(.L_500 - .L_499)
	.align		4
.L_499:
        /*0010*/ 	.word	index@(.nv.constant0._ZN5flash16flash_fwd_kernelI23Flash_fwd_kernel_traitsILi128ELi128ELi32ELi4ELb0ELb0EN7cutlass10bfloat16_tE19Flash_kernel_traitsILi128ELi128ELi32ELi4ES3_EELb0ELb0ELb0ELb0ELb1ELb1ELb0ELb0EEEvNS_16Flash_fwd_paramsE)
        /*0014*/ 	.short	0x0160
        /*0016*/ 	.short	0x01d0


	//----- nvinfo : EIATTR_CBANK_PARAM_SIZE
	.align		4
.L_500:
        /*0018*/ 	.byte	0x03, 0x19
        /*001a*/ 	.short	0x01d0


	//----- nvinfo : EIATTR_KPARAM_INFO
	.align		4
        /*001c*/ 	.byte	0x04, 0x17
        /*001e*/ 	.short	(.L_502 - .L_501)
.L_501:
        /*0020*/ 	.word	0x00000000
        /*0024*/ 	.short	0x0000
        /*0026*/ 	.short	0x0000
        /*0028*/ 	.byte	0x00, 0xf0, 0x41, 0x07


	//----- nvinfo : EIATTR_MAXREG_COUNT
	.align		4
.L_502:
        /*002c*/ 	.byte	0x03, 0x1b
        /*002e*/ 	.short	0x00ff


	//----- nvinfo : EIATTR_NUM_BARRIERS
	.align		4
        /*0030*/ 	.byte	0x02, 0x4c
        /*0032*/ 	.byte	0x01
	.zero		1


	//----- nvinfo : EIATTR_ANNOTATIONS
	.align		4
        /*0034*/ 	.byte	0x04, 0x55
        /*0036*/ 	.short	(.L_504 - .L_503)


	//   ....[0]....
.L_503:
        /*0038*/ 	.word	0x00000001
        /*003c*/ 	.byte	0x80, 0x12, 0x00, 0x00, 0x01, 0x00, 0x00, 0x00, 0x00, 0x4a, 0x00, 0x00


	//----- nvinfo : EIATTR_MERCURY_ISA_VERSION
	.align		4
.L_504:
        /*0048*/ 	.byte	0x03, 0x5f
        /*004a*/ 	.short	0x0000


	//----- nvinfo : EIATTR_COOP_GROUP_MASK_REGIDS
	.align		4
        /*004c*/ 	.byte	0x04, 0x29
        /*004e*/ 	.short	(.L_506 - .L_505)


	//   ....[0]....
.L_505:
        /*0050*/ 	.word	0xffffffff


	//   ....[1]....
        /*0054*/ 	.word	0xffffffff


	//   ....[2]....
        /*0058*/ 	.word	0xffffffff


	//   ....[3]....
        /*005c*/ 	.word	0xffffffff


	//   ....[4]....
        /*0060*/ 	.word	0xffffffff


	//   ....[5]....
        /*0064*/ 	.word	0xffffffff


	//   ....[6]....
        /*0068*/ 	.word	0xffffffff


	//   ....[7]....
        /*006c*/ 	.word	0xffffffff


	//   ....[8]....
        /*0070*/ 	.word	0xffffffff


	//   ....[9]....
        /*0074*/ 	.word	0xffffffff


	//   ....[10]....
        /*0078*/ 	.word	0xffffffff


	//   ....[11]....
        /*007c*/ 	.word	0xffffffff


	//   ....[12]....
        /*0080*/ 	.word	0xffffffff


	//   ....[13]....
        /*0084*/ 	.word	0xffffffff


	//   ....[14]....
        /*0088*/ 	.word	0xffffffff


	//   ....[15]....
        /*008c*/ 	.word	0xffffffff


	//   ....[16]....
        /*0090*/ 	.word	0xffffffff


	//   ....[17]....
        /*0094*/ 	.word	0xffffffff


	//   ....[18]....
        /*0098*/ 	.word	0xffffffff


	//   ....[19]....
        /*009c*/ 	.word	0xffffffff


	//   ....[20]....
        /*00a0*/ 	.word	0xffffffff


	//   ....[21]....
        /*00a4*/ 	.word	0xffffffff


	//   ....[22]....
        /*00a8*/ 	.word	0xffffffff


	//   ....[23]....
        /*00ac*/ 	.word	0xffffffff


	//----- nvinfo : EIATTR_COOP_GROUP_INSTR_OFFSETS
	.align		4
.L_506:
        /*00b0*/ 	.byte	0x04, 0x28
        /*00b2*/ 	.short	(.L_508 - .L_507)


	//   ....[0]....
.L_507:
        /*00b4*/ 	.word	0x00001810


	//   ....[1]....
        /*00b8*/ 	.word	0x000018c0


	//   ....[2]....
        /*00bc*/ 	.word	0x000018d0


	//   ....[3]....
        /*00c0*/ 	.word	0x00001960


	//   ....[4]....
        /*00c4*/ 	.word	0x00001aa0


	//   ....[5]....
        /*00c8*/ 	.word	0x00001b40


	//   ....[6]....
        /*00cc*/ 	.word	0x00001b60


	//   ....[7]....
        /*00d0*/ 	.word	0x00001bf0


	//   ....[8]....
        /*00d4*/ 	.word	0x00003270


	//   ....[9]....
        /*00d8*/ 	.word	0x00003360


	//   ....[10]....
        /*00dc*/ 	.word	0x00003390


	//   ....[11]....
        /*00e0*/ 	.word	0x000033a0


	//   ....[12]....
        /*00e4*/ 	.word	0x000033e0


	//   ....[13]....
        /*00e8*/ 	.word	0x00003400


	//   ....[14]....
        /*00ec*/ 	.word	0x00003410


	//   ....[15]....
        /*00f0*/ 	.word	0x00003420


	//   ....[16]....
        /*00f4*/ 	.word	0x00004a40


	//   ....[17]....
        /*00f8*/ 	.word	0x00004a70


	//   ....[18]....
        /*00fc*/ 	.word	0x00004a80


	//   ....[19]....
        /*0100*/ 	.word	0x00004a90


	//   ....[20]....
        /*0104*/ 	.word	0x00004af0


	//   ....[21]....
        /*0108*/ 	.word	0x00004b10


	//   ....[22]....
        /*010c*/ 	.word	0x00004b40


	//   ....[23]....
        /*0110*/ 	.word	0x00004b60


	//----- nvinfo : EIATTR_EXIT_INSTR_OFFSETS
	.align		4
.L_508:
        /*0114*/ 	.byte	0x04, 0x1c
        /*0116*/ 	.short	(.L_510 - .L_509)


	//   ....[0]....
.L_509:
        /*0118*/ 	.word	0x00000170


	//   ....[1]....
        /*011c*/ 	.word	0x00006830


	//----- nvinfo : EIATTR_CTAIDZ_USED
	.align		4
.L_510:
        /*0120*/ 	.byte	0x01, 0x04
	.zero		2


	//----- nvinfo : EIATTR_CRS_STACK_SIZE
	.align		4
        /*0124*/ 	.byte	0x04, 0x1e
        /*0126*/ 	.short	(.L_512 - .L_511)
.L_511:
        /*0128*/ 	.word	0x00000000
.L_512:


//--------------------- .nv.info._ZN5flash16flash_fwd_kernelI23Flash_fwd_kernel_traitsILi128ELi128ELi32ELi4ELb0ELb0EN7cutlass10bfloat16_tE19Flash_kernel_traitsILi128ELi128ELi32ELi4ES3_EELb0ELb0ELb0ELb0ELb0ELb0ELb0ELb0EEEvNS_16Flash_fwd_paramsE --------------------------
	.section	.nv.info._ZN5flash16flash_fwd_kernelI23Flash_fwd_kernel_traitsILi128ELi128ELi32ELi4ELb0ELb0EN7cutlass10bfloat16_tE19Flash_kernel_traitsILi128ELi128ELi32ELi4ES3_EELb0ELb0ELb0ELb0ELb0ELb0ELb0ELb0EEEvNS_16Flash_fwd_paramsE,"",@"SHT_CUDA_INFO"
	.sectionflags	@""
	.align	4


	//----- nvinfo : EIATTR_CUDA_API_VERSION
	.align		4
        /*0000*/ 	.byte	0x04, 0x37
        /*0002*/ 	.short	(.L_514 - .L_513)
.L_513:
        /*0004*/ 	.word	0x00000082


	//----- nvinfo : EIATTR_SW2861232_WAR
	.align		4
.L_514:
        /*0008*/ 	.byte	0x01, 0x35
	.zero		2


	//----- nvinfo : EIATTR_PARAM_CBANK
	.align		4
        /*000c*/ 	.byte	0x04, 0x0a
        /*000e*/ 	.short	(.L_516 - .L_515)
	.align		4
.L_515:
        /*0010*/ 	.word	index@(.nv.constant0._ZN5flash16flash_fwd_kernelI23Flash_fwd_kernel_traitsILi128ELi128ELi32ELi4ELb0ELb0EN7cutlass10bfloat16_tE19Flash_kernel_traitsILi128ELi128ELi32ELi4ES3_EELb0ELb0ELb0ELb0ELb0ELb0ELb0ELb0EEEvNS_16Flash_fwd_paramsE)
        /*0014*/ 	.short	0x0160
        /*0016*/ 	.short	0x01d0


	//----- nvinfo : EIATTR_CBANK_PARAM_SIZE
	.align		4
.L_516:
        /*0018*/ 	.byte	0x03, 0x19
        /*001a*/ 	.short	0x01d0


	//----- nvinfo : EIATTR_KPARAM_INFO
	.align		4
        /*001c*/ 	.byte	0x04, 0x17
        /*001e*/ 	.short	(.L_518 - .L_517)
.L_517:
        /*0020*/ 	.word	0x00000000
        /*0024*/ 	.short	0x0000
        /*0026*/ 	.short	0x0000
        /*0028*/ 	.byte	0x00, 0xf0, 0x41, 0x07


	//----- nvinfo : EIATTR_MAXREG_COUNT
	.align		4
.L_518:
        /*002c*/ 	.byte	0x03, 0x1b
        /*002e*/ 	.short	0x00ff


	//----- nvinfo : EIATTR_NUM_BARRIERS
	.align		4
        /*0030*/ 	.byte	0x02, 0x4c
        /*0032*/ 	.byte	0x01
	.zero		1


	//----- nvinfo : EIATTR_ANNOTATIONS
	.align		4
        /*0034*/ 	.byte	0x04, 0x55
        /*0036*/ 	.short	(.L_520 - .L_519)


	//   ....[0]....
.L_519:
        /*0038*/ 	.word	0x00000001
        /*003c*/ 	.byte	0xc0, 0x12, 0x00, 0x00, 0x01, 0x00, 0x00, 0x00, 0xb0, 0x14, 0x00, 0x00, 0x01, 0x00, 0x00, 0x00
        /*004c*/ 	.byte	0xa0, 0x16, 0x00, 0x00, 0x01, 0x00, 0x00, 0x00, 0xb0, 0x18, 0x00, 0x00, 0x01, 0x00, 0x00, 0x00
        /*005c*/ 	.byte	0xe0, 0x24, 0x00, 0x00, 0x01, 0x00, 0x00, 0x00, 0x00, 0x7e, 0x00, 0x00, 0x01, 0x00, 0x00, 0x00
        /*006c*/ 	.byte	0x70, 0x85, 0x00, 0x00, 0x01, 0x00, 0x00, 0x00, 0xa0, 0x86, 0x00, 0x00, 0x01, 0x00, 0x00, 0x00
        /*007c*/ 	.byte	0xd0, 0x87, 0x00, 0x00, 0x01, 0x00, 0x00, 0x00, 0x00, 0x89, 0x00, 0x00


	//----- nvinfo : EIATTR_MERCURY_ISA_VERSION
	.align		4
.L_520:
        /*0088*/ 	.byte	0x03, 0x5f
        /*008a*/ 	.short	0x0000


	//----- nvinfo : EIATTR_COOP_GROUP_MASK_REGIDS
	.align		4
        /*008c*/ 	.byte	0x04, 0x29
        /*008e*/ 	.short	(.L_522 - .L_521)


	//   ....[0]....
.L_521:
        /*0090*/ 	.word	0xffffffff


	//   ....[1]....
        /*0094*/ 	.word	0xffffffff


	//   ....[2]....
        /*0098*/ 	.word	0xffffffff


	//   ....[3]....
        /*009c*/ 	.word	0xffffffff


	//   ....[4]....
        /*00a0*/ 	.word	0xffffffff


	//   ....[5]....
        /*00a4*/ 	.word	0xffffffff


	//   ....[6]....
        /*00a8*/ 	.word	0xffffffff


	//   ....[7]....
        /*00ac*/ 	.word	0xffffffff


	//   ....[8]....
        /*00b0*/ 	.word	0xffffffff


	//   ....[9]....
        /*00b4*/ 	.word	0xffffffff


	//   ....[10]....
        /*00b8*/ 	.word	0xffffffff


	//   ....[11]....
        /*00bc*/ 	.word	0xffffffff


	//   ....[12]....
        /*00c0*/ 	.word	0xffffffff


	//   ....[13]....
        /*00c4*/ 	.word	0xffffffff


	//   ....[14]....
        /*00c8*/ 	.word	0xffffffff


	//   ....[15]....
        /*00cc*/ 	.word	0xffffffff


	//   ....[16]....
        /*00d0*/ 	.word	0xffffffff


	//   ....[17]....
        /*00d4*/ 	.word	0xffffffff


	//   ....[18]....
        /*00d8*/ 	.word	0xffffffff


	//   ....[19]....
        /*00dc*/ 	.word	0xffffffff


	//   ....[20]....
        /*00e0*/ 	.word	0xffffffff


	//   ....[21]....
        /*00e4*/ 	.word	0xffffffff


	//   ....[22]....
        /*00e8*/ 	.word	0xffffffff


	//   ....[23]....
        /*00ec*/ 	.word	0xffffffff


	//----- nvinfo : EIATTR_COOP_GROUP_INSTR_OFFSETS
	.align		4
.L_522:
        /*00f0*/ 	.byte	0x04, 0x28
        /*00f2*/ 	.short	(.L_524 - .L_523)


	//   ....[0]....
.L_523:
        /*00f4*/ 	.word	0x00003150


	//   ....[1]....
        /*00f8*/ 	.word	0x00003200


	//   ....[2]....
        /*00fc*/ 	.word	0x00003210


	//   ....[3]....
        /*0100*/ 	.word	0x00003290


	//   ....[4]....
        /*0104*/ 	.word	0x000035f0


	//   ....[5]....
        /*0108*/ 	.word	0x000036b0


	//   ....[6]....
        /*010c*/ 	.word	0x000036e0


	//   ....[7]....
        /*0110*/ 	.word	0x000037a0


	//   ....[8]....
        /*0114*/ 	.word	0x00004d70


	//   ....[9]....
        /*0118*/ 	.word	0x00004e60


	//   ....[10]....
        /*011c*/ 	.word	0x00004ea0


	//   ....[11]....
        /*0120*/ 	.word	0x00004eb0


	//   ....[12]....
        /*0124*/ 	.word	0x00004ec0


	//   ....[13]....
        /*0128*/ 	.word	0x00004ef0


	//   ....[14]....
        /*012c*/ 	.word	0x00004f40


	//   ....[15]....
        /*0130*/ 	.word	0x00004f70


	//   ....[16]....
        /*0134*/ 	.word	0x00006520


	//   ....[17]....
        /*0138*/ 	.word	0x00006550


	//   ....[18]....
        /*013c*/ 	.word	0x00006560


	//   ....[19]....
        /*0140*/ 	.word	0x00006570


	//   ....[20]....
        /*0144*/ 	.word	0x000065c0


	//   ....[21]....
        /*0148*/ 	.word	0x000065e0


	//   ....[22]....
        /*014c*/ 	.word	0x00006600


	//   ....[23]....
        /*0150*/ 	.word	0x00006620


	//----- nvinfo : EIATTR_EXIT_INSTR_OFFSETS
	.align		4
.L_524:
        /*0154*/ 	.byte	0x04, 0x1c
        /*0156*/ 	.short	(.L_526 - .L_525)


	//   ....[0]....
.L_525:
        /*0158*/ 	.word	0x000002e0


	//   ....[1]....
        /*015c*/ 	.word	0x00008920


	//   ....[2]....
        /*0160*/ 	.word	0x00008a00


	//   ....[3]....
        /*0164*/ 	.word	0x00008a20


	//   ....[4]....
        /*0168*/ 	.word	0x00009a60


	//   ....[5]....
        /*016c*/ 	.word	0x00009ae0


	//----- nvinfo : EIATTR_CTAIDZ_USED
	.align		4
.L_526:
        /*0170*/ 	.byte	0x01, 0x04
	.zero		2


	//----- nvinfo : EIATTR_CRS_STACK_SIZE
	.align		4
        /*0174*/ 	.byte	0x04, 0x1e
        /*0176*/ 	.short	(.L_528 - .L_527)
.L_527:
        /*0178*/ 	.word	0x00000000
.L_528:


//--------------------- .nv.info._ZN5flash16flash_fwd_kernelI23Flash_fwd_kernel_traitsILi128ELi128ELi32ELi4ELb0ELb0EN7cutlass10bfloat16_tE19Flash_kernel_traitsILi128ELi128ELi32ELi4ES3_EELb0ELb0ELb0ELb1ELb0ELb0ELb0ELb0EEEvNS_16Flash_fwd_paramsE --------------------------
	.section	.nv.info._ZN5flash16flash_fwd_kernelI23Flash_fwd_kernel_traitsILi128ELi128ELi32ELi4ELb0ELb0EN7cutlass10bfloat16_tE19Flash_kernel_traitsILi128ELi128ELi32ELi4ES3_EELb0ELb0ELb0ELb1ELb0ELb0ELb0ELb0EEEvNS_16Flash_fwd_paramsE,"",@"SHT_CUDA_INFO"
	.sectionflags	@""
	.align	4


	//----- nvinfo : EIATTR_CUDA_API_VERSION
	.align		4
        /*0000*/ 	.byte	0x04, 0x37
        /*0002*/ 	.short	(.L_530 - .L_529)
.L_529:
        /*0004*/ 	.word	0x00000082


	//----- nvinfo : EIATTR_SW2861232_WAR
	.align		4
.L_530:
        /*0008*/ 	.byte	0x01, 0x35
	.zero		2


	//----- nvinfo : EIATTR_PARAM_CBANK
	.align		4
        /*000c*/ 	.byte	0x04, 0x0a
        /*000e*/ 	.short	(.L_532 - .L_531)
	.align		4
.L_531:
        /*0010*/ 	.word	index@(.nv.constant0._ZN5flash16flash_fwd_kernelI23Flash_fwd_kernel_traitsILi128ELi128ELi32ELi4ELb0ELb0EN7cutlass10bfloat16_tE19Flash_kernel_traitsILi128ELi128ELi32ELi4ES3_EELb0ELb0ELb0ELb1ELb0ELb0ELb0ELb0EEEvNS_16Flash_fwd_paramsE)
        /*0014*/ 	.short	0x0160
        /*0016*/ 	.short	0x01d0


	//----- nvinfo : EIATTR_CBANK_PARAM_SIZE
	.align		4
.L_532:
        /*0018*/ 	.byte	0x03, 0x19
        /*001a*/ 	.short	0x01d0


	//----- nvinfo : EIATTR_KPARAM_INFO
	.align		4
        /*001c*/ 	.byte	0x04, 0x17
        /*001e*/ 	.short	(.L_534 - .L_533)
.L_533:
        /*0020*/ 	.word	0x00000000
        /*0024*/ 	.short	0x0000
        /*0026*/ 	.short	0x0000
        /*0028*/ 	.byte	0x00, 0xf0, 0x41, 0x07


	//----- nvinfo : EIATTR_MAXREG_COUNT
	.align		4
.L_534:
        /*002c*/ 	.byte	0x03, 0x1b
        /*002e*/ 	.short	0x00ff


	//----- nvinfo : EIATTR_NUM_BARRIERS
	.align		4
        /*0030*/ 	.byte	0x02, 0x4c
        /*0032*/ 	.byte	0x01
	.zero		1


	//----- nvinfo : EIATTR_ANNOTATIONS
	.align		4
        /*0034*/ 	.byte	0x04, 0x55
        /*0036*/ 	.short	(.L_536 - .L_535)


	//   ....[0]....
.L_535:
        /*0038*/ 	.word	0x00000001
        /*003c*/ 	.byte	0x90, 0x14, 0x00, 0x00, 0x01, 0x00, 0x00, 0x00, 0x80, 0x16, 0x00, 0x00, 0x01, 0x00, 0x00, 0x00
        /*004c*/ 	.byte	0x90, 0x18, 0x00, 0x00, 0x01, 0x00, 0x00, 0x00, 0x70, 0x26, 0x00, 0x00, 0x01, 0x00, 0x00, 0x00
        /*005c*/ 	.byte	0x10, 0x90, 0x00, 0x00, 0x01, 0x00, 0x00, 0x00, 0xe0, 0x98, 0x00, 0x00, 0x01, 0x00, 0x00, 0x00
        /*006c*/ 	.byte	0x10, 0x9a, 0x00, 0x00, 0x01, 0x00, 0x00, 0x00, 0x40, 0x9b, 0x00, 0x00


	//----- nvinfo : EIATTR_MERCURY_ISA_VERSION
	.align		4
.L_536:
        /*0078*/ 	.byte	0x03, 0x5f
        /*007a*/ 	.short	0x0000


	//----- nvinfo : EIATTR_COOP_GROUP_MASK_REGIDS
	.align		4
        /*007c*/ 	.byte	0x04, 0x29
        /*007e*/ 	.short	(.L_538 - .L_537)


	//   ....[0]....
.L_537:
        /*0080*/ 	.word	0xffffffff


	//   ....[1]....
        /*0084*/ 	.word	0xffffffff


	//   ....[2]....
        /*0088*/ 	.word	0xffffffff


	//   ....[3]....
        /*008c*/ 	.word	0xffffffff


	//   ....[4]....
        /*0090*/ 	.word	0xffffffff


	//   ....[5]....
        /*0094*/ 	.word	0xffffffff


	//   ....[6]....
        /*0098*/ 	.word	0xffffffff


	//   ....[7]....
        /*009c*/ 	.word	0xffffffff


	//   ....[8]....
        /*00a0*/ 	.word	0xffffffff


	//   ....[9]....
        /*00a4*/ 	.word	0xffffffff


	//   ....[10]....
        /*00a8*/ 	.word	0xffffffff


	//   ....[11]....
        /*00ac*/ 	.word	0xffffffff


	//   ....[12]....
        /*00b0*/ 	.word	0xffffffff


	//   ....[13]....
        /*00b4*/ 	.word	0xffffffff


	//   ....[14]....
        /*00b8*/ 	.word	0xffffffff


	//   ....[15]....
        /*00bc*/ 	.word	0xffffffff


	//   ....[16]....
        /*00c0*/ 	.word	0xffffffff


	//   ....[17]....
        /*00c4*/ 	.word	0xffffffff


	//   ....[18]....
        /*00c8*/ 	.word	0xffffffff


	//   ....[19]....
        /*00cc*/ 	.word	0xffffffff


	//   ....[20]....
        /*00d0*/ 	.word	0xffffffff


	//   ....[21]....
        /*00d4*/ 	.word	0xffffffff


	//   ....[22]....
        /*00d8*/ 	.word	0xffffffff


	//   ....[23]....
        /*00dc*/ 	.word	0xffffffff


	//----- nvinfo : EIATTR_COOP_GROUP_INSTR_OFFSETS
	.align		4
.L_538:
        /*00e0*/ 	.byte	0x04, 0x28
        /*00e2*/ 	.short	(.L_540 - .L_539)


	//   ....[0]....
.L_539:
        /*00e4*/ 	.word	0x00003b70


	//   ....[1]....
        /*00e8*/ 	.word	0x00003c20


	//   ....[2]....
        /*00ec*/ 	.word	0x00003c30


	//   ....[3]....
        /*00f0*/ 	.word	0x00003ca0


	//   ....[4]....
        /*00f4*/ 	.word	0x00004010


	//   ....[5]....
        /*00f8*/ 	.word	0x000040d0


	//   ....[6]....
        /*00fc*/ 	.word	0x00004100


	//   ....[7]....
        /*0100*/ 	.word	0x000041c0


	//   ....[8]....
        /*0104*/ 	.word	0x00005f80


	//   ....[9]....
        /*0108*/ 	.word	0x00005fe0


	//   ....[10]....
        /*010c*/ 	.word	0x000060b0


	//   ....[11]....
        /*0110*/ 	.word	0x000060e0


	//   ....[12]....
        /*0114*/ 	.word	0x000060f0


	//   ....[13]....
        /*0118*/ 	.word	0x00006100


	//   ....[14]....
        /*011c*/ 	.word	0x00006130


	//   ....[15]....
        /*0120*/ 	.word	0x00006230


	//   ....[16]....
        /*0124*/ 	.word	0x00007760


	//   ....[17]....
        /*0128*/ 	.word	0x00007790


	//   ....[18]....
        /*012c*/ 	.word	0x000077a0


	//   ....[19]....
        /*0130*/ 	.word	0x000077d0


	//   ....[20]....
        /*0134*/ 	.word	0x000077f0


	//   ....[21]....
        /*0138*/ 	.word	0x00007820


	//   ....[22]....
        /*013c*/ 	.word	0x00007860


	//   ....[23]....
        /*0140*/ 	.word	0x00007880


	//----- nvinfo : EIATTR_EXIT_INSTR_OFFSETS
	.align		4
.L_540:
        /*0144*/ 	.byte	0x04, 0x1c
        /*0146*/ 	.short	(.L_542 - .L_541)


	//   ....[0]....
.L_541:
        /*0148*/ 	.word	0x000002e0


	//   ....[1]....
        /*014c*/ 	.word	0x00009b60


	//   ....[2]....
        /*0150*/ 	.word	0x00009c40


	//   ....[3]....
        /*0154*/ 	.word	0x00009c60


	//   ....[4]....
        /*0158*/ 	.word	0x0000aca0


	//   ....[5]....
        /*015c*/ 	.word	0x0000ad20


	//----- nvinfo : EIATTR_CTAIDZ_USED
	.align		4
.L_542:
        /*0160*/ 	.byte	0x01, 0x04
	.zero		2


	//----- nvinfo : EIATTR_CRS_STACK_SIZE
	.align		4
        /*0164*/ 	.byte	0x04, 0x1e
        /*0166*/ 	.short	(.L_544 - .L_543)
.L_543:
        /*0168*/ 	.word	0x00000000
.L_544:


//--------------------- .nv.info._ZN5flash16flash_fwd_kernelI23Flash_fwd_kernel_traitsILi128ELi128ELi32ELi4ELb0ELb0EN7cutlass10bfloat16_tE19Flash_kernel_traitsILi128ELi128ELi32ELi4ES3_EELb0ELb0ELb1ELb0ELb0ELb1ELb0ELb0EEEvNS_16Flash_fwd_paramsE --------------------------
	.section	.nv.info._ZN5flash16flash_fwd_kernelI23Flash_fwd_kernel_traitsILi128ELi128ELi32ELi4ELb0ELb0EN7cutlass10bfloat16_tE19Flash_kernel_traitsILi128ELi128ELi32ELi4ES3_EELb0ELb0ELb1ELb0ELb0ELb1ELb0ELb0EEEvNS_16Flash_fwd_paramsE,"",@"SHT_CUDA_INFO"
	.sectionflags	@""
	.align	4


	//----- nvinfo : EIATTR_CUDA_API_VERSION
	.align		4
        /*0000*/ 	.byte	0x04, 0x37
        /*0002*/ 	.short	(.L_546 - .L_545)
.L_545:
        /*0004*/ 	.word	0x00000082


	//----- nvinfo : EIATTR_SW2861232_WAR
	.align		4
.L_546:
        /*0008*/ 	.byte	0x01, 0x35
	.zero		2


	//----- nvinfo : EIATTR_PARAM_CBANK
	.align		4
        /*000c*/ 	.byte	0x04, 0x0a
        /*000e*/ 	.short	(.L_548 - .L_547)
	.align		4
.L_547:
        /*0010*/ 	.word	index@(.nv.constant0._ZN5flash16flash_fwd_kernelI23Flash_fwd_kernel_traitsILi128ELi128ELi32ELi4ELb0ELb0EN7cutlass10bfloat16_tE19Flash_kernel_traitsILi128ELi128ELi32ELi4ES3_EELb0ELb0ELb1ELb0ELb0ELb1ELb0ELb0EEEvNS_16Flash_fwd_paramsE)
        /*0014*/ 	.short	0x0160
        /*0016*/ 	.short	0x01d0


	//----- nvinfo : EIATTR_CBANK_PARAM_SIZE
	.align		4
.L_548:
        /*0018*/ 	.byte	0x03, 0x19
        /*001a*/ 	.short	0x01d0


	//----- nvinfo : EIATTR_KPARAM_INFO
	.align		4
        /*001c*/ 	.byte	0x04, 0x17
        /*001e*/ 	.short	(.L_550 - .L_549)
.L_549:
        /*0020*/ 	.word	0x00000000
        /*0024*/ 	.short	0x0000
        /*0026*/ 	.short	0x0000
        /*0028*/ 	.byte	0x00, 0xf0, 0x41, 0x07


	//----- nvinfo : EIATTR_MAXREG_COUNT
	.align		4
.L_550:
        /*002c*/ 	.byte	0x03, 0x1b
        /*002e*/ 	.short	0x00ff


	//----- nvinfo : EIATTR_NUM_BARRIERS
	.align		4
        /*0030*/ 	.byte	0x02, 0x4c
        /*0032*/ 	.byte	0x01
	.zero		1


	//----- nvinfo : EIATTR_ANNOTATIONS
	.align		4
        /*0034*/ 	.byte	0x04, 0x55
        /*0036*/ 	.short	(.L_552 - .L_551)


	//   ....[0]....
.L_551:
        /* <DEDUP_REMOVED lines=24> */


	//----- nvinfo : EIATTR_MERCURY_ISA_VERSION
	.align		4
.L_552:
        /*01a0*/ 	.byte	0x03, 0x5f
        /*01a2*/ 	.short	0x0000


	//----- nvinfo : EIATTR_COOP_GROUP_MASK_REGIDS
	.align		4
        /*01a4*/ 	.byte	0x04, 0x29
        /*01a6*/ 	.short	(.L_554 - .L_553)


	//   ....[0]....
.L_553:
        /*01a8*/ 	.word	0xffffffff


	//   ....[1]....
        /*01ac*/ 	.word	0xffffffff


	//   ....[2]....
        /*01b0*/ 	.word	0xffffffff


	//   ....[3]....
        /*01b4*/ 	.word	0xffffffff


	//   ....[4]....
        /*01b8*/ 	.word	0xffffffff


	//   ....[5]....
        /*01bc*/ 	.word	0xffffffff


	//   ....[6]....
        /*01c0*/ 	.word	0xffffffff


	//   ....[7]....
        /*01c4*/ 	.word	0xffffffff


	//   ....[8]....
        /*01c8*/ 	.word	0xffffffff


	//   ....[9]....
        /*01cc*/ 	.word	0xffffffff


	//   ....[10]....
        /*01d0*/ 	.word	0xffffffff


	//   ....[11]....
        /*01d4*/ 	.word	0xffffffff


	//   ....[12]....
        /*01d8*/ 	.word	0xffffffff


	//   ....[13]....
        /*01dc*/ 	.word	0xffffffff


	//   ....[14]....
        /*01e0*/ 	.word	0xffffffff


	//   ....[15]....
        /*01e4*/ 	.word	0xffffffff


	//   ....[16]....
        /*01e8*/ 	.word	0xffffffff


	//   ....[17]....
        /*01ec*/ 	.word	0xffffffff


	//   ....[18]....
        /*01f0*/ 	.word	0xffffffff


	//   ....[19]....
        /*01f4*/ 	.word	0xffffffff


	//   ....[20]....
        /*01f8*/ 	.word	0xffffffff


	//   ....[21]....
        /*01fc*/ 	.word	0xffffffff


	//   ....[22]....
        /*0200*/ 	.word	0xffffffff


	//   ....[23]....
        /*0204*/ 	.word	0xffffffff


	//   ....[24]....
        /*0208*/ 	.word	0xffffffff


	//   ....[25]....
        /*020c*/ 	.word	0xffffffff


	//   ....[26]....
        /*0210*/ 	.word	0xffffffff


	//   ....[27]....
        /*0214*/ 	.word	0xffffffff


	//   ....[28]....
        /*0218*/ 	.word	0xffffffff


	//   ....[29]....
        /*021c*/ 	.word	0xffffffff


	//   ....[30]....
        /*0220*/ 	.word	0xffffffff


	//   ....[31]....
        /*0224*/ 	.word	0xffffffff


	//   ....[32]....
        /*0228*/ 	.word	0xffffffff


	//   ....[33]....
        /*022c*/ 	.word	0xffffffff


	//   ....[34]....
        /*0230*/ 	.word	0xffffffff


	//   ....[35]....
        /*0234*/ 	.word	0xffffffff


	//   ....[36]....
        /*0238*/ 	.word	0xffffffff


	//   ....[37]....
        /*023c*/ 	.word	0xffffffff


	//   ....[38]....
        /*0240*/ 	.word	0xffffffff


	//   ....[39]....
        /*0244*/ 	.word	0xffffffff


	//   ....[40]....
        /*0248*/ 	.word	0xffffffff


	//   ....[41]....
        /*024c*/ 	.word	0xffffffff


	//   ....[42]....
        /*0250*/ 	.word	0xffffffff


	//   ....[43]....
        /*0254*/ 	.word	0xffffffff


	//   ....[44]....
        /*0258*/ 	.word	0xffffffff


	//   ....[45]....
        /*025c*/ 	.word	0xffffffff


	//   ....[46]....
        /*0260*/ 	.word	0xffffffff


	//   ....[47]....
        /*0264*/ 	.word	0xffffffff


	//   ....[48]....
        /*0268*/ 	.word	0xffffffff


	//   ....[49]....
        /*026c*/ 	.word	0xffffffff


	//   ....[50]....
        /*0270*/ 	.word	0xffffffff


	//   ....[51]....
        /*0274*/ 	.word	0xffffffff


	//   ....[52]....
        /*0278*/ 	.word	0xffffffff


	//   ....[53]....
        /*027c*/ 	.word	0xffffffff


	//   ....[54]....
        /*0280*/ 	.word	0xffffffff


	//   ....[55]....
        /*0284*/ 	.word	0xffffffff


	//----- nvinfo : EIATTR_COOP_GROUP_INSTR_OFFSETS
	.align		4
.L_554:
        /*0288*/ 	.byte	0x04, 0x28
        /*028a*/ 	.short	(.L_556 - .L_555)


	//   ....[0]....
.L_555:
        /*028c*/ 	.word	0x00003db0


	//   ....[1]....
        /*0290*/ 	.word	0x00003e60


	//   ....[2]....
        /*0294*/ 	.word	0x00003e70


	//   ....[3]....
        /*0298*/ 	.word	0x00003ef0


	//   ....[4]....
        /*029c*/ 	.word	0x00004120


	//   ....[5]....
        /*02a0*/ 	.word	0x000041f0


	//   ....[6]....
        /*02a4*/ 	.word	0x000042f0


	//   ....[7]....
        /*02a8*/ 	.word	0x00004400


	//   ....[8]....
        /*02ac*/ 	.word	0x00005da0


	//   ....[9]....
        /*02b0*/ 	.word	0x00005de0


	//   ....[10]....
        /*02b4*/ 	.word	0x00005e70


	//   ....[11]....
        /*02b8*/ 	.word	0x00005ea0


	//   ....[12]....
        /*02bc*/ 	.word	0x00005eb0


	//   ....[13]....
        /*02c0*/ 	.word	0x00005f70


	//   ....[14]....
        /*02c4*/ 	.word	0x00005fb0


	//   ....[15]....
        /*02c8*/ 	.word	0x00006090


	//   ....[16]....
        /*02cc*/ 	.word	0x000085a0


	//   ....[17]....
        /*02d0*/ 	.word	0x00008860


	//   ....[18]....
        /*02d4*/ 	.word	0x000088b0


	//   ....[19]....
        /*02d8*/ 	.word	0x00008a60


	//   ....[20]....
        /*02dc*/ 	.word	0x00008a90


	//   ....[21]....
        /*02e0*/ 	.word	0x00008ae0


	//   ....[22]....
        /*02e4*/ 	.word	0x00008b70


	//   ....[23]....
        /*02e8*/ 	.word	0x00008be0


	//   ....[24]....
        /*02ec*/ 	.word	0x0000b120


	//   ....[25]....
        /*02f0*/ 	.word	0x0000b340


	//   ....[26]....
        /*02f4*/ 	.word	0x0000b430


	//   ....[27]....
        /*02f8*/ 	.word	0x0000b5b0


	//   ....[28]....
        /*02fc*/ 	.word	0x0000b620


	//   ....[29]....
        /*0300*/ 	.word	0x0000b640


	//   ....[30]....
        /*0304*/ 	.word	0x0000b6b0


	//   ....[31]....
        /*0308*/ 	.word	0x0000b740


	//   ....[32]....
        /*030c*/ 	.word	0x0000dd70


	//   ....[33]....
        /*0310*/ 	.word	0x0000df70


	//   ....[34]....
        /*0314*/ 	.word	0x0000dfc0


	//   ....[35]....
        /*0318*/ 	.word	0x0000e170


	//   ....[36]....
        /*031c*/ 	.word	0x0000e1d0


	//   ....[37]....
        /*0320*/ 	.word	0x0000e1f0


	//   ....[38]....
        /*0324*/ 	.word	0x0000e270


	//   ....[39]....
        /*0328*/ 	.word	0x0000e2a0


	//   ....[40]....
        /*032c*/ 	.word	0x00010770


	//   ....[41]....
        /*0330*/ 	.word	0x00010920


	//   ....[42]....
        /*0334*/ 	.word	0x00010970


	//   ....[43]....
        /*0338*/ 	.word	0x00010a80


	//   ....[44]....
        /*033c*/ 	.word	0x00010d10


	//   ....[45]....
        /*0340*/ 	.word	0x00010e70


	//   ....[46]....
        /*0344*/ 	.word	0x00010e90


	//   ....[47]....
        /*0348*/ 	.word	0x00010f50


	//   ....[48]....
        /*034c*/ 	.word	0x00012370


	//   ....[49]....
        /*0350*/ 	.word	0x000123b0


	//   ....[50]....
        /*0354*/ 	.word	0x000123e0


	//   ....[51]....
        /*0358*/ 	.word	0x00012420


	//   ....[52]....
        /*035c*/ 	.word	0x000124e0


	//   ....[53]....
        /*0360*/ 	.word	0x00012510


	//   ....[54]....
        /*0364*/ 	.word	0x00012550


	//   ....[55]....
        /*0368*/ 	.word	0x00012580


	//----- nvinfo : EIATTR_EXIT_INSTR_OFFSETS
	.align		4
.L_556:
        /*036c*/ 	.byte	0x04, 0x1c
        /*036e*/ 	.short	(.L_558 - .L_557)


	//   ....[0]....
.L_557:
        /*0370*/ 	.word	0x000004d0


	//   ....[1]....
        /*0374*/ 	.word	0x000015f0


	//   ....[2]....
        /*0378*/ 	.word	0x00001670


	//   ....[3]....
        /*037c*/ 	.word	0x000146d0


	//   ....[4]....
        /*0380*/ 	.word	0x000147a0


	//----- nvinfo : EIATTR_CTAIDZ_USED
	.align		4
.L_558:
        /*0384*/ 	.byte	0x01, 0x04
	.zero		2


	//----- nvinfo : EIATTR_CRS_STACK_SIZE
	.align		4
        /*0388*/ 	.byte	0x04, 0x1e
        /*038a*/ 	.short	(.L_560 - .L_559)
.L_559:
        /*038c*/ 	.word	0x00000000
.L_560:


//--------------------- .nv.info._ZN5flash16flash_fwd_kernelI23Flash_fwd_kernel_traitsILi128ELi128ELi32ELi4ELb0ELb0EN7cutlass10bfloat16_tE19Flash_kernel_traitsILi128ELi128ELi32ELi4ES3_EELb0ELb0ELb1ELb0ELb0ELb0ELb0ELb0EEEvNS_16Flash_fwd_paramsE --------------------------
	.section	.nv.info._ZN5flash16flash_fwd_kernelI23Flash_fwd_kernel_traitsILi128ELi128ELi32ELi4ELb0ELb0EN7cutlass10bfloat16_tE19Flash_kernel_traitsILi128ELi128ELi32ELi4ES3_EELb0ELb0ELb1ELb0ELb0ELb0ELb0ELb0EEEvNS_16Flash_fwd_paramsE,"",@"SHT_CUDA_INFO"
	.sectionflags	@""
	.align	4


	//----- nvinfo : EIATTR_CUDA_API_VERSION
	.align		4
        /*0000*/ 	.byte	0x04, 0x37
        /*0002*/ 	.short	(.L_562 - .L_561)
.L_561:
        /*0004*/ 	.word	0x00000082


	//----- nvinfo : EIATTR_SW2861232_WAR
	.align		4
.L_562:
        /*0008*/ 	.byte	0x01, 0x35
	.zero		2


	//----- nvinfo : EIATTR_PARAM_CBANK
	.align		4
        /*000c*/ 	.byte	0x04, 0x0a
        /*000e*/ 	.short	(.L_564 - .L_563)
	.align		4
.L_563:
        /*0010*/ 	.word	index@(.nv.constant0._ZN5flash16flash_fwd_kernelI23Flash_fwd_kernel_traitsILi128ELi128ELi32ELi4ELb0ELb0EN7cutlass10bfloat16_tE19Flash_kernel_traitsILi128ELi128ELi32ELi4ES3_EELb0ELb0ELb1ELb0ELb0ELb0ELb0ELb0EEEvNS_16Flash_fwd_paramsE)
        /*0014*/ 	.short	0x0160
        /*0016*/ 	.short	0x01d0


	//----- nvinfo : EIATTR_CBANK_PARAM_SIZE
	.align		4
.L_564:
        /*0018*/ 	.byte	0x03, 0x19
        /*001a*/ 	.short	0x01d0


	//----- nvinfo : EIATTR_KPARAM_INFO
	.align		4
        /*001c*/ 	.byte	0x04, 0x17
        /*001e*/ 	.short	(.L_566 - .L_565)
.L_565:
        /*0020*/ 	.word	0x00000000
        /*0024*/ 	.short	0x0000
        /*0026*/ 	.short	0x0000
        /*0028*/ 	.byte	0x00, 0xf0, 0x41, 0x07


	//----- nvinfo : EIATTR_MAXREG_COUNT
	.align		4
.L_566:
        /*002c*/ 	.byte	0x03, 0x1b
        /*002e*/ 	.short	0x00ff


	//----- nvinfo : EIATTR_NUM_BARRIERS
	.align		4
        /*0030*/ 	.byte	0x02, 0x4c
        /*0032*/ 	.byte	0x01
	.zero		1


	//----- nvinfo : EIATTR_ANNOTATIONS
	.align		4
        /*0034*/ 	.byte	0x04, 0x55
        /*0036*/ 	.short	(.L_568 - .L_567)


	//   ....[0]....
.L_567:
        /* <DEDUP_REMOVED lines=38> */


	//----- nvinfo : EIATTR_MERCURY_ISA_VERSION
	.align		4
.L_568:
        /*0288*/ 	.byte	0x03, 0x5f
        /*028a*/ 	.short	0x0000


	//----- nvinfo : EIATTR_COOP_GROUP_MASK_REGIDS
	.align		4
        /*028c*/ 	.byte	0x04, 0x29
        /*028e*/ 	.short	(.L_570 - .L_569)


	//   ....[0]....
.L_569:
        /*0290*/ 	.word	0xffffffff


	//   ....[1]....
        /*0294*/ 	.word	0xffffffff


	//   ....[2]....
        /*0298*/ 	.word	0xffffffff


	//   ....[3]....
        /*029c*/ 	.word	0xffffffff


	//   ....[4]....
        /*02a0*/ 	.word	0xffffffff


	//   ....[5]....
        /*02a4*/ 	.word	0xffffffff


	//   ....[6]....
        /*02a8*/ 	.word	0xffffffff


	//   ....[7]....
        /*02ac*/ 	.word	0xffffffff


	//   ....[8]....
        /*02b0*/ 	.word	0xffffffff


	//   ....[9]....
        /*02b4*/ 	.word	0xffffffff


	//   ....[10]....
        /*02b8*/ 	.word	0xffffffff


	//   ....[11]....
        /*02bc*/ 	.word	0xffffffff


	//   ....[12]....
        /*02c0*/ 	.word	0xffffffff


	//   ....[13]....
        /*02c4*/ 	.word	0xffffffff


	//   ....[14]....
        /*02c8*/ 	.word	0xffffffff


	//   ....[15]....
        /*02cc*/ 	.word	0xffffffff


	//   ....[16]....
        /*02d0*/ 	.word	0xffffffff


	//   ....[17]....
        /*02d4*/ 	.word	0xffffffff


	//   ....[18]....
        /*02d8*/ 	.word	0xffffffff


	//   ....[19]....
        /*02dc*/ 	.word	0xffffffff


	//   ....[20]....
        /*02e0*/ 	.word	0xffffffff


	//   ....[21]....
        /*02e4*/ 	.word	0xffffffff


	//   ....[22]....
        /*02e8*/ 	.word	0xffffffff


	//   ....[23]....
        /*02ec*/ 	.word	0xffffffff


	//   ....[24]....
        /*02f0*/ 	.word	0xffffffff


	//   ....[25]....
        /*02f4*/ 	.word	0xffffffff


	//   ....[26]....
        /*02f8*/ 	.word	0xffffffff


	//   ....[27]....
        /*02fc*/ 	.word	0xffffffff


	//   ....[28]....
        /*0300*/ 	.word	0xffffffff


	//   ....[29]....
        /*0304*/ 	.word	0xffffffff


	//   ....[30]....
        /*0308*/ 	.word	0xffffffff


	//   ....[31]....
        /*030c*/ 	.word	0xffffffff


	//   ....[32]....
        /*0310*/ 	.word	0xffffffff


	//   ....[33]....
        /*0314*/ 	.word	0xffffffff


	//   ....[34]....
        /*0318*/ 	.word	0xffffffff


	//   ....[35]....
        /*031c*/ 	.word	0xffffffff


	//   ....[36]....
        /*0320*/ 	.word	0xffffffff


	//   ....[37]....
        /*0324*/ 	.word	0xffffffff


	//   ....[38]....
        /*0328*/ 	.word	0xffffffff


	//   ....[39]....
        /*032c*/ 	.word	0xffffffff


	//   ....[40]....
        /*0330*/ 	.word	0xffffffff


	//   ....[41]....
        /*0334*/ 	.word	0xffffffff


	//   ....[42]....
        /*0338*/ 	.word	0xffffffff


	//   ....[43]....
        /*033c*/ 	.word	0xffffffff


	//   ....[44]....
        /*0340*/ 	.word	0xffffffff


	//   ....[45]....
        /*0344*/ 	.word	0xffffffff


	//   ....[46]....
        /*0348*/ 	.word	0xffffffff


	//   ....[47]....
        /*034c*/ 	.word	0xffffffff


	//   ....[48]....
        /*0350*/ 	.word	0xffffffff


	//   ....[49]....
        /*0354*/ 	.word	0xffffffff


	//   ....[50]....
        /*0358*/ 	.word	0xffffffff


	//   ....[51]....
        /*035c*/ 	.word	0xffffffff


	//   ....[52]....
        /*0360*/ 	.word	0xffffffff


	//   ....[53]....
        /*0364*/ 	.word	0xffffffff


	//   ....[54]....
        /*0368*/ 	.word	0xffffffff


	//   ....[55]....
        /*036c*/ 	.word	0xffffffff


	//----- nvinfo : EIATTR_COOP_GROUP_INSTR_OFFSETS
	.align		4
.L_570:
        /*0370*/ 	.byte	0x04, 0x28
        /*0372*/ 	.short	(.L_572 - .L_571)


	//   ....[0]....
.L_571:
        /*0374*/ 	.word	0x00004d20


	//   ....[1]....
        /*0378*/ 	.word	0x00004dd0


	//   ....[2]....
        /*037c*/ 	.word	0x00004de0


	//   ....[3]....
        /*0380*/ 	.word	0x00004e60


	//   ....[4]....
        /*0384*/ 	.word	0x000051d0


	//   ....[5]....
        /*0388*/ 	.word	0x00005290


	//   ....[6]....
        /*038c*/ 	.word	0x000052c0


	//   ....[7]....
        /*0390*/ 	.word	0x000053a0


	//   ....[8]....
        /*0394*/ 	.word	0x00007000


	//   ....[9]....
        /*0398*/ 	.word	0x00007040


	//   ....[10]....
        /*039c*/ 	.word	0x000070d0


	//   ....[11]....
        /*03a0*/ 	.word	0x00007100


	//   ....[12]....
        /*03a4*/ 	.word	0x00007110


	//   ....[13]....
        /*03a8*/ 	.word	0x000071d0


	//   ....[14]....
        /*03ac*/ 	.word	0x00007200


	//   ....[15]....
        /*03b0*/ 	.word	0x000072e0


	//   ....[16]....
        /*03b4*/ 	.word	0x00009980


	//   ....[17]....
        /*03b8*/ 	.word	0x00009b40


	//   ....[18]....
        /*03bc*/ 	.word	0x00009e30


	//   ....[19]....
        /*03c0*/ 	.word	0x00009e50


	//   ....[20]....
        /*03c4*/ 	.word	0x00009e70


	//   ....[21]....
        /*03c8*/ 	.word	0x00009f00


	//   ....[22]....
        /*03cc*/ 	.word	0x00009f30


	//   ....[23]....
        /*03d0*/ 	.word	0x00009f40


	//   ....[24]....
        /*03d4*/ 	.word	0x0000c8e0


	//   ....[25]....
        /*03d8*/ 	.word	0x0000caa0


	//   ....[26]....
        /*03dc*/ 	.word	0x0000ccc0


	//   ....[27]....
        /*03e0*/ 	.word	0x0000cd00


	//   ....[28]....
        /*03e4*/ 	.word	0x0000cd50


	//   ....[29]....
        /*03e8*/ 	.word	0x0000cde0


	//   ....[30]....
        /*03ec*/ 	.word	0x0000ce00


	//   ....[31]....
        /*03f0*/ 	.word	0x0000ce30


	//   ....[32]....
        /*03f4*/ 	.word	0x0000f670


	//   ....[33]....
        /*03f8*/ 	.word	0x0000f880


	//   ....[34]....
        /*03fc*/ 	.word	0x0000f920


	//   ....[35]....
        /*0400*/ 	.word	0x0000fac0


	//   ....[36]....
        /*0404*/ 	.word	0x0000faf0


	//   ....[37]....
        /*0408*/ 	.word	0x0000fb10


	//   ....[38]....
        /*040c*/ 	.word	0x0000fbc0


	//   ....[39]....
        /*0410*/ 	.word	0x0000fc00


	//   ....[40]....
        /*0414*/ 	.word	0x000123b0


	//   ....[41]....
        /*0418*/ 	.word	0x00012550


	//   ....[42]....
        /*041c*/ 	.word	0x000125a0


	//   ....[43]....
        /*0420*/ 	.word	0x000126b0


	//   ....[44]....
        /*0424*/ 	.word	0x000129f0


	//   ....[45]....
        /*0428*/ 	.word	0x00012b00


	//   ....[46]....
        /*042c*/ 	.word	0x00012b20


	//   ....[47]....
        /*0430*/ 	.word	0x00012be0


	//   ....[48]....
        /*0434*/ 	.word	0x00014400


	//   ....[49]....
        /*0438*/ 	.word	0x00014410


	//   ....[50]....
        /*043c*/ 	.word	0x00014420


	//   ....[51]....
        /*0440*/ 	.word	0x00014440


	//   ....[52]....
        /*0444*/ 	.word	0x00014450


	//   ....[53]....
        /*0448*/ 	.word	0x00014480


	//   ....[54]....
        /*044c*/ 	.word	0x00014490


	//   ....[55]....
        /*0450*/ 	.word	0x000144d0


	//----- nvinfo : EIATTR_EXIT_INSTR_OFFSETS
	.align		4
.L_572:
        /*0454*/ 	.byte	0x04, 0x1c
        /*0456*/ 	.short	(.L_574 - .L_573)


	//   ....[0]....
.L_573:
        /*0458*/ 	.word	0x000004d0


	//   ....[1]....
        /*045c*/ 	.word	0x00001710


	//   ....[2]....
        /*0460*/ 	.word	0x00001790


	//   ....[3]....
        /*0464*/ 	.word	0x00016540


	//   ....[4]....
        /*0468*/ 	.word	0x00016620


	//   ....[5]....
        /*046c*/ 	.word	0x00016640


	//----- nvinfo : EIATTR_CTAIDZ_USED
	.align		4
.L_574:
        /*0470*/ 	.byte	0x01, 0x04
	.zero		2


	//----- nvinfo : EIATTR_CRS_STACK_SIZE
	.align		4
        /*0474*/ 	.byte	0x04, 0x1e
        /*0476*/ 	.short	(.L_576 - .L_575)
.L_575:
        /*0478*/ 	.word	0x00000000
.L_576:


//--------------------- .nv.info._ZN5flash16flash_fwd_kernelI23Flash_fwd_kernel_traitsILi128ELi128ELi32ELi4ELb0ELb0EN7cutlass10bfloat16_tE19Flash_kernel_traitsILi128ELi128ELi32ELi4ES3_EELb0ELb0ELb1ELb1ELb0ELb0ELb0ELb0EEEvNS_16Flash_fwd_paramsE --------------------------
	.section	.nv.info._ZN5flash16flash_fwd_kernelI23Flash_fwd_kernel_traitsILi128ELi128ELi32ELi4ELb0ELb0EN7cutlass10bfloat16_tE19Flash_kernel_traitsILi128ELi128ELi32ELi4ES3_EELb0ELb0ELb1ELb1ELb0ELb0ELb0ELb0EEEvNS_16Flash_fwd_paramsE,"",@"SHT_CUDA_INFO"
	.sectionflags	@""
	.align	4


	//----- nvinfo : EIATTR_CUDA_API_VERSION
	.align		4
        /*0000*/ 	.byte	0x04, 0x37
        /*0002*/ 	.short	(.L_578 - .L_577)
.L_577:
        /*0004*/ 	.word	0x00000082


	//----- nvinfo : EIATTR_SW2861232_WAR
	.align		4
.L_578:
        /*0008*/ 	.byte	0x01, 0x35
	.zero		2


	//----- nvinfo : EIATTR_PARAM_CBANK
	.align		4
        /*000c*/ 	.byte	0x04, 0x0a
        /*000e*/ 	.short	(.L_580 - .L_579)
	.align		4
.L_579:
        /*0010*/ 	.word	index@(.nv.constant0._ZN5flash16flash_fwd_kernelI23Flash_fwd_kernel_traitsILi128ELi128ELi32ELi4ELb0ELb0EN7cutlass10bfloat16_tE19Flash_kernel_traitsILi128ELi128ELi32ELi4ES3_EELb0ELb0ELb1ELb1ELb0ELb0ELb0ELb0EEEvNS_16Flash_fwd_paramsE)
        /*0014*/ 	.short	0x0160
        /*0016*/ 	.short	0x01d0


	//----- nvinfo : EIATTR_CBANK_PARAM_SIZE
	.align		4
.L_580:
        /*0018*/ 	.byte	0x03, 0x19
        /*001a*/ 	.short	0x01d0


	//----- nvinfo : EIATTR_KPARAM_INFO
	.align		4
        /*001c*/ 	.byte	0x04, 0x17
        /*001e*/ 	.short	(.L_582 - .L_581)
.L_581:
        /*0020*/ 	.word	0x00000000
        /*0024*/ 	.short	0x0000
        /*0026*/ 	.short	0x0000
        /*0028*/ 	.byte	0x00, 0xf0, 0x41, 0x07


	//----- nvinfo : EIATTR_MAXREG_COUNT
	.align		4
.L_582:
        /*002c*/ 	.byte	0x03, 0x1b
        /*002e*/ 	.short	0x00ff


	//----- nvinfo : EIATTR_NUM_BARRIERS
	.align		4
        /*0030*/ 	.byte	0x02, 0x4c
        /*0032*/ 	.byte	0x01
	.zero		1


	//----- nvinfo : EIATTR_ANNOTATIONS
	.align		4
        /*0034*/ 	.byte	0x04, 0x55
        /*0036*/ 	.short	(.L_584 - .L_583)


	//   ....[0]....
.L_583:
        /* <DEDUP_REMOVED lines=39> */


	//----- nvinfo : EIATTR_MERCURY_ISA_VERSION
	.align		4
.L_584:
        /*0290*/ 	.byte	0x03, 0x5f
        /*0292*/ 	.short	0x0000


	//----- nvinfo : EIATTR_COOP_GROUP_MASK_REGIDS
	.align		4
        /*0294*/ 	.byte	0x04, 0x29
        /*0296*/ 	.short	(.L_586 - .L_585)


	//   ....[0]....
.L_585:
        /*0298*/ 	.word	0xffffffff


	//   ....[1]....
        /*029c*/ 	.word	0xffffffff


	//   ....[2]....
        /*02a0*/ 	.word	0xffffffff


	//   ....[3]....
        /*02a4*/ 	.word	0xffffffff


	//   ....[4]....
        /*02a8*/ 	.word	0xffffffff


	//   ....[5]....
        /*02ac*/ 	.word	0xffffffff


	//   ....[6]....
        /*02b0*/ 	.word	0xffffffff


	//   ....[7]....
        /*02b4*/ 	.word	0xffffffff


	//   ....[8]....
        /*02b8*/ 	.word	0xffffffff


	//   ....[9]....
        /*02bc*/ 	.word	0xffffffff


	//   ....[10]....
        /*02c0*/ 	.word	0xffffffff


	//   ....[11]....
        /*02c4*/ 	.word	0xffffffff


	//   ....[12]....
        /*02c8*/ 	.word	0xffffffff


	//   ....[13]....
        /*02cc*/ 	.word	0xffffffff


	//   ....[14]....
        /*02d0*/ 	.word	0xffffffff


	//   ....[15]....
        /*02d4*/ 	.word	0xffffffff


	//   ....[16]....
        /*02d8*/ 	.word	0xffffffff


	//   ....[17]....
        /*02dc*/ 	.word	0xffffffff


	//   ....[18]....
        /*02e0*/ 	.word	0xffffffff


	//   ....[19]....
        /*02e4*/ 	.word	0xffffffff


	//   ....[20]....
        /*02e8*/ 	.word	0xffffffff


	//   ....[21]....
        /*02ec*/ 	.word	0xffffffff


	//   ....[22]....
        /*02f0*/ 	.word	0xffffffff


	//   ....[23]....
        /*02f4*/ 	.word	0xffffffff


	//   ....[24]....
        /*02f8*/ 	.word	0xffffffff


	//   ....[25]....
        /*02fc*/ 	.word	0xffffffff


	//   ....[26]....
        /*0300*/ 	.word	0xffffffff


	//   ....[27]....
        /*0304*/ 	.word	0xffffffff


	//   ....[28]....
        /*0308*/ 	.word	0xffffffff


	//   ....[29]....
        /*030c*/ 	.word	0xffffffff


	//   ....[30]....
        /*0310*/ 	.word	0xffffffff


	//   ....[31]....
        /*0314*/ 	.word	0xffffffff


	//   ....[32]....
        /*0318*/ 	.word	0xffffffff


	//   ....[33]....
        /*031c*/ 	.word	0xffffffff


	//   ....[34]....
        /*0320*/ 	.word	0xffffffff


	//   ....[35]....
        /*0324*/ 	.word	0xffffffff


	//   ....[36]....
        /*0328*/ 	.word	0xffffffff


	//   ....[37]....
        /*032c*/ 	.word	0xffffffff


	//   ....[38]....
        /*0330*/ 	.word	0xffffffff


	//   ....[39]....
        /*0334*/ 	.word	0xffffffff


	//   ....[40]....
        /*0338*/ 	.word	0xffffffff


	//   ....[41]....
        /*033c*/ 	.word	0xffffffff


	//   ....[42]....
        /*0340*/ 	.word	0xffffffff


	//   ....[43]....
        /*0344*/ 	.word	0xffffffff


	//   ....[44]....
        /*0348*/ 	.word	0xffffffff


	//   ....[45]....
        /*034c*/ 	.word	0xffffffff


	//   ....[46]....
        /*0350*/ 	.word	0xffffffff


	//   ....[47]....
        /*0354*/ 	.word	0xffffffff


	//   ....[48]....
        /*0358*/ 	.word	0xffffffff


	//   ....[49]....
        /*035c*/ 	.word	0xffffffff


	//   ....[50]....
        /*0360*/ 	.word	0xffffffff


	//   ....[51]....
        /*0364*/ 	.word	0xffffffff


	//   ....[52]....
        /*0368*/ 	.word	0xffffffff


	//   ....[53]....
        /*036c*/ 	.word	0xffffffff


	//   ....[54]....
        /*0370*/ 	.word	0xffffffff


	//   ....[55]....
        /*0374*/ 	.word	0xffffffff


	//----- nvinfo : EIATTR_COOP_GROUP_INSTR_OFFSETS
	.align		4
.L_586:
        /*0378*/ 	.byte	0x04, 0x28
        /*037a*/ 	.short	(.L_588 - .L_587)


	//   ....[0]....
.L_587:
        /*037c*/ 	.word	0x00005790


	//   ....[1]....
        /*0380*/ 	.word	0x00005840


	//   ....[2]....
        /*0384*/ 	.word	0x00005850


	//   ....[3]....
        /*0388*/ 	.word	0x000058d0


	//   ....[4]....
        /*038c*/ 	.word	0x00005c30


	//   ....[5]....
        /*0390*/ 	.word	0x00005cf0


	//   ....[6]....
        /*0394*/ 	.word	0x00005d20


	//   ....[7]....
        /*0398*/ 	.word	0x00005e10


	//   ....[8]....
        /*039c*/ 	.word	0x00008470


	//   ....[9]....
        /*03a0*/ 	.word	0x000084c0


	//   ....[10]....
        /*03a4*/ 	.word	0x00008550


	//   ....[11]....
        /*03a8*/ 	.word	0x00008580


	//   ....[12]....
        /*03ac*/ 	.word	0x000085b0


	//   ....[13]....
        /*03b0*/ 	.word	0x00008630


	//   ....[14]....
        /*03b4*/ 	.word	0x000086b0


	//   ....[15]....
        /*03b8*/ 	.word	0x000086e0


	//   ....[16]....
        /*03bc*/ 	.word	0x0000bd00


	//   ....[17]....
        /*03c0*/ 	.word	0x0000bde0


	//   ....[18]....
        /*03c4*/ 	.word	0x0000be10


	//   ....[19]....
        /*03c8*/ 	.word	0x0000be40


	//   ....[20]....
        /*03cc*/ 	.word	0x0000be80


	//   ....[21]....
        /*03d0*/ 	.word	0x0000bec0


	//   ....[22]....
        /*03d4*/ 	.word	0x0000bef0


	//   ....[23]....
        /*03d8*/ 	.word	0x0000c000


	//   ....[24]....
        /*03dc*/ 	.word	0x0000f4b0


	//   ....[25]....
        /*03e0*/ 	.word	0x0000f4f0


	//   ....[26]....
        /*03e4*/ 	.word	0x0000f580


	//   ....[27]....
        /*03e8*/ 	.word	0x0000f5b0


	//   ....[28]....
        /*03ec*/ 	.word	0x0000f5e0


	//   ....[29]....
        /*03f0*/ 	.word	0x0000f660


	//   ....[30]....
        /*03f4*/ 	.word	0x0000f6e0


	//   ....[31]....
        /*03f8*/ 	.word	0x0000f710


	//   ....[32]....
        /*03fc*/ 	.word	0x00012d30


	//   ....[33]....
        /*0400*/ 	.word	0x00012e10


	//   ....[34]....
        /*0404*/ 	.word	0x00012e40


	//   ....[35]....
        /*0408*/ 	.word	0x00012e70


	//   ....[36]....
        /*040c*/ 	.word	0x00012ec0


	//   ....[37]....
        /*0410*/ 	.word	0x00012ef0


	//   ....[38]....
        /*0414*/ 	.word	0x00012f20


	//   ....[39]....
        /*0418*/ 	.word	0x00013010


	//   ....[40]....
        /*041c*/ 	.word	0x00016280


	//   ....[41]....
        /*0420*/ 	.word	0x000162d0


	//   ....[42]....
        /*0424*/ 	.word	0x000163c0


	//   ....[43]....
        /*0428*/ 	.word	0x00016570


	//   ....[44]....
        /*042c*/ 	.word	0x00016630


	//   ....[45]....
        /*0430*/ 	.word	0x000166f0


	//   ....[46]....
        /*0434*/ 	.word	0x00016740


	//   ....[47]....
        /*0438*/ 	.word	0x00016780


	//   ....[48]....
        /*043c*/ 	.word	0x00018000


	//   ....[49]....
        /*0440*/ 	.word	0x00018010


	//   ....[50]....
        /*0444*/ 	.word	0x00018020


	//   ....[51]....
        /*0448*/ 	.word	0x00018030


	//   ....[52]....
        /*044c*/ 	.word	0x00018060


	//   ....[53]....
        /*0450*/ 	.word	0x00018080


	//   ....[54]....
        /*0454*/ 	.word	0x000180c0


	//   ....[55]....
        /*0458*/ 	.word	0x000180f0


	//----- nvinfo : EIATTR_EXIT_INSTR_OFFSETS
	.align		4
.L_588:
        /*045c*/ 	.byte	0x04, 0x1c
        /*045e*/ 	.short	(.L_590 - .L_589)


	//   ....[0]....
.L_589:
        /*0460*/ 	.word	0x000004d0


	//   ....[1]....
        /*0464*/ 	.word	0x00001710


	//   ....[2]....
        /*0468*/ 	.word	0x00001790


	//   ....[3]....
        /*046c*/ 	.word	0x0001a1c0


	//   ....[4]....
        /*0470*/ 	.word	0x0001a2a0


	//   ....[5]....
        /*0474*/ 	.word	0x0001a2c0


	//----- nvinfo : EIATTR_CTAIDZ_USED
	.align		4
.L_590:
        /*0478*/ 	.byte	0x01, 0x04
	.zero		2


	//----- nvinfo : EIATTR_CRS_STACK_SIZE
	.align		4
        /*047c*/ 	.byte	0x04, 0x1e
        /*047e*/ 	.short	(.L_592 - .L_591)
.L_591:
        /*0480*/ 	.word	0x00000000
.L_592:


//--------------------- .nv.info._ZN5flash16flash_fwd_kernelI23Flash_fwd_kernel_traitsILi128ELi128ELi32ELi4ELb0ELb0EN7cutlass10bfloat16_tE19Flash_kernel_traitsILi128ELi128ELi32ELi4ES3_EELb1ELb0ELb0ELb0ELb0ELb1ELb0ELb0EEEvNS_16Flash_fwd_paramsE --------------------------
	.section	.nv.info._ZN5flash16flash_fwd_kernelI23Flash_fwd_kernel_traitsILi128ELi128ELi32ELi4ELb0ELb0EN7cutlass10bfloat16_tE19Flash_kernel_traitsILi128ELi128ELi32ELi4ES3_EELb1ELb0ELb0ELb0ELb0ELb1ELb0ELb0EEEvNS_16Flash_fwd_paramsE,"",@"SHT_CUDA_INFO"
	.sectionflags	@""
	.align	4


	//----- nvinfo : EIATTR_CUDA_API_VERSION
	.align		4
        /*0000*/ 	.byte	0x04, 0x37
        /*0002*/ 	.short	(.L_594 - .L_593)
.L_593:
        /*0004*/ 	.word	0x00000082


	//----- nvinfo : EIATTR_SW2861232_WAR
	.align		4
.L_594:
        /*0008*/ 	.byte	0x01, 0x35
	.zero		2


	//----- nvinfo : EIATTR_PARAM_CBANK
	.align		4
        /*000c*/ 	.byte	0x04, 0x0a
        /*000e*/ 	.short	(.L_596 - .L_595)
	.align		4
.L_595:
        /*0010*/ 	.word	index@(.nv.constant0._ZN5flash16flash_fwd_kernelI23Flash_fwd_kernel_traitsILi128ELi128ELi32ELi4ELb0ELb0EN7cutlass10bfloat16_tE19Flash_kernel_traitsILi128ELi128ELi32ELi4ES3_EELb1ELb0ELb0ELb0ELb0ELb1ELb0ELb0EEEvNS_16Flash_fwd_paramsE)
        /*0014*/ 	.short	0x0160
        /*0016*/ 	.short	0x01d0


	//----- nvinfo : EIATTR_CBANK_PARAM_SIZE
	.align		4
.L_596:
        /*0018*/ 	.byte	0x03, 0x19
        /*001a*/ 	.short	0x01d0


	//----- nvinfo : EIATTR_KPARAM_INFO
	.align		4
        /*001c*/ 	.byte	0x04, 0x17
        /*001e*/ 	.short	(.L_598 - .L_597)
.L_597:
        /*0020*/ 	.word	0x00000000
        /*0024*/ 	.short	0x0000
        /*0026*/ 	.short	0x0000
        /*0028*/ 	.byte	0x00, 0xf0, 0x41, 0x07


	//----- nvinfo : EIATTR_MAXREG_COUNT
	.align		4
.L_598:
        /*002c*/ 	.byte	0x03, 0x1b
        /*002e*/ 	.short	0x00ff


	//----- nvinfo : EIATTR_NUM_BARRIERS
	.align		4
        /*0030*/ 	.byte	0x02, 0x4c
        /*0032*/ 	.byte	0x01
	.zero		1


	//----- nvinfo : EIATTR_ANNOTATIONS
	.align		4
        /*0034*/ 	.byte	0x04, 0x55
        /*0036*/ 	.short	(.L_600 - .L_599)


	//   ....[0]....
.L_599:
        /* <DEDUP_REMOVED lines=11> */


	//----- nvinfo : EIATTR_MERCURY_ISA_VERSION
	.align		4
.L_600:
        /*00d8*/ 	.byte	0x03, 0x5f
        /*00da*/ 	.short	0x0000


	//----- nvinfo : EIATTR_COOP_GROUP_MASK_REGIDS
	.align		4
        /*00dc*/ 	.byte	0x04, 0x29
        /*00de*/ 	.short	(.L_602 - .L_601)


	//   ....[0]....
.L_601:
        /*00e0*/ 	.word	0xffffffff


	//   ....[1]....
        /*00e4*/ 	.word	0xffffffff


	//   ....[2]....
        /*00e8*/ 	.word	0xffffffff


	//   ....[3]....
        /*00ec*/ 	.word	0xffffffff


	//   ....[4]....
        /*00f0*/ 	.word	0xffffffff


	//   ....[5]....
        /*00f4*/ 	.word	0xffffffff


	//   ....[6]....
        /*00f8*/ 	.word	0xffffffff


	//   ....[7]....
        /*00fc*/ 	.word	0xffffffff


	//   ....[8]....
        /*0100*/ 	.word	0xffffffff


	//   ....[9]....
        /*0104*/ 	.word	0xffffffff


	//   ....[10]....
        /*0108*/ 	.word	0xffffffff


	//   ....[11]....
        /*010c*/ 	.word	0xffffffff


	//   ....[12]....
        /*0110*/ 	.word	0xffffffff


	//   ....[13]....
        /*0114*/ 	.word	0xffffffff


	//   ....[14]....
        /*0118*/ 	.word	0xffffffff


	//   ....[15]....
        /*011c*/ 	.word	0xffffffff


	//   ....[16]....
        /*0120*/ 	.word	0xffffffff


	//   ....[17]....
        /*0124*/ 	.word	0xffffffff


	//   ....[18]....
        /*0128*/ 	.word	0xffffffff


	//   ....[19]....
        /*012c*/ 	.word	0xffffffff


	//   ....[20]....
        /*0130*/ 	.word	0xffffffff


	//   ....[21]....
        /*0134*/ 	.word	0xffffffff


	//   ....[22]....
        /*0138*/ 	.word	0xffffffff


	//   ....[23]....
        /*013c*/ 	.word	0xffffffff


	//----- nvinfo : EIATTR_COOP_GROUP_INSTR_OFFSETS
	.align		4
.L_602:
        /*0140*/ 	.byte	0x04, 0x28
        /*0142*/ 	.short	(.L_604 - .L_603)


	//   ....[0]....
.L_603:
        /*0144*/ 	.word	0x00002a10


	//   ....[1]....
        /*0148*/ 	.word	0x00002b10


	//   ....[2]....
        /*014c*/ 	.word	0x00002b20


	//   ....[3]....
        /*0150*/ 	.word	0x00002bb0


	//   ....[4]....
        /*0154*/ 	.word	0x000031b0


	//   ....[5]....
        /*0158*/ 	.word	0x000034f0


	//   ....[6]....
        /*015c*/ 	.word	0x00003530


	//   ....[7]....
        /*0160*/ 	.word	0x00003650


	//   ....[8]....
        /*0164*/ 	.word	0x00004dd0


	//   ....[9]....
        /*0168*/ 	.word	0x00004e50


	//   ....[10]....
        /*016c*/ 	.word	0x00004e70


	//   ....[11]....
        /*0170*/ 	.word	0x00004eb0


	//   ....[12]....
        /*0174*/ 	.word	0x00004ec0


	//   ....[13]....
        /*0178*/ 	.word	0x00004ed0


	//   ....[14]....
        /*017c*/ 	.word	0x00005330


	//   ....[15]....
        /*0180*/ 	.word	0x00005450


	//   ....[16]....
        /*0184*/ 	.word	0x00006ea0


	//   ....[17]....
        /*0188*/ 	.word	0x00006ee0


	//   ....[18]....
        /*018c*/ 	.word	0x00006fa0


	//   ....[19]....
        /*0190*/ 	.word	0x00006fe0


	//   ....[20]....
        /*0194*/ 	.word	0x00007010


	//   ....[21]....
        /*0198*/ 	.word	0x00007050


	//   ....[22]....
        /*019c*/ 	.word	0x00007180


	//   ....[23]....
        /*01a0*/ 	.word	0x000071d0


	//----- nvinfo : EIATTR_EXIT_INSTR_OFFSETS
	.align		4
.L_604:
        /*01a4*/ 	.byte	0x04, 0x1c
        /*01a6*/ 	.short	(.L_606 - .L_605)


	//   ....[0]....
.L_605:
        /*01a8*/ 	.word	0x00000720


	//   ....[1]....
        /*01ac*/ 	.word	0x000092a0


	//   ....[2]....
        /*01b0*/ 	.word	0x00009370


	//   ....[3]....
        /*01b4*/ 	.word	0x0000a320


	//   ....[4]....
        /*01b8*/ 	.word	0x0000a3a0


	//----- nvinfo : EIATTR_CTAIDZ_USED
	.align		4
.L_606:
        /*01bc*/ 	.byte	0x01, 0x04
	.zero		2


	//----- nvinfo : EIATTR_CRS_STACK_SIZE
	.align		4
        /*01c0*/ 	.byte	0x04, 0x1e
        /*01c2*/ 	.short	(.L_608 - .L_607)
.L_607:
        /*01c4*/ 	.word	0x00000000
.L_608:


//--------------------- .nv.info._ZN5flash16flash_fwd_kernelI23Flash_fwd_kernel_traitsILi128ELi128ELi32ELi4ELb0ELb0EN7cutlass10bfloat16_tE19Flash_kernel_traitsILi128ELi128ELi32ELi4ES3_EELb0ELb0ELb0ELb0ELb0ELb1ELb1ELb0EEEvNS_16Flash_fwd_paramsE --------------------------
	.section	.nv.info._ZN5flash16flash_fwd_kernelI23Flash_fwd_kernel_traitsILi128ELi128ELi32ELi4ELb0ELb0EN7cutlass10bfloat16_tE19Flash_kernel_traitsILi128ELi128ELi32ELi4ES3_EELb0ELb0ELb0ELb0ELb0ELb1ELb1ELb0EEEvNS_16Flash_fwd_paramsE,"",@"SHT_CUDA_INFO"
	.sectionflags	@""
	.align	4


	//----- nvinfo : EIATTR_CUDA_API_VERSION
	.align		4
        /*0000*/ 	.byte	0x04, 0x37
        /*0002*/ 	.short	(.L_610 - .L_609)
.L_609:
        /*0004*/ 	.word	0x00000082


	//----- nvinfo : EIATTR_SW2861232_WAR
	.align		4
.L_610:
        /*0008*/ 	.byte	0x01, 0x35
	.zero		2


	//----- nvinfo : EIATTR_PARAM_CBANK
	.align		4
        /*000c*/ 	.byte	0x04, 0x0a
        /*000e*/ 	.short	(.L_612 - .L_611)
	.align		4
.L_611:
        /*0010*/ 	.word	index@(.nv.constant0._ZN5flash16flash_fwd_kernelI23Flash_fwd_kernel_traitsILi128ELi128ELi32ELi4ELb0ELb0EN7cutlass10bfloat16_tE19Flash_kernel_traitsILi128ELi128ELi32ELi4ES3_EELb0ELb0ELb0ELb0ELb0ELb1ELb1ELb0EEEvNS_16Flash_fwd_paramsE)
        /*0014*/ 	.short	0x0160
        /*0016*/ 	.short	0x01d0


	//----- nvinfo : EIATTR_CBANK_PARAM_SIZE
	.align		4
.L_612:
        /*0018*/ 	.byte	0x03, 0x19
        /*001a*/ 	.short	0x01d0


	//----- nvinfo : EIATTR_KPARAM_INFO
	.align		4
        /*001c*/ 	.byte	0x04, 0x17
        /*001e*/ 	.short	(.L_614 - .L_613)
.L_613:
        /*0020*/ 	.word	0x00000000
        /*0024*/ 	.short	0x0000
        /*0026*/ 	.short	0x0000
        /*0028*/ 	.byte	0x00, 0xf0, 0x41, 0x07


	//----- nvinfo : EIATTR_MAXREG_COUNT
	.align		4
.L_614:
        /*002c*/ 	.byte	0x03, 0x1b
        /*002e*/ 	.short	0x00ff


	//----- nvinfo : EIATTR_NUM_BARRIERS
	.align		4
        /*0030*/ 	.byte	0x02, 0x4c
        /*0032*/ 	.byte	0x01
	.zero		1


	//----- nvinfo : EIATTR_ANNOTATIONS
	.align		4
        /*0034*/ 	.byte	0x04, 0x55
        /*0036*/ 	.short	(.L_616 - .L_615)


	//   ....[0]....
.L_615:
        /* <DEDUP_REMOVED lines=18> */


	//----- nvinfo : EIATTR_MERCURY_ISA_VERSION
	.align		4
.L_616:
        /*0148*/ 	.byte	0x03, 0x5f
        /*014a*/ 	.short	0x0000


	//----- nvinfo : EIATTR_COOP_GROUP_MASK_REGIDS
	.align		4
        /*014c*/ 	.byte	0x04, 0x29
        /*014e*/ 	.short	(.L_618 - .L_617)


	//   ....[0]....
.L_617:
        /*0150*/ 	.word	0xffffffff


	//   ....[1]....
        /*0154*/ 	.word	0xffffffff


	//   ....[2]....
        /*0158*/ 	.word	0xffffffff


	//   ....[3]....
        /*015c*/ 	.word	0xffffffff


	//   ....[4]....
        /*0160*/ 	.word	0xffffffff


	//   ....[5]....
        /*0164*/ 	.word	0xffffffff


	//   ....[6]....
        /*0168*/ 	.word	0xffffffff


	//   ....[7]....
        /*016c*/ 	.word	0xffffffff


	//   ....[8]....
        /*0170*/ 	.word	0xffffffff


	//   ....[9]....
        /*0174*/ 	.word	0xffffffff


	//   ....[10]....
        /*0178*/ 	.word	0xffffffff


	//   ....[11]....
        /*017c*/ 	.word	0xffffffff


	//   ....[12]....
        /*0180*/ 	.word	0xffffffff


	//   ....[13]....
        /*0184*/ 	.word	0xffffffff


	//   ....[14]....
        /*0188*/ 	.word	0xffffffff


	//   ....[15]....
        /*018c*/ 	.word	0xffffffff


	//   ....[16]....
        /*0190*/ 	.word	0xffffffff


	//   ....[17]....
        /*0194*/ 	.word	0xffffffff


	//   ....[18]....
        /*0198*/ 	.word	0xffffffff


	//   ....[19]....
        /*019c*/ 	.word	0xffffffff


	//   ....[20]....
        /*01a0*/ 	.word	0xffffffff


	//   ....[21]....
        /*01a4*/ 	.word	0xffffffff


	//   ....[22]....
        /*01a8*/ 	.word	0xffffffff


	//   ....[23]....
        /*01ac*/ 	.word	0xffffffff


	//----- nvinfo : EIATTR_COOP_GROUP_INSTR_OFFSETS
	.align		4
.L_618:
        /*01b0*/ 	.byte	0x04, 0x28
        /*01b2*/ 	.short	(.L_620 - .L_619)


	//   ....[0]....
.L_619:
        /*01b4*/ 	.word	0x000027d0


	//   ....[1]....
        /*01b8*/ 	.word	0x00002880


	//   ....[2]....
        /*01bc*/ 	.word	0x00002890


	//   ....[3]....
        /*01c0*/ 	.word	0x00002910


	//   ....[4]....
        /*01c4*/ 	.word	0x00002c80


	//   ....[5]....
        /*01c8*/ 	.word	0x00002d40


	//   ....[6]....
        /*01cc*/ 	.word	0x00002d70


	//   ....[7]....
        /*01d0*/ 	.word	0x00002e20


	//   ....[8]....
        /*01d4*/ 	.word	0x000045b0


	//   ....[9]....
        /*01d8*/ 	.word	0x000046a0


	//   ....[10]....
        /*01dc*/ 	.word	0x000046e0


	//   ....[11]....
        /*01e0*/ 	.word	0x000046f0


	//   ....[12]....
        /*01e4*/ 	.word	0x00004700


	//   ....[13]....
        /*01e8*/ 	.word	0x00004730


	//   ....[14]....
        /*01ec*/ 	.word	0x00004780


	//   ....[15]....
        /*01f0*/ 	.word	0x000047b0


	//   ....[16]....
        /*01f4*/ 	.word	0x00005da0


	//   ....[17]....
        /*01f8*/ 	.word	0x00005db0


	//   ....[18]....
        /*01fc*/ 	.word	0x00005e00


	//   ....[19]....
        /*0200*/ 	.word	0x00005e40


	//   ....[20]....
        /*0204*/ 	.word	0x00005ec0


	//   ....[21]....
        /*0208*/ 	.word	0x00005ef0


	//   ....[22]....
        /*020c*/ 	.word	0x00005f30


	//   ....[23]....
        /*0210*/ 	.word	0x00005f60


	//----- nvinfo : EIATTR_EXIT_INSTR_OFFSETS
	.align		4
.L_620:
        /*0214*/ 	.byte	0x04, 0x1c
        /*0216*/ 	.short	(.L_622 - .L_621)


	//   ....[0]....
.L_621:
        /*0218*/ 	.word	0x00000300


	//   ....[1]....
        /*021c*/ 	.word	0x00008110


	//   ....[2]....
        /*0220*/ 	.word	0x000081e0


	//   ....[3]....
        /*0224*/ 	.word	0x00009120


	//   ....[4]....
        /*0228*/ 	.word	0x000091a0


	//----- nvinfo : EIATTR_CTAIDZ_USED
	.align		4
.L_622:
        /*022c*/ 	.byte	0x01, 0x04
	.zero		2


	//----- nvinfo : EIATTR_CRS_STACK_SIZE
	.align		4
        /*0230*/ 	.byte	0x04, 0x1e
        /*0232*/ 	.short	(.L_624 - .L_623)
.L_623:
        /*0234*/ 	.word	0x00000000
.L_624:


//--------------------- .nv.info._ZN5flash16flash_fwd_kernelI23Flash_fwd_kernel_traitsILi128ELi128ELi32ELi4ELb0ELb0EN7cutlass10bfloat16_tE19Flash_kernel_traitsILi128ELi128ELi32ELi4ES3_EELb1ELb0ELb0ELb0ELb0ELb0ELb0ELb0EEEvNS_16Flash_fwd_paramsE --------------------------
	.section	.nv.info._ZN5flash16flash_fwd_kernelI23Flash_fwd_kernel_traitsILi128ELi128ELi32ELi4ELb0ELb0EN7cutlass10bfloat16_tE19Flash_kernel_traitsILi128ELi128ELi32ELi4ES3_EELb1ELb0ELb0ELb0ELb0ELb0ELb0ELb0EEEvNS_16Flash_fwd_paramsE,"",@"SHT_CUDA_INFO"
	.sectionflags	@""
	.align	4


	//----- nvinfo : EIATTR_CUDA_API_VERSION
	.align		4
        /*0000*/ 	.byte	0x04, 0x37
        /*0002*/ 	.short	(.L_626 - .L_625)
.L_625:
        /*0004*/ 	.word	0x00000082


	//----- nvinfo : EIATTR_SW2861232_WAR
	.align		4
.L_626:
        /*0008*/ 	.byte	0x01, 0x35
	.zero		2


	//----- nvinfo : EIATTR_PARAM_CBANK
	.align		4
        /*000c*/ 	.byte	0x04, 0x0a
        /*000e*/ 	.short	(.L_628 - .L_627)
	.align		4
.L_627:
        /*0010*/ 	.word	index@(.nv.constant0._ZN5flash16flash_fwd_kernelI23Flash_fwd_kernel_traitsILi128ELi128ELi32ELi4ELb0ELb0EN7cutlass10bfloat16_tE19Flash_kernel_traitsILi128ELi128ELi32ELi4ES3_EELb1ELb0ELb0ELb0ELb0ELb0ELb0ELb0EEEvNS_16Flash_fwd_paramsE)
        /*0014*/ 	.short	0x0160
        /*0016*/ 	.short	0x01d0


	//----- nvinfo : EIATTR_CBANK_PARAM_SIZE
	.align		4
.L_628:
        /*0018*/ 	.byte	0x03, 0x19
        /*001a*/ 	.short	0x01d0


	//----- nvinfo : EIATTR_KPARAM_INFO
	.align		4
        /*001c*/ 	.byte	0x04, 0x17
        /*001e*/ 	.short	(.L_630 - .L_629)
.L_629:
        /*0020*/ 	.word	0x00000000
        /*0024*/ 	.short	0x0000
        /*0026*/ 	.short	0x0000
        /*0028*/ 	.byte	0x00, 0xf0, 0x41, 0x07


	//----- nvinfo : EIATTR_MAXREG_COUNT
	.align		4
.L_630:
        /*002c*/ 	.byte	0x03, 0x1b
        /*002e*/ 	.short	0x00ff


	//----- nvinfo : EIATTR_NUM_BARRIERS
	.align		4
        /*0030*/ 	.byte	0x02, 0x4c
        /*0032*/ 	.byte	0x01
	.zero		1


	//----- nvinfo : EIATTR_ANNOTATIONS
	.align		4
        /*0034*/ 	.byte	0x04, 0x55
        /*0036*/ 	.short	(.L_632 - .L_631)


	//   ....[0]....
.L_631:
        /* <DEDUP_REMOVED lines=11> */


	//----- nvinfo : EIATTR_MERCURY_ISA_VERSION
	.align		4
.L_632:
        /*00d0*/ 	.byte	0x03, 0x5f
        /*00d2*/ 	.short	0x0000


	//----- nvinfo : EIATTR_COOP_GROUP_MASK_REGIDS
	.align		4
        /*00d4*/ 	.byte	0x04, 0x29
        /*00d6*/ 	.short	(.L_634 - .L_633)


	//   ....[0]....
.L_633:
        /*00d8*/ 	.word	0xffffffff


	//   ....[1]....
        /*00dc*/ 	.word	0xffffffff


	//   ....[2]....
        /*00e0*/ 	.word	0xffffffff


	//   ....[3]....
        /*00e4*/ 	.word	0xffffffff


	//   ....[4]....
        /*00e8*/ 	.word	0xffffffff


	//   ....[5]....
        /*00ec*/ 	.word	0xffffffff


	//   ....[6]....
        /*00f0*/ 	.word	0xffffffff


	//   ....[7]....
        /*00f4*/ 	.word	0xffffffff


	//   ....[8]....
        /*00f8*/ 	.word	0xffffffff


	//   ....[9]....
        /*00fc*/ 	.word	0xffffffff


	//   ....[10]....
        /*0100*/ 	.word	0xffffffff


	//   ....[11]....
        /*0104*/ 	.word	0xffffffff


	//   ....[12]....
        /*0108*/ 	.word	0xffffffff


	//   ....[13]....
        /*010c*/ 	.word	0xffffffff


	//   ....[14]....
        /*0110*/ 	.word	0xffffffff


	//   ....[15]....
        /*0114*/ 	.word	0xffffffff


	//   ....[16]....
        /*0118*/ 	.word	0xffffffff


	//   ....[17]....
        /*011c*/ 	.word	0xffffffff


	//   ....[18]....
        /*0120*/ 	.word	0xffffffff


	//   ....[19]....
        /*0124*/ 	.word	0xffffffff


	//   ....[20]....
        /*0128*/ 	.word	0xffffffff


	//   ....[21]....
        /*012c*/ 	.word	0xffffffff


	//   ....[22]....
        /*0130*/ 	.word	0xffffffff


	//   ....[23]....
        /*0134*/ 	.word	0xffffffff


	//----- nvinfo : EIATTR_COOP_GROUP_INSTR_OFFSETS
	.align		4
.L_634:
        /*0138*/ 	.byte	0x04, 0x28
        /*013a*/ 	.short	(.L_636 - .L_635)


	//   ....[0]....
.L_635:
        /*013c*/ 	.word	0x000037c0


	//   ....[1]....
        /*0140*/ 	.word	0x00003800


	//   ....[2]....
        /*0144*/ 	.word	0x00003870


	//   ....[3]....
        /*0148*/ 	.word	0x00003890


	//   ....[4]....
        /*014c*/ 	.word	0x00003f50


	//   ....[5]....
        /*0150*/ 	.word	0x000042c0


	//   ....[6]....
        /*0154*/ 	.word	0x00004300


	//   ....[7]....
        /*0158*/ 	.word	0x00004420


	//   ....[8]....
        /*015c*/ 	.word	0x00005e80


	//   ....[9]....
        /*0160*/ 	.word	0x00005f00


	//   ....[10]....
        /*0164*/ 	.word	0x00005f20


	//   ....[11]....
        /*0168*/ 	.word	0x00005f40


	//   ....[12]....
        /*016c*/ 	.word	0x00005f60


	//   ....[13]....
        /*0170*/ 	.word	0x00005f80


	//   ....[14]....
        /*0174*/ 	.word	0x000063e0


	//   ....[15]....
        /*0178*/ 	.word	0x00006500


	//   ....[16]....
        /*017c*/ 	.word	0x00007f50


	//   ....[17]....
        /*0180*/ 	.word	0x00007f90


	//   ....[18]....
        /*0184*/ 	.word	0x00008050


	//   ....[19]....
        /*0188*/ 	.word	0x00008090


	//   ....[20]....
        /*018c*/ 	.word	0x000080c0


	//   ....[21]....
        /*0190*/ 	.word	0x00008100


	//   ....[22]....
        /*0194*/ 	.word	0x00008230


	//   ....[23]....
        /*0198*/ 	.word	0x00008280


	//----- nvinfo : EIATTR_EXIT_INSTR_OFFSETS
	.align		4
.L_636:
        /*019c*/ 	.byte	0x04, 0x1c
        /*019e*/ 	.short	(.L_638 - .L_637)


	//   ....[0]....
.L_637:
        /*01a0*/ 	.word	0x00000720


	//   ....[1]....
        /*01a4*/ 	.word	0x0000a430


	//   ....[2]....
        /*01a8*/ 	.word	0x0000a510


	//   ....[3]....
        /*01ac*/ 	.word	0x0000a530


	//   ....[4]....
        /*01b0*/ 	.word	0x0000b5f0


	//   ....[5]....
        /*01b4*/ 	.word	0x0000b670


	//----- nvinfo : EIATTR_CTAIDZ_USED
	.align		4
.L_638:
        /*01b8*/ 	.byte	0x01, 0x04
	.zero		2


	//----- nvinfo : EIATTR_CRS_STACK_SIZE
	.align		4
        /*01bc*/ 	.byte	0x04, 0x1e
        /*01be*/ 	.short	(.L_640 - .L_639)
.L_639:
        /*01c0*/ 	.word	0x00000000
.L_640:


//--------------------- .nv.info._ZN5flash16flash_fwd_kernelI23Flash_fwd_kernel_traitsILi128ELi128ELi32ELi4ELb0ELb0EN7cutlass10bfloat16_tE19Flash_kernel_traitsILi128ELi128ELi32ELi4ES3_EELb1ELb0ELb1ELb0ELb0ELb0ELb0ELb0EEEvNS_16Flash_fwd_paramsE --------------------------
	.section	.nv.info._ZN5flash16flash_fwd_kernelI23Flash_fwd_kernel_traitsILi128ELi128ELi32ELi4ELb0ELb0EN7cutlass10bfloat16_tE19Flash_kernel_traitsILi128ELi128ELi32ELi4ES3_EELb1ELb0ELb1ELb0ELb0ELb0ELb0ELb0EEEvNS_16Flash_fwd_paramsE,"",@"SHT_CUDA_INFO"
	.sectionflags	@""
	.align	4


	//----- nvinfo : EIATTR_CUDA_API_VERSION
	.align		4
        /*0000*/ 	.byte	0x04, 0x37
        /*0002*/ 	.short	(.L_642 - .L_641)
.L_641:
        /*0004*/ 	.word	0x00000082


	//----- nvinfo : EIATTR_SW2861232_WAR
	.align		4
.L_642:
        /*0008*/ 	.byte	0x01, 0x35
	.zero		2


	//----- nvinfo : EIATTR_PARAM_CBANK
	.align		4
        /*000c*/ 	.byte	0x04, 0x0a
        /*000e*/ 	.short	(.L_644 - .L_643)
	.align		4
.L_643:
        /*0010*/ 	.word	index@(.nv.constant0._ZN5flash16flash_fwd_kernelI23Flash_fwd_kernel_traitsILi128ELi128ELi32ELi4ELb0ELb0EN7cutlass10bfloat16_tE19Flash_kernel_traitsILi128ELi128ELi32ELi4ES3_EELb1ELb0ELb1ELb0ELb0ELb0ELb0ELb0EEEvNS_16Flash_fwd_paramsE)
        /*0014*/ 	.short	0x0160
        /*0016*/ 	.short	0x01d0


	//----- nvinfo : EIATTR_CBANK_PARAM_SIZE
	.align		4
.L_644:
        /*0018*/ 	.byte	0x03, 0x19
        /*001a*/ 	.short	0x01d0


	//----- nvinfo : EIATTR_KPARAM_INFO
	.align		4
        /*001c*/ 	.byte	0x04, 0x17
        /*001e*/ 	.short	(.L_646 - .L_645)
.L_645:
        /*0020*/ 	.word	0x00000000
        /*0024*/ 	.short	0x0000
        /*0026*/ 	.short	0x0000
        /*0028*/ 	.byte	0x00, 0xf0, 0x41, 0x07


	//----- nvinfo : EIATTR_MAXREG_COUNT
	.align		4
.L_646:
        /*002c*/ 	.byte	0x03, 0x1b
        /*002e*/ 	.short	0x00ff


	//----- nvinfo : EIATTR_NUM_BARRIERS
	.align		4
        /*0030*/ 	.byte	0x02, 0x4c
        /*0032*/ 	.byte	0x01
	.zero		1


	//----- nvinfo : EIATTR_ANNOTATIONS
	.align		4
        /*0034*/ 	.byte	0x04, 0x55
        /*0036*/ 	.short	(.L_648 - .L_647)


	//   ....[0]....
.L_647:
        /* <DEDUP_REMOVED lines=55> */


	//----- nvinfo : EIATTR_MERCURY_ISA_VERSION
	.align		4
.L_648:
        /*0398*/ 	.byte	0x03, 0x5f
        /*039a*/ 	.short	0x0000


	//----- nvinfo : EIATTR_COOP_GROUP_MASK_REGIDS
	.align		4
        /*039c*/ 	.byte	0x04, 0x29
        /*039e*/ 	.short	(.L_650 - .L_649)


	//   ....[0]....
.L_649:
        /*03a0*/ 	.word	0xffffffff


	//   ....[1]....
        /*03a4*/ 	.word	0xffffffff


	//   ....[2]....
        /*03a8*/ 	.word	0xffffffff


	//   ....[3]....
        /*03ac*/ 	.word	0xffffffff


	//   ....[4]....
        /*03b0*/ 	.word	0xffffffff


	//   ....[5]....
        /*03b4*/ 	.word	0xffffffff


	//   ....[6]....
        /*03b8*/ 	.word	0xffffffff


	//   ....[7]....
        /*03bc*/ 	.word	0xffffffff


	//   ....[8]....
        /*03c0*/ 	.word	0xffffffff


	//   ....[9]....
        /*03c4*/ 	.word	0xffffffff


	//   ....[10]....
        /*03c8*/ 	.word	0xffffffff


	//   ....[11]....
        /*03cc*/ 	.word	0xffffffff


	//   ....[12]....
        /*03d0*/ 	.word	0xffffffff


	//   ....[13]....
        /*03d4*/ 	.word	0xffffffff


	//   ....[14]....
        /*03d8*/ 	.word	0xffffffff


	//   ....[15]....
        /*03dc*/ 	.word	0xffffffff


	//   ....[16]....
        /*03e0*/ 	.word	0xffffffff


	//   ....[17]....
        /*03e4*/ 	.word	0xffffffff


	//   ....[18]....
        /*03e8*/ 	.word	0xffffffff


	//   ....[19]....
        /*03ec*/ 	.word	0xffffffff


	//   ....[20]....
        /*03f0*/ 	.word	0xffffffff


	//   ....[21]....
        /*03f4*/ 	.word	0xffffffff


	//   ....[22]....
        /*03f8*/ 	.word	0xffffffff


	//   ....[23]....
        /*03fc*/ 	.word	0xffffffff


	//   ....[24]....
        /*0400*/ 	.word	0xffffffff


	//   ....[25]....
        /*0404*/ 	.word	0xffffffff


	//   ....[26]....
        /*0408*/ 	.word	0xffffffff


	//   ....[27]....
        /*040c*/ 	.word	0xffffffff


	//   ....[28]....
        /*0410*/ 	.word	0xffffffff


	//   ....[29]....
        /*0414*/ 	.word	0xffffffff


	//   ....[30]....
        /*0418*/ 	.word	0xffffffff


	//   ....[31]....
        /*041c*/ 	.word	0xffffffff


	//   ....[32]....
        /*0420*/ 	.word	0xffffffff


	//   ....[33]....
        /*0424*/ 	.word	0xffffffff


	//   ....[34]....
        /*0428*/ 	.word	0xffffffff


	//   ....[35]....
        /*042c*/ 	.word	0xffffffff


	//   ....[36]....
        /*0430*/ 	.word	0xffffffff


	//   ....[37]....
        /*0434*/ 	.word	0xffffffff


	//   ....[38]....
        /*0438*/ 	.word	0xffffffff


	//   ....[39]....
        /*043c*/ 	.word	0xffffffff


	//   ....[40]....
        /*0440*/ 	.word	0xffffffff


	//   ....[41]....
        /*0444*/ 	.word	0xffffffff


	//   ....[42]....
        /*0448*/ 	.word	0xffffffff


	//   ....[43]....
        /*044c*/ 	.word	0xffffffff


	//   ....[44]....
        /*0450*/ 	.word	0xffffffff


	//   ....[45]....
        /*0454*/ 	.word	0xffffffff


	//   ....[46]....
        /*0458*/ 	.word	0xffffffff


	//   ....[47]....
        /*045c*/ 	.word	0xffffffff


	//   ....[48]....
        /*0460*/ 	.word	0xffffffff


	//   ....[49]....
        /*0464*/ 	.word	0xffffffff


	//   ....[50]....
        /*0468*/ 	.word	0xffffffff


	//   ....[51]....
        /*046c*/ 	.word	0xffffffff


	//   ....[52]....
        /*0470*/ 	.word	0xffffffff


	//   ....[53]....
        /*0474*/ 	.word	0xffffffff


	//   ....[54]....
        /*0478*/ 	.word	0xffffffff


	//   ....[55]....
        /*047c*/ 	.word	0xffffffff


	//----- nvinfo : EIATTR_COOP_GROUP_INSTR_OFFSETS
	.align		4
.L_650:
        /*0480*/ 	.byte	0x04, 0x28
        /*0482*/ 	.short	(.L_652 - .L_651)


	//   ....[0]....
.L_651:
        /*0484*/ 	.word	0x00005050


	//   ....[1]....
        /*0488*/ 	.word	0x00005140


	//   ....[2]....
        /*048c*/ 	.word	0x00005150


	//   ....[3]....
        /*0490*/ 	.word	0x000051f0


	//   ....[4]....
        /*0494*/ 	.word	0x000057a0


	//   ....[5]....
        /*0498*/ 	.word	0x00005a30


	//   ....[6]....
        /*049c*/ 	.word	0x00005bd0


	//   ....[7]....
        /*04a0*/ 	.word	0x00005c70


	//   ....[8]....
        /*04a4*/ 	.word	0x00007db0


	//   ....[9]....
        /*04a8*/ 	.word	0x00007e40


	//   ....[10]....
        /*04ac*/ 	.word	0x00007ea0


	//   ....[11]....
        /*04b0*/ 	.word	0x00007fe0


	//   ....[12]....
        /*04b4*/ 	.word	0x000080a0


	//   ....[13]....
        /*04b8*/ 	.word	0x000080d0


	//   ....[14]....
        /*04bc*/ 	.word	0x00008300


	//   ....[15]....
        /*04c0*/ 	.word	0x00008360


	//   ....[16]....
        /*04c4*/ 	.word	0x0000b6c0


	//   ....[17]....
        /*04c8*/ 	.word	0x0000b7d0


	//   ....[18]....
        /*04cc*/ 	.word	0x0000b830


	//   ....[19]....
        /*04d0*/ 	.word	0x0000ba20


	//   ....[20]....
        /*04d4*/ 	.word	0x0000ba80


	//   ....[21]....
        /*04d8*/ 	.word	0x0000bb20


	//   ....[22]....
        /*04dc*/ 	.word	0x0000bbb0


	//   ....[23]....
        /*04e0*/ 	.word	0x0000bca0


	//   ....[24]....
        /*04e4*/ 	.word	0x0000f020


	//   ....[25]....
        /*04e8*/ 	.word	0x0000f1a0


	//   ....[26]....
        /*04ec*/ 	.word	0x0000f290


	//   ....[27]....
        /*04f0*/ 	.word	0x0000f400


	//   ....[28]....
        /*04f4*/ 	.word	0x0000f430


	//   ....[29]....
        /*04f8*/ 	.word	0x0000f470


	//   ....[30]....
        /*04fc*/ 	.word	0x0000f510


	//   ....[31]....
        /*0500*/ 	.word	0x0000f5f0


	//   ....[32]....
        /*0504*/ 	.word	0x00012a00


	//   ....[33]....
        /*0508*/ 	.word	0x00012bb0


	//   ....[34]....
        /*050c*/ 	.word	0x00012cc0


	//   ....[35]....
        /*0510*/ 	.word	0x00012cf0


	//   ....[36]....
        /*0514*/ 	.word	0x00012d20


	//   ....[37]....
        /*0518*/ 	.word	0x00012e00


	//   ....[38]....
        /*051c*/ 	.word	0x00012e30


	//   ....[39]....
        /*0520*/ 	.word	0x00012ef0


	//   ....[40]....
        /*0524*/ 	.word	0x00015fb0


	//   ....[41]....
        /*0528*/ 	.word	0x000160a0


	//   ....[42]....
        /*052c*/ 	.word	0x000161c0


	//   ....[43]....
        /*0530*/ 	.word	0x00016340


	//   ....[44]....
        /*0534*/ 	.word	0x000163a0


	//   ....[45]....
        /*0538*/ 	.word	0x000164e0


	//   ....[46]....
        /*053c*/ 	.word	0x00016550


	//   ....[47]....
        /*0540*/ 	.word	0x00016630


	//   ....[48]....
        /*0544*/ 	.word	0x00018800


	//   ....[49]....
        /*0548*/ 	.word	0x00018810


	//   ....[50]....
        /*054c*/ 	.word	0x00018820


	//   ....[51]....
        /*0550*/ 	.word	0x00018840


	//   ....[52]....
        /*0554*/ 	.word	0x00018860


	//   ....[53]....
        /*0558*/ 	.word	0x00018870


	//   ....[54]....
        /*055c*/ 	.word	0x000188d0


	//   ....[55]....
        /*0560*/ 	.word	0x00018910


	//----- nvinfo : EIATTR_EXIT_INSTR_OFFSETS
	.align		4
.L_652:
        /*0564*/ 	.byte	0x04, 0x1c
        /*0566*/ 	.short	(.L_654 - .L_653)


	//   ....[0]....
.L_653:
        /*0568*/ 	.word	0x00000730


	//   ....[1]....
        /*056c*/ 	.word	0x00001960


	//   ....[2]....
        /*0570*/ 	.word	0x000019e0


	//   ....[3]....
        /*0574*/ 	.word	0x0001a9b0


	//   ....[4]....
        /*0578*/ 	.word	0x0001aa90


	//   ....[5]....
        /*057c*/ 	.word	0x0001aab0


	//----- nvinfo : EIATTR_CTAIDZ_USED
	.align		4
.L_654:
        /*0580*/ 	.byte	0x01, 0x04
	.zero		2


	//----- nvinfo : EIATTR_CRS_STACK_SIZE
	.align		4
        /*0584*/ 	.byte	0x04, 0x1e
        /*0586*/ 	.short	(.L_656 - .L_655)
.L_655:
        /*0588*/ 	.word	0x00000000
.L_656:


//--------------------- .nv.info._ZN5flash16flash_fwd_kernelI23Flash_fwd_kernel_traitsILi128ELi128ELi32ELi4ELb0ELb0EN7cutlass10bfloat16_tE19Flash_kernel_traitsILi128ELi128ELi32ELi4ES3_EELb1ELb0ELb0ELb0ELb1ELb1ELb0ELb0EEEvNS_16Flash_fwd_paramsE --------------------------
	.section	.nv.info._ZN5flash16flash_fwd_kernelI23Flash_fwd_kernel_traitsILi128ELi128ELi32ELi4ELb0ELb0EN7cutlass10bfloat16_tE19Flash_kernel_traitsILi128ELi128ELi32ELi4ES3_EELb1ELb0ELb0ELb0ELb1ELb1ELb0ELb0EEEvNS_16Flash_fwd_paramsE,"",@"SHT_CUDA_INFO"
	.sectionflags	@""
	.align	4


	//----- nvinfo : EIATTR_CUDA_API_VERSION
	.align		4
        /*0000*/ 	.byte	0x04, 0x37
        /*0002*/ 	.short	(.L_658 - .L_657)
.L_657:
        /*0004*/ 	.word	0x00000082


	//----- nvinfo : EIATTR_SW2861232_WAR
	.align		4
.L_658:
        /*0008*/ 	.byte	0x01, 0x35
	.zero		2


	//----- nvinfo : EIATTR_PARAM_CBANK
	.align		4
        /*000c*/ 	.byte	0x04, 0x0a
        /*000e*/ 	.short	(.L_660 - .L_659)
	.align		4
.L_659:
        /*0010*/ 	.word	index@(.nv.constant0._ZN5flash16flash_fwd_kernelI23Flash_fwd_kernel_traitsILi128ELi128ELi32ELi4ELb0ELb0EN7cutlass10bfloat16_tE19Flash_kernel_traitsILi128ELi128ELi32ELi4ES3_EELb1ELb0ELb0ELb0ELb1ELb1ELb0ELb0EEEvNS_16Flash_fwd_paramsE)
        /*0014*/ 	.short	0x0160
        /*0016*/ 	.short	0x01d0


	//----- nvinfo : EIATTR_CBANK_PARAM_SIZE
	.align		4
.L_660:
        /*0018*/ 	.byte	0x03, 0x19
        /*001a*/ 	.short	0x01d0


	//----- nvinfo : EIATTR_KPARAM_INFO
	.align		4
        /*001c*/ 	.byte	0x04, 0x17
        /*001e*/ 	.short	(.L_662 - .L_661)
.L_661:
        /*0020*/ 	.word	0x00000000
        /*0024*/ 	.short	0x0000
        /*0026*/ 	.short	0x0000
        /*0028*/ 	.byte	0x00, 0xf0, 0x41, 0x07


	//----- nvinfo : EIATTR_MAXREG_COUNT
	.align		4
.L_662:
        /*002c*/ 	.byte	0x03, 0x1b
        /*002e*/ 	.short	0x00ff


	//----- nvinfo : EIATTR_NUM_BARRIERS
	.align		4
        /*0030*/ 	.byte	0x02, 0x4c
        /*0032*/ 	.byte	0x01
	.zero		1


	//----- nvinfo : EIATTR_ANNOTATIONS
	.align		4
        /*0034*/ 	.byte	0x04, 0x55
        /*0036*/ 	.short	(.L_664 - .L_663)


	//   ....[0]....
.L_663:
        /*0038*/ 	.word	0x00000001
        /*003c*/ 	.byte	0xa0, 0x0b, 0x00, 0x00, 0x01, 0x00, 0x00, 0x00, 0x20, 0x0c, 0x00, 0x00, 0x01, 0x00, 0x00, 0x00
        /*004c*/ 	.byte	0x70, 0x0c, 0x00, 0x00, 0x01, 0x00, 0x00, 0x00, 0xa0, 0x33, 0x00, 0x00, 0x01, 0x00, 0x00, 0x00
        /*005c*/ 	.byte	0xd0, 0x33, 0x00, 0x00, 0x01, 0x00, 0x00, 0x00, 0x60, 0x34, 0x00, 0x00, 0x01, 0x00, 0x00, 0x00
        /*006c*/ 	.byte	0x80, 0x34, 0x00, 0x00, 0x01, 0x00, 0x00, 0x00, 0xd0, 0x35, 0x00, 0x00, 0x01, 0x00, 0x00, 0x00
        /*007c*/ 	.byte	0x70, 0x3d, 0x00, 0x00, 0x01, 0x00, 0x00, 0x00, 0xa0, 0x3d, 0x00, 0x00


	//----- nvinfo : EIATTR_MERCURY_ISA_VERSION
	.align		4
.L_664:
        /*0088*/ 	.byte	0x03, 0x5f
        /*008a*/ 	.short	0x0000


	//----- nvinfo : EIATTR_COOP_GROUP_MASK_REGIDS
	.align		4
        /*008c*/ 	.byte	0x04, 0x29
        /*008e*/ 	.short	(.L_666 - .L_665)


	//   ....[0]....
.L_665:
        /*0090*/ 	.word	0xffffffff


	//   ....[1]....
        /*0094*/ 	.word	0xffffffff


	//   ....[2]....
        /*0098*/ 	.word	0xffffffff


	//   ....[3]....
        /*009c*/ 	.word	0xffffffff


	//   ....[4]....
        /*00a0*/ 	.word	0xffffffff


	//   ....[5]....
        /*00a4*/ 	.word	0xffffffff


	//   ....[6]....
        /*00a8*/ 	.word	0xffffffff


	//   ....[7]....
        /*00ac*/ 	.word	0xffffffff


	//   ....[8]....
        /*00b0*/ 	.word	0xffffffff


	//   ....[9]....
        /*00b4*/ 	.word	0xffffffff


	//   ....[10]....
        /*00b8*/ 	.word	0xffffffff


	//   ....[11]....
        /*00bc*/ 	.word	0xffffffff


	//   ....[12]....
        /*00c0*/ 	.word	0xffffffff


	//   ....[13]....
        /*00c4*/ 	.word	0xffffffff


	//   ....[14]....
        /*00c8*/ 	.word	0xffffffff


	//   ....[15]....
        /*00cc*/ 	.word	0xffffffff


	//   ....[16]....
        /*00d0*/ 	.word	0xffffffff


	//   ....[17]....
        /*00d4*/ 	.word	0xffffffff


	//   ....[18]....
        /*00d8*/ 	.word	0xffffffff


	//   ....[19]....
        /*00dc*/ 	.word	0xffffffff


	//   ....[20]....
        /*00e0*/ 	.word	0xffffffff


	//   ....[21]....
        /*00e4*/ 	.word	0xffffffff


	//   ....[22]....
        /*00e8*/ 	.word	0xffffffff


	//   ....[23]....
        /*00ec*/ 	.word	0xffffffff


	//----- nvinfo : EIATTR_COOP_GROUP_INSTR_OFFSETS
	.align		4
.L_666:
        /*00f0*/ 	.byte	0x04, 0x28
        /*00f2*/ 	.short	(.L_668 - .L_667)


	//   ....[0]....
.L_667:
        /*00f4*/ 	.word	0x00001b50


	//   ....[1]....
        /*00f8*/ 	.word	0x00001c70


	//   ....[2]....
        /*00fc*/ 	.word	0x00001c80


	//   ....[3]....
        /*0100*/ 	.word	0x00001d50


	//   ....[4]....
        /*0104*/ 	.word	0x000022e0


	//   ....[5]....
        /*0108*/ 	.word	0x00002630


	//   ....[6]....
        /*010c*/ 	.word	0x00002670


	//   ....[7]....
        /*0110*/ 	.word	0x00002790


	//   ....[8]....
        /*0114*/ 	.word	0x00003e80


	//   ....[9]....
        /*0118*/ 	.word	0x00003f10


	//   ....[10]....
        /*011c*/ 	.word	0x00003f30


	//   ....[11]....
        /*0120*/ 	.word	0x00003f50


	//   ....[12]....
        /*0124*/ 	.word	0x00003f70


	//   ....[13]....
        /*0128*/ 	.word	0x00003f90


	//   ....[14]....
        /*012c*/ 	.word	0x000043a0


	//   ....[15]....
        /*0130*/ 	.word	0x000044e0


	//   ....[16]....
        /*0134*/ 	.word	0x00005f60


	//   ....[17]....
        /*0138*/ 	.word	0x00005fa0


	//   ....[18]....
        /*013c*/ 	.word	0x00005fd0


	//   ....[19]....
        /*0140*/ 	.word	0x00005fe0


	//   ....[20]....
        /*0144*/ 	.word	0x00006040


	//   ....[21]....
        /*0148*/ 	.word	0x00006060


	//   ....[22]....
        /*014c*/ 	.word	0x00006080


	//   ....[23]....
        /*0150*/ 	.word	0x000060a0


	//----- nvinfo : EIATTR_EXIT_INSTR_OFFSETS
	.align		4
.L_668:
        /*0154*/ 	.byte	0x04, 0x1c
        /*0156*/ 	.short	(.L_670 - .L_669)


	//   ....[0]....
.L_669:
        /*0158*/ 	.word	0x000003c0


	//   ....[1]....
        /*015c*/ 	.word	0x00007e10


	//----- nvinfo : EIATTR_CTAIDZ_USED
	.align		4
.L_670:
        /*0160*/ 	.byte	0x01, 0x04
	.zero		2


	//----- nvinfo : EIATTR_CRS_STACK_SIZE
	.align		4
        /*0164*/ 	.byte	0x04, 0x1e
        /*0166*/ 	.short	(.L_672 - .L_671)
.L_671:
        /*0168*/ 	.word	0x00000000
.L_672:


//--------------------- .nv.info._ZN5flash16flash_fwd_kernelI23Flash_fwd_kernel_traitsILi128ELi128ELi32ELi4ELb0ELb0EN7cutlass10bfloat16_tE19Flash_kernel_traitsILi128ELi128ELi32ELi4ES3_EELb0ELb0ELb0ELb0ELb1ELb1ELb1ELb0EEEvNS_16Flash_fwd_paramsE --------------------------
	.section	.nv.info._ZN5flash16flash_fwd_kernelI23Flash_fwd_kernel_traitsILi128ELi128ELi32ELi4ELb0ELb0EN7cutlass10bfloat16_tE19Flash_kernel_traitsILi128ELi128ELi32ELi4ES3_EELb0ELb0ELb0ELb0ELb1ELb1ELb1ELb0EEEvNS_16Flash_fwd_paramsE,"",@"SHT_CUDA_INFO"
	.sectionflags	@""
	.align	4


	//----- nvinfo : EIATTR_CUDA_API_VERSION
	.align		4
        /*0000*/ 	.byte	0x04, 0x37
        /*0002*/ 	.short	(.L_674 - .L_673)
.L_673:
        /*0004*/ 	.word	0x00000082


	//----- nvinfo : EIATTR_SW2861232_WAR
	.align		4
.L_674:
        /*0008*/ 	.byte	0x01, 0x35
	.zero		2


	//----- nvinfo : EIATTR_PARAM_CBANK
	.align		4
        /*000c*/ 	.byte	0x04, 0x0a
        /*000e*/ 	.short	(.L_676 - .L_675)
	.align		4
.L_675:
        /*0010*/ 	.word	index@(.nv.constant0._ZN5flash16flash_fwd_kernelI23Flash_fwd_kernel_traitsILi128ELi128ELi32ELi4ELb0ELb0EN7cutlass10bfloat16_tE19Flash_kernel_traitsILi128ELi128ELi32ELi4ES3_EELb0ELb0ELb0ELb0ELb1ELb1ELb1ELb0EEEvNS_16Flash_fwd_paramsE)
        /*0014*/ 	.short	0x0160
        /*0016*/ 	.short	0x01d0


	//----- nvinfo : EIATTR_CBANK_PARAM_SIZE
	.align		4
.L_676:
        /*0018*/ 	.byte	0x03, 0x19
        /*001a*/ 	.short	0x01d0


	//----- nvinfo : EIATTR_KPARAM_INFO
	.align		4
        /*001c*/ 	.byte	0x04, 0x17
        /*001e*/ 	.short	(.L_678 - .L_677)
.L_677:
        /*0020*/ 	.word	0x00000000
        /*0024*/ 	.short	0x0000
        /*0026*/ 	.short	0x0000
        /*0028*/ 	.byte	0x00, 0xf0, 0x41, 0x07


	//----- nvinfo : EIATTR_MAXREG_COUNT
	.align		4
.L_678:
        /*002c*/ 	.byte	0x03, 0x1b
        /*002e*/ 	.short	0x00ff


	//----- nvinfo : EIATTR_NUM_BARRIERS
	.align		4
        /*0030*/ 	.byte	0x02, 0x4c
        /*0032*/ 	.byte	0x01
	.zero		1


	//----- nvinfo : EIATTR_ANNOTATIONS
	.align		4
        /*0034*/ 	.byte	0x04, 0x55
        /*0036*/ 	.short	(.L_680 - .L_679)


	//   ....[0]....
.L_679:
        /*0038*/ 	.word	0x00000001
        /*003c*/ 	.byte	0x20, 0x09, 0x00, 0x00, 0x01, 0x00, 0x00, 0x00, 0x60, 0x09, 0x00, 0x00, 0x01, 0x00, 0x00, 0x00
        /*004c*/ 	.byte	0xc0, 0x0a, 0x00, 0x00, 0x01, 0x00, 0x00, 0x00, 0xa0, 0x0b, 0x00, 0x00, 0x01, 0x00, 0x00, 0x00
        /*005c*/ 	.byte	0xb0, 0x19, 0x00, 0x00, 0x01, 0x00, 0x00, 0x00, 0x50, 0x29, 0x00, 0x00, 0x01, 0x00, 0x00, 0x00
        /*006c*/ 	.byte	0x70, 0x2b, 0x00, 0x00, 0x01, 0x00, 0x00, 0x00, 0xa0, 0x2b, 0x00, 0x00, 0x01, 0x00, 0x00, 0x00
        /*007c*/ 	.byte	0x30, 0x2d, 0x00, 0x00, 0x01, 0x00, 0x00, 0x00, 0x60, 0x2d, 0x00, 0x00, 0x01, 0x00, 0x00, 0x00
        /*008c*/ 	.byte	0x30, 0x4e, 0x00, 0x00, 0x01, 0x00, 0x00, 0x00, 0xe0, 0x51, 0x00, 0x00, 0x01, 0x00, 0x00, 0x00
        /*009c*/ 	.byte	0x30, 0x52, 0x00, 0x00, 0x01, 0x00, 0x00, 0x00, 0x40, 0x52, 0x00, 0x00


	//----- nvinfo : EIATTR_MERCURY_ISA_VERSION
	.align		4
.L_680:
        /*00a8*/ 	.byte	0x03, 0x5f
        /*00aa*/ 	.short	0x0000


	//----- nvinfo : EIATTR_COOP_GROUP_MASK_REGIDS
	.align		4
        /*00ac*/ 	.byte	0x04, 0x29
        /*00ae*/ 	.short	(.L_682 - .L_681)


	//   ....[0]....
.L_681:
        /*00b0*/ 	.word	0xffffffff


	//   ....[1]....
        /*00b4*/ 	.word	0xffffffff


	//   ....[2]....
        /*00b8*/ 	.word	0xffffffff


	//   ....[3]....
        /*00bc*/ 	.word	0xffffffff


	//   ....[4]....
        /*00c0*/ 	.word	0xffffffff


	//   ....[5]....
        /*00c4*/ 	.word	0xffffffff


	//   ....[6]....
        /*00c8*/ 	.word	0xffffffff


	//   ....[7]....
        /*00cc*/ 	.word	0xffffffff


	//   ....[8]....
        /*00d0*/ 	.word	0xffffffff


	//   ....[9]....
        /*00d4*/ 	.word	0xffffffff


	//   ....[10]....
        /*00d8*/ 	.word	0xffffffff


	//   ....[11]....
        /*00dc*/ 	.word	0xffffffff


	//   ....[12]....
        /*00e0*/ 	.word	0xffffffff


	//   ....[13]....
        /*00e4*/ 	.word	0xffffffff


	//   ....[14]....
        /*00e8*/ 	.word	0xffffffff


	//   ....[15]....
        /*00ec*/ 	.word	0xffffffff


	//   ....[16]....
        /*00f0*/ 	.word	0xffffffff


	//   ....[17]....
        /*00f4*/ 	.word	0xffffffff


	//   ....[18]....
        /*00f8*/ 	.word	0xffffffff


	//   ....[19]....
        /*00fc*/ 	.word	0xffffffff


	//   ....[20]....
        /*0100*/ 	.word	0xffffffff


	//   ....[21]....
        /*0104*/ 	.word	0xffffffff


	//   ....[22]....
        /*0108*/ 	.word	0xffffffff


	//   ....[23]....
        /*010c*/ 	.word	0xffffffff


	//----- nvinfo : EIATTR_COOP_GROUP_INSTR_OFFSETS
	.align		4
.L_682:
        /*0110*/ 	.byte	0x04, 0x28
        /*0112*/ 	.short	(.L_684 - .L_683)


	//   ....[0]....
.L_683:
        /*0114*/ 	.word	0x00001c50


	//   ....[1]....
        /*0118*/ 	.word	0x00001d00


	//   ....[2]....
        /*011c*/ 	.word	0x00001d10


	//   ....[3]....
        /*0120*/ 	.word	0x00001d90


	//   ....[4]....
        /*0124*/ 	.word	0x00001ec0


	//   ....[5]....
        /*0128*/ 	.word	0x00001fc0


	//   ....[6]....
        /*012c*/ 	.word	0x00002090


	//   ....[7]....
        /*0130*/ 	.word	0x00002110


	//   ....[8]....
        /*0134*/ 	.word	0x00003a60


	//   ....[9]....
        /*0138*/ 	.word	0x00003b50


	//   ....[10]....
        /*013c*/ 	.word	0x00003b90


	//   ....[11]....
        /*0140*/ 	.word	0x00003ba0


	//   ....[12]....
        /*0144*/ 	.word	0x00003bb0


	//   ....[13]....
        /*0148*/ 	.word	0x00003be0


	//   ....[14]....
        /*014c*/ 	.word	0x00003c30


	//   ....[15]....
        /*0150*/ 	.word	0x00003c60


	//   ....[16]....
        /*0154*/ 	.word	0x00005250


	//   ....[17]....
        /*0158*/ 	.word	0x00005260


	//   ....[18]....
        /*015c*/ 	.word	0x000052a0


	//   ....[19]....
        /*0160*/ 	.word	0x000052e0


	//   ....[20]....
        /*0164*/ 	.word	0x00005400


	//   ....[21]....
        /*0168*/ 	.word	0x00005420


	//   ....[22]....
        /*016c*/ 	.word	0x00005430


	//   ....[23]....
        /*0170*/ 	.word	0x00005480


	//----- nvinfo : EIATTR_EXIT_INSTR_OFFSETS
	.align		4
.L_684:
        /*0174*/ 	.byte	0x04, 0x1c
        /*0176*/ 	.short	(.L_686 - .L_685)


	//   ....[0]....
.L_685:
        /*0178*/ 	.word	0x00000170


	//   ....[1]....
        /*017c*/ 	.word	0x00007070


	//----- nvinfo : EIATTR_CTAIDZ_USED
	.align		4
.L_686:
        /*0180*/ 	.byte	0x01, 0x04
	.zero		2


	//----- nvinfo : EIATTR_CRS_STACK_SIZE
	.align		4
        /*0184*/ 	.byte	0x04, 0x1e
        /*0186*/ 	.short	(.L_688 - .L_687)
.L_687:
        /*0188*/ 	.word	0x00000000
.L_688:


//--------------------- .nv.info._ZN5flash16flash_fwd_kernelI23Flash_fwd_kernel_traitsILi128ELi128ELi32ELi4ELb0ELb0EN7cutlass10bfloat16_tE19Flash_kernel_traitsILi128ELi128ELi32ELi4ES3_EELb1ELb0ELb0ELb1ELb0ELb0ELb0ELb0EEEvNS_16Flash_fwd_paramsE --------------------------
	.section	.nv.info._ZN5flash16flash_fwd_kernelI23Flash_fwd_kernel_traitsILi128ELi128ELi32ELi4ELb0ELb0EN7cutlass10bfloat16_tE19Flash_kernel_traitsILi128ELi128ELi32ELi4ES3_EELb1ELb0ELb0ELb1ELb0ELb0ELb0ELb0EEEvNS_16Flash_fwd_paramsE,"",@"SHT_CUDA_INFO"
	.sectionflags	@""
	.align	4


	//----- nvinfo : EIATTR_CUDA_API_VERSION
	.align		4
        /*0000*/ 	.byte	0x04, 0x37
        /*0002*/ 	.short	(.L_690 - .L_689)
.L_689:
        /*0004*/ 	.word	0x00000082


	//----- nvinfo : EIATTR_SW2861232_WAR
	.align		4
.L_690:
        /*0008*/ 	.byte	0x01, 0x35
	.zero		2


	//----- nvinfo : EIATTR_PARAM_CBANK
	.align		4
        /*000c*/ 	.byte	0x04, 0x0a
        /*000e*/ 	.short	(.L_692 - .L_691)
	.align		4
.L_691:
        /*0010*/ 	.word	index@(.nv.constant0._ZN5flash16flash_fwd_kernelI23Flash_fwd_kernel_traitsILi128ELi128ELi32ELi4ELb0ELb0EN7cutlass10bfloat16_tE19Flash_kernel_traitsILi128ELi128ELi32ELi4ES3_EELb1ELb0ELb0ELb1ELb0ELb0ELb0ELb0EEEvNS_16Flash_fwd_paramsE)
        /*0014*/ 	.short	0x0160
        /*0016*/ 	.short	0x01d0


	//----- nvinfo : EIATTR_CBANK_PARAM_SIZE
	.align		4
.L_692:
        /*0018*/ 	.byte	0x03, 0x19
        /*001a*/ 	.short	0x01d0


	//----- nvinfo : EIATTR_KPARAM_INFO
	.align		4
        /*001c*/ 	.byte	0x04, 0x17
        /*001e*/ 	.short	(.L_694 - .L_693)
.L_693:
        /*0020*/ 	.word	0x00000000
        /*0024*/ 	.short	0x0000
        /*0026*/ 	.short	0x0000
        /*0028*/ 	.byte	0x00, 0xf0, 0x41, 0x07


	//----- nvinfo : EIATTR_MAXREG_COUNT
	.align		4
.L_694:
        /*002c*/ 	.byte	0x03, 0x1b
        /*002e*/ 	.short	0x00ff


	//----- nvinfo : EIATTR_NUM_BARRIERS
	.align		4
        /*0030*/ 	.byte	0x02, 0x4c
        /*0032*/ 	.byte	0x01
	.zero		1


	//----- nvinfo : EIATTR_ANNOTATIONS
	.align		4
        /*0034*/ 	.byte	0x04, 0x55
        /*0036*/ 	.short	(.L_696 - .L_695)


	//   ....[0]....
.L_695:
        /* <DEDUP_REMOVED lines=11> */


	//----- nvinfo : EIATTR_MERCURY_ISA_VERSION
	.align		4
.L_696:
        /*00d0*/ 	.byte	0x03, 0x5f
        /*00d2*/ 	.short	0x0000


	//----- nvinfo : EIATTR_COOP_GROUP_MASK_REGIDS
	.align		4
        /*00d4*/ 	.byte	0x04, 0x29
        /*00d6*/ 	.short	(.L_698 - .L_697)


	//   ....[0]....
.L_697:
        /*00d8*/ 	.word	0xffffffff


	//   ....[1]....
        /*00dc*/ 	.word	0xffffffff


	//   ....[2]....
        /*00e0*/ 	.word	0xffffffff


	//   ....[3]....
        /*00e4*/ 	.word	0xffffffff


	//   ....[4]....
        /*00e8*/ 	.word	0xffffffff


	//   ....[5]....
        /*00ec*/ 	.word	0xffffffff


	//   ....[6]....
        /*00f0*/ 	.word	0xffffffff


	//   ....[7]....
        /*00f4*/ 	.word	0xffffffff


	//   ....[8]....
        /*00f8*/ 	.word	0xffffffff


	//   ....[9]....
        /*00fc*/ 	.word	0xffffffff


	//   ....[10]....
        /*0100*/ 	.word	0xffffffff


	//   ....[11]....
        /*0104*/ 	.word	0xffffffff


	//   ....[12]....
        /*0108*/ 	.word	0xffffffff


	//   ....[13]....
        /*010c*/ 	.word	0xffffffff


	//   ....[14]....
        /*0110*/ 	.word	0xffffffff


	//   ....[15]....
        /*0114*/ 	.word	0xffffffff


	//   ....[16]....
        /*0118*/ 	.word	0xffffffff


	//   ....[17]....
        /*011c*/ 	.word	0xffffffff


	//   ....[18]....
        /*0120*/ 	.word	0xffffffff


	//   ....[19]....
        /*0124*/ 	.word	0xffffffff


	//   ....[20]....
        /*0128*/ 	.word	0xffffffff


	//   ....[21]....
        /*012c*/ 	.word	0xffffffff


	//   ....[22]....
        /*0130*/ 	.word	0xffffffff


	//   ....[23]....
        /*0134*/ 	.word	0xffffffff


	//----- nvinfo : EIATTR_COOP_GROUP_INSTR_OFFSETS
	.align		4
.L_698:
        /*0138*/ 	.byte	0x04, 0x28
        /*013a*/ 	.short	(.L_700 - .L_699)


	//   ....[0]....
.L_699:
        /*013c*/ 	.word	0x00004330


	//   ....[1]....
        /*0140*/ 	.word	0x00004370


	//   ....[2]....
        /*0144*/ 	.word	0x000044a0


	//   ....[3]....
        /*0148*/ 	.word	0x000044c0


	//   ....[4]....
        /*014c*/ 	.word	0x00004a80


	//   ....[5]....
        /*0150*/ 	.word	0x00004e50


	//   ....[6]....
        /*0154*/ 	.word	0x00004e90


	//   ....[7]....
        /*0158*/ 	.word	0x00004fa0


	//   ....[8]....
        /*015c*/ 	.word	0x00006f70


	//   ....[9]....
        /*0160*/ 	.word	0x00007030


	//   ....[10]....
        /*0164*/ 	.word	0x00007180


	//   ....[11]....
        /*0168*/ 	.word	0x00007210


	//   ....[12]....
        /*016c*/ 	.word	0x00007240


	//   ....[13]....
        /*0170*/ 	.word	0x00007390


	//   ....[14]....
        /*0174*/ 	.word	0x00007580


	//   ....[15]....
        /*0178*/ 	.word	0x000078a0


	//   ....[16]....
        /*017c*/ 	.word	0x000091c0


	//   ....[17]....
        /*0180*/ 	.word	0x00009200


	//   ....[18]....
        /*0184*/ 	.word	0x00009230


	//   ....[19]....
        /*0188*/ 	.word	0x000092d0


	//   ....[20]....
        /*018c*/ 	.word	0x00009310


	//   ....[21]....
        /*0190*/ 	.word	0x00009340


	//   ....[22]....
        /*0194*/ 	.word	0x00009380


	//   ....[23]....
        /*0198*/ 	.word	0x00009460


	//----- nvinfo : EIATTR_EXIT_INSTR_OFFSETS
	.align		4
.L_700:
        /*019c*/ 	.byte	0x04, 0x1c
        /*019e*/ 	.short	(.L_702 - .L_701)


	//   ....[0]....
.L_701:
        /*01a0*/ 	.word	0x00000720


	//   ....[1]....
        /*01a4*/ 	.word	0x0000b680


	//   ....[2]....
        /*01a8*/ 	.word	0x0000b760


	//   ....[3]....
        /*01ac*/ 	.word	0x0000b780


	//   ....[4]....
        /*01b0*/ 	.word	0x0000c830


	//   ....[5]....
        /*01b4*/ 	.word	0x0000c8b0


	//----- nvinfo : EIATTR_CTAIDZ_USED
	.align		4
.L_702:
        /*01b8*/ 	.byte	0x01, 0x04
	.zero		2


	//----- nvinfo : EIATTR_CRS_STACK_SIZE
	.align		4
        /*01bc*/ 	.byte	0x04, 0x1e
        /*01be*/ 	.short	(.L_704 - .L_703)
.L_703:
        /*01c0*/ 	.word	0x00000000
.L_704:


//--------------------- .nv.info._ZN5flash16flash_fwd_kernelI23Flash_fwd_kernel_traitsILi128ELi128ELi32ELi4ELb0ELb0EN7cutlass10bfloat16_tE19Flash_kernel_traitsILi128ELi128ELi32ELi4ES3_EELb1ELb0ELb0ELb0ELb0ELb0ELb0ELb1EEEvNS_16Flash_fwd_paramsE --------------------------
	.section	.nv.info._ZN5flash16flash_fwd_kernelI23Flash_fwd_kernel_traitsILi128ELi128ELi32ELi4ELb0ELb0EN7cutlass10bfloat16_tE19Flash_kernel_traitsILi128ELi128ELi32ELi4ES3_EELb1ELb0ELb0ELb0ELb0ELb0ELb0ELb1EEEvNS_16Flash_fwd_paramsE,"",@"SHT_CUDA_INFO"
	.sectionflags	@""
	.align	4


	//----- nvinfo : EIATTR_CUDA_API_VERSION
	.align		4
        /*0000*/ 	.byte	0x04, 0x37
        /*0002*/ 	.short	(.L_706 - .L_705)
.L_705:
        /*0004*/ 	.word	0x00000082


	//----- nvinfo : EIATTR_SW2861232_WAR
	.align		4
.L_706:
        /*0008*/ 	.byte	0x01, 0x35
	.zero		2


	//----- nvinfo : EIATTR_PARAM_CBANK
	.align		4
        /*000c*/ 	.byte	0x04, 0x0a
        /*000e*/ 	.short	(.L_708 - .L_707)
	.align		4
.L_707:
        /*0010*/ 	.word	index@(.nv.constant0._ZN5flash16flash_fwd_kernelI23Flash_fwd_kernel_traitsILi128ELi128ELi32ELi4ELb0ELb0EN7cutlass10bfloat16_tE19Flash_kernel_traitsILi128ELi128ELi32ELi4ES3_EELb1ELb0ELb0ELb0ELb0ELb0ELb0ELb1EEEvNS_16Flash_fwd_paramsE)
        /*0014*/ 	.short	0x0160
        /*0016*/ 	.short	0x01d0


	//----- nvinfo : EIATTR_CBANK_PARAM_SIZE
	.align		4
.L_708:
        /*0018*/ 	.byte	0x03, 0x19
        /*001a*/ 	.short	0x01d0


	//----- nvinfo : EIATTR_KPARAM_INFO
	.align		4
        /*001c*/ 	.byte	0x04, 0x17
        /*001e*/ 	.short	(.L_710 - .L_709)
.L_709:
        /*0020*/ 	.word	0x00000000
        /*0024*/ 	.short	0x0000
        /*0026*/ 	.short	0x0000
        /*0028*/ 	.byte	0x00, 0xf0, 0x41, 0x07


	//----- nvinfo : EIATTR_MAXREG_COUNT
	.align		4
.L_710:
        /*002c*/ 	.byte	0x03, 0x1b
        /*002e*/ 	.short	0x00ff


	//----- nvinfo : EIATTR_NUM_BARRIERS
	.align		4
        /*0030*/ 	.byte	0x02, 0x4c
        /*0032*/ 	.byte	0x01
	.zero		1


	//----- nvinfo : EIATTR_ANNOTATIONS
	.align		4
        /*0034*/ 	.byte	0x04, 0x55
        /*0036*/ 	.short	(.L_712 - .L_711)


	//   ....[0]....
.L_711:
        /* <DEDUP_REMOVED lines=23> */


	//----- nvinfo : EIATTR_MERCURY_ISA_VERSION
	.align		4
.L_712:
        /*0190*/ 	.byte	0x03, 0x5f
        /*0192*/ 	.short	0x0000


	//----- nvinfo : EIATTR_COOP_GROUP_MASK_REGIDS
	.align		4
        /*0194*/ 	.byte	0x04, 0x29
        /*0196*/ 	.short	(.L_714 - .L_713)


	//   ....[0]....
.L_713:
        /*0198*/ 	.word	0xffffffff


	//   ....[1]....
        /*019c*/ 	.word	0xffffffff


	//   ....[2]....
        /*01a0*/ 	.word	0xffffffff


	//   ....[3]....
        /*01a4*/ 	.word	0xffffffff


	//   ....[4]....
        /*01a8*/ 	.word	0xffffffff


	//   ....[5]....
        /*01ac*/ 	.word	0xffffffff


	//   ....[6]....
        /*01b0*/ 	.word	0xffffffff


	//   ....[7]....
        /*01b4*/ 	.word	0xffffffff


	//   ....[8]....
        /*01b8*/ 	.word	0xffffffff


	//   ....[9]....
        /*01bc*/ 	.word	0xffffffff


	//   ....[10]....
        /*01c0*/ 	.word	0xffffffff


	//   ....[11]....
        /*01c4*/ 	.word	0xffffffff


	//   ....[12]....
        /*01c8*/ 	.word	0xffffffff


	//   ....[13]....
        /*01cc*/ 	.word	0xffffffff


	//   ....[14]....
        /*01d0*/ 	.word	0xffffffff


	//   ....[15]....
        /*01d4*/ 	.word	0xffffffff


	//   ....[16]....
        /*01d8*/ 	.word	0xffffffff


	//   ....[17]....
        /*01dc*/ 	.word	0xffffffff


	//   ....[18]....
        /*01e0*/ 	.word	0xffffffff


	//   ....[19]....
        /*01e4*/ 	.word	0xffffffff


	//   ....[20]....
        /*01e8*/ 	.word	0xffffffff


	//   ....[21]....
        /*01ec*/ 	.word	0xffffffff


	//   ....[22]....
        /*01f0*/ 	.word	0xffffffff


	//   ....[23]....
        /*01f4*/ 	.word	0xffffffff


	//----- nvinfo : EIATTR_COOP_GROUP_INSTR_OFFSETS
	.align		4
.L_714:
        /*01f8*/ 	.byte	0x04, 0x28
        /*01fa*/ 	.short	(.L_716 - .L_715)


	//   ....[0]....
.L_715:
        /*01fc*/ 	.word	0x000036f0


	//   ....[1]....
        /*0200*/ 	.word	0x00003890


	//   ....[2]....
        /*0204*/ 	.word	0x000039b0


	//   ....[3]....
        /*0208*/ 	.word	0x00003c90


	//   ....[4]....
        /*020c*/ 	.word	0x00003dd0


	//   ....[5]....
        /*0210*/ 	.word	0x00003e10


	//   ....[6]....
        /*0214*/ 	.word	0x00003f60


	//   ....[7]....
        /*0218*/ 	.word	0x00003ff0


	//   ....[8]....
        /*021c*/ 	.word	0x00007490


	//   ....[9]....
        /*0220*/ 	.word	0x000074c0


	//   ....[10]....
        /*0224*/ 	.word	0x000074d0


	//   ....[11]....
        /*0228*/ 	.word	0x000074f0


	//   ....[12]....
        /*022c*/ 	.word	0x00007510


	//   ....[13]....
        /*0230*/ 	.word	0x00007530


	//   ....[14]....
        /*0234*/ 	.word	0x00007550


	//   ....[15]....
        /*0238*/ 	.word	0x00007700


	//   ....[16]....
        /*023c*/ 	.word	0x0000a5c0


	//   ....[17]....
        /*0240*/ 	.word	0x0000a6f0


	//   ....[18]....
        /*0244*/ 	.word	0x0000a900


	//   ....[19]....
        /*0248*/ 	.word	0x0000a910


	//   ....[20]....
        /*024c*/ 	.word	0x0000a920


	//   ....[21]....
        /*0250*/ 	.word	0x0000a950


	//   ....[22]....
        /*0254*/ 	.word	0x0000a9a0


	//   ....[23]....
        /*0258*/ 	.word	0x0000a9b0


	//----- nvinfo : EIATTR_EXIT_INSTR_OFFSETS
	.align		4
.L_716:
        /*025c*/ 	.byte	0x04, 0x1c
        /*025e*/ 	.short	(.L_718 - .L_717)


	//   ....[0]....
.L_717:
        /*0260*/ 	.word	0x00000670


	//   ....[1]....
        /*0264*/ 	.word	0x0000caa0


	//   ....[2]....
        /*0268*/ 	.word	0x0000cb80


	//   ....[3]....
        /*026c*/ 	.word	0x0000cba0


	//   ....[4]....
        /*0270*/ 	.word	0x0000dc50


	//   ....[5]....
        /*0274*/ 	.word	0x0000dcd0


	//----- nvinfo : EIATTR_CTAIDZ_USED
	.align		4
.L_718:
        /*0278*/ 	.byte	0x01, 0x04
	.zero		2


	//----- nvinfo : EIATTR_CRS_STACK_SIZE
	.align		4
        /*027c*/ 	.byte	0x04, 0x1e
        /*027e*/ 	.short	(.L_720 - .L_719)
.L_719:
        /*0280*/ 	.word	0x00000000
.L_720:


//--------------------- .nv.info._ZN5flash16flash_fwd_kernelI23Flash_fwd_kernel_traitsILi128ELi128ELi32ELi4ELb0ELb0EN7cutlass10bfloat16_tE19Flash_kernel_traitsILi128ELi128ELi32ELi4ES3_EELb0ELb0ELb0ELb0ELb0ELb0ELb1ELb0EEEvNS_16Flash_fwd_paramsE --------------------------
	.section	.nv.info._ZN5flash16flash_fwd_kernelI23Flash_fwd_kernel_traitsILi128ELi128ELi32ELi4ELb0ELb0EN7cutlass10bfloat16_tE19Flash_kernel_traitsILi128ELi128ELi32ELi4ES3_EELb0ELb0ELb0ELb0ELb0ELb0ELb1ELb0EEEvNS_16Flash_fwd_paramsE,"",@"SHT_CUDA_INFO"
	.sectionflags	@""
	.align	4


	//----- nvinfo : EIATTR_CUDA_API_VERSION
	.align		4
        /*0000*/ 	.byte	0x04, 0x37
        /*0002*/ 	.short	(.L_722 - .L_721)
.L_721:
        /*0004*/ 	.word	0x00000082


	//----- nvinfo : EIATTR_SW2861232_WAR
	.align		4
.L_722:
        /*0008*/ 	.byte	0x01, 0x35
	.zero		2


	//----- nvinfo : EIATTR_PARAM_CBANK
	.align		4
        /*000c*/ 	.byte	0x04, 0x0a
        /*000e*/ 	.short	(.L_724 - .L_723)
	.align		4
.L_723:
        /*0010*/ 	.word	index@(.nv.constant0._ZN5flash16flash_fwd_kernelI23Flash_fwd_kernel_traitsILi128ELi128ELi32ELi4ELb0ELb0EN7cutlass10bfloat16_tE19Flash_kernel_traitsILi128ELi128ELi32ELi4ES3_EELb0ELb0ELb0ELb0ELb0ELb0ELb1ELb0EEEvNS_16Flash_fwd_paramsE)
        /*0014*/ 	.short	0x0160
        /*0016*/ 	.short	0x01d0


	//----- nvinfo : EIATTR_CBANK_PARAM_SIZE
	.align		4
.L_724:
        /*0018*/ 	.byte	0x03, 0x19
        /*001a*/ 	.short	0x01d0


	//----- nvinfo : EIATTR_KPARAM_INFO
	.align		4
        /*001c*/ 	.byte	0x04, 0x17
        /*001e*/ 	.short	(.L_726 - .L_725)
.L_725:
        /*0020*/ 	.word	0x00000000
        /*0024*/ 	.short	0x0000
        /*0026*/ 	.short	0x0000
        /*0028*/ 	.byte	0x00, 0xf0, 0x41, 0x07


	//----- nvinfo : EIATTR_MAXREG_COUNT
	.align		4
.L_726:
        /*002c*/ 	.byte	0x03, 0x1b
        /*002e*/ 	.short	0x00ff


	//----- nvinfo : EIATTR_NUM_BARRIERS
	.align		4
        /*0030*/ 	.byte	0x02, 0x4c
        /*0032*/ 	.byte	0x01
	.zero		1


	//----- nvinfo : EIATTR_ANNOTATIONS
	.align		4
        /*0034*/ 	.byte	0x04, 0x55
        /*0036*/ 	.short	(.L_728 - .L_727)


	//   ....[0]....
.L_727:
        /* <DEDUP_REMOVED lines=15> */


	//----- nvinfo : EIATTR_MERCURY_ISA_VERSION
	.align		4
.L_728:
        /*0110*/ 	.byte	0x03, 0x5f
        /*0112*/ 	.short	0x0000


	//----- nvinfo : EIATTR_COOP_GROUP_MASK_REGIDS
	.align		4
        /*0114*/ 	.byte	0x04, 0x29
        /*0116*/ 	.short	(.L_730 - .L_729)


	//   ....[0]....
.L_729:
        /*0118*/ 	.word	0xffffffff


	//   ....[1]....
        /*011c*/ 	.word	0xffffffff


	//   ....[2]....
        /*0120*/ 	.word	0xffffffff


	//   ....[3]....
        /*0124*/ 	.word	0xffffffff


	//   ....[4]....
        /*0128*/ 	.word	0xffffffff


	//   ....[5]....
        /*012c*/ 	.word	0xffffffff


	//   ....[6]....
        /*0130*/ 	.word	0xffffffff


	//   ....[7]....
        /*0134*/ 	.word	0xffffffff


	//   ....[8]....
        /*0138*/ 	.word	0xffffffff


	//   ....[9]....
        /*013c*/ 	.word	0xffffffff


	//   ....[10]....
        /*0140*/ 	.word	0xffffffff


	//   ....[11]....
        /*0144*/ 	.word	0xffffffff


	//   ....[12]....
        /*0148*/ 	.word	0xffffffff


	//   ....[13]....
        /*014c*/ 	.word	0xffffffff


	//   ....[14]....
        /*0150*/ 	.word	0xffffffff


	//   ....[15]....
        /*0154*/ 	.word	0xffffffff


	//   ....[16]....
        /*0158*/ 	.word	0xffffffff


	//   ....[17]....
        /*015c*/ 	.word	0xffffffff


	//   ....[18]....
        /*0160*/ 	.word	0xffffffff


	//   ....[19]....
        /*0164*/ 	.word	0xffffffff


	//   ....[20]....
        /*0168*/ 	.word	0xffffffff


	//   ....[21]....
        /*016c*/ 	.word	0xffffffff


	//   ....[22]....
        /*0170*/ 	.word	0xffffffff


	//   ....[23]....
        /*0174*/ 	.word	0xffffffff


	//----- nvinfo : EIATTR_COOP_GROUP_INSTR_OFFSETS
	.align		4
.L_730:
        /*0178*/ 	.byte	0x04, 0x28
        /*017a*/ 	.short	(.L_732 - .L_731)


	//   ....[0]....
.L_731:
        /*017c*/ 	.word	0x000035f0


	//   ....[1]....
        /*0180*/ 	.word	0x000036a0


	//   ....[2]....
        /*0184*/ 	.word	0x000036b0


	//   ....[3]....
        /*0188*/ 	.word	0x00003730


	//   ....[4]....
        /*018c*/ 	.word	0x00003aa0


	//   ....[5]....
        /*0190*/ 	.word	0x00003b60


	//   ....[6]....
        /*0194*/ 	.word	0x00003b90


	//   ....[7]....
        /*0198*/ 	.word	0x00003c40


	//   ....[8]....
        /*019c*/ 	.word	0x00005630


	//   ....[9]....
        /*01a0*/ 	.word	0x00005720


	//   ....[10]....
        /*01a4*/ 	.word	0x00005760


	//   ....[11]....
        /*01a8*/ 	.word	0x00005770


	//   ....[12]....
        /*01ac*/ 	.word	0x00005780


	//   ....[13]....
        /*01b0*/ 	.word	0x000057b0


	//   ....[14]....
        /*01b4*/ 	.word	0x00005800


	//   ....[15]....
        /*01b8*/ 	.word	0x00005830


	//   ....[16]....
        /*01bc*/ 	.word	0x00006df0


	//   ....[17]....
        /*01c0*/ 	.word	0x00006e00


	//   ....[18]....
        /*01c4*/ 	.word	0x00006e10


	//   ....[19]....
        /*01c8*/ 	.word	0x00006e20


	//   ....[20]....
        /*01cc*/ 	.word	0x00006e70


	//   ....[21]....
        /*01d0*/ 	.word	0x00006e90


	//   ....[22]....
        /*01d4*/ 	.word	0x00006eb0


	//   ....[23]....
        /*01d8*/ 	.word	0x00006ec0


	//----- nvinfo : EIATTR_EXIT_INSTR_OFFSETS
	.align		4
.L_732:
        /*01dc*/ 	.byte	0x04, 0x1c
        /*01de*/ 	.short	(.L_734 - .L_733)


	//   ....[0]....
.L_733:
        /*01e0*/ 	.word	0x000002f0


	//   ....[1]....
        /*01e4*/ 	.word	0x00009210


	//   ....[2]....
        /*01e8*/ 	.word	0x000092f0


	//   ....[3]....
        /*01ec*/ 	.word	0x00009310


	//   ....[4]....
        /*01f0*/ 	.word	0x0000a370


	//   ....[5]....
        /*01f4*/ 	.word	0x0000a3f0


	//----- nvinfo : EIATTR_CTAIDZ_USED
	.align		4
.L_734:
        /*01f8*/ 	.byte	0x01, 0x04
	.zero		2


	//----- nvinfo : EIATTR_CRS_STACK_SIZE
	.align		4
        /*01fc*/ 	.byte	0x04, 0x1e
        /*01fe*/ 	.short	(.L_736 - .L_735)
.L_735:
        /*0200*/ 	.word	0x00000000
.L_736:


//--------------------- .nv.info._ZN5flash16flash_fwd_kernelI23Flash_fwd_kernel_traitsILi128ELi128ELi32ELi4ELb0ELb0EN7cutlass10bfloat16_tE19Flash_kernel_traitsILi128ELi128ELi32ELi4ES3_EELb1ELb0ELb0ELb1ELb0ELb0ELb0ELb1EEEvNS_16Flash_fwd_paramsE --------------------------
	.section	.nv.info._ZN5flash16flash_fwd_kernelI23Flash_fwd_kernel_traitsILi128ELi128ELi32ELi4ELb0ELb0EN7cutlass10bfloat16_tE19Flash_kernel_traitsILi128ELi128ELi32ELi4ES3_EELb1ELb0ELb0ELb1ELb0ELb0ELb0ELb1EEEvNS_16Flash_fwd_paramsE,"",@"SHT_CUDA_INFO"
	.sectionflags	@""
	.align	4


	//----- nvinfo : EIATTR_CUDA_API_VERSION
	.align		4
        /*0000*/ 	.byte	0x04, 0x37
        /*0002*/ 	.short	(.L_738 - .L_737)
.L_737:
        /*0004*/ 	.word	0x00000082


	//----- nvinfo : EIATTR_SW2861232_WAR
	.align		4
.L_738:
        /*0008*/ 	.byte	0x01, 0x35
	.zero		2


	//----- nvinfo : EIATTR_PARAM_CBANK
	.align		4
        /*000c*/ 	.byte	0x04, 0x0a
        /*000e*/ 	.short	(.L_740 - .L_739)
	.align		4
.L_739:
        /*0010*/ 	.word	index@(.nv.constant0._ZN5flash16flash_fwd_kernelI23Flash_fwd_kernel_traitsILi128ELi128ELi32ELi4ELb0ELb0EN7cutlass10bfloat16_tE19Flash_kernel_traitsILi128ELi128ELi32ELi4ES3_EELb1ELb0ELb0ELb1ELb0ELb0ELb0ELb1EEEvNS_16Flash_fwd_paramsE)
        /*0014*/ 	.short	0x0160
        /*0016*/ 	.short	0x01d0


	//----- nvinfo : EIATTR_CBANK_PARAM_SIZE
	.align		4
.L_740:
        /*0018*/ 	.byte	0x03, 0x19
        /*001a*/ 	.short	0x01d0


	//----- nvinfo : EIATTR_KPARAM_INFO
	.align		4
        /*001c*/ 	.byte	0x04, 0x17
        /*001e*/ 	.short	(.L_742 - .L_741)
.L_741:
        /*0020*/ 	.word	0x00000000
        /*0024*/ 	.short	0x0000
        /*0026*/ 	.short	0x0000
        /*0028*/ 	.byte	0x00, 0xf0, 0x41, 0x07


	//----- nvinfo : EIATTR_MAXREG_COUNT
	.align		4
.L_742:
        /*002c*/ 	.byte	0x03, 0x1b
        /*002e*/ 	.short	0x00ff


	//----- nvinfo : EIATTR_NUM_BARRIERS
	.align		4
        /*0030*/ 	.byte	0x02, 0x4c
        /*0032*/ 	.byte	0x01
	.zero		1


	//----- nvinfo : EIATTR_ANNOTATIONS
	.align		4
        /*0034*/ 	.byte	0x04, 0x55
        /*0036*/ 	.short	(.L_744 - .L_743)


	//   ....[0]....
.L_743:
        /* <DEDUP_REMOVED lines=43> */


	//----- nvinfo : EIATTR_MERCURY_ISA_VERSION
	.align		4
.L_744:
        /*02d0*/ 	.byte	0x03, 0x5f
        /*02d2*/ 	.short	0x0000


	//----- nvinfo : EIATTR_COOP_GROUP_MASK_REGIDS
	.align		4
        /*02d4*/ 	.byte	0x04, 0x29
        /*02d6*/ 	.short	(.L_746 - .L_745)


	//   ....[0]....
.L_745:
        /*02d8*/ 	.word	0xffffffff


	//   ....[1]....
        /*02dc*/ 	.word	0xffffffff


	//   ....[2]....
        /*02e0*/ 	.word	0xffffffff


	//   ....[3]....
        /*02e4*/ 	.word	0xffffffff


	//   ....[4]....
        /*02e8*/ 	.word	0xffffffff


	//   ....[5]....
        /*02ec*/ 	.word	0xffffffff


	//   ....[6]....
        /*02f0*/ 	.word	0xffffffff


	//   ....[7]....
        /*02f4*/ 	.word	0xffffffff


	//   ....[8]....
        /*02f8*/ 	.word	0xffffffff


	//   ....[9]....
        /*02fc*/ 	.word	0xffffffff


	//   ....[10]....
        /*0300*/ 	.word	0xffffffff


	//   ....[11]....
        /*0304*/ 	.word	0xffffffff


	//   ....[12]....
        /*0308*/ 	.word	0xffffffff


	//   ....[13]....
        /*030c*/ 	.word	0xffffffff


	//   ....[14]....
        /*0310*/ 	.word	0xffffffff


	//   ....[15]....
        /*0314*/ 	.word	0xffffffff


	//   ....[16]....
        /*0318*/ 	.word	0xffffffff


	//   ....[17]....
        /*031c*/ 	.word	0xffffffff


	//   ....[18]....
        /*0320*/ 	.word	0xffffffff


	//   ....[19]....
        /*0324*/ 	.word	0xffffffff


	//   ....[20]....
        /*0328*/ 	.word	0xffffffff


	//   ....[21]....
        /*032c*/ 	.word	0xffffffff


	//   ....[22]....
        /*0330*/ 	.word	0xffffffff


	//   ....[23]....
        /*0334*/ 	.word	0xffffffff


	//----- nvinfo : EIATTR_COOP_GROUP_INSTR_OFFSETS
	.align		4
.L_746:
        /*0338*/ 	.byte	0x04, 0x28
        /*033a*/ 	.short	(.L_748 - .L_747)


	//   ....[0]....
.L_747:
        /*033c*/ 	.word	0x00004370


	//   ....[1]....
        /*0340*/ 	.word	0x00004430


	//   ....[2]....
        /*0344*/ 	.word	0x00004540


	//   ....[3]....
        /*0348*/ 	.word	0x00004610


	//   ....[4]....
        /*034c*/ 	.word	0x00004630


	//   ....[5]....
        /*0350*/ 	.word	0x00004680


	//   ....[6]....
        /*0354*/ 	.word	0x000046f0


	//   ....[7]....
        /*0358*/ 	.word	0x00004710


	//   ....[8]....
        /*035c*/ 	.word	0x00008d50


	//   ....[9]....
        /*0360*/ 	.word	0x00008e00


	//   ....[10]....
        /*0364*/ 	.word	0x00008e60


	//   ....[11]....
        /*0368*/ 	.word	0x00008ed0


	//   ....[12]....
        /*036c*/ 	.word	0x00008f10


	//   ....[13]....
        /*0370*/ 	.word	0x00008f60


	//   ....[14]....
        /*0374*/ 	.word	0x00008fb0


	//   ....[15]....
        /*0378*/ 	.word	0x00009000


	//   ....[16]....
        /*037c*/ 	.word	0x0000bf00


	//   ....[17]....
        /*0380*/ 	.word	0x0000bf40


	//   ....[18]....
        /*0384*/ 	.word	0x0000bf70


	//   ....[19]....
        /*0388*/ 	.word	0x0000c020


	//   ....[20]....
        /*038c*/ 	.word	0x0000c060


	//   ....[21]....
        /*0390*/ 	.word	0x0000c090


	//   ....[22]....
        /*0394*/ 	.word	0x0000c0d0


	//   ....[23]....
        /*0398*/ 	.word	0x0000c180


	//----- nvinfo : EIATTR_EXIT_INSTR_OFFSETS
	.align		4
.L_748:
        /*039c*/ 	.byte	0x04, 0x1c
        /*039e*/ 	.short	(.L_750 - .L_749)


	//   ....[0]....
.L_749:
        /*03a0*/ 	.word	0x000006b0


	//   ....[1]....
        /*03a4*/ 	.word	0x0000e3a0


	//   ....[2]....
        /*03a8*/ 	.word	0x0000e480


	//   ....[3]....
        /*03ac*/ 	.word	0x0000e4a0


	//   ....[4]....
        /*03b0*/ 	.word	0x0000f560


	//   ....[5]....
        /*03b4*/ 	.word	0x0000f5e0


	//----- nvinfo : EIATTR_CTAIDZ_USED
	.align		4
.L_750:
        /*03b8*/ 	.byte	0x01, 0x04
	.zero		2


	//----- nvinfo : EIATTR_CRS_STACK_SIZE
	.align		4
        /*03bc*/ 	.byte	0x04, 0x1e
        /*03be*/ 	.short	(.L_752 - .L_751)
.L_751:
        /*03c0*/ 	.word	0x00000000
.L_752:


//--------------------- .nv.info._ZN5flash16flash_fwd_kernelI23Flash_fwd_kernel_traitsILi128ELi128ELi32ELi4ELb0ELb0EN7cutlass10bfloat16_tE19Flash_kernel_traitsILi128ELi128ELi32ELi4ES3_EELb0ELb0ELb0ELb1ELb0ELb0ELb1ELb0EEEvNS_16Flash_fwd_paramsE --------------------------
	.section	.nv.info._ZN5flash16flash_fwd_kernelI23Flash_fwd_kernel_traitsILi128ELi128ELi32ELi4ELb0ELb0EN7cutlass10bfloat16_tE19Flash_kernel_traitsILi128ELi128ELi32ELi4ES3_EELb0ELb0ELb0ELb1ELb0ELb0ELb1ELb0EEEvNS_16Flash_fwd_paramsE,"",@"SHT_CUDA_INFO"
	.sectionflags	@""
	.align	4


	//----- nvinfo : EIATTR_CUDA_API_VERSION
	.align		4
        /*0000*/ 	.byte	0x04, 0x37
        /*0002*/ 	.short	(.L_754 - .L_753)
.L_753:
        /*0004*/ 	.word	0x00000082


	//----- nvinfo : EIATTR_SW2861232_WAR
	.align		4
.L_754:
        /*0008*/ 	.byte	0x01, 0x35
	.zero		2


	//----- nvinfo : EIATTR_PARAM_CBANK
	.align		4
        /*000c*/ 	.byte	0x04, 0x0a
        /*000e*/ 	.short	(.L_756 - .L_755)
	.align		4
.L_755:
        /*0010*/ 	.word	index@(.nv.constant0._ZN5flash16flash_fwd_kernelI23Flash_fwd_kernel_traitsILi128ELi128ELi32ELi4ELb0ELb0EN7cutlass10bfloat16_tE19Flash_kernel_traitsILi128ELi128ELi32ELi4ES3_EELb0ELb0ELb0ELb1ELb0ELb0ELb1ELb0EEEvNS_16Flash_fwd_paramsE)
        /*0014*/ 	.short	0x0160
        /*0016*/ 	.short	0x01d0


	//----- nvinfo : EIATTR_CBANK_PARAM_SIZE
	.align		4
.L_756:
        /*0018*/ 	.byte	0x03, 0x19
        /*001a*/ 	.short	0x01d0


	//----- nvinfo : EIATTR_KPARAM_INFO
	.align		4
        /*001c*/ 	.byte	0x04, 0x17
        /*001e*/ 	.short	(.L_758 - .L_757)
.L_757:
        /*0020*/ 	.word	0x00000000
        /*0024*/ 	.short	0x0000
        /*0026*/ 	.short	0x0000
        /*0028*/ 	.byte	0x00, 0xf0, 0x41, 0x07


	//----- nvinfo : EIATTR_MAXREG_COUNT
	.align		4
.L_758:
        /*002c*/ 	.byte	0x03, 0x1b
        /*002e*/ 	.short	0x00ff


	//----- nvinfo : EIATTR_NUM_BARRIERS
	.align		4
        /*0030*/ 	.byte	0x02, 0x4c
        /*0032*/ 	.byte	0x01
	.zero		1


	//----- nvinfo : EIATTR_ANNOTATIONS
	.align		4
        /*0034*/ 	.byte	0x04, 0x55
        /*0036*/ 	.short	(.L_760 - .L_759)


	//   ....[0]....
.L_759:
        /* <DEDUP_REMOVED lines=14> */


	//----- nvinfo : EIATTR_MERCURY_ISA_VERSION
	.align		4
.L_760:
        /*0100*/ 	.byte	0x03, 0x5f
        /*0102*/ 	.short	0x0000


	//----- nvinfo : EIATTR_COOP_GROUP_MASK_REGIDS
	.align		4
        /*0104*/ 	.byte	0x04, 0x29
        /*0106*/ 	.short	(.L_762 - .L_761)


	//   ....[0]....
.L_761:
        /*0108*/ 	.word	0xffffffff


	//   ....[1]....
        /*010c*/ 	.word	0xffffffff


	//   ....[2]....
        /*0110*/ 	.word	0xffffffff


	//   ....[3]....
        /*0114*/ 	.word	0xffffffff


	//   ....[4]....
        /*0118*/ 	.word	0xffffffff


	//   ....[5]....
        /*011c*/ 	.word	0xffffffff


	//   ....[6]....
        /*0120*/ 	.word	0xffffffff


	//   ....[7]....
        /*0124*/ 	.word	0xffffffff


	//   ....[8]....
        /*0128*/ 	.word	0xffffffff


	//   ....[9]....
        /*012c*/ 	.word	0xffffffff


	//   ....[10]....
        /*0130*/ 	.word	0xffffffff


	//   ....[11]....
        /*0134*/ 	.word	0xffffffff


	//   ....[12]....
        /*0138*/ 	.word	0xffffffff


	//   ....[13]....
        /*013c*/ 	.word	0xffffffff


	//   ....[14]....
        /*0140*/ 	.word	0xffffffff


	//   ....[15]....
        /*0144*/ 	.word	0xffffffff


	//   ....[16]....
        /*0148*/ 	.word	0xffffffff


	//   ....[17]....
        /*014c*/ 	.word	0xffffffff


	//   ....[18]....
        /*0150*/ 	.word	0xffffffff


	//   ....[19]....
        /*0154*/ 	.word	0xffffffff


	//   ....[20]....
        /*0158*/ 	.word	0xffffffff


	//   ....[21]....
        /*015c*/ 	.word	0xffffffff


	//   ....[22]....
        /*0160*/ 	.word	0xffffffff


	//   ....[23]....
        /*0164*/ 	.word	0xffffffff


	//----- nvinfo : EIATTR_COOP_GROUP_INSTR_OFFSETS
	.align		4
.L_762:
        /*0168*/ 	.byte	0x04, 0x28
        /*016a*/ 	.short	(.L_764 - .L_763)


	//   ....[0]....
.L_763:
        /*016c*/ 	.word	0x00004080


	//   ....[1]....
        /*0170*/ 	.word	0x00004130


	//   ....[2]....
        /*0174*/ 	.word	0x00004140


	//   ....[3]....
        /*0178*/ 	.word	0x000041c0


	//   ....[4]....
        /*017c*/ 	.word	0x00004530


	//   ....[5]....
        /*0180*/ 	.word	0x000045f0


	//   ....[6]....
        /*0184*/ 	.word	0x00004620


	//   ....[7]....
        /*0188*/ 	.word	0x00004700


	//   ....[8]....
        /*018c*/ 	.word	0x000067d0


	//   ....[9]....
        /*0190*/ 	.word	0x00006820


	//   ....[10]....
        /*0194*/ 	.word	0x00006870


	//   ....[11]....
        /*0198*/ 	.word	0x000068a0


	//   ....[12]....
        /*019c*/ 	.word	0x000068e0


	//   ....[13]....
        /*01a0*/ 	.word	0x00006930


	//   ....[14]....
        /*01a4*/ 	.word	0x00006970


	//   ....[15]....
        /*01a8*/ 	.word	0x00006a40


	//   ....[16]....
        /*01ac*/ 	.word	0x00007fa0


	//   ....[17]....
        /*01b0*/ 	.word	0x00007fb0


	//   ....[18]....
        /*01b4*/ 	.word	0x00007fc0


	//   ....[19]....
        /*01b8*/ 	.word	0x00007fe0


	//   ....[20]....
        /*01bc*/ 	.word	0x00008000


	//   ....[21]....
        /*01c0*/ 	.word	0x00008030


	//   ....[22]....
        /*01c4*/ 	.word	0x00008070


	//   ....[23]....
        /*01c8*/ 	.word	0x000080a0


	//----- nvinfo : EIATTR_EXIT_INSTR_OFFSETS
	.align		4
.L_764:
        /*01cc*/ 	.byte	0x04, 0x1c
        /*01ce*/ 	.short	(.L_766 - .L_765)


	//   ....[0]....
.L_765:
        /*01d0*/ 	.word	0x000002f0


	//   ....[1]....
        /*01d4*/ 	.word	0x0000a3c0


	//   ....[2]....
        /*01d8*/ 	.word	0x0000a4a0


	//   ....[3]....
        /*01dc*/ 	.word	0x0000a4c0


	//   ....[4]....
        /*01e0*/ 	.word	0x0000b520


	//   ....[5]....
        /*01e4*/ 	.word	0x0000b5a0


	//----- nvinfo : EIATTR_CTAIDZ_USED
	.align		4
.L_766:
        /*01e8*/ 	.byte	0x01, 0x04
	.zero		2


	//----- nvinfo : EIATTR_CRS_STACK_SIZE
	.align		4
        /*01ec*/ 	.byte	0x04, 0x1e
        /*01ee*/ 	.short	(.L_768 - .L_767)
.L_767:
        /*01f0*/ 	.word	0x00000000
.L_768:


//--------------------- .nv.info._ZN5flash16flash_fwd_kernelI23Flash_fwd_kernel_traitsILi128ELi128ELi32ELi4ELb0ELb0EN7cutlass10bfloat16_tE19Flash_kernel_traitsILi128ELi128ELi32ELi4ES3_EELb1ELb0ELb1ELb0ELb0ELb1ELb0ELb0EEEvNS_16Flash_fwd_paramsE --------------------------
	.section	.nv.info._ZN5flash16flash_fwd_kernelI23Flash_fwd_kernel_traitsILi128ELi128ELi32ELi4ELb0ELb0EN7cutlass10bfloat16_tE19Flash_kernel_traitsILi128ELi128ELi32ELi4ES3_EELb1ELb0ELb1ELb0ELb0ELb1ELb0ELb0EEEvNS_16Flash_fwd_paramsE,"",@"SHT_CUDA_INFO"
	.sectionflags	@""
	.align	4


	//----- nvinfo : EIATTR_CUDA_API_VERSION
	.align		4
        /*0000*/ 	.byte	0x04, 0x37
        /*0002*/ 	.short	(.L_770 - .L_769)
.L_769:
        /*0004*/ 	.word	0x00000082


	//----- nvinfo : EIATTR_SW2861232_WAR
	.align		4
.L_770:
        /*0008*/ 	.byte	0x01, 0x35
	.zero		2


	//----- nvinfo : EIATTR_PARAM_CBANK
	.align		4
        /*000c*/ 	.byte	0x04, 0x0a
        /*000e*/ 	.short	(.L_772 - .L_771)
	.align		4
.L_771:
        /*0010*/ 	.word	index@(.nv.constant0._ZN5flash16flash_fwd_kernelI23Flash_fwd_kernel_traitsILi128ELi128ELi32ELi4ELb0ELb0EN7cutlass10bfloat16_tE19Flash_kernel_traitsILi128ELi128ELi32ELi4ES3_EELb1ELb0ELb1ELb0ELb0ELb1ELb0ELb0EEEvNS_16Flash_fwd_paramsE)
        /*0014*/ 	.short	0x0160
        /*0016*/ 	.short	0x01d0


	//----- nvinfo : EIATTR_CBANK_PARAM_SIZE
	.align		4
.L_772:
        /*0018*/ 	.byte	0x03, 0x19
        /*001a*/ 	.short	0x01d0


	//----- nvinfo : EIATTR_KPARAM_INFO
	.align		4
        /*001c*/ 	.byte	0x04, 0x17
        /*001e*/ 	.short	(.L_774 - .L_773)
.L_773:
        /*0020*/ 	.word	0x00000000
        /*0024*/ 	.short	0x0000
        /*0026*/ 	.short	0x0000
        /*0028*/ 	.byte	0x00, 0xf0, 0x41, 0x07


	//----- nvinfo : EIATTR_MAXREG_COUNT
	.align		4
.L_774:
        /*002c*/ 	.byte	0x03, 0x1b
        /*002e*/ 	.short	0x00ff


	//----- nvinfo : EIATTR_NUM_BARRIERS
	.align		4
        /*0030*/ 	.byte	0x02, 0x4c
        /*0032*/ 	.byte	0x01
	.zero		1


	//----- nvinfo : EIATTR_ANNOTATIONS
	.align		4
        /*0034*/ 	.byte	0x04, 0x55
        /*0036*/ 	.short	(.L_776 - .L_775)


	//   ....[0]....
.L_775:
        /* <DEDUP_REMOVED lines=54> */


	//----- nvinfo : EIATTR_MERCURY_ISA_VERSION
	.align		4
.L_776:
        /*0388*/ 	.byte	0x03, 0x5f
        /*038a*/ 	.short	0x0000


	//----- nvinfo : EIATTR_COOP_GROUP_MASK_REGIDS
	.align		4
        /*038c*/ 	.byte	0x04, 0x29
        /*038e*/ 	.short	(.L_778 - .L_777)


	//   ....[0]....
.L_777:
        /*0390*/ 	.word	0xffffffff


	//   ....[1]....
        /*0394*/ 	.word	0xffffffff


	//   ....[2]....
        /*0398*/ 	.word	0xffffffff


	//   ....[3]....
        /*039c*/ 	.word	0xffffffff


	//   ....[4]....
        /*03a0*/ 	.word	0xffffffff


	//   ....[5]....
        /*03a4*/ 	.word	0xffffffff


	//   ....[6]....
        /*03a8*/ 	.word	0xffffffff


	//   ....[7]....
        /*03ac*/ 	.word	0xffffffff


	//   ....[8]....
        /*03b0*/ 	.word	0xffffffff


	//   ....[9]....
        /*03b4*/ 	.word	0xffffffff


	//   ....[10]....
        /*03b8*/ 	.word	0xffffffff


	//   ....[11]....
        /*03bc*/ 	.word	0xffffffff


	//   ....[12]....
        /*03c0*/ 	.word	0xffffffff


	//   ....[13]....
        /*03c4*/ 	.word	0xffffffff


	//   ....[14]....
        /*03c8*/ 	.word	0xffffffff


	//   ....[15]....
        /*03cc*/ 	.word	0xffffffff


	//   ....[16]....
        /*03d0*/ 	.word	0xffffffff


	//   ....[17]....
        /*03d4*/ 	.word	0xffffffff


	//   ....[18]....
        /*03d8*/ 	.word	0xffffffff


	//   ....[19]....
        /*03dc*/ 	.word	0xffffffff


	//   ....[20]....
        /*03e0*/ 	.word	0xffffffff


	//   ....[21]....
        /*03e4*/ 	.word	0xffffffff


	//   ....[22]....
        /*03e8*/ 	.word	0xffffffff


	//   ....[23]....
        /*03ec*/ 	.word	0xffffffff


	//   ....[24]....
        /*03f0*/ 	.word	0xffffffff


	//   ....[25]....
        /*03f4*/ 	.word	0xffffffff


	//   ....[26]....
        /*03f8*/ 	.word	0xffffffff


	//   ....[27]....
        /*03fc*/ 	.word	0xffffffff


	//   ....[28]....
        /*0400*/ 	.word	0xffffffff


	//   ....[29]....
        /*0404*/ 	.word	0xffffffff


	//   ....[30]....
        /*0408*/ 	.word	0xffffffff


	//   ....[31]....
        /*040c*/ 	.word	0xffffffff


	//   ....[32]....
        /*0410*/ 	.word	0xffffffff


	//   ....[33]....
        /*0414*/ 	.word	0xffffffff


	//   ....[34]....
        /*0418*/ 	.word	0xffffffff


	//   ....[35]....
        /*041c*/ 	.word	0xffffffff


	//   ....[36]....
        /*0420*/ 	.word	0xffffffff


	//   ....[37]....
        /*0424*/ 	.word	0xffffffff


	//   ....[38]....
        /*0428*/ 	.word	0xffffffff


	//   ....[39]....
        /*042c*/ 	.word	0xffffffff


	//   ....[40]....
        /*0430*/ 	.word	0xffffffff


	//   ....[41]....
        /*0434*/ 	.word	0xffffffff


	//   ....[42]....
        /*0438*/ 	.word	0xffffffff


	//   ....[43]....
        /*043c*/ 	.word	0xffffffff


	//   ....[44]....
        /*0440*/ 	.word	0xffffffff


	//   ....[45]....
        /*0444*/ 	.word	0xffffffff


	//   ....[46]....
        /*0448*/ 	.word	0xffffffff


	//   ....[47]....
        /*044c*/ 	.word	0xffffffff


	//   ....[48]....
        /*0450*/ 	.word	0xffffffff


	//   ....[49]....
        /*0454*/ 	.word	0xffffffff


	//   ....[50]....
        /*0458*/ 	.word	0xffffffff


	//   ....[51]....
        /*045c*/ 	.word	0xffffffff


	//   ....[52]....
        /*0460*/ 	.word	0xffffffff


	//   ....[53]....
        /*0464*/ 	.word	0xffffffff


	//   ....[54]....
        /*0468*/ 	.word	0xffffffff


	//   ....[55]....
        /*046c*/ 	.word	0xffffffff


	//----- nvinfo : EIATTR_COOP_GROUP_INSTR_OFFSETS
	.align		4
.L_778:
        /*0470*/ 	.byte	0x04, 0x28
        /*0472*/ 	.short	(.L_780 - .L_779)


	//   ....[0]....
.L_779:
        /*0474*/ 	.word	0x000040f0


	//   ....[1]....
        /*0478*/ 	.word	0x00004130


	//   ....[2]....
        /*047c*/ 	.word	0x00004200


	//   ....[3]....
        /*0480*/ 	.word	0x00004230


	//   ....[4]....
        /*0484*/ 	.word	0x00004c70


	//   ....[5]....
        /*0488*/ 	.word	0x00004ca0


	//   ....[6]....
        /*048c*/ 	.word	0x00004d00


	//   ....[7]....
        /*0490*/ 	.word	0x00004d40


	//   ....[8]....
        /*0494*/ 	.word	0x00006b30


	//   ....[9]....
        /*0498*/ 	.word	0x00006c30


	//   ....[10]....
        /*049c*/ 	.word	0x00006db0


	//   ....[11]....
        /*04a0*/ 	.word	0x00006de0


	//   ....[12]....
        /*04a4*/ 	.word	0x00006e10


	//   ....[13]....
        /*04a8*/ 	.word	0x00006f00


	//   ....[14]....
        /*04ac*/ 	.word	0x00006f30


	//   ....[15]....
        /*04b0*/ 	.word	0x00006f60


	//   ....[16]....
        /*04b4*/ 	.word	0x0000a0b0


	//   ....[17]....
        /*04b8*/ 	.word	0x0000a270


	//   ....[18]....
        /*04bc*/ 	.word	0x0000a2c0


	//   ....[19]....
        /*04c0*/ 	.word	0x0000a330


	//   ....[20]....
        /*04c4*/ 	.word	0x0000a360


	//   ....[21]....
        /*04c8*/ 	.word	0x0000a380


	//   ....[22]....
        /*04cc*/ 	.word	0x0000a3e0


	//   ....[23]....
        /*04d0*/ 	.word	0x0000a460


	//   ....[24]....
        /*04d4*/ 	.word	0x0000d6b0


	//   ....[25]....
        /*04d8*/ 	.word	0x0000d700


	//   ....[26]....
        /*04dc*/ 	.word	0x0000d900


	//   ....[27]....
        /*04e0*/ 	.word	0x0000d910


	//   ....[28]....
        /*04e4*/ 	.word	0x0000d920


	//   ....[29]....
        /*04e8*/ 	.word	0x0000d940


	//   ....[30]....
        /*04ec*/ 	.word	0x0000da20


	//   ....[31]....
        /*04f0*/ 	.word	0x0000da40


	//   ....[32]....
        /*04f4*/ 	.word	0x00010cf0


	//   ....[33]....
        /*04f8*/ 	.word	0x00010e50


	//   ....[34]....
        /*04fc*/ 	.word	0x00010e90


	//   ....[35]....
        /*0500*/ 	.word	0x00010fb0


	//   ....[36]....
        /*0504*/ 	.word	0x00011170


	//   ....[37]....
        /*0508*/ 	.word	0x000111a0


	//   ....[38]....
        /*050c*/ 	.word	0x00011290


	//   ....[39]....
        /*0510*/ 	.word	0x000112f0


	//   ....[40]....
        /*0514*/ 	.word	0x00014080


	//   ....[41]....
        /*0518*/ 	.word	0x000140d0


	//   ....[42]....
        /*051c*/ 	.word	0x00014190


	//   ....[43]....
        /*0520*/ 	.word	0x00014220


	//   ....[44]....
        /*0524*/ 	.word	0x000144b0


	//   ....[45]....
        /*0528*/ 	.word	0x000145e0


	//   ....[46]....
        /*052c*/ 	.word	0x00014680


	//   ....[47]....
        /*0530*/ 	.word	0x000147a0


	//   ....[48]....
        /*0534*/ 	.word	0x00016530


	//   ....[49]....
        /*0538*/ 	.word	0x00016660


	//   ....[50]....
        /*053c*/ 	.word	0x00016900


	//   ....[51]....
        /*0540*/ 	.word	0x00016920


	//   ....[52]....
        /*0544*/ 	.word	0x00016930


	//   ....[53]....
        /*0548*/ 	.word	0x00016940


	//   ....[54]....
        /*054c*/ 	.word	0x00016970


	//   ....[55]....
        /*0550*/ 	.word	0x000169a0


	//----- nvinfo : EIATTR_EXIT_INSTR_OFFSETS
	.align		4
.L_780:
        /*0554*/ 	.byte	0x04, 0x1c
        /*0556*/ 	.short	(.L_782 - .L_781)


	//   ....[0]....
.L_781:
        /*0558*/ 	.word	0x00000730


	//   ....[1]....
        /*055c*/ 	.word	0x00001850


	//   ....[2]....
        /*0560*/ 	.word	0x000018d0


	//   ....[3]....
        /*0564*/ 	.word	0x00018900


	//   ....[4]....
        /*0568*/ 	.word	0x000189d0


	//----- nvinfo : EIATTR_CTAIDZ_USED
	.align		4
.L_782:
        /*056c*/ 	.byte	0x01, 0x04
	.zero		2


	//----- nvinfo : EIATTR_CRS_STACK_SIZE
	.align		4
        /*0570*/ 	.byte	0x04, 0x1e
        /*0572*/ 	.short	(.L_784 - .L_783)
.L_783:
        /*0574*/ 	.word	0x00000000
.L_784:


//--------------------- .nv.info._ZN5flash16flash_fwd_kernelI23Flash_fwd_kernel_traitsILi128ELi128ELi32ELi4ELb0ELb0EN7cutlass10bfloat16_tE19Flash_kernel_traitsILi128ELi128ELi32ELi4ES3_EELb0ELb0ELb1ELb0ELb0ELb1ELb1ELb0EEEvNS_16Flash_fwd_paramsE --------------------------
	.section	.nv.info._ZN5flash16flash_fwd_kernelI23Flash_fwd_kernel_traitsILi128ELi128ELi32ELi4ELb0ELb0EN7cutlass10bfloat16_tE19Flash_kernel_traitsILi128ELi128ELi32ELi4ES3_EELb0ELb0ELb1ELb0ELb0ELb1ELb1ELb0EEEvNS_16Flash_fwd_paramsE,"",@"SHT_CUDA_INFO"
	.sectionflags	@""
	.align	4


	//----- nvinfo : EIATTR_CUDA_API_VERSION
	.align		4
        /*0000*/ 	.byte	0x04, 0x37
        /*0002*/ 	.short	(.L_786 - .L_785)
.L_785:
        /*0004*/ 	.word	0x00000082


	//----- nvinfo : EIATTR_SW2861232_WAR
	.align		4
.L_786:
        /*0008*/ 	.byte	0x01, 0x35
	.zero		2


	//----- nvinfo : EIATTR_PARAM_CBANK
	.align		4
        /*000c*/ 	.byte	0x04, 0x0a
        /*000e*/ 	.short	(.L_788 - .L_787)
	.align		4
.L_787:
        /*0010*/ 	.word	index@(.nv.constant0._ZN5flash16flash_fwd_kernelI23Flash_fwd_kernel_traitsILi128ELi128ELi32ELi4ELb0ELb0EN7cutlass10bfloat16_tE19Flash_kernel_traitsILi128ELi128ELi32ELi4ES3_EELb0ELb0ELb1ELb0ELb0ELb1ELb1ELb0EEEvNS_16Flash_fwd_paramsE)
        /*0014*/ 	.short	0x0160
        /*0016*/ 	.short	0x01d0


	//----- nvinfo : EIATTR_CBANK_PARAM_SIZE
	.align		4
.L_788:
        /*0018*/ 	.byte	0x03, 0x19
        /*001a*/ 	.short	0x01d0


	//----- nvinfo : EIATTR_KPARAM_INFO
	.align		4
        /*001c*/ 	.byte	0x04, 0x17
        /*001e*/ 	.short	(.L_790 - .L_789)
.L_789:
        /*0020*/ 	.word	0x00000000
        /*0024*/ 	.short	0x0000
        /*0026*/ 	.short	0x0000
        /*0028*/ 	.byte	0x00, 0xf0, 0x41, 0x07


	//----- nvinfo : EIATTR_MAXREG_COUNT
	.align		4
.L_790:
        /*002c*/ 	.byte	0x03, 0x1b
        /*002e*/ 	.short	0x00ff


	//----- nvinfo : EIATTR_NUM_BARRIERS
	.align		4
        /*0030*/ 	.byte	0x02, 0x4c
        /*0032*/ 	.byte	0x01
	.zero		1


	//----- nvinfo : EIATTR_ANNOTATIONS
	.align		4
        /*0034*/ 	.byte	0x04, 0x55
        /*0036*/ 	.short	(.L_792 - .L_791)


	//   ....[0]....
.L_791:
        /* <DEDUP_REMOVED lines=23> */


	//----- nvinfo : EIATTR_MERCURY_ISA_VERSION
	.align		4
.L_792:
        /*0190*/ 	.byte	0x03, 0x5f
        /*0192*/ 	.short	0x0000


	//----- nvinfo : EIATTR_COOP_GROUP_MASK_REGIDS
	.align		4
        /*0194*/ 	.byte	0x04, 0x29
        /*0196*/ 	.short	(.L_794 - .L_793)


	//   ....[0]....
.L_793:
        /*0198*/ 	.word	0xffffffff


	//   ....[1]....
        /*019c*/ 	.word	0xffffffff


	//   ....[2]....
        /*01a0*/ 	.word	0xffffffff


	//   ....[3]....
        /*01a4*/ 	.word	0xffffffff


	//   ....[4]....
        /*01a8*/ 	.word	0xffffffff


	//   ....[5]....
        /*01ac*/ 	.word	0xffffffff


	//   ....[6]....
        /*01b0*/ 	.word	0xffffffff


	//   ....[7]....
        /*01b4*/ 	.word	0xffffffff


	//   ....[8]....
        /*01b8*/ 	.word	0xffffffff


	//   ....[9]....
        /*01bc*/ 	.word	0xffffffff


	//   ....[10]....
        /*01c0*/ 	.word	0xffffffff


	//   ....[11]....
        /*01c4*/ 	.word	0xffffffff


	//   ....[12]....
        /*01c8*/ 	.word	0xffffffff


	//   ....[13]....
        /*01cc*/ 	.word	0xffffffff


	//   ....[14]....
        /*01d0*/ 	.word	0xffffffff


	//   ....[15]....
        /*01d4*/ 	.word	0xffffffff


	//   ....[16]....
        /*01d8*/ 	.word	0xffffffff


	//   ....[17]....
        /*01dc*/ 	.word	0xffffffff


	//   ....[18]....
        /*01e0*/ 	.word	0xffffffff


	//   ....[19]....
        /*01e4*/ 	.word	0xffffffff


	//   ....[20]....
        /*01e8*/ 	.word	0xffffffff


	//   ....[21]....
        /*01ec*/ 	.word	0xffffffff


	//   ....[22]....
        /*01f0*/ 	.word	0xffffffff


	//   ....[23]....
        /*01f4*/ 	.word	0xffffffff


	//   ....[24]....
        /*01f8*/ 	.word	0xffffffff


	//   ....[25]....
        /*01fc*/ 	.word	0xffffffff


	//   ....[26]....
        /*0200*/ 	.word	0xffffffff


	//   ....[27]....
        /*0204*/ 	.word	0xffffffff


	//   ....[28]....
        /*0208*/ 	.word	0xffffffff


	//   ....[29]....
        /*020c*/ 	.word	0xffffffff


	//   ....[30]....
        /*0210*/ 	.word	0xffffffff


	//   ....[31]....
        /*0214*/ 	.word	0xffffffff


	//   ....[32]....
        /*0218*/ 	.word	0xffffffff


	//   ....[33]....
        /*021c*/ 	.word	0xffffffff


	//   ....[34]....
        /*0220*/ 	.word	0xffffffff


	//   ....[35]....
        /*0224*/ 	.word	0xffffffff


	//   ....[36]....
        /*0228*/ 	.word	0xffffffff


	//   ....[37]....
        /*022c*/ 	.word	0xffffffff


	//   ....[38]....
        /*0230*/ 	.word	0xffffffff


	//   ....[39]....
        /*0234*/ 	.word	0xffffffff


	//   ....[40]....
        /*0238*/ 	.word	0xffffffff


	//   ....[41]....
        /*023c*/ 	.word	0xffffffff


	//   ....[42]....
        /*0240*/ 	.word	0xffffffff


	//   ....[43]....
        /*0244*/ 	.word	0xffffffff


	//   ....[44]....
        /*0248*/ 	.word	0xffffffff


	//   ....[45]....
        /*024c*/ 	.word	0xffffffff


	//   ....[46]....
        /*0250*/ 	.word	0xffffffff


	//   ....[47]....
        /*0254*/ 	.word	0xffffffff


	//   ....[48]....
        /*0258*/ 	.word	0xffffffff


	//   ....[49]....
        /*025c*/ 	.word	0xffffffff


	//   ....[50]....
        /*0260*/ 	.word	0xffffffff


	//   ....[51]....
        /*0264*/ 	.word	0xffffffff


	//   ....[52]....
        /*0268*/ 	.word	0xffffffff


	//   ....[53]....
        /*026c*/ 	.word	0xffffffff


	//   ....[54]....
        /*0270*/ 	.word	0xffffffff


	//   ....[55]....
        /*0274*/ 	.word	0xffffffff


	//----- nvinfo : EIATTR_COOP_GROUP_INSTR_OFFSETS
	.align		4
.L_794:
        /*0278*/ 	.byte	0x04, 0x28
        /*027a*/ 	.short	(.L_796 - .L_795)


	//   ....[0]....
.L_795:
        /*027c*/ 	.word	0x000041b0


	//   ....[1]....
        /*0280*/ 	.word	0x00004260


	//   ....[2]....
        /*0284*/ 	.word	0x00004270


	//   ....[3]....
        /*0288*/ 	.word	0x000042f0


	//   ....[4]....
        /*028c*/ 	.word	0x00004520


	//   ....[5]....
        /*0290*/ 	.word	0x00004620


	//   ....[6]....
        /*0294*/ 	.word	0x00004710


	//   ....[7]....
        /*0298*/ 	.word	0x00004830


	//   ....[8]....
        /*029c*/ 	.word	0x00006570


	//   ....[9]....
        /*02a0*/ 	.word	0x000065b0


	//   ....[10]....
        /*02a4*/ 	.word	0x00006640


	//   ....[11]....
        /*02a8*/ 	.word	0x00006670


	//   ....[12]....
        /*02ac*/ 	.word	0x000066a0


	//   ....[13]....
        /*02b0*/ 	.word	0x00006730


	//   ....[14]....
        /*02b4*/ 	.word	0x000067c0


	//   ....[15]....
        /*02b8*/ 	.word	0x00006830


	//   ....[16]....
        /*02bc*/ 	.word	0x00009230


	//   ....[17]....
        /*02c0*/ 	.word	0x00009360


	//   ....[18]....
        /*02c4*/ 	.word	0x000093b0


	//   ....[19]....
        /*02c8*/ 	.word	0x00009580


	//   ....[20]....
        /*02cc*/ 	.word	0x000095b0


	//   ....[21]....
        /*02d0*/ 	.word	0x000096a0


	//   ....[22]....
        /*02d4*/ 	.word	0x000096e0


	//   ....[23]....
        /*02d8*/ 	.word	0x00009810


	//   ....[24]....
        /*02dc*/ 	.word	0x0000c090


	//   ....[25]....
        /*02e0*/ 	.word	0x0000c2b0


	//   ....[26]....
        /*02e4*/ 	.word	0x0000c410


	//   ....[27]....
        /*02e8*/ 	.word	0x0000c540


	//   ....[28]....
        /*02ec*/ 	.word	0x0000c560


	//   ....[29]....
        /*02f0*/ 	.word	0x0000c590


	//   ....[30]....
        /*02f4*/ 	.word	0x0000c640


	//   ....[31]....
        /*02f8*/ 	.word	0x0000c660


	//   ....[32]....
        /*02fc*/ 	.word	0x0000f0a0


	//   ....[33]....
        /*0300*/ 	.word	0x0000f270


	//   ....[34]....
        /*0304*/ 	.word	0x0000f450


	//   ....[35]....
        /*0308*/ 	.word	0x0000f4b0


	//   ....[36]....
        /*030c*/ 	.word	0x0000f510


	//   ....[37]....
        /*0310*/ 	.word	0x0000f570


	//   ....[38]....
        /*0314*/ 	.word	0x0000f5b0


	//   ....[39]....
        /*0318*/ 	.word	0x0000f5e0


	//   ....[40]....
        /*031c*/ 	.word	0x00011e60


	//   ....[41]....
        /*0320*/ 	.word	0x00012120


	//   ....[42]....
        /*0324*/ 	.word	0x00012170


	//   ....[43]....
        /*0328*/ 	.word	0x00012300


	//   ....[44]....
        /*032c*/ 	.word	0x00012420


	//   ....[45]....
        /*0330*/ 	.word	0x00012450


	//   ....[46]....
        /*0334*/ 	.word	0x00012480


	//   ....[47]....
        /*0338*/ 	.word	0x00012530


	//   ....[48]....
        /*033c*/ 	.word	0x00013ab0


	//   ....[49]....
        /*0340*/ 	.word	0x00013af0


	//   ....[50]....
        /*0344*/ 	.word	0x00013b20


	//   ....[51]....
        /*0348*/ 	.word	0x00013b60


	//   ....[52]....
        /*034c*/ 	.word	0x00013c20


	//   ....[53]....
        /*0350*/ 	.word	0x00013c50


	//   ....[54]....
        /*0354*/ 	.word	0x00013c90


	//   ....[55]....
        /*0358*/ 	.word	0x00013cc0


	//----- nvinfo : EIATTR_EXIT_INSTR_OFFSETS
	.align		4
.L_796:
        /*035c*/ 	.byte	0x04, 0x1c
        /*035e*/ 	.short	(.L_798 - .L_797)


	//   ....[0]....
.L_797:
        /*0360*/ 	.word	0x000004d0


	//   ....[1]....
        /*0364*/ 	.word	0x000015f0


	//   ....[2]....
        /*0368*/ 	.word	0x00001670


	//   ....[3]....
        /*036c*/ 	.word	0x00015e10


	//   ....[4]....
        /*0370*/ 	.word	0x00015ee0


	//----- nvinfo : EIATTR_CTAIDZ_USED
	.align		4
.L_798:
        /*0374*/ 	.byte	0x01, 0x04
	.zero		2


	//----- nvinfo : EIATTR_CRS_STACK_SIZE
	.align		4
        /*0378*/ 	.byte	0x04, 0x1e
        /*037a*/ 	.short	(.L_800 - .L_799)
.L_799:
        /*037c*/ 	.word	0x00000000
.L_800:


//--------------------- .nv.info._ZN5flash16flash_fwd_kernelI23Flash_fwd_kernel_traitsILi128ELi128ELi32ELi4ELb0ELb0EN7cutlass10bfloat16_tE19Flash_kernel_traitsILi128ELi128ELi32ELi4ES3_EELb1ELb0ELb1ELb1ELb0ELb0ELb0ELb0EEEvNS_16Flash_fwd_paramsE --------------------------
	.section	.nv.info._ZN5flash16flash_fwd_kernelI23Flash_fwd_kernel_traitsILi128ELi128ELi32ELi4ELb0ELb0EN7cutlass10bfloat16_tE19Flash_kernel_traitsILi128ELi128ELi32ELi4ES3_EELb1ELb0ELb1ELb1ELb0ELb0ELb0ELb0EEEvNS_16Flash_fwd_paramsE,"",@"SHT_CUDA_INFO"
	.sectionflags	@""
	.align	4


	//----- nvinfo : EIATTR_CUDA_API_VERSION
	.align		4
        /*0000*/ 	.byte	0x04, 0x37
        /*0002*/ 	.short	(.L_802 - .L_801)
.L_801:
        /*0004*/ 	.word	0x00000082


	//----- nvinfo : EIATTR_SW2861232_WAR
	.align		4
.L_802:
        /*0008*/ 	.byte	0x01, 0x35
	.zero		2


	//----- nvinfo : EIATTR_PARAM_CBANK
	.align		4
        /*000c*/ 	.byte	0x04, 0x0a
        /*000e*/ 	.short	(.L_804 - .L_803)
	.align		4
.L_803:
        /*0010*/ 	.word	index@(.nv.constant0._ZN5flash16flash_fwd_kernelI23Flash_fwd_kernel_traitsILi128ELi128ELi32ELi4ELb0ELb0EN7cutlass10bfloat16_tE19Flash_kernel_traitsILi128ELi128ELi32ELi4ES3_EELb1ELb0ELb1ELb1ELb0ELb0ELb0ELb0EEEvNS_16Flash_fwd_paramsE)
        /*0014*/ 	.short	0x0160
        /*0016*/ 	.short	0x01d0


	//----- nvinfo : EIATTR_CBANK_PARAM_SIZE
	.align		4
.L_804:
        /*0018*/ 	.byte	0x03, 0x19
        /*001a*/ 	.short	0x01d0


	//----- nvinfo : EIATTR_KPARAM_INFO
	.align		4
        /*001c*/ 	.byte	0x04, 0x17
        /*001e*/ 	.short	(.L_806 - .L_805)
.L_805:
        /*0020*/ 	.word	0x00000000
        /*0024*/ 	.short	0x0000
        /*0026*/ 	.short	0x0000
        /*0028*/ 	.byte	0x00, 0xf0, 0x41, 0x07


	//----- nvinfo : EIATTR_MAXREG_COUNT
	.align		4
.L_806:
        /*002c*/ 	.byte	0x03, 0x1b
        /*002e*/ 	.short	0x00ff


	//----- nvinfo : EIATTR_NUM_BARRIERS
	.align		4
        /*0030*/ 	.byte	0x02, 0x4c
        /*0032*/ 	.byte	0x01
	.zero		1


	//----- nvinfo : EIATTR_ANNOTATIONS
	.align		4
        /*0034*/ 	.byte	0x04, 0x55
        /*0036*/ 	.short	(.L_808 - .L_807)


	//   ....[0]....
.L_807:
        /* <DEDUP_REMOVED lines=62> */


	//----- nvinfo : EIATTR_MERCURY_ISA_VERSION
	.align		4
.L_808:
        /*0400*/ 	.byte	0x03, 0x5f
        /*0402*/ 	.short	0x0000


	//----- nvinfo : EIATTR_COOP_GROUP_MASK_REGIDS
	.align		4
        /*0404*/ 	.byte	0x04, 0x29
        /*0406*/ 	.short	(.L_810 - .L_809)


	//   ....[0]....
.L_809:
        /*0408*/ 	.word	0xffffffff


	//   ....[1]....
        /*040c*/ 	.word	0xffffffff


	//   ....[2]....
        /*0410*/ 	.word	0xffffffff


	//   ....[3]....
        /*0414*/ 	.word	0xffffffff


	//   ....[4]....
        /*0418*/ 	.word	0xffffffff


	//   ....[5]....
        /*041c*/ 	.word	0xffffffff


	//   ....[6]....
        /*0420*/ 	.word	0xffffffff


	//   ....[7]....
        /*0424*/ 	.word	0xffffffff


	//   ....[8]....
        /*0428*/ 	.word	0xffffffff


	//   ....[9]....
        /*042c*/ 	.word	0xffffffff


	//   ....[10]....
        /*0430*/ 	.word	0xffffffff


	//   ....[11]....
        /*0434*/ 	.word	0xffffffff


	//   ....[12]....
        /*0438*/ 	.word	0xffffffff


	//   ....[13]....
        /*043c*/ 	.word	0xffffffff


	//   ....[14]....
        /*0440*/ 	.word	0xffffffff


	//   ....[15]....
        /*0444*/ 	.word	0xffffffff


	//   ....[16]....
        /*0448*/ 	.word	0xffffffff


	//   ....[17]....
        /*044c*/ 	.word	0xffffffff


	//   ....[18]....
        /*0450*/ 	.word	0xffffffff


	//   ....[19]....
        /*0454*/ 	.word	0xffffffff


	//   ....[20]....
        /*0458*/ 	.word	0xffffffff


	//   ....[21]....
        /*045c*/ 	.word	0xffffffff


	//   ....[22]....
        /*0460*/ 	.word	0xffffffff


	//   ....[23]....
        /*0464*/ 	.word	0xffffffff


	//   ....[24]....
        /*0468*/ 	.word	0xffffffff


	//   ....[25]....
        /*046c*/ 	.word	0xffffffff


	//   ....[26]....
        /*0470*/ 	.word	0xffffffff


	//   ....[27]....
        /*0474*/ 	.word	0xffffffff


	//   ....[28]....
        /*0478*/ 	.word	0xffffffff


	//   ....[29]....
        /*047c*/ 	.word	0xffffffff


	//   ....[30]....
        /*0480*/ 	.word	0xffffffff


	//   ....[31]....
        /*0484*/ 	.word	0xffffffff


	//   ....[32]....
        /*0488*/ 	.word	0xffffffff


	//   ....[33]....
        /*048c*/ 	.word	0xffffffff


	//   ....[34]....
        /*0490*/ 	.word	0xffffffff


	//   ....[35]....
        /*0494*/ 	.word	0xffffffff


	//   ....[36]....
        /*0498*/ 	.word	0xffffffff


	//   ....[37]....
        /*049c*/ 	.word	0xffffffff


	//   ....[38]....
        /*04a0*/ 	.word	0xffffffff


	//   ....[39]....
        /*04a4*/ 	.word	0xffffffff


	//   ....[40]....
        /*04a8*/ 	.word	0xffffffff


	//   ....[41]....
        /*04ac*/ 	.word	0xffffffff


	//   ....[42]....
        /*04b0*/ 	.word	0xffffffff


	//   ....[43]....
        /*04b4*/ 	.word	0xffffffff


	//   ....[44]....
        /*04b8*/ 	.word	0xffffffff


	//   ....[45]....
        /*04bc*/ 	.word	0xffffffff


	//   ....[46]....
        /*04c0*/ 	.word	0xffffffff


	//   ....[47]....
        /*04c4*/ 	.word	0xffffffff


	//   ....[48]....
        /*04c8*/ 	.word	0xffffffff


	//   ....[49]....
        /*04cc*/ 	.word	0xffffffff


	//   ....[50]....
        /*04d0*/ 	.word	0xffffffff


	//   ....[51]....
        /*04d4*/ 	.word	0xffffffff


	//   ....[52]....
        /*04d8*/ 	.word	0xffffffff


	//   ....[53]....
        /*04dc*/ 	.word	0xffffffff


	//   ....[54]....
        /*04e0*/ 	.word	0xffffffff


	//   ....[55]....
        /*04e4*/ 	.word	0xffffffff


	//----- nvinfo : EIATTR_COOP_GROUP_INSTR_OFFSETS
	.align		4
.L_810:
        /*04e8*/ 	.byte	0x04, 0x28
        /*04ea*/ 	.short	(.L_812 - .L_811)


	//   ....[0]....
.L_811:
        /*04ec*/ 	.word	0x00005ae0


	//   ....[1]....
        /*04f0*/ 	.word	0x00005b20


	//   ....[2]....
        /*04f4*/ 	.word	0x00005bc0


	//   ....[3]....
        /*04f8*/ 	.word	0x00005bd0


	//   ....[4]....
        /*04fc*/ 	.word	0x00006240


	//   ....[5]....
        /*0500*/ 	.word	0x000064d0


	//   ....[6]....
        /*0504*/ 	.word	0x00006730


	//   ....[7]....
        /*0508*/ 	.word	0x00006820


	//   ....[8]....
        /*050c*/ 	.word	0x000091d0


	//   ....[9]....
        /*0510*/ 	.word	0x00009430


	//   ....[10]....
        /*0514*/ 	.word	0x00009450


	//   ....[11]....
        /*0518*/ 	.word	0x00009490


	//   ....[12]....
        /*051c*/ 	.word	0x000094c0


	//   ....[13]....
        /*0520*/ 	.word	0x00009570


	//   ....[14]....
        /*0524*/ 	.word	0x000095e0


	//   ....[15]....
        /*0528*/ 	.word	0x00009620


	//   ....[16]....
        /*052c*/ 	.word	0x0000d3a0


	//   ....[17]....
        /*0530*/ 	.word	0x0000d6a0


	//   ....[18]....
        /*0534*/ 	.word	0x0000d6c0


	//   ....[19]....
        /*0538*/ 	.word	0x0000d6d0


	//   ....[20]....
        /*053c*/ 	.word	0x0000d6f0


	//   ....[21]....
        /*0540*/ 	.word	0x0000d7a0


	//   ....[22]....
        /*0544*/ 	.word	0x0000d7e0


	//   ....[23]....
        /*0548*/ 	.word	0x0000d830


	//   ....[24]....
        /*054c*/ 	.word	0x00011500


	//   ....[25]....
        /*0550*/ 	.word	0x000118f0


	//   ....[26]....
        /*0554*/ 	.word	0x00011930


	//   ....[27]....
        /*0558*/ 	.word	0x00011960


	//   ....[28]....
        /*055c*/ 	.word	0x000119f0


	//   ....[29]....
        /*0560*/ 	.word	0x00011a50


	//   ....[30]....
        /*0564*/ 	.word	0x00011a60


	//   ....[31]....
        /*0568*/ 	.word	0x00011be0


	//   ....[32]....
        /*056c*/ 	.word	0x00015ae0


	//   ....[33]....
        /*0570*/ 	.word	0x00015ca0


	//   ....[34]....
        /*0574*/ 	.word	0x00015d90


	//   ....[35]....
        /*0578*/ 	.word	0x00015dc0


	//   ....[36]....
        /*057c*/ 	.word	0x00015de0


	//   ....[37]....
        /*0580*/ 	.word	0x00015e50


	//   ....[38]....
        /*0584*/ 	.word	0x00015e90


	//   ....[39]....
        /*0588*/ 	.word	0x00016010


	//   ....[40]....
        /*058c*/ 	.word	0x00019760


	//   ....[41]....
        /*0590*/ 	.word	0x00019840


	//   ....[42]....
        /*0594*/ 	.word	0x00019a00


	//   ....[43]....
        /*0598*/ 	.word	0x00019a70


	//   ....[44]....
        /*059c*/ 	.word	0x00019b70


	//   ....[45]....
        /*05a0*/ 	.word	0x00019e90


	//   ....[46]....
        /*05a4*/ 	.word	0x00019ef0


	//   ....[47]....
        /*05a8*/ 	.word	0x00019f70


	//   ....[48]....
        /*05ac*/ 	.word	0x0001c040


	//   ....[49]....
        /*05b0*/ 	.word	0x0001c050


	//   ....[50]....
        /*05b4*/ 	.word	0x0001c060


	//   ....[51]....
        /*05b8*/ 	.word	0x0001c080


	//   ....[52]....
        /*05bc*/ 	.word	0x0001c090


	//   ....[53]....
        /*05c0*/ 	.word	0x0001c0b0


	//   ....[54]....
        /*05c4*/ 	.word	0x0001c110


	//   ....[55]....
        /*05c8*/ 	.word	0x0001c150


	//----- nvinfo : EIATTR_EXIT_INSTR_OFFSETS
	.align		4
.L_812:
        /*05cc*/ 	.byte	0x04, 0x1c
        /*05ce*/ 	.short	(.L_814 - .L_813)


	//   ....[0]....
.L_813:
        /*05d0*/ 	.word	0x00000730


	//   ....[1]....
        /*05d4*/ 	.word	0x00001960


	//   ....[2]....
        /*05d8*/ 	.word	0x000019e0


	//   ....[3]....
        /*05dc*/ 	.word	0x0001e200


	//   ....[4]....
        /*05e0*/ 	.word	0x0001e2e0


	//   ....[5]....
        /*05e4*/ 	.word	0x0001e300


	//----- nvinfo : EIATTR_CTAIDZ_USED
	.align		4
.L_814:
        /*05e8*/ 	.byte	0x01, 0x04
	.zero		2


	//----- nvinfo : EIATTR_CRS_STACK_SIZE
	.align		4
        /*05ec*/ 	.byte	0x04, 0x1e
        /*05ee*/ 	.short	(.L_816 - .L_815)
.L_815:
        /*05f0*/ 	.word	0x00000000
.L_816:


//--------------------- .nv.info._ZN5flash16flash_fwd_kernelI23Flash_fwd_kernel_traitsILi128ELi128ELi32ELi4ELb0ELb0EN7cutlass10bfloat16_tE19Flash_kernel_traitsILi128ELi128ELi32ELi4ES3_EELb1ELb0ELb1ELb0ELb0ELb0ELb0ELb1EEEvNS_16Flash_fwd_paramsE --------------------------
	.section	.nv.info._ZN5flash16flash_fwd_kernelI23Flash_fwd_kernel_traitsILi128ELi128ELi32ELi4ELb0ELb0EN7cutlass10bfloat16_tE19Flash_kernel_traitsILi128ELi128ELi32ELi4ES3_EELb1ELb0ELb1ELb0ELb0ELb0ELb0ELb1EEEvNS_16Flash_fwd_paramsE,"",@"SHT_CUDA_INFO"
	.sectionflags	@""
	.align	4


	//----- nvinfo : EIATTR_CUDA_API_VERSION
	.align		4
        /*0000*/ 	.byte	0x04, 0x37
        /*0002*/ 	.short	(.L_818 - .L_817)
.L_817:
        /*0004*/ 	.word	0x00000082


	//----- nvinfo : EIATTR_SW2861232_WAR
	.align		4
.L_818:
        /*0008*/ 	.byte	0x01, 0x35
	.zero		2


	//----- nvinfo : EIATTR_PARAM_CBANK
	.align		4
        /*000c*/ 	.byte	0x04, 0x0a
        /*000e*/ 	.short	(.L_820 - .L_819)
	.align		4
.L_819:
        /*0010*/ 	.word	index@(.nv.constant0._ZN5flash16flash_fwd_kernelI23Flash_fwd_kernel_traitsILi128ELi128ELi32ELi4ELb0ELb0EN7cutlass10bfloat16_tE19Flash_kernel_traitsILi128ELi128ELi32ELi4ES3_EELb1ELb0ELb1ELb0ELb0ELb0ELb0ELb1EEEvNS_16Flash_fwd_paramsE)
        /*0014*/ 	.short	0x0160
        /*0016*/ 	.short	0x01d0


	//----- nvinfo : EIATTR_CBANK_PARAM_SIZE
	.align		4
.L_820:
        /*0018*/ 	.byte	0x03, 0x19
        /*001a*/ 	.short	0x01d0


	//----- nvinfo : EIATTR_KPARAM_INFO
	.align		4
        /*001c*/ 	.byte	0x04, 0x17
        /*001e*/ 	.short	(.L_822 - .L_821)
.L_821:
        /*0020*/ 	.word	0x00000000
        /*0024*/ 	.short	0x0000
        /*0026*/ 	.short	0x0000
        /*0028*/ 	.byte	0x00, 0xf0, 0x41, 0x07


	//----- nvinfo : EIATTR_MAXREG_COUNT
	.align		4
.L_822:
        /*002c*/ 	.byte	0x03, 0x1b
        /*002e*/ 	.short	0x00ff


	//----- nvinfo : EIATTR_NUM_BARRIERS
	.align		4
        /*0030*/ 	.byte	0x02, 0x4c
        /*0032*/ 	.byte	0x01
	.zero		1


	//----- nvinfo : EIATTR_ANNOTATIONS
	.align		4
        /*0034*/ 	.byte	0x04, 0x55
        /*0036*/ 	.short	(.L_824 - .L_823)


	//   ....[0]....
.L_823:
        /* <DEDUP_REMOVED lines=147> */


	//----- nvinfo : EIATTR_MERCURY_ISA_VERSION
	.align		4
.L_824:
        /*0958*/ 	.byte	0x03, 0x5f
        /*095a*/ 	.short	0x0000


	//----- nvinfo : EIATTR_COOP_GROUP_MASK_REGIDS
	.align		4
        /*095c*/ 	.byte	0x04, 0x29
        /*095e*/ 	.short	(.L_826 - .L_825)


	//   ....[0]....
.L_825:
        /*0960*/ 	.word	0xffffffff


	//   ....[1]....
        /*0964*/ 	.word	0xffffffff


	//   ....[2]....
        /*0968*/ 	.word	0xffffffff


	//   ....[3]....
        /*096c*/ 	.word	0xffffffff


	//   ....[4]....
        /*0970*/ 	.word	0xffffffff


	//   ....[5]....
        /*0974*/ 	.word	0xffffffff


	//   ....[6]....
        /*0978*/ 	.word	0xffffffff


	//   ....[7]....
        /*097c*/ 	.word	0xffffffff


	//   ....[8]....
        /*0980*/ 	.word	0xffffffff


	//   ....[9]....
        /*0984*/ 	.word	0xffffffff


	//   ....[10]....
        /*0988*/ 	.word	0xffffffff


	//   ....[11]....
        /*098c*/ 	.word	0xffffffff


	//   ....[12]....
        /*0990*/ 	.word	0xffffffff


	//   ....[13]....
        /*0994*/ 	.word	0xffffffff


	//   ....[14]....
        /*0998*/ 	.word	0xffffffff


	//   ....[15]....
        /*099c*/ 	.word	0xffffffff


	//   ....[16]....
        /*09a0*/ 	.word	0xffffffff


	//   ....[17]....
        /*09a4*/ 	.word	0xffffffff


	//   ....[18]....
        /*09a8*/ 	.word	0xffffffff


	//   ....[19]....
        /*09ac*/ 	.word	0xffffffff


	//   ....[20]....
        /*09b0*/ 	.word	0xffffffff


	//   ....[21]....
        /*09b4*/ 	.word	0xffffffff


	//   ....[22]....
        /*09b8*/ 	.word	0xffffffff


	//   ....[23]....
        /*09bc*/ 	.word	0xffffffff


	//   ....[24]....
        /*09c0*/ 	.word	0xffffffff


	//   ....[25]....
        /*09c4*/ 	.word	0xffffffff


	//   ....[26]....
        /*09c8*/ 	.word	0xffffffff


	//   ....[27]....
        /*09cc*/ 	.word	0xffffffff


	//   ....[28]....
        /*09d0*/ 	.word	0xffffffff


	//   ....[29]....
        /*09d4*/ 	.word	0xffffffff


	//   ....[30]....
        /*09d8*/ 	.word	0xffffffff


	//   ....[31]....
        /*09dc*/ 	.word	0xffffffff


	//   ....[32]....
        /*09e0*/ 	.word	0xffffffff


	//   ....[33]....
        /*09e4*/ 	.word	0xffffffff


	//   ....[34]....
        /*09e8*/ 	.word	0xffffffff


	//   ....[35]....
        /*09ec*/ 	.word	0xffffffff


	//   ....[36]....
        /*09f0*/ 	.word	0xffffffff


	//   ....[37]....
        /*09f4*/ 	.word	0xffffffff


	//   ....[38]....
        /*09f8*/ 	.word	0xffffffff


	//   ....[39]....
        /*09fc*/ 	.word	0xffffffff


	//   ....[40]....
        /*0a00*/ 	.word	0xffffffff


	//   ....[41]....
        /*0a04*/ 	.word	0xffffffff


	//   ....[42]....
        /*0a08*/ 	.word	0xffffffff


	//   ....[43]....
        /*0a0c*/ 	.word	0xffffffff


	//   ....[44]....
        /*0a10*/ 	.word	0xffffffff


	//   ....[45]....
        /*0a14*/ 	.word	0xffffffff


	//   ....[46]....
        /*0a18*/ 	.word	0xffffffff


	//   ....[47]....
        /*0a1c*/ 	.word	0xffffffff


	//   ....[48]....
        /*0a20*/ 	.word	0xffffffff


	//   ....[49]....
        /*0a24*/ 	.word	0xffffffff


	//   ....[50]....
        /*0a28*/ 	.word	0xffffffff


	//   ....[51]....
        /*0a2c*/ 	.word	0xffffffff


	//   ....[52]....
        /*0a30*/ 	.word	0xffffffff


	//   ....[53]....
        /*0a34*/ 	.word	0xffffffff


	//   ....[54]....
        /*0a38*/ 	.word	0xffffffff


	//   ....[55]....
        /*0a3c*/ 	.word	0xffffffff


	//----- nvinfo : EIATTR_COOP_GROUP_INSTR_OFFSETS
	.align		4
.L_826:
        /*0a40*/ 	.byte	0x04, 0x28
        /*0a42*/ 	.short	(.L_828 - .L_827)


	//   ....[0]....
.L_827:
        /*0a44*/ 	.word	0x00004fd0


	//   ....[1]....
        /*0a48*/ 	.word	0x00005130


	//   ....[2]....
        /*0a4c*/ 	.word	0x00005160


	//   ....[3]....
        /*0a50*/ 	.word	0x00005470


	//   ....[4]....
        /*0a54*/ 	.word	0x000055a0


	//   ....[5]....
        /*0a58*/ 	.word	0x000055e0


	//   ....[6]....
        /*0a5c*/ 	.word	0x000057c0


	//   ....[7]....
        /*0a60*/ 	.word	0x00005af0


	//   ....[8]....
        /*0a64*/ 	.word	0x00008d30


	//   ....[9]....
        /*0a68*/ 	.word	0x00008d50


	//   ....[10]....
        /*0a6c*/ 	.word	0x000092f0


	//   ....[11]....
        /*0a70*/ 	.word	0x00009310


	//   ....[12]....
        /*0a74*/ 	.word	0x00009a50


	//   ....[13]....
        /*0a78*/ 	.word	0x00009a90


	//   ....[14]....
        /*0a7c*/ 	.word	0x00009ab0


	//   ....[15]....
        /*0a80*/ 	.word	0x00009ad0


	//   ....[16]....
        /*0a84*/ 	.word	0x0000e2b0


	//   ....[17]....
        /*0a88*/ 	.word	0x0000e2d0


	//   ....[18]....
        /*0a8c*/ 	.word	0x0000e880


	//   ....[19]....
        /*0a90*/ 	.word	0x0000e8a0


	//   ....[20]....
        /*0a94*/ 	.word	0x0000ef50


	//   ....[21]....
        /*0a98*/ 	.word	0x0000f080


	//   ....[22]....
        /*0a9c*/ 	.word	0x0000f090


	//   ....[23]....
        /*0aa0*/ 	.word	0x0000f0f0


	//   ....[24]....
        /*0aa4*/ 	.word	0x00013810


	//   ....[25]....
        /*0aa8*/ 	.word	0x00013830


	//   ....[26]....
        /*0aac*/ 	.word	0x00013d90


	//   ....[27]....
        /*0ab0*/ 	.word	0x00013db0


	//   ....[28]....
        /*0ab4*/ 	.word	0x00014570


	//   ....[29]....
        /*0ab8*/ 	.word	0x00014590


	//   ....[30]....
        /*0abc*/ 	.word	0x000145b0


	//   ....[31]....
        /*0ac0*/ 	.word	0x000145d0


	//   ....[32]....
        /*0ac4*/ 	.word	0x000190a0


	//   ....[33]....
        /*0ac8*/ 	.word	0x000190c0


	//   ....[34]....
        /*0acc*/ 	.word	0x00019260


	//   ....[35]....
        /*0ad0*/ 	.word	0x00019280


	//   ....[36]....
        /*0ad4*/ 	.word	0x000194f0


	//   ....[37]....
        /*0ad8*/ 	.word	0x00019510


	//   ....[38]....
        /*0adc*/ 	.word	0x00019990


	//   ....[39]....
        /*0ae0*/ 	.word	0x000199b0


	//   ....[40]....
        /*0ae4*/ 	.word	0x0001e980


	//   ....[41]....
        /*0ae8*/ 	.word	0x0001ea30


	//   ....[42]....
        /*0aec*/ 	.word	0x0001eaa0


	//   ....[43]....
        /*0af0*/ 	.word	0x0001eae0


	//   ....[44]....
        /*0af4*/ 	.word	0x0001eb30


	//   ....[45]....
        /*0af8*/ 	.word	0x0001eba0


	//   ....[46]....
        /*0afc*/ 	.word	0x0001ebf0


	//   ....[47]....
        /*0b00*/ 	.word	0x0001ec30


	//   ....[48]....
        /*0b04*/ 	.word	0x00021d40


	//   ....[49]....
        /*0b08*/ 	.word	0x00021d80


	//   ....[50]....
        /*0b0c*/ 	.word	0x00021db0


	//   ....[51]....
        /*0b10*/ 	.word	0x00021ea0


	//   ....[52]....
        /*0b14*/ 	.word	0x00021ed0


	//   ....[53]....
        /*0b18*/ 	.word	0x00021f00


	//   ....[54]....
        /*0b1c*/ 	.word	0x00021f30


	//   ....[55]....
        /*0b20*/ 	.word	0x00022040


	//----- nvinfo : EIATTR_EXIT_INSTR_OFFSETS
	.align		4
.L_828:
        /*0b24*/ 	.byte	0x04, 0x1c
        /*0b26*/ 	.short	(.L_830 - .L_829)


	//   ....[0]....
.L_829:
        /*0b28*/ 	.word	0x000006c0


	//   ....[1]....
        /*0b2c*/ 	.word	0x000018e0


	//   ....[2]....
        /*0b30*/ 	.word	0x00001960


	//   ....[3]....
        /*0b34*/ 	.word	0x000242e0


	//   ....[4]....
        /*0b38*/ 	.word	0x000243c0


	//   ....[5]....
        /*0b3c*/ 	.word	0x000243e0


	//----- nvinfo : EIATTR_CTAIDZ_USED
	.align		4
.L_830:
        /*0b40*/ 	.byte	0x01, 0x04
	.zero		2


	//----- nvinfo : EIATTR_CRS_STACK_SIZE
	.align		4
        /*0b44*/ 	.byte	0x04, 0x1e
        /*0b46*/ 	.short	(.L_832 - .L_831)
.L_831:
        /*0b48*/ 	.word	0x00000000
.L_832:


//--------------------- .nv.info._ZN5flash16flash_fwd_kernelI23Flash_fwd_kernel_traitsILi128ELi128ELi32ELi4ELb0ELb0EN7cutlass10bfloat16_tE19Flash_kernel_traitsILi128ELi128ELi32ELi4ES3_EELb0ELb0ELb1ELb0ELb0ELb0ELb1ELb0EEEvNS_16Flash_fwd_paramsE --------------------------
	.section	.nv.info._ZN5flash16flash_fwd_kernelI23Flash_fwd_kernel_traitsILi128ELi128ELi32ELi4ELb0ELb0EN7cutlass10bfloat16_tE19Flash_kernel_traitsILi128ELi128ELi32ELi4ES3_EELb0ELb0ELb1ELb0ELb0ELb0ELb1ELb0EEEvNS_16Flash_fwd_paramsE,"",@"SHT_CUDA_INFO"
	.sectionflags	@""
	.align	4


	//----- nvinfo : EIATTR_CUDA_API_VERSION
	.align		4
        /*0000*/ 	.byte	0x04, 0x37
        /*0002*/ 	.short	(.L_834 - .L_833)
.L_833:
        /*0004*/ 	.word	0x00000082


	//----- nvinfo : EIATTR_SW2861232_WAR
	.align		4
.L_834:
        /*0008*/ 	.byte	0x01, 0x35
	.zero		2


	//----- nvinfo : EIATTR_PARAM_CBANK
	.align		4
        /*000c*/ 	.byte	0x04, 0x0a
        /*000e*/ 	.short	(.L_836 - .L_835)
	.align		4
.L_835:
        /*0010*/ 	.word	index@(.nv.constant0._ZN5flash16flash_fwd_kernelI23Flash_fwd_kernel_traitsILi128ELi128ELi32ELi4ELb0ELb0EN7cutlass10bfloat16_tE19Flash_kernel_traitsILi128ELi128ELi32ELi4ES3_EELb0ELb0ELb1ELb0ELb0ELb0ELb1ELb0EEEvNS_16Flash_fwd_paramsE)
        /*0014*/ 	.short	0x0160
        /*0016*/ 	.short	0x01d0


	//----- nvinfo : EIATTR_CBANK_PARAM_SIZE
	.align		4
.L_836:
        /*0018*/ 	.byte	0x03, 0x19
        /*001a*/ 	.short	0x01d0


	//----- nvinfo : EIATTR_KPARAM_INFO
	.align		4
        /*001c*/ 	.byte	0x04, 0x17
        /*001e*/ 	.short	(.L_838 - .L_837)
.L_837:
        /*0020*/ 	.word	0x00000000
        /*0024*/ 	.short	0x0000
        /*0026*/ 	.short	0x0000
        /*0028*/ 	.byte	0x00, 0xf0, 0x41, 0x07


	//----- nvinfo : EIATTR_MAXREG_COUNT
	.align		4
.L_838:
        /*002c*/ 	.byte	0x03, 0x1b
        /*002e*/ 	.short	0x00ff


	//----- nvinfo : EIATTR_NUM_BARRIERS
	.align		4
        /*0030*/ 	.byte	0x02, 0x4c
        /*0032*/ 	.byte	0x01
	.zero		1


	//----- nvinfo : EIATTR_ANNOTATIONS
	.align		4
        /*0034*/ 	.byte	0x04, 0x55
        /*0036*/ 	.short	(.L_840 - .L_839)


	//   ....[0]....
.L_839:
        /* <DEDUP_REMOVED lines=39> */


	//----- nvinfo : EIATTR_MERCURY_ISA_VERSION
	.align		4
.L_840:
        /*0290*/ 	.byte	0x03, 0x5f
        /*0292*/ 	.short	0x0000


	//----- nvinfo : EIATTR_COOP_GROUP_MASK_REGIDS
	.align		4
        /*0294*/ 	.byte	0x04, 0x29
        /*0296*/ 	.short	(.L_842 - .L_841)


	//   ....[0]....
.L_841:
        /*0298*/ 	.word	0xffffffff


	//   ....[1]....
        /*029c*/ 	.word	0xffffffff


	//   ....[2]....
        /*02a0*/ 	.word	0xffffffff


	//   ....[3]....
        /*02a4*/ 	.word	0xffffffff


	//   ....[4]....
        /*02a8*/ 	.word	0xffffffff


	//   ....[5]....
        /*02ac*/ 	.word	0xffffffff


	//   ....[6]....
        /*02b0*/ 	.word	0xffffffff


	//   ....[7]....
        /*02b4*/ 	.word	0xffffffff


	//   ....[8]....
        /*02b8*/ 	.word	0xffffffff


	//   ....[9]....
        /*02bc*/ 	.word	0xffffffff


	//   ....[10]....
        /*02c0*/ 	.word	0xffffffff


	//   ....[11]....
        /*02c4*/ 	.word	0xffffffff


	//   ....[12]....
        /*02c8*/ 	.word	0xffffffff


	//   ....[13]....
        /*02cc*/ 	.word	0xffffffff


	//   ....[14]....
        /*02d0*/ 	.word	0xffffffff


	//   ....[15]....
        /*02d4*/ 	.word	0xffffffff


	//   ....[16]....
        /*02d8*/ 	.word	0xffffffff


	//   ....[17]....
        /*02dc*/ 	.word	0xffffffff


	//   ....[18]....
        /*02e0*/ 	.word	0xffffffff


	//   ....[19]....
        /*02e4*/ 	.word	0xffffffff


	//   ....[20]....
        /*02e8*/ 	.word	0xffffffff


	//   ....[21]....
        /*02ec*/ 	.word	0xffffffff


	//   ....[22]....
        /*02f0*/ 	.word	0xffffffff


	//   ....[23]....
        /*02f4*/ 	.word	0xffffffff


	//   ....[24]....
        /*02f8*/ 	.word	0xffffffff


	//   ....[25]....
        /*02fc*/ 	.word	0xffffffff


	//   ....[26]....
        /*0300*/ 	.word	0xffffffff


	//   ....[27]....
        /*0304*/ 	.word	0xffffffff


	//   ....[28]....
        /*0308*/ 	.word	0xffffffff


	//   ....[29]....
        /*030c*/ 	.word	0xffffffff


	//   ....[30]....
        /*0310*/ 	.word	0xffffffff


	//   ....[31]....
        /*0314*/ 	.word	0xffffffff


	//   ....[32]....
        /*0318*/ 	.word	0xffffffff


	//   ....[33]....
        /*031c*/ 	.word	0xffffffff


	//   ....[34]....
        /*0320*/ 	.word	0xffffffff


	//   ....[35]....
        /*0324*/ 	.word	0xffffffff


	//   ....[36]....
        /*0328*/ 	.word	0xffffffff


	//   ....[37]....
        /*032c*/ 	.word	0xffffffff


	//   ....[38]....
        /*0330*/ 	.word	0xffffffff


	//   ....[39]....
        /*0334*/ 	.word	0xffffffff


	//   ....[40]....
        /*0338*/ 	.word	0xffffffff


	//   ....[41]....
        /*033c*/ 	.word	0xffffffff


	//   ....[42]....
        /*0340*/ 	.word	0xffffffff


	//   ....[43]....
        /*0344*/ 	.word	0xffffffff


	//   ....[44]....
        /*0348*/ 	.word	0xffffffff


	//   ....[45]....
        /*034c*/ 	.word	0xffffffff


	//   ....[46]....
        /*0350*/ 	.word	0xffffffff


	//   ....[47]....
        /*0354*/ 	.word	0xffffffff


	//   ....[48]....
        /*0358*/ 	.word	0xffffffff


	//   ....[49]....
        /*035c*/ 	.word	0xffffffff


	//   ....[50]....
        /*0360*/ 	.word	0xffffffff


	//   ....[51]....
        /*0364*/ 	.word	0xffffffff


	//   ....[52]....
        /*0368*/ 	.word	0xffffffff


	//   ....[53]....
        /*036c*/ 	.word	0xffffffff


	//   ....[54]....
        /*0370*/ 	.word	0xffffffff


	//   ....[55]....
        /*0374*/ 	.word	0xffffffff


	//----- nvinfo : EIATTR_COOP_GROUP_INSTR_OFFSETS
	.align		4
.L_842:
        /*0378*/ 	.byte	0x04, 0x28
        /*037a*/ 	.short	(.L_844 - .L_843)


	//   ....[0]....
.L_843:
        /*037c*/ 	.word	0x00005120


	//   ....[1]....
        /*0380*/ 	.word	0x000051d0


	//   ....[2]....
        /*0384*/ 	.word	0x000051e0


	//   ....[3]....
        /*0388*/ 	.word	0x00005250


	//   ....[4]....
        /*038c*/ 	.word	0x000055d0


	//   ....[5]....
        /*0390*/ 	.word	0x00005690


	//   ....[6]....
        /*0394*/ 	.word	0x000056c0


	//   ....[7]....
        /*0398*/ 	.word	0x000057a0


	//   ....[8]....
        /*039c*/ 	.word	0x00007800


	//   ....[9]....
        /*03a0*/ 	.word	0x00007850


	//   ....[10]....
        /*03a4*/ 	.word	0x00007910


	//   ....[11]....
        /*03a8*/ 	.word	0x00007950


	//   ....[12]....
        /*03ac*/ 	.word	0x00007970


	//   ....[13]....
        /*03b0*/ 	.word	0x00007a30


	//   ....[14]....
        /*03b4*/ 	.word	0x00007a60


	//   ....[15]....
        /*03b8*/ 	.word	0x00007b40


	//   ....[16]....
        /*03bc*/ 	.word	0x0000a460


	//   ....[17]....
        /*03c0*/ 	.word	0x0000a6a0


	//   ....[18]....
        /*03c4*/ 	.word	0x0000aa90


	//   ....[19]....
        /*03c8*/ 	.word	0x0000aab0


	//   ....[20]....
        /*03cc*/ 	.word	0x0000aad0


	//   ....[21]....
        /*03d0*/ 	.word	0x0000ab10


	//   ....[22]....
        /*03d4*/ 	.word	0x0000ab40


	//   ....[23]....
        /*03d8*/ 	.word	0x0000ab60


	//   ....[24]....
        /*03dc*/ 	.word	0x0000d650


	//   ....[25]....
        /*03e0*/ 	.word	0x0000d9c0


	//   ....[26]....
        /*03e4*/ 	.word	0x0000db80


	//   ....[27]....
        /*03e8*/ 	.word	0x0000dcb0


	//   ....[28]....
        /*03ec*/ 	.word	0x0000dcd0


	//   ....[29]....
        /*03f0*/ 	.word	0x0000dcf0


	//   ....[30]....
        /*03f4*/ 	.word	0x0000dd80


	//   ....[31]....
        /*03f8*/ 	.word	0x0000ddb0


	//   ....[32]....
        /*03fc*/ 	.word	0x00010a20


	//   ....[33]....
        /*0400*/ 	.word	0x00010bf0


	//   ....[34]....
        /*0404*/ 	.word	0x00010e10


	//   ....[35]....
        /*0408*/ 	.word	0x00010e30


	//   ....[36]....
        /*040c*/ 	.word	0x00010e60


	//   ....[37]....
        /*0410*/ 	.word	0x00010f10


	//   ....[38]....
        /*0414*/ 	.word	0x00010f20


	//   ....[39]....
        /*0418*/ 	.word	0x00010f40


	//   ....[40]....
        /*041c*/ 	.word	0x00013b90


	//   ....[41]....
        /*0420*/ 	.word	0x00013d00


	//   ....[42]....
        /*0424*/ 	.word	0x00013d60


	//   ....[43]....
        /*0428*/ 	.word	0x00013ee0


	//   ....[44]....
        /*042c*/ 	.word	0x00013fd0


	//   ....[45]....
        /*0430*/ 	.word	0x000140f0


	//   ....[46]....
        /*0434*/ 	.word	0x00014150


	//   ....[47]....
        /*0438*/ 	.word	0x00014270


	//   ....[48]....
        /*043c*/ 	.word	0x00015b70


	//   ....[49]....
        /*0440*/ 	.word	0x00015b80


	//   ....[50]....
        /*0444*/ 	.word	0x00015b90


	//   ....[51]....
        /*0448*/ 	.word	0x00015bb0


	//   ....[52]....
        /*044c*/ 	.word	0x00015bc0


	//   ....[53]....
        /*0450*/ 	.word	0x00015bf0


	//   ....[54]....
        /*0454*/ 	.word	0x00015c00


	//   ....[55]....
        /*0458*/ 	.word	0x00015c40


	//----- nvinfo : EIATTR_EXIT_INSTR_OFFSETS
	.align		4
.L_844:
        /*045c*/ 	.byte	0x04, 0x1c
        /*045e*/ 	.short	(.L_846 - .L_845)


	//   ....[0]....
.L_845:
        /*0460*/ 	.word	0x000004d0


	//   ....[1]....
        /*0464*/ 	.word	0x00001710


	//   ....[2]....
        /*0468*/ 	.word	0x00001790


	//   ....[3]....
        /*046c*/ 	.word	0x00017cb0


	//   ....[4]....
        /*0470*/ 	.word	0x00017d90


	//   ....[5]....
        /*0474*/ 	.word	0x00017db0


	//----- nvinfo : EIATTR_CTAIDZ_USED
	.align		4
.L_846:
        /*0478*/ 	.byte	0x01, 0x04
	.zero		2


	//----- nvinfo : EIATTR_CRS_STACK_SIZE
	.align		4
        /*047c*/ 	.byte	0x04, 0x1e
        /*047e*/ 	.short	(.L_848 - .L_847)
.L_847:
        /*0480*/ 	.word	0x00000000
.L_848:


//--------------------- .nv.info._ZN5flash16flash_fwd_kernelI23Flash_fwd_kernel_traitsILi128ELi128ELi32ELi4ELb0ELb0EN7cutlass10bfloat16_tE19Flash_kernel_traitsILi128ELi128ELi32ELi4ES3_EELb1ELb0ELb1ELb1ELb0ELb0ELb0ELb1EEEvNS_16Flash_fwd_paramsE --------------------------
	.section	.nv.info._ZN5flash16flash_fwd_kernelI23Flash_fwd_kernel_traitsILi128ELi128ELi32ELi4ELb0ELb0EN7cutlass10bfloat16_tE19Flash_kernel_traitsILi128ELi128ELi32ELi4ES3_EELb1ELb0ELb1ELb1ELb0ELb0ELb0ELb1EEEvNS_16Flash_fwd_paramsE,"",@"SHT_CUDA_INFO"
	.sectionflags	@""
	.align	4


	//----- nvinfo : EIATTR_CUDA_API_VERSION
	.align		4
        /*0000*/ 	.byte	0x04, 0x37
        /*0002*/ 	.short	(.L_850 - .L_849)
.L_849:
        /*0004*/ 	.word	0x00000082


	//----- nvinfo : EIATTR_SW2861232_WAR
	.align		4
.L_850:
        /*0008*/ 	.byte	0x01, 0x35
	.zero		2


	//----- nvinfo : EIATTR_PARAM_CBANK
	.align		4
        /*000c*/ 	.byte	0x04, 0x0a
        /*000e*/ 	.short	(.L_852 - .L_851)
	.align		4
.L_851:
        /*0010*/ 	.word	index@(.nv.constant0._ZN5flash16flash_fwd_kernelI23Flash_fwd_kernel_traitsILi128ELi128ELi32ELi4ELb0ELb0EN7cutlass10bfloat16_tE19Flash_kernel_traitsILi128ELi128ELi32ELi4ES3_EELb1ELb0ELb1ELb1ELb0ELb0ELb0ELb1EEEvNS_16Flash_fwd_paramsE)
        /*0014*/ 	.short	0x0160
        /*0016*/ 	.short	0x01d0


	//----- nvinfo : EIATTR_CBANK_PARAM_SIZE
	.align		4
.L_852:
        /*0018*/ 	.byte	0x03, 0x19
        /*001a*/ 	.short	0x01d0


	//----- nvinfo : EIATTR_KPARAM_INFO
	.align		4
        /*001c*/ 	.byte	0x04, 0x17
        /*001e*/ 	.short	(.L_854 - .L_853)
.L_853:
        /*0020*/ 	.word	0x00000000
        /*0024*/ 	.short	0x0000
        /*0026*/ 	.short	0x0000
        /*0028*/ 	.byte	0x00, 0xf0, 0x41, 0x07


	//----- nvinfo : EIATTR_MAXREG_COUNT
	.align		4
.L_854:
        /*002c*/ 	.byte	0x03, 0x1b
        /*002e*/ 	.short	0x00ff


	//----- nvinfo : EIATTR_NUM_BARRIERS
	.align		4
        /*0030*/ 	.byte	0x02, 0x4c
        /*0032*/ 	.byte	0x01
	.zero		1


	//----- nvinfo : EIATTR_ANNOTATIONS
	.align		4
        /*0034*/ 	.byte	0x04, 0x55
        /*0036*/ 	.short	(.L_856 - .L_855)


	//   ....[0]....
.L_855:
        /* <DEDUP_REMOVED lines=244> */


	//----- nvinfo : EIATTR_MERCURY_ISA_VERSION
	.align		4
.L_856:
        /*0f68*/ 	.byte	0x03, 0x5f
        /*0f6a*/ 	.short	0x0000


	//----- nvinfo : EIATTR_COOP_GROUP_MASK_REGIDS
	.align		4
        /*0f6c*/ 	.byte	0x04, 0x29
        /*0f6e*/ 	.short	(.L_858 - .L_857)


	//   ....[0]....
.L_857:
        /*0f70*/ 	.word	0xffffffff


	//   ....[1]....
        /*0f74*/ 	.word	0xffffffff


	//   ....[2]....
        /*0f78*/ 	.word	0xffffffff


	//   ....[3]....
        /*0f7c*/ 	.word	0xffffffff


	//   ....[4]....
        /*0f80*/ 	.word	0xffffffff


	//   ....[5]....
        /*0f84*/ 	.word	0xffffffff


	//   ....[6]....
        /*0f88*/ 	.word	0xffffffff


	//   ....[7]....
        /*0f8c*/ 	.word	0xffffffff


	//   ....[8]....
        /*0f90*/ 	.word	0xffffffff


	//   ....[9]....
        /*0f94*/ 	.word	0xffffffff


	//   ....[10]....
        /*0f98*/ 	.word	0xffffffff


	//   ....[11]....
        /*0f9c*/ 	.word	0xffffffff


	//   ....[12]....
        /*0fa0*/ 	.word	0xffffffff


	//   ....[13]....
        /*0fa4*/ 	.word	0xffffffff


	//   ....[14]....
        /*0fa8*/ 	.word	0xffffffff


	//   ....[15]....
        /*0fac*/ 	.word	0xffffffff


	//   ....[16]....
        /*0fb0*/ 	.word	0xffffffff


	//   ....[17]....
        /*0fb4*/ 	.word	0xffffffff


	//   ....[18]....
        /*0fb8*/ 	.word	0xffffffff


	//   ....[19]....
        /*0fbc*/ 	.word	0xffffffff


	//   ....[20]....
        /*0fc0*/ 	.word	0xffffffff


	//   ....[21]....
        /*0fc4*/ 	.word	0xffffffff


	//   ....[22]....
        /*0fc8*/ 	.word	0xffffffff


	//   ....[23]....
        /*0fcc*/ 	.word	0xffffffff


	//   ....[24]....
        /*0fd0*/ 	.word	0xffffffff


	//   ....[25]....
        /*0fd4*/ 	.word	0xffffffff


	//   ....[26]....
        /*0fd8*/ 	.word	0xffffffff


	//   ....[27]....
        /*0fdc*/ 	.word	0xffffffff


	//   ....[28]....
        /*0fe0*/ 	.word	0xffffffff


	//   ....[29]....
        /*0fe4*/ 	.word	0xffffffff


	//   ....[30]....
        /*0fe8*/ 	.word	0xffffffff


	//   ....[31]....
        /*0fec*/ 	.word	0xffffffff


	//   ....[32]....
        /*0ff0*/ 	.word	0xffffffff


	//   ....[33]....
        /*0ff4*/ 	.word	0xffffffff


	//   ....[34]....
        /*0ff8*/ 	.word	0xffffffff


	//   ....[35]....
        /*0ffc*/ 	.word	0xffffffff


	//   ....[36]....
        /*1000*/ 	.word	0xffffffff


	//   ....[37]....
        /*1004*/ 	.word	0xffffffff


	//   ....[38]....
        /*1008*/ 	.word	0xffffffff


	//   ....[39]....
        /*100c*/ 	.word	0xffffffff


	//   ....[40]....
        /*1010*/ 	.word	0xffffffff


	//   ....[41]....
        /*1014*/ 	.word	0xffffffff


	//   ....[42]....
        /*1018*/ 	.word	0xffffffff


	//   ....[43]....
        /*101c*/ 	.word	0xffffffff


	//   ....[44]....
        /*1020*/ 	.word	0xffffffff


	//   ....[45]....
        /*1024*/ 	.word	0xffffffff


	//   ....[46]....
        /*1028*/ 	.word	0xffffffff


	//   ....[47]....
        /*102c*/ 	.word	0xffffffff


	//   ....[48]....
        /*1030*/ 	.word	0xffffffff


	//   ....[49]....
        /*1034*/ 	.word	0xffffffff


	//   ....[50]....
        /*1038*/ 	.word	0xffffffff


	//   ....[51]....
        /*103c*/ 	.word	0xffffffff


	//   ....[52]....
        /*1040*/ 	.word	0xffffffff


	//   ....[53]....
        /*1044*/ 	.word	0xffffffff


	//   ....[54]....
        /*1048*/ 	.word	0xffffffff


	//   ....[55]....
        /*104c*/ 	.word	0xffffffff


	//   ....[56]....
        /*1050*/ 	.word	0xffffffff


	//   ....[57]....
        /*1054*/ 	.word	0xffffffff


	//   ....[58]....
        /*1058*/ 	.word	0xffffffff


	//   ....[59]....
        /*105c*/ 	.word	0xffffffff


	//   ....[60]....
        /*1060*/ 	.word	0xffffffff


	//   ....[61]....
        /*1064*/ 	.word	0xffffffff


	//   ....[62]....
        /*1068*/ 	.word	0xffffffff


	//   ....[63]....
        /*106c*/ 	.word	0xffffffff


	//----- nvinfo : EIATTR_COOP_GROUP_INSTR_OFFSETS
	.align		4
.L_858:
        /*1070*/ 	.byte	0x04, 0x28
        /*1072*/ 	.short	(.L_860 - .L_859)


	//   ....[0]....
.L_859:
        /*1074*/ 	.word	0x000059b0


	//   ....[1]....
        /*1078*/ 	.word	0x00005a60


	//   ....[2]....
        /*107c*/ 	.word	0x00005c20


	//   ....[3]....
        /*1080*/ 	.word	0x00005d60


	//   ....[4]....
        /*1084*/ 	.word	0x00006e30


	//   ....[5]....
        /*1088*/ 	.word	0x00006f00


	//   ....[6]....
        /*108c*/ 	.word	0x000070b0


	//   ....[7]....
        /*1090*/ 	.word	0x00007250


	//   ....[8]....
        /*1094*/ 	.word	0x0000a950


	//   ....[9]....
        /*1098*/ 	.word	0x0000a990


	//   ....[10]....
        /*109c*/ 	.word	0x0000ae20


	//   ....[11]....
        /*10a0*/ 	.word	0x0000ae40


	//   ....[12]....
        /*10a4*/ 	.word	0x0000b210


	//   ....[13]....
        /*10a8*/ 	.word	0x0000b230


	//   ....[14]....
        /*10ac*/ 	.word	0x0000b680


	//   ....[15]....
        /*10b0*/ 	.word	0x0000b6a0


	//   ....[16]....
        /*10b4*/ 	.word	0x00010170


	//   ....[17]....
        /*10b8*/ 	.word	0x00010190


	//   ....[18]....
        /*10bc*/ 	.word	0x000112d0


	//   ....[19]....
        /*10c0*/ 	.word	0x000113c0


	//   ....[20]....
        /*10c4*/ 	.word	0x00011410


	//   ....[21]....
        /*10c8*/ 	.word	0x00011420


	//   ....[22]....
        /*10cc*/ 	.word	0x00011440


	//   ....[23]....
        /*10d0*/ 	.word	0x00011470


	//   ....[24]....
        /*10d4*/ 	.word	0x000166d0


	//   ....[25]....
        /*10d8*/ 	.word	0x000166f0


	//   ....[26]....
        /*10dc*/ 	.word	0x00017680


	//   ....[27]....
        /*10e0*/ 	.word	0x00017770


	//   ....[28]....
        /*10e4*/ 	.word	0x000177c0


	//   ....[29]....
        /*10e8*/ 	.word	0x000177d0


	//   ....[30]....
        /*10ec*/ 	.word	0x000177f0


	//   ....[31]....
        /*10f0*/ 	.word	0x00017820


	//   ....[32]....
        /*10f4*/ 	.word	0x0001cf00


	//   ....[33]....
        /*10f8*/ 	.word	0x0001cf40


	//   ....[34]....
        /*10fc*/ 	.word	0x0001d570


	//   ....[35]....
        /*1100*/ 	.word	0x0001d590


	//   ....[36]....
        /*1104*/ 	.word	0x0001da00


	//   ....[37]....
        /*1108*/ 	.word	0x0001da20


	//   ....[38]....
        /*110c*/ 	.word	0x0001df00


	//   ....[39]....
        /*1110*/ 	.word	0x0001df20


	//   ....[40]....
        /*1114*/ 	.word	0x00023440


	//   ....[41]....
        /*1118*/ 	.word	0x00023490


	//   ....[42]....
        /*111c*/ 	.word	0x000234b0


	//   ....[43]....
        /*1120*/ 	.word	0x000234d0


	//   ....[44]....
        /*1124*/ 	.word	0x000234f0


	//   ....[45]....
        /*1128*/ 	.word	0x00023510


	//   ....[46]....
        /*112c*/ 	.word	0x00023530


	//   ....[47]....
        /*1130*/ 	.word	0x00023550


	//   ....[48]....
        /*1134*/ 	.word	0x00026bc0


	//   ....[49]....
        /*1138*/ 	.word	0x00026c30


	//   ....[50]....
        /*113c*/ 	.word	0x00026c50


	//   ....[51]....
        /*1140*/ 	.word	0x00026c60


	//   ....[52]....
        /*1144*/ 	.word	0x00026c70


	//   ....[53]....
        /*1148*/ 	.word	0x00026ca0


	//   ....[54]....
        /*114c*/ 	.word	0x00026cc0


	//   ....[55]....
        /*1150*/ 	.word	0x00026cd0


	//   ....[56]....
        /*1154*/ 	.word	0x00029580


	//   ....[57]....
        /*1158*/ 	.word	0x000295e0


	//   ....[58]....
        /*115c*/ 	.word	0x00029630


	//   ....[59]....
        /*1160*/ 	.word	0x00029680


	//   ....[60]....
        /*1164*/ 	.word	0x000296d0


	//   ....[61]....
        /*1168*/ 	.word	0x00029730


	//   ....[62]....
        /*116c*/ 	.word	0x00029780


	//   ....[63]....
        /*1170*/ 	.word	0x000297e0


	//----- nvinfo : EIATTR_EXIT_INSTR_OFFSETS
	.align		4
.L_860:
        /*1174*/ 	.byte	0x04, 0x1c
        /*1176*/ 	.short	(.L_862 - .L_861)


	//   ....[0]....
.L_861:
        /*1178*/ 	.word	0x00000080


	//----- nvinfo : EIATTR_CTAIDZ_USED
	.align		4
.L_862:
        /*117c*/ 	.byte	0x01, 0x04
	.zero		2


	//----- nvinfo : EIATTR_CRS_STACK_SIZE
	.align		4
        /*1180*/ 	.byte	0x04, 0x1e
        /*1182*/ 	.short	(.L_864 - .L_863)
.L_863:
        /*1184*/ 	.word	0x00000000
.L_864:


//--------------------- .nv.info._ZN5flash16flash_fwd_kernelI23Flash_fwd_kernel_traitsILi128ELi128ELi32ELi4ELb0ELb0EN7cutlass10bfloat16_tE19Flash_kernel_traitsILi128ELi128ELi32ELi4ES3_EELb0ELb0ELb1ELb1ELb0ELb0ELb1ELb0EEEvNS_16Flash_fwd_paramsE --------------------------
	.section	.nv.info._ZN5flash16flash_fwd_kernelI23Flash_fwd_kernel_traitsILi128ELi128ELi32ELi4ELb0ELb0EN7cutlass10bfloat16_tE19Flash_kernel_traitsILi128ELi128ELi32ELi4ES3_EELb0ELb0ELb1ELb1ELb0ELb0ELb1ELb0EEEvNS_16Flash_fwd_paramsE,"",@"SHT_CUDA_INFO"
	.sectionflags	@""
	.align	4


	//----- nvinfo : EIATTR_CUDA_API_VERSION
	.align		4
        /*0000*/ 	.byte	0x04, 0x37
        /*0002*/ 	.short	(.L_866 - .L_865)
.L_865:
        /*0004*/ 	.word	0x00000082


	//----- nvinfo : EIATTR_SW2861232_WAR
	.align		4
.L_866:
        /*0008*/ 	.byte	0x01, 0x35
	.zero		2


	//----- nvinfo : EIATTR_PARAM_CBANK
	.align		4
        /*000c*/ 	.byte	0x04, 0x0a
        /*000e*/ 	.short	(.L_868 - .L_867)
	.align		4
.L_867:
        /*0010*/ 	.word	index@(.nv.constant0._ZN5flash16flash_fwd_kernelI23Flash_fwd_kernel_traitsILi128ELi128ELi32ELi4ELb0ELb0EN7cutlass10bfloat16_tE19Flash_kernel_traitsILi128ELi128ELi32ELi4ES3_EELb0ELb0ELb1ELb1ELb0ELb0ELb1ELb0EEEvNS_16Flash_fwd_paramsE)
        /*0014*/ 	.short	0x0160
        /*0016*/ 	.short	0x01d0


	//----- nvinfo : EIATTR_CBANK_PARAM_SIZE
	.align		4
.L_868:
        /*0018*/ 	.byte	0x03, 0x19
        /*001a*/ 	.short	0x01d0


	//----- nvinfo : EIATTR_KPARAM_INFO
	.align		4
        /*001c*/ 	.byte	0x04, 0x17
        /*001e*/ 	.short	(.L_870 - .L_869)
.L_869:
        /*0020*/ 	.word	0x00000000
        /*0024*/ 	.short	0x0000
        /*0026*/ 	.short	0x0000
        /*0028*/ 	.byte	0x00, 0xf0, 0x41, 0x07


	//----- nvinfo : EIATTR_MAXREG_COUNT
	.align		4
.L_870:
        /*002c*/ 	.byte	0x03, 0x1b
        /*002e*/ 	.short	0x00ff


	//----- nvinfo : EIATTR_NUM_BARRIERS
	.align		4
        /*0030*/ 	.byte	0x02, 0x4c
        /*0032*/ 	.byte	0x01
	.zero		1


	//----- nvinfo : EIATTR_ANNOTATIONS
	.align		4
        /*0034*/ 	.byte	0x04, 0x55
        /*0036*/ 	.short	(.L_872 - .L_871)


	//   ....[0]....
.L_871:
        /* <DEDUP_REMOVED lines=39> */


	//----- nvinfo : EIATTR_MERCURY_ISA_VERSION
	.align		4
.L_872:
        /*0290*/ 	.byte	0x03, 0x5f
        /*0292*/ 	.short	0x0000


	//----- nvinfo : EIATTR_COOP_GROUP_MASK_REGIDS
	.align		4
        /*0294*/ 	.byte	0x04, 0x29
        /*0296*/ 	.short	(.L_874 - .L_873)


	//   ....[0]....
.L_873:
        /*0298*/ 	.word	0xffffffff


	//   ....[1]....
        /*029c*/ 	.word	0xffffffff


	//   ....[2]....
        /*02a0*/ 	.word	0xffffffff


	//   ....[3]....
        /*02a4*/ 	.word	0xffffffff


	//   ....[4]....
        /*02a8*/ 	.word	0xffffffff


	//   ....[5]....
        /*02ac*/ 	.word	0xffffffff


	//   ....[6]....
        /*02b0*/ 	.word	0xffffffff


	//   ....[7]....
        /*02b4*/ 	.word	0xffffffff


	//   ....[8]....
        /*02b8*/ 	.word	0xffffffff


	//   ....[9]....
        /*02bc*/ 	.word	0xffffffff


	//   ....[10]....
        /*02c0*/ 	.word	0xffffffff


	//   ....[11]....
        /*02c4*/ 	.word	0xffffffff


	//   ....[12]....
        /*02c8*/ 	.word	0xffffffff


	//   ....[13]....
        /*02cc*/ 	.word	0xffffffff


	//   ....[14]....
        /*02d0*/ 	.word	0xffffffff


	//   ....[15]....
        /*02d4*/ 	.word	0xffffffff


	//   ....[16]....
        /*02d8*/ 	.word	0xffffffff


	//   ....[17]....
        /*02dc*/ 	.word	0xffffffff


	//   ....[18]....
        /*02e0*/ 	.word	0xffffffff


	//   ....[19]....
        /*02e4*/ 	.word	0xffffffff


	//   ....[20]....
        /*02e8*/ 	.word	0xffffffff


	//   ....[21]....
        /*02ec*/ 	.word	0xffffffff


	//   ....[22]....
        /*02f0*/ 	.word	0xffffffff


	//   ....[23]....
        /*02f4*/ 	.word	0xffffffff


	//   ....[24]....
        /*02f8*/ 	.word	0xffffffff


	//   ....[25]....
        /*02fc*/ 	.word	0xffffffff


	//   ....[26]....
        /*0300*/ 	.word	0xffffffff


	//   ....[27]....
        /*0304*/ 	.word	0xffffffff


	//   ....[28]....
        /*0308*/ 	.word	0xffffffff


	//   ....[29]....
        /*030c*/ 	.word	0xffffffff


	//   ....[30]....
        /*0310*/ 	.word	0xffffffff


	//   ....[31]....
        /*0314*/ 	.word	0xffffffff


	//   ....[32]....
        /*0318*/ 	.word	0xffffffff


	//   ....[33]....
        /*031c*/ 	.word	0xffffffff


	//   ....[34]....
        /*0320*/ 	.word	0xffffffff


	//   ....[35]....
        /*0324*/ 	.word	0xffffffff


	//   ....[36]....
        /*0328*/ 	.word	0xffffffff


	//   ....[37]....
        /*032c*/ 	.word	0xffffffff


	//   ....[38]....
        /*0330*/ 	.word	0xffffffff


	//   ....[39]....
        /*0334*/ 	.word	0xffffffff


	//   ....[40]....
        /*0338*/ 	.word	0xffffffff


	//   ....[41]....
        /*033c*/ 	.word	0xffffffff


	//   ....[42]....
        /*0340*/ 	.word	0xffffffff


	//   ....[43]....
        /*0344*/ 	.word	0xffffffff


	//   ....[44]....
        /*0348*/ 	.word	0xffffffff


	//   ....[45]....
        /*034c*/ 	.word	0xffffffff


	//   ....[46]....
        /*0350*/ 	.word	0xffffffff


	//   ....[47]....
        /*0354*/ 	.word	0xffffffff


	//   ....[48]....
        /*0358*/ 	.word	0xffffffff


	//   ....[49]....
        /*035c*/ 	.word	0xffffffff


	//   ....[50]....
        /*0360*/ 	.word	0xffffffff


	//   ....[51]....
        /*0364*/ 	.word	0xffffffff


	//   ....[52]....
        /*0368*/ 	.word	0xffffffff


	//   ....[53]....
        /*036c*/ 	.word	0xffffffff


	//   ....[54]....
        /*0370*/ 	.word	0xffffffff


	//   ....[55]....
        /*0374*/ 	.word	0xffffffff


	//----- nvinfo : EIATTR_COOP_GROUP_INSTR_OFFSETS
	.align		4
.L_874:
        /*0378*/ 	.byte	0x04, 0x28
        /*037a*/ 	.short	(.L_876 - .L_875)


	//   ....[0]....
.L_875:
        /*037c*/ 	.word	0x00005bd0


	//   ....[1]....
        /*0380*/ 	.word	0x00005c80


	//   ....[2]....
        /*0384*/ 	.word	0x00005c90


	//   ....[3]....
        /*0388*/ 	.word	0x00005d10


	//   ....[4]....
        /*038c*/ 	.word	0x00006060


	//   ....[5]....
        /*0390*/ 	.word	0x00006120


	//   ....[6]....
        /*0394*/ 	.word	0x00006150


	//   ....[7]....
        /*0398*/ 	.word	0x00006250


	//   ....[8]....
        /*039c*/ 	.word	0x00008d10


	//   ....[9]....
        /*03a0*/ 	.word	0x00008d60


	//   ....[10]....
        /*03a4*/ 	.word	0x00008df0


	//   ....[11]....
        /*03a8*/ 	.word	0x00008e20


	//   ....[12]....
        /*03ac*/ 	.word	0x00008e30


	//   ....[13]....
        /*03b0*/ 	.word	0x00008ef0


	//   ....[14]....
        /*03b4*/ 	.word	0x00008f10


	//   ....[15]....
        /*03b8*/ 	.word	0x00009000


	//   ....[16]....
        /*03bc*/ 	.word	0x0000c950


	//   ....[17]....
        /*03c0*/ 	.word	0x0000ca30


	//   ....[18]....
        /*03c4*/ 	.word	0x0000ca60


	//   ....[19]....
        /*03c8*/ 	.word	0x0000ca90


	//   ....[20]....
        /*03cc*/ 	.word	0x0000caf0


	//   ....[21]....
        /*03d0*/ 	.word	0x0000cb20


	//   ....[22]....
        /*03d4*/ 	.word	0x0000cb40


	//   ....[23]....
        /*03d8*/ 	.word	0x0000cc10


	//   ....[24]....
        /*03dc*/ 	.word	0x000104f0


	//   ....[25]....
        /*03e0*/ 	.word	0x00010530


	//   ....[26]....
        /*03e4*/ 	.word	0x000105c0


	//   ....[27]....
        /*03e8*/ 	.word	0x000105f0


	//   ....[28]....
        /*03ec*/ 	.word	0x00010600


	//   ....[29]....
        /*03f0*/ 	.word	0x000106c0


	//   ....[30]....
        /*03f4*/ 	.word	0x000106e0


	//   ....[31]....
        /*03f8*/ 	.word	0x000107d0


	//   ....[32]....
        /*03fc*/ 	.word	0x00014120


	//   ....[33]....
        /*0400*/ 	.word	0x00014200


	//   ....[34]....
        /*0404*/ 	.word	0x00014230


	//   ....[35]....
        /*0408*/ 	.word	0x00014260


	//   ....[36]....
        /*040c*/ 	.word	0x000142d0


	//   ....[37]....
        /*0410*/ 	.word	0x00014300


	//   ....[38]....
        /*0414*/ 	.word	0x00014320


	//   ....[39]....
        /*0418*/ 	.word	0x00014430


	//   ....[40]....
        /*041c*/ 	.word	0x00017980


	//   ....[41]....
        /*0420*/ 	.word	0x000179d0


	//   ....[42]....
        /*0424*/ 	.word	0x00017ac0


	//   ....[43]....
        /*0428*/ 	.word	0x00017c10


	//   ....[44]....
        /*042c*/ 	.word	0x00017d80


	//   ....[45]....
        /*0430*/ 	.word	0x00017ee0


	//   ....[46]....
        /*0434*/ 	.word	0x00017f00


	//   ....[47]....
        /*0438*/ 	.word	0x00017f40


	//   ....[48]....
        /*043c*/ 	.word	0x000197b0


	//   ....[49]....
        /*0440*/ 	.word	0x000197c0


	//   ....[50]....
        /*0444*/ 	.word	0x000197d0


	//   ....[51]....
        /*0448*/ 	.word	0x000197e0


	//   ....[52]....
        /*044c*/ 	.word	0x00019810


	//   ....[53]....
        /*0450*/ 	.word	0x00019830


	//   ....[54]....
        /*0454*/ 	.word	0x00019870


	//   ....[55]....
        /*0458*/ 	.word	0x000198a0


	//----- nvinfo : EIATTR_EXIT_INSTR_OFFSETS
	.align		4
.L_876:
        /*045c*/ 	.byte	0x04, 0x1c
        /*045e*/ 	.short	(.L_878 - .L_877)


	//   ....[0]....
.L_877:
        /*0460*/ 	.word	0x000004d0


	//   ....[1]....
        /*0464*/ 	.word	0x00001710


	//   ....[2]....
        /*0468*/ 	.word	0x00001790


	//   ....[3]....
        /*046c*/ 	.word	0x0001b970


	//   ....[4]....
        /*0470*/ 	.word	0x0001ba50


	//   ....[5]....
        /*0474*/ 	.word	0x0001ba70


	//----- nvinfo : EIATTR_CTAIDZ_USED
	.align		4
.L_878:
        /*0478*/ 	.byte	0x01, 0x04
	.zero		2


	//----- nvinfo : EIATTR_CRS_STACK_SIZE
	.align		4
        /*047c*/ 	.byte	0x04, 0x1e
        /*047e*/ 	.short	(.L_880 - .L_879)
.L_879:
        /*0480*/ 	.word	0x00000000
.L_880:


//--------------------- .nv.callgraph             --------------------------
	.section	.nv.callgraph,"",@"SHT_CUDA_CALLGRAPH"
	.align	4
	.sectionentsize	8
	.align		4
        /*0000*/ 	.word	0x00000000
	.align		4
        /*0004*/ 	.word	0xffffffff
	.align		4
        /*0008*/ 	.word	0x00000000
	.align		4
        /*000c*/ 	.word	0xfffffffe
	.align		4
        /*0010*/ 	.word	0x00000000
	.align		4
        /*0014*/ 	.word	0xfffffffd
	.align		4
        /*0018*/ 	.word	0x00000000
	.align		4
        /*001c*/ 	.word	0xfffffffc


//--------------------- .nv.rel.action            --------------------------
	.section	.nv.rel.action,"",@"SHT_CUDA_RELOCINFO"
	.align	8
	.sectionentsize	8
        /*0000*/ 	.byte	0x73, 0x00, 0x00, 0x00, 0x00, 0x00, 0x00, 0x00, 0x00, 0x00, 0x00, 0x11, 0x25, 0x00, 0x05, 0x36


//--------------------- .nv.constant4             --------------------------
	.section	.nv.constant4,"a",@progbits
	.align	8
	.align		8
.nv.constant4:
        /*0000*/ 	.dword	_ZN66_INTERNAL_9d8789de_30_flash_fwd_hdim128_bf16_sm80_cu_21e1f8cb_28864cuda3std3__45__cpo5beginE
	.align		8
        /*0008*/ 	.dword	_ZN66_INTERNAL_9d8789de_30_flash_fwd_hdim128_bf16_sm80_cu_21e1f8cb_28864cuda3std3__45__cpo3endE
	.align		8
        /*0010*/ 	.dword	_ZN66_INTERNAL_9d8789de_30_flash_fwd_hdim128_bf16_sm80_cu_21e1f8cb_28864cuda3std3__45__cpo6cbeginE
	.align		8
        /*0018*/ 	.dword	_ZN66_INTERNAL_9d8789de_30_flash_fwd_hdim128_bf16_sm80_cu_21e1f8cb_28864cuda3std3__45__cpo4cendE
	.align		8
        /*0020*/ 	.dword	_ZN66_INTERNAL_9d8789de_30_flash_fwd_hdim128_bf16_sm80_cu_21e1f8cb_28864cuda3std3__468_GLOBAL__N__9d8789de_30_flash_fwd_hdim128_bf16_sm80_cu_21e1f8cb_28866ignoreE
	.align		8
        /*0028*/ 	.dword	_ZN66_INTERNAL_9d8789de_30_flash_fwd_hdim128_bf16_sm80_cu_21e1f8cb_28864cuda3std3__419piecewise_constructE
	.align		8
        /*0030*/ 	.dword	_ZN66_INTERNAL_9d8789de_30_flash_fwd_hdim128_bf16_sm80_cu_21e1f8cb_28864cuda3std3__48in_placeE
	.align		8
        /*0038*/ 	.dword	_ZN66_INTERNAL_9d8789de_30_flash_fwd_hdim128_bf16_sm80_cu_21e1f8cb_28864cuda3std6ranges3__45__cpo4swapE
	.align		8
        /*0040*/ 	.dword	_ZN66_INTERNAL_9d8789de_30_flash_fwd_hdim128_bf16_sm80_cu_21e1f8cb_28864cuda3std6ranges3__45__cpo9iter_moveE
	.align		8
        /*0048*/ 	.dword	_ZN66_INTERNAL_9d8789de_30_flash_fwd_hdim128_bf16_sm80_cu_21e1f8cb_28864cute7productE
	.align		8
        /*0050*/ 	.dword	_ZN66_INTERNAL_9d8789de_30_flash_fwd_hdim128_bf16_sm80_cu_21e1f8cb_28864cute1_E


//--------------------- .nv.constant0._ZN5flash16flash_fwd_kernelI23Flash_fwd_kernel_traitsILi128ELi128ELi64ELi4ELb0ELb0EN7cutlass10bfloat16_tE19Flash_kernel_traitsILi128ELi128ELi64ELi4ES3_EELb0ELb0ELb0ELb0ELb0ELb1ELb0ELb0EEEvNS_16Flash_fwd_paramsE --------------------------
	.section	.nv.constant0._ZN5flash16flash_fwd_kernelI23Flash_fwd_kernel_traitsILi128ELi128ELi64ELi4ELb0ELb0EN7cutlass10bfloat16_tE19Flash_kernel_traitsILi128ELi128ELi64ELi4ES3_EELb0ELb0ELb0ELb0ELb0ELb1ELb0ELb0EEEvNS_16Flash_fwd_paramsE,"a",@progbits
	.sectionflags	@""
	.align	4
.nv.constant0._ZN5flash16flash_fwd_kernelI23Flash_fwd_kernel_traitsILi128ELi128ELi64ELi4ELb0ELb0EN7cutlass10bfloat16_tE19Flash_kernel_traitsILi128ELi128ELi64ELi4ES3_EELb0ELb0ELb0ELb0ELb0ELb1ELb0ELb0EEEvNS_16Flash_fwd_paramsE:
	.zero		816


//--------------------- .nv.constant0._ZN5flash16flash_fwd_kernelI23Flash_fwd_kernel_traitsILi128ELi128ELi64ELi4ELb0ELb0EN7cutlass10bfloat16_tE19Flash_kernel_traitsILi128ELi128ELi64ELi4ES3_EELb0ELb0ELb0ELb0ELb0ELb1ELb1ELb0EEEvNS_16Flash_fwd_paramsE --------------------------
	.section	.nv.constant0._ZN5flash16flash_fwd_kernelI23Flash_fwd_kernel_traitsILi128ELi128ELi64ELi4ELb0ELb0EN7cutlass10bfloat16_tE19Flash_kernel_traitsILi128ELi128ELi64ELi4ES3_EELb0ELb0ELb0ELb0ELb0ELb1ELb1ELb0EEEvNS_16Flash_fwd_paramsE,"a",@progbits
	.sectionflags	@""
	.align	4
.nv.constant0._ZN5flash16flash_fwd_kernelI23Flash_fwd_kernel_traitsILi128ELi128ELi64ELi4ELb0ELb0EN7cutlass10bfloat16_tE19Flash_kernel_traitsILi128ELi128ELi64ELi4ES3_EELb0ELb0ELb0ELb0ELb0ELb1ELb1ELb0EEEvNS_16Flash_fwd_paramsE:
	.zero		816


//--------------------- .nv.constant0._ZN5flash16flash_fwd_kernelI23Flash_fwd_kernel_traitsILi128ELi128ELi64ELi4ELb0ELb0EN7cutlass10bfloat16_tE19Flash_kernel_traitsILi128ELi128ELi64ELi4ES3_EELb0ELb0ELb0ELb0ELb1ELb1ELb0ELb0EEEvNS_16Flash_fwd_paramsE --------------------------
	.section	.nv.constant0._ZN5flash16flash_fwd_kernelI23Flash_fwd_kernel_traitsILi128ELi128ELi64ELi4ELb0ELb0EN7cutlass10bfloat16_tE19Flash_kernel_traitsILi128ELi128ELi64ELi4ES3_EELb0ELb0ELb0ELb0ELb1ELb1ELb0ELb0EEEvNS_16Flash_fwd_paramsE,"a",@progbits
	.sectionflags	@""
	.align	4
.nv.constant0._ZN5flash16flash_fwd_kernelI23Flash_fwd_kernel_traitsILi128ELi128ELi64ELi4ELb0ELb0EN7cutlass10bfloat16_tE19Flash_kernel_traitsILi128ELi128ELi64ELi4ES3_EELb0ELb0ELb0ELb0ELb1ELb1ELb0ELb0EEEvNS_16Flash_fwd_paramsE:
	.zero		816


//--------------------- .nv.constant0._ZN5flash16flash_fwd_kernelI23Flash_fwd_kernel_traitsILi128ELi128ELi64ELi4ELb0ELb0EN7cutlass10bfloat16_tE19Flash_kernel_traitsILi128ELi128ELi64ELi4ES3_EELb0ELb0ELb0ELb0ELb1ELb1ELb1ELb0EEEvNS_16Flash_fwd_paramsE --------------------------
	.section	.nv.constant0._ZN5flash16flash_fwd_kernelI23Flash_fwd_kernel_traitsILi128ELi128ELi64ELi4ELb0ELb0EN7cutlass10bfloat16_tE19Flash_kernel_traitsILi128ELi128ELi64ELi4ES3_EELb0ELb0ELb0ELb0ELb1ELb1ELb1ELb0EEEvNS_16Flash_fwd_paramsE,"a",@progbits
	.sectionflags	@""
	.align	4
.nv.constant0._ZN5flash16flash_fwd_kernelI23Flash_fwd_kernel_traitsILi128ELi128ELi64ELi4ELb0ELb0EN7cutlass10bfloat16_tE19Flash_kernel_traitsILi128ELi128ELi64ELi4ES3_EELb0ELb0ELb0ELb0ELb1ELb1ELb1ELb0EEEvNS_16Flash_fwd_paramsE:
	.zero		816


//--------------------- .nv.constant0._ZN5flash16flash_fwd_kernelI23Flash_fwd_kernel_traitsILi128ELi128ELi64ELi4ELb0ELb0EN7cutlass10bfloat16_tE19Flash_kernel_traitsILi128ELi128ELi64ELi4ES3_EELb0ELb0ELb0ELb0ELb0ELb0ELb0ELb0EEEvNS_16Flash_fwd_paramsE --------------------------
	.section	.nv.constant0._ZN5flash16flash_fwd_kernelI23Flash_fwd_kernel_traitsILi128ELi128ELi64ELi4ELb0ELb0EN7cutlass10bfloat16_tE19Flash_kernel_traitsILi128ELi128ELi64ELi4ES3_EELb0ELb0ELb0ELb0ELb0ELb0ELb0ELb0EEEvNS_16Flash_fwd_paramsE,"a",@progbits
	.sectionflags	@""
	.align	4
.nv.constant0._ZN5flash16flash_fwd_kernelI23Flash_fwd_kernel_traitsILi128ELi128ELi64ELi4ELb0ELb0EN7cutlass10bfloat16_tE19Flash_kernel_traitsILi128ELi128ELi64ELi4ES3_EELb0ELb0ELb0ELb0ELb0ELb0ELb0ELb0EEEvNS_16Flash_fwd_paramsE:
	.zero		816


//--------------------- .nv.constant0._ZN5flash16flash_fwd_kernelI23Flash_fwd_kernel_traitsILi128ELi128ELi64ELi4ELb0ELb0EN7cutlass10bfloat16_tE19Flash_kernel_traitsILi128ELi128ELi64ELi4ES3_EELb0ELb0ELb0ELb0ELb0ELb0ELb1ELb0EEEvNS_16Flash_fwd_paramsE --------------------------
	.section	.nv.constant0._ZN5flash16flash_fwd_kernelI23Flash_fwd_kernel_traitsILi128ELi128ELi64ELi4ELb0ELb0EN7cutlass10bfloat16_tE19Flash_kernel_traitsILi128ELi128ELi64ELi4ES3_EELb0ELb0ELb0ELb0ELb0ELb0ELb1ELb0EEEvNS_16Flash_fwd_paramsE,"a",@progbits
	.sectionflags	@""
	.align	4
.nv.constant0._ZN5flash16flash_fwd_kernelI23Flash_fwd_kernel_traitsILi128ELi128ELi64ELi4ELb0ELb0EN7cutlass10bfloat16_tE19Flash_kernel_traitsILi128ELi128ELi64ELi4ES3_EELb0ELb0ELb0ELb0ELb0ELb0ELb1ELb0EEEvNS_16Flash_fwd_paramsE:
	.zero		816


//--------------------- .nv.constant0._ZN5flash16flash_fwd_kernelI23Flash_fwd_kernel_traitsILi128ELi128ELi64ELi4ELb0ELb0EN7cutlass10bfloat16_tE19Flash_kernel_traitsILi128ELi128ELi64ELi4ES3_EELb0ELb0ELb0ELb1ELb0ELb0ELb0ELb0EEEvNS_16Flash_fwd_paramsE --------------------------
	.section	.nv.constant0._ZN5flash16flash_fwd_kernelI23Flash_fwd_kernel_traitsILi128ELi128ELi64ELi4ELb0ELb0EN7cutlass10bfloat16_tE19Flash_kernel_traitsILi128ELi128ELi64ELi4ES3_EELb0ELb0ELb0ELb1ELb0ELb0ELb0ELb0EEEvNS_16Flash_fwd_paramsE,"a",@progbits
	.sectionflags	@""
	.align	4
.nv.constant0._ZN5flash16flash_fwd_kernelI23Flash_fwd_kernel_traitsILi128ELi128ELi64ELi4ELb0ELb0EN7cutlass10bfloat16_tE19Flash_kernel_traitsILi128ELi128ELi64ELi4ES3_EELb0ELb0ELb0ELb1ELb0ELb0ELb0ELb0EEEvNS_16Flash_fwd_paramsE:
	.zero		816


//--------------------- .nv.constant0._ZN5flash16flash_fwd_kernelI23Flash_fwd_kernel_traitsILi128ELi128ELi64ELi4ELb0ELb0EN7cutlass10bfloat16_tE19Flash_kernel_traitsILi128ELi128ELi64ELi4ES3_EELb0ELb0ELb0ELb1ELb0ELb0ELb1ELb0EEEvNS_16Flash_fwd_paramsE --------------------------
	.section	.nv.constant0._ZN5flash16flash_fwd_kernelI23Flash_fwd_kernel_traitsILi128ELi128ELi64ELi4ELb0ELb0EN7cutlass10bfloat16_tE19Flash_kernel_traitsILi128ELi128ELi64ELi4ES3_EELb0ELb0ELb0ELb1ELb0ELb0ELb1ELb0EEEvNS_16Flash_fwd_paramsE,"a",@progbits
	.sectionflags	@""
	.align	4
.nv.constant0._ZN5flash16flash_fwd_kernelI23Flash_fwd_kernel_traitsILi128ELi128ELi64ELi4ELb0ELb0EN7cutlass10bfloat16_tE19Flash_kernel_traitsILi128ELi128ELi64ELi4ES3_EELb0ELb0ELb0ELb1ELb0ELb0ELb1ELb0EEEvNS_16Flash_fwd_paramsE:
	.zero		816


//--------------------- .nv.constant0._ZN5flash16flash_fwd_kernelI23Flash_fwd_kernel_traitsILi128ELi128ELi64ELi4ELb0ELb0EN7cutlass10bfloat16_tE19Flash_kernel_traitsILi128ELi128ELi64ELi4ES3_EELb0ELb0ELb1ELb0ELb0ELb1ELb0ELb0EEEvNS_16Flash_fwd_paramsE --------------------------
	.section	.nv.constant0._ZN5flash16flash_fwd_kernelI23Flash_fwd_kernel_traitsILi128ELi128ELi64ELi4ELb0ELb0EN7cutlass10bfloat16_tE19Flash_kernel_traitsILi128ELi128ELi64ELi4ES3_EELb0ELb0ELb1ELb0ELb0ELb1ELb0ELb0EEEvNS_16Flash_fwd_paramsE,"a",@progbits
	.sectionflags	@""
	.align	4
.nv.constant0._ZN5flash16flash_fwd_kernelI23Flash_fwd_kernel_traitsILi128ELi128ELi64ELi4ELb0ELb0EN7cutlass10bfloat16_tE19Flash_kernel_traitsILi128ELi128ELi64ELi4ES3_EELb0ELb0ELb1ELb0ELb0ELb1ELb0ELb0EEEvNS_16Flash_fwd_paramsE:
	.zero		816


//--------------------- .nv.constant0._ZN5flash16flash_fwd_kernelI23Flash_fwd_kernel_traitsILi128ELi128ELi64ELi4ELb0ELb0EN7cutlass10bfloat16_tE19Flash_kernel_traitsILi128ELi128ELi64ELi4ES3_EELb0ELb0ELb1ELb0ELb0ELb1ELb1ELb0EEEvNS_16Flash_fwd_paramsE --------------------------
	.section	.nv.constant0._ZN5flash16flash_fwd_kernelI23Flash_fwd_kernel_traitsILi128ELi128ELi64ELi4ELb0ELb0EN7cutlass10bfloat16_tE19Flash_kernel_traitsILi128ELi128ELi64ELi4ES3_EELb0ELb0ELb1ELb0ELb0ELb1ELb1ELb0EEEvNS_16Flash_fwd_paramsE,"a",@progbits
	.sectionflags	@""
	.align	4
.nv.constant0._ZN5flash16flash_fwd_kernelI23Flash_fwd_kernel_traitsILi128ELi128ELi64ELi4ELb0ELb0EN7cutlass10bfloat16_tE19Flash_kernel_traitsILi128ELi128ELi64ELi4ES3_EELb0ELb0ELb1ELb0ELb0ELb1ELb1ELb0EEEvNS_16Flash_fwd_paramsE:
	.zero		816


//--------------------- .nv.constant0._ZN5flash16flash_fwd_kernelI23Flash_fwd_kernel_traitsILi128ELi128ELi64ELi4ELb0ELb0EN7cutlass10bfloat16_tE19Flash_kernel_traitsILi128ELi128ELi64ELi4ES3_EELb0ELb0ELb1ELb0ELb0ELb0ELb0ELb0EEEvNS_16Flash_fwd_paramsE --------------------------
	.section	.nv.constant0._ZN5flash16flash_fwd_kernelI23Flash_fwd_kernel_traitsILi128ELi128ELi64ELi4ELb0ELb0EN7cutlass10bfloat16_tE19Flash_kernel_traitsILi128ELi128ELi64ELi4ES3_EELb0ELb0ELb1ELb0ELb0ELb0ELb0ELb0EEEvNS_16Flash_fwd_paramsE,"a",@progbits
	.sectionflags	@""
	.align	4
.nv.constant0._ZN5flash16flash_fwd_kernelI23Flash_fwd_kernel_traitsILi128ELi128ELi64ELi4ELb0ELb0EN7cutlass10bfloat16_tE19Flash_kernel_traitsILi128ELi128ELi64ELi4ES3_EELb0ELb0ELb1ELb0ELb0ELb0ELb0ELb0EEEvNS_16Flash_fwd_paramsE:
	.zero		816


//--------------------- .nv.constant0._ZN5flash16flash_fwd_kernelI23Flash_fwd_kernel_traitsILi128ELi128ELi64ELi4ELb0ELb0EN7cutlass10bfloat16_tE19Flash_kernel_traitsILi128ELi128ELi64ELi4ES3_EELb0ELb0ELb1ELb0ELb0ELb0ELb1ELb0EEEvNS_16Flash_fwd_paramsE --------------------------
	.section	.nv.constant0._ZN5flash16flash_fwd_kernelI23Flash_fwd_kernel_traitsILi128ELi128ELi64ELi4ELb0ELb0EN7cutlass10bfloat16_tE19Flash_kernel_traitsILi128ELi128ELi64ELi4ES3_EELb0ELb0ELb1ELb0ELb0ELb0ELb1ELb0EEEvNS_16Flash_fwd_paramsE,"a",@progbits
	.sectionflags	@""
	.align	4
.nv.constant0._ZN5flash16flash_fwd_kernelI23Flash_fwd_kernel_traitsILi128ELi128ELi64ELi4ELb0ELb0EN7cutlass10bfloat16_tE19Flash_kernel_traitsILi128ELi128ELi64ELi4ES3_EELb0ELb0ELb1ELb0ELb0ELb0ELb1ELb0EEEvNS_16Flash_fwd_paramsE:
	.zero		816


//--------------------- .nv.constant0._ZN5flash16flash_fwd_kernelI23Flash_fwd_kernel_traitsILi128ELi128ELi64ELi4ELb0ELb0EN7cutlass10bfloat16_tE19Flash_kernel_traitsILi128ELi128ELi64ELi4ES3_EELb0ELb0ELb1ELb1ELb0ELb0ELb0ELb0EEEvNS_16Flash_fwd_paramsE --------------------------
	.section	.nv.constant0._ZN5flash16flash_fwd_kernelI23Flash_fwd_kernel_traitsILi128ELi128ELi64ELi4ELb0ELb0EN7cutlass10bfloat16_tE19Flash_kernel_traitsILi128ELi128ELi64ELi4ES3_EELb0ELb0ELb1ELb1ELb0ELb0ELb0ELb0EEEvNS_16Flash_fwd_paramsE,"a",@progbits
	.sectionflags	@""
	.align	4
.nv.constant0._ZN5flash16flash_fwd_kernelI23Flash_fwd_kernel_traitsILi128ELi128ELi64ELi4ELb0ELb0EN7cutlass10bfloat16_tE19Flash_kernel_traitsILi128ELi128ELi64ELi4ES3_EELb0ELb0ELb1ELb1ELb0ELb0ELb0ELb0EEEvNS_16Flash_fwd_paramsE:
	.zero		816


//--------------------- .nv.constant0._ZN5flash16flash_fwd_kernelI23Flash_fwd_kernel_traitsILi128ELi128ELi64ELi4ELb0ELb0EN7cutlass10bfloat16_tE19Flash_kernel_traitsILi128ELi128ELi64ELi4ES3_EELb0ELb0ELb1ELb1ELb0ELb0ELb1ELb0EEEvNS_16Flash_fwd_paramsE --------------------------
	.section	.nv.constant0._ZN5flash16flash_fwd_kernelI23Flash_fwd_kernel_traitsILi128ELi128ELi64ELi4ELb0ELb0EN7cutlass10bfloat16_tE19Flash_kernel_traitsILi128ELi128ELi64ELi4ES3_EELb0ELb0ELb1ELb1ELb0ELb0ELb1ELb0EEEvNS_16Flash_fwd_paramsE,"a",@progbits
	.sectionflags	@""
	.align	4
.nv.constant0._ZN5flash16flash_fwd_kernelI23Flash_fwd_kernel_traitsILi128ELi128ELi64ELi4ELb0ELb0EN7cutlass10bfloat16_tE19Flash_kernel_traitsILi128ELi128ELi64ELi4ES3_EELb0ELb0ELb1ELb1ELb0ELb0ELb1ELb0EEEvNS_16Flash_fwd_paramsE:
	.zero		816


//--------------------- .nv.constant0._ZN5flash16flash_fwd_kernelI23Flash_fwd_kernel_traitsILi128ELi128ELi32ELi4ELb0ELb0EN7cutlass10bfloat16_tE19Flash_kernel_traitsILi128ELi128ELi32ELi4ES3_EELb0ELb0ELb0ELb0ELb0ELb1ELb0ELb0EEEvNS_16Flash_fwd_paramsE --------------------------
	.section	.nv.constant0._ZN5flash16flash_fwd_kernelI23Flash_fwd_kernel_traitsILi128ELi128ELi32ELi4ELb0ELb0EN7cutlass10bfloat16_tE19Flash_kernel_traitsILi128ELi128ELi32ELi4ES3_EELb0ELb0ELb0ELb0ELb0ELb1ELb0ELb0EEEvNS_16Flash_fwd_paramsE,"a",@progbits
	.sectionflags	@""
	.align	4
.nv.constant0._ZN5flash16flash_fwd_kernelI23Flash_fwd_kernel_traitsILi128ELi128ELi32ELi4ELb0ELb0EN7cutlass10bfloat16_tE19Flash_kernel_traitsILi128ELi128ELi32ELi4ES3_EELb0ELb0ELb0ELb0ELb0ELb1ELb0ELb0EEEvNS_16Flash_fwd_paramsE:
	.zero		816


//--------------------- .nv.constant0._ZN5flash16flash_fwd_kernelI23Flash_fwd_kernel_traitsILi128ELi128ELi32ELi4ELb0ELb0EN7cutlass10bfloat16_tE19Flash_kernel_traitsILi128ELi128ELi32ELi4ES3_EELb0ELb0ELb0ELb0ELb1ELb1ELb0ELb0EEEvNS_16Flash_fwd_paramsE --------------------------
	.section	.nv.constant0._ZN5flash16flash_fwd_kernelI23Flash_fwd_kernel_traitsILi128ELi128ELi32ELi4ELb0ELb0EN7cutlass10bfloat16_tE19Flash_kernel_traitsILi128ELi128ELi32ELi4ES3_EELb0ELb0ELb0ELb0ELb1ELb1ELb0ELb0EEEvNS_16Flash_fwd_paramsE,"a",@progbits
	.sectionflags	@""
	.align	4
.nv.constant0._ZN5flash16flash_fwd_kernelI23Flash_fwd_kernel_traitsILi128ELi128ELi32ELi4ELb0ELb0EN7cutlass10bfloat16_tE19Flash_kernel_traitsILi128ELi128ELi32ELi4ES3_EELb0ELb0ELb0ELb0ELb1ELb1ELb0ELb0EEEvNS_16Flash_fwd_paramsE:
	.zero		816


//--------------------- .nv.constant0._ZN5flash16flash_fwd_kernelI23Flash_fwd_kernel_traitsILi128ELi128ELi32ELi4ELb0ELb0EN7cutlass10bfloat16_tE19Flash_kernel_traitsILi128ELi128ELi32ELi4ES3_EELb0ELb0ELb0ELb0ELb0ELb0ELb0ELb0EEEvNS_16Flash_fwd_paramsE --------------------------
	.section	.nv.constant0._ZN5flash16flash_fwd_kernelI23Flash_fwd_kernel_traitsILi128ELi128ELi32ELi4ELb0ELb0EN7cutlass10bfloat16_tE19Flash_kernel_traitsILi128ELi128ELi32ELi4ES3_EELb0ELb0ELb0ELb0ELb0ELb0ELb0ELb0EEEvNS_16Flash_fwd_paramsE,"a",@progbits
	.sectionflags	@""
	.align	4
.nv.constant0._ZN5flash16flash_fwd_kernelI23Flash_fwd_kernel_traitsILi128ELi128ELi32ELi4ELb0ELb0EN7cutlass10bfloat16_tE19Flash_kernel_traitsILi128ELi128ELi32ELi4ES3_EELb0ELb0ELb0ELb0ELb0ELb0ELb0ELb0EEEvNS_16Flash_fwd_paramsE:
	.zero		816


//--------------------- .nv.constant0._ZN5flash16flash_fwd_kernelI23Flash_fwd_kernel_traitsILi128ELi128ELi32ELi4ELb0ELb0EN7cutlass10bfloat16_tE19Flash_kernel_traitsILi128ELi128ELi32ELi4ES3_EELb0ELb0ELb0ELb1ELb0ELb0ELb0ELb0EEEvNS_16Flash_fwd_paramsE --------------------------
	.section	.nv.constant0._ZN5flash16flash_fwd_kernelI23Flash_fwd_kernel_traitsILi128ELi128ELi32ELi4ELb0ELb0EN7cutlass10bfloat16_tE19Flash_kernel_traitsILi128ELi128ELi32ELi4ES3_EELb0ELb0ELb0ELb1ELb0ELb0ELb0ELb0EEEvNS_16Flash_fwd_paramsE,"a",@progbits
	.sectionflags	@""
	.align	4
.nv.constant0._ZN5flash16flash_fwd_kernelI23Flash_fwd_kernel_traitsILi128ELi128ELi32ELi4ELb0ELb0EN7cutlass10bfloat16_tE19Flash_kernel_traitsILi128ELi128ELi32ELi4ES3_EELb0ELb0ELb0ELb1ELb0ELb0ELb0ELb0EEEvNS_16Flash_fwd_paramsE:
	.zero		816


//--------------------- .nv.constant0._ZN5flash16flash_fwd_kernelI23Flash_fwd_kernel_traitsILi128ELi128ELi32ELi4ELb0ELb0EN7cutlass10bfloat16_tE19Flash_kernel_traitsILi128ELi128ELi32ELi4ES3_EELb0ELb0ELb1ELb0ELb0ELb1ELb0ELb0EEEvNS_16Flash_fwd_paramsE --------------------------
	.section	.nv.constant0._ZN5flash16flash_fwd_kernelI23Flash_fwd_kernel_traitsILi128ELi128ELi32ELi4ELb0ELb0EN7cutlass10bfloat16_tE19Flash_kernel_traitsILi128ELi128ELi32ELi4ES3_EELb0ELb0ELb1ELb0ELb0ELb1ELb0ELb0EEEvNS_16Flash_fwd_paramsE,"a",@progbits
	.sectionflags	@""
	.align	4
.nv.constant0._ZN5flash16flash_fwd_kernelI23Flash_fwd_kernel_traitsILi128ELi128ELi32ELi4ELb0ELb0EN7cutlass10bfloat16_tE19Flash_kernel_traitsILi128ELi128ELi32ELi4ES3_EELb0ELb0ELb1ELb0ELb0ELb1ELb0ELb0EEEvNS_16Flash_fwd_paramsE:
	.zero		816


//--------------------- .nv.constant0._ZN5flash16flash_fwd_kernelI23Flash_fwd_kernel_traitsILi128ELi128ELi32ELi4ELb0ELb0EN7cutlass10bfloat16_tE19Flash_kernel_traitsILi128ELi128ELi32ELi4ES3_EELb0ELb0ELb1ELb0ELb0ELb0ELb0ELb0EEEvNS_16Flash_fwd_paramsE --------------------------
	.section	.nv.constant0._ZN5flash16flash_fwd_kernelI23Flash_fwd_kernel_traitsILi128ELi128ELi32ELi4ELb0ELb0EN7cutlass10bfloat16_tE19Flash_kernel_traitsILi128ELi128ELi32ELi4ES3_EELb0ELb0ELb1ELb0ELb0ELb0ELb0ELb0EEEvNS_16Flash_fwd_paramsE,"a",@progbits
	.sectionflags	@""
	.align	4
.nv.constant0._ZN5flash16flash_fwd_kernelI23Flash_fwd_kernel_traitsILi128ELi128ELi32ELi4ELb0ELb0EN7cutlass10bfloat16_tE19Flash_kernel_traitsILi128ELi128ELi32ELi4ES3_EELb0ELb0ELb1ELb0ELb0ELb0ELb0ELb0EEEvNS_16Flash_fwd_paramsE:
	.zero		816


//--------------------- .nv.constant0._ZN5flash16flash_fwd_kernelI23Flash_fwd_kernel_traitsILi128ELi128ELi32ELi4ELb0ELb0EN7cutlass10bfloat16_tE19Flash_kernel_traitsILi128ELi128ELi32ELi4ES3_EELb0ELb0ELb1ELb1ELb0ELb0ELb0ELb0EEEvNS_16Flash_fwd_paramsE --------------------------
	.section	.nv.constant0._ZN5flash16flash_fwd_kernelI23Flash_fwd_kernel_traitsILi128ELi128ELi32ELi4ELb0ELb0EN7cutlass10bfloat16_tE19Flash_kernel_traitsILi128ELi128ELi32ELi4ES3_EELb0ELb0ELb1ELb1ELb0ELb0ELb0ELb0EEEvNS_16Flash_fwd_paramsE,"a",@progbits
	.sectionflags	@""
	.align	4
.nv.constant0._ZN5flash16flash_fwd_kernelI23Flash_fwd_kernel_traitsILi128ELi128ELi32ELi4ELb0ELb0EN7cutlass10bfloat16_tE19Flash_kernel_traitsILi128ELi128ELi32ELi4ES3_EELb0ELb0ELb1ELb1ELb0ELb0ELb0ELb0EEEvNS_16Flash_fwd_paramsE:
	.zero		816


//--------------------- .nv.constant0._ZN5flash16flash_fwd_kernelI23Flash_fwd_kernel_traitsILi128ELi128ELi32ELi4ELb0ELb0EN7cutlass10bfloat16_tE19Flash_kernel_traitsILi128ELi128ELi32ELi4ES3_EELb1ELb0ELb0ELb0ELb0ELb1ELb0ELb0EEEvNS_16Flash_fwd_paramsE --------------------------
	.section	.nv.constant0._ZN5flash16flash_fwd_kernelI23Flash_fwd_kernel_traitsILi128ELi128ELi32ELi4ELb0ELb0EN7cutlass10bfloat16_tE19Flash_kernel_traitsILi128ELi128ELi32ELi4ES3_EELb1ELb0ELb0ELb0ELb0ELb1ELb0ELb0EEEvNS_16Flash_fwd_paramsE,"a",@progbits
	.sectionflags	@""
	.align	4
.nv.constant0._ZN5flash16flash_fwd_kernelI23Flash_fwd_kernel_traitsILi128ELi128ELi32ELi4ELb0ELb0EN7cutlass10bfloat16_tE19Flash_kernel_traitsILi128ELi128ELi32ELi4ES3_EELb1ELb0ELb0ELb0ELb0ELb1ELb0ELb0EEEvNS_16Flash_fwd_paramsE:
	.zero		816


//--------------------- .nv.constant0._ZN5flash16flash_fwd_kernelI23Flash_fwd_kernel_traitsILi128ELi128ELi32ELi4ELb0ELb0EN7cutlass10bfloat16_tE19Flash_kernel_traitsILi128ELi128ELi32ELi4ES3_EELb0ELb0ELb0ELb0ELb0ELb1ELb1ELb0EEEvNS_16Flash_fwd_paramsE --------------------------
	.section	.nv.constant0._ZN5flash16flash_fwd_kernelI23Flash_fwd_kernel_traitsILi128ELi128ELi32ELi4ELb0ELb0EN7cutlass10bfloat16_tE19Flash_kernel_traitsILi128ELi128ELi32ELi4ES3_EELb0ELb0ELb0ELb0ELb0ELb1ELb1ELb0EEEvNS_16Flash_fwd_paramsE,"a",@progbits
	.sectionflags	@""
	.align	4
.nv.constant0._ZN5flash16flash_fwd_kernelI23Flash_fwd_kernel_traitsILi128ELi128ELi32ELi4ELb0ELb0EN7cutlass10bfloat16_tE19Flash_kernel_traitsILi128ELi128ELi32ELi4ES3_EELb0ELb0ELb0ELb0ELb0ELb1ELb1ELb0EEEvNS_16Flash_fwd_paramsE:
	.zero		816


//--------------------- .nv.constant0._ZN5flash16flash_fwd_kernelI23Flash_fwd_kernel_traitsILi128ELi128ELi32ELi4ELb0ELb0EN7cutlass10bfloat16_tE19Flash_kernel_traitsILi128ELi128ELi32ELi4ES3_EELb1ELb0ELb0ELb0ELb0ELb0ELb0ELb0EEEvNS_16Flash_fwd_paramsE --------------------------
	.section	.nv.constant0._ZN5flash16flash_fwd_kernelI23Flash_fwd_kernel_traitsILi128ELi128ELi32ELi4ELb0ELb0EN7cutlass10bfloat16_tE19Flash_kernel_traitsILi128ELi128ELi32ELi4ES3_EELb1ELb0ELb0ELb0ELb0ELb0ELb0ELb0EEEvNS_16Flash_fwd_paramsE,"a",@progbits
	.sectionflags	@""
	.align	4
.nv.constant0._ZN5flash16flash_fwd_kernelI23Flash_fwd_kernel_traitsILi128ELi128ELi32ELi4ELb0ELb0EN7cutlass10bfloat16_tE19Flash_kernel_traitsILi128ELi128ELi32ELi4ES3_EELb1ELb0ELb0ELb0ELb0ELb0ELb0ELb0EEEvNS_16Flash_fwd_paramsE:
	.zero		816


//--------------------- .nv.constant0._ZN5flash16flash_fwd_kernelI23Flash_fwd_kernel_traitsILi128ELi128ELi32ELi4ELb0ELb0EN7cutlass10bfloat16_tE19Flash_kernel_traitsILi128ELi128ELi32ELi4ES3_EELb1ELb0ELb1ELb0ELb0ELb0ELb0ELb0EEEvNS_16Flash_fwd_paramsE --------------------------
	.section	.nv.constant0._ZN5flash16flash_fwd_kernelI23Flash_fwd_kernel_traitsILi128ELi128ELi32ELi4ELb0ELb0EN7cutlass10bfloat16_tE19Flash_kernel_traitsILi128ELi128ELi32ELi4ES3_EELb1ELb0ELb1ELb0ELb0ELb0ELb0ELb0EEEvNS_16Flash_fwd_paramsE,"a",@progbits
	.sectionflags	@""
	.align	4
.nv.constant0._ZN5flash16flash_fwd_kernelI23Flash_fwd_kernel_traitsILi128ELi128ELi32ELi4ELb0ELb0EN7cutlass10bfloat16_tE19Flash_kernel_traitsILi128ELi128ELi32ELi4ES3_EELb1ELb0ELb1ELb0ELb0ELb0ELb0ELb0EEEvNS_16Flash_fwd_paramsE:
	.zero		816


//--------------------- .nv.constant0._ZN5flash16flash_fwd_kernelI23Flash_fwd_kernel_traitsILi128ELi128ELi32ELi4ELb0ELb0EN7cutlass10bfloat16_tE19Flash_kernel_traitsILi128ELi128ELi32ELi4ES3_EELb1ELb0ELb0ELb0ELb1ELb1ELb0ELb0EEEvNS_16Flash_fwd_paramsE --------------------------
	.section	.nv.constant0._ZN5flash16flash_fwd_kernelI23Flash_fwd_kernel_traitsILi128ELi128ELi32ELi4ELb0ELb0EN7cutlass10bfloat16_tE19Flash_kernel_traitsILi128ELi128ELi32ELi4ES3_EELb1ELb0ELb0ELb0ELb1ELb1ELb0ELb0EEEvNS_16Flash_fwd_paramsE,"a",@progbits
	.sectionflags	@""
	.align	4
.nv.constant0._ZN5flash16flash_fwd_kernelI23Flash_fwd_kernel_traitsILi128ELi128ELi32ELi4ELb0ELb0EN7cutlass10bfloat16_tE19Flash_kernel_traitsILi128ELi128ELi32ELi4ES3_EELb1ELb0ELb0ELb0ELb1ELb1ELb0ELb0EEEvNS_16Flash_fwd_paramsE:
	.zero		816


//--------------------- .nv.constant0._ZN5flash16flash_fwd_kernelI23Flash_fwd_kernel_traitsILi128ELi128ELi32ELi4ELb0ELb0EN7cutlass10bfloat16_tE19Flash_kernel_traitsILi128ELi128ELi32ELi4ES3_EELb0ELb0ELb0ELb0ELb1ELb1ELb1ELb0EEEvNS_16Flash_fwd_paramsE --------------------------
	.section	.nv.constant0._ZN5flash16flash_fwd_kernelI23Flash_fwd_kernel_traitsILi128ELi128ELi32ELi4ELb0ELb0EN7cutlass10bfloat16_tE19Flash_kernel_traitsILi128ELi128ELi32ELi4ES3_EELb0ELb0ELb0ELb0ELb1ELb1ELb1ELb0EEEvNS_16Flash_fwd_paramsE,"a",@progbits
	.sectionflags	@""
	.align	4
.nv.constant0._ZN5flash16flash_fwd_kernelI23Flash_fwd_kernel_traitsILi128ELi128ELi32ELi4ELb0ELb0EN7cutlass10bfloat16_tE19Flash_kernel_traitsILi128ELi128ELi32ELi4ES3_EELb0ELb0ELb0ELb0ELb1ELb1ELb1ELb0EEEvNS_16Flash_fwd_paramsE:
	.zero		816


//--------------------- .nv.constant0._ZN5flash16flash_fwd_kernelI23Flash_fwd_kernel_traitsILi128ELi128ELi32ELi4ELb0ELb0EN7cutlass10bfloat16_tE19Flash_kernel_traitsILi128ELi128ELi32ELi4ES3_EELb1ELb0ELb0ELb1ELb0ELb0ELb0ELb0EEEvNS_16Flash_fwd_paramsE --------------------------
	.section	.nv.constant0._ZN5flash16flash_fwd_kernelI23Flash_fwd_kernel_traitsILi128ELi128ELi32ELi4ELb0ELb0EN7cutlass10bfloat16_tE19Flash_kernel_traitsILi128ELi128ELi32ELi4ES3_EELb1ELb0ELb0ELb1ELb0ELb0ELb0ELb0EEEvNS_16Flash_fwd_paramsE,"a",@progbits
	.sectionflags	@""
	.align	4
.nv.constant0._ZN5flash16flash_fwd_kernelI23Flash_fwd_kernel_traitsILi128ELi128ELi32ELi4ELb0ELb0EN7cutlass10bfloat16_tE19Flash_kernel_traitsILi128ELi128ELi32ELi4ES3_EELb1ELb0ELb0ELb1ELb0ELb0ELb0ELb0EEEvNS_16Flash_fwd_paramsE:
	.zero		816


//--------------------- .nv.constant0._ZN5flash16flash_fwd_kernelI23Flash_fwd_kernel_traitsILi128ELi128ELi32ELi4ELb0ELb0EN7cutlass10bfloat16_tE19Flash_kernel_traitsILi128ELi128ELi32ELi4ES3_EELb1ELb0ELb0ELb0ELb0ELb0ELb0ELb1EEEvNS_16Flash_fwd_paramsE --------------------------
	.section	.nv.constant0._ZN5flash16flash_fwd_kernelI23Flash_fwd_kernel_traitsILi128ELi128ELi32ELi4ELb0ELb0EN7cutlass10bfloat16_tE19Flash_kernel_traitsILi128ELi128ELi32ELi4ES3_EELb1ELb0ELb0ELb0ELb0ELb0ELb0ELb1EEEvNS_16Flash_fwd_paramsE,"a",@progbits
	.sectionflags	@""
	.align	4
.nv.constant0._ZN5flash16flash_fwd_kernelI23Flash_fwd_kernel_traitsILi128ELi128ELi32ELi4ELb0ELb0EN7cutlass10bfloat16_tE19Flash_kernel_traitsILi128ELi128ELi32ELi4ES3_EELb1ELb0ELb0ELb0ELb0ELb0ELb0ELb1EEEvNS_16Flash_fwd_paramsE:
	.zero		816


//--------------------- .nv.constant0._ZN5flash16flash_fwd_kernelI23Flash_fwd_kernel_traitsILi128ELi128ELi32ELi4ELb0ELb0EN7cutlass10bfloat16_tE19Flash_kernel_traitsILi128ELi128ELi32ELi4ES3_EELb0ELb0ELb0ELb0ELb0ELb0ELb1ELb0EEEvNS_16Flash_fwd_paramsE --------------------------
	.section	.nv.constant0._ZN5flash16flash_fwd_kernelI23Flash_fwd_kernel_traitsILi128ELi128ELi32ELi4ELb0ELb0EN7cutlass10bfloat16_tE19Flash_kernel_traitsILi128ELi128ELi32ELi4ES3_EELb0ELb0ELb0ELb0ELb0ELb0ELb1ELb0EEEvNS_16Flash_fwd_paramsE,"a",@progbits
	.sectionflags	@""
	.align	4
.nv.constant0._ZN5flash16flash_fwd_kernelI23Flash_fwd_kernel_traitsILi128ELi128ELi32ELi4ELb0ELb0EN7cutlass10bfloat16_tE19Flash_kernel_traitsILi128ELi128ELi32ELi4ES3_EELb0ELb0ELb0ELb0ELb0ELb0ELb1ELb0EEEvNS_16Flash_fwd_paramsE:
	.zero		816


//--------------------- .nv.constant0._ZN5flash16flash_fwd_kernelI23Flash_fwd_kernel_traitsILi128ELi128ELi32ELi4ELb0ELb0EN7cutlass10bfloat16_tE19Flash_kernel_traitsILi128ELi128ELi32ELi4ES3_EELb1ELb0ELb0ELb1ELb0ELb0ELb0ELb1EEEvNS_16Flash_fwd_paramsE --------------------------
	.section	.nv.constant0._ZN5flash16flash_fwd_kernelI23Flash_fwd_kernel_traitsILi128ELi128ELi32ELi4ELb0ELb0EN7cutlass10bfloat16_tE19Flash_kernel_traitsILi128ELi128ELi32ELi4ES3_EELb1ELb0ELb0ELb1ELb0ELb0ELb0ELb1EEEvNS_16Flash_fwd_paramsE,"a",@progbits
	.sectionflags	@""
	.align	4
.nv.constant0._ZN5flash16flash_fwd_kernelI23Flash_fwd_kernel_traitsILi128ELi128ELi32ELi4ELb0ELb0EN7cutlass10bfloat16_tE19Flash_kernel_traitsILi128ELi128ELi32ELi4ES3_EELb1ELb0ELb0ELb1ELb0ELb0ELb0ELb1EEEvNS_16Flash_fwd_paramsE:
	.zero		816


//--------------------- .nv.constant0._ZN5flash16flash_fwd_kernelI23Flash_fwd_kernel_traitsILi128ELi128ELi32ELi4ELb0ELb0EN7cutlass10bfloat16_tE19Flash_kernel_traitsILi128ELi128ELi32ELi4ES3_EELb0ELb0ELb0ELb1ELb0ELb0ELb1ELb0EEEvNS_16Flash_fwd_paramsE --------------------------
	.section	.nv.constant0._ZN5flash16flash_fwd_kernelI23Flash_fwd_kernel_traitsILi128ELi128ELi32ELi4ELb0ELb0EN7cutlass10bfloat16_tE19Flash_kernel_traitsILi128ELi128ELi32ELi4ES3_EELb0ELb0ELb0ELb1ELb0ELb0ELb1ELb0EEEvNS_16Flash_fwd_paramsE,"a",@progbits
	.sectionflags	@""
	.align	4
.nv.constant0._ZN5flash16flash_fwd_kernelI23Flash_fwd_kernel_traitsILi128ELi128ELi32ELi4ELb0ELb0EN7cutlass10bfloat16_tE19Flash_kernel_traitsILi128ELi128ELi32ELi4ES3_EELb0ELb0ELb0ELb1ELb0ELb0ELb1ELb0EEEvNS_16Flash_fwd_paramsE:
	.zero		816


//--------------------- .nv.constant0._ZN5flash16flash_fwd_kernelI23Flash_fwd_kernel_traitsILi128ELi128ELi32ELi4ELb0ELb0EN7cutlass10bfloat16_tE19Flash_kernel_traitsILi128ELi128ELi32ELi4ES3_EELb1ELb0ELb1ELb0ELb0ELb1ELb0ELb0EEEvNS_16Flash_fwd_paramsE --------------------------
	.section	.nv.constant0._ZN5flash16flash_fwd_kernelI23Flash_fwd_kernel_traitsILi128ELi128ELi32ELi4ELb0ELb0EN7cutlass10bfloat16_tE19Flash_kernel_traitsILi128ELi128ELi32ELi4ES3_EELb1ELb0ELb1ELb0ELb0ELb1ELb0ELb0EEEvNS_16Flash_fwd_paramsE,"a",@progbits
	.sectionflags	@""
	.align	4
.nv.constant0._ZN5flash16flash_fwd_kernelI23Flash_fwd_kernel_traitsILi128ELi128ELi32ELi4ELb0ELb0EN7cutlass10bfloat16_tE19Flash_kernel_traitsILi128ELi128ELi32ELi4ES3_EELb1ELb0ELb1ELb0ELb0ELb1ELb0ELb0EEEvNS_16Flash_fwd_paramsE:
	.zero		816


//--------------------- .nv.constant0._ZN5flash16flash_fwd_kernelI23Flash_fwd_kernel_traitsILi128ELi128ELi32ELi4ELb0ELb0EN7cutlass10bfloat16_tE19Flash_kernel_traitsILi128ELi128ELi32ELi4ES3_EELb0ELb0ELb1ELb0ELb0ELb1ELb1ELb0EEEvNS_16Flash_fwd_paramsE --------------------------
	.section	.nv.constant0._ZN5flash16flash_fwd_kernelI23Flash_fwd_kernel_traitsILi128ELi128ELi32ELi4ELb0ELb0EN7cutlass10bfloat16_tE19Flash_kernel_traitsILi128ELi128ELi32ELi4ES3_EELb0ELb0ELb1ELb0ELb0ELb1ELb1ELb0EEEvNS_16Flash_fwd_paramsE,"a",@progbits
	.sectionflags	@""
	.align	4
.nv.constant0._ZN5flash16flash_fwd_kernelI23Flash_fwd_kernel_traitsILi128ELi128ELi32ELi4ELb0ELb0EN7cutlass10bfloat16_tE19Flash_kernel_traitsILi128ELi128ELi32ELi4ES3_EELb0ELb0ELb1ELb0ELb0ELb1ELb1ELb0EEEvNS_16Flash_fwd_paramsE:
	.zero		816


//--------------------- .nv.constant0._ZN5flash16flash_fwd_kernelI23Flash_fwd_kernel_traitsILi128ELi128ELi32ELi4ELb0ELb0EN7cutlass10bfloat16_tE19Flash_kernel_traitsILi128ELi128ELi32ELi4ES3_EELb1ELb0ELb1ELb1ELb0ELb0ELb0ELb0EEEvNS_16Flash_fwd_paramsE --------------------------
	.section	.nv.constant0._ZN5flash16flash_fwd_kernelI23Flash_fwd_kernel_traitsILi128ELi128ELi32ELi4ELb0ELb0EN7cutlass10bfloat16_tE19Flash_kernel_traitsILi128ELi128ELi32ELi4ES3_EELb1ELb0ELb1ELb1ELb0ELb0ELb0ELb0EEEvNS_16Flash_fwd_paramsE,"a",@progbits
	.sectionflags	@""
	.align	4
.nv.constant0._ZN5flash16flash_fwd_kernelI23Flash_fwd_kernel_traitsILi128ELi128ELi32ELi4ELb0ELb0EN7cutlass10bfloat16_tE19Flash_kernel_traitsILi128ELi128ELi32ELi4ES3_EELb1ELb0ELb1ELb1ELb0ELb0ELb0ELb0EEEvNS_16Flash_fwd_paramsE:
	.zero		816


//--------------------- .nv.constant0._ZN5flash16flash_fwd_kernelI23Flash_fwd_kernel_traitsILi128ELi128ELi32ELi4ELb0ELb0EN7cutlass10bfloat16_tE19Flash_kernel_traitsILi128ELi128ELi32ELi4ES3_EELb1ELb0ELb1ELb0ELb0ELb0ELb0ELb1EEEvNS_16Flash_fwd_paramsE --------------------------
	.section	.nv.constant0._ZN5flash16flash_fwd_kernelI23Flash_fwd_kernel_traitsILi128ELi128ELi32ELi4ELb0ELb0EN7cutlass10bfloat16_tE19Flash_kernel_traitsILi128ELi128ELi32ELi4ES3_EELb1ELb0ELb1ELb0ELb0ELb0ELb0ELb1EEEvNS_16Flash_fwd_paramsE,"a",@progbits
	.sectionflags	@""
	.align	4
.nv.constant0._ZN5flash16flash_fwd_kernelI23Flash_fwd_kernel_traitsILi128ELi128ELi32ELi4ELb0ELb0EN7cutlass10bfloat16_tE19Flash_kernel_traitsILi128ELi128ELi32ELi4ES3_EELb1ELb0ELb1ELb0ELb0ELb0ELb0ELb1EEEvNS_16Flash_fwd_paramsE:
	.zero		816


//--------------------- .nv.constant0._ZN5flash16flash_fwd_kernelI23Flash_fwd_kernel_traitsILi128ELi128ELi32ELi4ELb0ELb0EN7cutlass10bfloat16_tE19Flash_kernel_traitsILi128ELi128ELi32ELi4ES3_EELb0ELb0ELb1ELb0ELb0ELb0ELb1ELb0EEEvNS_16Flash_fwd_paramsE --------------------------
	.section	.nv.constant0._ZN5flash16flash_fwd_kernelI23Flash_fwd_kernel_traitsILi128ELi128ELi32ELi4ELb0ELb0EN7cutlass10bfloat16_tE19Flash_kernel_traitsILi128ELi128ELi32ELi4ES3_EELb0ELb0ELb1ELb0ELb0ELb0ELb1ELb0EEEvNS_16Flash_fwd_paramsE,"a",@progbits
	.sectionflags	@""
	.align	4
.nv.constant0._ZN5flash16flash_fwd_kernelI23Flash_fwd_kernel_traitsILi128ELi128ELi32ELi4ELb0ELb0EN7cutlass10bfloat16_tE19Flash_kernel_traitsILi128ELi128ELi32ELi4ES3_EELb0ELb0ELb1ELb0ELb0ELb0ELb1ELb0EEEvNS_16Flash_fwd_paramsE:
	.zero		816


//--------------------- .nv.constant0._ZN5flash16flash_fwd_kernelI23Flash_fwd_kernel_traitsILi128ELi128ELi32ELi4ELb0ELb0EN7cutlass10bfloat16_tE19Flash_kernel_traitsILi128ELi128ELi32ELi4ES3_EELb1ELb0ELb1ELb1ELb0ELb0ELb0ELb1EEEvNS_16Flash_fwd_paramsE --------------------------
	.section	.nv.constant0._ZN5flash16flash_fwd_kernelI23Flash_fwd_kernel_traitsILi128ELi128ELi32ELi4ELb0ELb0EN7cutlass10bfloat16_tE19Flash_kernel_traitsILi128ELi128ELi32ELi4ES3_EELb1ELb0ELb1ELb1ELb0ELb0ELb0ELb1EEEvNS_16Flash_fwd_paramsE,"a",@progbits
	.sectionflags	@""
	.align	4
.nv.constant0._ZN5flash16flash_fwd_kernelI23Flash_fwd_kernel_traitsILi128ELi128ELi32ELi4ELb0ELb0EN7cutlass10bfloat16_tE19Flash_kernel_traitsILi128ELi128ELi32ELi4ES3_EELb1ELb0ELb1ELb1ELb0ELb0ELb0ELb1EEEvNS_16Flash_fwd_paramsE:
	.zero		816


//--------------------- .nv.constant0._ZN5flash16flash_fwd_kernelI23Flash_fwd_kernel_traitsILi128ELi128ELi32ELi4ELb0ELb0EN7cutlass10bfloat16_tE19Flash_kernel_traitsILi128ELi128ELi32ELi4ES3_EELb0ELb0ELb1ELb1ELb0ELb0ELb1ELb0EEEvNS_16Flash_fwd_paramsE --------------------------
	.section	.nv.constant0._ZN5flash16flash_fwd_kernelI23Flash_fwd_kernel_traitsILi128ELi128ELi32ELi4ELb0ELb0EN7cutlass10bfloat16_tE19Flash_kernel_traitsILi128ELi128ELi32ELi4ES3_EELb0ELb0ELb1ELb1ELb0ELb0ELb1ELb0EEEvNS_16Flash_fwd_paramsE,"a",@progbits
	.sectionflags	@""
	.align	4
.nv.constant0._ZN5flash16flash_fwd_kernelI23Flash_fwd_kernel_traitsILi128ELi128ELi32ELi4ELb0ELb0EN7cutlass10bfloat16_tE19Flash_kernel_traitsILi128ELi128ELi32ELi4ES3_EELb0ELb0ELb1ELb1ELb0ELb0ELb1ELb0EEEvNS_16Flash_fwd_paramsE:
	.zero		816


//--------------------- .text._ZN5flash16flash_fwd_kernelI23Flash_fwd_kernel_traitsILi128ELi128ELi64ELi4ELb0ELb0EN7cutlass10bfloat16_tE19Flash_kernel_traitsILi128ELi128ELi64ELi4ES3_EELb0ELb0ELb0ELb0ELb0ELb1ELb0ELb0EEEvNS_16Flash_fwd_paramsE --------------------------
	.section	.text._ZN5flash16flash_fwd_kernelI23Flash_fwd_kernel_traitsILi128ELi128ELi64ELi4ELb0ELb0EN7cutlass10bfloat16_tE19Flash_kernel_traitsILi128ELi128ELi64ELi4ES3_EELb0ELb0ELb0ELb0ELb0ELb1ELb0ELb0EEEvNS_16Flash_fwd_paramsE,"ax",@progbits
	.sectioninfo	@"SHI_REGISTERS=255"
	.align	128
        .global         _ZN5flash16flash_fwd_kernelI23Flash_fwd_kernel_traitsILi128ELi128ELi64ELi4ELb0ELb0EN7cutlass10bfloat16_tE19Flash_kernel_traitsILi128ELi128ELi64ELi4ES3_EELb0ELb0ELb0ELb0ELb0ELb1ELb0ELb0EEEvNS_16Flash_fwd_paramsE
        .type           _ZN5flash16flash_fwd_kernelI23Flash_fwd_kernel_traitsILi128ELi128ELi64ELi4ELb0ELb0EN7cutlass10bfloat16_tE19Flash_kernel_traitsILi128ELi128ELi64ELi4ES3_EELb0ELb0ELb0ELb0ELb0ELb1ELb0ELb0EEEvNS_16Flash_fwd_paramsE,@function
        .size           _ZN5flash16flash_fwd_kernelI23Flash_fwd_kernel_traitsILi128ELi128ELi64ELi4ELb0ELb0EN7cutlass10bfloat16_tE19Flash_kernel_traitsILi128ELi128ELi64ELi4ES3_EELb0ELb0ELb0ELb0ELb0ELb1ELb0ELb0EEEvNS_16Flash_fwd_paramsE,(.L_x_2372 - _ZN5flash16flash_fwd_kernelI23Flash_fwd_kernel_traitsILi128ELi128ELi64ELi4ELb0ELb0EN7cutlass10bfloat16_tE19Flash_kernel_traitsILi128ELi128ELi64ELi4ES3_EELb0ELb0ELb0ELb0ELb0ELb1ELb0ELb0EEEvNS_16Flash_fwd_paramsE)
        .other          _ZN5flash16flash_fwd_kernelI23Flash_fwd_kernel_traitsILi128ELi128ELi64ELi4ELb0ELb0EN7cutlass10bfloat16_tE19Flash_kernel_traitsILi128ELi128ELi64ELi4ES3_EELb0ELb0ELb0ELb0ELb0ELb1ELb0ELb0EEEvNS_16Flash_fwd_paramsE,@"STO_CUDA_ENTRY STV_DEFAULT"
_ZN5flash16flash_fwd_kernelI23Flash_fwd_kernel_traitsILi128ELi128ELi64ELi4ELb0ELb0EN7cutlass10bfloat16_tE19Flash_kernel_traitsILi128ELi128ELi64ELi4ES3_EELb0ELb0ELb0ELb0ELb0ELb1ELb0ELb0EEEvNS_16Flash_fwd_paramsE:
.text._ZN5flash16flash_fwd_kernelI23Flash_fwd_kernel_traitsILi128ELi128ELi64ELi4ELb0ELb0EN7cutlass10bfloat16_tE19Flash_kernel_traitsILi128ELi128ELi64ELi4ES3_EELb0ELb0ELb0ELb0ELb0ELb1ELb0ELb0EEEvNS_16Flash_fwd_paramsE:
[----:B------:R-:W-:Y:S02]  /*0000*/  MOV R1, c[0x0][0x28] ;  /* 0x00000a0000017a02 */ /* 0x000fe40000000f00 */
[----:B------:R-:W1:Y:S01]  /*0010*/  S2R R8, SR_CTAID.Y ;  /* 0x0000000000087919 */ /* 0x000e620000002600 */
[----:B------:R-:W-:Y:S01]  /*0020*/  ULDC.64 UR4, c[0x0][0x240] ;  /* 0x0000900000047ab9 */ /* 0x000fe20000000a00 */
[----:B------:R-:W-:Y:S01]  /*0030*/  IMAD.MOV.U32 R9, RZ, RZ, 0x4 ;  /* 0x00000004ff097424 */ /* 0x000fe200078e00ff */
[----:B------:R-:W-:Y:S01]  /*0040*/  UISETP.NE.U32.AND UP1, UPT, URZ, UR4, UPT ;  /* 0x000000043f00728c */ /* 0x000fe2000bf25070 */
[----:B------:R-:W-:Y:S01]  /*0050*/  ISETP.NE.U32.AND P2, PT, RZ, c[0x0][0x250], PT ;  /* 0x00009400ff007a0c */ /* 0x000fe20003f45070 */
[----:B------:R-:W-:Y:S01]  /*0060*/  ULDC.U8 UR6, c[0x0][0x312] ;  /* 0x0000c48000067ab9 */ /* 0x000fe20000000000 */
[----:B------:R-:W-:Y:S01]  /*0070*/  IMAD.MOV.U32 R4, RZ, RZ, -0x1 ;  /* 0xffffffffff047424 */ /* 0x000fe200078e00ff */
[----:B------:R-:W-:Y:S01]  /*0080*/  UISETP.NE.AND.EX UP1, UPT, URZ, UR5, UPT, UP1 ;  /* 0x000000053f00728c */ /* 0x000fe2000bf25310 */
[----:B------:R-:W-:Y:S01]  /*0090*/  ISETP.NE.AND.EX P2, PT, RZ, c[0x0][0x254], PT, P2 ;  /* 0x00009500ff007a0c */ /* 0x000fe20003f45320 */
[----:B------:R-:W-:Y:S01]  /*00a0*/  UISETP.NE.AND UP2, UPT, UR6, URZ, UPT ;  /* 0x0000003f0600728c */ /* 0x000fe2000bf45270 */
[----:B------:R-:W-:Y:S01]  /*00b0*/  IADD3 R1, R1, -0xa8, RZ ;  /* 0xffffff5801017810 */ /* 0x000fe20007ffe0ff */
[----:B------:R-:W-:-:S02]  /*00c0*/  ULDC.64 UR4, c[0x0][0x248] ;  /* 0x0000920000047ab9 */ /* 0x000fc40000000a00 */
[----:B------:R-:W-:Y:S01]  /*00d0*/  PLOP3.LUT P1, PT, PT, PT, UP1, 0x80, 0x0 ;  /* 0x000000000000781c */ /* 0x000fe20003f2f018 */
[----:B------:R-:W-:Y:S02]  /*00e0*/  UISETP.EQ.U32.AND UP0, UPT, URZ, UR4, UPT ;  /* 0x000000043f00728c */ /* 0x000fe4000bf02070 */
[----:B------:R-:W-:Y:S02]  /*00f0*/  ULDC.64 UR16, c[0x0][0x118] ;  /* 0x0000460000107ab9 */ /* 0x000fe40000000a00 */
[----:B------:R-:W-:Y:S01]  /*0100*/  UISETP.EQ.OR.EX UP0, UPT, URZ, UR5, !UP2, UP0 ;  /* 0x000000053f00728c */ /* 0x000fe2000d702700 */
[----:B-1----:R-:W-:-:S05]  /*0110*/  IMAD.WIDE R2, R8, R9, c[0x0][0x240] ;  /* 0x0000900008027625 */ /* 0x002fca00078e0209 */
[----:B------:R-:W-:Y:S02]  /*0120*/  PLOP3.LUT P0, PT, PT, PT, UP0, 0x80, 0x0 ;  /* 0x000000000000781c */ /* 0x000fe40003f0f008 */
[----:B------:R1:W2:Y:S04]  /*0130*/  @P1 LDG.E R4, [R2.64] ;  /* 0x0000001002041981 */ /* 0x0002a8000c1e1900 */
[----:B------:R1:W3:Y:S01]  /*0140*/  @P1 LDG.E R5, [R2.64+0x4] ;  /* 0x0000041002051981 */ /* 0x0002e2000c1e1900 */
[----:B------:R-:W-:-:S04]  /*0150*/  IMAD.WIDE R6, R8, R9, c[0x0][0x248] ;  /* 0x0000920008067625 */ /* 0x000fc800078e0209 */
[----:B-1----:R-:W-:-:S05]  /*0160*/  @P2 IMAD.WIDE R2, R8, R9, c[0x0][0x250] ;  /* 0x0000940008022625 */ /* 0x002fca00078e0209 */
[----:B------:R1:W4:Y:S04]  /*0170*/  @P2 LDG.E R0, [R2.64] ;  /* 0x0000001002002981 */ /* 0x000328000c1e1900 */
[----:B-1----:R-:W5:Y:S01]  /*0180*/  @!P0 LDG.E R2, [R6.64] ;  /* 0x0000001006028981 */ /* 0x002f62000c1e1900 */
[----:B------:R-:W-:Y:S01]  /*0190*/  UMOV UR19, 0xffffffff ;  /* 0xffffffff00137882 */ /* 0x000fe20000000000 */
[----:B------:R-:W1:Y:S01]  /*01a0*/  S2UR UR12, SR_CTAID.X ;  /* 0x00000000000c79c3 */ /* 0x000e620000002500 */
[----:B------:R-:W-:Y:S01]  /*01b0*/  UMOV UR14, URZ ;  /* 0x0000003f000e7c82 */ /* 0x000fe20008000000 */
[----:B------:R-:W1:Y:S06]  /*01c0*/  S2R R154, SR_TID.X ;  /* 0x00000000009a7919 */ /* 0x000e6c0000002100 */
[----:B------:R-:W1:Y:S08]  /*01d0*/  S2UR UR11, SR_CTAID.Z ;  /* 0x00000000000b79c3 */ /* 0x000e700000002700 */
[----:B------:R-:W1:Y:S08]  /*01e0*/  S2UR UR10, SR_CTAID.Y ;  /* 0x00000000000a79c3 */ /* 0x000e700000002600 */
[----:B--2---:R-:W2:Y:S08]  /*01f0*/  R2UR UR9, R4 ;  /* 0x00000000040973c2 */ /* 0x004eb000000e0000 */
[----:B---3--:R-:W2:Y:S02]  /*0200*/  @P1 R2UR UR15, R5 ;  /* 0x00000000050f13c2 */ /* 0x008ea400000e0000 */
[----:B--2---:R-:W-:-:S06]  /*0210*/  @UP1 UIADD3 UR15, UR15, -UR9, URZ ;  /* 0x800000090f0f1290 */ /* 0x004fcc000fffe03f */
[----:B----4-:R2:W3:Y:S01]  /*0220*/  @P2 R2UR UR14, R0 ;  /* 0x00000000000e23c2 */ /* 0x0104e200000e0000 */
[----:B------:R-:W-:-:S07]  /*0230*/  @!UP1 ULDC UR15, c[0x0][0x214] ;  /* 0x00008500000f9ab9 */ /* 0x000fce0000000800 */
[----:B-----5:R2:W4:Y:S01]  /*0240*/  @!P0 R2UR UR19, R2 ;  /* 0x00000000021383c2 */ /* 0x02052200000e0000 */
[----:B------:R-:W-:-:S04]  /*0250*/  ISETP.NE.U32.AND P0, PT, RZ, c[0x0][0x248], PT ;  /* 0x00009200ff007a0c */ /* 0x000fc80003f05070 */
[----:B------:R-:W-:-:S13]  /*0260*/  ISETP.NE.AND.EX P0, PT, RZ, c[0x0][0x24c], PT, P0 ;  /* 0x00009300ff007a0c */ /* 0x000fda0003f05300 */
[----:B-1234-:R-:W-:Y:S05]  /*0270*/  @!P0 BRA `(.L_x_0) ;  /* 0x0000007000008947 */ /* 0x01efea0003800000 */
[----:B------:R-:W-:-:S13]  /*0280*/  PLOP3.LUT P0, PT, PT, PT, UP2, 0x80, 0x0 ;  /* 0x000000000000781c */ /* 0x000fda0003f0f028 */
[----:B------:R-:W2:Y:S04]  /*0290*/  @P0 LDG.E R0, [R6.64+0x4] ;  /* 0x0000041006000981 */ /* 0x000ea8000c1e1900 */
[----:B------:R-:W3:Y:S01]  /*02a0*/  @!P0 LDG.E R2, [R6.64] ;  /* 0x0000001006028981 */ /* 0x000ee2000c1e1900 */
[----:B--2---:R-:W1:Y:S02]  /*02b0*/  @P0 R2UR UR4, R0 ;  /* 0x00000000000403c2 */ /* 0x004e6400000e0000 */
[----:B-1----:R-:W-:-:S11]  /*02c0*/  @UP2 UIADD3 UR4, UR4, -UR19, URZ ;  /* 0x8000001304042290 */ /* 0x002fd6000fffe03f */
[----:B---3--:R1:W2:Y:S02]  /*02d0*/  @!P0 R2UR UR4, R2 ;  /* 0x00000000020483c2 */ /* 0x0082a400000e0000 */
[----:B-12---:R-:W-:Y:S05]  /*02e0*/  BRA `(.L_x_1) ;  /* 0x0000001000007947 */ /* 0x006fea0003800000 */
.L_x_0:
[----:B------:R-:W-:Y:S02]  /*02f0*/  ULDC UR4, c[0x0][0x218] ;  /* 0x0000860000047ab9 */ /* 0x000fe40000000800 */
.L_x_1:
[----:B------:R-:W-:-:S04]  /*0300*/  ISETP.NE.U32.AND P0, PT, RZ, c[0x0][0x258], PT ;  /* 0x00009600ff007a0c */ /* 0x000fc80003f05070 */
[----:B------:R-:W-:-:S13]  /*0310*/  ISETP.NE.AND.EX P0, PT, RZ, c[0x0][0x25c], PT, P0 ;  /* 0x00009700ff007a0c */ /* 0x000fda0003f05300 */
[----:B------:R-:W-:-:S05]  /*0320*/  @P0 IMAD.WIDE R2, R8, R9, c[0x0][0x258] ;  /* 0x0000960008020625 */ /* 0x000fca00078e0209 */
[----:B------:R-:W2:Y:S01]  /*0330*/  @P0 LDG.E R0, [R2.64] ;  /* 0x0000001002000981 */ /* 0x000ea2000c1e1900 */
[----:B------:R-:W-:Y:S02]  /*0340*/  USHF.L.U32 UR12, UR12, 0x7, URZ ;  /* 0x000000070c0c7899 */ /* 0x000fe4000800063f */
[----:B------:R-:W-:Y:S02]  /*0350*/  VOTEU.ALL UP0, P0 ;  /* 0x00000000003f7886 */ /* 0x000fe40000000000 */
[----:B------:R-:W-:Y:S02]  /*0360*/  UISETP.GT.AND UP2, UPT, UR15, UR12, UPT ;  /* 0x0000000c0f00728c */ /* 0x000fe4000bf44270 */
[----:B------:R-:W-:Y:S02]  /*0370*/  ULDC UR7, c[0x0][0x268] ;  /* 0x00009a0000077ab9 */ /* 0x000fe40000000800 */
[----:B------:R-:W-:Y:S02]  /*0380*/  VOTEU.ANY UP1, P0 ;  /* 0x00000000003f7886 */ /* 0x000fe40000020100 */
[----:B------:R-:W-:-:S02]  /*0390*/  @!UP0 UISETP.NE.U32.AND UP3, UPT, URZ, UR7, UPT ;  /* 0x000000073f00828c */ /* 0x000fc4000bf65070 */
[----:B------:R-:W-:Y:S02]  /*03a0*/  ULDC UR6, c[0x0][0x26c] ;  /* 0x00009b0000067ab9 */ /* 0x000fe40000000800 */
[----:B------:R-:W-:Y:S02]  /*03b0*/  @!UP0 UISETP.NE.AND.EX UP3, UPT, URZ, UR6, UPT, UP3 ;  /* 0x000000063f00828c */ /* 0x000fe4000bf65330 */
[----:B------:R-:W-:Y:S02]  /*03c0*/  ULDC UR5, c[0x0][0x21c] ;  /* 0x0000870000057ab9 */ /* 0x000fe40000000800 */
[----:B------:R-:W-:Y:S01]  /*03d0*/  @!UP0 USEL UR5, URZ, UR5, !UP3 ;  /* 0x000000053f058287 */ /* 0x000fe2000d800000 */
[----:B--2---:R-:W1:Y:S01]  /*03e0*/  @P0 R2UR UR13, R0 ;  /* 0x00000000000d03c2 */ /* 0x004e6200000e0000 */
[----:B------:R-:W-:Y:S01]  /*03f0*/  PLOP3.LUT P0, PT, PT, PT, UP2, 0x80, 0x0 ;  /* 0x000000000000781c */ /* 0x000fe20003f0f028 */
[----:B-1----:R-:W-:Y:S02]  /*0400*/  @UP1 UIADD3 UR13, UR13, -UR14, URZ ;  /* 0x8000000e0d0d1290 */ /* 0x002fe4000fffe03f */
[----:B------:R-:W-:-:S10]  /*0410*/  @!UP0 UIADD3 UR13, UR5, UR4, -UR14 ;  /* 0x00000004050d8290 */ /* 0x000fd4000fffe80e */
[----:B------:R-:W-:Y:S05]  /*0420*/  @!P0 EXIT ;  /* 0x000000000000894d */ /* 0x000fea0003800000 */
[----:B------:R-:W-:Y:S02]  /*0430*/  UISETP.GE.AND UP0, UPT, UR13, 0x1, UPT ;  /* 0x000000010d00788c */ /* 0x000fe4000bf06270 */
[----:B------:R-:W-:-:S04]  /*0440*/  UIADD3 UR4, UR13, 0x3f, URZ ;  /* 0x0000003f0d047890 */ /* 0x000fc8000fffe03f */
[----:B------:R-:W-:Y:S01]  /*0450*/  PLOP3.LUT P0, PT, PT, PT, UP0, 0x80, 0x0 ;  /* 0x000000000000781c */ /* 0x000fe20003f0f008 */
[----:B------:R-:W-:-:S04]  /*0460*/  USHF.R.S32.HI UR8, URZ, 0x1f, UR4 ;  /* 0x0000001f3f087899 */ /* 0x000fc80008011404 */
[----:B------:R-:W-:-:S08]  /*0470*/  ULEA.HI UR8, UR8, UR4, URZ, 0x6 ;  /* 0x0000000408087291 */ /* 0x000fd0000f8f303f */
[----:B------:R-:W-:Y:S05]  /*0480*/  @!P0 BRA `(.L_x_2) ;  /* 0x0000b8d000008947 */ /* 0x000fea0003800000 */
[----:B------:R-:W-:Y:S02]  /*0490*/  UISETP.NE.AND UP1, UPT, UR9, -0x1, UPT ;  /* 0xffffffff0900788c */ /* 0x000fe4000bf25270 */
[----:B------:R-:W-:Y:S02]  /*04a0*/  UISETP.NE.AND UP0, UPT, UR19, -0x1, UPT ;  /* 0xffffffff1300788c */ /* 0x000fe4000bf05270 */
[----:B------:R-:W-:Y:S02]  /*04b0*/  ULDC.64 UR4, c[0x0][0x190] ;  /* 0x0000640000047ab9 */ /* 0x000fe40000000a00 */
[----:B------:R-:W-:Y:S02]  /*04c0*/  ULDC.64 UR6, c[0x0][0x178] ;  /* 0x00005e0000067ab9 */ /* 0x000fe40000000a00 */
[----:B------:R-:W-:-:S03]  /*04d0*/  PLOP3.LUT P0, PT, PT, PT, UP0, 0x80, 0x0 ;  /* 0x000000000000781c */ /* 0x000fc60003f0f008 */
[----:B------:R-:W-:Y:S02]  /*04e0*/  @UP1 UIMAD.WIDE.U32 UR24, UR9, UR4, URZ ;  /* 0x00000004091812a5 */ /* 0x000fe4000f8e003f */
[----:B------:R-:W-:Y:S02]  /*04f0*/  @!UP1 USHF.R.S32.HI UR22, URZ, 0x1f, UR10 ;  /* 0x0000001f3f169899 */ /* 0x000fe4000801140a */
[----:B------:R-:W-:Y:S02]  /*0500*/  @UP0 UIADD3 UR23, UR14, UR19, URZ ;  /* 0x000000130e170290 */ /* 0x000fe4000fffe03f */
[----:B------:R-:W-:Y:S02]  /*0510*/  @UP1 UIMAD UR18, UR9, UR5, UR25 ;  /* 0x00000005091212a4 */ /* 0x000fe4000f8e0219 */
[----:B------:R-:W-:Y:S02]  /*0520*/  @!UP1 UIMAD.WIDE.U32 UR20, UR10, UR6, URZ ;  /* 0x000000060a1492a5 */ /* 0x000fe4000f8e003f */
[----:B------:R-:W-:-:S02]  /*0530*/  ULDC.64 UR4, c[0x0][0x198] ;  /* 0x0000660000047ab9 */ /* 0x000fc40000000a00 */
[----:B------:R-:W-:Y:S02]  /*0540*/  @!UP1 UIMAD UR22, UR22, UR6, URZ ;  /* 0x00000006161692a4 */ /* 0x000fe4000f8e023f */
[----:B------:R-:W-:Y:S02]  /*0550*/  @UP0 UIMAD.WIDE.U32 UR26, UR23, UR4, URZ ;  /* 0x00000004171a02a5 */ /* 0x000fe4000f8e003f */
[----:B------:R-:W-:Y:S02]  /*0560*/  @!UP1 UIMAD UR22, UR10, UR7, UR22 ;  /* 0x000000070a1692a4 */ /* 0x000fe4000f8e0216 */
[----:B------:R-:W-:Y:S02]  /*0570*/  @UP1 UMOV UR6, UR24 ;  /* 0x0000001800061c82 */ /* 0x000fe40008000000 */
[----:B------:R-:W-:Y:S02]  /*0580*/  @!UP1 UMOV UR6, UR20 ;  /* 0x0000001400069c82 */ /* 0x000fe40008000000 */
[----:B------:R-:W-:-:S02]  /*0590*/  @UP0 UIMAD UR7, UR23, UR5, UR27 ;  /* 0x00000005170702a4 */ /* 0x000fc4000f8e021b */
[----:B------:R-:W-:Y:S02]  /*05a0*/  @!UP1 UIADD3 UR18, UR21, UR22, URZ ;  /* 0x0000001615129290 */ /* 0x000fe4000fffe03f */
[----:B------:R-:W-:Y:S01]  /*05b0*/  @UP0 UMOV UR20, UR26 ;  /* 0x0000001a00140c82 */ /* 0x000fe20008000000 */
[----:B------:R-:W-:Y:S05]  /*05c0*/  @P0 BRA `(.L_x_3) ;  /* 0x000000d000000947 */ /* 0x000fea0003800000 */
[----:B------:R-:W-:Y:S02]  /*05d0*/  USHF.R.S32.HI UR20, URZ, 0x1f, UR14 ;  /* 0x0000001f3f147899 */ /* 0x000fe4000801140e */
[----:B------:R-:W-:Y:S02]  /*05e0*/  ULDC.64 UR4, c[0x0][0x198] ;  /* 0x0000660000047ab9 */ /* 0x000fe40000000a00 */
[----:B------:R-:W-:Y:S02]  /*05f0*/  UIMAD UR20, UR20, UR4, URZ ;  /* 0x00000004141472a4 */ /* 0x000fe4000f8e023f */
[----:B------:R-:W-:Y:S02]  /*0600*/  UIMAD.WIDE.U32 UR22, UR14, UR4, URZ ;  /* 0x000000040e1672a5 */ /* 0x000fe4000f8e003f */
[----:B------:R-:W-:-:S02]  /*0610*/  UIMAD UR20, UR14, UR5, UR20 ;  /* 0x000000050e1472a4 */ /* 0x000fc4000f8e0214 */
[----:B------:R-:W-:Y:S02]  /*0620*/  USHF.R.S32.HI UR7, URZ, 0x1f, UR10 ;  /* 0x0000001f3f077899 */ /* 0x000fe4000801140a */
[----:B------:R-:W-:Y:S02]  /*0630*/  ULDC.64 UR4, c[0x0][0x180] ;  /* 0x0000600000047ab9 */ /* 0x000fe40000000a00 */
[----:B------:R-:W-:Y:S02]  /*0640*/  UIADD3 UR21, UR23, UR20, URZ ;  /* 0x0000001417157290 */ /* 0x000fe4000fffe03f */
[----:B------:R-:W-:Y:S02]  /*0650*/  UIMAD UR7, UR7, UR4, URZ ;  /* 0x00000004070772a4 */ /* 0x000fe4000f8e023f */
[----:B------:R-:W-:Y:S02]  /*0660*/  UMOV UR20, UR22 ;  /* 0x0000001600147c82 */ /* 0x000fe40008000000 */
[----:B------:R-:W-:-:S02]  /*0670*/  UIMAD UR7, UR10, UR5, UR7 ;  /* 0x000000050a0772a4 */ /* 0x000fc4000f8e0207 */
[----:B------:R-:W-:-:S04]  /*0680*/  UIMAD.WIDE.U32 UR20, UR10, UR4, UR20 ;  /* 0x000000040a1472a5 */ /* 0x000fc8000f8e0014 */
[----:B------:R-:W-:Y:S02]  /*0690*/  UIADD3 UR7, UR21, UR7, URZ ;  /* 0x0000000715077290 */ /* 0x000fe4000fffe03f */
.L_x_3:
[----:B------:R-:W-:Y:S01]  /*06a0*/  IABS R0, c[0x0][0x1c8] ;  /* 0x0000720000007a13 */ /* 0x000fe20000000000 */
[----:B------:R-:W1:Y:S01]  /*06b0*/  S2R R5, SR_CTAID.Z ;  /* 0x0000000000057919 */ /* 0x000e620000002700 */
[----:B------:R-:W-:Y:S02]  /*06c0*/  ULDC UR4, c[0x0][0x1c8] ;  /* 0x0000720000047ab9 */ /* 0x000fe40000000800 */
[----:B------:R-:W-:Y:S01]  /*06d0*/  ULOP3.LUT UR4, UR11, UR4, URZ, 0x3c, !UPT ;  /* 0x000000040b047292 */ /* 0x000fe2000f8e3c3f */
[----:B------:R-:W-:Y:S01]  /*06e0*/  IMAD.MOV.U32 R4, RZ, RZ, R0 ;  /* 0x000000ffff047224 */ /* 0x000fe200078e0000 */
[----:B------:R-:W-:-:S03]  /*06f0*/  @UP0 UIADD3 UR19, UR14, UR19, URZ ;  /* 0x000000130e130290 */ /* 0x000fc6000fffe03f */
[----:B------:R-:W2:Y:S01]  /*0700*/  I2F.RP R2, R4 ;  /* 0x0000000400027306 */ /* 0x000ea20000209400 */
[----:B------:R-:W-:Y:S01]  /*0710*/  ISETP.LE.AND P1, PT, RZ, UR4, PT ;  /* 0x00000004ff007c0c */ /* 0x000fe2000bf23270 */
[----:B------:R-:W-:Y:S02]  /*0720*/  ULDC.64 UR4, c[0x0][0x1a0] ;  /* 0x0000680000047ab9 */ /* 0x000fe40000000a00 */
[----:B------:R-:W-:-:S04]  /*0730*/  @UP0 UIMAD.WIDE.U32 UR22, UR19, UR4, URZ ;  /* 0x00000004131602a5 */ /* 0x000fc8000f8e003f */
[----:B------:R-:W-:Y:S02]  /*0740*/  @UP0 UIMAD UR21, UR19, UR5, UR23 ;  /* 0x00000005131502a4 */ /* 0x000fe4000f8e0217 */
[----:B------:R-:W-:Y:S01]  /*0750*/  USHF.R.S32.HI UR19, URZ, 0x1f, UR11 ;  /* 0x0000001f3f137899 */ /* 0x000fe2000801140b */
[----:B--2---:R-:W2:Y:S01]  /*0760*/  MUFU.RCP R2, R2 ;  /* 0x0000000200027308 */ /* 0x004ea20000001000 */
[----:B-1----:R-:W-:Y:S02]  /*0770*/  IABS R5, R5 ;  /* 0x0000000500057213 */ /* 0x002fe40000000000 */
[----:B--2---:R-:W-:-:S05]  /*0780*/  IADD3 R2, R2, 0xffffffe, RZ ;  /* 0x0ffffffe02027810 */ /* 0x004fca0007ffe0ff */
[----:B------:R-:W1:Y:S02]  /*0790*/  F2I.FTZ.U32.TRUNC.NTZ R3, R2 ;  /* 0x0000000200037305 */ /* 0x000e64000021f000 */
[----:B-1----:R-:W-:Y:S02]  /*07a0*/  IMAD.MOV R0, RZ, RZ, -R3 ;  /* 0x000000ffff007224 */ /* 0x002fe400078e0a03 */
[----:B------:R-:W-:Y:S02]  /*07b0*/  IMAD.MOV.U32 R2, RZ, RZ, RZ ;  /* 0x000000ffff027224 */ /* 0x000fe400078e00ff */
[----:B------:R-:W-:-:S04]  /*07c0*/  IMAD R0, R0, R4, RZ ;  /* 0x0000000400007224 */ /* 0x000fc800078e02ff */
[----:B------:R-:W-:-:S04]  /*07d0*/  IMAD.HI.U32 R0, R3, R0, R2 ;  /* 0x0000000003007227 */ /* 0x000fc800078e0002 */
[----:B------:R-:W-:-:S04]  /*07e0*/  IMAD.MOV.U32 R3, RZ, RZ, R5 ;  /* 0x000000ffff037224 */ /* 0x000fc800078e0005 */
[----:B------:R-:W-:-:S05]  /*07f0*/  IMAD.HI.U32 R0, R0, R3, RZ ;  /* 0x0000000300007227 */ /* 0x000fca00078e00ff */
[----:B------:R-:W-:-:S05]  /*0800*/  IADD3 R2, -R0, RZ, RZ ;  /* 0x000000ff00027210 */ /* 0x000fca0007ffe1ff */
[----:B------:R-:W-:-:S05]  /*0810*/  IMAD R2, R4, R2, R3 ;  /* 0x0000000204027224 */ /* 0x000fca00078e0203 */
[----:B------:R-:W-:-:S13]  /*0820*/  ISETP.GT.U32.AND P2, PT, R4, R2, PT ;  /* 0x000000020400720c */ /* 0x000fda0003f44070 */
[----:B------:R-:W-:Y:S01]  /*0830*/  @!P2 IMAD.IADD R2, R2, 0x1, -R4 ;  /* 0x000000010202a824 */ /* 0x000fe200078e0a04 */
[----:B------:R-:W-:Y:S02]  /*0840*/  @!P2 IADD3 R0, R0, 0x1, RZ ;  /* 0x000000010000a810 */ /* 0x000fe40007ffe0ff */
[----:B------:R-:W-:Y:S02]  /*0850*/  ISETP.NE.AND P2, PT, RZ, c[0x0][0x1c8], PT ;  /* 0x00007200ff007a0c */ /* 0x000fe40003f45270 */
[----:B------:R-:W-:-:S13]  /*0860*/  ISETP.GE.U32.AND P3, PT, R2, R4, PT ;  /* 0x000000040200720c */ /* 0x000fda0003f66070 */
[----:B------:R-:W-:-:S05]  /*0870*/  @P3 IADD3 R0, R0, 0x1, RZ ;  /* 0x0000000100003810 */ /* 0x000fca0007ffe0ff */
[----:B------:R-:W-:-:S05]  /*0880*/  IMAD.MOV.U32 R22, RZ, RZ, R0 ;  /* 0x000000ffff167224 */ /* 0x000fca00078e0000 */
[----:B------:R-:W-:Y:S02]  /*0890*/  @!P1 IADD3 R22, -R22, RZ, RZ ;  /* 0x000000ff16169210 */ /* 0x000fe40007ffe1ff */
[----:B------:R-:W-:Y:S01]  /*08a0*/  @!P2 LOP3.LUT R22, RZ, c[0x0][0x1c8], RZ, 0x33, !PT ;  /* 0x00007200ff16aa12 */ /* 0x000fe200078e33ff */
        /* <DEDUP_REMOVED lines=10> */
[----:B------:R-:W-:Y:S02]  /*0950*/  UIMAD.WIDE.U32 UR22, UR10, UR4, UR22 ;  /* 0x000000040a1672a5 */ /* 0x000fe4000f8e0016 */
[----:B------:R-:W-:-:S04]  /*0960*/  UIMAD UR5, UR10, UR5, UR14 ;  /* 0x000000050a0572a4 */ /* 0x000fc8000f8e020e */
[----:B------:R-:W-:Y:S02]  /*0970*/  UIADD3 UR21, UR23, UR5, URZ ;  /* 0x0000000517157290 */ /* 0x000fe4000fffe03f */
.L_x_4:
[----:B------:R-:W1:Y:S01]  /*0980*/  S2R R4, SR_CTAID.X ;  /* 0x0000000000047919 */ /* 0x000e620000002500 */
[----:B------:R-:W-:Y:S01]  /*0990*/  SHF.R.S32.HI R24, RZ, 0x1f, R154 ;  /* 0x0000001fff187819 */ /* 0x000fe2000001149a */
[----:B------:R-:W-:Y:S01]  /*09a0*/  UIADD3 UR12, -UR12, UR15, URZ ;  /* 0x0000000f0c0c7290 */ /* 0x000fe2000fffe13f */
[----:B------:R-:W-:Y:S01]  /*09b0*/  IMAD.MOV.U32 R156, RZ, RZ, c[0x0][0x198] ;  /* 0x00006600ff9c7624 */ /* 0x000fe200078e00ff */
[----:B------:R-:W2:Y:S01]  /*09c0*/  S2R R7, SR_CTAID.Z ;  /* 0x0000000000077919 */ /* 0x000ea20000002700 */
[CC--:B------:R-:W-:Y:S01]  /*09d0*/  LEA.HI R0, R24.reuse, R154.reuse, RZ, 0x3 ;  /* 0x0000009a18007211 */ /* 0x0c0fe200078f18ff */
[----:B------:R-:W-:Y:S01]  /*09e0*/  ULDC.64 UR4, c[0x0][0x1a8] ;  /* 0x00006a0000047ab9 */ /* 0x000fe20000000a00 */
[----:B------:R-:W-:Y:S01]  /*09f0*/  LEA.HI R11, R24, R154, RZ, 0x6 ;  /* 0x0000009a180b7211 */ /* 0x000fe200078f30ff */
[----:B------:R-:W-:Y:S01]  /*0a00*/  UIMAD UR4, UR19, UR4, URZ ;  /* 0x00000004130472a4 */ /* 0x000fe2000f8e023f */
[----:B------:R-:W-:Y:S01]  /*0a10*/  SHF.R.S32.HI R2, RZ, 0x3, R0 ;  /* 0x00000003ff027819 */ /* 0x000fe20000011400 */
[----:B------:R-:W-:Y:S01]  /*0a20*/  ULEA.HI.SX32 UR10, UR8, 0xffffffff, 0x1a ;  /* 0xffffffff080a7891 */ /* 0x000fe2000f8fd23f */
[----:B------:R-:W-:Y:S01]  /*0a30*/  LOP3.LUT R0, R0, 0xfffffff8, RZ, 0xc0, !PT ;  /* 0xfffffff800007812 */ /* 0x000fe200078ec0ff */
[----:B------:R-:W-:Y:S01]  /*0a40*/  UIMAD UR4, UR11, UR5, UR4 ;  /* 0x000000050b0472a4 */ /* 0x000fe2000f8e0204 */
[----:B------:R-:W-:Y:S01]  /*0a50*/  IADD3 R23, R2, 0x10, RZ ;  /* 0x0000001002177810 */ /* 0x000fe20007ffe0ff */
[----:B------:R-:W-:Y:S01]  /*0a60*/  IMAD.SHL.U32 R11, R11, 0x8, RZ ;  /* 0x000000080b0b7824 */ /* 0x000fe200078e00ff */
[----:B------:R-:W-:Y:S01]  /*0a70*/  SHF.R.S32.HI R3, RZ, 0x1f, R2 ;  /* 0x0000001fff037819 */ /* 0x000fe20000011402 */
[----:B------:R-:W-:Y:S01]  /*0a80*/  IMAD.IADD R29, R154, 0x1, -R0 ;  /* 0x000000019a1d7824 */ /* 0x000fe200078e0a00 */
[----:B------:R-:W-:Y:S01]  /*0a90*/  ISETP.GE.AND P0, PT, R23, UR12, PT ;  /* 0x0000000c17007c0c */ /* 0x000fe2000bf06270 */
[C---:B------:R-:W-:Y:S01]  /*0aa0*/  IMAD.SHL.U32 R0, R2.reuse, 0x40, RZ ;  /* 0x0000004002007824 */ /* 0x040fe200078e00ff */
[C---:B------:R-:W-:Y:S01]  /*0ab0*/  IADD3 R25, R2.reuse, 0x20, RZ ;  /* 0x0000002002197810 */ /* 0x040fe20007ffe0ff */
[----:B------:R-:W-:Y:S01]  /*0ac0*/  IMAD.SHL.U32 R32, R29, 0x8, RZ ;  /* 0x000000081d207824 */ /* 0x000fe200078e00ff */
[----:B------:R-:W-:Y:S01]  /*0ad0*/  ISETP.GE.AND P1, PT, R2, UR12, PT ;  /* 0x0000000c02007c0c */ /* 0x000fe2000bf26270 */
[----:B------:R-:W-:Y:S01]  /*0ae0*/  IMAD.SHL.U32 R161, R156, 0x40, RZ ;  /* 0x000000409ca17824 */ /* 0x000fe200078e00ff */
[----:B------:R-:W-:Y:S01]  /*0af0*/  LOP3.LUT R0, R0, 0x1c0, RZ, 0xc0, !PT ;  /* 0x000001c000007812 */ /* 0x000fe200078ec0ff */
[----:B-1----:R-:W-:Y:S01]  /*0b00*/  IMAD.WIDE R30, R4, 0x80, R2 ;  /* 0x00000080041e7825 */ /* 0x002fe200078e0202 */
[----:B------:R-:W-:-:S02]  /*0b10*/  SHF.R.S32.HI R33, RZ, 0x1f, R32 ;  /* 0x0000001fff217819 */ /* 0x000fc40000011420 */
[----:B------:R-:W-:Y:S01]  /*0b20*/  IADD3 R4, P2, R32, UR6, RZ ;  /* 0x0000000620047c10 */ /* 0x000fe2000ff5e0ff */
[----:B------:R-:W-:Y:S01]  /*0b30*/  UIMAD UR6, UR10, -0x40, UR13 ;  /* 0xffffffc00a0678a4 */ /* 0x000fe2000f8e020d */
[----:B------:R-:W-:Y:S01]  /*0b40*/  ISETP.GE.AND P5, PT, R25, UR12, PT ;  /* 0x0000000c19007c0c */ /* 0x000fe2000bfa6270 */
[----:B------:R-:W-:Y:S01]  /*0b50*/  STL.64 [R1+0x18], R30 ;  /* 0x0000181e01007387 */ /* 0x000fe20000100a00 */
[----:B------:R-:W-:Y:S01]  /*0b60*/  IADD3.X R5, R33, UR18, RZ, P2, !PT ;  /* 0x0000001221057c10 */ /* 0x000fe200097fe4ff */
[----:B------:R-:W-:Y:S01]  /*0b70*/  IMAD.MOV.U32 R160, RZ, RZ, c[0x0][0x19c] ;  /* 0x00006700ffa07624 */ /* 0x000fe200078e00ff */
[----:B------:R-:W-:Y:S01]  /*0b80*/  SHF.R.U32.HI R6, RZ, 0x3, R0 ;  /* 0x00000003ff067819 */ /* 0x000fe20000011600 */
[----:B------:R-:W-:Y:S01]  /*0b90*/  STL.64 [R1+0x38], R32 ;  /* 0x0000382001007387 */ /* 0x000fe20000100a00 */
[----:B------:R-:W-:Y:S01]  /*0ba0*/  LOP3.LUT R0, R0, 0x38, R32, 0xf8, !PT ;  /* 0x0000003800007812 */ /* 0x000fe200078ef820 */
[----:B--2---:R-:W-:Y:S01]  /*0bb0*/  IMAD.WIDE.U32 R4, R7, c[0x0][0x1a8], R4 ;  /* 0x00006a0007047a25 */ /* 0x004fe200078e0004 */
[----:B------:R-:W-:Y:S01]  /*0bc0*/  @!P0 IADD3 R9, P2, R30, 0x10, RZ ;  /* 0x000000101e098810 */ /* 0x000fe20007f5e0ff */
[----:B------:R-:W-:Y:S01]  /*0bd0*/  STL [R1+0x44], R25 ;  /* 0x0000441901007387 */ /* 0x000fe20000100800 */
[----:B------:R-:W-:Y:S01]  /*0be0*/  LOP3.LUT R10, R0, R6, RZ, 0x3c, !PT ;  /* 0x00000006000a7212 */ /* 0x000fe200078e3cff */
[----:B------:R-:W-:Y:S01]  /*0bf0*/  @!P1 IMAD R0, R31, c[0x0][0x190], RZ ;  /* 0x000064001f009a24 */ /* 0x000fe200078e02ff */
[----:B------:R-:W-:Y:S01]  /*0c00*/  IADD3 R5, R5, UR4, RZ ;  /* 0x0000000405057c10 */ /* 0x000fe2000fffe0ff */
[----:B------:R-:W-:Y:S01]  /*0c10*/  @!P0 IMAD.X R6, RZ, RZ, R31, P2 ;  /* 0x000000ffff068224 */ /* 0x000fe200010e061f */
[C---:B------:R-:W-:Y:S01]  /*0c20*/  @!P5 IADD3 R12, P2, R30.reuse, 0x20, RZ ;  /* 0x000000201e0cd810 */ /* 0x040fe20007f5e0ff */
[----:B------:R-:W-:Y:S01]  /*0c30*/  @!P1 IMAD R0, R30, c[0x0][0x194], R0 ;  /* 0x000065001e009a24 */ /* 0x000fe200078e0200 */
[----:B------:R-:W-:Y:S01]  /*0c40*/  LOP3.LUT R235, R10, 0xfffffe00, R11, 0xf8, !PT ;  /* 0xfffffe000aeb7812 */ /* 0x000fe200078ef80b */
[----:B------:R-:W-:Y:S01]  /*0c50*/  @!P0 IMAD R8, R6, c[0x0][0x190], RZ ;  /* 0x0000640006088a24 */ /* 0x000fe200078e02ff */
[----:B------:R-:W-:Y:S01]  /*0c60*/  IADD3 R26, R2, 0x30, RZ ;  /* 0x00000030021a7810 */ /* 0x000fe20007ffe0ff */
[----:B------:R-:W-:Y:S01]  /*0c70*/  @!P1 IMAD.WIDE.U32 R6, R30, c[0x0][0x190], R4 ;  /* 0x000064001e069a25 */ /* 0x000fe200078e0004 */
[----:B------:R-:W-:Y:S01]  /*0c80*/  IADD3 R16, R2, 0x40, RZ ;  /* 0x0000004002107810 */ /* 0x000fe20007ffe0ff */
[----:B------:R-:W-:Y:S01]  /*0c90*/  ULDC.64 UR4, c[0x0][0x1a0] ;  /* 0x0000680000047ab9 */ /* 0x000fe20000000a00 */
[----:B------:R-:W-:Y:S01]  /*0ca0*/  ISETP.GE.AND P4, PT, R26, UR12, PT ;  /* 0x0000000c1a007c0c */ /* 0x000fe2000bf86270 */
[----:B------:R-:W-:Y:S01]  /*0cb0*/  @!P5 IMAD.X R13, RZ, RZ, R31, P2 ;  /* 0x000000ffff0dd224 */ /* 0x000fe200010e061f */
[----:B------:R-:W-:Y:S01]  /*0cc0*/  @!P1 LEA R10, P2, R6, c[0x0][0x160], 0x1 ;  /* 0x00005800060a9a11 */ /* 0x000fe200078408ff */
[----:B------:R-:W-:Y:S01]  /*0cd0*/  @!P1 IMAD.IADD R0, R7, 0x1, R0 ;  /* 0x0000000107009824 */ /* 0x000fe200078e0200 */
[----:B------:R-:W-:Y:S01]  /*0ce0*/  STL [R1+0x40], R26 ;  /* 0x0000401a01007387 */ /* 0x000fe20000100800 */
[----:B------:R-:W-:Y:S01]  /*0cf0*/  IMAD.SHL.U32 R235, R235, 0x2, RZ ;  /* 0x00000002ebeb7824 */ /* 0x000fe200078e00ff */
[----:B------:R-:W-:Y:S01]  /*0d00*/  ISETP.GE.AND P3, PT, R16, UR12, PT ;  /* 0x0000000c10007c0c */ /* 0x000fe2000bf66270 */
[----:B------:R-:W-:Y:S01]  /*0d10*/  @!P0 IMAD R14, R9, c[0x0][0x194], R8 ;  /* 0x00006500090e8a24 */ /* 0x000fe200078e0208 */
[----:B------:R-:W-:Y:S01]  /*0d20*/  @!P1 LEA.HI.X R11, R6, c[0x0][0x164], R0, 0x1, P2 ;  /* 0x00005900060b9a11 */ /* 0x000fe200010f0c00 */
[----:B------:R-:W-:Y:S01]  /*0d30*/  @!P5 IMAD R0, R13, c[0x0][0x190], RZ ;  /* 0x000064000d00da24 */ /* 0x000fe200078e02ff */
[----:B------:R1:W-:Y:S01]  /*0d40*/  STL [R1+0x4c], R16 ;  /* 0x00004c1001007387 */ /* 0x0003e20000100800 */
[----:B------:R-:W-:Y:S01]  /*0d50*/  @!P0 IMAD.WIDE.U32 R8, R9, c[0x0][0x190], R4 ;  /* 0x0000640009088a25 */ /* 0x000fe200078e0004 */
[----:B------:R-:W-:Y:S01]  /*0d60*/  IADD3 R15, R2, 0x50, RZ ;  /* 0x00000050020f7810 */ /* 0x000fe20007ffe0ff */
[----:B------:R-:W-:Y:S01]  /*0d70*/  UIMAD.WIDE.U32 UR14, UR10, UR4, URZ ;  /* 0x000000040a0e72a5 */ /* 0x000fe2000f8e003f */
[----:B------:R-:W-:Y:S01]  /*0d80*/  @!PT LDS RZ, [RZ] ;  /* 0x00000000fffff984 */ /* 0x000fe20000000800 */
[----:B------:R-:W-:Y:S01]  /*0d90*/  @!PT LDS RZ, [RZ] ;  /* 0x00000000fffff984 */ /* 0x000fe20000000800 */
[----:B------:R-:W-:Y:S01]  /*0da0*/  @!PT LDS RZ, [RZ] ;  /* 0x00000000fffff984 */ /* 0x000fe20000000800 */
[----:B------:R2:W-:Y:S01]  /*0db0*/  @!P1 LDGSTS.E.BYPASS.LTC128B.128 [R235], [R10.64] ;  /* 0x000000000aeb9fae */ /* 0x0005e2000b901d50 */
[C---:B------:R-:W-:Y:S01]  /*0dc0*/  @!P5 IMAD R13, R12.reuse, c[0x0][0x194], R0 ;  /* 0x000065000c0dda24 */ /* 0x040fe200078e0200 */
[----:B------:R-:W-:Y:S01]  /*0dd0*/  ISETP.GE.AND P2, PT, R15, UR12, PT ;  /* 0x0000000c0f007c0c */ /* 0x000fe2000bf46270 */
[----:B------:R-:W-:Y:S01]  /*0de0*/  @!P0 IMAD.IADD R0, R9, 0x1, R14 ;  /* 0x0000000109008824 */ /* 0x000fe200078e020e */
[----:B------:R2:W-:Y:S01]  /*0df0*/  @!P1 LDGSTS.E.BYPASS.LTC128B.128 [R235+0x4000], [R10.64+0x80] ;  /* 0x040000800aeb9fae */ /* 0x0005e2000b901d50 */
[----:B------:R-:W-:Y:S01]  /*0e00*/  @!P5 IMAD.WIDE.U32 R6, R12, c[0x0][0x190], R4 ;  /* 0x000064000c06da25 */ /* 0x000fe200078e0004 */
[----:B------:R-:W-:-:S02]  /*0e10*/  IADD3 R27, R2, 0x70, RZ ;  /* 0x00000070021b7810 */ /* 0x000fc40007ffe0ff */
[----:B------:R-:W-:Y:S01]  /*0e20*/  STL [R1+0x50], R15 ;  /* 0x0000500f01007387 */ /* 0x000fe20000100800 */
[----:B------:R-:W-:Y:S01]  /*0e30*/  @!P5 IMAD.IADD R9, R7, 0x1, R13 ;  /* 0x000000010709d824 */ /* 0x000fe200078e020d */
[----:B------:R-:W-:-:S04]  /*0e40*/  @!P5 LEA R18, P6, R6, c[0x0][0x160], 0x1 ;  /* 0x000058000612da11 */ /* 0x000fc800078c08ff */
[----:B------:R-:W-:Y:S02]  /*0e50*/  @!P5 LEA.HI.X R19, R6, c[0x0][0x164], R9, 0x1, P6 ;  /* 0x000059000613da11 */ /* 0x000fe400030f0c09 */
[----:B-1----:R-:W-:-:S04]  /*0e60*/  @!P0 LEA R16, P1, R8, c[0x0][0x160], 0x1 ;  /* 0x0000580008108a11 */ /* 0x002fc800078208ff */
[----:B------:R-:W-:Y:S02]  /*0e70*/  @!P0 LEA.HI.X R17, R8, c[0x0][0x164], R0, 0x1, P1 ;  /* 0x0000590008118a11 */ /* 0x000fe400008f0c00 */
[----:B------:R-:W-:-:S03]  /*0e80*/  @!P4 IADD3 R7, P1, R30, 0x30, RZ ;  /* 0x000000301e07c810 */ /* 0x000fc60007f3e0ff */
[----:B------:R1:W-:Y:S01]  /*0e90*/  @!P0 LDGSTS.E.BYPASS.LTC128B.128 [R235+0x800], [R16.64] ;  /* 0x0080000010eb8fae */ /* 0x0003e2000b901d50 */
[----:B--2---:R-:W-:Y:S01]  /*0ea0*/  IADD3 R11, R2, 0x60, RZ ;  /* 0x00000060020b7810 */ /* 0x004fe20007ffe0ff */
[--C-:B------:R-:W-:Y:S01]  /*0eb0*/  @!P4 IMAD.X R0, RZ, RZ, R31.reuse, P1 ;  /* 0x000000ffff00c224 */ /* 0x100fe200008e061f */
[----:B------:R-:W-:Y:S01]  /*0ec0*/  @!P3 IADD3 R10, P6, R30, 0x40, RZ ;  /* 0x000000401e0ab810 */ /* 0x000fe20007fde0ff */
[----:B------:R1:W-:Y:S01]  /*0ed0*/  @!P0 LDGSTS.E.BYPASS.LTC128B.128 [R235+0x4800], [R16.64+0x80] ;  /* 0x0480008010eb8fae */ /* 0x0003e2000b901d50 */
[----:B------:R-:W-:Y:S01]  /*0ee0*/  ISETP.GE.AND P1, PT, R11, UR12, PT ;  /* 0x0000000c0b007c0c */ /* 0x000fe2000bf26270 */
[----:B------:R-:W-:Y:S01]  /*0ef0*/  @!P4 IMAD R0, R0, c[0x0][0x190], RZ ;  /* 0x000064000000ca24 */ /* 0x000fe200078e02ff */
[----:B------:R-:W-:Y:S01]  /*0f00*/  ISETP.GE.AND P0, PT, R27, UR12, PT ;  /* 0x0000000c1b007c0c */ /* 0x000fe2000bf06270 */
[----:B------:R-:W-:Y:S01]  /*0f10*/  @!P3 IMAD.X R6, RZ, RZ, R31, P6 ;  /* 0x000000ffff06b224 */ /* 0x000fe200030e061f */
[----:B------:R-:W-:Y:S01]  /*0f20*/  @!P2 IADD3 R8, P6, R30, 0x50, RZ ;  /* 0x000000501e08a810 */ /* 0x000fe20007fde0ff */
[----:B------:R2:W-:Y:S01]  /*0f30*/  STL [R1+0x54], R11 ;  /* 0x0000540b01007387 */ /* 0x0005e20000100800 */
[----:B------:R-:W-:-:S03]  /*0f40*/  @!P4 IMAD R13, R7, c[0x0][0x194], R0 ;  /* 0x00006500070dca24 */ /* 0x000fc600078e0200 */
[--C-:B------:R-:W-:Y:S01]  /*0f50*/  @!P2 IMAD.X R9, RZ, RZ, R31.reuse, P6 ;  /* 0x000000ffff09a224 */ /* 0x100fe200030e061f */
[----:B------:R3:W-:Y:S03]  /*0f60*/  @!P5 LDGSTS.E.BYPASS.LTC128B.128 [R235+0x1000], [R18.64] ;  /* 0x0100000012ebdfae */ /* 0x0007e6000b901d50 */
[----:B------:R-:W-:Y:S01]  /*0f70*/  @!P1 IADD3 R0, P6, R30, 0x60, RZ ;  /* 0x000000601e009810 */ /* 0x000fe20007fde0ff */
[----:B------:R-:W-:Y:S01]  /*0f80*/  @!P2 IMAD R9, R9, c[0x0][0x190], RZ ;  /* 0x000064000909aa24 */ /* 0x000fe200078e02ff */
[----:B------:R3:W-:Y:S01]  /*0f90*/  @!P5 LDGSTS.E.BYPASS.LTC128B.128 [R235+0x5000], [R18.64+0x80] ;  /* 0x0500008012ebdfae */ /* 0x0007e2000b901d50 */
[----:B------:R-:W-:Y:S02]  /*0fa0*/  ISETP.GE.AND P5, PT, R23, UR6, PT ;  /* 0x0000000617007c0c */ /* 0x000fe4000bfa6270 */
[----:B------:R-:W-:Y:S01]  /*0fb0*/  @!P1 IMAD.X R12, RZ, RZ, R31, P6 ;  /* 0x000000ffff0c9224 */ /* 0x000fe200030e061f */
[----:B------:R-:W-:Y:S01]  /*0fc0*/  STL [R1+0x48], R27 ;  /* 0x0000481b01007387 */ /* 0x000fe20000100800 */
[----:B------:R-:W-:-:S02]  /*0fd0*/  @!P2 IMAD R21, R8, c[0x0][0x194], R9 ;  /* 0x000065000815aa24 */ /* 0x000fc400078e0209 */
[----:B------:R-:W-:-:S04]  /*0fe0*/  @!P2 IMAD.WIDE.U32 R8, R8, c[0x0][0x190], R4 ;  /* 0x000064000808aa25 */ /* 0x000fc800078e0004 */
[----:B--2---:R-:W-:Y:S02]  /*0ff0*/  @!P3 IMAD R11, R6, c[0x0][0x190], RZ ;  /* 0x00006400060bba24 */ /* 0x004fe400078e02ff */
[----:B------:R-:W-:-:S04]  /*1000*/  @!P4 IMAD.WIDE.U32 R6, R7, c[0x0][0x190], R4 ;  /* 0x000064000706ca25 */ /* 0x000fc800078e0004 */
[----:B------:R-:W-:Y:S01]  /*1010*/  @!P3 IMAD R20, R10, c[0x0][0x194], R11 ;  /* 0x000065000a14ba24 */ /* 0x000fe200078e020b */
[----:B------:R-:W-:Y:S01]  /*1020*/  @!P4 LEA R14, P6, R6, c[0x0][0x160], 0x1 ;  /* 0x00005800060eca11 */ /* 0x000fe200078c08ff */
[----:B------:R-:W-:Y:S02]  /*1030*/  @!P4 IMAD.IADD R7, R7, 0x1, R13 ;  /* 0x000000010707c824 */ /* 0x000fe400078e020d */
[----:B------:R-:W-:Y:S01]  /*1040*/  @!P3 IMAD.WIDE.U32 R10, R10, c[0x0][0x190], R4 ;  /* 0x000064000a0aba25 */ /* 0x000fe200078e0004 */
[----:B---3--:R-:W-:-:S03]  /*1050*/  SHF.R.S32.HI R18, RZ, 0x1f, R22 ;  /* 0x0000001fff127819 */ /* 0x008fc60000011416 */
[----:B------:R-:W-:Y:S01]  /*1060*/  @!P1 IMAD R13, R12, c[0x0][0x190], RZ ;  /* 0x000064000c0d9a24 */ /* 0x000fe200078e02ff */
[----:B------:R-:W-:Y:S01]  /*1070*/  @!P4 LEA.HI.X R15, R6, c[0x0][0x164], R7, 0x1, P6 ;  /* 0x00005900060fca11 */ /* 0x000fe200030f0c07 */
[----:B------:R-:W-:Y:S01]  /*1080*/  @!P3 IMAD.IADD R11, R11, 0x1, R20 ;  /* 0x000000010b0bb824 */ /* 0x000fe200078e0214 */
[----:B------:R-:W-:Y:S01]  /*1090*/  @!P3 LEA R12, P6, R10, c[0x0][0x160], 0x1 ;  /* 0x000058000a0cba11 */ /* 0x000fe200078c08ff */
[C---:B------:R-:W-:Y:S02]  /*10a0*/  @!P1 IMAD R20, R0.reuse, c[0x0][0x194], R13 ;  /* 0x0000650000149a24 */ /* 0x040fe400078e020d */
[----:B------:R-:W-:Y:S01]  /*10b0*/  @!P1 IMAD.WIDE.U32 R6, R0, c[0x0][0x190], R4 ;  /* 0x0000640000069a25 */ /* 0x000fe200078e0004 */
[----:B------:R-:W-:Y:S01]  /*10c0*/  @!P3 LEA.HI.X R13, R10, c[0x0][0x164], R11, 0x1, P6 ;  /* 0x000059000a0dba11 */ /* 0x000fe200030f0c0b */
[----:B------:R2:W-:Y:S01]  /*10d0*/  @!P4 LDGSTS.E.BYPASS.LTC128B.128 [R235+0x1800], [R14.64] ;  /* 0x018000000eebcfae */ /* 0x0005e2000b901d50 */
[----:B------:R-:W-:Y:S01]  /*10e0*/  @!P2 LEA R10, P6, R8, c[0x0][0x160], 0x1 ;  /* 0x00005800080aaa11 */ /* 0x000fe200078c08ff */
[----:B------:R-:W-:-:S02]  /*10f0*/  @!P2 IMAD.IADD R0, R9, 0x1, R21 ;  /* 0x000000010900a824 */ /* 0x000fc400078e0215 */
[----:B------:R2:W-:Y:S01]  /*1100*/  @!P4 LDGSTS.E.BYPASS.LTC128B.128 [R235+0x5800], [R14.64+0x80] ;  /* 0x058000800eebcfae */ /* 0x0005e2000b901d50 */
[----:B------:R-:W-:Y:S02]  /*1110*/  IMAD.U32 R19, RZ, RZ, UR15 ;  /* 0x0000000fff137e24 */ /* 0x000fe4000f8e00ff */
[----:B------:R-:W-:Y:S01]  /*1120*/  @!P2 LEA.HI.X R11, R8, c[0x0][0x164], R0, 0x1, P6 ;  /* 0x00005900080baa11 */ /* 0x000fe200030f0c00 */
[----:B------:R-:W-:Y:S01]  /*1130*/  @!P1 IMAD.IADD R0, R7, 0x1, R20 ;  /* 0x0000000107009824 */ /* 0x000fe200078e0214 */
[C---:B------:R-:W-:Y:S01]  /*1140*/  @!P1 LEA R20, P6, R6.reuse, c[0x0][0x160], 0x1 ;  /* 0x0000580006149a11 */ /* 0x040fe200078c08ff */
[----:B------:R3:W-:Y:S01]  /*1150*/  @!P3 LDGSTS.E.BYPASS.LTC128B.128 [R235+0x2000], [R12.64] ;  /* 0x020000000cebbfae */ /* 0x0007e2000b901d50 */
[----:B------:R-:W-:Y:S02]  /*1160*/  IMAD.U32 R19, RZ, RZ, UR5 ;  /* 0x00000005ff137e24 */ /* 0x000fe4000f8e00ff */
[----:B------:R-:W-:Y:S01]  /*1170*/  @!P1 LEA.HI.X R21, R6, c[0x0][0x164], R0, 0x1, P6 ;  /* 0x0000590006159a11 */ /* 0x000fe200030f0c00 */
[----:B------:R-:W-:Y:S01]  /*1180*/  IMAD R0, R3, c[0x0][0x198], RZ ;  /* 0x0000660003007a24 */ /* 0x000fe200078e02ff */
[----:B------:R-:W-:Y:S01]  /*1190*/  @!P0 IADD3 R8, P6, R30, 0x70, RZ ;  /* 0x000000701e088810 */ /* 0x000fe20007fde0ff */
[----:B------:R-:W-:Y:S01]  /*11a0*/  IMAD.WIDE.U32 R6, R2, c[0x0][0x198], R32 ;  /* 0x0000660002067a25 */ /* 0x000fe200078e0020 */
[----:B------:R3:W-:Y:S03]  /*11b0*/  @!P3 LDGSTS.E.BYPASS.LTC128B.128 [R235+0x6000], [R12.64+0x80] ;  /* 0x060000800cebbfae */ /* 0x0007e6000b901d50 */
[----:B------:R-:W-:Y:S01]  /*11c0*/  @!P0 IMAD.X R9, RZ, RZ, R31, P6 ;  /* 0x000000ffff098224 */ /* 0x000fe200030e061f */
[----:B------:R-:W-:Y:S01]  /*11d0*/  IADD3 R6, P6, R6, UR20, RZ ;  /* 0x0000001406067c10 */ /* 0x000fe2000ffde0ff */
[----:B------:R-:W-:Y:S01]  /*11e0*/  IMAD R0, R2, c[0x0][0x19c], R0 ;  /* 0x0000670002007a24 */ /* 0x000fe200078e0200 */
[----:B------:R4:W-:Y:S01]  /*11f0*/  @!P2 LDGSTS.E.BYPASS.LTC128B.128 [R235+0x2800], [R10.64] ;  /* 0x028000000aebafae */ /* 0x0009e2000b901d50 */
[----:B------:R-:W-:-:S03]  /*1200*/  @!P0 IMAD R9, R9, c[0x0][0x190], RZ ;  /* 0x0000640009098a24 */ /* 0x000fc600078e02ff */
[----:B------:R-:W-:Y:S01]  /*1210*/  IADD3.X R7, R7, UR7, R0, P6, !PT ;  /* 0x0000000707077c10 */ /* 0x000fe2000b7fe400 */
[----:B------:R-:W-:Y:S01]  /*1220*/  IMAD.MOV.U32 R0, RZ, RZ, 0x6 ;  /* 0x00000006ff007424 */ /* 0x000fe200078e00ff */
[----:B------:R-:W-:Y:S01]  /*1230*/  USHF.R.S32.HI UR7, URZ, 0x1f, UR10 ;  /* 0x0000001f3f077899 */ /* 0x000fe2000801140a */
[----:B-1----:R-:W-:Y:S01]  /*1240*/  @!P0 IMAD R16, R8, c[0x0][0x194], R9 ;  /* 0x0000650008108a24 */ /* 0x002fe200078e0209 */
[----:B------:R-:W-:Y:S01]  /*1250*/  ISETP.GE.AND P6, PT, R2, UR6, PT ;  /* 0x0000000602007c0c */ /* 0x000fe2000bfc6270 */
[----:B------:R-:W-:Y:S01]  /*1260*/  @!P0 IMAD.WIDE.U32 R8, R8, c[0x0][0x190], R4 ;  /* 0x0000640008088a25 */ /* 0x000fe200078e0004 */
[----:B------:R-:W-:Y:S01]  /*1270*/  SHF.L.U64.HI R155, R156, R0, c[0x0][0x19c] ;  /* 0x000067009c9b7619 */ /* 0x000fe20000010200 */
[----:B------:R4:W-:Y:S02]  /*1280*/  @!P2 LDGSTS.E.BYPASS.LTC128B.128 [R235+0x6800], [R10.64+0x80] ;  /* 0x068000800aebafae */ /* 0x0009e4000b901d50 */
[----:B------:R-:W-:Y:S02]  /*1290*/  IMAD R4, R18, c[0x0][0x1b0], RZ ;  /* 0x00006c0012047a24 */ /* 0x000fe400078e02ff */
[C---:B------:R-:W-:Y:S01]  /*12a0*/  IMAD.WIDE.U32 R30, R22.reuse, c[0x0][0x1b0], R6 ;  /* 0x00006c00161e7a25 */ /* 0x040fe200078e0006 */
[----:B------:R1:W-:Y:S03]  /*12b0*/  @!P1 LDGSTS.E.BYPASS.LTC128B.128 [R235+0x3000], [R20.64] ;  /* 0x0300000014eb9fae */ /* 0x0003e6000b901d50 */
[----:B------:R-:W-:Y:S01]  /*12c0*/  IMAD R4, R22, c[0x0][0x1b4], R4 ;  /* 0x00006d0016047a24 */ /* 0x000fe200078e0204 */
[----:B------:R5:W-:Y:S01]  /*12d0*/  STL.64 [R1+0x30], R30 ;  /* 0x0000301e01007387 */ /* 0x000be20000100a00 */
[----:B------:R-:W-:-:S02]  /*12e0*/  IMAD R0, R155, UR10, RZ ;  /* 0x0000000a9b007c24 */ /* 0x000fc4000f8e02ff */
[----:B------:R-:W-:Y:S01]  /*12f0*/  IMAD.IADD R163, R31, 0x1, R4 ;  /* 0x000000011fa37824 */ /* 0x000fe200078e0204 */
[----:B------:R1:W-:Y:S01]  /*1300*/  @!P1 LDGSTS.E.BYPASS.LTC128B.128 [R235+0x7000], [R20.64+0x80] ;  /* 0x0700008014eb9fae */ /* 0x0003e2000b901d50 */
[----:B------:R-:W-:Y:S02]  /*1310*/  IMAD.MOV.U32 R162, RZ, RZ, R30 ;  /* 0x000000ffffa27224 */ /* 0x000fe400078e001e */
[----:B------:R-:W-:Y:S01]  /*1320*/  @!P0 IMAD.IADD R9, R9, 0x1, R16 ;  /* 0x0000000109098824 */ /* 0x000fe200078e0210 */
[----:B------:R-:W-:Y:S01]  /*1330*/  @!P0 LEA R16, P4, R8, c[0x0][0x160], 0x1 ;  /* 0x0000580008108a11 */ /* 0x000fe200078808ff */
[----:B------:R-:W-:Y:S01]  /*1340*/  IMAD.WIDE.U32 R6, R2, c[0x0][0x1a0], R32 ;  /* 0x0000680002067a25 */ /* 0x000fe200078e0020 */
[----:B------:R-:W-:Y:S02]  /*1350*/  STL.64 [R1+0x20], R162 ;  /* 0x000020a201007387 */ /* 0x000fe40000100a00 */
[----:B------:R-:W-:Y:S01]  /*1360*/  @!P0 LEA.HI.X R17, R8, c[0x0][0x164], R9, 0x1, P4 ;  /* 0x0000590008118a11 */ /* 0x000fe200020f0c09 */
[----:B------:R-:W-:Y:S01]  /*1370*/  IMAD.WIDE.U32 R4, R161, UR10, R162 ;  /* 0x0000000aa1047c25 */ /* 0x000fe2000f8e00a2 */
[----:B------:R-:W-:-:S02]  /*1380*/  IADD3 R6, P3, R6, UR22, RZ ;  /* 0x0000001606067c10 */ /* 0x000fc4000ff7e0ff */
[----:B------:R-:W-:Y:S01]  /*1390*/  ISETP.GE.AND P4, PT, R25, UR6, PT ;  /* 0x0000000619007c0c */ /* 0x000fe2000bf86270 */
[----:B------:R-:W-:Y:S01]  /*13a0*/  IMAD.WIDE.U32 R8, R156, 0x20, RZ ;  /* 0x000000209c087825 */ /* 0x000fe200078e00ff */
[----:B------:R3:W-:Y:S03]  /*13b0*/  @!P0 LDGSTS.E.BYPASS.LTC128B.128 [R235+0x3800], [R16.64] ;  /* 0x0380000010eb8fae */ /* 0x0007e6000b901d50 */
[----:B----4-:R-:W-:Y:S01]  /*13c0*/  IMAD R10, R161, UR7, R0 ;  /* 0x00000007a10a7c24 */ /* 0x010fe2000f8e0200 */
[----:B------:R-:W-:Y:S01]  /*13d0*/  UIMAD UR7, UR7, UR4, URZ ;  /* 0x00000004070772a4 */ /* 0x000fe2000f8e023f */
[----:B------:R-:W-:Y:S01]  /*13e0*/  IMAD R0, R3, c[0x0][0x1a0], RZ ;  /* 0x0000680003007a24 */ /* 0x000fe200078e02ff */
[----:B------:R4:W-:Y:S01]  /*13f0*/  @!P0 LDGSTS.E.BYPASS.LTC128B.128 [R235+0x7800], [R16.64+0x80] ;  /* 0x0780008010eb8fae */ /* 0x0009e2000b901d50 */
[----:B------:R-:W-:Y:S01]  /*1400*/  IMAD.IADD R5, R5, 0x1, R10 ;  /* 0x0000000105057824 */ /* 0x000fe200078e020a */
[----:B------:R-:W-:Y:S01]  /*1410*/  UIMAD UR7, UR10, UR5, UR7 ;  /* 0x000000050a0772a4 */ /* 0x000fe2000f8e0207 */
[----:B------:R-:W-:Y:S01]  /*1420*/  IMAD R3, R2, c[0x0][0x1a4], R0 ;  /* 0x0000690002037a24 */ /* 0x000fe200078e0200 */
[----:B------:R-:W-:Y:S01]  /*1430*/  @!P5 LEA R0, P2, R156, R4, 0x4 ;  /* 0x000000049c00d211 */ /* 0x000fe200078420ff */
[----:B------:R-:W-:-:S02]  /*1440*/  IMAD.SHL.U32 R10, R160, 0x20, RZ ;  /* 0x00000020a00a7824 */ /* 0x000fc400078e00ff */
[----:B-1----:R-:W-:Y:S01]  /*1450*/  IMAD.U32 R20, RZ, RZ, UR4 ;  /* 0x00000004ff147e24 */ /* 0x002fe2000f8e00ff */
[----:B------:R-:W-:Y:S02]  /*1460*/  IADD3.X R7, R7, UR21, R3, P3, !PT ;  /* 0x0000001507077c10 */ /* 0x000fe40009ffe403 */
[----:B--2---:R-:W-:Y:S02]  /*1470*/  @!P6 LEA R14, P3, R4, c[0x0][0x168], 0x1 ;  /* 0x00005a00040eea11 */ /* 0x004fe400078608ff */
[----:B------:R-:W-:Y:S01]  /*1480*/  @!P5 LEA.HI.X R3, R156, R5, R160, 0x4, P2 ;  /* 0x000000059c03d211 */ /* 0x000fe200010f24a0 */
[----:B-----5:R-:W-:Y:S01]  /*1490*/  IMAD.WIDE.U32 R30, R22, c[0x0][0x1b8], R6 ;  /* 0x00006e00161e7a25 */ /* 0x020fe200078e0006 */
[----:B---3--:R-:W-:Y:S02]  /*14a0*/  @!P5 LEA R12, P2, R0, c[0x0][0x168], 0x1 ;  /* 0x00005a00000cda11 */ /* 0x008fe400078408ff */
[----:B------:R-:W-:Y:S02]  /*14b0*/  @!P6 LEA.HI.X R15, R4, c[0x0][0x16c], R5, 0x1, P3 ;  /* 0x00005b00040fea11 */ /* 0x000fe400018f0c05 */
[----:B------:R-:W-:Y:S01]  /*14c0*/  ISETP.GE.AND P3, PT, R26, UR6, PT ;  /* 0x000000061a007c0c */ /* 0x000fe2000bf66270 */
[----:B------:R-:W-:Y:S01]  /*14d0*/  STL.64 [R1+0x28], R30 ;  /* 0x0000281e01007387 */ /* 0x000fe20000100a00 */
[----:B------:R-:W-:Y:S01]  /*14e0*/  @!P5 LEA.HI.X R13, R0, c[0x0][0x16c], R3, 0x1, P2 ;  /* 0x00005b00000dda11 */ /* 0x000fe200010f0c03 */
[----:B------:R-:W-:Y:S01]  /*14f0*/  IMAD R3, R18, c[0x0][0x1b8], RZ ;  /* 0x00006e0012037a24 */ /* 0x000fe200078e02ff */
[----:B------:R-:W-:Y:S01]  /*1500*/  @!P4 IADD3 R0, P2, R4, R8, RZ ;  /* 0x000000080400c210 */ /* 0x000fe20007f5e0ff */
[----:B------:R-:W-:Y:S01]  /*1510*/  IMAD.U32 R18, RZ, RZ, UR14 ;  /* 0x0000000eff127e24 */ /* 0x000fe2000f8e00ff */
[----:B------:R1:W-:Y:S02]  /*1520*/  @!P6 LDGSTS.E.BYPASS.LTC128B.128 [R235+0x8000], [R14.64] ;  /* 0x080000000eebefae */ /* 0x0003e4000b901d50 */
[----:B------:R-:W-:Y:S01]  /*1530*/  @!P4 IADD3.X R8, R5, R9, R10, P2, !PT ;  /* 0x000000090508c210 */ /* 0x000fe200017fe40a */
[----:B------:R-:W-:Y:S01]  /*1540*/  IMAD R9, R22, c[0x0][0x1bc], R3 ;  /* 0x00006f0016097a24 */ /* 0x000fe200078e0203 */
[----:B------:R-:W-:Y:S01]  /*1550*/  @!P4 LEA R10, P2, R0, c[0x0][0x168], 0x1 ;  /* 0x00005a00000aca11 */ /* 0x000fe200078408ff */
[----:B------:R-:W-:Y:S01]  /*1560*/  IMAD.U32 R3, RZ, RZ, UR7 ;  /* 0x00000007ff037e24 */ /* 0x000fe2000f8e00ff */
[----:B------:R1:W-:Y:S01]  /*1570*/  @!P6 LDGSTS.E.BYPASS.LTC128B.128 [R235+0xa000], [R14.64+0x80] ;  /* 0x0a0000800eebefae */ /* 0x0003e2000b901d50 */
[----:B------:R-:W-:Y:S01]  /*1580*/  @!P3 IMAD.WIDE.U32 R6, R156, 0x30, R4 ;  /* 0x000000309c06b825 */ /* 0x000fe200078e0004 */
[----:B------:R-:W-:Y:S01]  /*1590*/  @!P4 LEA.HI.X R11, R0, c[0x0][0x16c], R8, 0x1, P2 ;  /* 0x00005b00000bca11 */ /* 0x000fe200010f0c08 */
[----:B------:R-:W-:Y:S01]  /*15a0*/  USHF.L.U32 UR7, UR5, 0x5, URZ ;  /* 0x0000000505077899 */ /* 0x000fe2000800063f */
[----:B------:R-:W-:Y:S01]  /*15b0*/  IADD3 R3, R3, UR15, RZ ;  /* 0x0000000f03037c10 */ /* 0x000fe2000fffe0ff */
[----:B------:R-:W-:Y:S01]  /*15c0*/  @!P3 IMAD R0, R160, 0x30, RZ ;  /* 0x00000030a000b824 */ /* 0x000fe200078e02ff */
[----:B------:R-:W-:Y:S01]  /*15d0*/  @!P3 LEA R8, P2, R6, c[0x0][0x168], 0x1 ;  /* 0x00005a000608ba11 */ /* 0x000fe200078408ff */
[----:B------:R-:W-:Y:S01]  /*15e0*/  IMAD.IADD R27, R31, 0x1, R9 ;  /* 0x000000011f1b7824 */ /* 0x000fe200078e0209 */
[----:B------:R-:W-:Y:S01]  /*15f0*/  LEA R4, P1, R18, R30, 0x6 ;  /* 0x0000001e12047211 */ /* 0x000fe200078230ff */
[----:B------:R-:W-:Y:S01]  /*1600*/  @!P3 IMAD.IADD R0, R7, 0x1, R0 ;  /* 0x000000010700b824 */ /* 0x000fe200078e0200 */
[----:B------:R-:W-:Y:S01]  /*1610*/  LEA.HI R7, R24, R154, RZ, 0x4 ;  /* 0x0000009a18077211 */ /* 0x000fe200078f20ff */
[----:B------:R2:W-:Y:S01]  /*1620*/  @!P5 LDGSTS.E.BYPASS.LTC128B.128 [R235+0x8800], [R12.64] ;  /* 0x088000000cebdfae */ /* 0x0005e2000b901d50 */
[----:B----4-:R-:W-:Y:S01]  /*1630*/  IMAD.SHL.U32 R16, R29, 0x40, RZ ;  /* 0x000000401d107824 */ /* 0x010fe200078e00ff */
[----:B------:R-:W-:Y:S01]  /*1640*/  LEA.HI.X R5, R18, R27, R3, 0x6, P1 ;  /* 0x0000001b12057211 */ /* 0x000fe200008f3403 */
[----:B------:R-:W-:Y:S01]  /*1650*/  IMAD.U32 R17, RZ, RZ, UR4 ;  /* 0x00000004ff117e24 */ /* 0x000fe2000f8e00ff */
[----:B------:R-:W-:Y:S01]  /*1660*/  @!P3 LEA.HI.X R9, R6, c[0x0][0x16c], R0, 0x1, P2 ;  /* 0x00005b000609ba11 */ /* 0x000fe200010f0c00 */
[----:B------:R2:W-:Y:S01]  /*1670*/  @!P5 LDGSTS.E.BYPASS.LTC128B.128 [R235+0xa800], [R12.64+0x80] ;  /* 0x0a8000800cebdfae */ /* 0x0005e2000b901d50 */
[----:B------:R-:W-:Y:S01]  /*1680*/  LOP3.LUT R0, R7, 0xfffffff0, RZ, 0xc0, !PT ;  /* 0xfffffff007007812 */ /* 0x000fe200078ec0ff */
[C---:B------:R-:W-:Y:S01]  /*1690*/  IMAD.SHL.U32 R6, R2.reuse, 0x8, RZ ;  /* 0x0000000802067824 */ /* 0x040fe200078e00ff */
[----:B------:R-:W-:Y:S01]  /*16a0*/  ISETP.GE.AND P2, PT, R23, UR6, PT ;  /* 0x0000000617007c0c */ /* 0x000fe2000bf46270 */
[----:B------:R3:W-:Y:S01]  /*16b0*/  @!P4 LDGSTS.E.BYPASS.LTC128B.128 [R235+0x9000], [R10.64] ;  /* 0x090000000aebcfae */ /* 0x0007e2000b901d50 */
[----:B------:R-:W-:Y:S01]  /*16c0*/  ISETP.GE.AND P1, PT, R2, UR6, PT ;  /* 0x0000000602007c0c */ /* 0x000fe2000bf26270 */
[----:B------:R-:W-:Y:S01]  /*16d0*/  IMAD.IADD R0, R154, 0x1, -R0 ;  /* 0x000000019a007824 */ /* 0x000fe200078e0a00 */
[----:B------:R-:W-:Y:S01]  /*16e0*/  LOP3.LUT R2, R16, 0x1c0, RZ, 0xc0, !PT ;  /* 0x000001c010027812 */ /* 0x000fe200078ec0ff */
[----:B------:R3:W-:Y:S01]  /*16f0*/  @!P4 LDGSTS.E.BYPASS.LTC128B.128 [R235+0xb000], [R10.64+0x80] ;  /* 0x0b0000800aebcfae */ /* 0x0007e2000b901d50 */
[----:B------:R-:W-:Y:S01]  /*1700*/  SHF.R.S32.HI R3, RZ, 0x4, R7 ;  /* 0x00000004ff037819 */ /* 0x000fe20000011407 */
[----:B------:R-:W-:Y:S01]  /*1710*/  UIMAD.WIDE.U32 UR14, UR4, 0x20, URZ ;  /* 0x00000020040e78a5 */ /* 0x000fe2000f8e003f */
[----:B------:R-:W-:Y:S01]  /*1720*/  SHF.R.S32.HI R18, RZ, 0x1f, R0 ;  /* 0x0000001fff127819 */ /* 0x000fe20000011400 */
[----:B------:R4:W-:Y:S01]  /*1730*/  @!P3 LDGSTS.E.BYPASS.LTC128B.128 [R235+0x9800], [R8.64] ;  /* 0x0980000008ebbfae */ /* 0x0009e2000b901d50 */
[----:B------:R-:W-:-:S02]  /*1740*/  LOP3.LUT R16, R2, 0x8, R6, 0xf8, !PT ;  /* 0x0000000802107812 */ /* 0x000fc400078ef806 */
[----:B------:R-:W-:Y:S01]  /*1750*/  LEA.HI R18, R18, R0, RZ, 0x3 ;  /* 0x0000000012127211 */ /* 0x000fe200078f18ff */
[----:B------:R4:W-:Y:S01]  /*1760*/  @!P3 LDGSTS.E.BYPASS.LTC128B.128 [R235+0xb800], [R8.64+0x80] ;  /* 0x0b80008008ebbfae */ /* 0x0009e2000b901d50 */
[----:B------:R-:W-:Y:S02]  /*1770*/  SHF.R.U32.HI R2, RZ, 0x3, R2 ;  /* 0x00000003ff027819 */ /* 0x000fe40000011602 */
[----:B------:R-:W-:Y:S01]  /*1780*/  LOP3.LUT R6, R18, 0xfffffff8, RZ, 0xc0, !PT ;  /* 0xfffffff812067812 */ /* 0x000fe200078ec0ff */
[----:B------:R-:W0:Y:S01]  /*1790*/  LDGDEPBAR ;  /* 0x00000000000079af */ /* 0x000e220000000000 */
[----:B------:R-:W-:Y:S02]  /*17a0*/  @!P2 LEA R17, P0, R17, R4, 0x4 ;  /* 0x000000041111a211 */ /* 0x000fe400078020ff */
[----:B------:R-:W-:Y:S01]  /*17b0*/  LEA.HI R7, R7, R3, RZ, 0x1 ;  /* 0x0000000307077211 */ /* 0x000fe200078f08ff */
[----:B------:R-:W-:Y:S01]  /*17c0*/  IMAD.IADD R28, R0, 0x1, -R6 ;  /* 0x00000001001c7824 */ /* 0x000fe200078e0a06 */
[----:B------:R-:W-:Y:S01]  /*17d0*/  LOP3.LUT R0, R16, R2, RZ, 0x3c, !PT ;  /* 0x0000000210007212 */ /* 0x000fe200078e3cff */
[----:B------:R-:W-:Y:S01]  /*17e0*/  STL [R1+0x14], R27 ;  /* 0x0000141b01007387 */ /* 0x000fe20000100800 */
[----:B------:R-:W-:Y:S01]  /*17f0*/  @!P2 LEA.HI.X R16, R20, R5, R19, 0x4, P0 ;  /* 0x000000051410a211 */ /* 0x000fe200000f2413 */
[----:B------:R-:W-:Y:S01]  /*1800*/  IMAD.SHL.U32 R2, R28, 0x40, RZ ;  /* 0x000000401c027824 */ /* 0x000fe200078e00ff */
[----:B------:R-:W-:Y:S01]  /*1810*/  ISETP.GE.AND P0, PT, R26, UR6, PT ;  /* 0x000000061a007c0c */ /* 0x000fe2000bf06270 */
[----:B--2---:R-:W-:Y:S01]  /*1820*/  IMAD.U32 R12, RZ, RZ, UR4 ;  /* 0x00000004ff0c7e24 */ /* 0x004fe2000f8e00ff */
[----:B------:R-:W-:Y:S01]  /*1830*/  LOP3.LUT R7, R7, 0xfffffffe, RZ, 0xc0, !PT ;  /* 0xfffffffe07077812 */ /* 0x000fe200078ec0ff */
[----:B------:R-:W-:Y:S01]  /*1840*/  IMAD.U32 R13, RZ, RZ, UR7 ;  /* 0x00000007ff0d7e24 */ /* 0x000fe2000f8e00ff */
[----:B------:R-:W-:-:S02]  /*1850*/  ISETP.GE.AND P5, PT, R25, UR6, PT ;  /* 0x0000000619007c0c */ /* 0x000fc4000bfa6270 */
[----:B------:R-:W-:Y:S01]  /*1860*/  LOP3.LUT R2, R2, 0x1c0, RZ, 0xc0, !PT ;  /* 0x000001c002027812 */ /* 0x000fe200078ec0ff */
[----:B------:R-:W-:-:S03]  /*1870*/  IMAD.IADD R3, R3, 0x1, -R7 ;  /* 0x0000000103037824 */ /* 0x000fc600078e0a07 */
[----:B------:R-:W-:Y:S01]  /*1880*/  SHF.R.U32.HI R7, RZ, 0x3, R2 ;  /* 0x00000003ff077819 */ /* 0x000fe20000011602 */
[C---:B------:R-:W-:Y:S02]  /*1890*/  IMAD R0, R3.reuse, 0x200, R0 ;  /* 0x0000020003007824 */ /* 0x040fe400078e0200 */
[----:B------:R-:W-:Y:S01]  /*18a0*/  IMAD.SHL.U32 R3, R3, 0x8, RZ ;  /* 0x0000000803037824 */ /* 0x000fe200078e00ff */
[----:B------:R-:W-:Y:S01]  /*18b0*/  VOTEU.ALL UP0, P0 ;  /* 0x00000000003f7886 */ /* 0x000fe20000000000 */
[----:B------:R-:W-:-:S04]  /*18c0*/  DEPBAR.LE SB0, 0x0 ;  /* 0x000080000000791a */ /* 0x000fc80000000000 */
[----:B------:R-:W-:Y:S01]  /*18d0*/  BAR.SYNC.DEFER_BLOCKING 0x0 ;  /* 0x0000000000007b1d */ /* 0x000fe20000010000 */
[----:B----4-:R-:W-:Y:S01]  /*18e0*/  @!P1 LEA R8, P4, R4, c[0x0][0x170], 0x1 ;  /* 0x00005c0004089a11 */ /* 0x010fe200078808ff */
[----:B------:R-:W-:Y:S01]  /*18f0*/  @!UP0 UIMAD UR6, UR5, 0x30, URZ ;  /* 0x00000030050688a4 */ /* 0x000fe2000f8e023f */
[----:B---3--:R-:W-:Y:S01]  /*1900*/  LOP3.LUT R10, R2, 0x8, R3, 0xf8, !PT ;  /* 0x00000008020a7812 */ /* 0x008fe200078ef803 */
[----:B------:R-:W-:Y:S01]  /*1910*/  @!P0 IMAD.WIDE.U32 R2, R12, 0x30, R4 ;  /* 0x000000300c028825 */ /* 0x000fe200078e0004 */
[----:B------:R-:W-:Y:S01]  /*1920*/  @!P1 LEA.HI.X R9, R4, c[0x0][0x174], R5, 0x1, P4 ;  /* 0x00005d0004099a11 */ /* 0x000fe200020f0c05 */
[----:B------:R-:W-:Y:S01]  /*1930*/  UISETP.GE.AND UP0, UPT, UR13, 0x41, UPT ;  /* 0x000000410d00788c */ /* 0x000fe2000bf06270 */
[----:B------:R-:W-:Y:S01]  /*1940*/  @!P2 LEA R6, P4, R17, c[0x0][0x170], 0x1 ;  /* 0x00005c001106aa11 */ /* 0x000fe200078808ff */
[----:B------:R-:W-:Y:S01]  /*1950*/  IMAD.SHL.U32 R12, R18, 0x40, RZ ;  /* 0x00000040120c7824 */ /* 0x000fe200078e00ff */
[----:B------:R-:W-:Y:S01]  /*1960*/  @!P5 IADD3 R11, P3, R4, UR14, RZ ;  /* 0x0000000e040bdc10 */ /* 0x000fe2000ff7e0ff */
[----:B------:R-:W-:Y:S01]  /*1970*/  IMAD.SHL.U32 R216, R0, 0x2, RZ ;  /* 0x0000000200d87824 */ /* 0x000fe200078e00ff */
[----:B------:R-:W-:-:S02]  /*1980*/  LOP3.LUT R153, R10, R7, RZ, 0x3c, !PT ;  /* 0x000000070a997212 */ /* 0x000fc400078e3cff */
[----:B------:R-:W-:Y:S02]  /*1990*/  @!P2 LEA.HI.X R7, R17, c[0x0][0x174], R16, 0x1, P4 ;  /* 0x00005d001107aa11 */ /* 0x000fe400020f0c10 */
[----:B------:R-:W-:Y:S02]  /*19a0*/  @!P5 IADD3.X R5, R5, UR15, R13, P3, !PT ;  /* 0x0000000f0505dc10 */ /* 0x000fe40009ffe40d */
[----:B------:R-:W-:Y:S02]  /*19b0*/  @!P5 LEA R4, P4, R11, c[0x0][0x170], 0x1 ;  /* 0x00005c000b04da11 */ /* 0x000fe400078808ff */
[----:B------:R-:W-:Y:S02]  /*19c0*/  @!P0 IADD3 R3, R3, UR6, RZ ;  /* 0x0000000603038c10 */ /* 0x000fe4000fffe0ff */
[----:B------:R-:W-:Y:S02]  /*19d0*/  @!P0 LEA R10, P3, R2, c[0x0][0x170], 0x1 ;  /* 0x00005c00020a8a11 */ /* 0x000fe400078608ff */
[----:B------:R-:W-:Y:S01]  /*19e0*/  LEA.HI R13, R24, R154, RZ, 0x5 ;  /* 0x0000009a180d7211 */ /* 0x000fe200078f28ff */
[----:B------:R-:W-:Y:S01]  /*19f0*/  @P1 STS.128 [R235+0xc000], RZ ;  /* 0x00c000ffeb001388 */ /* 0x000fe20000000c00 */
[----:B------:R-:W-:-:S02]  /*1a00*/  @!P5 LEA.HI.X R5, R11, c[0x0][0x174], R5, 0x1, P4 ;  /* 0x00005d000b05da11 */ /* 0x000fc400020f0c05 */
[----:B------:R-:W-:Y:S01]  /*1a10*/  @!P0 LEA.HI.X R11, R2, c[0x0][0x174], R3, 0x1, P3 ;  /* 0x00005d00020b8a11 */ /* 0x000fe200018f0c03 */
[----:B------:R-:W-:Y:S01]  /*1a20*/  @P1 STS.128 [R235+0xe000], RZ ;  /* 0x00e000ffeb001388 */ /* 0x000fe20000000c00 */
[----:B------:R-:W-:Y:S01]  /*1a30*/  SHF.R.S32.HI R2, RZ, 0x5, R13 ;  /* 0x00000005ff027819 */ /* 0x000fe2000001140d */
[----:B------:R-:W-:Y:S01]  /*1a40*/  IMAD.SHL.U32 R3, R154, 0x2, RZ ;  /* 0x000000029a037824 */ /* 0x000fe200078e00ff */
[----:B------:R-:W-:Y:S01]  /*1a50*/  LOP3.LUT R152, R12, 0xfffffe00, RZ, 0xc0, !PT ;  /* 0xfffffe000c987812 */ /* 0x000fe200078ec0ff */
[----:B------:R-:W-:Y:S01]  /*1a60*/  @!PT LDS RZ, [RZ] ;  /* 0x00000000fffff984 */ /* 0x000fe20000000800 */
[----:B------:R-:W-:Y:S01]  /*1a70*/  @!PT LDS RZ, [RZ] ;  /* 0x00000000fffff984 */ /* 0x000fe20000000800 */
[----:B------:R-:W-:Y:S01]  /*1a80*/  @!PT LDS RZ, [RZ] ;  /* 0x00000000fffff984 */ /* 0x000fe20000000800 */
[----:B------:R2:W-:Y:S01]  /*1a90*/  @!P1 LDGSTS.E.BYPASS.LTC128B.128 [R235+0xc000], [R8.64] ;  /* 0x0c00000008eb9fae */ /* 0x0005e2000b901d50 */
[C---:B------:R-:W-:Y:S02]  /*1aa0*/  IADD3 R0, R216.reuse, 0x8000, RZ ;  /* 0x00008000d8007810 */ /* 0x040fe40007ffe0ff */
[----:B------:R-:W-:Y:S01]  /*1ab0*/  IADD3 R227, R216, 0x8020, RZ ;  /* 0x00008020d8e37810 */ /* 0x000fe20007ffe0ff */
[----:B------:R-:W-:Y:S01]  /*1ac0*/  IMAD R2, R2, 0x400, R152 ;  /* 0x0000040002027824 */ /* 0x000fe200078e0298 */
[----:B------:R2:W-:Y:S01]  /*1ad0*/  @!P1 LDGSTS.E.BYPASS.LTC128B.128 [R235+0xe000], [R8.64+0x80] ;  /* 0x0e00008008eb9fae */ /* 0x0005e2000b901d50 */
[----:B------:R-:W-:-:S02]  /*1ae0*/  LOP3.LUT R3, R3, 0x6, RZ, 0xc0, !PT ;  /* 0x0000000603037812 */ /* 0x000fc400078ec0ff */
[----:B------:R-:W-:Y:S01]  /*1af0*/  IMAD.IADD R2, R153, 0x1, R2 ;  /* 0x0000000199027824 */ /* 0x000fe200078e0202 */
[----:B------:R-:W-:Y:S03]  /*1b00*/  @P2 STS.128 [R235+0xc800], RZ ;  /* 0x00c800ffeb002388 */ /* 0x000fe60000000c00 */
[----:B------:R-:W-:Y:S01]  /*1b10*/  IMAD.SHL.U32 R223, R2, 0x2, RZ ;  /* 0x0000000202df7824 */ /* 0x000fe200078e00ff */
[----:B------:R-:W-:Y:S01]  /*1b20*/  @P2 STS.128 [R235+0xe800], RZ ;  /* 0x00e800ffeb002388 */ /* 0x000fe20000000c00 */
[----:B------:R-:W-:-:S03]  /*1b30*/  IMAD.MOV.U32 R2, RZ, RZ, 0x20 ;  /* 0x00000020ff027424 */ /* 0x000fc600078e00ff */
[----:B------:R-:W-:Y:S01]  /*1b40*/  @!PT LDS RZ, [RZ] ;  /* 0x00000000fffff984 */ /* 0x000fe20000000800 */
[----:B------:R-:W-:Y:S01]  /*1b50*/  @!PT LDS RZ, [RZ] ;  /* 0x00000000fffff984 */ /* 0x000fe20000000800 */
[----:B------:R-:W-:Y:S01]  /*1b60*/  @!PT LDS RZ, [RZ] ;  /* 0x00000000fffff984 */ /* 0x000fe20000000800 */
[----:B------:R3:W-:Y:S04]  /*1b70*/  @!P2 LDGSTS.E.BYPASS.LTC128B.128 [R235+0xc800], [R6.64] ;  /* 0x0c80000006ebafae */ /* 0x0007e8000b901d50 */
[----:B------:R3:W-:Y:S01]  /*1b80*/  @!P2 LDGSTS.E.BYPASS.LTC128B.128 [R235+0xe800], [R6.64+0x80] ;  /* 0x0e80008006ebafae */ /* 0x0007e2000b901d50 */
[----:B------:R-:W-:-:S03]  /*1b90*/  R2P PR, R28, 0x6 ;  /* 0x000000061c007804 */ /* 0x000fc60000000000 */
[----:B------:R-:W-:Y:S02]  /*1ba0*/  @P5 STS.128 [R235+0xd000], RZ ;  /* 0x00d000ffeb005388 */ /* 0x000fe40000000c00 */
[----:B------:R-:W-:Y:S02]  /*1bb0*/  SEL R2, R2, 0xffffffe0, !P2 ;  /* 0xffffffe002027807 */ /* 0x000fe40005000000 */
[----:B------:R-:W-:Y:S03]  /*1bc0*/  @P5 STS.128 [R235+0xf000], RZ ;  /* 0x00f000ffeb005388 */ /* 0x000fe60000000c00 */
[----:B------:R-:W-:Y:S01]  /*1bd0*/  IMAD R226, R2, 0x2, R223 ;  /* 0x0000000202e27824 */ /* 0x000fe200078e02df */
[----:B------:R-:W-:Y:S01]  /*1be0*/  @!PT LDS RZ, [RZ] ;  /* 0x00000000fffff984 */ /* 0x000fe20000000800 */
[----:B------:R-:W-:Y:S01]  /*1bf0*/  @!PT LDS RZ, [RZ] ;  /* 0x00000000fffff984 */ /* 0x000fe20000000800 */
[----:B------:R-:W-:Y:S01]  /*1c00*/  @!PT LDS RZ, [RZ] ;  /* 0x00000000fffff984 */ /* 0x000fe20000000800 */
[----:B------:R3:W-:Y:S04]  /*1c10*/  @!P5 LDGSTS.E.BYPASS.LTC128B.128 [R235+0xd000], [R4.64] ;  /* 0x0d00000004ebdfae */ /* 0x0007e8000b901d50 */
[----:B------:R3:W-:Y:S04]  /*1c20*/  @!P5 LDGSTS.E.BYPASS.LTC128B.128 [R235+0xf000], [R4.64+0x80] ;  /* 0x0f00008004ebdfae */ /* 0x0007e8000b901d50 */
[----:B------:R-:W-:Y:S04]  /*1c30*/  @P0 STS.128 [R235+0xd800], RZ ;  /* 0x00d800ffeb000388 */ /* 0x000fe80000000c00 */
[----:B------:R-:W-:Y:S04]  /*1c40*/  @P0 STS.128 [R235+0xf800], RZ ;  /* 0x00f800ffeb000388 */ /* 0x000fe80000000c00 */
[----:B------:R-:W-:Y:S01]  /*1c50*/  @!PT LDS RZ, [RZ] ;  /* 0x00000000fffff984 */ /* 0x000fe20000000800 */
[----:B------:R-:W-:Y:S01]  /*1c60*/  @!PT LDS RZ, [RZ] ;  /* 0x00000000fffff984 */ /* 0x000fe20000000800 */
[----:B------:R-:W-:Y:S01]  /*1c70*/  @!PT LDS RZ, [RZ] ;  /* 0x00000000fffff984 */ /* 0x000fe20000000800 */
[----:B------:R2:W-:Y:S04]  /*1c80*/  @!P0 LDGSTS.E.BYPASS.LTC128B.128 [R235+0xd800], [R10.64] ;  /* 0x0d8000000aeb8fae */ /* 0x0005e8000b901d50 */
[----:B------:R2:W-:Y:S04]  /*1c90*/  @!P0 LDGSTS.E.BYPASS.LTC128B.128 [R235+0xf800], [R10.64+0x80] ;  /* 0x0f8000800aeb8fae */ /* 0x0005e8000b901d50 */
[----:B------:R-:W-:Y:S04]  /*1ca0*/  LDSM.16.M88.4 R20, [R223] ;  /* 0x00000000df14783b */ /* 0x000fe80000000200 */
[----:B------:R-:W4:Y:S04]  /*1cb0*/  LDSM.16.M88.4 R16, [R216+0x8800] ;  /* 0x00880000d810783b */ /* 0x000f280000000200 */
[----:B---3--:R-:W3:Y:S04]  /*1cc0*/  LDSM.16.M88.4 R4, [R216+0x8000] ;  /* 0x00800000d804783b */ /* 0x008ee80000000200 */
[----:B------:R-:W-:Y:S04]  /*1cd0*/  LDSM.16.M88.4 R24, [R216+0x9000] ;  /* 0x00900000d818783b */ /* 0x000fe80000000200 */
[----:B------:R-:W-:Y:S04]  /*1ce0*/  LDSM.16.M88.4 R48, [R216+0x9800] ;  /* 0x00980000d830783b */ /* 0x000fe80000000200 */
[----:B------:R-:W0:Y:S04]  /*1cf0*/  LDGDEPBAR ;  /* 0x00000000000079af */ /* 0x000e280000000000 */
[----:B--2---:R-:W2:Y:S01]  /*1d00*/  LDSM.16.M88.4 R8, [R223+0x2000] ;  /* 0x00200000df08783b */ /* 0x004ea20000000200 */
[C---:B----4-:R-:W-:Y:S08]  /*1d10*/  HMMA.16816.F32.BF16 R104, R20.reuse, R16, RZ ;  /* 0x000000101468723c */ /* 0x050ff000000418ff */
[C---:B---3--:R-:W-:Y:S08]  /*1d20*/  HMMA.16816.F32.BF16 R112, R20.reuse, R4, RZ ;  /* 0x000000041470723c */ /* 0x048ff000000418ff */
[----:B------:R-:W-:Y:S08]  /*1d30*/  HMMA.16816.F32.BF16 R132, R20, R18, RZ ;  /* 0x000000121484723c */ /* 0x000ff000000418ff */
[C---:B--2---:R-:W-:Y:S07]  /*1d40*/  HMMA.16816.F32.BF16 R68, R8.reuse, R4, RZ ;  /* 0x000000040844723c */ /* 0x044fee00000418ff */
[----:B------:R-:W-:Y:S01]  /*1d50*/  IMAD.MOV.U32 R4, RZ, RZ, 0x10 ;  /* 0x00000010ff047424 */ /* 0x000fe200078e00ff */
[----:B------:R-:W-:Y:S04]  /*1d60*/  HMMA.16816.F32.BF16 R64, R8, R16, RZ ;  /* 0x000000100840723c */ /* 0x000fe800000418ff */
[----:B------:R-:W-:-:S02]  /*1d70*/  SEL R4, R4, 0xfffffff0, !P1 ;  /* 0xfffffff004047807 */ /* 0x000fc40004800000 */
[----:B------:R-:W-:Y:S02]  /*1d80*/  R2P PR, R29, 0x6 ;  /* 0x000000061d007804 */ /* 0x000fe40000000000 */
[----:B------:R-:W-:Y:S01]  /*1d90*/  HMMA.16816.F32.BF16 R72, R8, R18, RZ ;  /* 0x000000120848723c */ /* 0x000fe200000418ff */
[----:B------:R-:W-:-:S04]  /*1da0*/  IMAD R224, R4, 0x2, R223 ;  /* 0x0000000204e07824 */ /* 0x000fc800078e02df */
[----:B------:R-:W-:Y:S01]  /*1db0*/  IMAD R225, R2, 0x2, R224 ;  /* 0x0000000202e17824 */ /* 0x000fe200078e02e0 */
[----:B-1----:R-:W-:Y:S02]  /*1dc0*/  LDSM.16.M88.4 R12, [R224+0x2000] ;  /* 0x00200000e00c783b */ /* 0x002fe40000000200 */
[----:B------:R-:W-:Y:S02]  /*1dd0*/  HMMA.16816.F32.BF16 R56, R8, R24, RZ ;  /* 0x000000180838723c */ /* 0x000fe400000418ff */
[----:B------:R-:W-:Y:S01]  /*1de0*/  LDSM.16.M88.4 R16, [R224] ;  /* 0x00000000e010783b */ /* 0x000fe20000000200 */
[----:B------:R-:W-:Y:S01]  /*1df0*/  @P1 IADD3 R227, R0, -0x20, RZ ;  /* 0xffffffe000e31810 */ /* 0x000fe20007ffe0ff */
[----:B------:R-:W-:-:S03]  /*1e00*/  IMAD.MOV.U32 R0, RZ, RZ, 0x40 ;  /* 0x00000040ff007424 */ /* 0x000fc600078e00ff */
[C---:B------:R-:W-:Y:S01]  /*1e10*/  IADD3 R234, R227.reuse, 0x800, RZ ;  /* 0x00000800e3ea7810 */ /* 0x040fe20007ffe0ff */
[----:B------:R-:W1:Y:S01]  /*1e20*/  LDSM.16.M88.4 R44, [R227] ;  /* 0x00000000e32c783b */ /* 0x000e620000000200 */
[----:B------:R-:W-:Y:S01]  /*1e30*/  SEL R0, R0, 0xffffffc0, !P2 ;  /* 0xffffffc000007807 */ /* 0x000fe20005000000 */
[C---:B------:R-:W-:Y:S01]  /*1e40*/  HMMA.16816.F32.BF16 R76, R8.reuse, R6, RZ ;  /* 0x00000006084c723c */ /* 0x040fe200000418ff */
[C---:B------:R-:W-:Y:S01]  /*1e50*/  IADD3 R233, R227.reuse, 0x1000, RZ ;  /* 0x00001000e3e97810 */ /* 0x040fe20007ffe0ff */
[----:B------:R-:W2:Y:S01]  /*1e60*/  LDSM.16.M88.4 R36, [R227+0x1000] ;  /* 0x00100000e324783b */ /* 0x000ea20000000200 */
[C---:B------:R-:W-:Y:S01]  /*1e70*/  IADD3 R232, R227.reuse, 0x1800, RZ ;  /* 0x00001800e3e87810 */ /* 0x040fe20007ffe0ff */
[----:B------:R-:W-:Y:S01]  /*1e80*/  IMAD.IADD R222, R216, 0x1, R0 ;  /* 0x00000001d8de7824 */ /* 0x000fe200078e0200 */
[C---:B------:R-:W-:Y:S01]  /*1e90*/  IADD3 R231, R227.reuse, 0x2000, RZ ;  /* 0x00002000e3e77810 */ /* 0x040fe20007ffe0ff */
[----:B------:R-:W3:Y:S01]  /*1ea0*/  LDSM.16.M88.4 R40, [R227+0x800] ;  /* 0x00080000e328783b */ /* 0x000ee20000000200 */
[----:B------:R-:W-:Y:S01]  /*1eb0*/  IMAD.IADD R221, R0, 0x1, R227 ;  /* 0x0000000100dd7824 */ /* 0x000fe200078e02e3 */
[----:B------:R-:W-:Y:S01]  /*1ec0*/  HMMA.16816.F32.BF16 R60, R8, R48, RZ ;  /* 0x00000030083c723c */ /* 0x000fe200000418ff */
[----:B------:R-:W-:Y:S01]  /*1ed0*/  IMAD.U32 R0, RZ, RZ, UR10 ;  /* 0x0000000aff007e24 */ /* 0x000fe2000f8e00ff */
[----:B------:R-:W4:Y:S01]  /*1ee0*/  LDSM.16.M88.4 R32, [R227+0x1800] ;  /* 0x00180000e320783b */ /* 0x000f220000000200 */
[----:B------:R-:W-:-:S02]  /*1ef0*/  IADD3 R230, R227, 0x2800, RZ ;  /* 0x00002800e3e67810 */ /* 0x000fc40007ffe0ff */
[----:B------:R-:W-:Y:S01]  /*1f00*/  IMAD R0, R0, 0x40, R3 ;  /* 0x0000004000007824 */ /* 0x000fe200078e0203 */
[----:B------:R-:W-:Y:S01]  /*1f10*/  LDSM.16.M88.4 R88, [R222+0x9800] ;  /* 0x00980000de58783b */ /* 0x000fe20000000200 */
[C---:B------:R-:W-:Y:S01]  /*1f20*/  IADD3 R229, R227.reuse, 0x3000, RZ ;  /* 0x00003000e3e57810 */ /* 0x040fe20007ffe0ff */
[C---:B------:R-:W-:Y:S01]  /*1f30*/  HMMA.16816.F32.BF16 R84, R8.reuse, R26, RZ ;  /* 0x0000001a0854723c */ /* 0x040fe200000418ff */
[----:B------:R-:W-:Y:S01]  /*1f40*/  IADD3 R228, R227, 0x3800, RZ ;  /* 0x00003800e3e47810 */ /* 0x000fe20007ffe0ff */
[----:B------:R-:W-:Y:S01]  /*1f50*/  LDSM.16.M88.4 R28, [R222+0x8800] ;  /* 0x00880000de1c783b */ /* 0x000fe20000000200 */
[C---:B------:R-:W-:Y:S02]  /*1f60*/  IADD3 R3, R0.reuse, 0x1, RZ ;  /* 0x0000000100037810 */ /* 0x040fe40007ffe0ff */
[C---:B------:R-:W-:Y:S01]  /*1f70*/  ISETP.GE.AND P1, PT, R0.reuse, UR13, PT ;  /* 0x0000000d00007c0c */ /* 0x040fe2000bf26270 */
[----:B------:R-:W-:Y:S01]  /*1f80*/  LDSM.16.M88.4 R52, [R222+0x9000] ;  /* 0x00900000de34783b */ /* 0x000fe20000000200 */
[----:B------:R-:W-:Y:S01]  /*1f90*/  ISETP.GE.AND P0, PT, R3, UR13, PT ;  /* 0x0000000d03007c0c */ /* 0x000fe2000bf06270 */
[----:B------:R-:W-:Y:S01]  /*1fa0*/  HMMA.16816.F32.BF16 R80, R8, R50, RZ ;  /* 0x000000320850723c */ /* 0x000fe200000418ff */
[C---:B------:R-:W-:Y:S01]  /*1fb0*/  IADD3 R3, R0.reuse, 0x9, RZ ;  /* 0x0000000900037810 */ /* 0x040fe20007ffe0ff */
[----:B------:R-:W5:Y:S01]  /*1fc0*/  LDSM.16.M88.4 R8, [R226+0x2000] ;  /* 0x00200000e208783b */ /* 0x000f620000000200 */
[----:B------:R-:W-:-:S02]  /*1fd0*/  IADD3 R5, R0, 0x8, RZ ;  /* 0x0000000800057810 */ /* 0x000fc40007ffe0ff */
[----:B------:R-:W-:Y:S02]  /*1fe0*/  ISETP.GE.AND P5, PT, R3, UR13, PT ;  /* 0x0000000d03007c0c */ /* 0x000fe4000bfa6270 */
[C---:B------:R-:W-:Y:S01]  /*1ff0*/  IADD3 R3, R0.reuse, 0x18, RZ ;  /* 0x0000001800037810 */ /* 0x040fe20007ffe0ff */
[C---:B------:R-:W-:Y:S01]  /*2000*/  HMMA.16816.F32.BF16 R108, R20.reuse, R6, RZ ;  /* 0x00000006146c723c */ /* 0x040fe200000418ff */
[----:B------:R-:W-:Y:S02]  /*2010*/  ISETP.GE.AND P6, PT, R5, UR13, PT ;  /* 0x0000000d05007c0c */ /* 0x000fe4000bfc6270 */
[----:B------:R-:W-:Y:S02]  /*2020*/  ISETP.GE.AND P2, PT, R3, UR13, PT ;  /* 0x0000000d03007c0c */ /* 0x000fe4000bf46270 */
[C---:B------:R-:W-:Y:S02]  /*2030*/  IADD3 R3, R0.reuse, 0x19, RZ ;  /* 0x0000001900037810 */ /* 0x040fe40007ffe0ff */
[C---:B------:R-:W-:Y:S01]  /*2040*/  IADD3 R6, R0.reuse, 0x10, RZ ;  /* 0x0000001000067810 */ /* 0x040fe20007ffe0ff */
[----:B------:R-:W-:Y:S01]  /*2050*/  HMMA.16816.F32.BF16 R100, R20, R24, RZ ;  /* 0x000000181464723c */ /* 0x000fe200000418ff */
[----:B------:R-:W-:-:S02]  /*2060*/  IADD3 R5, R0, 0x11, RZ ;  /* 0x0000001100057810 */ /* 0x000fc40007ffe0ff */
[----:B------:R-:W-:Y:S02]  /*2070*/  ISETP.GE.AND P4, PT, R6, UR13, PT ;  /* 0x0000000d06007c0c */ /* 0x000fe4000bf86270 */
[----:B------:R-:W-:-:S03]  /*2080*/  ISETP.GE.AND P3, PT, R5, UR13, PT ;  /* 0x0000000d05007c0c */ /* 0x000fc6000bf66270 */
[C---:B------:R-:W-:Y:S01]  /*2090*/  HMMA.16816.F32.BF16 R128, R20.reuse, R26, RZ ;  /* 0x0000001a1480723c */ /* 0x040fe200000418ff */
[----:B------:R-:W4:Y:S07]  /*20a0*/  LDSM.16.M88.4 R24, [R222+0x8000] ;  /* 0x00800000de18783b */ /* 0x000f2e0000000200 */
[C---:B------:R-:W-:Y:S08]  /*20b0*/  HMMA.16816.F32.BF16 R96, R20.reuse, R48, RZ ;  /* 0x000000301460723c */ /* 0x040ff000000418ff */
[----:B------:R-:W-:Y:S01]  /*20c0*/  HMMA.16816.F32.BF16 R124, R20, R50, RZ ;  /* 0x00000032147c723c */ /* 0x000fe200000418ff */
[----:B------:R-:W5:Y:S07]  /*20d0*/  LDSM.16.M88.4 R20, [R226] ;  /* 0x00000000e214783b */ /* 0x000f6e0000000200 */
[C---:B-1----:R-:W-:Y:S08]  /*20e0*/  HMMA.16816.F32.BF16 R120, R12.reuse, R44, R68 ;  /* 0x0000002c0c78723c */ /* 0x042ff00000041844 */
[C---:B--2---:R-:W-:Y:S08]  /*20f0*/  HMMA.16816.F32.BF16 R92, R12.reuse, R36, R56 ;  /* 0x000000240c5c723c */ /* 0x044ff00000041838 */
[C---:B---3--:R-:W-:Y:S08]  /*2100*/  HMMA.16816.F32.BF16 R116, R12.reuse, R40, R64 ;  /* 0x000000280c74723c */ /* 0x048ff00000041840 */
[C---:B----4-:R-:W-:Y:S08]  /*2110*/  HMMA.16816.F32.BF16 R60, R12.reuse, R32, R60 ;  /* 0x000000200c3c723c */ /* 0x050ff0000004183c */
[C---:B------:R-:W-:Y:S08]  /*2120*/  HMMA.16816.F32.BF16 R76, R12.reuse, R46, R76 ;  /* 0x0000002e0c4c723c */ /* 0x040ff0000004184c */
[C---:B------:R-:W-:Y:S08]  /*2130*/  HMMA.16816.F32.BF16 R72, R12.reuse, R42, R72 ;  /* 0x0000002a0c48723c */ /* 0x040ff00000041848 */
[C---:B------:R-:W-:Y:S08]  /*2140*/  HMMA.16816.F32.BF16 R68, R12.reuse, R38, R84 ;  /* 0x000000260c44723c */ /* 0x040ff00000041854 */
[----:B------:R-:W-:Y:S08]  /*2150*/  HMMA.16816.F32.BF16 R56, R12, R34, R80 ;  /* 0x000000220c38723c */ /* 0x000ff00000041850 */
[C---:B------:R-:W-:Y:S08]  /*2160*/  HMMA.16816.F32.BF16 R12, R16.reuse, R40, R104 ;  /* 0x00000028100c723c */ /* 0x040ff00000041868 */
[C---:B------:R-:W-:Y:S08]  /*2170*/  HMMA.16816.F32.BF16 R48, R16.reuse, R44, R112 ;  /* 0x0000002c1030723c */ /* 0x040ff00000041870 */
[C---:B------:R-:W-:Y:S08]  /*2180*/  HMMA.16816.F32.BF16 R40, R16.reuse, R42, R132 ;  /* 0x0000002a1028723c */ /* 0x040ff00000041884 */
[C---:B------:R-:W-:Y:S08]  /*2190*/  HMMA.16816.F32.BF16 R44, R16.reuse, R46, R108 ;  /* 0x0000002e102c723c */ /* 0x040ff0000004186c */
[C---:B------:R-:W-:Y:S08]  /*21a0*/  HMMA.16816.F32.BF16 R84, R16.reuse, R32, R96 ;  /* 0x000000201054723c */ /* 0x040ff00000041860 */
[C---:B------:R-:W-:Y:S08]  /*21b0*/  HMMA.16816.F32.BF16 R80, R16.reuse, R36, R100 ;  /* 0x000000241050723c */ /* 0x040ff00000041864 */
[C---:B------:R-:W-:Y:S01]  /*21c0*/  HMMA.16816.F32.BF16 R64, R16.reuse, R38, R128 ;  /* 0x000000261040723c */ /* 0x040fe20000041880 */
[----:B------:R-:W-:Y:S07]  /*21d0*/  LDSM.16.M88.4 R36, [R221] ;  /* 0x00000000dd24783b */ /* 0x000fee0000000200 */
[----:B------:R-:W-:Y:S01]  /*21e0*/  HMMA.16816.F32.BF16 R96, R16, R34, R124 ;  /* 0x000000221060723c */ /* 0x000fe2000004187c */
[----:B------:R-:W-:Y:S04]  /*21f0*/  LDSM.16.M88.4 R32, [R221+0x800] ;  /* 0x00080000dd20783b */ /* 0x000fe80000000200 */
[----:B------:R-:W-:Y:S03]  /*2200*/  LDSM.16.M88.4 R16, [R223+0x6000] ;  /* 0x00600000df10783b */ /* 0x000fe60000000200 */
[C---:B-----5:R-:W-:Y:S08]  /*2210*/  HMMA.16816.F32.BF16 R132, R8.reuse, R88, R60 ;  /* 0x000000580884723c */ /* 0x060ff0000004183c */
[C---:B------:R-:W-:Y:S08]  /*2220*/  HMMA.16816.F32.BF16 R100, R8.reuse, R24, R120 ;  /* 0x000000180864723c */ /* 0x040ff00000041878 */
[C---:B------:R-:W-:Y:S08]  /*2230*/  HMMA.16816.F32.BF16 R124, R8.reuse, R28, R116 ;  /* 0x0000001c087c723c */ /* 0x040ff00000041874 */
[C---:B------:R-:W-:Y:S08]  /*2240*/  HMMA.16816.F32.BF16 R128, R8.reuse, R52, R92 ;  /* 0x000000340880723c */ /* 0x040ff0000004185c */
[C---:B------:R-:W-:Y:S08]  /*2250*/  HMMA.16816.F32.BF16 R60, R8.reuse, R26, R76 ;  /* 0x0000001a083c723c */ /* 0x040ff0000004184c */
[C---:B------:R-:W-:Y:S08]  /*2260*/  HMMA.16816.F32.BF16 R72, R8.reuse, R30, R72 ;  /* 0x0000001e0848723c */ /* 0x040ff00000041848 */
[C---:B------:R-:W-:Y:S08]  /*2270*/  HMMA.16816.F32.BF16 R92, R8.reuse, R54, R68 ;  /* 0x00000036085c723c */ /* 0x040ff00000041844 */
[----:B------:R-:W-:Y:S01]  /*2280*/  HMMA.16816.F32.BF16 R76, R8, R90, R56 ;  /* 0x0000005a084c723c */ /* 0x000fe20000041838 */
[----:B------:R-:W1:Y:S04]  /*2290*/  LDSM.16.M88.4 R8, [R225+0x2000] ;  /* 0x00200000e108783b */ /* 0x000e680000000200 */
[----:B------:R-:W-:Y:S03]  /*22a0*/  LDSM.16.M88.4 R56, [R216+0xb000] ;  /* 0x00b00000d838783b */ /* 0x000fe60000000200 */
[C---:B------:R-:W-:Y:S08]  /*22b0*/  HMMA.16816.F32.BF16 R120, R20.reuse, R24, R48 ;  /* 0x000000181478723c */ /* 0x040ff00000041830 */
[C---:B------:R-:W-:Y:S01]  /*22c0*/  HMMA.16816.F32.BF16 R108, R20.reuse, R28, R12 ;  /* 0x0000001c146c723c */ /* 0x040fe2000004180c */
[----:B------:R-:W-:Y:S07]  /*22d0*/  LDSM.16.M88.4 R12, [R225] ;  /* 0x00000000e10c783b */ /* 0x000fee0000000200 */
[C---:B------:R-:W-:Y:S01]  /*22e0*/  HMMA.16816.F32.BF16 R116, R20.reuse, R30, R40 ;  /* 0x0000001e1474723c */ /* 0x040fe20000041828 */
[----:B------:R-:W2:Y:S04]  /*22f0*/  LDSM.16.M88.4 R28, [R221+0x1000] ;  /* 0x00100000dd1c783b */ /* 0x000ea80000000200 */
[----:B------:R-:W-:Y:S03]  /*2300*/  LDSM.16.M88.4 R40, [R216+0xa000] ;  /* 0x00a00000d828783b */ /* 0x000fe60000000200 */
[C---:B------:R-:W-:Y:S01]  /*2310*/  HMMA.16816.F32.BF16 R48, R20.reuse, R26, R44 ;  /* 0x0000001a1430723c */ /* 0x040fe2000004182c */
[----:B------:R-:W3:Y:S04]  /*2320*/  LDSM.16.M88.4 R24, [R221+0x1800] ;  /* 0x00180000dd18783b */ /* 0x000ee80000000200 */
[----:B------:R-:W4:Y:S03]  /*2330*/  LDSM.16.M88.4 R44, [R216+0xa800] ;  /* 0x00a80000d82c783b */ /* 0x000f260000000200 */
[C---:B------:R-:W-:Y:S08]  /*2340*/  HMMA.16816.F32.BF16 R112, R20.reuse, R52, R80 ;  /* 0x000000341470723c */ /* 0x040ff00000041850 */
[C---:B------:R-:W-:Y:S01]  /*2350*/  HMMA.16816.F32.BF16 R104, R20.reuse, R54, R64 ;  /* 0x000000361468723c */ /* 0x040fe20000041840 */
[----:B------:R-:W5:Y:S07]  /*2360*/  LDSM.16.M88.4 R52, [R216+0xb800] ;  /* 0x00b80000d834783b */ /* 0x000f6e0000000200 */
[C---:B------:R-:W-:Y:S08]  /*2370*/  HMMA.16816.F32.BF16 R84, R20.reuse, R88, R84 ;  /* 0x000000581454723c */ /* 0x040ff00000041854 */
[----:B------:R-:W-:Y:S01]  /*2380*/  HMMA.16816.F32.BF16 R68, R20, R90, R96 ;  /* 0x0000005a1444723c */ /* 0x000fe20000041860 */
[----:B------:R-:W3:Y:S07]  /*2390*/  LDSM.16.M88.4 R20, [R223+0x4000] ;  /* 0x00400000df14783b */ /* 0x000eee0000000200 */
[C---:B-1----:R-:W-:Y:S08]  /*23a0*/  HMMA.16816.F32.BF16 R64, R8.reuse, R36, R100 ;  /* 0x000000240840723c */ /* 0x042ff00000041864 */
[C---:B------:R-:W-:Y:S08]  /*23b0*/  HMMA.16816.F32.BF16 R60, R8.reuse, R38, R60 ;  /* 0x00000026083c723c */ /* 0x040ff0000004183c */
[C---:B--2---:R-:W-:Y:S08]  /*23c0*/  HMMA.16816.F32.BF16 R96, R8.reuse, R28, R128 ;  /* 0x0000001c0860723c */ /* 0x044ff00000041880 */
[C---:B------:R-:W-:Y:S08]  /*23d0*/  HMMA.16816.F32.BF16 R92, R8.reuse, R30, R92 ;  /* 0x0000001e085c723c */ /* 0x040ff0000004185c */
[C---:B------:R-:W-:Y:S08]  /*23e0*/  HMMA.16816.F32.BF16 R80, R8.reuse, R32, R124 ;  /* 0x000000200850723c */ /* 0x040ff0000004187c */
[C---:B------:R-:W-:Y:S08]  /*23f0*/  HMMA.16816.F32.BF16 R100, R8.reuse, R34, R72 ;  /* 0x000000220864723c */ /* 0x040ff00000041848 */
[C---:B---3--:R-:W-:Y:S08]  /*2400*/  HMMA.16816.F32.BF16 R88, R8.reuse, R24, R132 ;  /* 0x000000180858723c */ /* 0x048ff00000041884 */
[----:B------:R-:W-:Y:S01]  /*2410*/  HMMA.16816.F32.BF16 R76, R8, R26, R76 ;  /* 0x0000001a084c723c */ /* 0x000fe2000004184c */
[----:B------:R-:W-:Y:S07]  /*2420*/  LDSM.16.M88.4 R8, [R224+0x6000] ;  /* 0x00600000e008783b */ /* 0x000fee0000000200 */
[C---:B------:R-:W-:Y:S08]  /*2430*/  HMMA.16816.F32.BF16 R72, R12.reuse, R36, R120 ;  /* 0x000000240c48723c */ /* 0x040ff00000041878 */
[C---:B------:R-:W-:Y:S01]  /*2440*/  HMMA.16816.F32.BF16 R48, R12.reuse, R38, R48 ;  /* 0x000000260c30723c */ /* 0x040fe20000041830 */
[----:B------:R-:W1:Y:S07]  /*2450*/  LDSM.16.M88.4 R36, [R227+0x2000] ;  /* 0x00200000e324783b */ /* 0x000e6e0000000200 */
[C---:B------:R-:W-:Y:S08]  /*2460*/  HMMA.16816.F32.BF16 R108, R12.reuse, R32, R108 ;  /* 0x000000200c6c723c */ /* 0x040ff0000004186c */
[C---:B------:R-:W-:Y:S01]  /*2470*/  HMMA.16816.F32.BF16 R120, R12.reuse, R34, R116 ;  /* 0x000000220c78723c */ /* 0x040fe20000041874 */
[----:B------:R-:W2:Y:S07]  /*2480*/  LDSM.16.M88.4 R32, [R227+0x2800] ;  /* 0x00280000e320783b */ /* 0x000eae0000000200 */
[C---:B------:R-:W-:Y:S08]  /*2490*/  HMMA.16816.F32.BF16 R132, R12.reuse, R28, R112 ;  /* 0x0000001c0c84723c */ /* 0x040ff00000041870 */
[C---:B------:R-:W-:Y:S01]  /*24a0*/  HMMA.16816.F32.BF16 R128, R12.reuse, R30, R104 ;  /* 0x0000001e0c80723c */ /* 0x040fe20000041868 */
[----:B------:R-:W3:Y:S07]  /*24b0*/  LDSM.16.M88.4 R28, [R227+0x3000] ;  /* 0x00300000e31c783b */ /* 0x000eee0000000200 */
[C---:B------:R-:W-:Y:S08]  /*24c0*/  HMMA.16816.F32.BF16 R124, R12.reuse, R24, R84 ;  /* 0x000000180c7c723c */ /* 0x040ff00000041854 */
[----:B------:R-:W-:Y:S01]  /*24d0*/  HMMA.16816.F32.BF16 R112, R12, R26, R68 ;  /* 0x0000001a0c70723c */ /* 0x000fe20000041844 */
[----:B------:R-:W1:Y:S04]  /*24e0*/  LDSM.16.M88.4 R24, [R227+0x3800] ;  /* 0x00380000e318783b */ /* 0x000e680000000200 */
[----:B------:R-:W1:Y:S03]  /*24f0*/  LDSM.16.M88.4 R12, [R224+0x4000] ;  /* 0x00400000e00c783b */ /* 0x000e660000000200 */
[C---:B------:R-:W-:Y:S08]  /*2500*/  HMMA.16816.F32.BF16 R104, R16.reuse, R40, R64 ;  /* 0x000000281068723c */ /* 0x040ff00000041840 */
[C---:B------:R-:W-:Y:S08]  /*2510*/  HMMA.16816.F32.BF16 R136, R16.reuse, R42, R60 ;  /* 0x0000002a1088723c */ /* 0x040ff0000004183c */
[C---:B------:R-:W-:Y:S08]  /*2520*/  HMMA.16816.F32.BF16 R140, R16.reuse, R56, R96 ;  /* 0x00000038108c723c */ /* 0x040ff00000041860 */
[C---:B------:R-:W-:Y:S08]  /*2530*/  HMMA.16816.F32.BF16 R116, R16.reuse, R58, R92 ;  /* 0x0000003a1074723c */ /* 0x040ff0000004185c */
[C---:B----4-:R-:W-:Y:S08]  /*2540*/  HMMA.16816.F32.BF16 R148, R16.reuse, R44, R80 ;  /* 0x0000002c1094723c */ /* 0x050ff00000041850 */
[C---:B------:R-:W-:Y:S08]  /*2550*/  HMMA.16816.F32.BF16 R144, R16.reuse, R46, R100 ;  /* 0x0000002e1090723c */ /* 0x040ff00000041864 */
[C---:B-----5:R-:W-:Y:S08]  /*2560*/  HMMA.16816.F32.BF16 R96, R16.reuse, R52, R88 ;  /* 0x000000341060723c */ /* 0x060ff00000041858 */
[----:B------:R-:W-:Y:S01]  /*2570*/  HMMA.16816.F32.BF16 R92, R16, R54, R76 ;  /* 0x00000036105c723c */ /* 0x000fe2000004184c */
[----:B------:R-:W-:Y:S07]  /*2580*/  LDSM.16.M88.4 R16, [R226+0x6000] ;  /* 0x00600000e210783b */ /* 0x000fee0000000200 */
[C---:B------:R-:W-:Y:S08]  /*2590*/  HMMA.16816.F32.BF16 R88, R20.reuse, R40, R72 ;  /* 0x000000281458723c */ /* 0x040ff00000041848 */
[C---:B------:R-:W-:Y:S01]  /*25a0*/  HMMA.16816.F32.BF16 R84, R20.reuse, R42, R48 ;  /* 0x0000002a1454723c */ /* 0x040fe20000041830 */
[----:B------:R-:W-:Y:S04]  /*25b0*/  LDSM.16.M88.4 R40, [R222+0xa800] ;  /* 0x00a80000de28783b */ /* 0x000fe80000000200 */
[----:B------:R-:W-:Y:S03]  /*25c0*/  LDSM.16.M88.4 R48, [R222+0xb800] ;  /* 0x00b80000de30783b */ /* 0x000fe60000000200 */
[C---:B------:R-:W-:Y:S08]  /*25d0*/  HMMA.16816.F32.BF16 R80, R20.reuse, R44, R108 ;  /* 0x0000002c1450723c */ /* 0x040ff0000004186c */
[C---:B------:R-:W-:Y:S01]  /*25e0*/  HMMA.16816.F32.BF16 R76, R20.reuse, R46, R120 ;  /* 0x0000002e144c723c */ /* 0x040fe20000041878 */
[----:B------:R-:W4:Y:S07]  /*25f0*/  LDSM.16.M88.4 R44, [R222+0xa000] ;  /* 0x00a00000de2c783b */ /* 0x000f2e0000000200 */
[C---:B------:R-:W-:Y:S08]  /*2600*/  HMMA.16816.F32.BF16 R68, R20.reuse, R58, R128 ;  /* 0x0000003a1444723c */ /* 0x040ff00000041880 */
[C---:B------:R-:W-:Y:S08]  /*2610*/  HMMA.16816.F32.BF16 R64, R20.reuse, R52, R124 ;  /* 0x000000341440723c */ /* 0x040ff0000004187c */
[C---:B------:R-:W-:Y:S01]  /*2620*/  HMMA.16816.F32.BF16 R60, R20.reuse, R54, R112 ;  /* 0x00000036143c723c */ /* 0x040fe20000041870 */
[----:B------:R-:W5:Y:S07]  /*2630*/  LDSM.16.M88.4 R52, [R222+0xb000] ;  /* 0x00b00000de34783b */ /* 0x000f6e0000000200 */
[----:B------:R-:W-:Y:S01]  /*2640*/  HMMA.16816.F32.BF16 R72, R20, R56, R132 ;  /* 0x000000381448723c */ /* 0x000fe20000041884 */
[----:B------:R-:W4:Y:S07]  /*2650*/  LDSM.16.M88.4 R20, [R226+0x4000] ;  /* 0x00400000e214783b */ /* 0x000f2e0000000200 */
[C---:B-1----:R-:W-:Y:S08]  /*2660*/  HMMA.16816.F32.BF16 R56, R8.reuse, R36, R104 ;  /* 0x000000240838723c */ /* 0x042ff00000041868 */
[C---:B------:R-:W-:Y:S08]  /*2670*/  HMMA.16816.F32.BF16 R100, R8.reuse, R38, R136 ;  /* 0x000000260864723c */ /* 0x040ff00000041888 */
[C---:B--2---:R-:W-:Y:S08]  /*2680*/  HMMA.16816.F32.BF16 R112, R8.reuse, R32, R148 ;  /* 0x000000200870723c */ /* 0x044ff00000041894 */
[C---:B------:R-:W-:Y:S08]  /*2690*/  HMMA.16816.F32.BF16 R120, R8.reuse, R34, R144 ;  /* 0x000000220878723c */ /* 0x040ff00000041890 */
[C---:B---3--:R-:W-:Y:S08]  /*26a0*/  HMMA.16816.F32.BF16 R124, R8.reuse, R28, R140 ;  /* 0x0000001c087c723c */ /* 0x048ff0000004188c */
[C---:B------:R-:W-:Y:S08]  /*26b0*/  HMMA.16816.F32.BF16 R116, R8.reuse, R30, R116 ;  /* 0x0000001e0874723c */ /* 0x040ff00000041874 */
[C---:B------:R-:W-:Y:S08]  /*26c0*/  HMMA.16816.F32.BF16 R108, R8.reuse, R24, R96 ;  /* 0x00000018086c723c */ /* 0x040ff00000041860 */
[----:B------:R-:W-:Y:S01]  /*26d0*/  HMMA.16816.F32.BF16 R104, R8, R26, R92 ;  /* 0x0000001a0868723c */ /* 0x000fe2000004185c */
[----:B------:R-:W-:Y:S07]  /*26e0*/  LDSM.16.M88.4 R8, [R225+0x6000] ;  /* 0x00600000e108783b */ /* 0x000fee0000000200 */
[C---:B------:R-:W-:Y:S08]  /*26f0*/  HMMA.16816.F32.BF16 R92, R12.reuse, R36, R88 ;  /* 0x000000240c5c723c */ /* 0x040ff00000041858 */
[C---:B------:R-:W-:Y:S08]  /*2700*/  HMMA.16816.F32.BF16 R88, R12.reuse, R38, R84 ;  /* 0x000000260c58723c */ /* 0x040ff00000041854 */
[C---:B------:R-:W-:Y:S08]  /*2710*/  HMMA.16816.F32.BF16 R36, R12.reuse, R32, R80 ;  /* 0x000000200c24723c */ /* 0x040ff00000041850 */
[C---:B------:R-:W-:Y:S08]  /*2720*/  HMMA.16816.F32.BF16 R80, R12.reuse, R30, R68 ;  /* 0x0000001e0c50723c */ /* 0x040ff00000041844 */
[C---:B------:R-:W-:Y:S08]  /*2730*/  HMMA.16816.F32.BF16 R68, R12.reuse, R24, R64 ;  /* 0x000000180c44723c */ /* 0x040ff00000041840 */
[C---:B------:R-:W-:Y:S08]  /*2740*/  HMMA.16816.F32.BF16 R32, R12.reuse, R34, R76 ;  /* 0x000000220c20723c */ /* 0x040ff0000004184c */
[C---:B------:R-:W-:Y:S01]  /*2750*/  HMMA.16816.F32.BF16 R84, R12.reuse, R28, R72 ;  /* 0x0000001c0c54723c */ /* 0x040fe20000041848 */
[----:B------:R-:W-:Y:S07]  /*2760*/  LDSM.16.M88.4 R28, [R221+0x2800] ;  /* 0x00280000dd1c783b */ /* 0x000fee0000000200 */
[----:B------:R-:W-:Y:S01]  /*2770*/  HMMA.16816.F32.BF16 R64, R12, R26, R60 ;  /* 0x0000001a0c40723c */ /* 0x000fe2000004183c */
[----:B------:R-:W-:Y:S04]  /*2780*/  LDSM.16.M88.4 R24, [R221+0x2000] ;  /* 0x00200000dd18783b */ /* 0x000fe80000000200 */
[----:B------:R-:W1:Y:S03]  /*2790*/  LDSM.16.M88.4 R12, [R225+0x4000] ;  /* 0x00400000e10c783b */ /* 0x000e660000000200 */
[C---:B----4-:R-:W-:Y:S08]  /*27a0*/  HMMA.16816.F32.BF16 R60, R16.reuse, R46, R100 ;  /* 0x0000002e103c723c */ /* 0x050ff00000041864 */
[C---:B------:R-:W-:Y:S08]  /*27b0*/  HMMA.16816.F32.BF16 R56, R16.reuse, R44, R56 ;  /* 0x0000002c1038723c */ /* 0x040ff00000041838 */
[C---:B------:R-:W-:Y:S08]  /*27c0*/  HMMA.16816.F32.BF16 R76, R16.reuse, R40, R112 ;  /* 0x00000028104c723c */ /* 0x040ff00000041870 */
[C---:B------:R-:W-:Y:S08]  /*27d0*/  HMMA.16816.F32.BF16 R96, R16.reuse, R42, R120 ;  /* 0x0000002a1060723c */ /* 0x040ff00000041878 */
[C---:B-----5:R-:W-:Y:S08]  /*27e0*/  HMMA.16816.F32.BF16 R100, R16.reuse, R52, R124 ;  /* 0x000000341064723c */ /* 0x060ff0000004187c */
[C---:B------:R-:W-:Y:S08]  /*27f0*/  HMMA.16816.F32.BF16 R116, R16.reuse, R54, R116 ;  /* 0x000000361074723c */ /* 0x040ff00000041874 */
[C---:B------:R-:W-:Y:S08]  /*2800*/  HMMA.16816.F32.BF16 R108, R16.reuse, R48, R108 ;  /* 0x00000030106c723c */ /* 0x040ff0000004186c */
[----:B------:R-:W-:Y:S08]  /*2810*/  HMMA.16816.F32.BF16 R104, R16, R50, R104 ;  /* 0x000000321068723c */ /* 0x000ff00000041868 */
[C---:B------:R-:W-:Y:S08]  /*2820*/  HMMA.16816.F32.BF16 R16, R20.reuse, R44, R92 ;  /* 0x0000002c1410723c */ /* 0x040ff0000004185c */
[C---:B------:R-:W-:Y:S08]  /*2830*/  HMMA.16816.F32.BF16 R44, R20.reuse, R46, R88 ;  /* 0x0000002e142c723c */ /* 0x040ff00000041858 */
[C---:B------:R-:W-:Y:S01]  /*2840*/  HMMA.16816.F32.BF16 R72, R20.reuse, R42, R32 ;  /* 0x0000002a1448723c */ /* 0x040fe20000041820 */
[----:B------:R-:W2:Y:S07]  /*2850*/  LDSM.16.M88.4 R32, [R221+0x3000] ;  /* 0x00300000dd20783b */ /* 0x000eae0000000200 */
[C---:B------:R-:W-:Y:S08]  /*2860*/  HMMA.16816.F32.BF16 R36, R20.reuse, R40, R36 ;  /* 0x000000281424723c */ /* 0x040ff00000041824 */
[C---:B------:R-:W-:Y:S08]  /*2870*/  HMMA.16816.F32.BF16 R84, R20.reuse, R52, R84 ;  /* 0x000000341454723c */ /* 0x040ff00000041854 */
[C---:B------:R-:W-:Y:S08]  /*2880*/  HMMA.16816.F32.BF16 R80, R20.reuse, R54, R80 ;  /* 0x000000361450723c */ /* 0x040ff00000041850 */
[C---:B------:R-:W-:Y:S08]  /*2890*/  HMMA.16816.F32.BF16 R88, R20.reuse, R48, R68 ;  /* 0x000000301458723c */ /* 0x040ff00000041844 */
[----:B------:R-:W-:Y:S08]  /*28a0*/  HMMA.16816.F32.BF16 R92, R20, R50, R64 ;  /* 0x00000032145c723c */ /* 0x000ff00000041840 */
[----:B-1----:R-:W-:Y:S01]  /*28b0*/  HMMA.16816.F32.BF16 R20, R12, R24, R16 ;  /* 0x000000180c14723c */ /* 0x002fe20000041810 */
[----:B------:R-:W1:Y:S01]  /*28c0*/  LDSM.16.M88.4 R16, [R221+0x3800] ;  /* 0x00380000dd10783b */ /* 0x000e620000000200 */
[----:B------:R-:W-:-:S06]  /*28d0*/  DEPBAR.LE SB0, 0x0 ;  /* 0x000080000000791a */ /* 0x000fcc0000000000 */
[C---:B------:R-:W-:Y:S08]  /*28e0*/  HMMA.16816.F32.BF16 R56, R8.reuse, R24, R56 ;  /* 0x000000180838723c */ /* 0x040ff00000041838 */
[-C--:B------:R-:W-:Y:S08]  /*28f0*/  HMMA.16816.F32.BF16 R60, R8, R26.reuse, R60 ;  /* 0x0000001a083c723c */ /* 0x080ff0000004183c */
[----:B------:R-:W-:Y:S01]  /*2900*/  HMMA.16816.F32.BF16 R24, R12, R26, R44 ;  /* 0x0000001a0c18723c */ /* 0x000fe2000004182c */
[----:B------:R-:W-:-:S02]  /*2910*/  FSEL R66, R22, -INF , !P1 ;  /* 0xff80000016427808 */ /* 0x000fc40004800000 */
[----:B------:R-:W-:Y:S02]  /*2920*/  FSEL R64, R20, -INF , !P1 ;  /* 0xff80000014407808 */ /* 0x000fe40004800000 */
[----:B------:R-:W-:-:S03]  /*2930*/  FSEL R65, R23, -INF , !P0 ;  /* 0xff80000017417808 */ /* 0x000fc60004000000 */
[----:B------:R-:W-:Y:S01]  /*2940*/  HMMA.16816.F32.BF16 R40, R12, R28, R36 ;  /* 0x0000001c0c28723c */ /* 0x000fe20000041824 */
[----:B------:R-:W-:-:S07]  /*2950*/  FSEL R67, R57, -INF , !P0 ;  /* 0xff80000039437808 */ /* 0x000fce0004000000 */
[C---:B------:R-:W-:Y:S07]  /*2960*/  HMMA.16816.F32.BF16 R36, R8.reuse, R28, R76 ;  /* 0x0000001c0824723c */ /* 0x040fee000004184c */
[----:B------:R-:W-:Y:S01]  /*2970*/  FSEL R79, R58, -INF , !P1 ;  /* 0xff8000003a4f7808 */ /* 0x000fe20004800000 */
[----:B------:R-:W-:Y:S01]  /*2980*/  HMMA.16816.F32.BF16 R52, R8, R30, R96 ;  /* 0x0000001e0834723c */ /* 0x000fe20000041860 */
[----:B------:R-:W-:Y:S02]  /*2990*/  FSEL R76, R56, -INF , !P1 ;  /* 0xff800000384c7808 */ /* 0x000fe40004800000 */
[----:B------:R-:W-:-:S02]  /*29a0*/  ISETP.GE.AND P1, PT, R3, UR13, PT ;  /* 0x0000000d03007c0c */ /* 0x000fc4000bf26270 */
[C---:B------:R-:W-:Y:S02]  /*29b0*/  IADD3 R3, R0.reuse, 0x20, RZ ;  /* 0x0000002000037810 */ /* 0x040fe40007ffe0ff */
[----:B------:R-:W-:Y:S01]  /*29c0*/  FSEL R78, R59, -INF , !P0 ;  /* 0xff8000003b4e7808 */ /* 0x000fe20004000000 */
[C---:B------:R-:W-:Y:S01]  /*29d0*/  HMMA.16816.F32.BF16 R48, R12.reuse, R30, R72 ;  /* 0x0000001e0c30723c */ /* 0x040fe20000041848 */
[----:B------:R-:W-:Y:S02]  /*29e0*/  FSEL R56, R21, -INF , !P0 ;  /* 0xff80000015387808 */ /* 0x000fe40004000000 */
[----:B------:R-:W-:Y:S02]  /*29f0*/  ISETP.GE.AND P0, PT, R3, UR13, PT ;  /* 0x0000000d03007c0c */ /* 0x000fe4000bf06270 */
[----:B------:R-:W-:Y:S02]  /*2a00*/  IADD3 R3, R0, 0x21, RZ ;  /* 0x0000002100037810 */ /* 0x000fe40007ffe0ff */
[----:B------:R-:W-:Y:S01]  /*2a10*/  FSEL R75, R60, -INF , !P6 ;  /* 0xff8000003c4b7808 */ /* 0x000fe20007000000 */
[----:B--2---:R-:W-:Y:S01]  /*2a20*/  HMMA.16816.F32.BF16 R68, R12, R32, R84 ;  /* 0x000000200c44723c */ /* 0x004fe20000041854 */
[----:B------:R-:W-:-:S02]  /*2a30*/  FSEL R60, R26, -INF , !P6 ;  /* 0xff8000001a3c7808 */ /* 0x000fc40007000000 */
[----:B------:R-:W-:Y:S02]  /*2a40*/  FSEL R58, R24, -INF , !P6 ;  /* 0xff800000183a7808 */ /* 0x000fe40007000000 */
[----:B------:R-:W-:Y:S02]  /*2a50*/  FSEL R77, R63, -INF , !P5 ;  /* 0xff8000003f4d7808 */ /* 0x000fe40006800000 */
[----:B------:R-:W-:Y:S01]  /*2a60*/  FSEL R84, R62, -INF , !P6 ;  /* 0xff8000003e547808 */ /* 0x000fe20007000000 */
[----:B-1----:R-:W-:Y:S01]  /*2a70*/  HMMA.16816.F32.BF16 R20, R8, R16, R108 ;  /* 0x000000100814723c */ /* 0x002fe2000004186c */
[----:B------:R-:W-:Y:S02]  /*2a80*/  ISETP.GE.AND P6, PT, R3, UR13, PT ;  /* 0x0000000d03007c0c */ /* 0x000fe4000bfc6270 */
[----:B------:R-:W-:Y:S02]  /*2a90*/  IADD3 R3, R0, 0x28, RZ ;  /* 0x0000002800037810 */ /* 0x000fe40007ffe0ff */
[----:B------:R-:W-:-:S02]  /*2aa0*/  FSEL R63, R61, -INF , !P5 ;  /* 0xff8000003d3f7808 */ /* 0x000fc40006800000 */
[----:B------:R-:W-:Y:S01]  /*2ab0*/  FSEL R59, R27, -INF , !P5 ;  /* 0xff8000001b3b7808 */ /* 0x000fe20006800000 */
[C---:B------:R-:W-:Y:S01]  /*2ac0*/  HMMA.16816.F32.BF16 R44, R8.reuse, R32, R100 ;  /* 0x00000020082c723c */ /* 0x040fe20000041864 */
[----:B------:R-:W-:Y:S02]  /*2ad0*/  FSEL R57, R25, -INF , !P5 ;  /* 0xff80000019397808 */ /* 0x000fe40006800000 */
[----:B------:R-:W-:Y:S02]  /*2ae0*/  ISETP.GE.AND P5, PT, R3, UR13, PT ;  /* 0x0000000d03007c0c */ /* 0x000fe4000bfa6270 */
[----:B------:R-:W-:Y:S02]  /*2af0*/  IADD3 R3, R0, 0x29, RZ ;  /* 0x0000002900037810 */ /* 0x000fe40007ffe0ff */
[----:B------:R-:W-:Y:S01]  /*2b00*/  FSEL R73, R38, -INF , !P4 ;  /* 0xff80000026497808 */ /* 0x000fe20006000000 */
[----:B------:R-:W-:Y:S01]  /*2b10*/  HMMA.16816.F32.BF16 R28, R8, R34, R116 ;  /* 0x00000022081c723c */ /* 0x000fe20000041874 */
[----:B------:R-:W-:-:S02]  /*2b20*/  FSEL R42, R42, -INF , !P4 ;  /* 0xff8000002a2a7808 */ /* 0x000fc40006000000 */
[----:B------:R-:W-:Y:S02]  /*2b30*/  FSEL R62, R36, -INF , !P4 ;  /* 0xff800000243e7808 */ /* 0x000fe40006000000 */
[----:B------:R-:W-:Y:S02]  /*2b40*/  FSEL R38, R40, -INF , !P4 ;  /* 0xff80000028267808 */ /* 0x000fe40006000000 */
[----:B------:R-:W-:Y:S01]  /*2b50*/  ISETP.GE.AND P4, PT, R3, UR13, PT ;  /* 0x0000000d03007c0c */ /* 0x000fe2000bf86270 */
[----:B------:R-:W-:Y:S01]  /*2b60*/  HMMA.16816.F32.BF16 R8, R8, R18, R104 ;  /* 0x000000120808723c */ /* 0x000fe20000041868 */
[----:B------:R-:W-:Y:S02]  /*2b70*/  IADD3 R3, R0, 0x30, RZ ;  /* 0x0000003000037810 */ /* 0x000fe40007ffe0ff */
[----:B------:R-:W-:Y:S02]  /*2b80*/  FSEL R74, R39, -INF , !P3 ;  /* 0xff800000274a7808 */ /* 0x000fe40005800000 */
        /* <DEDUP_REMOVED lines=11> */
[----:B------:R-:W-:Y:S01]  /*2c40*/  FSEL R17, R48, -INF , !P2 ;  /* 0xff80000030117808 */ /* 0x000fe20005000000 */
[----:B------:R-:W-:Y:S01]  /*2c50*/  HMMA.16816.F32.BF16 R12, R12, R18, R92 ;  /* 0x000000120c0c723c */ /* 0x000fe2000004185c */
[----:B------:R-:W-:Y:S02]  /*2c60*/  ISETP.GE.AND P2, PT, R3, UR13, PT ;  /* 0x0000000d03007c0c */ /* 0x000fe4000bf46270 */
[----:B------:R-:W-:Y:S02]  /*2c70*/  IADD3 R3, R0, 0x38, RZ ;  /* 0x0000003800037810 */ /* 0x000fe40007ffe0ff */
[----:B------:R-:W-:-:S02]  /*2c80*/  FSEL R48, R55, -INF , !P1 ;  /* 0xff80000037307808 */ /* 0x000fc40004800000 */
[----:B------:R-:W-:Y:S02]  /*2c90*/  FSEL R37, R51, -INF , !P1 ;  /* 0xff80000033257808 */ /* 0x000fe40004800000 */
[----:B------:R-:W-:Y:S02]  /*2ca0*/  FSEL R16, R49, -INF , !P1 ;  /* 0xff80000031107808 */ /* 0x000fe40004800000 */
[----:B------:R-:W-:Y:S02]  /*2cb0*/  IADD3 R0, R0, 0x39, RZ ;  /* 0x0000003900007810 */ /* 0x000fe40007ffe0ff */
[----:B------:R-:W-:Y:S02]  /*2cc0*/  ISETP.GE.AND P1, PT, R3, UR13, PT ;  /* 0x0000000d03007c0c */ /* 0x000fe4000bf26270 */
[----:B------:R-:W-:Y:S02]  /*2cd0*/  FSEL R3, R23, -INF , !P2 ;  /* 0xff80000017037808 */ /* 0x000fe40005000000 */
[----:B------:R-:W-:-:S02]  /*2ce0*/  FSEL R145, R70, -INF , !P0 ;  /* 0xff80000046917808 */ /* 0x000fc40004000000 */
[----:B------:R-:W-:Y:S01]  /*2cf0*/  FSEL R147, R46, -INF , !P0 ;  /* 0xff8000002e937808 */ /* 0x000fe20004000000 */
[----:B------:R1:W-:Y:S01]  /*2d00*/  STL [R1+0x8], R3 ;  /* 0x0000080301007387 */ /* 0x0003e20000100800 */
[----:B------:R-:W-:Y:S02]  /*2d10*/  FSEL R146, R44, -INF , !P0 ;  /* 0xff8000002c927808 */ /* 0x000fe40004000000 */
[----:B------:R-:W-:Y:S02]  /*2d20*/  FSEL R141, R68, -INF , !P0 ;  /* 0xff800000448d7808 */ /* 0x000fe40004000000 */
[----:B------:R-:W-:Y:S01]  /*2d30*/  ISETP.GE.AND P0, PT, R0, UR13, PT ;  /* 0x0000000d00007c0c */ /* 0x000fe2000bf06270 */
[----:B------:R-:W-:Y:S01]  /*2d40*/  IMAD.IADD R0, R152, 0x1, R153 ;  /* 0x0000000198007824 */ /* 0x000fe200078e0299 */
[----:B------:R-:W-:Y:S02]  /*2d50*/  FSEL R5, R10, -INF , !P1 ;  /* 0xff8000000a057808 */ /* 0x000fe40004800000 */
[----:B------:R-:W-:-:S02]  /*2d60*/  FSEL R249, R9, -INF , !P0 ;  /* 0xff80000009f97808 */ /* 0x000fc40004000000 */
[----:B------:R-:W-:Y:S01]  /*2d70*/  FSEL R157, R15, -INF , !P0 ;  /* 0xff8000000f9d7808 */ /* 0x000fe20004000000 */
[----:B------:R2:W-:Y:S01]  /*2d80*/  STL [R1+0x4], R5 ;  /* 0x0000040501007387 */ /* 0x0005e20000100800 */
[----:B------:R-:W-:Y:S02]  /*2d90*/  FSEL R152, R13, -INF , !P0 ;  /* 0xff8000000d987808 */ /* 0x000fe40004000000 */
[----:B------:R-:W-:Y:S02]  /*2da0*/  FSEL R144, R47, -INF , !P6 ;  /* 0xff8000002f907808 */ /* 0x000fe40007000000 */
[----:B------:R-:W-:Y:S02]  /*2db0*/  FSEL R140, R45, -INF , !P6 ;  /* 0xff8000002d8c7808 */ /* 0x000fe40007000000 */
[----:B------:R-:W-:Y:S02]  /*2dc0*/  FSEL R137, R71, -INF , !P6 ;  /* 0xff80000047897808 */ /* 0x000fe40007000000 */
[----:B------:R-:W-:-:S02]  /*2dd0*/  FSEL R136, R69, -INF , !P6 ;  /* 0xff80000045887808 */ /* 0x000fc40007000000 */
[----:B------:R-:W-:Y:S02]  /*2de0*/  FSEL R143, R30, -INF , !P5 ;  /* 0xff8000001e8f7808 */ /* 0x000fe40006800000 */
[----:B-1----:R-:W-:Y:S02]  /*2df0*/  FSEL R3, R11, -INF , !P0 ;  /* 0xff8000000b037808 */ /* 0x002fe40004000000 */
[----:B------:R-:W-:Y:S02]  /*2e00*/  PLOP3.LUT P0, PT, PT, PT, UP0, 0x80, 0x0 ;  /* 0x000000000000781c */ /* 0x000fe40003f0f008 */
[----:B------:R-:W-:Y:S01]  /*2e10*/  FSEL R139, R28, -INF , !P5 ;  /* 0xff8000001c8b7808 */ /* 0x000fe20006800000 */
[----:B------:R2:W-:Y:S01]  /*2e20*/  STL [R1], R3 ;  /* 0x0000000301007387 */ /* 0x0005e20000100800 */
[----:B------:R-:W-:Y:S02]  /*2e30*/  FSEL R142, R31, -INF , !P4 ;  /* 0xff8000001f8e7808 */ /* 0x000fe40006000000 */
[----:B------:R-:W-:-:S02]  /*2e40*/  FSEL R138, R29, -INF , !P4 ;  /* 0xff8000001d8a7808 */ /* 0x000fc40006000000 */
[----:B------:R-:W-:Y:S02]  /*2e50*/  FSEL R135, R34, -INF , !P5 ;  /* 0xff80000022877808 */ /* 0x000fe40006800000 */
[----:B------:R-:W-:Y:S02]  /*2e60*/  FSEL R133, R32, -INF , !P5 ;  /* 0xff80000020857808 */ /* 0x000fe40006800000 */
[----:B------:R-:W-:Y:S02]  /*2e70*/  FSEL R134, R35, -INF , !P4 ;  /* 0xff80000023867808 */ /* 0x000fe40006000000 */
[----:B------:R-:W-:Y:S02]  /*2e80*/  FSEL R132, R33, -INF , !P4 ;  /* 0xff80000021847808 */ /* 0x000fe40006000000 */
        /* <DEDUP_REMOVED lines=9> */
[----:B------:R-:W-:Y:S01]  /*2f20*/  FSEL R153, R12, -INF , !P1 ;  /* 0xff8000000c997808 */ /* 0x000fe20004800000 */
[----:B------:R-:W-:Y:S06]  /*2f30*/  BAR.SYNC.DEFER_BLOCKING 0x0 ;  /* 0x0000000000007b1d */ /* 0x000fec0000010000 */
[----:B------:R-:W-:Y:S05]  /*2f40*/  @!P0 BRA `(.L_x_5) ;  /* 0x000001d000008947 */ /* 0x000fea0003800000 */
[----:B--2---:R-:W-:Y:S01]  /*2f50*/  ULEA.HI.SX32 UR6, UR8, 0xfffffffe, 0x1a ;  /* 0xfffffffe08067891 */ /* 0x004fe2000f8fd23f */
[----:B------:R-:W-:-:S05]  /*2f60*/  IMAD.SHL.U32 R12, R156, 0x20, RZ ;  /* 0x000000209c0c7824 */ /* 0x000fca00078e00ff */
[----:B------:R-:W-:Y:S02]  /*2f70*/  IMAD.U32 R3, RZ, RZ, UR6 ;  /* 0x00000006ff037e24 */ /* 0x000fe4000f8e00ff */
[----:B------:R-:W-:-:S03]  /*2f80*/  IMAD.WIDE.U32 R6, R161, UR6, R162 ;  /* 0x00000006a1067c25 */ /* 0x000fc6000f8e00a2 */
[----:B------:R-:W-:Y:S01]  /*2f90*/  SHF.R.S32.HI R5, RZ, 0x1f, R3 ;  /* 0x0000001fff057819 */ /* 0x000fe20000011403 */
[----:B------:R-:W-:Y:S01]  /*2fa0*/  IMAD R3, R155, UR6, RZ ;  /* 0x000000069b037c24 */ /* 0x000fe2000f8e02ff */
[----:B------:R-:W-:-:S03]  /*2fb0*/  LEA R10, P2, R6, c[0x0][0x168], 0x1 ;  /* 0x00005a00060a7a11 */ /* 0x000fc600078408ff */
[----:B------:R-:W-:Y:S01]  /*2fc0*/  IMAD R3, R5, R161, R3 ;  /* 0x000000a105037224 */ /* 0x000fe200078e0203 */
[----:B------:R-:W-:Y:S02]  /*2fd0*/  SHF.L.U64.HI R5, R156, 0x5, R160 ;  /* 0x000000059c057819 */ /* 0x000fe400000102a0 */
[----:B------:R-:W-:Y:S01]  /*2fe0*/  IADD3 R8, P1, R12, R10, RZ ;  /* 0x0000000a0c087210 */ /* 0x000fe20007f3e0ff */
[----:B------:R-:W-:-:S05]  /*2ff0*/  IMAD.IADD R3, R7, 0x1, R3 ;  /* 0x0000000107037824 */ /* 0x000fca00078e0203 */
[----:B------:R-:W-:Y:S02]  /*3000*/  LEA.HI.X R11, R6, c[0x0][0x16c], R3, 0x1, P2 ;  /* 0x00005b00060b7a11 */ /* 0x000fe400010f0c03 */
[-C--:B------:R-:W-:Y:S02]  /*3010*/  IADD3 R6, P2, R8, R12.reuse, RZ ;  /* 0x0000000c08067210 */ /* 0x080fe40007f5e0ff */
[----:B------:R-:W-:Y:S01]  /*3020*/  IADD3.X R9, R5, R11, RZ, P1, !PT ;  /* 0x0000000b05097210 */ /* 0x000fe20000ffe4ff */
[----:B------:R-:W-:Y:S01]  /*3030*/  @!PT LDS RZ, [RZ] ;  /* 0x00000000fffff984 */ /* 0x000fe20000000800 */
[----:B------:R-:W-:Y:S01]  /*3040*/  @!PT LDS RZ, [RZ] ;  /* 0x00000000fffff984 */ /* 0x000fe20000000800 */
[----:B------:R-:W-:Y:S01]  /*3050*/  @!PT LDS RZ, [RZ] ;  /* 0x00000000fffff984 */ /* 0x000fe20000000800 */
[----:B------:R1:W-:Y:S01]  /*3060*/  LDGSTS.E.BYPASS.LTC128B.128 [R235+0x8000], [R10.64] ;  /* 0x080000000aeb7fae */ /* 0x0003e2000b901d50 */
[----:B------:R-:W-:-:S03]  /*3070*/  IADD3 R12, P1, R6, R12, RZ ;  /* 0x0000000c060c7210 */ /* 0x000fc60007f3e0ff */
[----:B------:R-:W-:Y:S01]  /*3080*/  IMAD.X R7, R9, 0x1, R5, P2 ;  /* 0x0000000109077824 */ /* 0x000fe200010e0605 */
[----:B------:R1:W-:Y:S04]  /*3090*/  LDGSTS.E.BYPASS.LTC128B.128 [R235+0xa000], [R10.64+0x80] ;  /* 0x0a0000800aeb7fae */ /* 0x0003e8000b901d50 */
[----:B------:R-:W-:Y:S01]  /*30a0*/  IADD3.X R13, R7, R5, RZ, P1, !PT ;  /* 0x00000005070d7210 */ /* 0x000fe20000ffe4ff */
[----:B------:R1:W-:Y:S04]  /*30b0*/  LDGSTS.E.BYPASS.LTC128B.128 [R235+0x8800], [R8.64] ;  /* 0x0880000008eb7fae */ /* 0x0003e8000b901d50 */
[----:B------:R1:W-:Y:S04]  /*30c0*/  LDGSTS.E.BYPASS.LTC128B.128 [R235+0xa800], [R8.64+0x80] ;  /* 0x0a80008008eb7fae */ /* 0x0003e8000b901d50 */
[----:B------:R1:W-:Y:S04]  /*30d0*/  LDGSTS.E.BYPASS.LTC128B.128 [R235+0x9000], [R6.64] ;  /* 0x0900000006eb7fae */ /* 0x0003e8000b901d50 */
[----:B------:R1:W-:Y:S04]  /*30e0*/  LDGSTS.E.BYPASS.LTC128B.128 [R235+0xb000], [R6.64+0x80] ;  /* 0x0b00008006eb7fae */ /* 0x0003e8000b901d50 */
[----:B------:R1:W-:Y:S04]  /*30f0*/  LDGSTS.E.BYPASS.LTC128B.128 [R235+0x9800], [R12.64] ;  /* 0x098000000ceb7fae */ /* 0x0003e8000b901d50 */
[----:B------:R1:W-:Y:S04]  /*3100*/  LDGSTS.E.BYPASS.LTC128B.128 [R235+0xb800], [R12.64+0x80] ;  /* 0x0b8000800ceb7fae */ /* 0x0003e8000b901d50 */
[----:B------:R-:W0:Y:S02]  /*3110*/  LDGDEPBAR ;  /* 0x00000000000079af */ /* 0x000e240000000000 */
.L_x_5:
[----:B--2---:R-:W-:Y:S01]  /*3120*/  FMNMX.FTZ R156, R64, R56, !PT ;  /* 0x00000038409c7209 */ /* 0x004fe20007810000 */
[----:B------:R2:W-:Y:S03]  /*3130*/  STL [R1+0x94], R235 ;  /* 0x000094eb01007387 */ /* 0x0005e60000100800 */
[----:B------:R-:W-:-:S04]  /*3140*/  FMNMX.FTZ R156, R58, R156, !PT ;  /* 0x0000009c3a9c7209 */ /* 0x000fc80007810000 */
[----:B------:R-:W-:-:S04]  /*3150*/  FMNMX.FTZ R156, R57, R156, !PT ;  /* 0x0000009c399c7209 */ /* 0x000fc80007810000 */
[----:B------:R-:W-:-:S04]  /*3160*/  FMNMX.FTZ R156, R38, R156, !PT ;  /* 0x0000009c269c7209 */ /* 0x000fc80007810000 */
[----:B------:R-:W-:-:S04]  /*3170*/  FMNMX.FTZ R156, R36, R156, !PT ;  /* 0x0000009c249c7209 */ /* 0x000fc80007810000 */
[----:B------:R-:W-:-:S04]  /*3180*/  FMNMX.FTZ R156, R17, R156, !PT ;  /* 0x0000009c119c7209 */ /* 0x000fc80007810000 */
[----:B------:R-:W-:Y:S02]  /*3190*/  FMNMX.FTZ R156, R16, R156, !PT ;  /* 0x0000009c109c7209 */ /* 0x000fe40007810000 */
[----:B------:R-:W-:Y:S01]  /*31a0*/  FMNMX.FTZ R3, R66, R65, !PT ;  /* 0x0000004142037209 */ /* 0x000fe20007810000 */
[----:B-12---:R-:W2:Y:S01]  /*31b0*/  LDL.LU R235, [R1] ;  /* 0x0000000001eb7983 */ /* 0x006ea20000300800 */
[----:B------:R-:W-:Y:S02]  /*31c0*/  FMNMX.FTZ R156, R141, R156, !PT ;  /* 0x0000009c8d9c7209 */ /* 0x000fe40007810000 */
[----:B------:R-:W-:Y:S01]  /*31d0*/  FMNMX.FTZ R3, R60, R3, !PT ;  /* 0x000000033c037209 */ /* 0x000fe20007810000 */
[----:B------:R-:W-:Y:S01]  /*31e0*/  STL [R1+0x90], R234 ;  /* 0x000090ea01007387 */ /* 0x000fe20000100800 */
[----:B------:R-:W-:Y:S02]  /*31f0*/  FMNMX.FTZ R156, R136, R156, !PT ;  /* 0x0000009c889c7209 */ /* 0x000fe40007810000 */
[----:B------:R-:W-:Y:S01]  /*3200*/  FMNMX.FTZ R3, R59, R3, !PT ;  /* 0x000000033b037209 */ /* 0x000fe20007810000 */
[----:B------:R-:W-:Y:S01]  /*3210*/  STL [R1+0x8c], R233 ;  /* 0x00008ce901007387 */ /* 0x000fe20000100800 */
[----:B------:R-:W-:-:S02]  /*3220*/  FMNMX.FTZ R156, R133, R156, !PT ;  /* 0x0000009c859c7209 */ /* 0x000fc40007810000 */
[----:B------:R-:W-:Y:S01]  /*3230*/  FMNMX.FTZ R3, R42, R3, !PT ;  /* 0x000000032a037209 */ /* 0x000fe20007810000 */
[----:B------:R-:W-:Y:S01]  /*3240*/  STL [R1+0x88], R232 ;  /* 0x000088e801007387 */ /* 0x000fe20000100800 */
        /* <DEDUP_REMOVED lines=14> */
[----:B------:R-:W-:Y:S03]  /*3330*/  STL [R1+0x74], R227 ;  /* 0x000074e301007387 */ /* 0x000fe60000100800 */
[----:B------:R-:W-:Y:S01]  /*3340*/  FMNMX.FTZ R3, R135, R3, !PT ;  /* 0x0000000387037209 */ /* 0x000fe20007810000 */
[----:B------:R-:W1:Y:S03]  /*3350*/  SHFL.BFLY PT, R5, R156, 0x2, 0x1f ;  /* 0x0c401f009c057f89 */ /* 0x000e6600000e0000 */
[----:B------:R-:W-:Y:S01]  /*3360*/  FMNMX.FTZ R3, R134, R3, !PT ;  /* 0x0000000386037209 */ /* 0x000fe20007810000 */
[----:B------:R-:W-:Y:S04]  /*3370*/  STL [R1+0x70], R226 ;  /* 0x000070e201007387 */ /* 0x000fe80000100800 */
[----:B------:R-:W-:Y:S04]  /*3380*/  STL [R1+0x6c], R225 ;  /* 0x00006ce101007387 */ /* 0x000fe80000100800 */
[----:B------:R-:W-:Y:S04]  /*3390*/  STL [R1+0x68], R224 ;  /* 0x000068e001007387 */ /* 0x000fe80000100800 */
[----:B------:R-:W-:Y:S04]  /*33a0*/  STL [R1+0x64], R223 ;  /* 0x000064df01007387 */ /* 0x000fe80000100800 */
[----:B------:R-:W-:Y:S01]  /*33b0*/  STL [R1+0x60], R222 ;  /* 0x000060de01007387 */ /* 0x000fe20000100800 */
[----:B-1----:R-:W-:-:S03]  /*33c0*/  FMNMX.FTZ R156, R156, R5, !PT ;  /* 0x000000059c9c7209 */ /* 0x002fc60007810000 */
[----:B------:R-:W-:Y:S01]  /*33d0*/  STL [R1+0x5c], R221 ;  /* 0x00005cdd01007387 */ /* 0x000fe20000100800 */
[----:B------:R-:W-:Y:S02]  /*33e0*/  FMNMX.FTZ R5, R172, R3, !PT ;  /* 0x00000003ac057209 */ /* 0x000fe40007810000 */
[----:B------:R-:W-:Y:S01]  /*33f0*/  FMNMX.FTZ R3, R76, R67, !PT ;  /* 0x000000434c037209 */ /* 0x000fe20007810000 */
[----:B------:R-:W1:Y:S01]  /*3400*/  SHFL.BFLY PT, R6, R156, 0x1, 0x1f ;  /* 0x0c201f009c067f89 */ /* 0x000e6200000e0000 */
[----:B------:R-:W-:Y:S02]  /*3410*/  FMNMX.FTZ R5, R252, R5, !PT ;  /* 0x00000005fc057209 */ /* 0x000fe40007810000 */
[----:B------:R-:W-:Y:S01]  /*3420*/  FMNMX.FTZ R3, R75, R3, !PT ;  /* 0x000000034b037209 */ /* 0x000fe20007810000 */
[----:B------:R-:W-:Y:S01]  /*3430*/  STL [R1+0x58], R216 ;  /* 0x000058d801007387 */ /* 0x000fe20000100800 */
[----:B------:R-:W-:Y:S02]  /*3440*/  FMNMX.FTZ R5, R158, R5, !PT ;  /* 0x000000059e057209 */ /* 0x000fe40007810000 */
[----:B------:R-:W-:-:S02]  /*3450*/  FMNMX.FTZ R3, R63, R3, !PT ;  /* 0x000000033f037209 */ /* 0x000fc40007810000 */
[----:B------:R-:W-:Y:S02]  /*3460*/  FMNMX.FTZ R155, R157, R5, !PT ;  /* 0x000000059d9b7209 */ /* 0x000fe40007810000 */
[----:B-1----:R-:W-:-:S03]  /*3470*/  FMNMX.FTZ R156, R156, R6, !PT ;  /* 0x000000069c9c7209 */ /* 0x002fc60007810000 */
[----:B------:R-:W1:Y:S01]  /*3480*/  SHFL.BFLY PT, R6, R155, 0x2, 0x1f ;  /* 0x0c401f009b067f89 */ /* 0x000e6200000e0000 */
[C---:B------:R-:W-:Y:S01]  /*3490*/  FSETP.NEU.FTZ.AND P1, PT, R156.reuse, -INF , PT ;  /* 0xff8000009c00780b */ /* 0x040fe20003f3d000 */
[----:B------:R-:W-:Y:S02]  /*34a0*/  FMUL.FTZ R23, R156, c[0x0][0x23c] ;  /* 0x00008f009c177a20 */ /* 0x000fe40000410000 */
[----:B------:R3:W-:Y:S01]  /*34b0*/  STL [R1+0x98], R156 ;  /* 0x0000989c01007387 */ /* 0x0007e20000100800 */
[----:B-1----:R-:W-:-:S05]  /*34c0*/  FMNMX.FTZ R155, R155, R6, !PT ;  /* 0x000000069b9b7209 */ /* 0x002fca0007810000 */
[----:B------:R-:W1:Y:S01]  /*34d0*/  SHFL.BFLY PT, R7, R155, 0x1, 0x1f ;  /* 0x0c201f009b077f89 */ /* 0x000e6200000e0000 */
[----:B------:R-:W-:-:S03]  /*34e0*/  FSEL R23, R23, RZ, P1 ;  /* 0x000000ff17177208 */ /* 0x000fc60000800000 */
[----:B---3--:R-:W3:Y:S01]  /*34f0*/  LDL.LU R156, [R1+0x4] ;  /* 0x00000400019c7983 */ /* 0x008ee20000300800 */
[----:B------:R-:W-:Y:S01]  /*3500*/  FMNMX.FTZ R3, R62, R3, !PT ;  /* 0x000000033e037209 */ /* 0x000fe20007810000 */
[--C-:B------:R-:W-:Y:S02]  /*3510*/  FFMA.FTZ R5, R64, c[0x0][0x23c], -R23.reuse ;  /* 0x00008f0040057a23 */ /* 0x100fe40000010817 */
[----:B------:R-:W-:Y:S01]  /*3520*/  STL [R1+0xa4], R251 ;  /* 0x0000a4fb01007387 */ /* 0x000fe20000100800 */
[----:B------:R-:W-:Y:S01]  /*3530*/  FMNMX.FTZ R3, R61, R3, !PT ;  /* 0x000000033d037209 */ /* 0x000fe20007810000 */
[----:B------:R4:W-:Y:S01]  /*3540*/  MUFU.EX2 R186, R5 ;  /* 0x0000000500ba7308 */ /* 0x0009e20000000800 */
[----:B------:R-:W-:Y:S02]  /*3550*/  FFMA.FTZ R6, R57, c[0x0][0x23c], -R23 ;  /* 0x00008f0039067a23 */ /* 0x000fe40000010817 */
[----:B------:R-:W-:-:S04]  /*3560*/  FMNMX.FTZ R3, R41, R3, !PT ;  /* 0x0000000329037209 */ /* 0x000fc80007810000 */
[----:B------:R-:W-:Y:S01]  /*3570*/  FMNMX.FTZ R3, R40, R3, !PT ;  /* 0x0000000328037209 */ /* 0x000fe20007810000 */
[----:B------:R-:W-:Y:S03]  /*3580*/  MUFU.EX2 R225, R6 ;  /* 0x0000000600e17308 */ /* 0x000fe60000000800 */
[----:B------:R-:W-:Y:S02]  /*3590*/  FMNMX.FTZ R3, R146, R3, !PT ;  /* 0x0000000392037209 */ /* 0x000fe40007810000 */
[----:B-1----:R-:W-:Y:S01]  /*35a0*/  FMNMX.FTZ R155, R155, R7, !PT ;  /* 0x000000079b9b7209 */ /* 0x002fe20007810000 */
[----:B----4-:R-:W-:Y:S01]  /*35b0*/  FFMA.FTZ R5, R56, c[0x0][0x23c], -R23 ;  /* 0x00008f0038057a23 */ /* 0x010fe20000010817 */
[----:B------:R-:W-:-:S03]  /*35c0*/  FMNMX.FTZ R3, R140, R3, !PT ;  /* 0x000000038c037209 */ /* 0x000fc60007810000 */
[C---:B------:R-:W-:Y:S01]  /*35d0*/  FMUL.FTZ R22, R155.reuse, c[0x0][0x23c] ;  /* 0x00008f009b167a20 */ /* 0x040fe20000410000 */
[----:B------:R-:W-:Y:S01]  /*35e0*/  FSETP.NEU.FTZ.AND P1, PT, R155, -INF , PT ;  /* 0xff8000009b00780b */ /* 0x000fe20003f3d000 */
[----:B------:R1:W-:Y:S01]  /*35f0*/  STL [R1+0x9c], R155 ;  /* 0x00009c9b01007387 */ /* 0x0003e20000100800 */
[----:B------:R4:W1:Y:S01]  /*3600*/  MUFU.EX2 R185, R5 ;  /* 0x0000000500b97308 */ /* 0x0008620000000800 */
[----:B------:R-:W-:Y:S01]  /*3610*/  FMNMX.FTZ R3, R139, R3, !PT ;  /* 0x000000038b037209 */ /* 0x000fe20007810000 */
[----:B----4-:R-:W-:-:S06]  /*3620*/  FFMA.FTZ R5, R58, c[0x0][0x23c], -R23 ;  /* 0x00008f003a057a23 */ /* 0x010fcc0000010817 */
[----:B------:R4:W2:Y:S01]  /*3630*/  MUFU.EX2 R228, R5 ;  /* 0x0000000500e47308 */ /* 0x0008a20000000800 */
[----:B-1----:R-:W3:Y:S01]  /*3640*/  LDL.LU R155, [R1+0x8] ;  /* 0x00000800019b7983 */ /* 0x002ee20000300800 */
[----:B----4-:R-:W-:Y:S02]  /*3650*/  FMNMX.FTZ R5, R138, R3, !PT ;  /* 0x000000038a057209 */ /* 0x010fe40007810000 */
[----:B------:R-:W-:Y:S02]  /*3660*/  FMNMX.FTZ R3, R79, R78, !PT ;  /* 0x0000004e4f037209 */ /* 0x000fe40007810000 */
[----:B------:R-:W-:Y:S02]  /*3670*/  FMNMX.FTZ R5, R200, R5, !PT ;  /* 0x00000005c8057209 */ /* 0x000fe40007810000 */
[----:B------:R-:W-:Y:S02]  /*3680*/  FMNMX.FTZ R3, R84, R3, !PT ;  /* 0x0000000354037209 */ /* 0x000fe40007810000 */
[----:B------:R-:W-:-:S02]  /*3690*/  FMNMX.FTZ R154, R251, R5, !PT ;  /* 0x00000005fb9a7209 */ /* 0x000fc40007810000 */
[----:B------:R-:W-:Y:S01]  /*36a0*/  FMNMX.FTZ R5, R77, R3, !PT ;  /* 0x000000034d057209 */ /* 0x000fe20007810000 */
[----:B------:R-:W-:Y:S01]  /*36b0*/  FFMA.FTZ R3, R38, c[0x0][0x23c], -R23 ;  /* 0x00008f0026037a23 */ /* 0x000fe20000010817 */
[----:B------:R-:W-:Y:S02]  /*36c0*/  FMNMX.FTZ R154, R250, R154, !PT ;  /* 0x0000009afa9a7209 */ /* 0x000fe40007810000 */
[----:B------:R-:W-:Y:S01]  /*36d0*/  FMNMX.FTZ R5, R73, R5, !PT ;  /* 0x0000000549057209 */ /* 0x000fe20007810000 */
[----:B------:R1:W-:Y:S01]  /*36e0*/  MUFU.EX2 R221, R3 ;  /* 0x0000000300dd7308 */ /* 0x0003e20000000800 */
[----:B------:R-:W-:Y:S02]  /*36f0*/  FMNMX.FTZ R154, R249, R154, !PT ;  /* 0x0000009af99a7209 */ /* 0x000fe40007810000 */
[----:B------:R-:W-:Y:S02]  /*3700*/  FMNMX.FTZ R5, R74, R5, !PT ;  /* 0x000000054a057209 */ /* 0x000fe40007810000 */
[----:B------:R-:W-:Y:S01]  /*3710*/  FSEL R22, R22, RZ, P1 ;  /* 0x000000ff16167208 */ /* 0x000fe20000800000 */
[----:B------:R-:W4:Y:S01]  /*3720*/  SHFL.BFLY PT, R6, R154, 0x2, 0x1f ;  /* 0x0c401f009a067f89 */ /* 0x000f2200000e0000 */
[----:B------:R-:W-:-:S04]  /*3730*/  FMNMX.FTZ R5, R72, R5, !PT ;  /* 0x0000000548057209 */ /* 0x000fc80007810000 */
[----:B------:R-:W-:Y:S01]  /*3740*/  FMNMX.FTZ R5, R48, R5, !PT ;  /* 0x0000000530057209 */ /* 0x000fe20007810000 */
[----:B-1----:R-:W-:-:S04]  /*3750*/  FFMA.FTZ R3, R36, c[0x0][0x23c], -R23 ;  /* 0x00008f0024037a23 */ /* 0x002fc80000010817 */
[----:B------:R1:W-:Y:S02]  /*3760*/  MUFU.EX2 R123, R3 ;  /* 0x00000003007b7308 */ /* 0x0003e40000000800 */
[----:B-1----:R-:W-:-:S06]  /*3770*/  FFMA.FTZ R3, R17, c[0x0][0x23c], -R23 ;  /* 0x00008f0011037a23 */ /* 0x002fcc0000010817 */
[----:B------:R1:W-:Y:S02]  /*3780*/  MUFU.EX2 R127, R3 ;  /* 0x00000003007f7308 */ /* 0x0003e40000000800 */
[----:B-1----:R-:W-:Y:S01]  /*3790*/  FMNMX.FTZ R3, R147, R5, !PT ;  /* 0x0000000593037209 */ /* 0x002fe20007810000 */
[----:B------:R-:W-:-:S03]  /*37a0*/  FFMA.FTZ R5, R16, c[0x0][0x23c], -R23 ;  /* 0x00008f0010057a23 */ /* 0x000fc60000010817 */
[----:B------:R-:W-:Y:S02]  /*37b0*/  FMNMX.FTZ R3, R144, R3, !PT ;  /* 0x0000000390037209 */ /* 0x000fe40007810000 */
[----:B------:R1:W-:Y:S02]  /*37c0*/  MUFU.EX2 R226, R5 ;  /* 0x0000000500e27308 */ /* 0x0003e40000000800 */
[----:B------:R-:W-:-:S04]  /*37d0*/  FMNMX.FTZ R3, R143, R3, !PT ;  /* 0x000000038f037209 */ /* 0x000fc80007810000 */
[----:B------:R-:W-:Y:S01]  /*37e0*/  FMNMX.FTZ R3, R142, R3, !PT ;  /* 0x000000038e037209 */ /* 0x000fe20007810000 */
[----:B-1----:R-:W-:-:S04]  /*37f0*/  FFMA.FTZ R5, R66, c[0x0][0x23c], -R22 ;  /* 0x00008f0042057a23 */ /* 0x002fc80000010816 */
[----:B------:R1:W-:Y:S02]  /*3800*/  MUFU.EX2 R187, R5 ;  /* 0x0000000500bb7308 */ /* 0x0003e40000000800 */
[----:B-1----:R-:W-:Y:S01]  /*3810*/  FMNMX.FTZ R5, R170, R3, !PT ;  /* 0x00000003aa057209 */ /* 0x002fe20007810000 */
[----:B------:R-:W-:-:S05]  /*3820*/  FFMA.FTZ R3, R65, c[0x0][0x23c], -R22 ;  /* 0x00008f0041037a23 */ /* 0x000fca0000010816 */
[----:B------:R3:W1:Y:S01]  /*3830*/  MUFU.EX2 R168, R3 ;  /* 0x0000000300a87308 */ /* 0x0006620000000800 */
[----:B----4-:R-:W-:-:S05]  /*3840*/  FMNMX.FTZ R154, R154, R6, !PT ;  /* 0x000000069a9a7209 */ /* 0x010fca0007810000 */
[----:B------:R-:W4:Y:S02]  /*3850*/  SHFL.BFLY PT, R6, R154, 0x1, 0x1f ;  /* 0x0c201f009a067f89 */ /* 0x000f2400000e0000 */
[----:B----4-:R-:W-:-:S04]  /*3860*/  FMNMX.FTZ R154, R154, R6, !PT ;  /* 0x000000069a9a7209 */ /* 0x010fc80007810000 */
[C---:B------:R-:W-:Y:S01]  /*3870*/  FSETP.NEU.FTZ.AND P1, PT, R154.reuse, -INF , PT ;  /* 0xff8000009a00780b */ /* 0x040fe20003f3d000 */
[----:B------:R-:W-:-:S05]  /*3880*/  FMUL.FTZ R21, R154, c[0x0][0x23c] ;  /* 0x00008f009a157a20 */ /* 0x000fca0000410000 */
[----:B------:R-:W-:Y:S02]  /*3890*/  FSEL R21, R21, RZ, P1 ;  /* 0x000000ff15157208 */ /* 0x000fe40000800000 */
[----:B------:R-:W-:-:S05]  /*38a0*/  SHF.L.U32 R217, R0, 0x1, RZ ;  /* 0x0000000100d97819 */ /* 0x000fca00000006ff */
[----:B------:R-:W-:Y:S01]  /*38b0*/  LDSM.16.MT88.4 R44, [R217+0xc000] ;  /* 0x00c00000d92c783b */ /* 0x000fe20000004200 */
[----:B------:R-:W-:-:S05]  /*38c0*/  IMAD R218, R4, 0x2, R217 ;  /* 0x0000000204da7824 */ /* 0x000fca00078e02d9 */
[----:B------:R-:W-:Y:S01]  /*38d0*/  LDSM.16.MT88.4 R52, [R218+0xc000] ;  /* 0x00c00000da34783b */ /* 0x000fe20000004200 */
[----:B------:R-:W-:Y:S02]  /*38e0*/  F2FP.BF16.PACK_AB R16, R185, R186 ;  /* 0x000000bab910723e */ /* 0x000fe400000010ff */
[----:B--2---:R-:W-:Y:S02]  /*38f0*/  F2FP.BF16.PACK_AB R18, R225, R228 ;  /* 0x000000e4e112723e */ /* 0x004fe400000010ff */
[----:B---3--:R-:W-:Y:S01]  /*3900*/  FMNMX.FTZ R3, R155, R5, !PT ;  /* 0x000000059b037209 */ /* 0x008fe20007810000 */
[----:B------:R-:W-:Y:S03]  /*3910*/  STL [R1+0xa0], R155 ;  /* 0x0000a09b01007387 */ /* 0x000fe60000100800 */
[----:B------:R-:W-:Y:S01]  /*3920*/  FMNMX.FTZ R3, R156, R3, !PT ;  /* 0x000000039c037209 */ /* 0x000fe20007810000 */
[----:B------:R-:W-:Y:S03]  /*3930*/  LDSM.16.MT88.4 R68, [R218+0xe000] ;  /* 0x00e00000da44783b */ /* 0x000fe60000004200 */
[----:B------:R-:W-:Y:S01]  /*3940*/  FMNMX.FTZ R3, R235, R3, !PT ;  /* 0x00000003eb037209 */ /* 0x000fe20007810000 */
[----:B------:R-:W-:Y:S04]  /*3950*/  LDSM.16.MT88.4 R28, [R218+0xc800] ;  /* 0x00c80000da1c783b */ /* 0x000fe80000004200 */
[----:B------:R-:W2:Y:S01]  /*3960*/  SHFL.BFLY PT, R7, R3, 0x2, 0x1f ;  /* 0x0c401f0003077f89 */ /* 0x000ea200000e0000 */
[----:B------:R-:W-:Y:S01]  /*3970*/  FFMA.FTZ R5, R60, c[0x0][0x23c], -R22 ;  /* 0x00008f003c057a23 */ /* 0x000fe20000010816 */
[----:B-1----:R-:W-:-:S02]  /*3980*/  F2FP.BF16.PACK_AB R17, R168, R187 ;  /* 0x000000bba811723e */ /* 0x002fc400000010ff */
[----:B------:R-:W-:Y:S01]  /*3990*/  LEA R220, R2, R217, 0x1 ;  /* 0x000000d902dc7211 */ /* 0x000fe200078e08ff */
[----:B------:R1:W-:Y:S01]  /*39a0*/  MUFU.EX2 R227, R5 ;  /* 0x0000000500e37308 */ /* 0x0003e20000000800 */
[----:B------:R-:W-:Y:S01]  /*39b0*/  F2FP.BF16.PACK_AB R10, R226, R127 ;  /* 0x0000007fe20a723e */ /* 0x000fe200000010ff */
[----:B------:R-:W-:Y:S01]  /*39c0*/  LDSM.16.MT88.4 R80, [R218+0xe800] ;  /* 0x00e80000da50783b */ /* 0x000fe20000004200 */
[----:B--2---:R-:W-:-:S05]  /*39d0*/  FMNMX.FTZ R3, R3, R7, !PT ;  /* 0x0000000703037209 */ /* 0x004fca0007810000 */
[----:B------:R-:W2:Y:S01]  /*39e0*/  SHFL.BFLY PT, R6, R3, 0x1, 0x1f ;  /* 0x0c201f0003067f89 */ /* 0x000ea200000e0000 */
[----:B-1----:R-:W-:-:S03]  /*39f0*/  FFMA.FTZ R5, R59, c[0x0][0x23c], -R22 ;  /* 0x00008f003b057a23 */ /* 0x002fc60000010816 */
[----:B------:R-:W1:Y:S01]  /*3a00*/  LDSM.16.MT88.4 R56, [R217+0xc800] ;  /* 0x00c80000d938783b */ /* 0x000e620000004200 */
[----:B------:R3:W4:Y:S02]  /*3a10*/  MUFU.EX2 R128, R5 ;  /* 0x0000000500807308 */ /* 0x0007240000000800 */
[----:B---3--:R-:W-:Y:S01]  /*3a20*/  FFMA.FTZ R5, R42, c[0x0][0x23c], -R22 ;  /* 0x00008f002a057a23 */ /* 0x008fe20000010816 */
[----:B--2---:R-:W-:-:S05]  /*3a30*/  FMNMX.FTZ R3, R3, R6, !PT ;  /* 0x0000000603037209 */ /* 0x004fca0007810000 */
[----:B------:R2:W-:Y:S01]  /*3a40*/  MUFU.EX2 R216, R5 ;  /* 0x0000000500d87308 */ /* 0x0005e20000000800 */
[C---:B------:R-:W-:Y:S01]  /*3a50*/  FSETP.NEU.FTZ.AND P1, PT, R3.reuse, -INF , PT ;  /* 0xff8000000300780b */ /* 0x040fe20003f3d000 */
[----:B------:R-:W-:Y:S02]  /*3a60*/  FMUL.FTZ R20, R3, c[0x0][0x23c] ;  /* 0x00008f0003147a20 */ /* 0x000fe40000410000 */
[----:B--2---:R-:W-:-:S04]  /*3a70*/  FFMA.FTZ R5, R43, c[0x0][0x23c], -R22 ;  /* 0x00008f002b057a23 */ /* 0x004fc80000010816 */
[----:B------:R2:W3:Y:S01]  /*3a80*/  MUFU.EX2 R124, R5 ;  /* 0x00000005007c7308 */ /* 0x0004e20000000800 */
[----:B------:R-:W-:-:S05]  /*3a90*/  FSEL R20, R20, RZ, P1 ;  /* 0x000000ff14147208 */ /* 0x000fca0000800000 */
[----:B------:R-:W-:Y:S02]  /*3aa0*/  FFMA.FTZ R0, R79, c[0x0][0x23c], -R20 ;  /* 0x00008f004f007a23 */ /* 0x000fe40000010814 */
[----:B--2---:R-:W-:-:S04]  /*3ab0*/  FFMA.FTZ R5, R39, c[0x0][0x23c], -R22 ;  /* 0x00008f0027057a23 */ /* 0x004fc80000010816 */
[----:B------:R2:W-:Y:S02]  /*3ac0*/  MUFU.EX2 R224, R5 ;  /* 0x0000000500e07308 */ /* 0x0005e40000000800 */
[----:B--2---:R-:W-:-:S06]  /*3ad0*/  FFMA.FTZ R5, R37, c[0x0][0x23c], -R22 ;  /* 0x00008f0025057a23 */ /* 0x004fcc0000010816 */
[----:B------:R2:W-:Y:S01]  /*3ae0*/  MUFU.EX2 R122, R0 ;  /* 0x00000000007a7308 */ /* 0x0005e20000000800 */
[----:B----4-:R-:W-:Y:S01]  /*3af0*/  F2FP.BF16.PACK_AB R19, R128, R227 ;  /* 0x000000e38013723e */ /* 0x010fe200000010ff */
[----:B------:R-:W-:Y:S01]  /*3b00*/  IMAD R219, R2, 0x2, R218 ;  /* 0x0000000202db7824 */ /* 0x000fe200078e02da */
[----:B------:R-:W-:Y:S05]  /*3b10*/  LDSM.16.MT88.4 R36, [R217+0xe000] ;  /* 0x00e00000d924783b */ /* 0x000fea0000004200 */
[----:B------:R4:W-:Y:S01]  /*3b20*/  MUFU.EX2 R230, R5 ;  /* 0x0000000500e67308 */ /* 0x0009e20000000800 */
[----:B--2---:R-:W-:Y:S02]  /*3b30*/  FFMA.FTZ R0, R78, c[0x0][0x23c], -R20 ;  /* 0x00008f004e007a23 */ /* 0x004fe40000010814 */
[----:B----4-:R-:W-:-:S05]  /*3b40*/  FFMA.FTZ R5, R76, c[0x0][0x23c], -R21 ;  /* 0x00008f004c057a23 */ /* 0x010fca0000010815 */
[----:B------:R2:W-:Y:S08]  /*3b50*/  MUFU.EX2 R169, R5 ;  /* 0x0000000500a97308 */ /* 0x0005f00000000800 */
[----:B------:R4:W1:Y:S01]  /*3b60*/  MUFU.EX2 R8, R0 ;  /* 0x0000000000087308 */ /* 0x0008620000000800 */
[--C-:B--2---:R-:W-:Y:S01]  /*3b70*/  FFMA.FTZ R5, R67, c[0x0][0x23c], -R21.reuse ;  /* 0x00008f0043057a23 */ /* 0x104fe20000010815 */
[----:B------:R-:W-:Y:S01]  /*3b80*/  HMMA.16816.F32.BF16 R32, R16, R44, RZ ;  /* 0x0000002c1020723c */ /* 0x000fe200000418ff */
[----:B---3--:R-:W-:Y:S01]  /*3b90*/  F2FP.BF16.PACK_AB R9, R124, R216 ;  /* 0x000000d87c09723e */ /* 0x008fe200000010ff */
[----:B------:R-:W-:Y:S04]  /*3ba0*/  LDSM.16.MT88.4 R64, [R220+0xc800] ;  /* 0x00c80000dc40783b */ /* 0x000fe80000004200 */
[----:B------:R2:W3:Y:S01]  /*3bb0*/  MUFU.EX2 R120, R5 ;  /* 0x0000000500787308 */ /* 0x0004e20000000800 */
[----:B----4-:R-:W-:Y:S01]  /*3bc0*/  FFMA.FTZ R0, R84, c[0x0][0x23c], -R20 ;  /* 0x00008f0054007a23 */ /* 0x010fe20000010814 */
[----:B-1----:R-:W-:Y:S01]  /*3bd0*/  F2FP.BF16.PACK_AB R13, R8, R122 ;  /* 0x0000007a080d723e */ /* 0x002fe200000010ff */
[----:B------:R-:W-:Y:S05]  /*3be0*/  LDSM.16.MT88.4 R84, [R217+0xe800] ;  /* 0x00e80000d954783b */ /* 0x000fea0000004200 */
[----:B------:R1:W-:Y:S01]  /*3bf0*/  MUFU.EX2 R251, R0 ;  /* 0x0000000000fb7308 */ /* 0x0003e20000000800 */
[----:B--2---:R-:W-:-:S07]  /*3c00*/  FFMA.FTZ R5, R75, c[0x0][0x23c], -R21 ;  /* 0x00008f004b057a23 */ /* 0x004fce0000010815 */
[----:B------:R2:W-:Y:S01]  /*3c10*/  MUFU.EX2 R233, R5 ;  /* 0x0000000500e97308 */ /* 0x0005e20000000800 */
[----:B-1----:R-:W-:Y:S01]  /*3c20*/  FFMA.FTZ R0, R77, c[0x0][0x23c], -R20 ;  /* 0x00008f004d007a23 */ /* 0x002fe20000010814 */
[----:B---3--:R-:W-:Y:S01]  /*3c30*/  F2FP.BF16.PACK_AB R12, R120, R169 ;  /* 0x000000a9780c723e */ /* 0x008fe200000010ff */
[----:B------:R-:W-:Y:S05]  /*3c40*/  LDSM.16.MT88.4 R76, [R219+0xe000] ;  /* 0x00e00000db4c783b */ /* 0x000fea0000004200 */
[----:B------:R1:W-:Y:S01]  /*3c50*/  MUFU.EX2 R222, R0 ;  /* 0x0000000000de7308 */ /* 0x0003e20000000800 */
[----:B--2---:R-:W-:-:S07]  /*3c60*/  FFMA.FTZ R5, R63, c[0x0][0x23c], -R21 ;  /* 0x00008f003f057a23 */ /* 0x004fce0000010815 */
[----:B------:R2:W3:Y:S01]  /*3c70*/  MUFU.EX2 R223, R5 ;  /* 0x0000000500df7308 */ /* 0x0004e20000000800 */
[----:B-1----:R-:W-:-:S07]  /*3c80*/  FFMA.FTZ R0, R73, c[0x0][0x23c], -R20 ;  /* 0x00008f0049007a23 */ /* 0x002fce0000010814 */
[----:B------:R1:W-:Y:S01]  /*3c90*/  MUFU.EX2 R129, R0 ;  /* 0x0000000000817308 */ /* 0x0003e20000000800 */
[----:B--2---:R-:W-:-:S07]  /*3ca0*/  FFMA.FTZ R5, R62, c[0x0][0x23c], -R21 ;  /* 0x00008f003e057a23 */ /* 0x004fce0000010815 */
[----:B------:R2:W-:Y:S01]  /*3cb0*/  MUFU.EX2 R155, R5 ;  /* 0x00000005009b7308 */ /* 0x0005e20000000800 */
[----:B-1----:R-:W-:Y:S01]  /*3cc0*/  FFMA.FTZ R0, R74, c[0x0][0x23c], -R20 ;  /* 0x00008f004a007a23 */ /* 0x002fe20000010814 */
[----:B---3--:R-:W-:-:S06]  /*3cd0*/  F2FP.BF16.PACK_AB R14, R223, R233 ;  /* 0x000000e9df0e723e */ /* 0x008fcc00000010ff */
[----:B------:R1:W-:Y:S01]  /*3ce0*/  MUFU.EX2 R126, R0 ;  /* 0x00000000007e7308 */ /* 0x0003e20000000800 */
[----:B------:R-:W-:Y:S01]  /*3cf0*/  F2FP.BF16.PACK_AB R15, R222, R251 ;  /* 0x000000fbde0f723e */ /* 0x000fe200000010ff */
[----:B--2---:R-:W-:Y:S02]  /*3d00*/  FFMA.FTZ R5, R61, c[0x0][0x23c], -R21 ;  /* 0x00008f003d057a23 */ /* 0x004fe40000010815 */
[----:B-1----:R-:W-:-:S04]  /*3d10*/  FFMA.FTZ R0, R72, c[0x0][0x23c], -R20 ;  /* 0x00008f0048007a23 */ /* 0x002fc80000010814 */
[----:B------:R1:W2:Y:S01]  /*3d20*/  MUFU.EX2 R125, R5 ;  /* 0x00000005007d7308 */ /* 0x0002a20000000800 */
[----:B------:R-:W-:Y:S01]  /*3d30*/  HMMA.16816.F32.BF16 R24, R12, R44, RZ ;  /* 0x0000002c0c18723c */ /* 0x000fe200000418ff */
[----:B------:R-:W-:Y:S01]  /*3d40*/  MOV R2, R8 ;  /* 0x0000000800027202 */ /* 0x000fe20000000f00 */
[----:B------:R-:W-:Y:S01]  /*3d50*/  LDSM.16.MT88.4 R60, [R219+0xc800] ;  /* 0x00c80000db3c783b */ /* 0x000fe20000004200 */
[----:B------:R-:W-:-:S03]  /*3d60*/  F2FP.BF16.PACK_AB R11, R230, R224 ;  /* 0x000000e0e60b723e */ /* 0x000fc600000010ff */
[----:B------:R-:W-:Y:S01]  /*3d70*/  LDSM.16.MT88.4 R72, [R220+0xe000] ;  /* 0x00e00000dc48783b */ /* 0x000fe20000004200 */
[----:B------:R3:W-:Y:S01]  /*3d80*/  MUFU.EX2 R184, R0 ;  /* 0x0000000000b87308 */ /* 0x0007e20000000800 */
[----:B-1----:R-:W-:-:S07]  /*3d90*/  FFMA.FTZ R5, R41, c[0x0][0x23c], -R21 ;  /* 0x00008f0029057a23 */ /* 0x002fce0000010815 */
[----:B------:R1:W-:Y:S01]  /*3da0*/  MUFU.EX2 R171, R5 ;  /* 0x0000000500ab7308 */ /* 0x0003e20000000800 */
[----:B---3--:R-:W-:Y:S02]  /*3db0*/  FFMA.FTZ R0, R48, c[0x0][0x23c], -R20 ;  /* 0x00008f0030007a23 */ /* 0x008fe40000010814 */
[----:B------:R-:W3:Y:S05]  /*3dc0*/  LDSM.16.MT88.4 R48, [R220+0xc000] ;  /* 0x00c00000dc30783b */ /* 0x000eea0000004200 */
[----:B------:R-:W4:Y:S01]  /*3dd0*/  MUFU.EX2 R229, R0 ;  /* 0x0000000000e57308 */ /* 0x000f220000000800 */
[----:B-1----:R-:W-:Y:S02]  /*3de0*/  FFMA.FTZ R5, R40, c[0x0][0x23c], -R21 ;  /* 0x00008f0028057a23 */ /* 0x002fe40000010815 */
[----:B------:R-:W1:Y:S05]  /*3df0*/  LDSM.16.MT88.4 R40, [R219+0xc000] ;  /* 0x00c00000db28783b */ /* 0x000e6a0000004200 */
[----:B------:R3:W3:Y:S01]  /*3e00*/  MUFU.EX2 R121, R5 ;  /* 0x0000000500797308 */ /* 0x0006e20000000800 */
[----:B------:R-:W-:-:S02]  /*3e10*/  F2FP.BF16.PACK_AB R8, R123, R221 ;  /* 0x000000dd7b08723e */ /* 0x000fc400000010ff */
[----:B--2---:R-:W-:Y:S02]  /*3e20*/  F2FP.BF16.PACK_AB R4, R125, R155 ;  /* 0x0000009b7d04723e */ /* 0x004fe400000010ff */
[----:B----4-:R-:W-:-:S03]  /*3e30*/  F2FP.BF16.PACK_AB R7, R229, R184 ;  /* 0x000000b8e507723e */ /* 0x010fc600000010ff */
[----:B------:R-:W-:Y:S01]  /*3e40*/  HMMA.16816.F32.BF16 R164, R8, R56, R32 ;  /* 0x0000003808a4723c */ /* 0x000fe20000041820 */
[----:B---3--:R-:W-:Y:S02]  /*3e50*/  F2FP.BF16.PACK_AB R5, R126, R129 ;  /* 0x000000817e05723e */ /* 0x008fe400000010ff */
[----:B------:R-:W-:-:S05]  /*3e60*/  F2FP.BF16.PACK_AB R6, R121, R171 ;  /* 0x000000ab7906723e */ /* 0x000fca00000010ff */
[----:B------:R-:W-:Y:S08]  /*3e70*/  HMMA.16816.F32.BF16 R32, R16, R52, RZ ;  /* 0x000000341020723c */ /* 0x000ff000000418ff */
[----:B------:R-:W-:Y:S08]  /*3e80*/  HMMA.16816.F32.BF16 R160, R4, R56, R24 ;  /* 0x0000003804a0723c */ /* 0x000ff00000041818 */
[----:B------:R-:W-:Y:S08]  /*3e90*/  HMMA.16816.F32.BF16 R24, R12, R52, RZ ;  /* 0x000000340c18723c */ /* 0x000ff000000418ff */
[-C--:B------:R-:W-:Y:S08]  /*3ea0*/  HMMA.16816.F32.BF16 R116, R16, R48.reuse, RZ ;  /* 0x000000301074723c */ /* 0x080ff000000418ff */
[----:B------:R-:W-:Y:S08]  /*3eb0*/  HMMA.16816.F32.BF16 R112, R12, R48, RZ ;  /* 0x000000300c70723c */ /* 0x000ff000000418ff */
[-C--:B-1----:R-:W-:Y:S08]  /*3ec0*/  HMMA.16816.F32.BF16 R108, R16, R40.reuse, RZ ;  /* 0x00000028106c723c */ /* 0x082ff000000418ff */
[----:B------:R-:W-:Y:S08]  /*3ed0*/  HMMA.16816.F32.BF16 R104, R12, R40, RZ ;  /* 0x000000280c68723c */ /* 0x000ff000000418ff */
[-C--:B------:R-:W-:Y:S08]  /*3ee0*/  HMMA.16816.F32.BF16 R100, R16, R36.reuse, RZ ;  /* 0x000000241064723c */ /* 0x080ff000000418ff */
[----:B------:R-:W-:Y:S08]  /*3ef0*/  HMMA.16816.F32.BF16 R96, R12, R36, RZ ;  /* 0x000000240c60723c */ /* 0x000ff000000418ff */
[----:B------:R-:W-:Y:S08]  /*3f00*/  HMMA.16816.F32.BF16 R92, R16, R68, RZ ;  /* 0x00000044105c723c */ /* 0x000ff000000418ff */
[-C--:B------:R-:W-:Y:S01]  /*3f10*/  HMMA.16816.F32.BF16 R180, R8, R28.reuse, R32 ;  /* 0x0000001c08b4723c */ /* 0x080fe20000041820 */
[----:B------:R-:W1:Y:S07]  /*3f20*/  LDSM.16.MT88.4 R32, [R220+0xe800] ;  /* 0x00e80000dc20783b */ /* 0x000e6e0000004200 */
[----:B------:R-:W-:Y:S01]  /*3f30*/  HMMA.16816.F32.BF16 R176, R4, R28, R24 ;  /* 0x0000001c04b0723c */ /* 0x000fe20000041818 */
[----:B------:R-:W2:Y:S01]  /*3f40*/  LDSM.16.MT88.4 R24, [R219+0xe800] ;  /* 0x00e80000db18783b */ /* 0x000ea20000004200 */
[----:B------:R-:W-:Y:S01]  /*3f50*/  IMAD.MOV.U32 R56, RZ, RZ, R121 ;  /* 0x000000ffff387224 */ /* 0x000fe200078e0079 */
[----:B------:R-:W-:-:S05]  /*3f60*/  MOV R57, R120 ;  /* 0x0000007800397202 */ /* 0x000fca0000000f00 */
[----:B------:R-:W-:Y:S01]  /*3f70*/  HMMA.16816.F32.BF16 R88, R12, R68, RZ ;  /* 0x000000440c58723c */ /* 0x000fe200000418ff */
[----:B------:R-:W-:Y:S01]  /*3f80*/  IMAD.MOV.U32 R29, RZ, RZ, R128 ;  /* 0x000000ffff1d7224 */ /* 0x000fe200078e0080 */
[----:B------:R-:W-:-:S05]  /*3f90*/  MOV R28, R127 ;  /* 0x0000007f001c7202 */ /* 0x000fca0000000f00 */
[----:B------:R-:W-:Y:S01]  /*3fa0*/  IMAD.MOV.U32 R69, RZ, RZ, R172 ;  /* 0x000000ffff457224 */ /* 0x000fe200078e00ac */
[----:B------:R-:W-:Y:S01]  /*3fb0*/  HMMA.16816.F32.BF16 R196, R8, R64, R116 ;  /* 0x0000004008c4723c */ /* 0x000fe20000041874 */
[----:B------:R-:W-:-:S07]  /*3fc0*/  MOV R68, R129 ;  /* 0x0000008100447202 */ /* 0x000fce0000000f00 */
[----:B------:R-:W-:Y:S07]  /*3fd0*/  HMMA.16816.F32.BF16 R192, R4, R64, R112 ;  /* 0x0000004004c0723c */ /* 0x000fee0000041870 */
[----:B------:R-:W-:Y:S01]  /*3fe0*/  IMAD.MOV.U32 R65, RZ, RZ, R126 ;  /* 0x000000ffff417224 */ /* 0x000fe200078e007e */
[----:B------:R-:W-:Y:S01]  /*3ff0*/  HMMA.16816.F32.BF16 R188, R8, R60, R108 ;  /* 0x0000003c08bc723c */ /* 0x000fe2000004186c */
[----:B------:R-:W-:-:S07]  /*4000*/  MOV R64, R125 ;  /* 0x0000007d00407202 */ /* 0x000fce0000000f00 */
[----:B------:R-:W-:Y:S07]  /*4010*/  HMMA.16816.F32.BF16 R172, R4, R60, R104 ;  /* 0x0000003c04ac723c */ /* 0x000fee0000041868 */
[----:B------:R-:W-:Y:S01]  /*4020*/  MOV R61, R122 ;  /* 0x0000007a003d7202 */ /* 0x000fe20000000f00 */
[-C--:B------:R-:W-:Y:S08]  /*4030*/  HMMA.16816.F32.BF16 R208, R8, R84.reuse, R100 ;  /* 0x0000005408d0723c */ /* 0x080ff00000041864 */
[----:B------:R-:W-:Y:S07]  /*4040*/  HMMA.16816.F32.BF16 R204, R4, R84, R96 ;  /* 0x0000005404cc723c */ /* 0x000fee0000041860 */
[----:B------:R-:W-:Y:S01]  /*4050*/  IMAD.MOV.U32 R85, RZ, RZ, R124 ;  /* 0x000000ffff557224 */ /* 0x000fe200078e007c */
[----:B------:R-:W-:Y:S01]  /*4060*/  MOV R84, R123 ;  /* 0x0000007b00547202 */ /* 0x000fe20000000f00 */
[----:B------:R-:W-:Y:S08]  /*4070*/  HMMA.16816.F32.BF16 R236, R8, R80, R92 ;  /* 0x0000005008ec723c */ /* 0x000ff0000004185c */
[C---:B------:R-:W-:Y:S08]  /*4080*/  HMMA.16816.F32.BF16 R104, R12.reuse, R72, RZ ;  /* 0x000000480c68723c */ /* 0x040ff000000418ff */
        /* <DEDUP_REMOVED lines=8> */
[----:B------:R-:W-:Y:S08]  /*4110*/  HMMA.16816.F32.BF16 R92, R12, R78, RZ ;  /* 0x0000004e0c5c723c */ /* 0x000ff000000418ff */
[----:B------:R-:W-:Y:S01]  /*4120*/  HMMA.16816.F32.BF16 R12, R16, R76, RZ ;  /* 0x0000004c100c723c */ /* 0x000fe200000418ff */
[----:B------:R-:W-:-:S02]  /*4130*/  FFMA.FTZ R0, R141, c[0x0][0x23c], -R23 ;  /* 0x00008f008d007a23 */ /* 0x000fc40000010817 */
[----:B------:R-:W-:-:S05]  /*4140*/  IMAD.MOV.U32 R60, RZ, RZ, R200 ;  /* 0x000000ffff3c7224 */ /* 0x000fca00078e00c8 */
[C---:B-1----:R-:W-:Y:S08]  /*4150*/  HMMA.16816.F32.BF16 R244, R4.reuse, R32, R104 ;  /* 0x0000002004f4723c */ /* 0x042ff00000041868 */
[C---:B------:R-:W-:Y:S08]  /*4160*/  HMMA.16816.F32.BF16 R212, R4.reuse, R80, R88 ;  /* 0x0000005004d4723c */ /* 0x040ff00000041858 */
[C---:B--2---:R-:W-:Y:S08]  /*4170*/  HMMA.16816.F32.BF16 R240, R4.reuse, R24, R96 ;  /* 0x0000001804f0723c */ /* 0x044ff00000041860 */
[C---:B------:R-:W-:Y:S08]  /*4180*/  HMMA.16816.F32.BF16 R128, R4.reuse, R58, R128 ;  /* 0x0000003a0480723c */ /* 0x040ff00000041880 */
[C---:B------:R-:W-:Y:S08]  /*4190*/  HMMA.16816.F32.BF16 R124, R4.reuse, R30, R124 ;  /* 0x0000001e047c723c */ /* 0x040ff0000004187c */
[C---:B------:R-:W-:Y:S08]  /*41a0*/  HMMA.16816.F32.BF16 R120, R4.reuse, R66, R120 ;  /* 0x000000420478723c */ /* 0x040ff00000041878 */
[C---:B------:R-:W-:Y:S08]  /*41b0*/  HMMA.16816.F32.BF16 R116, R4.reuse, R62, R116 ;  /* 0x0000003e0474723c */ /* 0x040ff00000041874 */
[C---:B------:R-:W-:Y:S08]  /*41c0*/  HMMA.16816.F32.BF16 R112, R4.reuse, R86, R112 ;  /* 0x000000560470723c */ /* 0x040ff00000041870 */
[C---:B------:R-:W-:Y:S08]  /*41d0*/  HMMA.16816.F32.BF16 R108, R4.reuse, R82, R108 ;  /* 0x00000052046c723c */ /* 0x040ff0000004186c */
[C---:B------:R-:W-:Y:S08]  /*41e0*/  HMMA.16816.F32.BF16 R200, R4.reuse, R34, R100 ;  /* 0x0000002204c8723c */ /* 0x040ff00000041864 */
[----:B------:R-:W-:Y:S08]  /*41f0*/  HMMA.16816.F32.BF16 R104, R4, R26, R92 ;  /* 0x0000001a0468723c */ /* 0x000ff0000004185c */
[----:B------:R-:W-:Y:S01]  /*4200*/  HMMA.16816.F32.BF16 R4, R16, R74, RZ ;  /* 0x0000004a1004723c */ /* 0x000fe200000418ff */
[----:B------:R1:W-:Y:S07]  /*4210*/  MUFU.EX2 R74, R0 ;  /* 0x00000000004a7308 */ /* 0x0003ee0000000800 */
[----:B------:R-:W-:Y:S01]  /*4220*/  HMMA.16816.F32.BF16 R148, R8, R24, R12 ;  /* 0x000000180894723c */ /* 0x000fe2000004180c */
[----:B-1----:R-:W-:-:S07]  /*4230*/  FFMA.FTZ R0, R136, c[0x0][0x23c], -R23 ;  /* 0x00008f0088007a23 */ /* 0x002fce0000010817 */
[C---:B------:R-:W-:Y:S01]  /*4240*/  HMMA.16816.F32.BF16 R88, R16.reuse, R72, RZ ;  /* 0x000000481058723c */ /* 0x040fe200000418ff */
[----:B------:R1:W-:Y:S07]  /*4250*/  MUFU.EX2 R72, R0 ;  /* 0x0000000000487308 */ /* 0x0003ee0000000800 */
[C---:B------:R-:W-:Y:S08]  /*4260*/  HMMA.16816.F32.BF16 R44, R16.reuse, R46, RZ ;  /* 0x0000002e102c723c */ /* 0x040ff000000418ff */
[----:B------:R-:W-:Y:S01]  /*4270*/  HMMA.16816.F32.BF16 R52, R16, R54, RZ ;  /* 0x000000361034723c */ /* 0x000fe200000418ff */
[----:B-1----:R-:W-:-:S07]  /*4280*/  FFMA.FTZ R0, R133, c[0x0][0x23c], -R23 ;  /* 0x00008f0085007a23 */ /* 0x002fce0000010817 */
[C---:B------:R-:W-:Y:S01]  /*4290*/  HMMA.16816.F32.BF16 R48, R16.reuse, R50, RZ ;  /* 0x000000321030723c */ /* 0x040fe200000418ff */
[----:B------:R1:W-:Y:S07]  /*42a0*/  MUFU.EX2 R234, R0 ;  /* 0x0000000000ea7308 */ /* 0x0003ee0000000800 */
[C---:B------:R-:W-:Y:S08]  /*42b0*/  HMMA.16816.F32.BF16 R40, R16.reuse, R42, RZ ;  /* 0x0000002a1028723c */ /* 0x040ff000000418ff */
[----:B------:R-:W-:Y:S01]  /*42c0*/  HMMA.16816.F32.BF16 R36, R16, R38, RZ ;  /* 0x000000261024723c */ /* 0x000fe200000418ff */
[----:B-1----:R-:W-:-:S07]  /*42d0*/  FFMA.FTZ R0, R132, c[0x0][0x23c], -R23 ;  /* 0x00008f0084007a23 */ /* 0x002fce0000010817 */
[C---:B------:R-:W-:Y:S08]  /*42e0*/  HMMA.16816.F32.BF16 R12, R16.reuse, R70, RZ ;  /* 0x00000046100c723c */ /* 0x040ff000000418ff */
[----:B------:R-:W-:Y:S01]  /*42f0*/  HMMA.16816.F32.BF16 R16, R16, R78, RZ ;  /* 0x0000004e1010723c */ /* 0x000fe200000418ff */
[----:B------:R1:W-:Y:S02]  /*4300*/  MUFU.EX2 R77, R0 ;  /* 0x00000000004d7308 */ /* 0x0003e40000000800 */
[----:B-1----:R-:W-:-:S06]  /*4310*/  FFMA.FTZ R0, R145, c[0x0][0x23c], -R22 ;  /* 0x00008f0091007a23 */ /* 0x002fcc0000010816 */
[----:B------:R1:W-:Y:S11]  /*4320*/  MUFU.EX2 R73, R0 ;  /* 0x0000000000497308 */ /* 0x0003f60000000800 */
[----:B------:R-:W-:Y:S04]  /*4330*/  @!UPT UIADD3 URZ, URZ, URZ, URZ ;  /* 0x0000003f3f3ff290 */ /* 0x000fe8000fffe03f */
[----:B------:R-:W-:Y:S01]  /*4340*/  HMMA.16816.F32.BF16 R24, R8, R26, R16 ;  /* 0x0000001a0818723c */ /* 0x000fe20000041810 */
[----:B-1----:R-:W-:-:S04]  /*4350*/  FFMA.FTZ R0, R137, c[0x0][0x23c], -R22 ;  /* 0x00008f0089007a23 */ /* 0x002fc80000010816 */
[----:B------:R1:W-:Y:S02]  /*4360*/  MUFU.EX2 R231, R0 ;  /* 0x0000000000e77308 */ /* 0x0003e40000000800 */
[----:B-1----:R-:W-:-:S06]  /*4370*/  FFMA.FTZ R0, R135, c[0x0][0x23c], -R22 ;  /* 0x00008f0087007a23 */ /* 0x002fcc0000010816 */
[----:B------:R1:W-:Y:S02]  /*4380*/  MUFU.EX2 R18, R0 ;  /* 0x0000000000127308 */ /* 0x0003e40000000800 */
[----:B-1----:R-:W-:-:S06]  /*4390*/  FFMA.FTZ R0, R134, c[0x0][0x23c], -R22 ;  /* 0x00008f0086007a23 */ /* 0x002fcc0000010816 */
[----:B------:R1:W2:Y:S02]  /*43a0*/  MUFU.EX2 R232, R0 ;  /* 0x0000000000e87308 */ /* 0x0002a40000000800 */
[----:B-1----:R-:W-:-:S06]  /*43b0*/  FFMA.FTZ R0, R146, c[0x0][0x23c], -R21 ;  /* 0x00008f0092007a23 */ /* 0x002fcc0000010815 */
[----:B------:R1:W-:Y:S02]  /*43c0*/  MUFU.EX2 R75, R0 ;  /* 0x00000000004b7308 */ /* 0x0003e40000000800 */
[----:B-1----:R-:W-:Y:S01]  /*43d0*/  FFMA.FTZ R0, R140, c[0x0][0x23c], -R21 ;  /* 0x00008f008c007a23 */ /* 0x002fe20000010815 */
[----:B--2---:R-:W-:-:S05]  /*43e0*/  MOV R140, R232 ;  /* 0x000000e8008c7202 */ /* 0x004fca0000000f00 */
[----:B------:R1:W2:Y:S01]  /*43f0*/  MUFU.EX2 R232, R0 ;  /* 0x0000000000e87308 */ /* 0x0002a20000000800 */
[----:B------:R-:W-:Y:S01]  /*4400*/  HMMA.16816.F32.BF16 R80, R8, R82, R12 ;  /* 0x000000520850723c */ /* 0x000fe2000004180c */
[----:B------:R-:W3:Y:S01]  /*4410*/  LDSM.16.MT88.4 R12, [R217+0xd000] ;  /* 0x00d00000d90c783b */ /* 0x000ee20000004200 */
[----:B-1----:R-:W-:-:S05]  /*4420*/  FFMA.FTZ R0, R139, c[0x0][0x23c], -R21 ;  /* 0x00008f008b007a23 */ /* 0x002fca0000010815 */
[----:B------:R1:W-:Y:S01]  /*4430*/  MUFU.EX2 R19, R0 ;  /* 0x0000000000137308 */ /* 0x0003e20000000800 */
[----:B------:R-:W-:Y:S01]  /*4440*/  HMMA.16816.F32.BF16 R44, R8, R58, R44 ;  /* 0x0000003a082c723c */ /* 0x000fe2000004182c */
[----:B-1----:R-:W-:-:S06]  /*4450*/  FFMA.FTZ R0, R138, c[0x0][0x23c], -R21 ;  /* 0x00008f008a007a23 */ /* 0x002fcc0000010815 */
[----:B------:R1:W-:Y:S01]  /*4460*/  MUFU.EX2 R139, R0 ;  /* 0x00000000008b7308 */ /* 0x0003e20000000800 */
[----:B------:R-:W-:Y:S02]  /*4470*/  IMAD.MOV.U32 R59, RZ, RZ, R233 ;  /* 0x000000ffff3b7224 */ /* 0x000fe400078e00e9 */
[----:B-1----:R-:W-:-:S05]  /*4480*/  FFMA.FTZ R0, R147, c[0x0][0x23c], -R20 ;  /* 0x00008f0093007a23 */ /* 0x002fca0000010814 */
[----:B------:R1:W-:Y:S02]  /*4490*/  MUFU.EX2 R147, R0 ;  /* 0x0000000000937308 */ /* 0x0003e40000000800 */
[----:B-1----:R-:W-:-:S06]  /*44a0*/  FFMA.FTZ R0, R144, c[0x0][0x23c], -R20 ;  /* 0x00008f0090007a23 */ /* 0x002fcc0000010814 */
[----:B------:R1:W4:Y:S02]  /*44b0*/  MUFU.EX2 R233, R0 ;  /* 0x0000000000e97308 */ /* 0x0003240000000800 */
[----:B-1----:R-:W-:-:S06]  /*44c0*/  FFMA.FTZ R0, R143, c[0x0][0x23c], -R20 ;  /* 0x00008f008f007a23 */ /* 0x002fcc0000010814 */
[----:B------:R1:W-:Y:S01]  /*44d0*/  MUFU.EX2 R134, R0 ;  /* 0x0000000000867308 */ /* 0x0003e20000000800 */
[----:B------:R-:W-:Y:S02]  /*44e0*/  IMAD.MOV.U32 R146, RZ, RZ, R77 ;  /* 0x000000ffff927224 */ /* 0x000fe400078e004d */
[----:B-1----:R-:W-:-:S05]  /*44f0*/  FFMA.FTZ R0, R142, c[0x0][0x23c], -R20 ;  /* 0x00008f008e007a23 */ /* 0x002fca0000010814 */
[----:B------:R-:W1:Y:S01]  /*4500*/  MUFU.EX2 R138, R0 ;  /* 0x00000000008a7308 */ /* 0x000e620000000800 */
[----:B------:R-:W-:Y:S01]  /*4510*/  IMAD.MOV.U32 R144, RZ, RZ, R72 ;  /* 0x000000ffff907224 */ /* 0x000fe200078e0048 */
[----:B------:R-:W-:Y:S01]  /*4520*/  HMMA.16816.F32.BF16 R88, R8, R32, R88 ;  /* 0x000000200858723c */ /* 0x000fe20000041858 */
[----:B------:R-:W-:Y:S01]  /*4530*/  MOV R72, R84 ;  /* 0x0000005400487202 */ /* 0x000fe20000000f00 */
[----:B------:R-:W-:-:S06]  /*4540*/  IMAD.MOV.U32 R99, RZ, RZ, R85 ;  /* 0x000000ffff637224 */ /* 0x000fcc00078e0055 */
[----:B------:R-:W-:Y:S01]  /*4550*/  HMMA.16816.F32.BF16 R52, R8, R30, R52 ;  /* 0x0000001e0834723c */ /* 0x000fe20000041834 */
[----:B------:R-:W-:-:S07]  /*4560*/  MOV R98, R64 ;  /* 0x0000004000627202 */ /* 0x000fce0000000f00 */
[----:B------:R-:W-:Y:S01]  /*4570*/  HMMA.16816.F32.BF16 R48, R8, R66, R48 ;  /* 0x000000420830723c */ /* 0x000fe20000041830 */
[----:B------:R-:W-:-:S07]  /*4580*/  MOV R100, R2 ;  /* 0x0000000200647202 */ /* 0x000fce0000000f00 */
[----:B------:R-:W-:Y:S01]  /*4590*/  HMMA.16816.F32.BF16 R40, R8, R62, R40 ;  /* 0x0000003e0828723c */ /* 0x000fe20000041828 */
[----:B------:R-:W-:-:S07]  /*45a0*/  MOV R84, R171 ;  /* 0x000000ab00547202 */ /* 0x000fce0000000f00 */
[----:B------:R-:W-:Y:S01]  /*45b0*/  HMMA.16816.F32.BF16 R36, R8, R86, R36 ;  /* 0x000000560824723c */ /* 0x000fe20000041824 */
[----:B------:R-:W-:-:S07]  /*45c0*/  IMAD.MOV.U32 R2, RZ, RZ, R170 ;  /* 0x000000ffff027224 */ /* 0x000fce00078e00aa */
[----:B------:R-:W-:Y:S01]  /*45d0*/  HMMA.16816.F32.BF16 R32, R8, R34, R4 ;  /* 0x000000220820723c */ /* 0x000fe20000041804 */
[----:B------:R-:W-:-:S06]  /*45e0*/  MOV R85, R169 ;  /* 0x000000a900557202 */ /* 0x000fcc0000000f00 */
[----:B------:R-:W-:Y:S02]  /*45f0*/  F2FP.BF16.PACK_AB R8, R144, R74 ;  /* 0x0000004a9008723e */ /* 0x000fe400000010ff */
[----:B------:R-:W-:Y:S02]  /*4600*/  F2FP.BF16.PACK_AB R9, R231, R73 ;  /* 0x00000049e709723e */ /* 0x000fe400000010ff */
[----:B------:R-:W-:Y:S02]  /*4610*/  F2FP.BF16.PACK_AB R10, R146, R234 ;  /* 0x000000ea920a723e */ /* 0x000fe400000010ff */
[----:B------:R-:W-:Y:S02]  /*4620*/  F2FP.BF16.PACK_AB R11, R140, R18 ;  /* 0x000000128c0b723e */ /* 0x000fe400000010ff */
[----:B--2---:R-:W-:Y:S02]  /*4630*/  F2FP.BF16.PACK_AB R4, R232, R75 ;  /* 0x0000004be804723e */ /* 0x004fe400000010ff */
[----:B----4-:R-:W-:-:S02]  /*4640*/  F2FP.BF16.PACK_AB R5, R233, R147 ;  /* 0x00000093e905723e */ /* 0x010fc400000010ff */
[----:B------:R-:W-:Y:S02]  /*4650*/  F2FP.BF16.PACK_AB R6, R139, R19 ;  /* 0x000000138b06723e */ /* 0x000fe400000010ff */
[----:B-1----:R-:W-:Y:S01]  /*4660*/  F2FP.BF16.PACK_AB R7, R138, R134 ;  /* 0x000000868a07723e */ /* 0x002fe200000010ff */
[----:B------:R-:W-:Y:S01]  /*4670*/  IMAD.MOV.U32 R64, RZ, RZ, R168 ;  /* 0x000000ffff407224 */ /* 0x000fe200078e00a8 */
[-C--:B---3--:R-:W-:Y:S08]  /*4680*/  HMMA.16816.F32.BF16 R164, R8, R12.reuse, R164 ;  /* 0x0000000c08a4723c */ /* 0x088ff000000418a4 */
[C---:B------:R-:W-:Y:S08]  /*4690*/  HMMA.16816.F32.BF16 R160, R4.reuse, R12, R160 ;  /* 0x0000000c04a0723c */ /* 0x040ff000000418a0 */
[-C--:B------:R-:W-:Y:S08]  /*46a0*/  HMMA.16816.F32.BF16 R168, R4, R14.reuse, R128 ;  /* 0x0000000e04a8723c */ /* 0x080ff00000041880 */
[C---:B------:R-:W-:Y:S01]  /*46b0*/  HMMA.16816.F32.BF16 R44, R8.reuse, R14, R44 ;  /* 0x0000000e082c723c */ /* 0x040fe2000004182c */
[----:B------:R-:W1:Y:S01]  /*46c0*/  LDSM.16.MT88.4 R12, [R218+0xd000] ;  /* 0x00d00000da0c783b */ /* 0x000e620000004200 */
[----:B------:R-:W-:Y:S01]  /*46d0*/  IMAD.MOV.U32 R97, RZ, RZ, R65 ;  /* 0x000000ffff617224 */ /* 0x000fe200078e0041 */
[----:B------:R-:W-:Y:S01]  /*46e0*/  MOV R96, R28 ;  /* 0x0000001c00607202 */ /* 0x000fe20000000f00 */
[----:B------:R-:W-:Y:S01]  /*46f0*/  IMAD.MOV.U32 R103, RZ, RZ, R29 ;  /* 0x000000ffff677224 */ /* 0x000fe200078e001d */
[----:B------:R-:W-:Y:S01]  /*4700*/  MOV R29, R187 ;  /* 0x000000bb001d7202 */ /* 0x000fe20000000f00 */
[----:B------:R-:W-:Y:S01]  /*4710*/  IMAD.MOV.U32 R28, RZ, RZ, R186 ;  /* 0x000000ffff1c7224 */ /* 0x000fe200078e00ba */
[----:B------:R-:W-:Y:S01]  /*4720*/  MOV R65, R185 ;  /* 0x000000b900417202 */ /* 0x000fe20000000f00 */
[----:B------:R-:W-:Y:S01]  /*4730*/  IMAD.MOV.U32 R77, RZ, RZ, R184 ;  /* 0x000000ffff4d7224 */ /* 0x000fe200078e00b8 */
[-C--:B-1----:R-:W-:Y:S08]  /*4740*/  HMMA.16816.F32.BF16 R180, R8, R12.reuse, R180 ;  /* 0x0000000c08b4723c */ /* 0x082ff000000418b4 */
[C---:B------:R-:W-:Y:S08]  /*4750*/  HMMA.16816.F32.BF16 R176, R4.reuse, R12, R176 ;  /* 0x0000000c04b0723c */ /* 0x040ff000000418b0 */
[-C--:B------:R-:W-:Y:S08]  /*4760*/  HMMA.16816.F32.BF16 R184, R4, R14.reuse, R124 ;  /* 0x0000000e04b8723c */ /* 0x080ff0000004187c */
[----:B------:R-:W-:Y:S01]  /*4770*/  HMMA.16816.F32.BF16 R52, R8, R14, R52 ;  /* 0x0000000e0834723c */ /* 0x000fe20000041834 */
[----:B------:R-:W1:Y:S01]  /*4780*/  LDSM.16.MT88.4 R12, [R220+0xd000] ;  /* 0x00d00000dc0c783b */ /* 0x000e620000004200 */
[----:B------:R-:W-:Y:S01]  /*4790*/  MOV R102, R68 ;  /* 0x0000004400667202 */ /* 0x000fe20000000f00 */
[----:B------:R-:W-:-:S05]  /*47a0*/  IMAD.MOV.U32 R101, RZ, RZ, R69 ;  /* 0x000000ffff657224 */ /* 0x000fca00078e0045 */
[-C--:B-1----:R-:W-:Y:S08]  /*47b0*/  HMMA.16816.F32.BF16 R196, R8, R12.reuse, R196 ;  /* 0x0000000c08c4723c */ /* 0x082ff000000418c4 */
[C---:B------:R-:W-:Y:S08]  /*47c0*/  HMMA.16816.F32.BF16 R192, R4.reuse, R12, R192 ;  /* 0x0000000c04c0723c */ /* 0x040ff000000418c0 */
[-C--:B------:R-:W-:Y:S08]  /*47d0*/  HMMA.16816.F32.BF16 R68, R4, R14.reuse, R120 ;  /* 0x0000000e0444723c */ /* 0x080ff00000041878 */
[C---:B------:R-:W-:Y:S01]  /*47e0*/  HMMA.16816.F32.BF16 R48, R8.reuse, R14, R48 ;  /* 0x0000000e0830723c */ /* 0x040fe20000041830 */
[----:B------:R-:W1:Y:S01]  /*47f0*/  LDSM.16.MT88.4 R12, [R219+0xd000] ;  /* 0x00d00000db0c783b */ /* 0x000e620000004200 */
[----:B------:R-:W-:Y:S01]  /*4800*/  MOV R121, R77 ;  /* 0x0000004d00797202 */ /* 0x000fe20000000f00 */
[----:B------:R-:W-:Y:S01]  /*4810*/  IMAD.MOV.U32 R122, RZ, RZ, R84 ;  /* 0x000000ffff7a7224 */ /* 0x000fe200078e0054 */
[----:B------:R-:W-:Y:S01]  /*4820*/  MOV R143, R85 ;  /* 0x00000055008f7202 */ /* 0x000fe20000000f00 */
[----:B------:R-:W-:Y:S01]  /*4830*/  IMAD.MOV.U32 R130, RZ, RZ, R64 ;  /* 0x000000ffff827224 */ /* 0x000fe200078e0040 */
[----:B------:R-:W-:Y:S01]  /*4840*/  MOV R131, R65 ;  /* 0x0000004100837202 */ /* 0x000fe20000000f00 */
[----:B------:R-:W-:Y:S01]  /*4850*/  IMAD.MOV.U32 R0, RZ, RZ, R28 ;  /* 0x000000ffff007224 */ /* 0x000fe200078e001c */
[----:B------:R-:W-:Y:S01]  /*4860*/  MOV R142, R29 ;  /* 0x0000001d008e7202 */ /* 0x000fe20000000f00 */
[-C--:B-1----:R-:W-:Y:S08]  /*4870*/  HMMA.16816.F32.BF16 R76, R8, R12.reuse, R188 ;  /* 0x0000000c084c723c */ /* 0x082ff000000418bc */
[C---:B------:R-:W-:Y:S08]  /*4880*/  HMMA.16816.F32.BF16 R28, R4.reuse, R12, R172 ;  /* 0x0000000c041c723c */ /* 0x040ff000000418ac */
[-C--:B------:R-:W-:Y:S08]  /*4890*/  HMMA.16816.F32.BF16 R84, R4, R14.reuse, R116 ;  /* 0x0000000e0454723c */ /* 0x080ff00000041874 */
[----:B------:R-:W-:Y:S01]  /*48a0*/  HMMA.16816.F32.BF16 R64, R8, R14, R40 ;  /* 0x0000000e0840723c */ /* 0x000fe20000041828 */
        /* <DEDUP_REMOVED lines=8> */
[----:B------:R-:W-:-:S02]  /*4930*/  IMAD.MOV.U32 R145, RZ, RZ, R103 ;  /* 0x000000ffff917224 */ /* 0x000fc400078e0067 */
[----:B------:R-:W-:Y:S01]  /*4940*/  IMAD.MOV.U32 R72, RZ, RZ, R56 ;  /* 0x000000ffff487224 */ /* 0x000fe200078e0038 */
[-C--:B-1----:R-:W-:Y:S07]  /*4950*/  HMMA.16816.F32.BF16 R92, R8, R12.reuse, R208 ;  /* 0x0000000c085c723c */ /* 0x082fee00000418d0 */
[----:B------:R-:W-:Y:S01]  /*4960*/  IMAD.MOV.U32 R209, RZ, RZ, R59 ;  /* 0x000000ffffd17224 */ /* 0x000fe200078e003b */
[----:B------:R-:W-:Y:S01]  /*4970*/  HMMA.16816.F32.BF16 R96, R4, R12, R204 ;  /* 0x0000000c0460723c */ /* 0x000fe200000418cc */
[----:B------:R-:W-:-:S06]  /*4980*/  MOV R208, R100 ;  /* 0x0000006400d07202 */ /* 0x000fcc0000000f00 */
[----:B------:R-:W-:Y:S01]  /*4990*/  MOV R206, R57 ;  /* 0x0000003900ce7202 */ /* 0x000fe20000000f00 */
[-C--:B------:R-:W-:Y:S08]  /*49a0*/  HMMA.16816.F32.BF16 R100, R4, R14.reuse, R112 ;  /* 0x0000000e0464723c */ /* 0x080ff00000041870 */
[----:B------:R-:W-:Y:S01]  /*49b0*/  HMMA.16816.F32.BF16 R56, R8, R14, R36 ;  /* 0x0000000e0838723c */ /* 0x000fe20000041824 */
[----:B------:R-:W1:Y:S01]  /*49c0*/  LDSM.16.MT88.4 R12, [R218+0xf000] ;  /* 0x00f00000da0c783b */ /* 0x000e620000004200 */
[----:B------:R-:W-:-:S02]  /*49d0*/  IMAD.MOV.U32 R17, RZ, RZ, R60 ;  /* 0x000000ffff117224 */ /* 0x000fc400078e003c */
[----:B------:R-:W-:Y:S01]  /*49e0*/  IMAD.MOV.U32 R173, RZ, RZ, R139 ;  /* 0x000000ffffad7224 */ /* 0x000fe200078e008b */
[----:B------:R-:W-:Y:S01]  /*49f0*/  MOV R139, R136 ;  /* 0x00000088008b7202 */ /* 0x000fe20000000f00 */
[----:B------:R-:W-:Y:S01]  /*4a00*/  IMAD.MOV.U32 R189, RZ, RZ, R19 ;  /* 0x000000ffffbd7224 */ /* 0x000fe200078e0013 */
[----:B------:R-:W-:Y:S02]  /*4a10*/  MOV R136, R16 ;  /* 0x0000001000887202 */ /* 0x000fe40000000f00 */
[----:B------:R-:W-:Y:S02]  /*4a20*/  MOV R190, R18 ;  /* 0x0000001200be7202 */ /* 0x000fe40000000f00 */
[----:B------:R-:W-:Y:S01]  /*4a30*/  MOV R207, R61 ;  /* 0x0000003d00cf7202 */ /* 0x000fe20000000f00 */
[----:B-1----:R-:W-:Y:S07]  /*4a40*/  HMMA.16816.F32.BF16 R112, R4, R12, R212 ;  /* 0x0000000c0470723c */ /* 0x002fee00000418d4 */
[----:B------:R-:W-:-:S02]  /*4a50*/  IMAD.MOV.U32 R214, RZ, RZ, R17 ;  /* 0x000000ffffd67224 */ /* 0x000fc400078e0011 */
[----:B------:R-:W1:Y:S01]  /*4a60*/  LDSM.16.MT88.4 R16, [R220+0xf000] ;  /* 0x00f00000dc10783b */ /* 0x000e620000004200 */
[----:B------:R-:W-:Y:S07]  /*4a70*/  HMMA.16816.F32.BF16 R60, R8, R12, R236 ;  /* 0x0000000c083c723c */ /* 0x000fee00000418ec */
[----:B------:R-:W-:Y:S02]  /*4a80*/  IMAD.MOV.U32 R237, RZ, RZ, R0 ;  /* 0x000000ffffed7224 */ /* 0x000fe400078e0000 */
[----:B------:R-:W-:-:S04]  /*4a90*/  FFMA.FTZ R0, R248, c[0x0][0x23c], -R23 ;  /* 0x00008f00f8007a23 */ /* 0x000fc80000010817 */
[----:B------:R2:W-:Y:S01]  /*4aa0*/  MUFU.EX2 R204, R0 ;  /* 0x0000000000cc7308 */ /* 0x0005e20000000800 */
[----:B------:R-:W-:Y:S02]  /*4ab0*/  IMAD.MOV.U32 R213, RZ, RZ, R135 ;  /* 0x000000ffffd57224 */ /* 0x000fe400078e0087 */
[----:B--2---:R-:W-:-:S05]  /*4ac0*/  FFMA.FTZ R0, R159, c[0x0][0x23c], -R23 ;  /* 0x00008f009f007a23 */ /* 0x004fca0000010817 */
[----:B------:R2:W3:Y:S01]  /*4ad0*/  MUFU.EX2 R159, R0 ;  /* 0x00000000009f7308 */ /* 0x0004e20000000800 */
[----:B------:R-:W-:Y:S01]  /*4ae0*/  MOV R172, R138 ;  /* 0x0000008a00ac7202 */ /* 0x000fe20000000f00 */
[----:B------:R-:W-:Y:S01]  /*4af0*/  IMAD.MOV.U32 R138, RZ, RZ, R133 ;  /* 0x000000ffff8a7224 */ /* 0x000fe200078e0085 */
[----:B------:R-:W-:Y:S01]  /*4b00*/  MOV R188, R134 ;  /* 0x0000008600bc7202 */ /* 0x000fe20000000f00 */
[----:B--2---:R-:W-:-:S04]  /*4b10*/  FFMA.FTZ R0, R153, c[0x0][0x23c], -R23 ;  /* 0x00008f0099007a23 */ /* 0x004fc80000010817 */
[----:B------:R2:W-:Y:S01]  /*4b20*/  MUFU.EX2 R153, R0 ;  /* 0x0000000000997308 */ /* 0x0005e20000000800 */
[----:B------:R-:W-:Y:S01]  /*4b30*/  MOV R123, R132 ;  /* 0x00000084007b7202 */ /* 0x000fe20000000f00 */
[----:B-1----:R-:W-:Y:S01]  /*4b40*/  HMMA.16816.F32.BF16 R32, R8, R18, R32 ;  /* 0x000000120820723c */ /* 0x002fe20000041820 */
[----:B--2---:R-:W-:-:S05]  /*4b50*/  FFMA.FTZ R0, R152, c[0x0][0x23c], -R23 ;  /* 0x00008f0098007a23 */ /* 0x004fca0000010817 */
[----:B------:R1:W-:Y:S02]  /*4b60*/  MUFU.EX2 R205, R0 ;  /* 0x0000000000cd7308 */ /* 0x0003e40000000800 */
[----:B------:R-:W-:Y:S01]  /*4b70*/  HMMA.16816.F32.BF16 R132, R4, R18, R200 ;  /* 0x000000120484723c */ /* 0x000fe200000418c8 */
[----:B------:R-:W-:Y:S02]  /*4b80*/  IMAD.MOV.U32 R215, RZ, RZ, R143 ;  /* 0x000000ffffd77224 */ /* 0x000fe400078e008f */
[----:B-1----:R-:W-:-:S04]  /*4b90*/  FFMA.FTZ R0, R213, c[0x0][0x23c], -R22 ;  /* 0x00008f00d5007a23 */ /* 0x002fc80000010816 */
[----:B------:R1:W-:Y:S01]  /*4ba0*/  MUFU.EX2 R19, R0 ;  /* 0x0000000000137308 */ /* 0x0003e20000000800 */
[----:B------:R-:W-:Y:S02]  /*4bb0*/  MOV R236, R142 ;  /* 0x0000008e00ec7202 */ /* 0x000fe40000000f00 */
[----:B------:R-:W-:Y:S01]  /*4bc0*/  MOV R213, R214 ;  /* 0x000000d600d57202 */ /* 0x000fe20000000f00 */
[----:B------:R-:W-:Y:S01]  /*4bd0*/  IMAD.MOV.U32 R239, RZ, RZ, R130 ;  /* 0x000000ffffef7224 */ /* 0x000fe200078e0082 */
[----:B------:R-:W-:Y:S01]  /*4be0*/  MOV R238, R131 ;  /* 0x0000008300ee7202 */ /* 0x000fe20000000f00 */
[----:B-1----:R-:W-:-:S04]  /*4bf0*/  FFMA.FTZ R0, R252, c[0x0][0x23c], -R22 ;  /* 0x00008f00fc007a23 */ /* 0x002fc80000010816 */
[----:B------:R1:W2:Y:S01]  /*4c00*/  MUFU.EX2 R23, R0 ;  /* 0x0000000000177308 */ /* 0x0002a20000000800 */
[----:B------:R-:W-:Y:S01]  /*4c10*/  IMAD.MOV.U32 R214, RZ, RZ, R215 ;  /* 0x000000ffffd67224 */ /* 0x000fe200078e00d7 */
[----:B------:R-:W-:Y:S01]  /*4c20*/  MOV R215, R236 ;  /* 0x000000ec00d77202 */ /* 0x000fe20000000f00 */
[----:B------:R-:W-:Y:S01]  /*4c30*/  IMAD.MOV.U32 R236, RZ, RZ, R237 ;  /* 0x000000ffffec7224 */ /* 0x000fe200078e00ed */
[----:B------:R-:W-:Y:S01]  /*4c40*/  MOV R237, R238 ;  /* 0x000000ee00ed7202 */ /* 0x000fe20000000f00 */
[----:B------:R-:W-:Y:S02]  /*4c50*/  IMAD.MOV.U32 R238, RZ, RZ, R239 ;  /* 0x000000ffffee7224 */ /* 0x000fe400078e00ef */
[----:B-1----:R-:W-:-:S04]  /*4c60*/  FFMA.FTZ R0, R158, c[0x0][0x23c], -R22 ;  /* 0x00008f009e007a23 */ /* 0x002fc80000010816 */
[----:B------:R1:W-:Y:S01]  /*4c70*/  MUFU.EX2 R152, R0 ;  /* 0x0000000000987308 */ /* 0x0003e20000000800 */
[----:B------:R-:W-:Y:S01]  /*4c80*/  MOV R239, R206 ;  /* 0x000000ce00ef7202 */ /* 0x000fe20000000f00 */
[----:B------:R-:W-:Y:S01]  /*4c90*/  IMAD.MOV.U32 R206, RZ, RZ, R207 ;  /* 0x000000ffffce7224 */ /* 0x000fe200078e00cf */
[----:B------:R-:W-:Y:S01]  /*4ca0*/  MOV R207, R208 ;  /* 0x000000d000cf7202 */ /* 0x000fe20000000f00 */
[----:B------:R-:W-:Y:S01]  /*4cb0*/  IMAD.MOV.U32 R208, RZ, RZ, R209 ;  /* 0x000000ffffd07224 */ /* 0x000fe200078e00d1 */
[----:B------:R-:W-:Y:S01]  /*4cc0*/  MOV R209, R251 ;  /* 0x000000fb00d17202 */ /* 0x000fe20000000f00 */
[----:B------:R-:W-:Y:S01]  /*4cd0*/  IMAD.MOV.U32 R210, RZ, RZ, R145 ;  /* 0x000000ffffd27224 */ /* 0x000fe200078e0091 */
[----:B------:R-:W-:Y:S01]  /*4ce0*/  MOV R211, R137 ;  /* 0x0000008900d37202 */ /* 0x000fe20000000f00 */
[----:B------:R-:W4:Y:S01]  /*4cf0*/  LDL.LU R251, [R1+0xa4] ;  /* 0x0000a40001fb7983 */ /* 0x000f220000300800 */
[----:B-1----:R-:W-:-:S04]  /*4d00*/  FFMA.FTZ R0, R157, c[0x0][0x23c], -R22 ;  /* 0x00008f009d007a23 */ /* 0x002fc80000010816 */
[----:B------:R1:W1:Y:S02]  /*4d10*/  MUFU.EX2 R22, R0 ;  /* 0x0000000000167308 */ /* 0x0002640000000800 */
[----:B-1----:R-:W-:Y:S02]  /*4d20*/  FFMA.FTZ R0, R213, c[0x0][0x23c], -R21 ;  /* 0x00008f00d5007a23 */ /* 0x002fe40000010815 */
[----:B------:R-:W-:Y:S01]  /*4d30*/  IMAD.MOV.U32 R213, RZ, RZ, R214 ;  /* 0x000000ffffd57224 */ /* 0x000fe200078e00d6 */
[----:B------:R-:W-:Y:S01]  /*4d40*/  MOV R214, R215 ;  /* 0x000000d700d67202 */ /* 0x000fe20000000f00 */
        /* <DEDUP_REMOVED lines=11> */
[----:B------:R-:W4:Y:S01]  /*4e00*/  LDL.LU R155, [R1+0xa0] ;  /* 0x0000a000019b7983 */ /* 0x000f220000300800 */
[-C--:B------:R-:W-:Y:S08]  /*4e10*/  HMMA.16816.F32.BF16 R116, R4, R14.reuse, R108 ;  /* 0x0000000e0474723c */ /* 0x080ff0000004186c */
[----:B------:R-:W-:Y:S01]  /*4e20*/  HMMA.16816.F32.BF16 R40, R8, R14, R80 ;  /* 0x0000000e0828723c */ /* 0x000fe20000041850 */
[----:B------:R-:W1:Y:S01]  /*4e30*/  LDSM.16.MT88.4 R12, [R219+0xf000] ;  /* 0x00f00000db0c783b */ /* 0x000e620000004200 */
[----:B------:R-:W-:Y:S01]  /*4e40*/  MOV R110, R213 ;  /* 0x000000d5006e7202 */ /* 0x000fe20000000f00 */
[----:B------:R-:W-:Y:S01]  /*4e50*/  IMAD.MOV.U32 R109, RZ, RZ, R238 ;  /* 0x000000ffff6d7224 */ /* 0x000fe200078e00ee */
[----:B------:R-:W-:Y:S01]  /*4e60*/  MOV R191, R144 ;  /* 0x0000009000bf7202 */ /* 0x000fe20000000f00 */
[----:B------:R-:W-:-:S02]  /*4e70*/  IMAD.MOV.U32 R108, RZ, RZ, R214 ;  /* 0x000000ffff6c7224 */ /* 0x000fc400078e00d6 */
[----:B------:R-:W-:Y:S01]  /*4e80*/  IMAD.MOV.U32 R212, RZ, RZ, R206 ;  /* 0x000000ffffd47224 */ /* 0x000fe200078e00ce */
[----:B------:R-:W-:Y:S01]  /*4e90*/  HMMA.16816.F32.BF16 R128, R4, R16, R244 ;  /* 0x000000100480723c */ /* 0x000fe200000418f4 */
[----:B------:R-:W-:Y:S01]  /*4ea0*/  IMAD.MOV.U32 R120, RZ, RZ, R147 ;  /* 0x000000ffff787224 */ /* 0x000fe200078e0093 */
[----:B------:R-:W-:Y:S01]  /*4eb0*/  MOV R111, R239 ;  /* 0x000000ef006f7202 */ /* 0x000fe20000000f00 */
[----:B------:R-:W-:Y:S02]  /*4ec0*/  IMAD.MOV.U32 R175, RZ, RZ, R146 ;  /* 0x000000ffffaf7224 */ /* 0x000fe400078e0092 */
[----:B------:R-:W-:Y:S01]  /*4ed0*/  IMAD.MOV.U32 R214, RZ, RZ, R208 ;  /* 0x000000ffffd67224 */ /* 0x000fe200078e00d0 */
[----:B------:R-:W-:Y:S01]  /*4ee0*/  MOV R82, R215 ;  /* 0x000000d700527202 */ /* 0x000fe20000000f00 */
[----:B------:R-:W-:Y:S01]  /*4ef0*/  IMAD.MOV.U32 R81, RZ, RZ, R236 ;  /* 0x000000ffff517224 */ /* 0x000fe200078e00ec */
[----:B------:R-:W-:Y:S01]  /*4f00*/  MOV R213, R207 ;  /* 0x000000cf00d57202 */ /* 0x000fe20000000f00 */
[----:B------:R-:W-:Y:S01]  /*4f10*/  IMAD.MOV.U32 R236, RZ, RZ, R210 ;  /* 0x000000ffffec7224 */ /* 0x000fe200078e00d2 */
[----:B------:R-:W-:-:S02]  /*4f20*/  MOV R83, R237 ;  /* 0x000000ed00537202 */ /* 0x000fc40000000f00 */
[----:B------:R-:W-:Y:S01]  /*4f30*/  MOV R215, R209 ;  /* 0x000000d100d77202 */ /* 0x000fe20000000f00 */
[----:B------:R-:W-:Y:S01]  /*4f40*/  IMAD.MOV.U32 R207, RZ, RZ, R188 ;  /* 0x000000ffffcf7224 */ /* 0x000fe200078e00bc */
[----:B------:R-:W-:Y:S01]  /*4f50*/  MOV R237, R211 ;  /* 0x000000d300ed7202 */ /* 0x000fe20000000f00 */
[----:B------:R-:W-:Y:S01]  /*4f60*/  IMAD.MOV.U32 R239, RZ, RZ, R190 ;  /* 0x000000ffffef7224 */ /* 0x000fe200078e00be */
[----:B------:R-:W-:Y:S01]  /*4f70*/  MOV R206, R189 ;  /* 0x000000bd00ce7202 */ /* 0x000fe20000000f00 */
[----:B------:R-:W-:Y:S02]  /*4f80*/  IMAD.MOV.U32 R188, RZ, RZ, R233 ;  /* 0x000000ffffbc7224 */ /* 0x000fe400078e00e9 */
[----:B------:R-:W-:Y:S01]  /*4f90*/  IMAD.MOV.U32 R190, RZ, RZ, R231 ;  /* 0x000000ffffbe7224 */ /* 0x000fe200078e00e7 */
[----:B------:R-:W-:Y:S01]  /*4fa0*/  MOV R174, R140 ;  /* 0x0000008c00ae7202 */ /* 0x000fe20000000f00 */
[----:B------:R-:W-:Y:S01]  /*4fb0*/  IMAD.MOV.U32 R137, RZ, RZ, R141 ;  /* 0x000000ffff897224 */ /* 0x000fe200078e008d */
[----:B------:R-:W-:Y:S01]  /*4fc0*/  MOV R189, R232 ;  /* 0x000000e800bd7202 */ /* 0x000fe20000000f00 */
[----:B------:R-:W-:Y:S01]  /*4fd0*/  HMMA.16816.F32.BF16 R124, R8, R16, R88 ;  /* 0x00000010087c723c */ /* 0x000fe20000041858 */
[----:B------:R-:W-:-:S07]  /*4fe0*/  FFMA.FTZ R2, R2, c[0x0][0x23c], -R20 ;  /* 0x00008f0002027a23 */ /* 0x000fce0000010814 */
[C---:B-1----:R-:W-:Y:S08]  /*4ff0*/  HMMA.16816.F32.BF16 R144, R4.reuse, R12, R240 ;  /* 0x0000000c0490723c */ /* 0x042ff000000418f0 */
[-C--:B------:R-:W-:Y:S08]  /*5000*/  HMMA.16816.F32.BF16 R36, R4, R14.reuse, R104 ;  /* 0x0000000e0424723c */ /* 0x080ff00000041868 */
[C---:B------:R-:W-:Y:S01]  /*5010*/  HMMA.16816.F32.BF16 R24, R8.reuse, R14, R24 ;  /* 0x0000000e0818723c */ /* 0x040fe20000041818 */
[----:B------:R-:W-:Y:S01]  /*5020*/  FADD.FTZ R7, R110, R109 ;  /* 0x0000006d6e077221 */ /* 0x000fe20000010000 */
[----:B------:R-:W-:Y:S01]  /*5030*/  MOV R210, R173 ;  /* 0x000000ad00d27202 */ /* 0x000fe20000000f00 */
[----:B------:R-:W-:Y:S01]  /*5040*/  IMAD.MOV.U32 R109, RZ, RZ, R212 ;  /* 0x000000ffff6d7224 */ /* 0x000fe200078e00d4 */
[----:B------:R-:W-:Y:S01]  /*5050*/  MOV R110, R111 ;  /* 0x0000006f006e7202 */ /* 0x000fe20000000f00 */
[----:B------:R-:W-:Y:S01]  /*5060*/  IMAD.MOV.U32 R212, RZ, RZ, R214 ;  /* 0x000000ffffd47224 */ /* 0x000fe200078e00d6 */
[----:B------:R-:W-:Y:S01]  /*5070*/  MOV R111, R213 ;  /* 0x000000d5006f7202 */ /* 0x000fe20000000f00 */
[----:B------:R-:W-:Y:S01]  /*5080*/  IMAD.MOV.U32 R214, RZ, RZ, R236 ;  /* 0x000000ffffd67224 */ /* 0x000fe200078e00ec */
[----:B------:R-:W-:Y:S01]  /*5090*/  MOV R213, R215 ;  /* 0x000000d700d57202 */ /* 0x000fe20000000f00 */
[----:B------:R-:W-:Y:S01]  /*50a0*/  FADD.FTZ R6, R108, R83 ;  /* 0x000000536c067221 */ /* 0x000fe20000010000 */
[----:B------:R-:W-:Y:S01]  /*50b0*/  MOV R215, R237 ;  /* 0x000000ed00d77202 */ /* 0x000fe20000000f00 */
[----:B------:R-:W-:Y:S01]  /*50c0*/  HMMA.16816.F32.BF16 R140, R8, R12, R148 ;  /* 0x0000000c088c723c */ /* 0x000fe20000041894 */
[----:B------:R-:W-:Y:S01]  /*50d0*/  MOV R108, R212 ;  /* 0x000000d4006c7202 */ /* 0x000fe20000000f00 */
[----:B------:R-:W-:Y:S01]  /*50e0*/  IMAD.MOV.U32 R237, RZ, RZ, R188 ;  /* 0x000000ffffed7224 */ /* 0x000fe200078e00bc */
[----:B------:R-:W-:Y:S01]  /*50f0*/  MOV R188, R190 ;  /* 0x000000be00bc7202 */ /* 0x000fe20000000f00 */
[----:B------:R-:W-:Y:S01]  /*5100*/  IMAD.MOV.U32 R83, RZ, RZ, R111 ;  /* 0x000000ffff537224 */ /* 0x000fe200078e006f */
[----:B------:R-:W-:Y:S01]  /*5110*/  MOV R236, R189 ;  /* 0x000000bd00ec7202 */ /* 0x000fe20000000f00 */
[----:B------:R-:W-:Y:S01]  /*5120*/  FFMA.FTZ R4, R156, c[0x0][0x23c], -R20 ;  /* 0x00008f009c047a23 */ /* 0x000fe20000010814 */
[----:B------:R-:W-:Y:S01]  /*5130*/  MOV R208, R175 ;  /* 0x000000af00d07202 */ /* 0x000fe20000000f00 */
[----:B------:R-:W-:Y:S01]  /*5140*/  FADD.FTZ R8, R110, R109 ;  /* 0x0000006d6e087221 */ /* 0x000fe20000010000 */
[----:B------:R-:W-:Y:S01]  /*5150*/  MOV R109, R213 ;  /* 0x000000d5006d7202 */ /* 0x000fe20000000f00 */
[----:B------:R-:W-:Y:S01]  /*5160*/  IMAD.MOV.U32 R110, RZ, RZ, R214 ;  /* 0x000000ffff6e7224 */ /* 0x000fe200078e00d6 */
[----:B------:R-:W-:Y:S01]  /*5170*/  MOV R190, R120 ;  /* 0x0000007800be7202 */ /* 0x000fe20000000f00 */
[----:B------:R-:W-:Y:S01]  /*5180*/  IMAD.MOV.U32 R189, RZ, RZ, R191 ;  /* 0x000000ffffbd7224 */ /* 0x000fe200078e00bf */
[----:B------:R-:W-:Y:S01]  /*5190*/  MOV R111, R215 ;  /* 0x000000d7006f7202 */ /* 0x000fe20000000f00 */
[----:B------:R-:W-:Y:S01]  /*51a0*/  IMAD.MOV.U32 R120, RZ, RZ, R73 ;  /* 0x000000ffff787224 */ /* 0x000fe200078e0049 */
[----:B------:R1:W-:Y:S01]  /*51b0*/  MUFU.EX2 R11, R2 ;  /* 0x00000002000b7308 */ /* 0x0003e20000000800 */
[----:B------:R-:W-:Y:S01]  /*51c0*/  MOV R191, R75 ;  /* 0x0000004b00bf7202 */ /* 0x000fe20000000f00 */
[----:B------:R-:W-:Y:S01]  /*51d0*/  IMAD.MOV.U32 R247, RZ, RZ, R108 ;  /* 0x000000fffff77224 */ /* 0x000fe200078e006c */
[----:B------:R-:W-:Y:S01]  /*51e0*/  MOV R75, R229 ;  /* 0x000000e5004b7202 */ /* 0x000fe20000000f00 */
[----:B------:R-:W-:Y:S01]  /*51f0*/  IMAD.MOV.U32 R211, RZ, RZ, R172 ;  /* 0x000000ffffd37224 */ /* 0x000fe200078e00ac */
[----:B------:R-:W-:Y:S01]  /*5200*/  MOV R80, R109 ;  /* 0x0000006d00507202 */ /* 0x000fe20000000f00 */
[----:B------:R-:W-:Y:S01]  /*5210*/  FADD.FTZ R10, R247, R8 ;  /* 0x00000008f70a7221 */ /* 0x000fe20000010000 */
[----:B------:R-:W-:Y:S01]  /*5220*/  MOV R73, R230 ;  /* 0x000000e600497202 */ /* 0x000fe20000000f00 */
[----:B------:R-:W-:Y:S01]  /*5230*/  IMAD.MOV.U32 R109, RZ, RZ, R75 ;  /* 0x000000ffff6d7224 */ /* 0x000fe200078e004b */
[----:B------:R-:W-:Y:S01]  /*5240*/  MOV R108, R74 ;  /* 0x0000004a006c7202 */ /* 0x000fe20000000f00 */
[----:B------:R-:W-:Y:S01]  /*5250*/  IMAD.MOV.U32 R209, RZ, RZ, R174 ;  /* 0x000000ffffd17224 */ /* 0x000fe200078e00ae */
[----:B------:R-:W-:Y:S01]  /*5260*/  MOV R247, R80 ;  /* 0x0000005000f77202 */ /* 0x000fe20000000f00 */
[----:B------:R-:W-:Y:S01]  /*5270*/  FADD.FTZ R6, R227, R6 ;  /* 0x00000006e3067221 */ /* 0x000fe20000010000 */
[----:B------:R-:W-:Y:S01]  /*5280*/  MOV R158, R138 ;  /* 0x0000008a009e7202 */ /* 0x000fe20000000f00 */
[----:B------:R4:W-:Y:S01]  /*5290*/  MUFU.EX2 R15, R0 ;  /* 0x00000000000f7308 */ /* 0x0009e20000000800 */
[----:B------:R-:W-:Y:S01]  /*52a0*/  IMAD.MOV.U32 R252, RZ, RZ, R123 ;  /* 0x000000fffffc7224 */ /* 0x000fe200078e007b */
[----:B------:R-:W-:Y:S01]  /*52b0*/  MOV R157, R139 ;  /* 0x0000008b009d7202 */ /* 0x000fe20000000f00 */
[----:B-1----:R-:W-:Y:S01]  /*52c0*/  FADD.FTZ R2, R82, R81 ;  /* 0x0000005152027221 */ /* 0x002fe20000010000 */
[----:B------:R-:W-:Y:S01]  /*52d0*/  MOV R81, R110 ;  /* 0x0000006e00517202 */ /* 0x000fe20000000f00 */
[----:B------:R-:W-:Y:S01]  /*52e0*/  IMAD.MOV.U32 R82, RZ, RZ, R111 ;  /* 0x000000ffff527224 */ /* 0x000fe200078e006f */
[----:B------:R-:W-:Y:S01]  /*52f0*/  MOV R110, R72 ;  /* 0x00000048006e7202 */ /* 0x000fe20000000f00 */
[----:B------:R-:W1:Y:S01]  /*5300*/  LDSM.16.MT88.4 R88, [R219+0xd800] ;  /* 0x00d80000db58783b */ /* 0x000e620000004200 */
[----:B------:R-:W-:Y:S01]  /*5310*/  MOV R80, R81 ;  /* 0x0000005100507202 */ /* 0x000fe20000000f00 */
[----:B------:R-:W-:Y:S01]  /*5320*/  IMAD.MOV.U32 R81, RZ, RZ, R82 ;  /* 0x000000ffff517224 */ /* 0x000fe200078e0052 */
[----:B------:R-:W-:Y:S01]  /*5330*/  MOV R111, R73 ;  /* 0x00000049006f7202 */ /* 0x000fe20000000f00 */
[----:B------:R-:W-:Y:S01]  /*5340*/  FADD.FTZ R2, R228, R2 ;  /* 0x00000002e4027221 */ /* 0x000fe20000010000 */
[----:B------:R-:W-:Y:S01]  /*5350*/  MUFU.EX2 R12, R4 ;  /* 0x00000004000c7308 */ /* 0x000fe20000000800 */
[----:B------:R-:W-:Y:S01]  /*5360*/  MOV R215, R188 ;  /* 0x000000bc00d77202 */ /* 0x000fe20000000f00 */
[----:B------:R-:W-:Y:S01]  /*5370*/  IMAD.MOV.U32 R214, RZ, RZ, R189 ;  /* 0x000000ffffd67224 */ /* 0x000fe200078e00bd */
[----:B------:R-:W-:Y:S01]  /*5380*/  MOV R213, R190 ;  /* 0x000000be00d57202 */ /* 0x000fe20000000f00 */
[----:B------:R-:W-:Y:S01]  /*5390*/  FADD.FTZ R9, R225, R2 ;  /* 0x00000002e1097221 */ /* 0x000fe20000010000 */
[----:B------:R-:W-:Y:S01]  /*53a0*/  MOV R212, R191 ;  /* 0x000000bf00d47202 */ /* 0x000fe20000000f00 */
[----:B------:R-:W-:Y:S01]  /*53b0*/  FADD.FTZ R2, R247, R6 ;  /* 0x00000006f7027221 */ /* 0x000fe20000010000 */
[----:B------:R-:W1:Y:S04]  /*53c0*/  LDSM.16.MT88.4 R172, [R217+0xd800] ;  /* 0x00d80000d9ac783b */ /* 0x000e680000004200 */
[----:B------:R-:W1:Y:S04]  /*53d0*/  LDSM.16.MT88.4 R188, [R218+0xd800] ;  /* 0x00d80000dabc783b */ /* 0x000e680000004200 */
[----:B------:R-:W1:Y:S04]  /*53e0*/  LDSM.16.MT88.4 R72, [R220+0xd800] ;  /* 0x00d80000dc48783b */ /* 0x000e680000004200 */
[----:B------:R-:W1:Y:S01]  /*53f0*/  LDSM.16.MT88.4 R104, [R217+0xf800] ;  /* 0x00f80000d968783b */ /* 0x000e620000004200 */
[----:B---3--:R-:W-:-:S02]  /*5400*/  F2FP.BF16.PACK_AB R200, R159, R204 ;  /* 0x000000cc9fc8723e */ /* 0x008fc400000010ff */
[----:B--2---:R-:W-:Y:S02]  /*5410*/  F2FP.BF16.PACK_AB R201, R23, R19 ;  /* 0x0000001317c9723e */ /* 0x004fe400000010ff */
[----:B------:R-:W-:Y:S02]  /*5420*/  F2FP.BF16.PACK_AB R202, R205, R153 ;  /* 0x00000099cdca723e */ /* 0x000fe400000010ff */
[----:B------:R-:W-:Y:S01]  /*5430*/  F2FP.BF16.PACK_AB R203, R22, R152 ;  /* 0x0000009816cb723e */ /* 0x000fe200000010ff */
[----:B------:R-:W-:-:S06]  /*5440*/  FADD.FTZ R2, R216, R2 ;  /* 0x00000002d8027221 */ /* 0x000fcc0000010000 */
[C---:B-1----:R-:W-:Y:S08]  /*5450*/  HMMA.16816.F32.BF16 R76, R200.reuse, R88, R76 ;  /* 0x00000058c84c723c */ /* 0x042ff0000004184c */
[C---:B------:R-:W-:Y:S08]  /*5460*/  HMMA.16816.F32.BF16 R164, R200.reuse, R172, R164 ;  /* 0x000000acc8a4723c */ /* 0x040ff000000418a4 */
[C---:B------:R-:W-:Y:S08]  /*5470*/  HMMA.16816.F32.BF16 R180, R200.reuse, R188, R180 ;  /* 0x000000bcc8b4723c */ /* 0x040ff000000418b4 */
[C---:B------:R-:W-:Y:S08]  /*5480*/  HMMA.16816.F32.BF16 R196, R200.reuse, R72, R196 ;  /* 0x00000048c8c4723c */ /* 0x040ff000000418c4 */
[----:B------:R-:W-:Y:S01]  /*5490*/  HMMA.16816.F32.BF16 R92, R200, R104, R92 ;  /* 0x00000068c85c723c */ /* 0x000fe2000004185c */
[----:B------:R-:W-:Y:S01]  /*54a0*/  MOV R238, R234 ;  /* 0x000000ea00ee7202 */ /* 0x000fe20000000f00 */
[----:B----4-:R-:W-:-:S04]  /*54b0*/  FFMA.FTZ R0, R251, c[0x0][0x23c], -R21 ;  /* 0x00008f00fb007a23 */ /* 0x010fc80000010815 */
[----:B------:R1:W2:Y:S01]  /*54c0*/  MUFU.EX2 R16, R0 ;  /* 0x0000000000107308 */ /* 0x0002a20000000800 */
[----:B------:R-:W-:Y:S02]  /*54d0*/  IMAD.MOV.U32 R251, RZ, RZ, R137 ;  /* 0x000000fffffb7224 */ /* 0x000fe400078e0089 */
[----:B-1----:R-:W-:Y:S01]  /*54e0*/  FFMA.FTZ R0, R250, c[0x0][0x23c], -R21 ;  /* 0x00008f00fa007a23 */ /* 0x002fe20000010815 */
[----:B------:R-:W-:Y:S02]  /*54f0*/  MOV R250, R136 ;  /* 0x0000008800fa7202 */ /* 0x000fe40000000f00 */
[----:B------:R-:W1:Y:S01]  /*5500*/  LDSM.16.MT88.4 R136, [R220+0xf800] ;  /* 0x00f80000dc88783b */ /* 0x000e620000004200 */
[----:B------:R-:W-:Y:S01]  /*5510*/  FFMA.FTZ R5, R155, c[0x0][0x23c], -R20 ;  /* 0x00008f009b057a23 */ /* 0x000fe20000010814 */
[----:B------:R-:W-:Y:S01]  /*5520*/  MUFU.EX2 R17, R0 ;  /* 0x0000000000117308 */ /* 0x000fe20000000800 */
[----:B--2---:R-:W-:Y:S01]  /*5530*/  F2FP.BF16.PACK_AB R148, R16, R15 ;  /* 0x0000000f1094723e */ /* 0x004fe200000010ff */
[----:B------:R-:W-:Y:S01]  /*5540*/  FADD.FTZ R2, R251, R2 ;  /* 0x00000002fb027221 */ /* 0x000fe20000010000 */
[----:B------:R2:W5:Y:S04]  /*5550*/  LDL.LU R155, [R1+0x9c] ;  /* 0x00009c00019b7983 */ /* 0x0005680000300800 */
[----:B------:R2:W5:Y:S01]  /*5560*/  LDL.LU R156, [R1+0x98] ;  /* 0x00009800019c7983 */ /* 0x0005620000300800 */
[----:B------:R3:W4:Y:S02]  /*5570*/  MUFU.EX2 R13, R5 ;  /* 0x00000005000d7308 */ /* 0x0007240000000800 */
[----:B---3--:R-:W-:Y:S01]  /*5580*/  FADD.FTZ R5, R83, R7 ;  /* 0x0000000753057221 */ /* 0x008fe20000010000 */
[----:B------:R-:W-:Y:S01]  /*5590*/  MOV R83, R120 ;  /* 0x0000007800537202 */ /* 0x000fe20000000f00 */
[----:B------:R-:W-:-:S03]  /*55a0*/  IMAD.MOV.U32 R120, RZ, RZ, R226 ;  /* 0x000000ffff787224 */ /* 0x000fc600078e00e2 */
[----:B------:R-:W-:Y:S02]  /*55b0*/  MOV R82, R83 ;  /* 0x0000005300527202 */ /* 0x000fe40000000f00 */
[----:B------:R-:W-:Y:S01]  /*55c0*/  MOV R83, R108 ;  /* 0x0000006c00537202 */ /* 0x000fe20000000f00 */
[----:B------:R-:W-:Y:S01]  /*55d0*/  IMAD.MOV.U32 R108, RZ, RZ, R109 ;  /* 0x000000ffff6c7224 */ /* 0x000fe200078e006d */
[----:B------:R-:W-:Y:S02]  /*55e0*/  MOV R109, R110 ;  /* 0x0000006e006d7202 */ /* 0x000fe40000000f00 */
[----:B------:R-:W-:Y:S01]  /*55f0*/  MOV R110, R111 ;  /* 0x0000006f006e7202 */ /* 0x000fe20000000f00 */
[----:B------:R-:W-:Y:S01]  /*5600*/  IMAD.MOV.U32 R111, RZ, RZ, R120 ;  /* 0x000000ffff6f7224 */ /* 0x000fe200078e0078 */
[----:B------:R-:W-:Y:S01]  /*5610*/  MOV R120, R121 ;  /* 0x0000007900787202 */ /* 0x000fe20000000f00 */
[----:B------:R-:W-:Y:S01]  /*5620*/  FADD.FTZ R8, R223, R5 ;  /* 0x00000005df087221 */ /* 0x000fe20000010000 */
[----:B------:R-:W-:Y:S01]  /*5630*/  MOV R121, R122 ;  /* 0x0000007a00797202 */ /* 0x000fe20000000f00 */
[----:B------:R-:W3:Y:S01]  /*5640*/  LDSM.16.MT88.4 R4, [R219+0xf800] ;  /* 0x00f80000db04783b */ /* 0x000ee20000004200 */
[----:B------:R-:W-:-:S02]  /*5650*/  IMAD.MOV.U32 R122, RZ, RZ, R224 ;  /* 0x000000ffff7a7224 */ /* 0x000fc400078e00e0 */
[----:B------:R-:W-:Y:S01]  /*5660*/  IMAD.MOV.U32 R241, RZ, RZ, R120 ;  /* 0x000000fffff17224 */ /* 0x000fe200078e0078 */
[----:B------:R-:W-:Y:S02]  /*5670*/  MOV R240, R121 ;  /* 0x0000007900f07202 */ /* 0x000fe40000000f00 */
[----:B------:R-:W-:Y:S01]  /*5680*/  MOV R248, R122 ;  /* 0x0000007a00f87202 */ /* 0x000fe20000000f00 */
[----:B------:R-:W-:Y:S01]  /*5690*/  FFMA.FTZ R0, R249, c[0x0][0x23c], -R21 ;  /* 0x00008f00f9007a23 */ /* 0x000fe20000010815 */
[----:B------:R-:W2:Y:S03]  /*56a0*/  LDSM.16.MT88.4 R120, [R218+0xf800] ;  /* 0x00f80000da78783b */ /* 0x000ea60000004200 */
[----:B------:R1:W1:Y:S02]  /*56b0*/  MUFU.EX2 R18, R0 ;  /* 0x0000000000127308 */ /* 0x0002640000000800 */
[----:B-1----:R-:W-:Y:S01]  /*56c0*/  FFMA.FTZ R0, R235, c[0x0][0x23c], -R20 ;  /* 0x00008f00eb007a23 */ /* 0x002fe20000010814 */
[----:B----4-:R-:W-:Y:S01]  /*56d0*/  F2FP.BF16.PACK_AB R149, R13, R11 ;  /* 0x0000000b0d95723e */ /* 0x010fe200000010ff */
[----:B------:R-:W-:Y:S01]  /*56e0*/  IMAD.MOV.U32 R247, RZ, RZ, R82 ;  /* 0x000000fffff77224 */ /* 0x000fe200078e0052 */
[----:B------:R-:W-:-:S03]  /*56f0*/  F2FP.BF16.PACK_AB R150, R18, R17 ;  /* 0x000000111296723e */ /* 0x000fc600000010ff */
[----:B------:R-:W1:Y:S01]  /*5700*/  MUFU.EX2 R14, R0 ;  /* 0x00000000000e7308 */ /* 0x000e620000000800 */
[----:B------:R-:W-:Y:S01]  /*5710*/  MOV R20, R222 ;  /* 0x000000de00147202 */ /* 0x000fe20000000f00 */
[----:B------:R-:W-:Y:S01]  /*5720*/  IMAD.MOV.U32 R244, RZ, RZ, R109 ;  /* 0x000000fffff47224 */ /* 0x000fe200078e006d */
[----:B------:R-:W-:Y:S01]  /*5730*/  MOV R249, R81 ;  /* 0x0000005100f97202 */ /* 0x000fe20000000f00 */
[C---:B------:R-:W-:Y:S01]  /*5740*/  HMMA.16816.F32.BF16 R124, R200.reuse, R136, R124 ;  /* 0x00000088c87c723c */ /* 0x040fe2000004187c */
[----:B------:R-:W-:Y:S01]  /*5750*/  MOV R21, R80 ;  /* 0x0000005000157202 */ /* 0x000fe20000000f00 */
[----:B------:R4:W5:Y:S01]  /*5760*/  LDL.LU R235, [R1+0x94] ;  /* 0x0000940001eb7983 */ /* 0x0009620000300800 */
[----:B------:R-:W-:Y:S02]  /*5770*/  MOV R246, R83 ;  /* 0x0000005300f67202 */ /* 0x000fe40000000f00 */
[----:B------:R-:W-:Y:S01]  /*5780*/  MOV R245, R108 ;  /* 0x0000006c00f57202 */ /* 0x000fe20000000f00 */
[----:B------:R4:W5:Y:S02]  /*5790*/  LDL.LU R234, [R1+0x90] ;  /* 0x0000900001ea7983 */ /* 0x0009640000300800 */
[-C--:B---3--:R-:W-:Y:S01]  /*57a0*/  HMMA.16816.F32.BF16 R140, R200, R4.reuse, R140 ;  /* 0x00000004c88c723c */ /* 0x088fe2000004188c */
[----:B------:R-:W-:Y:S01]  /*57b0*/  MOV R243, R110 ;  /* 0x0000006e00f37202 */ /* 0x000fe20000000f00 */
[----:B------:R4:W5:Y:S01]  /*57c0*/  LDL.LU R233, [R1+0x8c] ;  /* 0x00008c0001e97983 */ /* 0x0009620000300800 */
[----:B-1----:R-:W-:Y:S01]  /*57d0*/  F2FP.BF16.PACK_AB R151, R14, R12 ;  /* 0x0000000c0e97723e */ /* 0x002fe200000010ff */
[----:B------:R-:W-:Y:S01]  /*57e0*/  FADD.FTZ R0, R221, R9 ;  /* 0x00000009dd007221 */ /* 0x000fe20000010000 */
[----:B------:R-:W-:Y:S01]  /*57f0*/  MOV R242, R111 ;  /* 0x0000006f00f27202 */ /* 0x000fe20000000f00 */
[----:B------:R4:W5:Y:S04]  /*5800*/  LDL.LU R232, [R1+0x88] ;  /* 0x0000880001e87983 */ /* 0x0009680000300800 */
[----:B------:R-:W-:Y:S01]  /*5810*/  HMMA.16816.F32.BF16 R144, R148, R4, R144 ;  /* 0x000000049490723c */ /* 0x000fe20000041890 */
[----:B------:R4:W5:Y:S04]  /*5820*/  LDL.LU R231, [R1+0x84] ;  /* 0x0000840001e77983 */ /* 0x0009680000300800 */
[----:B------:R4:W5:Y:S02]  /*5830*/  LDL.LU R230, [R1+0x80] ;  /* 0x0000800001e67983 */ /* 0x0009640000300800 */
[----:B------:R-:W-:-:S02]  /*5840*/  FADD.FTZ R4, R20, R10 ;  /* 0x0000000a14047221 */ /* 0x000fc40000010000 */
[----:B------:R-:W-:Y:S01]  /*5850*/  FADD.FTZ R5, R249, R8 ;  /* 0x00000008f9057221 */ /* 0x000fe20000010000 */
[C---:B------:R-:W-:Y:S01]  /*5860*/  HMMA.16816.F32.BF16 R160, R148.reuse, R172, R160 ;  /* 0x000000ac94a0723c */ /* 0x040fe200000418a0 */
[----:B------:R-:W-:Y:S01]  /*5870*/  FADD.FTZ R8, R21, R4 ;  /* 0x0000000415087221 */ /* 0x000fe20000010000 */
[----:B------:R4:W5:Y:S01]  /*5880*/  LDL.LU R229, [R1+0x7c] ;  /* 0x00007c0001e57983 */ /* 0x0009620000300800 */
[----:B------:R-:W-:Y:S02]  /*5890*/  FADD.FTZ R4, R250, R0 ;  /* 0x00000000fa047221 */ /* 0x000fe40000010000 */
[----:B------:R-:W-:Y:S01]  /*58a0*/  FADD.FTZ R0, R157, R5 ;  /* 0x000000059d007221 */ /* 0x000fe20000010000 */
[----:B------:R4:W5:Y:S02]  /*58b0*/  LDL.LU R228, [R1+0x78] ;  /* 0x0000780001e47983 */ /* 0x0009640000300800 */
[C---:B------:R-:W-:Y:S01]  /*58c0*/  HMMA.16816.F32.BF16 R168, R148.reuse, R174, R168 ;  /* 0x000000ae94a8723c */ /* 0x040fe200000418a8 */
[----:B------:R-:W-:Y:S01]  /*58d0*/  FADD.FTZ R5, R158, R8 ;  /* 0x000000089e057221 */ /* 0x000fe20000010000 */
[----:B------:R4:W5:Y:S04]  /*58e0*/  LDL.LU R227, [R1+0x74] ;  /* 0x0000740001e37983 */ /* 0x0009680000300800 */
[----:B------:R4:W5:Y:S02]  /*58f0*/  LDL.LU R226, [R1+0x70] ;  /* 0x0000700001e27983 */ /* 0x0009640000300800 */
[C---:B------:R-:W-:Y:S02]  /*5900*/  HMMA.16816.F32.BF16 R176, R148.reuse, R188, R176 ;  /* 0x000000bc94b0723c */ /* 0x040fe400000418b0 */
        /* <DEDUP_REMOVED lines=8> */
[C---:B------:R-:W-:Y:S08]  /*5990*/  HMMA.16816.F32.BF16 R68, R148.reuse, R74, R68 ;  /* 0x0000004a9444723c */ /* 0x040ff00000041844 */
[C---:B------:R-:W-:Y:S08]  /*59a0*/  HMMA.16816.F32.BF16 R80, R148.reuse, R88, R28 ;  /* 0x000000589450723c */ /* 0x040ff0000004181c */
[C---:B------:R-:W-:Y:S08]  /*59b0*/  HMMA.16816.F32.BF16 R84, R148.reuse, R90, R84 ;  /* 0x0000005a9454723c */ /* 0x040ff00000041854 */
[C---:B------:R-:W-:Y:S08]  /*59c0*/  HMMA.16816.F32.BF16 R96, R148.reuse, R104, R96 ;  /* 0x000000689460723c */ /* 0x040ff00000041860 */
[C---:B------:R-:W-:Y:S08]  /*59d0*/  HMMA.16816.F32.BF16 R100, R148.reuse, R106, R100 ;  /* 0x0000006a9464723c */ /* 0x040ff00000041864 */
[C---:B--2---:R-:W-:Y:S08]  /*59e0*/  HMMA.16816.F32.BF16 R112, R148.reuse, R120, R112 ;  /* 0x000000789470723c */ /* 0x044ff00000041870 */
        /* <DEDUP_REMOVED lines=11> */
[-C--:B------:R-:W-:Y:S08]  /*5aa0*/  HMMA.16816.F32.BF16 R148, R148, R6.reuse, R36 ;  /* 0x000000069494723c */ /* 0x080ff00000041824 */
[----:B------:R-:W-:Y:S07]  /*5ab0*/  HMMA.16816.F32.BF16 R200, R200, R6, R24 ;  /* 0x00000006c8c8723c */ /* 0x000fee0000041818 */
[----:B------:R-:W-:-:S02]  /*5ac0*/  FADD.FTZ R6, R252, R4 ;  /* 0x00000004fc067221 */ /* 0x000fc40000010000 */
[----:B------:R-:W-:Y:S02]  /*5ad0*/  FADD.FTZ R4, R248, R2 ;  /* 0x00000002f8047221 */ /* 0x000fe40000010000 */
[----:B------:R-:W-:Y:S02]  /*5ae0*/  FADD.FTZ R2, R240, R0 ;  /* 0x00000000f0027221 */ /* 0x000fe40000010000 */
[----:B------:R-:W-:Y:S02]  /*5af0*/  FADD.FTZ R0, R241, R5 ;  /* 0x00000005f1007221 */ /* 0x000fe40000010000 */
[----:B------:R-:W-:Y:S02]  /*5b00*/  FADD.FTZ R5, R242, R6 ;  /* 0x00000006f2057221 */ /* 0x000fe40000010000 */
[----:B------:R-:W-:Y:S02]  /*5b10*/  FADD.FTZ R4, R243, R4 ;  /* 0x00000004f3047221 */ /* 0x000fe40000010000 */
        /* <DEDUP_REMOVED lines=33> */
[----:B------:R-:W-:Y:S01]  /*5d30*/  FADD.FTZ R2, R18, R2 ;  /* 0x0000000212027221 */ /* 0x000fe20000010000 */
[----:B------:R4:W-:Y:S04]  /*5d40*/  STL [R1+0x8], R5 ;  /* 0x0000080501007387 */ /* 0x0009e80000100800 */
[----:B------:R4:W-:Y:S04]  /*5d50*/  STL [R1+0x4], R4 ;  /* 0x0000040401007387 */ /* 0x0009e80000100800 */
[----:B------:R4:W-:Y:S04]  /*5d60*/  STL [R1+0xc], R0 ;  /* 0x00000c0001007387 */ /* 0x0009e80000100800 */
[----:B------:R4:W-:Y:S01]  /*5d70*/  STL [R1+0x10], R2 ;  /* 0x0000100201007387 */ /* 0x0009e20000100800 */
[----:B------:R-:W-:Y:S05]  /*5d80*/  @!P0 BRA `(.L_x_6) ;  /* 0x00003af000008947 */ /* 0x000fea0003800000 */
[----:B-----5:R-:W-:Y:S01]  /*5d90*/  IMAD.MOV.U32 R157, RZ, RZ, R155 ;  /* 0x000000ffff9d7224 */ /* 0x020fe200078e009b */
[----:B------:R-:W-:Y:S01]  /*5da0*/  MOV R159, R3 ;  /* 0x00000003009f7202 */ /* 0x000fe20000000f00 */
[----:B------:R-:W-:Y:S01]  /*5db0*/  IMAD.MOV.U32 R152, RZ, RZ, R156 ;  /* 0x000000ffff987224 */ /* 0x000fe200078e009c */
[----:B------:R-:W-:Y:S01]  /*5dc0*/  MOV R158, R154 ;  /* 0x0000009a009e7202 */ /* 0x000fe20000000f00 */
[----:B------:R-:W-:-:S02]  /*5dd0*/  USHF.L.U64.HI UR10, UR4, 0x5, UR5 ;  /* 0x00000005040a7899 */ /* 0x000fc40008010205 */
[----:B------:R-:W-:Y:S02]  /*5de0*/  USHF.L.U32 UR11, UR4, 0x5, URZ ;  /* 0x00000005040b7899 */ /* 0x000fe4000800063f */
[----:B------:R-:W-:Y:S02]  /*5df0*/  ULEA.HI.SX32 UR14, UR8, 0xfffffffe, 0x1a ;  /* 0xfffffffe080e7891 */ /* 0x000fe4000f8fd23f */
[----:B------:R-:W-:Y:S01]  /*5e00*/  ULDC.64 UR6, c[0x0][0x1a0] ;  /* 0x0000680000067ab9 */ /* 0x000fe20000000a00 */
[----:B------:R-:W-:Y:S05]  /*5e10*/  BRA `(.L_x_7) ;  /* 0x0000025000007947 */ /* 0x000fea0003800000 */
.L_x_9:
[----:B------:R-:W2:Y:S01]  /*5e20*/  LDL.64 R238, [R1+0x30] ;  /* 0x0000300001ee7983 */ /* 0x000ea20000100a00 */
[----:B------:R-:W-:Y:S02]  /*5e30*/  ULDC.64 UR4, c[0x0][0x198] ;  /* 0x0000660000047ab9 */ /* 0x000fe40000000a00 */
[----:B------:R-:W-:Y:S01]  /*5e40*/  UIADD3 UR13, UR14, -0x1, URZ ;  /* 0xffffffff0e0d7890 */ /* 0x000fe2000fffe03f */
[----:B------:R-:W3:Y:S03]  /*5e50*/  LDL.64 R236, [R1+0x20] ;  /* 0x0000200001ec7983 */ /* 0x000ee60000100a00 */
[----:B------:R-:W-:Y:S02]  /*5e60*/  USHF.R.S32.HI UR8, URZ, 0x1f, UR13 ;  /* 0x0000001f3f087899 */ /* 0x000fe4000801140d */
[----:B------:R-:W-:Y:S02]  /*5e70*/  UIMAD.WIDE.U32 UR18, UR13, UR4, URZ ;  /* 0x000000040d1272a5 */ /* 0x000fe4000f8e003f */
[----:B------:R-:W-:Y:S04]  /*5e80*/  UIMAD UR8, UR8, UR4, URZ ;  /* 0x00000004080872a4 */ /* 0x000fe8000f8e023f */
[----:B------:R-:W-:Y:S01]  /*5e90*/  UIMAD UR8, UR13, UR5, UR8 ;  /* 0x000000050d0872a4 */ /* 0x000fe2000f8e0208 */
[----:B------:R-:W-:Y:S02]  /*5ea0*/  IMAD.U32 R0, RZ, RZ, UR18 ;  /* 0x00000012ff007e24 */ /* 0x000fe4000f8e00ff */
[----:B------:R-:W-:Y:S01]  /*5eb0*/  IMAD.U32 R3, RZ, RZ, UR18 ;  /* 0x00000012ff037e24 */ /* 0x000fe2000f8e00ff */
[----:B------:R-:W-:Y:S06]  /*5ec0*/  UIADD3 UR8, UR19, UR8, URZ ;  /* 0x0000000813087290 */ /* 0x000fec000fffe03f */
[----:B------:R-:W-:Y:S01]  /*5ed0*/  IMAD.U32 R2, RZ, RZ, UR8 ;  /* 0x00000008ff027e24 */ /* 0x000fe2000f8e00ff */
[----:B------:R-:W-:Y:S02]  /*5ee0*/  USHF.L.U32 UR8, UR4, 0x5, URZ ;  /* 0x0000000504087899 */ /* 0x000fe4000800063f */
[----:B------:R-:W-:Y:S01]  /*5ef0*/  USHF.L.U64.HI UR4, UR4, 0x5, UR5 ;  /* 0x0000000504047899 */ /* 0x000fe20008010205 */
[----:B--2---:R-:W-:Y:S04]  /*5f00*/  LEA R0, P1, R0, R238, 0x6 ;  /* 0x000000ee00007211 */ /* 0x004fe800078230ff */
[----:B------:R-:W-:Y:S02]  /*5f10*/  LEA R204, P2, R0, c[0x0][0x168], 0x1 ;  /* 0x00005a0000cc7a11 */ /* 0x000fe400078408ff */
[----:B---3--:R-:W-:Y:S02]  /*5f20*/  LEA.HI.X R2, R3, R237, R2, 0x6, P1 ;  /* 0x000000ed03027211 */ /* 0x008fe400008f3402 */
[----:B------:R-:W-:Y:S02]  /*5f30*/  IADD3 R154, P1, R204, UR8, RZ ;  /* 0x00000008cc9a7c10 */ /* 0x000fe4000ff3e0ff */
[----:B------:R-:W-:Y:S02]  /*5f40*/  LEA.HI.X R205, R0, c[0x0][0x16c], R2, 0x1, P2 ;  /* 0x00005b0000cd7a11 */ /* 0x000fe400010f0c02 */
[----:B------:R-:W-:Y:S02]  /*5f50*/  IADD3 R2, P2, R154, UR8, RZ ;  /* 0x000000089a027c10 */ /* 0x000fe4000ff5e0ff */
[----:B------:R-:W-:Y:S01]  /*5f60*/  IADD3.X R155, R205, UR4, RZ, P1, !PT ;  /* 0x00000004cd9b7c10 */ /* 0x000fe20008ffe4ff */
[----:B------:R-:W-:Y:S01]  /*5f70*/  @!PT LDS RZ, [RZ] ;  /* 0x00000000fffff984 */ /* 0x000fe20000000800 */
[----:B------:R-:W-:Y:S01]  /*5f80*/  @!PT LDS RZ, [RZ] ;  /* 0x00000000fffff984 */ /* 0x000fe20000000800 */
[----:B------:R-:W-:Y:S01]  /*5f90*/  @!PT LDS RZ, [RZ] ;  /* 0x00000000fffff984 */ /* 0x000fe20000000800 */
[----:B------:R1:W-:Y:S01]  /*5fa0*/  LDGSTS.E.BYPASS.LTC128B.128 [R235+0x8000], [R204.64] ;  /* 0x08000000cceb7fae */ /* 0x0003e2000b901d50 */
[----:B------:R-:W-:Y:S02]  /*5fb0*/  IADD3 R206, P1, R2, UR8, RZ ;  /* 0x0000000802ce7c10 */ /* 0x000fe4000ff3e0ff */
[----:B------:R-:W-:Y:S01]  /*5fc0*/  IADD3.X R3, R155, UR4, RZ, P2, !PT ;  /* 0x000000049b037c10 */ /* 0x000fe200097fe4ff */
[----:B------:R1:W-:Y:S03]  /*5fd0*/  LDGSTS.E.BYPASS.LTC128B.128 [R235+0xa000], [R204.64+0x80] ;  /* 0x0a000080cceb7fae */ /* 0x0003e6000b901d50 */
[----:B------:R-:W-:Y:S01]  /*5fe0*/  IADD3.X R207, R3, UR4, RZ, P1, !PT ;  /* 0x0000000403cf7c10 */ /* 0x000fe20008ffe4ff */
[----:B------:R1:W-:Y:S04]  /*5ff0*/  LDGSTS.E.BYPASS.LTC128B.128 [R235+0x8800], [R154.64] ;  /* 0x088000009aeb7fae */ /* 0x0003e8000b901d50 */
[----:B------:R1:W-:Y:S04]  /*6000*/  LDGSTS.E.BYPASS.LTC128B.128 [R235+0xa800], [R154.64+0x80] ;  /* 0x0a8000809aeb7fae */ /* 0x0003e8000b901d50 */
[----:B------:R1:W-:Y:S04]  /*6010*/  LDGSTS.E.BYPASS.LTC128B.128 [R235+0x9000], [R2.64] ;  /* 0x0900000002eb7fae */ /* 0x0003e8000b901d50 */
[----:B------:R1:W-:Y:S04]  /*6020*/  LDGSTS.E.BYPASS.LTC128B.128 [R235+0xb000], [R2.64+0x80] ;  /* 0x0b00008002eb7fae */ /* 0x0003e8000b901d50 */
[----:B------:R1:W-:Y:S04]  /*6030*/  LDGSTS.E.BYPASS.LTC128B.128 [R235+0x9800], [R206.64] ;  /* 0x09800000ceeb7fae */ /* 0x0003e8000b901d50 */
[----:B------:R1:W-:Y:S04]  /*6040*/  LDGSTS.E.BYPASS.LTC128B.128 [R235+0xb800], [R206.64+0x80] ;  /* 0x0b800080ceeb7fae */ /* 0x0003e8000b901d50 */
[----:B------:R-:W0:Y:S01]  /*6050*/  LDGDEPBAR ;  /* 0x00000000000079af */ /* 0x000e220000000000 */
[----:B------:R-:W-:-:S05]  /*6060*/  BRA `(.L_x_8) ;  /* 0x00000d6000007947 */ /* 0x000fca0003800000 */
.L_x_7:
[----:B------:R-:W2:Y:S01]  /*6070*/  LDL.64 R8, [R1+0x28] ;  /* 0x0000280001087983 */ /* 0x000ea20000100a00 */
[----:B------:R-:W-:Y:S01]  /*6080*/  USHF.R.S32.HI UR4, URZ, 0x1f, UR14 ;  /* 0x0000001f3f047899 */ /* 0x000fe2000801140e */
[----:B------:R-:W-:Y:S04]  /*6090*/  DEPBAR.LE SB0, 0x0 ;  /* 0x000080000000791a */ /* 0x000fe80000000000 */
[----:B----4-:R-:W3:Y:S01]  /*60a0*/  LDL R4, [R1+0x14] ;  /* 0x0000140001047983 */ /* 0x010ee20000100800 */
[----:B------:R-:W-:Y:S02]  /*60b0*/  UIMAD UR4, UR4, UR6, URZ ;  /* 0x00000006040472a4 */ /* 0x000fe4000f8e023f */
[----:B------:R-:W-:Y:S02]  /*60c0*/  UIMAD.WIDE.U32 UR18, UR14, UR6, URZ ;  /* 0x000000060e1272a5 */ /* 0x000fe4000f8e003f */
[----:B------:R-:W-:Y:S01]  /*60d0*/  UIMAD UR4, UR14, UR7, UR4 ;  /* 0x000000070e0472a4 */ /* 0x000fe2000f8e0204 */
[----:B------:R-:W-:Y:S03]  /*60e0*/  BAR.SYNC.DEFER_BLOCKING 0x0 ;  /* 0x0000000000007b1d */ /* 0x000fe60000010000 */
[----:B------:R-:W-:Y:S01]  /*60f0*/  UIADD3 UR4, UR19, UR4, URZ ;  /* 0x0000000413047290 */ /* 0x000fe2000fffe03f */
[----:B------:R-:W-:Y:S02]  /*6100*/  IMAD.U32 R2, RZ, RZ, UR18 ;  /* 0x00000012ff027e24 */ /* 0x000fe4000f8e00ff */
[----:B------:R-:W-:Y:S03]  /*6110*/  IMAD.U32 R3, RZ, RZ, UR19 ;  /* 0x00000013ff037e24 */ /* 0x000fe6000f8e00ff */
[----:B------:R-:W-:Y:S01]  /*6120*/  IMAD.U32 R3, RZ, RZ, UR4 ;  /* 0x00000004ff037e24 */ /* 0x000fe2000f8e00ff */
        /* <DEDUP_REMOVED lines=12> */
[----:B------:R-:W-:Y:S03]  /*61f0*/  IADD3.X R3, R5, UR10, RZ, P1, !PT ;  /* 0x0000000a05037c10 */ /* 0x000fe60008ffe4ff */
[----:B------:R1:W-:Y:S01]  /*6200*/  LDGSTS.E.BYPASS.LTC128B.128 [R235+0xe000], [R6.64+0x80] ;  /* 0x0e00008006eb7fae */ /* 0x0003e2000b901d50 */
[----:B------:R-:W-:Y:S02]  /*6210*/  IADD3.X R9, R3, UR10, RZ, P0, !PT ;  /* 0x0000000a03097c10 */ /* 0x000fe400087fe4ff */
[----:B------:R-:W-:Y:S03]  /*6220*/  ISETP.LT.AND P0, PT, RZ, UR14, PT ;  /* 0x0000000eff007c0c */ /* 0x000fe6000bf01270 */
[----:B------:R1:W-:Y:S06]  /*6230*/  LDGSTS.E.BYPASS.LTC128B.128 [R235+0xc800], [R4.64] ;  /* 0x0c80000004eb7fae */ /* 0x0003ec000b901d50 */
[----:B------:R1:W-:Y:S06]  /*6240*/  LDGSTS.E.BYPASS.LTC128B.128 [R235+0xe800], [R4.64+0x80] ;  /* 0x0e80008004eb7fae */ /* 0x0003ec000b901d50 */
[----:B------:R2:W-:Y:S06]  /*6250*/  LDGSTS.E.BYPASS.LTC128B.128 [R235+0xd000], [R2.64] ;  /* 0x0d00000002eb7fae */ /* 0x0005ec000b901d50 */
[----:B------:R2:W-:Y:S06]  /*6260*/  LDGSTS.E.BYPASS.LTC128B.128 [R235+0xf000], [R2.64+0x80] ;  /* 0x0f00008002eb7fae */ /* 0x0005ec000b901d50 */
[----:B------:R3:W-:Y:S06]  /*6270*/  LDGSTS.E.BYPASS.LTC128B.128 [R235+0xd800], [R8.64] ;  /* 0x0d80000008eb7fae */ /* 0x0007ec000b901d50 */
[----:B------:R3:W-:Y:S06]  /*6280*/  LDGSTS.E.BYPASS.LTC128B.128 [R235+0xf800], [R8.64+0x80] ;  /* 0x0f80008008eb7fae */ /* 0x0007ec000b901d50 */
[----:B------:R-:W-:Y:S06]  /*6290*/  LDSM.16.M88.4 R64, [R223] ;  /* 0x00000000df40783b */ /* 0x000fec0000000200 */
[----:B------:R-:W1:Y:S06]  /*62a0*/  LDSM.16.M88.4 R16, [R216+0x8000] ;  /* 0x00800000d810783b */ /* 0x000e6c0000000200 */
[----:B------:R-:W3:Y:S06]  /*62b0*/  LDSM.16.M88.4 R60, [R223+0x2000] ;  /* 0x00200000df3c783b */ /* 0x000eec0000000200 */
[----:B------:R-:W4:Y:S06]  /*62c0*/  LDSM.16.M88.4 R32, [R216+0x8800] ;  /* 0x00880000d820783b */ /* 0x000f2c0000000200 */
[----:B------:R-:W0:Y:S06]  /*62d0*/  LDGDEPBAR ;  /* 0x00000000000079af */ /* 0x000e2c0000000000 */
[----:B------:R-:W5:Y:S06]  /*62e0*/  LDSM.16.M88.4 R48, [R216+0x9000] ;  /* 0x00900000d830783b */ /* 0x000f6c0000000200 */
[----:B------:R-:W2:Y:S06]  /*62f0*/  LDSM.16.M88.4 R204, [R216+0x9800] ;  /* 0x00980000d8cc783b */ /* 0x000eac0000000200 */
[----:B------:R-:W-:Y:S01]  /*6300*/  LDSM.16.M88.4 R208, [R224] ;  /* 0x00000000e0d0783b */ /* 0x000fe20000000200 */
[-C--:B-1----:R-:W-:Y:S05]  /*6310*/  HMMA.16816.F32.BF16 R4, R64, R16.reuse, RZ ;  /* 0x000000104004723c */ /* 0x082fea00000418ff */
[----:B------:R-:W1:Y:S03]  /*6320*/  LDSM.16.M88.4 R212, [R227] ;  /* 0x00000000e3d4783b */ /* 0x000e660000000200 */
[C---:B---3--:R-:W-:Y:S08]  /*6330*/  HMMA.16816.F32.BF16 R8, R60.reuse, R16, RZ ;  /* 0x000000103c08723c */ /* 0x048ff000000418ff */
[-C--:B------:R-:W-:Y:S08]  /*6340*/  HMMA.16816.F32.BF16 R12, R60, R18.reuse, RZ ;  /* 0x000000123c0c723c */ /* 0x080ff000000418ff */
[C---:B------:R-:W-:Y:S08]  /*6350*/  HMMA.16816.F32.BF16 R16, R64.reuse, R18, RZ ;  /* 0x000000124010723c */ /* 0x040ff000000418ff */
[-C--:B----4-:R-:W-:Y:S08]  /*6360*/  HMMA.16816.F32.BF16 R20, R64, R32.reuse, RZ ;  /* 0x000000204014723c */ /* 0x090ff000000418ff */
[C---:B------:R-:W-:Y:S08]  /*6370*/  HMMA.16816.F32.BF16 R24, R60.reuse, R32, RZ ;  /* 0x000000203c18723c */ /* 0x040ff000000418ff */
[-C--:B------:R-:W-:Y:S08]  /*6380*/  HMMA.16816.F32.BF16 R28, R60, R34.reuse, RZ ;  /* 0x000000223c1c723c */ /* 0x080ff000000418ff */
[C---:B------:R-:W-:Y:S08]  /*6390*/  HMMA.16816.F32.BF16 R32, R64.reuse, R34, RZ ;  /* 0x000000224020723c */ /* 0x040ff000000418ff */
[-C--:B-----5:R-:W-:Y:S08]  /*63a0*/  HMMA.16816.F32.BF16 R36, R64, R48.reuse, RZ ;  /* 0x000000304024723c */ /* 0x0a0ff000000418ff */
[C---:B------:R-:W-:Y:S08]  /*63b0*/  HMMA.16816.F32.BF16 R40, R60.reuse, R48, RZ ;  /* 0x000000303c28723c */ /* 0x040ff000000418ff */
[-C--:B------:R-:W-:Y:S08]  /*63c0*/  HMMA.16816.F32.BF16 R44, R60, R50.reuse, RZ ;  /* 0x000000323c2c723c */ /* 0x080ff000000418ff */
[C---:B------:R-:W-:Y:S08]  /*63d0*/  HMMA.16816.F32.BF16 R48, R64.reuse, R50, RZ ;  /* 0x000000324030723c */ /* 0x040ff000000418ff */
[-C--:B--2---:R-:W-:Y:S08]  /*63e0*/  HMMA.16816.F32.BF16 R52, R64, R204.reuse, RZ ;  /* 0x000000cc4034723c */ /* 0x084ff000000418ff */
[C---:B------:R-:W-:Y:S08]  /*63f0*/  HMMA.16816.F32.BF16 R56, R60.reuse, R204, RZ ;  /* 0x000000cc3c38723c */ /* 0x040ff000000418ff */
[-C--:B------:R-:W-:Y:S08]  /*6400*/  HMMA.16816.F32.BF16 R60, R60, R206.reuse, RZ ;  /* 0x000000ce3c3c723c */ /* 0x080ff000000418ff */
[----:B------:R-:W-:Y:S01]  /*6410*/  HMMA.16816.F32.BF16 R64, R64, R206, RZ ;  /* 0x000000ce4040723c */ /* 0x000fe200000418ff */
[----:B------:R-:W2:Y:S07]  /*6420*/  LDSM.16.M88.4 R204, [R224+0x2000] ;  /* 0x00200000e0cc783b */ /* 0x000eae0000000200 */
[-C--:B-1----:R-:W-:Y:S08]  /*6430*/  HMMA.16816.F32.BF16 R4, R208, R212.reuse, R4 ;  /* 0x000000d4d004723c */ /* 0x082ff00000041804 */
[C---:B--2---:R-:W-:Y:S08]  /*6440*/  HMMA.16816.F32.BF16 R8, R204.reuse, R212, R8 ;  /* 0x000000d4cc08723c */ /* 0x044ff00000041808 */
[-C--:B------:R-:W-:Y:S08]  /*6450*/  HMMA.16816.F32.BF16 R12, R204, R214.reuse, R12 ;  /* 0x000000d6cc0c723c */ /* 0x080ff0000004180c */
[C---:B------:R-:W-:Y:S01]  /*6460*/  HMMA.16816.F32.BF16 R16, R208.reuse, R214, R16 ;  /* 0x000000d6d010723c */ /* 0x040fe20000041810 */
[----:B------:R-:W1:Y:S07]  /*6470*/  LDSM.16.M88.4 R212, [R234] ;  /* 0x00000000ead4783b */ /* 0x000e6e0000000200 */
[-C--:B-1----:R-:W-:Y:S08]  /*6480*/  HMMA.16816.F32.BF16 R20, R208, R212.reuse, R20 ;  /* 0x000000d4d014723c */ /* 0x082ff00000041814 */
[C---:B------:R-:W-:Y:S08]  /*6490*/  HMMA.16816.F32.BF16 R24, R204.reuse, R212, R24 ;  /* 0x000000d4cc18723c */ /* 0x040ff00000041818 */
        /* <DEDUP_REMOVED lines=10> */
[-C--:B------:R-:W-:Y:S01]  /*6540*/  HMMA.16816.F32.BF16 R60, R204, R214.reuse, R60 ;  /* 0x000000d6cc3c723c */ /* 0x080fe2000004183c */
[----:B------:R-:W-:Y:S07]  /*6550*/  LDSM.16.M88.4 R204, [R226] ;  /* 0x00000000e2cc783b */ /* 0x000fee0000000200 */
[----:B------:R-:W-:Y:S01]  /*6560*/  HMMA.16816.F32.BF16 R64, R208, R214, R64 ;  /* 0x000000d6d040723c */ /* 0x000fe20000041840 */
[----:B------:R-:W1:Y:S06]  /*6570*/  LDSM.16.M88.4 R208, [R222+0x8000] ;  /* 0x00800000ded0783b */ /* 0x000e6c0000000200 */
[----:B------:R-:W2:Y:S01]  /*6580*/  LDSM.16.M88.4 R212, [R226+0x2000] ;  /* 0x00200000e2d4783b */ /* 0x000ea20000000200 */
[-C--:B-1----:R-:W-:Y:S08]  /*6590*/  HMMA.16816.F32.BF16 R4, R204, R208.reuse, R4 ;  /* 0x000000d0cc04723c */ /* 0x082ff00000041804 */
[C---:B--2---:R-:W-:Y:S08]  /*65a0*/  HMMA.16816.F32.BF16 R8, R212.reuse, R208, R8 ;  /* 0x000000d0d408723c */ /* 0x044ff00000041808 */
[-C--:B------:R-:W-:Y:S08]  /*65b0*/  HMMA.16816.F32.BF16 R12, R212, R210.reuse, R12 ;  /* 0x000000d2d40c723c */ /* 0x080ff0000004180c */
[C---:B------:R-:W-:Y:S01]  /*65c0*/  HMMA.16816.F32.BF16 R16, R204.reuse, R210, R16 ;  /* 0x000000d2cc10723c */ /* 0x040fe20000041810 */
[----:B------:R-:W1:Y:S07]  /*65d0*/  LDSM.16.M88.4 R208, [R222+0x8800] ;  /* 0x00880000ded0783b */ /* 0x000e6e0000000200 */
[-C--:B-1----:R-:W-:Y:S08]  /*65e0*/  HMMA.16816.F32.BF16 R20, R204, R208.reuse, R20 ;  /* 0x000000d0cc14723c */ /* 0x082ff00000041814 */
[C---:B------:R-:W-:Y:S08]  /*65f0*/  HMMA.16816.F32.BF16 R24, R212.reuse, R208, R24 ;  /* 0x000000d0d418723c */ /* 0x040ff00000041818 */
        /* <DEDUP_REMOVED lines=10> */
[-C--:B------:R-:W-:Y:S01]  /*66a0*/  HMMA.16816.F32.BF16 R60, R212, R210.reuse, R60 ;  /* 0x000000d2d43c723c */ /* 0x080fe2000004183c */
[----:B------:R-:W-:Y:S07]  /*66b0*/  LDSM.16.M88.4 R212, [R225] ;  /* 0x00000000e1d4783b */ /* 0x000fee0000000200 */
[----:B------:R-:W-:Y:S01]  /*66c0*/  HMMA.16816.F32.BF16 R64, R204, R210, R64 ;  /* 0x000000d2cc40723c */ /* 0x000fe20000041840 */
[----:B------:R-:W1:Y:S06]  /*66d0*/  LDSM.16.M88.4 R204, [R221] ;  /* 0x00000000ddcc783b */ /* 0x000e6c0000000200 */
        /* <DEDUP_REMOVED lines=19> */
[----:B------:R-:W-:Y:S07]  /*6810*/  LDSM.16.M88.4 R208, [R223+0x4000] ;  /* 0x00400000dfd0783b */ /* 0x000fee0000000200 */
        /* <DEDUP_REMOVED lines=23> */
[----:B------:R-:W1:Y:S06]  /*6990*/  LDSM.16.M88.4 R204, [R231] ;  /* 0x00000000e7cc783b */ /* 0x000e6c0000000200 */
[----:B------:R-:W2:Y:S01]  /*69a0*/  LDSM.16.M88.4 R208, [R224+0x6000] ;  /* 0x00600000e0d0783b */ /* 0x000ea20000000200 */
        /* <DEDUP_REMOVED lines=58> */
[----:B------:R-:W1:Y:S01]  /*6d50*/  LDSM.16.M88.4 R204, [R221+0x3800] ;  /* 0x00380000ddcc783b */ /* 0x000e620000000200 */
[----:B------:R-:W-:Y:S05]  /*6d60*/  DEPBAR.LE SB0, 0x0 ;  /* 0x000080000000791a */ /* 0x000fea0000000000 */
[----:B------:R-:W-:Y:S01]  /*6d70*/  BAR.SYNC.DEFER_BLOCKING 0x0 ;  /* 0x0000000000007b1d */ /* 0x000fe20000010000 */
[-C--:B-1----:R-:W-:Y:S08]  /*6d80*/  HMMA.16816.F32.BF16 R52, R212, R204.reuse, R52 ;  /* 0x000000ccd434723c */ /* 0x082ff00000041834 */
[C---:B------:R-:W-:Y:S08]  /*6d90*/  HMMA.16816.F32.BF16 R56, R208.reuse, R204, R56 ;  /* 0x000000ccd038723c */ /* 0x040ff00000041838 */
[-C--:B------:R-:W-:Y:S08]  /*6da0*/  HMMA.16816.F32.BF16 R60, R208, R206.reuse, R60 ;  /* 0x000000ced03c723c */ /* 0x080ff0000004183c */
[----:B------:R-:W-:Y:S01]  /*6db0*/  HMMA.16816.F32.BF16 R64, R212, R206, R64 ;  /* 0x000000ced440723c */ /* 0x000fe20000041840 */
[----:B------:R-:W-:-:S07]  /*6dc0*/  @P0 BRA `(.L_x_9) ;  /* 0xfffff05000000947 */ /* 0x000fce000383ffff */
.L_x_8:
[----:B------:R-:W-:Y:S01]  /*6dd0*/  FMNMX.FTZ R0, R4, R152, !PT ;  /* 0x0000009804007209 */ /* 0x000fe20007810000 */
[----:B------:R-:W-:Y:S01]  /*6de0*/  STL [R1+0x68], R224 ;  /* 0x000068e001007387 */ /* 0x000fe20000100800 */
[----:B------:R-:W-:Y:S02]  /*6df0*/  UIADD3 UR14, UR14, -0x1, URZ ;  /* 0xffffffff0e0e7890 */ /* 0x000fe4000fffe03f */
[----:B-1----:R-:W-:Y:S01]  /*6e00*/  FMNMX.FTZ R2, R5, R0, !PT ;  /* 0x0000000005027209 */ /* 0x002fe20007810000 */
[----:B------:R-:W-:Y:S01]  /*6e10*/  STL [R1+0x64], R223 ;  /* 0x000064df01007387 */ /* 0x000fe20000100800 */
[----:B------:R-:W-:Y:S02]  /*6e20*/  FMNMX.FTZ R0, R6, R157, !PT ;  /* 0x0000009d06007209 */ /* 0x000fe40007810000 */
        /* <DEDUP_REMOVED lines=37> */
[----:B------:R-:W-:Y:S01]  /*7080*/  FMNMX.FTZ R0, R31, R0, !PT ;  /* 0x000000001f007209 */ /* 0x000fe20007810000 */
[----:B------:R-:W1:Y:S01]  /*7090*/  SHFL.BFLY PT, R204, R156, 0x2, 0x1f ;  /* 0x0c401f009ccc7f89 */ /* 0x000e6200000e0000 */
        /* <DEDUP_REMOVED lines=20> */
[----:B-1----:R-:W-:Y:S02]  /*71e0*/  FMNMX.FTZ R156, R156, R204, !PT ;  /* 0x000000cc9c9c7209 */ /* 0x002fe40007810000 */
[----:B------:R-:W-:Y:S02]  /*71f0*/  FMNMX.FTZ R0, R62, R0, !PT ;  /* 0x000000003e007209 */ /* 0x000fe40007810000 */
[----:B------:R-:W-:Y:S01]  /*7200*/  FMNMX.FTZ R2, R57, R2, !PT ;  /* 0x0000000239027209 */ /* 0x000fe20007810000 */
[----:B------:R-:W1:Y:S01]  /*7210*/  SHFL.BFLY PT, R204, R156, 0x1, 0x1f ;  /* 0x0c201f009ccc7f89 */ /* 0x000e6200000e0000 */
[----:B------:R-:W-:Y:S02]  /*7220*/  FMNMX.FTZ R3, R67, R3, !PT ;  /* 0x0000000343037209 */ /* 0x000fe40007810000 */
[----:B------:R-:W-:Y:S02]  /*7230*/  FMNMX.FTZ R0, R63, R0, !PT ;  /* 0x000000003f007209 */ /* 0x000fe40007810000 */
[----:B------:R-:W-:Y:S03]  /*7240*/  FMNMX.FTZ R153, R60, R2, !PT ;  /* 0x000000023c997209 */ /* 0x000fe60007810000 */
[----:B------:R-:W2:Y:S01]  /*7250*/  SHFL.BFLY PT, R155, R3, 0x2, 0x1f ;  /* 0x0c401f00039b7f89 */ /* 0x000ea200000e0000 */
[----:B------:R-:W-:Y:S07]  /*7260*/  FMNMX.FTZ R153, R61, R153, !PT ;  /* 0x000000993d997209 */ /* 0x000fee0007810000 */
[----:B------:R-:W3:Y:S08]  /*7270*/  SHFL.BFLY PT, R2, R0, 0x2, 0x1f ;  /* 0x0c401f0000027f89 */ /* 0x000ef000000e0000 */
[----:B------:R-:W4:Y:S01]  /*7280*/  SHFL.BFLY PT, R154, R153, 0x2, 0x1f ;  /* 0x0c401f00999a7f89 */ /* 0x000f2200000e0000 */
[----:B-1----:R-:W-:Y:S04]  /*7290*/  FMNMX.FTZ R156, R156, R204, !PT ;  /* 0x000000cc9c9c7209 */ /* 0x002fe80007810000 */
[----:B------:R-:W-:Y:S02]  /*72a0*/  FSETP.NEU.FTZ.AND P1, PT, R156, -INF , PT ;  /* 0xff8000009c00780b */ /* 0x000fe40003f3d000 */
[----:B--2---:R-:W-:Y:S05]  /*72b0*/  FMNMX.FTZ R155, R3, R155, !PT ;  /* 0x0000009b039b7209 */ /* 0x004fea0007810000 */
[----:B------:R-:W1:Y:S01]  /*72c0*/  SHFL.BFLY PT, R205, R155, 0x1, 0x1f ;  /* 0x0c201f009bcd7f89 */ /* 0x000e6200000e0000 */
[----:B---3--:R-:W-:Y:S01]  /*72d0*/  FMNMX.FTZ R2, R0, R2, !PT ;  /* 0x0000000200027209 */ /* 0x008fe20007810000 */
[----:B------:R-:W-:Y:S04]  /*72e0*/  FADD.FTZ R0, -R156, R152 ;  /* 0x000000989c007221 */ /* 0x000fe80000010100 */
[----:B------:R-:W-:Y:S02]  /*72f0*/  FMUL.FTZ R0, R0, c[0x0][0x23c] ;  /* 0x00008f0000007a20 */ /* 0x000fe40000410000 */
[----:B------:R-:W2:Y:S01]  /*7300*/  SHFL.BFLY PT, R3, R2, 0x1, 0x1f ;  /* 0x0c201f0002037f89 */ /* 0x000ea200000e0000 */
[----:B----4-:R-:W-:Y:S02]  /*7310*/  FMNMX.FTZ R154, R153, R154, !PT ;  /* 0x0000009a999a7209 */ /* 0x010fe40007810000 */
[----:B------:R3:W4:Y:S05]  /*7320*/  MUFU.EX2 R153, R0 ;  /* 0x0000000000997308 */ /* 0x00072a0000000800 */
[----:B------:R-:W4:Y:S01]  /*7330*/  SHFL.BFLY PT, R206, R154, 0x1, 0x1f ;  /* 0x0c201f009ace7f89 */ /* 0x000f2200000e0000 */
[----:B-1----:R-:W-:Y:S02]  /*7340*/  FMNMX.FTZ R155, R155, R205, !PT ;  /* 0x000000cd9b9b7209 */ /* 0x002fe40007810000 */
[----:B--2---:R-:W-:Y:S03]  /*7350*/  FMNMX.FTZ R3, R2, R3, !PT ;  /* 0x0000000302037209 */ /* 0x004fe60007810000 */
[----:B---3--:R-:W-:Y:S02]  /*7360*/  FADD.FTZ R0, -R155, R157 ;  /* 0x0000009d9b007221 */ /* 0x008fe40000010100 */
[----:B------:R-:W-:Y:S02]  /*7370*/  FMUL.FTZ R157, R156, c[0x0][0x23c] ;  /* 0x00008f009c9d7a20 */ /* 0x000fe40000410000 */
[----:B------:R-:W-:Y:S01]  /*7380*/  FMUL.FTZ R0, R0, c[0x0][0x23c] ;  /* 0x00008f0000007a20 */ /* 0x000fe20000410000 */
[----:B----4-:R-:W-:Y:S01]  /*7390*/  FMNMX.FTZ R154, R154, R206, !PT ;  /* 0x000000ce9a9a7209 */ /* 0x010fe20007810000 */
[----:B------:R-:W-:Y:S01]  /*73a0*/  FMUL.FTZ R72, R153, R72 ;  /* 0x0000004899487220 */ /* 0x000fe20000410000 */
[----:B------:R-:W-:Y:S01]  /*73b0*/  FSEL R157, R157, RZ, P1 ;  /* 0x000000ff9d9d7208 */ /* 0x000fe20000800000 */
[----:B------:R1:W-:Y:S01]  /*73c0*/  MUFU.EX2 R152, R0 ;  /* 0x0000000000987308 */ /* 0x0003e20000000800 */
[----:B------:R-:W-:Y:S01]  /*73d0*/  FSETP.NEU.FTZ.AND P1, PT, R155, -INF , PT ;  /* 0xff8000009b00780b */ /* 0x000fe20003f3d000 */
[----:B------:R-:W-:Y:S02]  /*73e0*/  FMUL.FTZ R73, R153, R73 ;  /* 0x0000004999497220 */ /* 0x000fe40000410000 */
[--C-:B------:R-:W-:Y:S02]  /*73f0*/  FFMA.FTZ R4, R4, c[0x0][0x23c], -R157.reuse ;  /* 0x00008f0004047a23 */ /* 0x100fe4000001089d */
[--C-:B------:R-:W-:Y:S02]  /*7400*/  FFMA.FTZ R5, R5, c[0x0][0x23c], -R157.reuse ;  /* 0x00008f0005057a23 */ /* 0x100fe4000001089d */
[--C-:B------:R-:W-:Y:S02]  /*7410*/  FFMA.FTZ R211, R20, c[0x0][0x23c], -R157.reuse ;  /* 0x00008f0014d37a23 */ /* 0x100fe4000001089d */
[----:B------:R2:W3:Y:S01]  /*7420*/  MUFU.EX2 R214, R4 ;  /* 0x0000000400d67308 */ /* 0x0004e20000000800 */
[--C-:B------:R-:W-:Y:S02]  /*7430*/  FFMA.FTZ R210, R21, c[0x0][0x23c], -R157.reuse ;  /* 0x00008f0015d27a23 */ /* 0x100fe4000001089d */
[--C-:B------:R-:W-:Y:S02]  /*7440*/  FFMA.FTZ R248, R52, c[0x0][0x23c], -R157.reuse ;  /* 0x00008f0034f87a23 */ /* 0x100fe4000001089d */
[--C-:B------:R-:W-:Y:S02]  /*7450*/  FFMA.FTZ R249, R53, c[0x0][0x23c], -R157.reuse ;  /* 0x00008f0035f97a23 */ /* 0x100fe4000001089d */
[--C-:B------:R-:W-:Y:S02]  /*7460*/  FFMA.FTZ R16, R16, c[0x0][0x23c], -R157.reuse ;  /* 0x00008f0010107a23 */ /* 0x100fe4000001089d */
[--C-:B------:R-:W-:Y:S01]  /*7470*/  FFMA.FTZ R17, R17, c[0x0][0x23c], -R157.reuse ;  /* 0x00008f0011117a23 */ /* 0x100fe2000001089d */
[----:B------:R4:W-:Y:S01]  /*7480*/  MUFU.EX2 R244, R5 ;  /* 0x0000000500f47308 */ /* 0x0009e20000000800 */
[--C-:B------:R-:W-:Y:S02]  /*7490*/  FFMA.FTZ R209, R32, c[0x0][0x23c], -R157.reuse ;  /* 0x00008f0020d17a23 */ /* 0x100fe4000001089d */
[--C-:B------:R-:W-:Y:S02]  /*74a0*/  FFMA.FTZ R239, R48, c[0x0][0x23c], -R157.reuse ;  /* 0x00008f0030ef7a23 */ /* 0x100fe4000001089d */
[----:B-1----:R-:W-:Y:S02]  /*74b0*/  FADD.FTZ R0, -R154, R158 ;  /* 0x0000009e9a007221 */ /* 0x002fe40000010100 */
[----:B------:R-:W-:Y:S02]  /*74c0*/  FMUL.FTZ R158, R3, c[0x0][0x23c] ;  /* 0x00008f00039e7a20 */ /* 0x000fe40000410000 */
[----:B------:R-:W-:Y:S01]  /*74d0*/  FMUL.FTZ R0, R0, c[0x0][0x23c] ;  /* 0x00008f0000007a20 */ /* 0x000fe20000410000 */
[----:B------:R-:W1:Y:S01]  /*74e0*/  MUFU.EX2 R212, R16 ;  /* 0x0000001000d47308 */ /* 0x000e620000000800 */
[--C-:B------:R-:W-:Y:S02]  /*74f0*/  FFMA.FTZ R208, R33, c[0x0][0x23c], -R157.reuse ;  /* 0x00008f0021d07a23 */ /* 0x100fe4000001089d */
[--C-:B------:R-:W-:Y:S02]  /*7500*/  FFMA.FTZ R241, R36, c[0x0][0x23c], -R157.reuse ;  /* 0x00008f0024f17a23 */ /* 0x100fe4000001089d */
[----:B--2---:R-:W-:Y:S02]  /*7510*/  FMUL.FTZ R4, R155, c[0x0][0x23c] ;  /* 0x00008f009b047a20 */ /* 0x004fe40000410000 */
[--C-:B------:R-:W-:Y:S02]  /*7520*/  FFMA.FTZ R240, R37, c[0x0][0x23c], -R157.reuse ;  /* 0x00008f0025f07a23 */ /* 0x100fe4000001089d */
[--C-:B------:R-:W-:Y:S01]  /*7530*/  FFMA.FTZ R238, R49, c[0x0][0x23c], -R157.reuse ;  /* 0x00008f0031ee7a23 */ /* 0x100fe2000001089d */
[----:B------:R2:W-:Y:S01]  /*7540*/  MUFU.EX2 R2, R0 ;  /* 0x0000000000027308 */ /* 0x0005e20000000800 */
[--C-:B------:R-:W-:Y:S01]  /*7550*/  FFMA.FTZ R250, R64, c[0x0][0x23c], -R157.reuse ;  /* 0x00008f0040fa7a23 */ /* 0x100fe2000001089d */
[----:B---3--:R-:W-:Y:S01]  /*7560*/  MOV R64, R214 ;  /* 0x000000d600407202 */ /* 0x008fe20000000f00 */
[----:B------:R-:W-:Y:S01]  /*7570*/  FFMA.FTZ R157, R65, c[0x0][0x23c], -R157 ;  /* 0x00008f00419d7a23 */ /* 0x000fe2000001089d */
[----:B----4-:R-:W-:Y:S01]  /*7580*/  FSEL R5, R4, RZ, P1 ;  /* 0x000000ff04057208 */ /* 0x010fe20000800000 */
[C---:B------:R-:W-:Y:S01]  /*7590*/  FMUL.FTZ R4, R154.reuse, c[0x0][0x23c] ;  /* 0x00008f009a047a20 */ /* 0x040fe20000410000 */
[----:B------:R-:W-:Y:S01]  /*75a0*/  FSETP.NEU.FTZ.AND P1, PT, R154, -INF , PT ;  /* 0xff8000009a00780b */ /* 0x000fe20003f3d000 */
[----:B------:R-:W-:Y:S02]  /*75b0*/  FMUL.FTZ R48, R153, R188 ;  /* 0x000000bc99307220 */ /* 0x000fe40000410000 */
[--C-:B------:R-:W-:Y:S01]  /*75c0*/  FFMA.FTZ R6, R6, c[0x0][0x23c], -R5.reuse ;  /* 0x00008f0006067a23 */ /* 0x100fe20000010805 */
[----:B------:R-:W-:Y:S01]  /*75d0*/  FSEL R4, R4, RZ, P1 ;  /* 0x000000ff04047208 */ /* 0x000fe20000800000 */
[--C-:B------:R-:W-:Y:S01]  /*75e0*/  FFMA.FTZ R206, R23, c[0x0][0x23c], -R5.reuse ;  /* 0x00008f0017ce7a23 */ /* 0x100fe20000010805 */
[----:B------:R-:W-:Y:S01]  /*75f0*/  FSETP.NEU.FTZ.AND P1, PT, R3, -INF , PT ;  /* 0xff8000000300780b */ /* 0x000fe20003f3d000 */
[----:B------:R-:W3:Y:S01]  /*7600*/  MUFU.EX2 R207, R6 ;  /* 0x0000000600cf7308 */ /* 0x000ee20000000800 */
[--C-:B------:R-:W-:Y:S01]  /*7610*/  FFMA.FTZ R7, R7, c[0x0][0x23c], -R5.reuse ;  /* 0x00008f0007077a23 */ /* 0x100fe20000010805 */
[----:B-1----:R-:W-:Y:S01]  /*7620*/  MOV R36, R212 ;  /* 0x000000d400247202 */ /* 0x002fe20000000f00 */
[--C-:B------:R-:W-:Y:S01]  /*7630*/  FFMA.FTZ R18, R18, c[0x0][0x23c], -R5.reuse ;  /* 0x00008f0012127a23 */ /* 0x100fe20000010805 */
[----:B------:R-:W-:Y:S01]  /*7640*/  FSEL R158, R158, RZ, P1 ;  /* 0x000000ff9e9e7208 */ /* 0x000fe20000800000 */
[----:B------:R-:W-:Y:S02]  /*7650*/  FFMA.FTZ R19, R19, c[0x0][0x23c], -R5 ;  /* 0x00008f0013137a23 */ /* 0x000fe40000010805 */
[----:B------:R-:W-:Y:S02]  /*7660*/  FFMA.FTZ R8, R8, c[0x0][0x23c], -R4 ;  /* 0x00008f0008087a23 */ /* 0x000fe40000010804 */
[----:B------:R-:W-:Y:S01]  /*7670*/  FFMA.FTZ R11, R11, c[0x0][0x23c], -R158 ;  /* 0x00008f000b0b7a23 */ /* 0x000fe2000001089e */
[----:B------:R-:W1:Y:S01]  /*7680*/  MUFU.EX2 R251, R7 ;  /* 0x0000000700fb7308 */ /* 0x000e620000000800 */
[----:B------:R-:W-:Y:S02]  /*7690*/  FFMA.FTZ R9, R9, c[0x0][0x23c], -R4 ;  /* 0x00008f0009097a23 */ /* 0x000fe40000010804 */
[----:B--2---:R-:W-:Y:S02]  /*76a0*/  FADD.FTZ R0, -R3, R159 ;  /* 0x0000009f03007221 */ /* 0x004fe40000010100 */
[----:B------:R-:W-:Y:S02]  /*76b0*/  FFMA.FTZ R10, R10, c[0x0][0x23c], -R158 ;  /* 0x00008f000a0a7a23 */ /* 0x000fe4000001089e */
[----:B------:R-:W-:Y:S02]  /*76c0*/  FMUL.FTZ R0, R0, c[0x0][0x23c] ;  /* 0x00008f0000007a20 */ /* 0x000fe40000410000 */
[--C-:B------:R-:W-:Y:S01]  /*76d0*/  FFMA.FTZ R12, R12, c[0x0][0x23c], -R4.reuse ;  /* 0x00008f000c0c7a23 */ /* 0x100fe20000010804 */
[----:B------:R-:W2:Y:S01]  /*76e0*/  MUFU.EX2 R213, R18 ;  /* 0x0000001200d57308 */ /* 0x000ea20000000800 */
[----:B------:R-:W-:Y:S02]  /*76f0*/  FFMA.FTZ R13, R13, c[0x0][0x23c], -R4 ;  /* 0x00008f000d0d7a23 */ /* 0x000fe40000010804 */
[--C-:B------:R-:W-:Y:S01]  /*7700*/  FFMA.FTZ R14, R14, c[0x0][0x23c], -R158.reuse ;  /* 0x00008f000e0e7a23 */ /* 0x100fe2000001089e */
[----:B---3--:R-:W-:Y:S01]  /*7710*/  MOV R65, R207 ;  /* 0x000000cf00417202 */ /* 0x008fe20000000f00 */
[--C-:B------:R-:W-:Y:S02]  /*7720*/  FFMA.FTZ R207, R22, c[0x0][0x23c], -R5.reuse ;  /* 0x00008f0016cf7a23 */ /* 0x100fe40000010805 */
[----:B------:R-:W3:Y:S01]  /*7730*/  LDSM.16.MT88.4 R20, [R217+0xc000] ;  /* 0x00c00000d914783b */ /* 0x000ee20000004200 */
[----:B------:R-:W-:Y:S02]  /*7740*/  FFMA.FTZ R15, R15, c[0x0][0x23c], -R158 ;  /* 0x00008f000f0f7a23 */ /* 0x000fe4000001089e */
[----:B------:R-:W-:Y:S01]  /*7750*/  MUFU.EX2 R223, R17 ;  /* 0x0000001100df7308 */ /* 0x000fe20000000800 */
[--C-:B------:R-:W-:Y:S01]  /*7760*/  FFMA.FTZ R243, R56, c[0x0][0x23c], -R4.reuse ;  /* 0x00008f0038f37a23 */ /* 0x100fe20000010804 */
[----:B------:R-:W-:Y:S01]  /*7770*/  MOV R56, R244 ;  /* 0x000000f400387202 */ /* 0x000fe20000000f00 */
[--C-:B------:R-:W-:Y:S01]  /*7780*/  FFMA.FTZ R244, R57, c[0x0][0x23c], -R4.reuse ;  /* 0x00008f0039f47a23 */ /* 0x100fe20000010804 */
[----:B-1----:R-:W-:Y:S01]  /*7790*/  MOV R57, R251 ;  /* 0x000000fb00397202 */ /* 0x002fe20000000f00 */
[--C-:B------:R-:W-:Y:S02]  /*77a0*/  FFMA.FTZ R205, R34, c[0x0][0x23c], -R5.reuse ;  /* 0x00008f0022cd7a23 */ /* 0x100fe40000010805 */
[--C-:B------:R-:W-:Y:S02]  /*77b0*/  FFMA.FTZ R246, R54, c[0x0][0x23c], -R5.reuse ;  /* 0x00008f0036f67a23 */ /* 0x100fe40000010805 */
[--C-:B------:R-:W-:Y:S01]  /*77c0*/  FFMA.FTZ R242, R55, c[0x0][0x23c], -R5.reuse ;  /* 0x00008f0037f27a23 */ /* 0x100fe20000010805 */
[----:B------:R-:W1:Y:S01]  /*77d0*/  MUFU.EX2 R222, R19 ;  /* 0x0000001300de7308 */ /* 0x000e620000000800 */
[--C-:B------:R-:W-:Y:S01]  /*77e0*/  FFMA.FTZ R40, R40, c[0x0][0x23c], -R4.reuse ;  /* 0x00008f0028287a23 */ /* 0x100fe20000010804 */
[----:B------:R-:W4:Y:S01]  /*77f0*/  LDSM.16.MT88.4 R52, [R218+0xc000] ;  /* 0x00c00000da34783b */ /* 0x000f220000004200 */
[--C-:B------:R-:W-:Y:S01]  /*7800*/  FFMA.FTZ R41, R41, c[0x0][0x23c], -R4.reuse ;  /* 0x00008f0029297a23 */ /* 0x100fe20000010804 */
[----:B--2---:R-:W-:Y:S01]  /*7810*/  MOV R33, R213 ;  /* 0x000000d500217202 */ /* 0x004fe20000000f00 */
[--C-:B------:R-:W-:Y:S02]  /*7820*/  FFMA.FTZ R212, R44, c[0x0][0x23c], -R4.reuse ;  /* 0x00008f002cd47a23 */ /* 0x100fe40000010804 */
[--C-:B------:R-:W-:Y:S02]  /*7830*/  FFMA.FTZ R204, R35, c[0x0][0x23c], -R5.reuse ;  /* 0x00008f0023cc7a23 */ /* 0x100fe40000010805 */
[--C-:B------:R-:W-:Y:S01]  /*7840*/  FFMA.FTZ R214, R50, c[0x0][0x23c], -R5.reuse ;  /* 0x00008f0032d67a23 */ /* 0x100fe20000010805 */
[----:B------:R-:W2:Y:S01]  /*7850*/  MUFU.EX2 R215, R8 ;  /* 0x0000000800d77308 */ /* 0x000ea20000000800 */
[--C-:B------:R-:W-:Y:S02]  /*7860*/  FFMA.FTZ R29, R29, c[0x0][0x23c], -R4.reuse ;  /* 0x00008f001d1d7a23 */ /* 0x100fe40000010804 */
[--C-:B------:R-:W-:Y:S02]  /*7870*/  FFMA.FTZ R251, R60, c[0x0][0x23c], -R4.reuse ;  /* 0x00008f003cfb7a23 */ /* 0x100fe40000010804 */
[----:B------:R-:W-:Y:S02]  /*7880*/  FMUL.FTZ R7, R152, R167 ;  /* 0x000000a798077220 */ /* 0x000fe40000410000 */
[--C-:B------:R-:W-:Y:S02]  /*7890*/  FFMA.FTZ R237, R38, c[0x0][0x23c], -R5.reuse ;  /* 0x00008f0026ed7a23 */ /* 0x100fe40000010805 */
[--C-:B------:R-:W-:Y:S01]  /*78a0*/  FFMA.FTZ R236, R39, c[0x0][0x23c], -R5.reuse ;  /* 0x00008f0027ec7a23 */ /* 0x100fe20000010805 */
[----:B------:R-:W3:Y:S01]  /*78b0*/  MUFU.EX2 R252, R9 ;  /* 0x0000000900fc7308 */ /* 0x000ee20000000800 */
[--C-:B------:R-:W-:Y:S02]  /*78c0*/  FFMA.FTZ R213, R51, c[0x0][0x23c], -R5.reuse ;  /* 0x00008f0033d57a23 */ /* 0x100fe40000010805 */
[--C-:B------:R-:W-:Y:S01]  /*78d0*/  FFMA.FTZ R247, R66, c[0x0][0x23c], -R5.reuse ;  /* 0x00008f0042f77a23 */ /* 0x100fe20000010805 */
[----:B-1----:R-:W-:Y:S01]  /*78e0*/  F2FP.BF16.PACK_AB R167, R222, R33 ;  /* 0x00000021dea7723e */ /* 0x002fe200000010ff */
[----:B------:R-:W-:Y:S02]  /*78f0*/  FFMA.FTZ R245, R67, c[0x0][0x23c], -R5 ;  /* 0x00008f0043f57a23 */ /* 0x000fe40000010805 */
[----:B------:R-:W-:Y:S01]  /*7900*/  FMUL.FTZ R5, R153, R165 ;  /* 0x000000a599057220 */ /* 0x000fe20000410000 */
[----:B------:R-:W-:Y:S01]  /*7910*/  F2FP.BF16.PACK_AB R165, R57, R65 ;  /* 0x0000004139a5723e */ /* 0x000fe200000010ff */
[--C-:B------:R-:W-:Y:S01]  /*7920*/  FFMA.FTZ R24, R24, c[0x0][0x23c], -R4.reuse ;  /* 0x00008f0018187a23 */ /* 0x100fe20000010804 */
[----:B------:R-:W1:Y:S01]  /*7930*/  MUFU.EX2 R6, R11 ;  /* 0x0000000b00067308 */ /* 0x000e620000000800 */
[--C-:B------:R-:W-:Y:S02]  /*7940*/  FFMA.FTZ R25, R25, c[0x0][0x23c], -R4.reuse ;  /* 0x00008f0019197a23 */ /* 0x100fe40000010804 */
[--C-:B------:R-:W-:Y:S01]  /*7950*/  FFMA.FTZ R28, R28, c[0x0][0x23c], -R4.reuse ;  /* 0x00008f001c1c7a23 */ /* 0x100fe20000010804 */
[----:B--2---:R-:W-:Y:S01]  /*7960*/  MOV R50, R215 ;  /* 0x000000d700327202 */ /* 0x004fe20000000f00 */
[--C-:B------:R-:W-:Y:S02]  /*7970*/  FFMA.FTZ R215, R45, c[0x0][0x23c], -R4.reuse ;  /* 0x00008f002dd77a23 */ /* 0x100fe40000010804 */
[----:B------:R-:W-:Y:S01]  /*7980*/  FMUL.FTZ R8, R2, R160 ;  /* 0x000000a002087220 */ /* 0x000fe20000410000 */
[----:B------:R-:W2:Y:S01]  /*7990*/  LDL.LU R45, [R1+0x10] ;  /* 0x00001000012d7983 */ /* 0x000ea20000300800 */
[C---:B------:R-:W-:Y:S01]  /*79a0*/  FMUL.FTZ R16, R153.reuse, R172 ;  /* 0x000000ac99107220 */ /* 0x040fe20000410000 */
[----:B------:R4:W-:Y:S01]  /*79b0*/  MUFU.EX2 R221, R13 ;  /* 0x0000000d00dd7308 */ /* 0x0009e20000000800 */
[----:B------:R-:W-:Y:S01]  /*79c0*/  FMUL.FTZ R17, R153, R173 ;  /* 0x000000ad99117220 */ /* 0x000fe20000410000 */
[----:B------:R-:W2:Y:S01]  /*79d0*/  LDL.LU R188, [R1+0xc] ;  /* 0x00000c0001bc7983 */ /* 0x000ea20000300800 */
[----:B------:R-:W-:Y:S01]  /*79e0*/  FMUL.FTZ R18, R152, R174 ;  /* 0x000000ae98127220 */ /* 0x000fe20000410000 */
[----:B---3--:R-:W-:Y:S01]  /*79f0*/  MOV R60, R252 ;  /* 0x000000fc003c7202 */ /* 0x008fe20000000f00 */
[----:B------:R-:W-:Y:S01]  /*7a00*/  FFMA.FTZ R252, R61, c[0x0][0x23c], -R4 ;  /* 0x00008f003dfc7a23 */ /* 0x000fe20000010804 */
[----:B------:R-:W-:Y:S01]  /*7a10*/  MOV R174, R33 ;  /* 0x0000002100ae7202 */ /* 0x000fe20000000f00 */
[----:B------:R-:W-:Y:S01]  /*7a20*/  FMUL.FTZ R4, R153, R164 ;  /* 0x000000a499047220 */ /* 0x000fe20000410000 */
[----:B------:R-:W-:Y:S01]  /*7a30*/  F2FP.BF16.PACK_AB R164, R56, R64 ;  /* 0x0000004038a4723e */ /* 0x000fe200000010ff */
[----:B------:R-:W-:Y:S01]  /*7a40*/  FMUL.FTZ R9, R2, R161 ;  /* 0x000000a102097220 */ /* 0x000fe20000410000 */
[----:B------:R-:W-:Y:S01]  /*7a50*/  MUFU.EX2 R224, R14 ;  /* 0x0000000e00e07308 */ /* 0x000fe20000000800 */
[----:B------:R-:W-:Y:S01]  /*7a60*/  F2FP.BF16.PACK_AB R160, R60, R50 ;  /* 0x000000323ca0723e */ /* 0x000fe200000010ff */
[----:B------:R-:W-:Y:S01]  /*7a70*/  FMUL.FTZ R19, R152, R175 ;  /* 0x000000af98137220 */ /* 0x000fe20000410000 */
[----:B------:R-:W-:Y:S01]  /*7a80*/  MOV R175, R36 ;  /* 0x0000002400af7202 */ /* 0x000fe20000000f00 */
[----:B------:R-:W-:Y:S01]  /*7a90*/  FMUL.FTZ R33, R2, R177 ;  /* 0x000000b102217220 */ /* 0x000fe20000410000 */
[----:B-1----:R-:W-:Y:S01]  /*7aa0*/  MOV R61, R6 ;  /* 0x00000006003d7202 */ /* 0x002fe20000000f00 */
[----:B------:R-:W-:Y:S01]  /*7ab0*/  FMUL.FTZ R6, R152, R166 ;  /* 0x000000a698067220 */ /* 0x000fe20000410000 */
[----:B------:R-:W-:Y:S01]  /*7ac0*/  F2FP.BF16.PACK_AB R166, R223, R36 ;  /* 0x00000024dfa6723e */ /* 0x000fe200000010ff */
[----:B------:R-:W3:Y:S01]  /*7ad0*/  LDL.LU R172, [R1+0x4] ;  /* 0x0000040001ac7983 */ /* 0x000ee20000300800 */
[--C-:B------:R-:W-:Y:S01]  /*7ae0*/  FFMA.FTZ R42, R42, c[0x0][0x23c], -R158.reuse ;  /* 0x00008f002a2a7a23 */ /* 0x100fe2000001089e */
[----:B------:R-:W-:Y:S01]  /*7af0*/  MUFU.EX2 R216, R15 ;  /* 0x0000000f00d87308 */ /* 0x000fe20000000800 */
[----:B------:R-:W-:Y:S01]  /*7b00*/  FFMA.FTZ R43, R43, c[0x0][0x23c], -R158 ;  /* 0x00008f002b2b7a23 */ /* 0x000fe2000001089e */
[----:B------:R-:W2:Y:S01]  /*7b10*/  LDL.LU R44, [R1+0x8] ;  /* 0x00000800012c7983 */ /* 0x000ea20000300800 */
[C---:B------:R-:W-:Y:S01]  /*7b20*/  FMUL.FTZ R36, R2.reuse, R184 ;  /* 0x000000b802247220 */ /* 0x040fe20000410000 */
[-C--:B------:R-:W-:Y:S05]  /*7b30*/  HMMA.16816.F32.BF16 R4, R164, R20.reuse, R4 ;  /* 0x00000014a404723c */ /* 0x080fea0000041804 */
[C---:B----4-:R-:W-:Y:S01]  /*7b40*/  FMUL.FTZ R13, R2.reuse, R169 ;  /* 0x000000a9020d7220 */ /* 0x050fe20000410000 */
[----:B------:R-:W1:Y:S01]  /*7b50*/  MUFU.EX2 R0, R0 ;  /* 0x0000000000007308 */ /* 0x000e620000000800 */
[----:B------:R-:W-:Y:S02]  /*7b60*/  FMUL.FTZ R37, R2, R185 ;  /* 0x000000b902257220 */ /* 0x000fe40000410000 */
[----:B------:R-:W-:Y:S03]  /*7b70*/  FMUL.FTZ R49, R153, R189 ;  /* 0x000000bd99317220 */ /* 0x000fe60000410000 */
[----:B------:R-:W-:Y:S01]  /*7b80*/  MOV R189, R50 ;  /* 0x0000003200bd7202 */ /* 0x000fe20000000f00 */
[C---:B------:R-:W-:Y:S01]  /*7b90*/  FMUL.FTZ R50, R152.reuse, R190 ;  /* 0x000000be98327220 */ /* 0x040fe20000410000 */
[----:B------:R-:W-:Y:S01]  /*7ba0*/  MOV R190, R65 ;  /* 0x0000004100be7202 */ /* 0x000fe20000000f00 */
[----:B------:R-:W-:Y:S01]  /*7bb0*/  FMUL.FTZ R51, R152, R191 ;  /* 0x000000bf98337220 */ /* 0x000fe20000410000 */
[----:B------:R-:W4:Y:S01]  /*7bc0*/  MUFU.EX2 R159, R10 ;  /* 0x0000000a009f7308 */ /* 0x000f220000000800 */
[----:B------:R-:W-:Y:S01]  /*7bd0*/  MOV R191, R64 ;  /* 0x0000004000bf7202 */ /* 0x000fe20000000f00 */
[C---:B------:R-:W-:Y:S02]  /*7be0*/  FMUL.FTZ R64, R2.reuse, R192 ;  /* 0x000000c002407220 */ /* 0x040fe40000410000 */
[C---:B------:R-:W-:Y:S02]  /*7bf0*/  FMUL.FTZ R65, R2.reuse, R193 ;  /* 0x000000c102417220 */ /* 0x040fe40000410000 */
[C---:B------:R-:W-:Y:S02]  /*7c00*/  FMUL.FTZ R68, R2.reuse, R68 ;  /* 0x0000004402447220 */ /* 0x040fe40000410000 */
[----:B------:R-:W-:Y:S02]  /*7c10*/  FMUL.FTZ R69, R2, R69 ;  /* 0x0000004502457220 */ /* 0x000fe40000410000 */
[----:B------:R-:W4:Y:S01]  /*7c20*/  MUFU.EX2 R32, R12 ;  /* 0x0000000c00207308 */ /* 0x000f220000000800 */
[C---:B------:R-:W-:Y:S02]  /*7c30*/  FMUL.FTZ R74, R152.reuse, R74 ;  /* 0x0000004a984a7220 */ /* 0x040fe40000410000 */
[----:B------:R-:W-:Y:S02]  /*7c40*/  FMUL.FTZ R75, R152, R75 ;  /* 0x0000004b984b7220 */ /* 0x000fe40000410000 */
[----:B-1----:R-:W-:Y:S01]  /*7c50*/  FMUL.FTZ R11, R0, R163 ;  /* 0x000000a3000b7220 */ /* 0x002fe20000410000 */
[----:B------:R-:W-:Y:S01]  /*7c60*/  F2FP.BF16.PACK_AB R163, R216, R224 ;  /* 0x000000e0d8a3723e */ /* 0x000fe200000010ff */
[C---:B------:R-:W-:Y:S02]  /*7c70*/  FMUL.FTZ R14, R0.reuse, R170 ;  /* 0x000000aa000e7220 */ /* 0x040fe40000410000 */
[C---:B------:R-:W-:Y:S01]  /*7c80*/  FMUL.FTZ R15, R0.reuse, R171 ;  /* 0x000000ab000f7220 */ /* 0x040fe20000410000 */
[----:B------:R-:W-:Y:S01]  /*7c90*/  MUFU.EX2 R207, R207 ;  /* 0x000000cf00cf7308 */ /* 0x000fe20000000800 */
[C---:B------:R-:W-:Y:S02]  /*7ca0*/  FMUL.FTZ R34, R0.reuse, R178 ;  /* 0x000000b200227220 */ /* 0x040fe40000410000 */
[C---:B------:R-:W-:Y:S01]  /*7cb0*/  FMUL.FTZ R35, R0.reuse, R179 ;  /* 0x000000b300237220 */ /* 0x040fe20000410000 */
[----:B----4-:R-:W-:Y:S01]  /*7cc0*/  F2FP.BF16.PACK_AB R161, R61, R159 ;  /* 0x0000009f3da1723e */ /* 0x010fe200000010ff */
[C---:B------:R-:W-:Y:S02]  /*7cd0*/  FMUL.FTZ R10, R0.reuse, R162 ;  /* 0x000000a2000a7220 */ /* 0x040fe40000410000 */
[C---:B------:R-:W-:Y:S02]  /*7ce0*/  FMUL.FTZ R38, R0.reuse, R186 ;  /* 0x000000ba00267220 */ /* 0x040fe40000410000 */
[C---:B------:R-:W-:Y:S01]  /*7cf0*/  FMUL.FTZ R39, R0.reuse, R187 ;  /* 0x000000bb00277220 */ /* 0x040fe20000410000 */
[----:B------:R-:W1:Y:S01]  /*7d00*/  MUFU.EX2 R206, R206 ;  /* 0x000000ce00ce7308 */ /* 0x000e620000000800 */
[C---:B------:R-:W-:Y:S02]  /*7d10*/  FMUL.FTZ R66, R0.reuse, R194 ;  /* 0x000000c200427220 */ /* 0x040fe40000410000 */
[----:B------:R-:W-:Y:S01]  /*7d20*/  FMUL.FTZ R67, R0, R195 ;  /* 0x000000c300437220 */ /* 0x000fe20000410000 */
[----:B------:R-:W-:Y:S01]  /*7d30*/  F2FP.BF16.PACK_AB R162, R221, R32 ;  /* 0x00000020dda2723e */ /* 0x000fe200000010ff */
[C---:B------:R-:W-:Y:S01]  /*7d40*/  FMUL.FTZ R12, R2.reuse, R168 ;  /* 0x000000a8020c7220 */ /* 0x040fe20000410000 */
[----:B------:R-:W-:Y:S01]  /*7d50*/  MOV R173, R32 ;  /* 0x0000002000ad7202 */ /* 0x000fe20000000f00 */
[----:B------:R-:W4:Y:S01]  /*7d60*/  LDSM.16.MT88.4 R168, [R220+0xc000] ;  /* 0x00c00000dca8783b */ /* 0x000f220000004200 */
[----:B------:R-:W-:Y:S02]  /*7d70*/  FMUL.FTZ R32, R2, R176 ;  /* 0x000000b002207220 */ /* 0x000fe40000410000 */
[----:B------:R-:W-:Y:S01]  /*7d80*/  MUFU.EX2 R194, R40 ;  /* 0x0000002800c27308 */ /* 0x000fe20000000800 */
[C---:B------:R-:W-:Y:S04]  /*7d90*/  HMMA.16816.F32.BF16 R8, R160.reuse, R20, R8 ;  /* 0x00000014a008723c */ /* 0x040fe80000041808 */
[C---:B------:R-:W-:Y:S02]  /*7da0*/  FMUL.FTZ R70, R0.reuse, R70 ;  /* 0x0000004600467220 */ /* 0x040fe40000410000 */
[----:B------:R-:W-:Y:S02]  /*7db0*/  FMUL.FTZ R71, R0, R71 ;  /* 0x0000004700477220 */ /* 0x000fe40000410000 */
[-C--:B------:R-:W-:Y:S01]  /*7dc0*/  HMMA.16816.F32.BF16 R12, R160, R22.reuse, R12 ;  /* 0x00000016a00c723c */ /* 0x080fe2000004180c */
[----:B------:R-:W-:Y:S03]  /*7dd0*/  MUFU.EX2 R195, R42 ;  /* 0x0000002a00c37308 */ /* 0x000fe60000000800 */
[C---:B------:R-:W-:Y:S02]  /*7de0*/  FMUL.FTZ R20, R153.reuse, R180 ;  /* 0x000000b499147220 */ /* 0x040fe40000410000 */
[C---:B------:R-:W-:Y:S02]  /*7df0*/  FMUL.FTZ R21, R153.reuse, R181 ;  /* 0x000000b599157220 */ /* 0x040fe40000410000 */
[C---:B------:R-:W-:Y:S03]  /*7e00*/  HMMA.16816.F32.BF16 R16, R164.reuse, R22, R16 ;  /* 0x00000016a410723c */ /* 0x040fe60000041810 */
[----:B------:R1:W-:Y:S01]  /*7e10*/  MUFU.EX2 R177, R211 ;  /* 0x000000d300b17308 */ /* 0x0003e20000000800 */
[C---:B------:R-:W-:Y:S02]  /*7e20*/  FMUL.FTZ R76, R153.reuse, R76 ;  /* 0x0000004c994c7220 */ /* 0x040fe40000410000 */
[C---:B------:R-:W-:Y:S02]  /*7e30*/  FMUL.FTZ R77, R153.reuse, R77 ;  /* 0x0000004d994d7220 */ /* 0x040fe40000410000 */
[C---:B------:R-:W-:Y:S04]  /*7e40*/  FMUL.FTZ R22, R152.reuse, R182 ;  /* 0x000000b698167220 */ /* 0x040fe80000410000 */
[C---:B------:R-:W-:Y:S01]  /*7e50*/  FMUL.FTZ R23, R152.reuse, R183 ;  /* 0x000000b798177220 */ /* 0x040fe20000410000 */
[----:B------:R4:W4:Y:S01]  /*7e60*/  MUFU.EX2 R179, R210 ;  /* 0x000000d200b37308 */ /* 0x0009220000000800 */
[C---:B------:R-:W-:Y:S02]  /*7e70*/  FMUL.FTZ R78, R152.reuse, R78 ;  /* 0x0000004e984e7220 */ /* 0x040fe40000410000 */
[----:B------:R-:W-:Y:S02]  /*7e80*/  FMUL.FTZ R79, R152, R79 ;  /* 0x0000004f984f7220 */ /* 0x000fe40000410000 */
[C---:B------:R-:W-:Y:S01]  /*7e90*/  FMUL.FTZ R80, R2.reuse, R80 ;  /* 0x0000005002507220 */ /* 0x040fe20000410000 */
[-C--:B------:R-:W-:Y:S03]  /*7ea0*/  HMMA.16816.F32.BF16 R20, R164, R52.reuse, R20 ;  /* 0x00000034a414723c */ /* 0x080fe60000041814 */
[----:B------:R-:W-:Y:S01]  /*7eb0*/  FMUL.FTZ R81, R2, R81 ;  /* 0x0000005102517220 */ /* 0x000fe20000410000 */
[----:B------:R-:W-:Y:S01]  /*7ec0*/  MUFU.EX2 R183, R205 ;  /* 0x000000cd00b77308 */ /* 0x000fe20000000800 */
[C---:B------:R-:W-:Y:S02]  /*7ed0*/  FMUL.FTZ R82, R0.reuse, R82 ;  /* 0x0000005200527220 */ /* 0x040fe40000410000 */
[----:B------:R-:W-:Y:S01]  /*7ee0*/  FMUL.FTZ R83, R0, R83 ;  /* 0x0000005300537220 */ /* 0x000fe20000410000 */
[C---:B------:R-:W-:Y:S04]  /*7ef0*/  HMMA.16816.F32.BF16 R32, R160.reuse, R52, R32 ;  /* 0x00000034a020723c */ /* 0x040fe80000041820 */
[----:B-1----:R-:W-:Y:S01]  /*7f00*/  MOV R211, R61 ;  /* 0x0000003d00d37202 */ /* 0x002fe20000000f00 */
[C---:B------:R-:W-:Y:S01]  /*7f10*/  FMUL.FTZ R84, R2.reuse, R84 ;  /* 0x0000005402547220 */ /* 0x040fe20000410000 */
[----:B------:R1:W-:Y:S01]  /*7f20*/  MUFU.EX2 R186, R209 ;  /* 0x000000d100ba7308 */ /* 0x0003e20000000800 */
[C---:B------:R-:W-:Y:S01]  /*7f30*/  FMUL.FTZ R52, R153.reuse, R196 ;  /* 0x000000c499347220 */ /* 0x040fe20000410000 */
[-C--:B------:R-:W-:Y:S04]  /*7f40*/  HMMA.16816.F32.BF16 R36, R160, R54.reuse, R36 ;  /* 0x00000036a024723c */ /* 0x080fe80000041824 */
[----:B----4-:R-:W-:Y:S01]  /*7f50*/  MOV R210, R60 ;  /* 0x0000003c00d27202 */ /* 0x010fe20000000f00 */
[C---:B------:R-:W-:Y:S02]  /*7f60*/  FMUL.FTZ R53, R153.reuse, R197 ;  /* 0x000000c599357220 */ /* 0x040fe40000410000 */
[----:B------:R-:W-:Y:S01]  /*7f70*/  FMUL.FTZ R85, R2, R85 ;  /* 0x0000005502557220 */ /* 0x000fe20000410000 */
[C---:B------:R-:W-:Y:S01]  /*7f80*/  HMMA.16816.F32.BF16 R48, R164.reuse, R54, R48 ;  /* 0x00000036a430723c */ /* 0x040fe20000041830 */
[----:B------:R-:W-:Y:S03]  /*7f90*/  MUFU.EX2 R185, R204 ;  /* 0x000000cc00b97308 */ /* 0x000fe60000000800 */
[C---:B------:R-:W-:Y:S02]  /*7fa0*/  FMUL.FTZ R86, R0.reuse, R86 ;  /* 0x0000005600567220 */ /* 0x040fe40000410000 */
[----:B------:R-:W-:Y:S02]  /*7fb0*/  FMUL.FTZ R87, R0, R87 ;  /* 0x0000005700577220 */ /* 0x000fe40000410000 */
[C---:B------:R-:W-:Y:S03]  /*7fc0*/  FMUL.FTZ R54, R152.reuse, R198 ;  /* 0x000000c698367220 */ /* 0x040fe60000410000 */
[----:B------:R-:W4:Y:S01]  /*7fd0*/  MUFU.EX2 R204, R215 ;  /* 0x000000d700cc7308 */ /* 0x000f220000000800 */
[C---:B------:R-:W-:Y:S01]  /*7fe0*/  FMUL.FTZ R55, R152.reuse, R199 ;  /* 0x000000c798377220 */ /* 0x040fe20000410000 */
[----:B-1----:R-:W-:Y:S01]  /*7ff0*/  MOV R209, R57 ;  /* 0x0000003900d17202 */ /* 0x002fe20000000f00 */
[C---:B------:R-:W-:Y:S02]  /*8000*/  FMUL.FTZ R88, R153.reuse, R88 ;  /* 0x0000005899587220 */ /* 0x040fe40000410000 */
[C---:B------:R-:W-:Y:S03]  /*8010*/  FMUL.FTZ R89, R153.reuse, R89 ;  /* 0x0000005999597220 */ /* 0x040fe60000410000 */
[-C--:B------:R-:W-:Y:S02]  /*8020*/  HMMA.16816.F32.BF16 R52, R164, R168.reuse, R52 ;  /* 0x000000a8a434723c */ /* 0x080fe40000041834 */
[----:B------:R1:W-:Y:S01]  /*8030*/  MUFU.EX2 R196, R29 ;  /* 0x0000001d00c47308 */ /* 0x0003e20000000800 */
[C---:B------:R-:W-:Y:S02]  /*8040*/  FMUL.FTZ R90, R152.reuse, R90 ;  /* 0x0000005a985a7220 */ /* 0x040fe40000410000 */
[C---:B------:R-:W-:Y:S02]  /*8050*/  FMUL.FTZ R91, R152.reuse, R91 ;  /* 0x0000005b985b7220 */ /* 0x040fe40000410000 */
[C---:B------:R-:W-:Y:S01]  /*8060*/  FMUL.FTZ R92, R153.reuse, R92 ;  /* 0x0000005c995c7220 */ /* 0x040fe20000410000 */
[C---:B------:R-:W-:Y:S04]  /*8070*/  HMMA.16816.F32.BF16 R64, R160.reuse, R168, R64 ;  /* 0x000000a8a040723c */ /* 0x040fe80000041840 */
[C---:B------:R-:W-:Y:S01]  /*8080*/  FMUL.FTZ R93, R153.reuse, R93 ;  /* 0x0000005d995d7220 */ /* 0x040fe20000410000 */
[----:B------:R-:W-:Y:S01]  /*8090*/  MUFU.EX2 R178, R24 ;  /* 0x0000001800b27308 */ /* 0x000fe20000000800 */
[C---:B------:R-:W-:Y:S02]  /*80a0*/  FMUL.FTZ R94, R152.reuse, R94 ;  /* 0x0000005e985e7220 */ /* 0x040fe40000410000 */
[-C--:B------:R-:W-:Y:S04]  /*80b0*/  HMMA.16816.F32.BF16 R68, R160, R170.reuse, R68 ;  /* 0x000000aaa044723c */ /* 0x080fe80000041844 */
[----:B------:R-:W-:Y:S02]  /*80c0*/  FMUL.FTZ R95, R152, R95 ;  /* 0x0000005f985f7220 */ /* 0x000fe40000410000 */
[----:B------:R-:W-:Y:S01]  /*80d0*/  FMUL.FTZ R96, R2, R96 ;  /* 0x0000006002607220 */ /* 0x000fe20000410000 */
[----:B------:R-:W-:Y:S01]  /*80e0*/  MUFU.EX2 R180, R25 ;  /* 0x0000001900b47308 */ /* 0x000fe20000000800 */
[C---:B------:R-:W-:Y:S01]  /*80f0*/  HMMA.16816.F32.BF16 R72, R164.reuse, R170, R72 ;  /* 0x000000aaa448723c */ /* 0x040fe20000041848 */
[----:B------:R-:W4:Y:S03]  /*8100*/  LDSM.16.MT88.4 R168, [R219+0xc000] ;  /* 0x00c00000dba8783b */ /* 0x000f260000004200 */
[----:B-1----:R-:W-:Y:S01]  /*8110*/  F2FP.BF16.PACK_AB R29, R206, R207 ;  /* 0x000000cfce1d723e */ /* 0x002fe200000010ff */
[----:B------:R-:W-:Y:S02]  /*8120*/  FMUL.FTZ R97, R2, R97 ;  /* 0x0000006102617220 */ /* 0x000fe40000410000 */
[C---:B------:R-:W-:Y:S02]  /*8130*/  FMUL.FTZ R98, R0.reuse, R98 ;  /* 0x0000006200627220 */ /* 0x040fe40000410000 */
[----:B------:R-:W-:Y:S01]  /*8140*/  FMUL.FTZ R99, R0, R99 ;  /* 0x0000006300637220 */ /* 0x000fe20000410000 */
[----:B------:R-:W-:Y:S02]  /*8150*/  MUFU.EX2 R181, R208 ;  /* 0x000000d000b57308 */ /* 0x000fe40000000800 */
[C---:B------:R-:W-:Y:S02]  /*8160*/  FMUL.FTZ R100, R2.reuse, R100 ;  /* 0x0000006402647220 */ /* 0x040fe40000410000 */
[----:B------:R-:W-:Y:S02]  /*8170*/  FMUL.FTZ R101, R2, R101 ;  /* 0x0000006502657220 */ /* 0x000fe40000410000 */
[C---:B------:R-:W-:Y:S02]  /*8180*/  FMUL.FTZ R102, R0.reuse, R102 ;  /* 0x0000006600667220 */ /* 0x040fe40000410000 */
[----:B------:R-:W-:Y:S02]  /*8190*/  FMUL.FTZ R103, R0, R103 ;  /* 0x0000006700677220 */ /* 0x000fe40000410000 */
[C---:B------:R-:W-:Y:S01]  /*81a0*/  FMUL.FTZ R104, R153.reuse, R104 ;  /* 0x0000006899687220 */ /* 0x040fe20000410000 */
[----:B------:R1:W-:Y:S01]  /*81b0*/  MUFU.EX2 R184, R28 ;  /* 0x0000001c00b87308 */ /* 0x0003e20000000800 */
[C---:B------:R-:W-:Y:S02]  /*81c0*/  FMUL.FTZ R105, R153.reuse, R105 ;  /* 0x0000006999697220 */ /* 0x040fe40000410000 */
[C---:B------:R-:W-:Y:S02]  /*81d0*/  FMUL.FTZ R106, R152.reuse, R106 ;  /* 0x0000006a986a7220 */ /* 0x040fe40000410000 */
[C---:B------:R-:W-:Y:S02]  /*81e0*/  FMUL.FTZ R107, R152.reuse, R107 ;  /* 0x0000006b986b7220 */ /* 0x040fe40000410000 */
[C---:B------:R-:W-:Y:S02]  /*81f0*/  FMUL.FTZ R108, R153.reuse, R108 ;  /* 0x0000006c996c7220 */ /* 0x040fe40000410000 */
[----:B------:R-:W-:Y:S01]  /*8200*/  FMUL.FTZ R109, R153, R109 ;  /* 0x0000006d996d7220 */ /* 0x000fe20000410000 */
[----:B------:R-:W-:Y:S01]  /*8210*/  MUFU.EX2 R192, R241 ;  /* 0x000000f100c07308 */ /* 0x000fe20000000800 */
[C---:B------:R-:W-:Y:S02]  /*8220*/  FMUL.FTZ R110, R152.reuse, R110 ;  /* 0x0000006e986e7220 */ /* 0x040fe40000410000 */
[----:B------:R-:W-:Y:S02]  /*8230*/  FMUL.FTZ R111, R152, R111 ;  /* 0x0000006f986f7220 */ /* 0x000fe40000410000 */
[C---:B------:R-:W-:Y:S02]  /*8240*/  FMUL.FTZ R112, R2.reuse, R112 ;  /* 0x0000007002707220 */ /* 0x040fe40000410000 */
[----:B------:R-:W-:Y:S02]  /*8250*/  FMUL.FTZ R113, R2, R113 ;  /* 0x0000007102717220 */ /* 0x000fe40000410000 */
[C---:B------:R-:W-:Y:S01]  /*8260*/  FMUL.FTZ R114, R0.reuse, R114 ;  /* 0x0000007200727220 */ /* 0x040fe20000410000 */
[-C--:B----4-:R-:W-:Y:S01]  /*8270*/  HMMA.16816.F32.BF16 R76, R164, R168.reuse, R76 ;  /* 0x000000a8a44c723c */ /* 0x090fe2000004184c */
[----:B------:R-:W-:Y:S02]  /*8280*/  MUFU.EX2 R241, R245 ;  /* 0x000000f500f17308 */ /* 0x000fe40000000800 */
[----:B------:R-:W-:Y:S01]  /*8290*/  FMUL.FTZ R115, R0, R115 ;  /* 0x0000007300737220 */ /* 0x000fe20000410000 */
[----:B-1----:R-:W-:Y:S01]  /*82a0*/  F2FP.BF16.PACK_AB R28, R179, R177 ;  /* 0x000000b1b31c723e */ /* 0x002fe200000010ff */
[C---:B------:R-:W-:Y:S02]  /*82b0*/  FMUL.FTZ R116, R2.reuse, R116 ;  /* 0x0000007402747220 */ /* 0x040fe40000410000 */
[----:B------:R-:W-:Y:S01]  /*82c0*/  FMUL.FTZ R117, R2, R117 ;  /* 0x0000007502757220 */ /* 0x000fe20000410000 */
[C---:B------:R-:W-:Y:S03]  /*82d0*/  HMMA.16816.F32.BF16 R80, R160.reuse, R168, R80 ;  /* 0x000000a8a050723c */ /* 0x040fe60000041850 */
[----:B------:R-:W-:Y:S01]  /*82e0*/  MUFU.EX2 R198, R240 ;  /* 0x000000f000c67308 */ /* 0x000fe20000000800 */
[C---:B------:R-:W-:Y:S02]  /*82f0*/  FMUL.FTZ R118, R0.reuse, R118 ;  /* 0x0000007600767220 */ /* 0x040fe40000410000 */
[----:B------:R-:W-:Y:S02]  /*8300*/  FMUL.FTZ R119, R0, R119 ;  /* 0x0000007700777220 */ /* 0x000fe40000410000 */
[-C--:B------:R-:W-:Y:S04]  /*8310*/  HMMA.16816.F32.BF16 R84, R160, R170.reuse, R84 ;  /* 0x000000aaa054723c */ /* 0x080fe80000041854 */
[C---:B------:R-:W-:Y:S01]  /*8320*/  FMUL.FTZ R120, R153.reuse, R120 ;  /* 0x0000007899787220 */ /* 0x040fe20000410000 */
[----:B------:R-:W-:Y:S01]  /*8330*/  MUFU.EX2 R193, R237 ;  /* 0x000000ed00c17308 */ /* 0x000fe20000000800 */
[C---:B------:R-:W-:Y:S02]  /*8340*/  FMUL.FTZ R121, R153.reuse, R121 ;  /* 0x0000007999797220 */ /* 0x040fe40000410000 */
[C---:B------:R-:W-:Y:S01]  /*8350*/  HMMA.16816.F32.BF16 R88, R164.reuse, R170, R88 ;  /* 0x000000aaa458723c */ /* 0x040fe20000041858 */
[----:B------:R-:W1:Y:S03]  /*8360*/  LDSM.16.MT88.4 R168, [R217+0xe000] ;  /* 0x00e00000d9a8783b */ /* 0x000e660000004200 */
[C---:B------:R-:W-:Y:S02]  /*8370*/  FMUL.FTZ R122, R152.reuse, R122 ;  /* 0x0000007a987a7220 */ /* 0x040fe40000410000 */
[C---:B------:R-:W-:Y:S01]  /*8380*/  FMUL.FTZ R123, R152.reuse, R123 ;  /* 0x0000007b987b7220 */ /* 0x040fe20000410000 */
[----:B------:R4:W-:Y:S01]  /*8390*/  MUFU.EX2 R237, R249 ;  /* 0x000000f900ed7308 */ /* 0x0009e20000000800 */
[C---:B------:R-:W-:Y:S04]  /*83a0*/  FMUL.FTZ R124, R153.reuse, R124 ;  /* 0x0000007c997c7220 */ /* 0x040fe80000410000 */
        /* <DEDUP_REMOVED lines=9> */
[----:B------:R-:W-:Y:S01]  /*8440*/  MUFU.EX2 R236, R243 ;  /* 0x000000f300ec7308 */ /* 0x000fe20000000800 */
[----:B------:R-:W-:Y:S02]  /*8450*/  FMUL.FTZ R133, R2, R133 ;  /* 0x0000008502857220 */ /* 0x000fe40000410000 */
[C---:B------:R-:W-:Y:S01]  /*8460*/  FMUL.FTZ R134, R0.reuse, R134 ;  /* 0x0000008600867220 */ /* 0x040fe20000410000 */
[----:B----4-:R-:W-:Y:S01]  /*8470*/  MOV R249, R204 ;  /* 0x000000cc00f97202 */ /* 0x010fe20000000f00 */
[----:B------:R-:W-:Y:S02]  /*8480*/  FMUL.FTZ R135, R0, R135 ;  /* 0x0000008700877220 */ /* 0x000fe40000410000 */
[C---:B------:R-:W-:Y:S02]  /*8490*/  FMUL.FTZ R136, R153.reuse, R136 ;  /* 0x0000008899887220 */ /* 0x040fe40000410000 */
[C---:B------:R-:W-:Y:S01]  /*84a0*/  FMUL.FTZ R137, R153.reuse, R137 ;  /* 0x0000008999897220 */ /* 0x040fe20000410000 */
[----:B------:R-:W-:Y:S01]  /*84b0*/  MUFU.EX2 R215, R246 ;  /* 0x000000f600d77308 */ /* 0x000fe20000000800 */
[C---:B------:R-:W-:Y:S02]  /*84c0*/  FMUL.FTZ R138, R152.reuse, R138 ;  /* 0x0000008a988a7220 */ /* 0x040fe40000410000 */
[C---:B------:R-:W-:Y:S01]  /*84d0*/  FMUL.FTZ R139, R152.reuse, R139 ;  /* 0x0000008b988b7220 */ /* 0x040fe20000410000 */
[-C--:B-1----:R-:W-:Y:S03]  /*84e0*/  HMMA.16816.F32.BF16 R92, R164, R168.reuse, R92 ;  /* 0x000000a8a45c723c */ /* 0x082fe6000004185c */
[C---:B------:R-:W-:Y:S02]  /*84f0*/  FMUL.FTZ R140, R153.reuse, R140 ;  /* 0x0000008c998c7220 */ /* 0x040fe40000410000 */
[----:B------:R-:W-:Y:S01]  /*8500*/  FMUL.FTZ R141, R153, R141 ;  /* 0x0000008d998d7220 */ /* 0x000fe20000410000 */
[----:B------:R-:W-:Y:S01]  /*8510*/  MUFU.EX2 R240, R247 ;  /* 0x000000f700f07308 */ /* 0x000fe20000000800 */
[C---:B------:R-:W-:Y:S01]  /*8520*/  FMUL.FTZ R142, R152.reuse, R142 ;  /* 0x0000008e988e7220 */ /* 0x040fe20000410000 */
[C---:B------:R-:W-:Y:S04]  /*8530*/  HMMA.16816.F32.BF16 R96, R160.reuse, R168, R96 ;  /* 0x000000a8a060723c */ /* 0x040fe80000041860 */
[----:B------:R-:W-:Y:S02]  /*8540*/  FMUL.FTZ R143, R152, R143 ;  /* 0x0000008f988f7220 */ /* 0x000fe40000410000 */
[C---:B------:R-:W-:Y:S02]  /*8550*/  FMUL.FTZ R144, R2.reuse, R144 ;  /* 0x0000009002907220 */ /* 0x040fe40000410000 */
[-C--:B------:R-:W-:Y:S04]  /*8560*/  HMMA.16816.F32.BF16 R100, R160, R170.reuse, R100 ;  /* 0x000000aaa064723c */ /* 0x080fe80000041864 */
[----:B------:R-:W-:Y:S02]  /*8570*/  FMUL.FTZ R145, R2, R145 ;  /* 0x0000009102917220 */ /* 0x000fe40000410000 */
[C---:B------:R-:W-:Y:S02]  /*8580*/  FMUL.FTZ R146, R0.reuse, R146 ;  /* 0x0000009200927220 */ /* 0x040fe40000410000 */
[C---:B------:R-:W-:Y:S01]  /*8590*/  HMMA.16816.F32.BF16 R104, R164.reuse, R170, R104 ;  /* 0x000000aaa468723c */ /* 0x040fe20000041868 */
[----:B------:R-:W1:Y:S03]  /*85a0*/  LDSM.16.MT88.4 R168, [R218+0xe000] ;  /* 0x00e00000daa8783b */ /* 0x000e660000004200 */
[----:B------:R-:W-:Y:S02]  /*85b0*/  FMUL.FTZ R147, R0, R147 ;  /* 0x0000009300937220 */ /* 0x000fe40000410000 */
[----:B---3--:R-:W-:Y:S02]  /*85c0*/  FFMA.FTZ R172, R152, R172, R190 ;  /* 0x000000ac98ac7223 */ /* 0x008fe400000100be */
[----:B------:R-:W-:Y:S01]  /*85d0*/  MUFU.EX2 R190, R239 ;  /* 0x000000ef00be7308 */ /* 0x000fe20000000800 */
[C---:B------:R-:W-:Y:S03]  /*85e0*/  FMUL.FTZ R148, R2.reuse, R148 ;  /* 0x0000009402947220 */ /* 0x040fe60000410000 */
[----:B------:R-:W-:Y:S02]  /*85f0*/  FMUL.FTZ R149, R2, R149 ;  /* 0x0000009502957220 */ /* 0x000fe40000410000 */
[C---:B------:R-:W-:Y:S02]  /*8600*/  FMUL.FTZ R150, R0.reuse, R150 ;  /* 0x0000009600967220 */ /* 0x040fe40000410000 */
[----:B------:R-:W-:Y:S02]  /*8610*/  FMUL.FTZ R151, R0, R151 ;  /* 0x0000009700977220 */ /* 0x000fe40000410000 */
[--C-:B------:R-:W-:Y:S01]  /*8620*/  FFMA.FTZ R26, R26, c[0x0][0x23c], -R158.reuse ;  /* 0x00008f001a1a7a23 */ /* 0x100fe2000001089e */
[----:B------:R-:W-:Y:S01]  /*8630*/  MUFU.EX2 R239, R250 ;  /* 0x000000fa00ef7308 */ /* 0x000fe20000000800 */
[--C-:B------:R-:W-:Y:S02]  /*8640*/  FFMA.FTZ R27, R27, c[0x0][0x23c], -R158.reuse ;  /* 0x00008f001b1b7a23 */ /* 0x100fe4000001089e */
[--C-:B------:R-:W-:Y:S02]  /*8650*/  FFMA.FTZ R30, R30, c[0x0][0x23c], -R158.reuse ;  /* 0x00008f001e1e7a23 */ /* 0x100fe4000001089e */
[----:B------:R-:W-:Y:S02]  /*8660*/  FFMA.FTZ R31, R31, c[0x0][0x23c], -R158 ;  /* 0x00008f001f1f7a23 */ /* 0x000fe4000001089e */
[C---:B------:R-:W-:Y:S02]  /*8670*/  FMUL.FTZ R24, R153.reuse, R200 ;  /* 0x000000c899187220 */ /* 0x040fe40000410000 */
[----:B------:R-:W-:Y:S01]  /*8680*/  FMUL.FTZ R25, R153, R201 ;  /* 0x000000c999197220 */ /* 0x000fe20000410000 */
[----:B------:R-:W3:Y:S01]  /*8690*/  MUFU.EX2 R200, R212 ;  /* 0x000000d400c87308 */ /* 0x000ee20000000800 */
[----:B--2---:R-:W-:Y:S02]  /*86a0*/  FFMA.FTZ R45, R2, R45, R189 ;  /* 0x0000002d022d7223 */ /* 0x004fe400000100bd */
[----:B------:R-:W-:Y:S02]  /*86b0*/  FFMA.FTZ R159, R0, R188, R159 ;  /* 0x000000bc009f7223 */ /* 0x000fe4000001009f */
[----:B------:R-:W-:Y:S02]  /*86c0*/  FADD.FTZ R0, R209, R172 ;  /* 0x000000acd1007221 */ /* 0x000fe40000010000 */
[----:B------:R-:W-:Y:S02]  /*86d0*/  FFMA.FTZ R44, R153, R44, R191 ;  /* 0x0000002c992c7223 */ /* 0x000fe400000100bf */
[----:B------:R-:W-:Y:S01]  /*86e0*/  FFMA.FTZ R153, R59, c[0x0][0x23c], -R158 ;  /* 0x00008f003b997a23 */ /* 0x000fe2000001089e */
[----:B------:R-:W-:Y:S01]  /*86f0*/  MUFU.EX2 R188, R41 ;  /* 0x0000002900bc7308 */ /* 0x000fe20000000800 */
[----:B------:R-:W-:Y:S01]  /*8700*/  FADD.FTZ R2, R56, R44 ;  /* 0x0000002c38027221 */ /* 0x000fe20000010000 */
[-C--:B-1----:R-:W-:Y:S03]  /*8710*/  HMMA.16816.F32.BF16 R108, R164, R168.reuse, R108 ;  /* 0x000000a8a46c723c */ /* 0x082fe6000004186c */
[--C-:B------:R-:W-:Y:S02]  /*8720*/  FFMA.FTZ R46, R46, c[0x0][0x23c], -R158.reuse ;  /* 0x00008f002e2e7a23 */ /* 0x100fe4000001089e */
[--C-:B------:R-:W-:Y:S02]  /*8730*/  FFMA.FTZ R47, R47, c[0x0][0x23c], -R158.reuse ;  /* 0x00008f002f2f7a23 */ /* 0x100fe4000001089e */
[----:B------:R-:W-:Y:S01]  /*8740*/  FADD.FTZ R44, R210, R45 ;  /* 0x0000002dd22c7221 */ /* 0x000fe20000010000 */
[C---:B------:R-:W-:Y:S01]  /*8750*/  HMMA.16816.F32.BF16 R112, R160.reuse, R168, R112 ;  /* 0x000000a8a070723c */ /* 0x040fe20000041870 */
[----:B------:R1:W2:Y:S03]  /*8760*/  MUFU.EX2 R189, R43 ;  /* 0x0000002b00bd7308 */ /* 0x0002a60000000800 */
[----:B------:R-:W-:Y:S01]  /*8770*/  FADD.FTZ R159, R211, R159 ;  /* 0x0000009fd39f7221 */ /* 0x000fe20000010000 */
[-C--:B---3--:R-:W-:Y:S03]  /*8780*/  MOV R245, R200.reuse ;  /* 0x000000c800f57202 */ /* 0x088fe60000000f00 */
[-C--:B------:R-:W-:Y:S03]  /*8790*/  HMMA.16816.F32.BF16 R116, R160, R170.reuse, R116 ;  /* 0x000000aaa074723c */ /* 0x080fe60000041874 */
[----:B------:R-:W3:Y:S05]  /*87a0*/  MUFU.EX2 R191, R214 ;  /* 0x000000d600bf7308 */ /* 0x000eea0000000800 */
[C---:B------:R-:W-:Y:S01]  /*87b0*/  HMMA.16816.F32.BF16 R120, R164.reuse, R170, R120 ;  /* 0x000000aaa478723c */ /* 0x040fe20000041878 */
[----:B------:R-:W4:Y:S04]  /*87c0*/  LDSM.16.MT88.4 R168, [R220+0xe000] ;  /* 0x00e00000dca8783b */ /* 0x000f280000004200 */
[----:B------:R3:W3:Y:S04]  /*87d0*/  MUFU.EX2 R201, R46 ;  /* 0x0000002e00c97308 */ /* 0x0006e80000000800 */
[----:B-1----:R-:W-:Y:S03]  /*87e0*/  LDSM.16.MT88.4 R40, [R217+0xd000] ;  /* 0x00d00000d928783b */ /* 0x002fe60000004200 */
[----:B--2---:R-:W-:Y:S03]  /*87f0*/  F2FP.BF16.PACK_AB R45, R189, R195 ;  /* 0x000000c3bd2d723e */ /* 0x004fe600000010ff */
[----:B------:R1:W-:Y:S01]  /*8800*/  MUFU.EX2 R210, R251 ;  /* 0x000000fb00d27308 */ /* 0x0003e20000000800 */
[----:B---3--:R-:W-:Y:S09]  /*8810*/  MOV R243, R191 ;  /* 0x000000bf00f37202 */ /* 0x008ff20000000f00 */
[----:B------:R2:W-:Y:S01]  /*8820*/  MUFU.EX2 R209, R252 ;  /* 0x000000fc00d17308 */ /* 0x0005e20000000800 */
[----:B------:R-:W-:Y:S02]  /*8830*/  F2FP.BF16.PACK_AB R46, R204, R200 ;  /* 0x000000c8cc2e723e */ /* 0x000fe400000010ff */
[----:B------:R-:W-:Y:S07]  /*8840*/  MOV R247, R201 ;  /* 0x000000c900f77202 */ /* 0x000fee0000000f00 */
[----:B------:R3:W-:Y:S01]  /*8850*/  MUFU.EX2 R176, R26 ;  /* 0x0000001a00b07308 */ /* 0x0007e20000000800 */
[----:B-1----:R-:W-:Y:S01]  /*8860*/  MOV R251, R189 ;  /* 0x000000bd00fb7202 */ /* 0x002fe20000000f00 */
[-C--:B----4-:R-:W-:Y:S08]  /*8870*/  HMMA.16816.F32.BF16 R124, R164, R168.reuse, R124 ;  /* 0x000000a8a47c723c */ /* 0x090ff0000004187c */
[----:B------:R1:W-:Y:S01]  /*8880*/  MUFU.EX2 R187, R27 ;  /* 0x0000001b00bb7308 */ /* 0x0003e20000000800 */
[C---:B------:R-:W-:Y:S04]  /*8890*/  HMMA.16816.F32.BF16 R128, R160.reuse, R168, R128 ;  /* 0x000000a8a080723c */ /* 0x040fe80000041880 */
[----:B--2---:R-:W-:Y:S05]  /*88a0*/  MOV R252, R188 ;  /* 0x000000bc00fc7202 */ /* 0x004fea0000000f00 */
[----:B------:R2:W-:Y:S01]  /*88b0*/  MUFU.EX2 R182, R30 ;  /* 0x0000001e00b67308 */ /* 0x0005e20000000800 */
[-C--:B------:R-:W-:Y:S03]  /*88c0*/  HMMA.16816.F32.BF16 R132, R160, R170.reuse, R132 ;  /* 0x000000aaa084723c */ /* 0x080fe60000041884 */
[C---:B---3--:R-:W-:Y:S05]  /*88d0*/  FMUL.FTZ R26, R152.reuse, R202 ;  /* 0x000000ca981a7220 */ /* 0x048fea0000410000 */
[C---:B------:R-:W-:Y:S01]  /*88e0*/  HMMA.16816.F32.BF16 R136, R164.reuse, R170, R136 ;  /* 0x000000aaa488723c */ /* 0x040fe20000041888 */
[----:B------:R-:W3:Y:S01]  /*88f0*/  LDSM.16.MT88.4 R168, [R219+0xe000] ;  /* 0x00e00000dba8783b */ /* 0x000ee20000004200 */
[----:B------:R-:W4:Y:S02]  /*8900*/  MUFU.EX2 R202, R238 ;  /* 0x000000ee00ca7308 */ /* 0x000f240000000800 */
[----:B-1----:R-:W-:Y:S02]  /*8910*/  FMUL.FTZ R27, R152, R203 ;  /* 0x000000cb981b7220 */ /* 0x002fe40000410000 */
[--C-:B------:R-:W-:Y:S03]  /*8920*/  FFMA.FTZ R152, R58, c[0x0][0x23c], -R158.reuse ;  /* 0x00008f003a987a23 */ /* 0x100fe6000001089e */
[----:B------:R-:W-:Y:S03]  /*8930*/  LDSM.16.MT88.4 R56, [R218+0xd000] ;  /* 0x00d00000da38783b */ /* 0x000fe60000004200 */
[----:B------:R-:W1:Y:S01]  /*8940*/  MUFU.EX2 R203, R213 ;  /* 0x000000d500cb7308 */ /* 0x000e620000000800 */
[----:B--2---:R-:W-:Y:S09]  /*8950*/  F2FP.BF16.PACK_AB R30, R181, R186 ;  /* 0x000000bab51e723e */ /* 0x004ff200000010ff */
[----:B------:R2:W-:Y:S01]  /*8960*/  MUFU.EX2 R213, R244 ;  /* 0x000000f400d57308 */ /* 0x0005e20000000800 */
[----:B----4-:R-:W-:Y:S09]  /*8970*/  MOV R250, R202 ;  /* 0x000000ca00fa7202 */ /* 0x010ff20000000f00 */
[----:B------:R-:W-:Y:S01]  /*8980*/  MUFU.EX2 R212, R152 ;  /* 0x0000009800d47308 */ /* 0x000fe20000000800 */
[----:B-1----:R-:W-:Y:S01]  /*8990*/  MOV R246, R203 ;  /* 0x000000cb00f67202 */ /* 0x002fe20000000f00 */
[-C--:B---3--:R-:W-:Y:S08]  /*89a0*/  HMMA.16816.F32.BF16 R140, R164, R168.reuse, R140 ;  /* 0x000000a8a48c723c */ /* 0x088ff0000004188c */
[----:B------:R1:W3:Y:S01]  /*89b0*/  MUFU.EX2 R197, R31 ;  /* 0x0000001f00c57308 */ /* 0x0002e20000000800 */
[----:B--2---:R-:W-:Y:S01]  /*89c0*/  MOV R244, R190 ;  /* 0x000000be00f47202 */ /* 0x004fe20000000f00 */
[C---:B------:R-:W-:Y:S08]  /*89d0*/  HMMA.16816.F32.BF16 R144, R160.reuse, R168, R144 ;  /* 0x000000a8a090723c */ /* 0x040ff00000041890 */
[----:B------:R-:W2:Y:S01]  /*89e0*/  MUFU.EX2 R214, R248 ;  /* 0x000000f800d67308 */ /* 0x000ea20000000800 */
[-C--:B------:R-:W-:Y:S01]  /*89f0*/  HMMA.16816.F32.BF16 R148, R160, R170.reuse, R148 ;  /* 0x000000aaa094723c */ /* 0x080fe20000041894 */
[----:B------:R-:W4:Y:S08]  /*8a00*/  LDSM.16.MT88.4 R160, [R217+0xc800] ;  /* 0x00c80000d9a0783b */ /* 0x000f300000004200 */
[----:B------:R-:W-:Y:S01]  /*8a10*/  MUFU.EX2 R238, R242 ;  /* 0x000000f200ee7308 */ /* 0x000fe20000000800 */
[----:B------:R-:W-:Y:S01]  /*8a20*/  HMMA.16816.F32.BF16 R24, R164, R170, R24 ;  /* 0x000000aaa418723c */ /* 0x000fe20000041818 */
[----:B------:R-:W4:Y:S03]  /*8a30*/  LDSM.16.MT88.4 R168, [R218+0xc800] ;  /* 0x00c80000daa8783b */ /* 0x000f260000004200 */
[----:B-1----:R-:W-:Y:S03]  /*8a40*/  F2FP.BF16.PACK_AB R31, R185, R183 ;  /* 0x000000b7b91f723e */ /* 0x002fe600000010ff */
[----:B------:R-:W-:Y:S02]  /*8a50*/  F2FP.BF16.PACK_AB R164, R180, R178 ;  /* 0x000000b2b4a4723e */ /* 0x000fe400000010ff */
[----:B------:R-:W-:Y:S03]  /*8a60*/  MUFU.EX2 R242, R157 ;  /* 0x0000009d00f27308 */ /* 0x000fe60000000800 */
[----:B------:R-:W-:Y:S02]  /*8a70*/  F2FP.BF16.PACK_AB R165, R187, R176 ;  /* 0x000000b0bba5723e */ /* 0x000fe400000010ff */
[----:B------:R-:W-:Y:S02]  /*8a80*/  F2FP.BF16.PACK_AB R166, R196, R184 ;  /* 0x000000b8c4a6723e */ /* 0x000fe400000010ff */
[----:B---3--:R-:W-:Y:S02]  /*8a90*/  F2FP.BF16.PACK_AB R167, R197, R182 ;  /* 0x000000b6c5a7723e */ /* 0x008fe400000010ff */
[----:B--2---:R-:W-:Y:S01]  /*8aa0*/  F2FP.BF16.PACK_AB R200, R237, R214 ;  /* 0x000000d6edc8723e */ /* 0x004fe200000010ff */
[----:B------:R-:W-:Y:S01]  /*8ab0*/  MUFU.EX2 R211, R153 ;  /* 0x0000009900d37308 */ /* 0x000fe20000000800 */
[-C--:B----4-:R-:W-:Y:S08]  /*8ac0*/  HMMA.16816.F32.BF16 R4, R28, R160.reuse, R4 ;  /* 0x000000a01c04723c */ /* 0x090ff00000041804 */
[C---:B------:R-:W-:Y:S08]  /*8ad0*/  HMMA.16816.F32.BF16 R8, R164.reuse, R160, R8 ;  /* 0x000000a0a408723c */ /* 0x040ff00000041808 */
[-C--:B------:R-:W-:Y:S08]  /*8ae0*/  HMMA.16816.F32.BF16 R12, R164, R162.reuse, R12 ;  /* 0x000000a2a40c723c */ /* 0x080ff0000004180c */
[C---:B------:R-:W-:Y:S01]  /*8af0*/  HMMA.16816.F32.BF16 R16, R28.reuse, R162, R16 ;  /* 0x000000a21c10723c */ /* 0x040fe20000041810 */
[----:B------:R-:W1:Y:S07]  /*8b00*/  LDSM.16.MT88.4 R160, [R220+0xc800] ;  /* 0x00c80000dca0783b */ /* 0x000e6e0000004200 */
[-C--:B------:R-:W-:Y:S08]  /*8b10*/  HMMA.16816.F32.BF16 R20, R28, R168.reuse, R20 ;  /* 0x000000a81c14723c */ /* 0x080ff00000041814 */
[C---:B------:R-:W-:Y:S08]  /*8b20*/  HMMA.16816.F32.BF16 R32, R164.reuse, R168, R32 ;  /* 0x000000a8a420723c */ /* 0x040ff00000041820 */
[-C--:B------:R-:W-:Y:S08]  /*8b30*/  HMMA.16816.F32.BF16 R36, R164, R170.reuse, R36 ;  /* 0x000000aaa424723c */ /* 0x080ff00000041824 */
[C---:B------:R-:W-:Y:S01]  /*8b40*/  HMMA.16816.F32.BF16 R48, R28.reuse, R170, R48 ;  /* 0x000000aa1c30723c */ /* 0x040fe20000041830 */
[----:B------:R-:W2:Y:S07]  /*8b50*/  LDSM.16.MT88.4 R168, [R219+0xc800] ;  /* 0x00c80000dba8783b */ /* 0x000eae0000004200 */
[-C--:B-1----:R-:W-:Y:S08]  /*8b60*/  HMMA.16816.F32.BF16 R52, R28, R160.reuse, R52 ;  /* 0x000000a01c34723c */ /* 0x082ff00000041834 */
[C---:B------:R-:W-:Y:S08]  /*8b70*/  HMMA.16816.F32.BF16 R64, R164.reuse, R160, R64 ;  /* 0x000000a0a440723c */ /* 0x040ff00000041840 */
[-C--:B------:R-:W-:Y:S08]  /*8b80*/  HMMA.16816.F32.BF16 R68, R164, R162.reuse, R68 ;  /* 0x000000a2a444723c */ /* 0x080ff00000041844 */
[C---:B------:R-:W-:Y:S01]  /*8b90*/  HMMA.16816.F32.BF16 R72, R28.reuse, R162, R72 ;  /* 0x000000a21c48723c */ /* 0x040fe20000041848 */
[----:B------:R-:W1:Y:S07]  /*8ba0*/  LDSM.16.MT88.4 R160, [R217+0xe800] ;  /* 0x00e80000d9a0783b */ /* 0x000e6e0000004200 */
[-C--:B--2---:R-:W-:Y:S08]  /*8bb0*/  HMMA.16816.F32.BF16 R76, R28, R168.reuse, R76 ;  /* 0x000000a81c4c723c */ /* 0x084ff0000004184c */
        /* <DEDUP_REMOVED lines=18> */
[----:B------:R-:W-:Y:S07]  /*8ce0*/  LDSM.16.MT88.4 R160, [R219+0xd000] ;  /* 0x00d00000dba0783b */ /* 0x000fee0000004200 */
[-C--:B--2---:R-:W-:Y:S08]  /*8cf0*/  HMMA.16816.F32.BF16 R140, R28, R168.reuse, R140 ;  /* 0x000000a81c8c723c */ /* 0x084ff0000004188c */
[C---:B------:R-:W-:Y:S01]  /*8d00*/  HMMA.16816.F32.BF16 R144, R164.reuse, R168, R144 ;  /* 0x000000a8a490723c */ /* 0x040fe20000041890 */
[----:B------:R-:W1:Y:S06]  /*8d10*/  MUFU.EX2 R169, R47 ;  /* 0x0000002f00a97308 */ /* 0x000e6c0000000800 */
[--C-:B------:R-:W-:Y:S01]  /*8d20*/  FFMA.FTZ R168, R62, c[0x0][0x23c], -R158.reuse ;  /* 0x00008f003ea87a23 */ /* 0x100fe2000001089e */
[-C--:B------:R-:W-:Y:S03]  /*8d30*/  HMMA.16816.F32.BF16 R148, R164, R170.reuse, R148 ;  /* 0x000000aaa494723c */ /* 0x080fe60000041894 */
[----:B------:R-:W-:Y:S01]  /*8d40*/  MUFU.EX2 R208, R168 ;  /* 0x000000a800d07308 */ /* 0x000fe20000000800 */
[----:B------:R-:W-:Y:S02]  /*8d50*/  FFMA.FTZ R158, R63, c[0x0][0x23c], -R158 ;  /* 0x00008f003f9e7a23 */ /* 0x000fe4000001089e */
[----:B------:R-:W2:Y:S01]  /*8d60*/  LDSM.16.MT88.4 R60, [R220+0xd000] ;  /* 0x00d00000dc3c783b */ /* 0x000ea20000004200 */
[----:B------:R-:W-:Y:S01]  /*8d70*/  FADD.FTZ R165, R175, R2 ;  /* 0x00000002afa57221 */ /* 0x000fe20000010000 */
[----:B------:R-:W-:Y:S04]  /*8d80*/  HMMA.16816.F32.BF16 R24, R28, R170, R24 ;  /* 0x000000aa1c18723c */ /* 0x000fe80000041818 */
[----:B------:R-:W-:Y:S01]  /*8d90*/  FADD.FTZ R2, R173, R44 ;  /* 0x0000002cad027221 */ /* 0x000fe20000010000 */
[----:B------:R-:W-:Y:S01]  /*8da0*/  F2FP.BF16.PACK_AB R44, R188, R194 ;  /* 0x000000c2bc2c723e */ /* 0x000fe200000010ff */
[----:B------:R-:W-:Y:S01]  /*8db0*/  FADD.FTZ R164, R174, R0 ;  /* 0x00000000aea47221 */ /* 0x000fe20000010000 */
[----:B------:R-:W-:Y:S01]  /*8dc0*/  F2FP.BF16.PACK_AB R30, R202, R190 ;  /* 0x000000beca1e723e */ /* 0x000fe200000010ff */
[----:B------:R-:W-:Y:S01]  /*8dd0*/  LDSM.16.MT88.4 R172, [R217+0xd800] ;  /* 0x00d80000d9ac783b */ /* 0x000fe20000004200 */
[----:B------:R-:W-:Y:S03]  /*8de0*/  F2FP.BF16.PACK_AB R31, R203, R191 ;  /* 0x000000bfcb1f723e */ /* 0x000fe600000010ff */
[----:B------:R-:W-:Y:S01]  /*8df0*/  F2FP.BF16.PACK_AB R28, R198, R192 ;  /* 0x000000c0c61c723e */ /* 0x000fe200000010ff */
[----:B------:R-:W-:Y:S01]  /*8e00*/  FADD.FTZ R0, R224, R159 ;  /* 0x0000009fe0007221 */ /* 0x000fe20000010000 */
[----:B------:R-:W-:Y:S01]  /*8e10*/  F2FP.BF16.PACK_AB R29, R199, R193 ;  /* 0x000000c1c71d723e */ /* 0x000fe200000010ff */
[----:B------:R-:W-:Y:S01]  /*8e20*/  FADD.FTZ R152, R221, R2 ;  /* 0x00000002dd987221 */ /* 0x000fe20000010000 */
[----:B------:R-:W-:Y:S01]  /*8e30*/  LDSM.16.MT88.4 R188, [R218+0xd800] ;  /* 0x00d80000dabc783b */ /* 0x000fe20000004200 */
[----:B-1----:R-:W-:Y:S01]  /*8e40*/  F2FP.BF16.PACK_AB R47, R169, R201 ;  /* 0x000000c9a92f723e */ /* 0x002fe200000010ff */
[----:B------:R-:W-:Y:S01]  /*8e50*/  FADD.FTZ R2, R216, R0 ;  /* 0x00000000d8027221 */ /* 0x000fe20000010000 */
[----:B------:R1:W3:Y:S01]  /*8e60*/  MUFU.EX2 R159, R158 ;  /* 0x0000009e009f7308 */ /* 0x0002e20000000800 */
[----:B------:R-:W-:Y:S01]  /*8e70*/  F2FP.BF16.PACK_AB R201, R238, R215 ;  /* 0x000000d7eec9723e */ /* 0x000fe200000010ff */
[-C--:B------:R-:W-:Y:S03]  /*8e80*/  HMMA.16816.F32.BF16 R4, R28, R40.reuse, R4 ;  /* 0x000000281c04723c */ /* 0x080fe60000041804 */
[----:B------:R4:W5:Y:S01]  /*8e90*/  LDL.LU R224, [R1+0x68] ;  /* 0x0000680001e07983 */ /* 0x0009620000300800 */
[----:B------:R-:W-:Y:S01]  /*8ea0*/  F2FP.BF16.PACK_AB R202, R242, R239 ;  /* 0x000000eff2ca723e */ /* 0x000fe200000010ff */
[----:B------:R-:W-:Y:S01]  /*8eb0*/  FADD.FTZ R152, R178, R152 ;  /* 0x00000098b2987221 */ /* 0x000fe20000010000 */
[----:B------:R-:W-:Y:S01]  /*8ec0*/  F2FP.BF16.PACK_AB R203, R241, R240 ;  /* 0x000000f0f1cb723e */ /* 0x000fe200000010ff */
[----:B------:R-:W-:Y:S01]  /*8ed0*/  FADD.FTZ R153, R176, R2 ;  /* 0x00000002b0997221 */ /* 0x000fe20000010000 */
[C---:B------:R-:W-:Y:S04]  /*8ee0*/  HMMA.16816.F32.BF16 R8, R44.reuse, R40, R8 ;  /* 0x000000282c08723c */ /* 0x040fe80000041808 */
[----:B------:R-:W-:Y:S01]  /*8ef0*/  MOV R248, R169 ;  /* 0x000000a900f87202 */ /* 0x000fe20000000f00 */
[----:B------:R-:W-:Y:S01]  /*8f00*/  FADD.FTZ R2, R180, R152 ;  /* 0x00000098b4027221 */ /* 0x000fe20000010000 */
[----:B------:R-:W-:Y:S02]  /*8f10*/  MOV R152, R199 ;  /* 0x000000c700987202 */ /* 0x000fe40000000f00 */
[-C--:B------:R-:W-:Y:S08]  /*8f20*/  HMMA.16816.F32.BF16 R12, R44, R42.reuse, R12 ;  /* 0x0000002a2c0c723c */ /* 0x080ff0000004180c */
[C---:B------:R-:W-:Y:S01]  /*8f30*/  HMMA.16816.F32.BF16 R16, R28.reuse, R42, R16 ;  /* 0x0000002a1c10723c */ /* 0x040fe20000041810 */
[----:B------:R-:W1:Y:S07]  /*8f40*/  LDSM.16.MT88.4 R40, [R217+0xf000] ;  /* 0x00f00000d928783b */ /* 0x000e6e0000004200 */
[-C--:B------:R-:W-:Y:S08]  /*8f50*/  HMMA.16816.F32.BF16 R20, R28, R56.reuse, R20 ;  /* 0x000000381c14723c */ /* 0x080ff00000041814 */
        /* <DEDUP_REMOVED lines=9> */
[-C--:B------:R-:W-:Y:S08]  /*8ff0*/  HMMA.16816.F32.BF16 R76, R28, R160.reuse, R76 ;  /* 0x000000a01c4c723c */ /* 0x080ff0000004184c */
[C---:B------:R-:W-:Y:S08]  /*9000*/  HMMA.16816.F32.BF16 R80, R44.reuse, R160, R80 ;  /* 0x000000a02c50723c */ /* 0x040ff00000041850 */
[-C--:B------:R-:W-:Y:S08]  /*9010*/  HMMA.16816.F32.BF16 R84, R44, R162.reuse, R84 ;  /* 0x000000a22c54723c */ /* 0x080ff00000041854 */
[C---:B------:R-:W-:Y:S01]  /*9020*/  HMMA.16816.F32.BF16 R88, R28.reuse, R162, R88 ;  /* 0x000000a21c58723c */ /* 0x040fe20000041858 */
[----:B------:R-:W2:Y:S07]  /*9030*/  LDSM.16.MT88.4 R160, [R219+0xf000] ;  /* 0x00f00000dba0783b */ /* 0x000eae0000004200 */
[-C--:B-1----:R-:W-:Y:S08]  /*9040*/  HMMA.16816.F32.BF16 R92, R28, R40.reuse, R92 ;  /* 0x000000281c5c723c */ /* 0x082ff0000004185c */
[C---:B------:R-:W-:Y:S07]  /*9050*/  HMMA.16816.F32.BF16 R96, R44.reuse, R40, R96 ;  /* 0x000000282c60723c */ /* 0x040fee0000041860 */
[----:B------:R-:W-:Y:S01]  /*9060*/  FADD.FTZ R40, R222, R164 ;  /* 0x000000a4de287221 */ /* 0x000fe20000010000 */
[-C--:B------:R-:W-:Y:S04]  /*9070*/  HMMA.16816.F32.BF16 R100, R44, R42.reuse, R100 ;  /* 0x0000002a2c64723c */ /* 0x080fe80000041864 */
[----:B------:R-:W-:Y:S04]  /*9080*/  FADD.FTZ R0, R207, R40 ;  /* 0x00000028cf007221 */ /* 0x000fe80000010000 */
[C---:B------:R-:W-:Y:S01]  /*9090*/  HMMA.16816.F32.BF16 R104, R28.reuse, R42, R104 ;  /* 0x0000002a1c68723c */ /* 0x040fe20000041868 */
[----:B------:R-:W1:Y:S03]  /*90a0*/  LDSM.16.MT88.4 R40, [R220+0xd800] ;  /* 0x00d80000dc28783b */ /* 0x000e660000004200 */
[----:B------:R-:W-:Y:S01]  /*90b0*/  FADD.FTZ R158, R206, R0 ;  /* 0x00000000ce9e7221 */ /* 0x000fe20000010000 */
[----:B------:R-:W-:Y:S03]  /*90c0*/  MOV R0, R187 ;  /* 0x000000bb00007202 */ /* 0x000fe60000000f00 */
[-C--:B------:R-:W-:Y:S01]  /*90d0*/  HMMA.16816.F32.BF16 R108, R28, R56.reuse, R108 ;  /* 0x000000381c6c723c */ /* 0x080fe2000004186c */
[----:B------:R-:W-:Y:S03]  /*90e0*/  LDSM.16.MT88.4 R204, [R220+0xf800] ;  /* 0x00f80000dccc783b */ /* 0x000fe60000004200 */
[----:B------:R-:W-:Y:S04]  /*90f0*/  FADD.FTZ R0, R0, R153 ;  /* 0x0000009900007221 */ /* 0x000fe80000010000 */
[C---:B------:R-:W-:Y:S07]  /*9100*/  HMMA.16816.F32.BF16 R112, R44.reuse, R56, R112 ;  /* 0x000000382c70723c */ /* 0x040fee0000041870 */
[----:B------:R-:W-:Y:S01]  /*9110*/  FADD.FTZ R56, R223, R165 ;  /* 0x000000a5df387221 */ /* 0x000fe20000010000 */
[-C--:B------:R-:W-:Y:S01]  /*9120*/  HMMA.16816.F32.BF16 R116, R44, R58.reuse, R116 ;  /* 0x0000003a2c74723c */ /* 0x080fe20000041874 */
[----:B------:R4:W5:Y:S03]  /*9130*/  LDL.LU R223, [R1+0x64] ;  /* 0x0000640001df7983 */ /* 0x0009660000300800 */
[----:B------:R-:W-:Y:S01]  /*9140*/  FADD.FTZ R56, R177, R56 ;  /* 0x00000038b1387221 */ /* 0x000fe20000010000 */
[----:B------:R4:W5:Y:S03]  /*9150*/  LDL.LU R222, [R1+0x60] ;  /* 0x0000600001de7983 */ /* 0x0009660000300800 */
[C---:B------:R-:W-:Y:S01]  /*9160*/  HMMA.16816.F32.BF16 R120, R28.reuse, R58, R120 ;  /* 0x0000003a1c78723c */ /* 0x040fe20000041878 */
[----:B------:R4:W5:Y:S03]  /*9170*/  LDL.LU R221, [R1+0x5c] ;  /* 0x00005c0001dd7983 */ /* 0x0009660000300800 */
[----:B------:R-:W-:Y:S01]  /*9180*/  FADD.FTZ R157, R179, R56 ;  /* 0x00000038b39d7221 */ /* 0x000fe20000010000 */
[----:B------:R4:W5:Y:S03]  /*9190*/  LDL.LU R216, [R1+0x58] ;  /* 0x0000580001d87983 */ /* 0x0009660000300800 */
[-C--:B--2---:R-:W-:Y:S01]  /*91a0*/  HMMA.16816.F32.BF16 R124, R28, R60.reuse, R124 ;  /* 0x0000003c1c7c723c */ /* 0x084fe2000004187c */
[----:B------:R-:W-:Y:S07]  /*91b0*/  LDSM.16.MT88.4 R56, [R217+0xf800] ;  /* 0x00f80000d938783b */ /* 0x000fee0000004200 */
[C---:B------:R-:W-:Y:S08]  /*91c0*/  HMMA.16816.F32.BF16 R128, R44.reuse, R60, R128 ;  /* 0x0000003c2c80723c */ /* 0x040ff00000041880 */
[-C--:B------:R-:W-:Y:S08]  /*91d0*/  HMMA.16816.F32.BF16 R132, R44, R62.reuse, R132 ;  /* 0x0000003e2c84723c */ /* 0x080ff00000041884 */
[C---:B------:R-:W-:Y:S01]  /*91e0*/  HMMA.16816.F32.BF16 R136, R28.reuse, R62, R136 ;  /* 0x0000003e1c88723c */ /* 0x040fe20000041888 */
[----:B------:R-:W-:Y:S07]  /*91f0*/  LDSM.16.MT88.4 R60, [R218+0xf800] ;  /* 0x00f80000da3c783b */ /* 0x000fee0000004200 */
[-C--:B------:R-:W-:Y:S08]  /*9200*/  HMMA.16816.F32.BF16 R140, R28, R160.reuse, R140 ;  /* 0x000000a01c8c723c */ /* 0x080ff0000004188c */
[C---:B------:R-:W-:Y:S08]  /*9210*/  HMMA.16816.F32.BF16 R144, R44.reuse, R160, R144 ;  /* 0x000000a02c90723c */ /* 0x040ff00000041890 */
[-C--:B------:R-:W-:Y:S01]  /*9220*/  HMMA.16816.F32.BF16 R148, R44, R162.reuse, R148 ;  /* 0x000000a22c94723c */ /* 0x080fe20000041894 */
[----:B------:R-:W2:Y:S07]  /*9230*/  LDSM.16.MT88.4 R44, [R219+0xd800] ;  /* 0x00d80000db2c783b */ /* 0x000eae0000004200 */
[----:B------:R-:W-:Y:S07]  /*9240*/  HMMA.16816.F32.BF16 R24, R28, R162, R24 ;  /* 0x000000a21c18723c */ /* 0x000fee0000041818 */
[----:B------:R-:W-:Y:S01]  /*9250*/  F2FP.BF16.PACK_AB R28, R213, R236 ;  /* 0x000000ecd51c723e */ /* 0x000fe200000010ff */
[-C--:B------:R-:W-:Y:S01]  /*9260*/  HMMA.16816.F32.BF16 R164, R200, R172.reuse, R4 ;  /* 0x000000acc8a4723c */ /* 0x080fe20000041804 */
[----:B------:R-:W1:Y:S04]  /*9270*/  LDSM.16.MT88.4 R4, [R219+0xf800] ;  /* 0x00f80000db04783b */ /* 0x000e680000004200 */
[----:B------:R-:W-:Y:S02]  /*9280*/  F2FP.BF16.PACK_AB R29, R211, R212 ;  /* 0x000000d4d31d723e */ /* 0x000fe400000010ff */
[----:B------:R-:W-:Y:S02]  /*9290*/  F2FP.BF16.PACK_AB R30, R209, R210 ;  /* 0x000000d2d11e723e */ /* 0x000fe400000010ff */
[----:B---3--:R-:W-:Y:S07]  /*92a0*/  F2FP.BF16.PACK_AB R31, R159, R208 ;  /* 0x000000d09f1f723e */ /* 0x008fee00000010ff */
[C---:B------:R-:W-:Y:S07]  /*92b0*/  HMMA.16816.F32.BF16 R160, R28.reuse, R172, R8 ;  /* 0x000000ac1ca0723c */ /* 0x040fee0000041808 */
[----:B------:R-:W-:Y:S01]  /*92c0*/  MOV R8, R183 ;  /* 0x000000b700087202 */ /* 0x000fe20000000f00 */
[-C--:B------:R-:W-:Y:S04]  /*92d0*/  HMMA.16816.F32.BF16 R168, R28, R174.reuse, R12 ;  /* 0x000000ae1ca8723c */ /* 0x080fe8000004180c */
[----:B------:R-:W-:Y:S01]  /*92e0*/  MOV R9, R197 ;  /* 0x000000c500097202 */ /* 0x000fe20000000f00 */
[----:B------:R-:W-:Y:S01]  /*92f0*/  FADD.FTZ R8, R8, R158 ;  /* 0x0000009e08087221 */ /* 0x000fe20000010000 */
[----:B------:R-:W-:Y:S02]  /*9300*/  MOV R10, R196 ;  /* 0x000000c4000a7202 */ /* 0x000fe40000000f00 */
[C---:B------:R-:W-:Y:S04]  /*9310*/  HMMA.16816.F32.BF16 R172, R200.reuse, R174, R16 ;  /* 0x000000aec8ac723c */ /* 0x040fe80000041810 */
[----:B------:R-:W-:Y:S02]  /*9320*/  MOV R12, R186 ;  /* 0x000000ba000c7202 */ /* 0x000fe40000000f00 */
[----:B------:R-:W-:Y:S02]  /*9330*/  MOV R11, R185 ;  /* 0x000000b9000b7202 */ /* 0x000fe40000000f00 */
[----:B------:R-:W-:Y:S01]  /*9340*/  MOV R16, R182 ;  /* 0x000000b600107202 */ /* 0x000fe20000000f00 */
[----:B------:R-:W-:Y:S03]  /*9350*/  FADD.FTZ R12, R12, R157 ;  /* 0x0000009d0c0c7221 */ /* 0x000fe60000010000 */
[----:B------:R-:W-:Y:S01]  /*9360*/  MOV R17, R181 ;  /* 0x000000b500117202 */ /* 0x000fe20000000f00 */
[----:B------:R-:W-:Y:S01]  /*9370*/  FADD.FTZ R0, R16, R0 ;  /* 0x0000000010007221 */ /* 0x000fe20000010000 */
[-C--:B------:R-:W-:Y:S03]  /*9380*/  HMMA.16816.F32.BF16 R180, R200, R188.reuse, R20 ;  /* 0x000000bcc8b4723c */ /* 0x080fe60000041814 */
[----:B------:R-:W-:Y:S01]  /*9390*/  MOV R15, R198 ;  /* 0x000000c6000f7202 */ /* 0x000fe20000000f00 */
[----:B------:R-:W-:Y:S01]  /*93a0*/  FADD.FTZ R12, R17, R12 ;  /* 0x0000000c110c7221 */ /* 0x000fe20000010000 */
[----:B------:R-:W-:Y:S01]  /*93b0*/  MOV R13, R194 ;  /* 0x000000c2000d7202 */ /* 0x000fe20000000f00 */
[----:B------:R-:W-:Y:S01]  /*93c0*/  FADD.FTZ R11, R11, R8 ;  /* 0x000000080b0b7221 */ /* 0x000fe20000010000 */
[----:B------:R-:W-:Y:S01]  /*93d0*/  MOV R23, R184 ;  /* 0x000000b800177202 */ /* 0x000fe20000000f00 */
[C---:B------:R-:W-:Y:S04]  /*93e0*/  HMMA.16816.F32.BF16 R176, R28.reuse, R188, R32 ;  /* 0x000000bc1cb0723c */ /* 0x040fe80000041820 */
[----:B------:R-:W-:Y:S01]  /*93f0*/  MOV R18, R192 ;  /* 0x000000c000127202 */ /* 0x000fe20000000f00 */
[----:B------:R-:W-:Y:S01]  /*9400*/  FADD.FTZ R2, R23, R2 ;  /* 0x0000000217027221 */ /* 0x000fe20000010000 */
[----:B------:R-:W-:Y:S01]  /*9410*/  MOV R14, R195 ;  /* 0x000000c3000e7202 */ /* 0x000fe20000000f00 */
[----:B------:R-:W-:Y:S01]  /*9420*/  FADD.FTZ R9, R9, R0 ;  /* 0x0000000009097221 */ /* 0x000fe20000010000 */
[-C--:B------:R-:W-:Y:S04]  /*9430*/  HMMA.16816.F32.BF16 R184, R28, R190.reuse, R36 ;  /* 0x000000be1cb8723c */ /* 0x080fe80000041824 */
[----:B------:R-:W-:Y:S01]  /*9440*/  FADD.FTZ R10, R10, R2 ;  /* 0x000000020a0a7221 */ /* 0x000fe20000010000 */
[----:B------:R-:W-:Y:S01]  /*9450*/  MOV R19, R193 ;  /* 0x000000c100137202 */ /* 0x000fe20000000f00 */
[----:B------:R-:W-:Y:S01]  /*9460*/  FADD.FTZ R8, R18, R12 ;  /* 0x0000000c12087221 */ /* 0x000fe20000010000 */
[----:B------:R-:W-:Y:S01]  /*9470*/  MOV R157, R155 ;  /* 0x0000009b009d7202 */ /* 0x000fe20000000f00 */
[C---:B------:R-:W-:Y:S04]  /*9480*/  HMMA.16816.F32.BF16 R188, R200.reuse, R190, R48 ;  /* 0x000000bec8bc723c */ /* 0x040fe80000041830 */
[----:B------:R-:W-:Y:S01]  /*9490*/  FADD.FTZ R0, R13, R10 ;  /* 0x0000000a0d007221 */ /* 0x000fe20000010000 */
[----:B------:R-:W-:Y:S01]  /*94a0*/  MOV R158, R154 ;  /* 0x0000009a009e7202 */ /* 0x000fe20000000f00 */
[----:B------:R-:W-:Y:S02]  /*94b0*/  FADD.FTZ R10, R15, R8 ;  /* 0x000000080f0a7221 */ /* 0x000fe40000010000 */
[-C--:B-1----:R-:W-:Y:S04]  /*94c0*/  HMMA.16816.F32.BF16 R196, R200, R40.reuse, R52 ;  /* 0x00000028c8c4723c */ /* 0x082fe80000041834 */
[----:B------:R-:W-:Y:S02]  /*94d0*/  FADD.FTZ R8, R252, R0 ;  /* 0x00000000fc087221 */ /* 0x000fe40000010000 */
[----:B------:R-:W-:Y:S02]  /*94e0*/  FADD.FTZ R9, R14, R9 ;  /* 0x000000090e097221 */ /* 0x000fe40000010000 */
[C---:B------:R-:W-:Y:S04]  /*94f0*/  HMMA.16816.F32.BF16 R192, R28.reuse, R40, R64 ;  /* 0x000000281cc0723c */ /* 0x040fe80000041840 */
[----:B------:R-:W-:Y:S02]  /*9500*/  FADD.FTZ R0, R251, R9 ;  /* 0x00000009fb007221 */ /* 0x000fe40000010000 */
[----:B------:R-:W-:Y:S02]  /*9510*/  FADD.FTZ R2, R19, R11 ;  /* 0x0000000b13027221 */ /* 0x000fe40000010000 */
[-C--:B------:R-:W-:Y:S04]  /*9520*/  HMMA.16816.F32.BF16 R68, R28, R42.reuse, R68 ;  /* 0x0000002a1c44723c */ /* 0x080fe80000041844 */
[----:B------:R-:W-:Y:S02]  /*9530*/  FADD.FTZ R0, R247, R0 ;  /* 0x00000000f7007221 */ /* 0x000fe40000010000 */
[----:B------:R-:W-:Y:S01]  /*9540*/  FADD.FTZ R2, R152, R2 ;  /* 0x0000000298027221 */ /* 0x000fe20000010000 */
[----:B------:R-:W-:Y:S01]  /*9550*/  MOV R152, R156 ;  /* 0x0000009c00987202 */ /* 0x000fe20000000f00 */
[C---:B------:R-:W-:Y:S04]  /*9560*/  HMMA.16816.F32.BF16 R72, R200.reuse, R42, R72 ;  /* 0x0000002ac848723c */ /* 0x040fe80000041848 */
[----:B------:R-:W-:Y:S02]  /*9570*/  FADD.FTZ R0, R248, R0 ;  /* 0x00000000f8007221 */ /* 0x000fe40000010000 */
[----:B------:R-:W-:Y:S02]  /*9580*/  FADD.FTZ R2, R243, R2 ;  /* 0x00000002f3027221 */ /* 0x000fe40000010000 */
[-C--:B--2---:R-:W-:Y:S04]  /*9590*/  HMMA.16816.F32.BF16 R76, R200, R44.reuse, R76 ;  /* 0x0000002cc84c723c */ /* 0x084fe8000004184c */
[----:B------:R-:W-:Y:S04]  /*95a0*/  FADD.FTZ R9, R246, R2 ;  /* 0x00000002f6097221 */ /* 0x000fe80000010000 */
[C---:B------:R-:W-:Y:S04]  /*95b0*/  HMMA.16816.F32.BF16 R80, R28.reuse, R44, R80 ;  /* 0x0000002c1c50723c */ /* 0x040fe80000041850 */
[----:B------:R-:W-:Y:S04]  /*95c0*/  FADD.FTZ R9, R215, R9 ;  /* 0x00000009d7097221 */ /* 0x000fe80000010000 */
[-C--:B------:R-:W-:Y:S08]  /*95d0*/  HMMA.16816.F32.BF16 R84, R28, R46.reuse, R84 ;  /* 0x0000002e1c54723c */ /* 0x080ff00000041854 */
[C---:B------:R-:W-:Y:S08]  /*95e0*/  HMMA.16816.F32.BF16 R88, R200.reuse, R46, R88 ;  /* 0x0000002ec858723c */ /* 0x040ff00000041858 */
        /* <DEDUP_REMOVED lines=13> */
[C---:B------:R-:W-:Y:S07]  /*96c0*/  HMMA.16816.F32.BF16 R144, R28.reuse, R4, R144 ;  /* 0x000000041c90723c */ /* 0x040fee0000041890 */
[----:B------:R-:W-:Y:S01]  /*96d0*/  FADD.FTZ R4, R244, R10 ;  /* 0x0000000af4047221 */ /* 0x000fe20000010000 */
[-C--:B------:R-:W-:Y:S04]  /*96e0*/  HMMA.16816.F32.BF16 R148, R28, R6.reuse, R148 ;  /* 0x000000061c94723c */ /* 0x080fe80000041894 */
[----:B------:R-:W-:Y:S02]  /*96f0*/  FADD.FTZ R4, R250, R4 ;  /* 0x00000004fa047221 */ /* 0x000fe40000010000 */
[----:B------:R-:W-:Y:S02]  /*9700*/  FADD.FTZ R5, R245, R8 ;  /* 0x00000008f5057221 */ /* 0x000fe40000010000 */
[----:B------:R-:W-:Y:S01]  /*9710*/  FADD.FTZ R4, R214, R4 ;  /* 0x00000004d6047221 */ /* 0x000fe20000010000 */
[----:B------:R-:W-:Y:S04]  /*9720*/  HMMA.16816.F32.BF16 R200, R200, R6, R24 ;  /* 0x00000006c8c8723c */ /* 0x000fe80000041818 */
[----:B------:R-:W-:Y:S02]  /*9730*/  FADD.FTZ R2, R249, R5 ;  /* 0x00000005f9027221 */ /* 0x000fe40000010000 */
[----:B------:R-:W-:Y:S02]  /*9740*/  FADD.FTZ R10, R237, R4 ;  /* 0x00000004ed0a7221 */ /* 0x000fe40000010000 */
[----:B------:R-:W-:Y:S04]  /*9750*/  FADD.FTZ R8, R236, R2 ;  /* 0x00000002ec087221 */ /* 0x000fe80000010000 */
[----:B------:R-:W-:Y:S02]  /*9760*/  FADD.FTZ R5, R212, R0 ;  /* 0x00000000d4057221 */ /* 0x000fe40000010000 */
[----:B------:R-:W-:Y:S02]  /*9770*/  FADD.FTZ R2, R238, R9 ;  /* 0x00000009ee027221 */ /* 0x000fe40000010000 */
[----:B------:R-:W-:Y:S02]  /*9780*/  FADD.FTZ R6, R239, R10 ;  /* 0x0000000aef067221 */ /* 0x000fe40000010000 */
[----:B------:R-:W-:Y:S02]  /*9790*/  FADD.FTZ R0, R213, R8 ;  /* 0x00000008d5007221 */ /* 0x000fe40000010000 */
[----:B------:R-:W-:Y:S02]  /*97a0*/  FADD.FTZ R6, R242, R6 ;  /* 0x00000006f2067221 */ /* 0x000fe40000010000 */
[----:B------:R-:W-:Y:S02]  /*97b0*/  FADD.FTZ R4, R211, R5 ;  /* 0x00000005d3047221 */ /* 0x000fe40000010000 */
[----:B------:R-:W-:Y:S01]  /*97c0*/  FADD.FTZ R5, R240, R2 ;  /* 0x00000002f0057221 */ /* 0x000fe20000010000 */
[----:B------:R4:W-:Y:S01]  /*97d0*/  STL [R1+0x8], R6 ;  /* 0x0000080601007387 */ /* 0x0009e20000100800 */
[----:B------:R-:W-:Y:S02]  /*97e0*/  FADD.FTZ R2, R210, R0 ;  /* 0x00000000d2027221 */ /* 0x000fe40000010000 */
[----:B------:R-:W-:Y:S02]  /*97f0*/  FADD.FTZ R0, R208, R4 ;  /* 0x00000004d0007221 */ /* 0x000fe40000010000 */
[----:B------:R-:W-:Y:S02]  /*9800*/  FADD.FTZ R4, R241, R5 ;  /* 0x00000005f1047221 */ /* 0x000fe40000010000 */
[----:B------:R-:W-:Y:S02]  /*9810*/  FADD.FTZ R2, R209, R2 ;  /* 0x00000002d1027221 */ /* 0x000fe40000010000 */
[----:B------:R-:W-:Y:S01]  /*9820*/  FADD.FTZ R0, R159, R0 ;  /* 0x000000009f007221 */ /* 0x000fe20000010000 */
[----:B------:R4:W-:Y:S01]  /*9830*/  STL [R1+0x4], R4 ;  /* 0x0000040401007387 */ /* 0x0009e20000100800 */
[----:B------:R-:W-:Y:S03]  /*9840*/  MOV R159, R3 ;  /* 0x00000003009f7202 */ /* 0x000fe60000000f00 */
[----:B------:R4:W-:Y:S04]  /*9850*/  STL [R1+0x10], R2 ;  /* 0x0000100201007387 */ /* 0x0009e80000100800 */
[----:B------:R4:W-:Y:S02]  /*9860*/  STL [R1+0xc], R0 ;  /* 0x00000c0001007387 */ /* 0x0009e40000100800 */
[----:B----45:R-:W-:-:S05]  /*9870*/  @P0 BRA `(.L_x_7) ;  /* 0xffffc7f000000947 */ /* 0x030fca000383ffff */
.L_x_6:
[----:B----4-:R-:W2:Y:S04]  /*9880*/  LDL.LU R2, [R1+0x8] ;  /* 0x0000080001027983 */ /* 0x010ea80000300800 */
[----:B------:R-:W1:Y:S01]  /*9890*/  S2R R159, SR_TID.X ;  /* 0x00000000009f7919 */ /* 0x000e620000002100 */
[----:B------:R-:W3:Y:S01]  /*98a0*/  S2UR UR6, SR_CTAID.Y ;  /* 0x00000000000679c3 */ /* 0x000ee20000002600 */
[----:B------:R-:W-:-:S02]  /*98b0*/  UISETP.NE.AND UP0, UPT, UR9, -0x1, UPT ;  /* 0xffffffff0900788c */ /* 0x000fc4000bf05270 */
[----:B------:R-:W4:Y:S01]  /*98c0*/  LDL.LU R8, [R1+0x4] ;  /* 0x0000040001087983 */ /* 0x000f220000300800 */
[----:B------:R-:W-:-:S03]  /*98d0*/  ULDC.64 UR4, c[0x0][0x1e8] ;  /* 0x00007a0000047ab9 */ /* 0x000fc60000000a00 */
[----:B------:R-:W4:Y:S04]  /*98e0*/  LDL.LU R7, [R1+0x10] ;  /* 0x0000100001077983 */ /* 0x000f280000300800 */
[----:B------:R-:W4:Y:S01]  /*98f0*/  LDL.LU R6, [R1+0xc] ;  /* 0x00000c0001067983 */ /* 0x000f220000300800 */
[----:B------:R-:W-:Y:S01]  /*9900*/  @UP0 UIMAD.WIDE.U32 UR14, UR9, UR4, URZ ;  /* 0x00000004090e02a5 */ /* 0x000fe2000f8e003f */
[----:B------:R-:W3:Y:S01]  /*9910*/  S2UR UR10, SR_CTAID.X ;  /* 0x00000000000a79c3 */ /* 0x000ee20000002500 */
[----:B------:R-:W-:Y:S01]  /*9920*/  ULDC UR8, c[0x0][0x214] ;  /* 0x0000850000087ab9 */ /* 0x000fe20000000800 */
[----:B------:R-:W-:Y:S01]  /*9930*/  BSSY B0, `(.L_x_10) ;  /* 0x00001b2000007945 */ /* 0x000fe20003800000 */
[----:B------:R-:W-:Y:S02]  /*9940*/  @UP0 UIMAD UR7, UR9, UR5, UR15 ;  /* 0x00000005090702a4 */ /* 0x000fe4000f8e020f */
[----:B------:R-:W-:-:S02]  /*9950*/  UMOV UR24, URZ ;  /* 0x0000003f00187c82 */ /* 0x000fc40008000000 */
[----:B------:R-:W-:Y:S01]  /*9960*/  ULDC.64 UR4, c[0x0][0x1e0] ;  /* 0x0000780000047ab9 */ /* 0x000fe20000000a00 */
[----:B------:R-:W3:Y:S01]  /*9970*/  S2UR UR11, SR_CTAID.Z ;  /* 0x00000000000b79c3 */ /* 0x000ee20000002700 */
[----:B------:R-:W-:Y:S01]  /*9980*/  UMOV UR25, URZ ;  /* 0x0000003f00197c82 */ /* 0x000fe20008000000 */
[----:B-1----:R-:W-:Y:S01]  /*9990*/  SHF.R.S32.HI R28, RZ, 0x1f, R159 ;  /* 0x0000001fff1c7819 */ /* 0x002fe2000001149f */
[----:B---3--:R-:W-:Y:S02]  /*99a0*/  @!UP0 USHF.R.S32.HI UR13, URZ, 0x1f, UR6 ;  /* 0x0000001f3f0d8899 */ /* 0x008fe40008011406 */
[----:B------:R-:W-:Y:S02]  /*99b0*/  @!UP0 UIMAD.WIDE.U32 UR22, UR6, UR4, URZ ;  /* 0x00000004061682a5 */ /* 0x000fe4000f8e003f */
[----:B------:R-:W-:-:S03]  /*99c0*/  @!UP0 UIMAD UR13, UR13, UR4, URZ ;  /* 0x000000040d0d82a4 */ /* 0x000fc6000f8e023f */
[----:B------:R-:W-:Y:S02]  /*99d0*/  ULDC.U8 UR4, c[0x0][0x329] ;  /* 0x0000ca4000047ab9 */ /* 0x000fe40000000000 */
[----:B------:R-:W-:Y:S02]  /*99e0*/  UISETP.NE.AND UP1, UPT, UR4, URZ, UPT ;  /* 0x0000003f0400728c */ /* 0x000fe4000bf25270 */
[----:B------:R-:W-:Y:S02]  /*99f0*/  @!UP0 UIMAD UR13, UR6, UR5, UR13 ;  /* 0x00000005060d82a4 */ /* 0x000fe4000f8e020d */
[----:B------:R-:W-:Y:S02]  /*9a00*/  @!UP0 UMOV UR14, UR22 ;  /* 0x00000016000e8c82 */ /* 0x000fe40008000000 */
[----:B------:R-:W-:Y:S02]  /*9a10*/  ULDC.U8 UR5, c[0x0][0x328] ;  /* 0x0000ca0000057ab9 */ /* 0x000fe40000000000 */
[----:B------:R-:W-:-:S02]  /*9a20*/  UISETP.NE.AND UP2, UPT, UR5, URZ, UPT ;  /* 0x0000003f0500728c */ /* 0x000fc4000bf45270 */
[----:B------:R-:W-:Y:S02]  /*9a30*/  @!UP0 UIADD3 UR7, UR23, UR13, URZ ;  /* 0x0000000d17078290 */ /* 0x000fe4000fffe03f */
[----:B------:R-:W-:Y:S02]  /*9a40*/  UISETP.NE.OR UP3, UPT, UR4, URZ, !UP2 ;  /* 0x0000003f0400728c */ /* 0x000fe4000d765670 */
[----:B------:R-:W-:Y:S02]  /*9a50*/  @UP1 ULDC UR15, c[0x0][0x210] ;  /* 0x00008400000f1ab9 */ /* 0x000fe40000000800 */
[----:B------:R-:W-:Y:S02]  /*9a60*/  ULDC UR5, c[0x0][0x234] ;  /* 0x00008d0000057ab9 */ /* 0x000fe40000000800 */
[----:B------:R-:W-:Y:S02]  /*9a70*/  @UP1 UIMAD UR15, UR15, UR8, URZ ;  /* 0x000000080f0f12a4 */ /* 0x000fe4000f8e023f */
[----:B------:R-:W-:-:S02]  /*9a80*/  @!UP1 USEL UR15, UR8, UR5, !UP2 ;  /* 0x00000005080f9287 */ /* 0x000fc4000d000000 */
[----:B------:R-:W-:Y:S02]  /*9a90*/  ULDC UR4, c[0x0][0x1c0] ;  /* 0x0000700000047ab9 */ /* 0x000fe40000000800 */
[----:B------:R-:W-:Y:S02]  /*9aa0*/  @UP1 UMOV UR18, 0x1 ;  /* 0x0000000100121882 */ /* 0x000fe40000000000 */
[----:B------:R-:W-:Y:S02]  /*9ab0*/  @!UP1 UIMAD UR18, UR15, UR4, URZ ;  /* 0x000000040f1292a4 */ /* 0x000fe4000f8e023f */
[----:B------:R-:W-:Y:S02]  /*9ac0*/  @!UP3 UIMAD UR20, UR6, UR8, URZ ;  /* 0x000000080614b2a4 */ /* 0x000fe4000f8e023f */
[----:B------:R-:W-:Y:S02]  /*9ad0*/  @UP1 ULDC UR19, c[0x0][0x210] ;  /* 0x0000840000131ab9 */ /* 0x000fe40000000800 */
[----:B------:R-:W-:-:S02]  /*9ae0*/  UIMAD UR4, UR6, UR18, URZ ;  /* 0x00000012060472a4 */ /* 0x000fc4000f8e023f */
[----:B------:R-:W-:Y:S02]  /*9af0*/  @!UP1 UMOV UR19, 0x1 ;  /* 0x0000000100139882 */ /* 0x000fe40000000000 */
[----:B------:R-:W-:Y:S02]  /*9b00*/  @!UP3 USEL UR20, UR20, UR9, !UP0 ;  /* 0x000000091414b287 */ /* 0x000fe4000c000000 */
[----:B------:R-:W-:Y:S02]  /*9b10*/  UIMAD UR10, UR10, UR19, URZ ;  /* 0x000000130a0a72a4 */ /* 0x000fe4000f8e023f */
[----:B------:R-:W-:Y:S02]  /*9b20*/  USEL UR4, UR4, URZ, UP3 ;  /* 0x0000003f04047287 */ /* 0x000fe40009800000 */
[----:B------:R-:W-:Y:S02]  /*9b30*/  USHF.L.U32 UR10, UR10, 0x7, URZ ;  /* 0x000000070a0a7899 */ /* 0x000fe4000800063f */
[----:B------:R-:W-:-:S02]  /*9b40*/  UIMAD UR15, UR11, UR15, UR4 ;  /* 0x0000000f0b0f72a4 */ /* 0x000fc4000f8e0204 */
[----:B------:R-:W-:Y:S02]  /*9b50*/  @!UP3 UMOV UR24, UR20 ;  /* 0x000000140018bc82 */ /* 0x000fe40008000000 */
[----:B------:R-:W-:Y:S02]  /*9b60*/  USHF.R.S32.HI UR4, URZ, 0x1f, UR10 ;  /* 0x0000001f3f047899 */ /* 0x000fe4000801140a */
[----:B------:R-:W-:Y:S02]  /*9b70*/  @!UP3 USHF.R.S32.HI UR25, URZ, 0x1f, UR20 ;  /* 0x0000001f3f19b899 */ /* 0x000fe40008011414 */
[----:B------:R-:W-:Y:S02]  /*9b80*/  USHF.R.S32.HI UR5, URZ, 0x1f, UR15 ;  /* 0x0000001f3f057899 */ /* 0x000fe4000801140f */
[----:B------:R-:W-:-:S04]  /*9b90*/  UIADD3 UR10, UP2, UP1, UR10, UR24, UR15 ;  /* 0x000000180a0a7290 */ /* 0x000fc8000f95e00f */
[----:B------:R-:W-:Y:S01]  /*9ba0*/  UIADD3.X UR4, UR4, UR25, UR5, UP2, UP1 ;  /* 0x0000001904047290 */ /* 0x000fe200097e2405 */
[----:B--2---:R-:W1:Y:S04]  /*9bb0*/  SHFL.BFLY PT, R0, R2, 0x2, 0x1f ;  /* 0x0c401f0002007f89 */ /* 0x004e6800000e0000 */
[----:B----4-:R-:W2:Y:S04]  /*9bc0*/  SHFL.BFLY PT, R5, R8, 0x2, 0x1f ;  /* 0x0c401f0008057f89 */ /* 0x010ea800000e0000 */
[----:B------:R-:W3:Y:S01]  /*9bd0*/  SHFL.BFLY PT, R4, R7, 0x2, 0x1f ;  /* 0x0c401f0007047f89 */ /* 0x000ee200000e0000 */
[----:B-1----:R-:W-:-:S03]  /*9be0*/  FADD.FTZ R0, R0, R2 ;  /* 0x0000000200007221 */ /* 0x002fc60000010000 */
[----:B------:R-:W1:Y:S04]  /*9bf0*/  SHFL.BFLY PT, R2, R6, 0x2, 0x1f ;  /* 0x0c401f0006027f89 */ /* 0x000e6800000e0000 */
[----:B------:R-:W4:Y:S01]  /*9c00*/  SHFL.BFLY PT, R153, R0, 0x1, 0x1f ;  /* 0x0c201f0000997f89 */ /* 0x000f2200000e0000 */
[----:B--2---:R-:W-:Y:S02]  /*9c10*/  FADD.FTZ R5, R5, R8 ;  /* 0x0000000805057221 */ /* 0x004fe40000010000 */
[----:B---3--:R-:W-:-:S03]  /*9c20*/  FADD.FTZ R4, R4, R7 ;  /* 0x0000000704047221 */ /* 0x008fc60000010000 */
[----:B------:R-:W2:Y:S01]  /*9c30*/  SHFL.BFLY PT, R152, R5, 0x1, 0x1f ;  /* 0x0c201f0005987f89 */ /* 0x000ea200000e0000 */
[----:B-1----:R-:W-:-:S03]  /*9c40*/  FADD.FTZ R2, R2, R6 ;  /* 0x0000000602027221 */ /* 0x002fc60000010000 */
[----:B------:R-:W1:Y:S01]  /*9c50*/  SHFL.BFLY PT, R6, R4, 0x1, 0x1f ;  /* 0x0c201f0004067f89 */ /* 0x000e6200000e0000 */
[----:B----4-:R-:W-:Y:S01]  /*9c60*/  FADD.FTZ R153, R0, R153 ;  /* 0x0000009900997221 */ /* 0x010fe20000010000 */
[----:B------:R-:W-:Y:S02]  /*9c70*/  MOV R0, 0x3f800000 ;  /* 0x3f80000000007802 */ /* 0x000fe40000000f00 */
[----:B------:R-:W3:Y:S02]  /*9c80*/  SHFL.BFLY PT, R7, R2, 0x1, 0x1f ;  /* 0x0c201f0002077f89 */ /* 0x000ee400000e0000 */
[----:B------:R-:W-:Y:S01]  /*9c90*/  FSETP.NE.FTZ.AND P5, PT, R153, RZ, PT ;  /* 0x000000ff9900720b */ /* 0x000fe20003fb5000 */
[----:B--2---:R-:W-:Y:S01]  /*9ca0*/  FADD.FTZ R152, R5, R152 ;  /* 0x0000009805987221 */ /* 0x004fe20000010000 */
[CC--:B------:R-:W-:Y:S02]  /*9cb0*/  LEA.HI R5, R28.reuse, R159.reuse, RZ, 0x2 ;  /* 0x0000009f1c057211 */ /* 0x0c0fe400078f10ff */
[----:B------:R-:W-:-:S02]  /*9cc0*/  LEA.HI R28, R28, R159, RZ, 0x5 ;  /* 0x0000009f1c1c7211 */ /* 0x000fc400078f28ff */
[----:B------:R-:W-:-:S07]  /*9cd0*/  FSETP.NE.FTZ.AND P4, PT, R152, RZ, PT ;  /* 0x000000ff9800720b */ /* 0x000fce0003f95000 */
[----:B------:R-:W2:Y:S01]  /*9ce0*/  @P5 MUFU.RCP R0, R153 ;  /* 0x0000009900005308 */ /* 0x000ea20000001000 */
[----:B-1----:R-:W-:Y:S01]  /*9cf0*/  FADD.FTZ R157, R4, R6 ;  /* 0x00000006049d7221 */ /* 0x002fe20000010000 */
[----:B------:R-:W-:Y:S02]  /*9d00*/  MOV R4, 0x3f800000 ;  /* 0x3f80000000047802 */ /* 0x000fe40000000f00 */
[----:B------:R-:W-:Y:S01]  /*9d10*/  LOP3.LUT R6, R5, 0x3ffffffc, RZ, 0xc0, !PT ;  /* 0x3ffffffc05067812 */ /* 0x000fe200078ec0ff */
[----:B---3--:R-:W-:Y:S01]  /*9d20*/  FADD.FTZ R158, R2, R7 ;  /* 0x00000007029e7221 */ /* 0x008fe20000010000 */
[----:B------:R-:W-:Y:S02]  /*9d30*/  FSETP.NE.FTZ.AND P3, PT, R157, RZ, PT ;  /* 0x000000ff9d00720b */ /* 0x000fe40003f75000 */
[----:B------:R-:W-:Y:S01]  /*9d40*/  MOV R2, 0x3f800000 ;  /* 0x3f80000000027802 */ /* 0x000fe20000000f00 */
[----:B------:R-:W1:Y:S01]  /*9d50*/  @P4 MUFU.RCP R4, R152 ;  /* 0x0000009800044308 */ /* 0x000e620000001000 */
[----:B------:R-:W-:-:S02]  /*9d60*/  FSETP.NE.FTZ.AND P0, PT, R158, RZ, PT ;  /* 0x000000ff9e00720b */ /* 0x000fc40003f15000 */
[----:B------:R-:W-:Y:S01]  /*9d70*/  IADD3 R159, -R6, R159, RZ ;  /* 0x0000009f069f7210 */ /* 0x000fe20007ffe1ff */
[C---:B--2---:R-:W-:Y:S02]  /*9d80*/  FMUL.FTZ R164, R0.reuse, R164 ;  /* 0x000000a400a47220 */ /* 0x044fe40000410000 */
[C---:B------:R-:W-:Y:S02]  /*9d90*/  FMUL.FTZ R7, R0.reuse, R165 ;  /* 0x000000a500077220 */ /* 0x040fe40000410000 */
[C---:B------:R-:W-:Y:S02]  /*9da0*/  FMUL.FTZ R172, R0.reuse, R172 ;  /* 0x000000ac00ac7220 */ /* 0x040fe40000410000 */
[----:B------:R-:W2:Y:S01]  /*9db0*/  @P3 MUFU.RCP R2, R157 ;  /* 0x0000009d00023308 */ /* 0x000ea20000001000 */
[C---:B------:R-:W-:Y:S01]  /*9dc0*/  FMUL.FTZ R173, R0.reuse, R173 ;  /* 0x000000ad00ad7220 */ /* 0x040fe20000410000 */
[----:B------:R-:W-:Y:S01]  /*9dd0*/  F2FP.BF16.PACK_AB R7, R7, R164 ;  /* 0x000000a40707723e */ /* 0x000fe200000010ff */
[----:B------:R-:W-:-:S02]  /*9de0*/  FMUL.FTZ R180, R0, R180 ;  /* 0x000000b400b47220 */ /* 0x000fc40000410000 */
[C---:B------:R-:W-:Y:S02]  /*9df0*/  FMUL.FTZ R13, R0.reuse, R181 ;  /* 0x000000b5000d7220 */ /* 0x040fe40000410000 */
[C---:B------:R-:W-:Y:S02]  /*9e00*/  FMUL.FTZ R188, R0.reuse, R188 ;  /* 0x000000bc00bc7220 */ /* 0x040fe40000410000 */
[C---:B------:R-:W-:Y:S01]  /*9e10*/  FMUL.FTZ R16, R0.reuse, R189 ;  /* 0x000000bd00107220 */ /* 0x040fe20000410000 */
[----:B------:R-:W-:Y:S01]  /*9e20*/  F2FP.BF16.PACK_AB R13, R13, R180 ;  /* 0x000000b40d0d723e */ /* 0x000fe200000010ff */
[C---:B------:R-:W-:Y:S02]  /*9e30*/  FMUL.FTZ R196, R0.reuse, R196 ;  /* 0x000000c400c47220 */ /* 0x040fe40000410000 */
[----:B------:R-:W-:Y:S01]  /*9e40*/  FMUL.FTZ R24, R0, R197 ;  /* 0x000000c500187220 */ /* 0x000fe20000410000 */
[----:B------:R-:W-:Y:S01]  /*9e50*/  F2FP.BF16.PACK_AB R16, R16, R188 ;  /* 0x000000bc1010723e */ /* 0x000fe200000010ff */
[----:B------:R-:W-:-:S02]  /*9e60*/  FMUL.FTZ R72, R0, R72 ;  /* 0x0000004800487220 */ /* 0x000fc40000410000 */
[----:B------:R-:W-:Y:S01]  /*9e70*/  FMUL.FTZ R21, R0, R73 ;  /* 0x0000004900157220 */ /* 0x000fe20000410000 */
[----:B------:R-:W-:Y:S01]  /*9e80*/  F2FP.BF16.PACK_AB R24, R24, R196 ;  /* 0x000000c41818723e */ /* 0x000fe200000010ff */
[C---:B------:R-:W-:Y:S02]  /*9e90*/  FMUL.FTZ R76, R0.reuse, R76 ;  /* 0x0000004c004c7220 */ /* 0x040fe40000410000 */
[C---:B------:R-:W-:Y:S01]  /*9ea0*/  FMUL.FTZ R67, R0.reuse, R77 ;  /* 0x0000004d00437220 */ /* 0x040fe20000410000 */
[----:B------:R-:W-:Y:S01]  /*9eb0*/  F2FP.BF16.PACK_AB R21, R21, R72 ;  /* 0x000000481515723e */ /* 0x000fe200000010ff */
[C---:B------:R-:W-:Y:S02]  /*9ec0*/  FMUL.FTZ R88, R0.reuse, R88 ;  /* 0x0000005800587220 */ /* 0x040fe40000410000 */
[C---:B------:R-:W-:Y:S01]  /*9ed0*/  FMUL.FTZ R63, R0.reuse, R89 ;  /* 0x00000059003f7220 */ /* 0x040fe20000410000 */
[----:B------:R-:W-:Y:S01]  /*9ee0*/  F2FP.BF16.PACK_AB R67, R67, R76 ;  /* 0x0000004c4343723e */ /* 0x000fe200000010ff */
[----:B------:R-:W-:-:S02]  /*9ef0*/  FMUL.FTZ R92, R0, R92 ;  /* 0x0000005c005c7220 */ /* 0x000fc40000410000 */
[C---:B------:R-:W-:Y:S01]  /*9f00*/  FMUL.FTZ R59, R0.reuse, R93 ;  /* 0x0000005d003b7220 */ /* 0x040fe20000410000 */
        /* <DEDUP_REMOVED lines=20> */
[----:B------:R-:W-:Y:S01]  /*a050*/  FMUL.FTZ R31, R0, R201 ;  /* 0x000000c9001f7220 */ /* 0x000fe20000410000 */
[----:B------:R-:W-:Y:S01]  /*a060*/  MOV R0, 0x3f800000 ;  /* 0x3f80000000007802 */ /* 0x000fe20000000f00 */
[C---:B-1----:R-:W-:Y:S01]  /*a070*/  FMUL.FTZ R166, R4.reuse, R166 ;  /* 0x000000a604a67220 */ /* 0x042fe20000410000 */
[----:B------:R-:W-:Y:S01]  /*a080*/  F2FP.BF16.PACK_AB R35, R35, R140 ;  /* 0x0000008c2323723e */ /* 0x000fe200000010ff */
[C---:B------:R-:W-:Y:S01]  /*a090*/  FMUL.FTZ R6, R4.reuse, R167 ;  /* 0x000000a704067220 */ /* 0x040fe20000410000 */
[----:B------:R-:W-:Y:S01]  /*a0a0*/  F2FP.BF16.PACK_AB R31, R31, R200 ;  /* 0x000000c81f1f723e */ /* 0x000fe200000010ff */
[C---:B------:R-:W-:Y:S01]  /*a0b0*/  FMUL.FTZ R174, R4.reuse, R174 ;  /* 0x000000ae04ae7220 */ /* 0x040fe20000410000 */
[----:B------:R-:W1:Y:S01]  /*a0c0*/  @P0 MUFU.RCP R0, R158 ;  /* 0x0000009e00000308 */ /* 0x000e620000001000 */
[----:B------:R-:W-:Y:S01]  /*a0d0*/  FMUL.FTZ R8, R4, R175 ;  /* 0x000000af04087220 */ /* 0x000fe20000410000 */
[----:B------:R-:W-:Y:S01]  /*a0e0*/  F2FP.BF16.PACK_AB R6, R6, R166 ;  /* 0x000000a60606723e */ /* 0x000fe200000010ff */
[----:B------:R-:W-:-:S02]  /*a0f0*/  FMUL.FTZ R182, R4, R182 ;  /* 0x000000b604b67220 */ /* 0x000fc40000410000 */
[----:B------:R-:W-:Y:S01]  /*a100*/  FMUL.FTZ R12, R4, R183 ;  /* 0x000000b7040c7220 */ /* 0x000fe20000410000 */
[----:B------:R-:W-:Y:S01]  /*a110*/  F2FP.BF16.PACK_AB R8, R8, R174 ;  /* 0x000000ae0808723e */ /* 0x000fe200000010ff */
[C---:B------:R-:W-:Y:S02]  /*a120*/  FMUL.FTZ R190, R4.reuse, R190 ;  /* 0x000000be04be7220 */ /* 0x040fe40000410000 */
[----:B------:R-:W-:Y:S01]  /*a130*/  FMUL.FTZ R15, R4, R191 ;  /* 0x000000bf040f7220 */ /* 0x000fe20000410000 */
        /* <DEDUP_REMOVED lines=36> */
[----:B------:R-:W-:Y:S01]  /*a380*/  SHF.R.S32.HI R4, RZ, 0x1f, R5 ;  /* 0x0000001fff047819 */ /* 0x000fe20000011405 */
[----:B--2---:R-:W-:Y:S01]  /*a390*/  FMUL.FTZ R160, R2, R160 ;  /* 0x000000a002a07220 */ /* 0x004fe20000410000 */
[----:B------:R-:W-:Y:S01]  /*a3a0*/  F2FP.BF16.PACK_AB R34, R34, R142 ;  /* 0x0000008e2222723e */ /* 0x000fe200000010ff */
        /* <DEDUP_REMOVED lines=20> */
[C---:B------:R-:W-:Y:S01]  /*a4f0*/  FMUL.FTZ R84, R2.reuse, R84 ;  /* 0x0000005402547220 */ /* 0x040fe20000410000 */
[----:B------:R-:W-:Y:S01]  /*a500*/  SHF.R.S32.HI R19, RZ, 0x5, R28 ;  /* 0x00000005ff137819 */ /* 0x000fe2000001141c */
        /* <DEDUP_REMOVED lines=25> */
[----:B------:R-:W-:Y:S01]  /*a6a0*/  SHF.R.S32.HI R2, RZ, 0x2, R5 ;  /* 0x00000002ff027819 */ /* 0x000fe20000011405 */
[C---:B-1----:R-:W-:Y:S01]  /*a6b0*/  FMUL.FTZ R163, R0.reuse, R163 ;  /* 0x000000a300a37220 */ /* 0x042fe20000410000 */
[----:B------:R-:W-:Y:S01]  /*a6c0*/  F2FP.BF16.PACK_AB R5, R173, R172 ;  /* 0x000000acad05723e */ /* 0x000fe200000010ff */
[----:B------:R-:W-:Y:S01]  /*a6d0*/  FMUL.FTZ R9, R0, R162 ;  /* 0x000000a200097220 */ /* 0x000fe20000410000 */
[----:B------:R-:W-:Y:S01]  /*a6e0*/  LEA.HI R4, R4, R2, RZ, 0x3 ;  /* 0x0000000204047211 */ /* 0x000fe200078f18ff */
[C---:B------:R-:W-:Y:S01]  /*a6f0*/  FMUL.FTZ R171, R0.reuse, R171 ;  /* 0x000000ab00ab7220 */ /* 0x040fe20000410000 */
[----:B------:R-:W-:Y:S01]  /*a700*/  F2FP.BF16.PACK_AB R33, R33, R144 ;  /* 0x000000902121723e */ /* 0x000fe200000010ff */
[----:B------:R-:W-:Y:S01]  /*a710*/  FMUL.FTZ R14, R0, R170 ;  /* 0x000000aa000e7220 */ /* 0x000fe20000410000 */
[----:B------:R-:W-:Y:S01]  /*a720*/  LOP3.LUT R4, R4, 0xfffffff8, RZ, 0xc0, !PT ;  /* 0xfffffff804047812 */ /* 0x000fe200078ec0ff */
[C---:B------:R-:W-:Y:S01]  /*a730*/  FMUL.FTZ R179, R0.reuse, R179 ;  /* 0x000000b300b37220 */ /* 0x040fe20000410000 */
[----:B------:R-:W-:Y:S01]  /*a740*/  F2FP.BF16.PACK_AB R9, R163, R9 ;  /* 0x00000009a309723e */ /* 0x000fe200000010ff */
[----:B------:R-:W-:Y:S01]  /*a750*/  FMUL.FTZ R18, R0, R178 ;  /* 0x000000b200127220 */ /* 0x000fe20000410000 */
[----:B------:R-:W-:Y:S01]  /*a760*/  IADD3 R4, R2, -R4, RZ ;  /* 0x8000000402047210 */ /* 0x000fe20007ffe0ff */
[C---:B------:R-:W-:Y:S01]  /*a770*/  FMUL.FTZ R187, R0.reuse, R187 ;  /* 0x000000bb00bb7220 */ /* 0x040fe20000410000 */
[----:B------:R-:W-:Y:S01]  /*a780*/  LEA R2, R19, R159, 0x9 ;  /* 0x0000009f13027211 */ /* 0x000fe200078e48ff */
[----:B------:R-:W-:Y:S01]  /*a790*/  FMUL.FTZ R25, R0, R186 ;  /* 0x000000ba00197220 */ /* 0x000fe20000410000 */
[----:B------:R-:W-:Y:S01]  /*a7a0*/  LOP3.LUT R28, R4, 0x1, RZ, 0xc0, !PT ;  /* 0x00000001041c7812 */ /* 0x000fe200078ec0ff */
[C---:B------:R-:W-:Y:S01]  /*a7b0*/  FMUL.FTZ R195, R0.reuse, R195 ;  /* 0x000000c300c37220 */ /* 0x040fe20000410000 */
[----:B------:R-:W-:Y:S01]  /*a7c0*/  F2FP.BF16.PACK_AB R14, R171, R14 ;  /* 0x0000000eab0e723e */ /* 0x000fe200000010ff */
[----:B------:R-:W-:Y:S01]  /*a7d0*/  FMUL.FTZ R27, R0, R194 ;  /* 0x000000c2001b7220 */ /* 0x000fe20000410000 */
[----:B------:R-:W-:Y:S01]  /*a7e0*/  ISETP.NE.U32.AND P1, PT, R28, 0x1, PT ;  /* 0x000000011c00780c */ /* 0x000fe20003f25070 */
[C---:B------:R-:W-:Y:S01]  /*a7f0*/  FMUL.FTZ R71, R0.reuse, R71 ;  /* 0x0000004700477220 */ /* 0x040fe20000410000 */
[----:B------:R-:W-:Y:S01]  /*a800*/  F2FP.BF16.PACK_AB R18, R179, R18 ;  /* 0x00000012b312723e */ /* 0x000fe200000010ff */
        /* <DEDUP_REMOVED lines=33> */
[----:B------:R-:W-:Y:S02]  /*aa20*/  SHF.L.U32 R0, R4, 0x6, RZ ;  /* 0x0000000604007819 */ /* 0x000fe400000006ff */
[----:B------:R-:W-:Y:S02]  /*aa30*/  F2FP.BF16.PACK_AB R32, R147, R32 ;  /* 0x000000209320723e */ /* 0x000fe400000010ff */
[----:B------:R-:W-:Y:S02]  /*aa40*/  LOP3.LUT R0, R0, 0x1c0, RZ, 0xc0, !PT ;  /* 0x000001c000007812 */ /* 0x000fe400078ec0ff */
[----:B------:R-:W-:-:S02]  /*aa50*/  F2FP.BF16.PACK_AB R28, R151, R150 ;  /* 0x00000096971c723e */ /* 0x000fc400000010ff */
[----:B------:R-:W-:-:S04]  /*aa60*/  LEA.HI R0, R0, R0, RZ, 0x1d ;  /* 0x0000000000007211 */ /* 0x000fc800078fe8ff */
[----:B------:R-:W-:-:S04]  /*aa70*/  LEA R0, R2, R0, 0x1 ;  /* 0x0000000002007211 */ /* 0x000fc800078e08ff */
[----:B------:R-:W-:-:S04]  /*aa80*/  SHF.L.U32 R0, R0, 0x1, RZ ;  /* 0x0000000100007819 */ /* 0x000fc800000006ff */
[C---:B------:R-:W-:Y:S01]  /*aa90*/  IADD3 R2, R0.reuse, -0x10, RZ ;  /* 0xfffffff000027810 */ /* 0x040fe20007ffe0ff */
[----:B------:R1:W-:Y:S01]  /*aaa0*/  STS [R0+0x400], R6 ;  /* 0x0004000600007388 */ /* 0x0003e20000000800 */
[----:B------:R-:W-:Y:S02]  /*aab0*/  @P1 IADD3 R2, R0, 0x10, RZ ;  /* 0x0000001000021810 */ /* 0x000fe40007ffe0ff */
[----:B------:R-:W-:Y:S01]  /*aac0*/  R2P PR, R4, 0x6 ;  /* 0x0000000604007804 */ /* 0x000fe20000000000 */
[----:B------:R-:W-:Y:S01]  /*aad0*/  STS [R0], R7 ;  /* 0x0000000700007388 */ /* 0x000fe20000000800 */
[----:B------:R-:W-:-:S03]  /*aae0*/  MOV R4, 0x20 ;  /* 0x0000002000047802 */ /* 0x000fc60000000f00 */
[----:B------:R2:W-:Y:S01]  /*aaf0*/  STS [R2], R5 ;  /* 0x0000000502007388 */ /* 0x0005e20000000800 */
[----:B------:R-:W-:-:S03]  /*ab00*/  SEL R4, R4, 0xffffffe0, !P1 ;  /* 0xffffffe004047807 */ /* 0x000fc60004800000 */
[----:B------:R3:W-:Y:S04]  /*ab10*/  STS [R2+0x400], R8 ;  /* 0x0004000802007388 */ /* 0x0007e80000000800 */
[----:B------:R-:W-:Y:S04]  /*ab20*/  STS [R0+0x2000], R10 ;  /* 0x0020000a00007388 */ /* 0x000fe80000000800 */
[----:B------:R4:W-:Y:S04]  /*ab30*/  STS [R0+0x2400], R9 ;  /* 0x0024000900007388 */ /* 0x0009e80000000800 */
[----:B------:R-:W-:Y:S01]  /*ab40*/  STS [R2+0x2000], R11 ;  /* 0x0020000b02007388 */ /* 0x000fe20000000800 */
[----:B-1----:R-:W-:-:S03]  /*ab50*/  MOV R6, 0x40 ;  /* 0x0000004000067802 */ /* 0x002fc60000000f00 */
[----:B------:R1:W-:Y:S01]  /*ab60*/  STS [R2+0x2400], R14 ;  /* 0x0024000e02007388 */ /* 0x0003e20000000800 */
[----:B------:R-:W-:Y:S02]  /*ab70*/  SEL R6, R6, 0xffffffc0, !P2 ;  /* 0xffffffc006067807 */ /* 0x000fe40005000000 */
[----:B--2---:R-:W-:Y:S02]  /*ab80*/  IADD3 R5, R0, R4, RZ ;  /* 0x0000000400057210 */ /* 0x004fe40007ffe0ff */
[----:B------:R-:W-:Y:S02]  /*ab90*/  IADD3 R4, R4, R2, RZ ;  /* 0x0000000204047210 */ /* 0x000fe40007ffe0ff */
[-C--:B---3--:R-:W-:Y:S01]  /*aba0*/  IADD3 R8, R0, R6.reuse, RZ ;  /* 0x0000000600087210 */ /* 0x088fe20007ffe0ff */
[----:B------:R2:W-:Y:S01]  /*abb0*/  STS [R5], R13 ;  /* 0x0000000d05007388 */ /* 0x0005e20000000800 */
[----:B------:R-:W-:-:S03]  /*abc0*/  IADD3 R7, R5, R6, RZ ;  /* 0x0000000605077210 */ /* 0x000fc60007ffe0ff */
[----:B------:R3:W-:Y:S01]  /*abd0*/  STS [R5+0x400], R12 ;  /* 0x0004000c05007388 */ /* 0x0007e20000000800 */
[----:B----4-:R-:W-:-:S03]  /*abe0*/  IADD3 R9, R6, R2, RZ ;  /* 0x0000000206097210 */ /* 0x010fc60007ffe0ff */
[----:B------:R-:W-:Y:S01]  /*abf0*/  STS [R4], R16 ;  /* 0x0000001004007388 */ /* 0x000fe20000000800 */
[----:B------:R-:W-:-:S03]  /*ac00*/  IADD3 R6, R4, R6, RZ ;  /* 0x0000000604067210 */ /* 0x000fc60007ffe0ff */
[----:B------:R-:W-:Y:S01]  /*ac10*/  STS [R4+0x400], R15 ;  /* 0x0004000f04007388 */ /* 0x000fe20000000800 */
[----:B-1----:R-:W-:-:S03]  /*ac20*/  MOV R14, 0x7f800000 ;  /* 0x7f800000000e7802 */ /* 0x002fc60000000f00 */
[----:B------:R-:W-:Y:S04]  /*ac30*/  STS [R5+0x2000], R17 ;  /* 0x0020001105007388 */ /* 0x000fe80000000800 */
[----:B------:R-:W-:Y:S04]  /*ac40*/  STS [R5+0x2400], R18 ;  /* 0x0024001205007388 */ /* 0x000fe80000000800 */
[----:B------:R-:W-:Y:S01]  /*ac50*/  STS [R4+0x2000], R26 ;  /* 0x0020001a04007388 */ /* 0x000fe20000000800 */
[----:B--2---:R-:W-:-:S03]  /*ac60*/  MOV R13, 0x7f800000 ;  /* 0x7f800000000d7802 */ /* 0x004fc60000000f00 */
[----:B------:R-:W-:Y:S01]  /*ac70*/  STS [R4+0x2400], R25 ;  /* 0x0024001904007388 */ /* 0x000fe20000000800 */
[----:B---3--:R-:W-:-:S03]  /*ac80*/  MOV R12, 0x7f800000 ;  /* 0x7f800000000c7802 */ /* 0x008fc60000000f00 */
[----:B------:R-:W-:Y:S04]  /*ac90*/  STS [R8], R24 ;  /* 0x0000001808007388 */ /* 0x000fe80000000800 */
[----:B------:R-:W-:Y:S04]  /*aca0*/  STS [R8+0x400], R23 ;  /* 0x0004001708007388 */ /* 0x000fe80000000800 */
[----:B------:R-:W-:Y:S04]  /*acb0*/  STS [R9], R21 ;  /* 0x0000001509007388 */ /* 0x000fe80000000800 */
[----:B------:R-:W-:Y:S04]  /*acc0*/  STS [R9+0x400], R20 ;  /* 0x0004001409007388 */ /* 0x000fe80000000800 */
[----:B------:R-:W-:Y:S04]  /*acd0*/  STS [R8+0x2000], R22 ;  /* 0x0020001608007388 */ /* 0x000fe80000000800 */
[----:B------:R-:W-:Y:S04]  /*ace0*/  STS [R8+0x2400], R27 ;  /* 0x0024001b08007388 */ /* 0x000fe80000000800 */
[----:B------:R-:W-:Y:S04]  /*acf0*/  STS [R9+0x2000], R69 ;  /* 0x0020004509007388 */ /* 0x000fe80000000800 */
[----:B------:R-:W-:Y:S04]  /*ad00*/  STS [R9+0x2400], R68 ;  /* 0x0024004409007388 */ /* 0x000fe80000000800 */
        /* <DEDUP_REMOVED lines=15> */
[----:B------:R1:W-:Y:S04]  /*ae00*/  STS [R2+0x6400], R52 ;  /* 0x0064003402007388 */ /* 0x0003e80000000800 */
[----:B------:R-:W-:Y:S04]  /*ae10*/  STS [R5+0x4000], R51 ;  /* 0x0040003305007388 */ /* 0x000fe80000000800 */
[----:B------:R-:W-:Y:S04]  /*ae20*/  STS [R5+0x4400], R50 ;  /* 0x0044003205007388 */ /* 0x000fe80000000800 */
[----:B------:R-:W-:Y:S04]  /*ae30*/  STS [R4+0x4000], R47 ;  /* 0x0040002f04007388 */ /* 0x000fe80000000800 */
[----:B------:R-:W-:Y:S04]  /*ae40*/  STS [R4+0x4400], R46 ;  /* 0x0044002e04007388 */ /* 0x000fe80000000800 */
[----:B------:R-:W-:Y:S04]  /*ae50*/  STS [R5+0x6000], R49 ;  /* 0x0060003105007388 */ /* 0x000fe80000000800 */
[----:B------:R2:W-:Y:S01]  /*ae60*/  STS [R5+0x6400], R48 ;  /* 0x0064003005007388 */ /* 0x0005e20000000800 */
[----:B-1----:R-:W2:Y:S03]  /*ae70*/  @P4 MUFU.LG2 R2, R152 ;  /* 0x0000009800024308 */ /* 0x002ea60000000c00 */
[----:B------:R-:W-:Y:S04]  /*ae80*/  STS [R4+0x6000], R45 ;  /* 0x0060002d04007388 */ /* 0x000fe80000000800 */
[----:B------:R1:W-:Y:S04]  /*ae90*/  STS [R4+0x6400], R44 ;  /* 0x0064002c04007388 */ /* 0x0003e80000000800 */
[----:B------:R-:W-:Y:S04]  /*aea0*/  STS [R8+0x4000], R43 ;  /* 0x0040002b08007388 */ /* 0x000fe80000000800 */
[----:B------:R-:W-:Y:S04]  /*aeb0*/  STS [R8+0x4400], R42 ;  /* 0x0044002a08007388 */ /* 0x000fe80000000800 */
[----:B------:R-:W-:Y:S04]  /*aec0*/  STS [R9+0x4000], R39 ;  /* 0x0040002709007388 */ /* 0x000fe80000000800 */
[----:B------:R-:W-:Y:S01]  /*aed0*/  STS [R9+0x4400], R38 ;  /* 0x0044002609007388 */ /* 0x000fe20000000800 */
[----:B--2---:R-:W-:-:S03]  /*aee0*/  @P4 FMUL.FTZ R5, R2, 0.69314718246459960938 ;  /* 0x3f31721802054820 */ /* 0x004fc60000410000 */
[----:B------:R-:W-:Y:S01]  /*aef0*/  STS [R8+0x6000], R41 ;  /* 0x0060002908007388 */ /* 0x000fe20000000800 */
[----:B-----5:R-:W-:-:S03]  /*af00*/  @P4 FFMA.FTZ R13, R155, c[0x0][0x238], R5 ;  /* 0x00008e009b0d4a23 */ /* 0x020fc60000010005 */
[----:B------:R2:W-:Y:S01]  /*af10*/  STS [R8+0x6400], R40 ;  /* 0x0064002808007388 */ /* 0x0005e20000000800 */
[----:B-1----:R-:W-:Y:S03]  /*af20*/  @P5 MUFU.LG2 R4, R153 ;  /* 0x0000009900045308 */ /* 0x002fe60000000c00 */
[----:B------:R-:W-:Y:S04]  /*af30*/  STS [R9+0x6000], R37 ;  /* 0x0060002509007388 */ /* 0x000fe80000000800 */
[----:B------:R1:W-:Y:S04]  /*af40*/  STS [R9+0x6400], R36 ;  /* 0x0064002409007388 */ /* 0x0003e80000000800 */
[----:B------:R-:W-:Y:S04]  /*af50*/  STS [R7+0x4000], R35 ;  /* 0x0040002307007388 */ /* 0x000fe80000000800 */
[----:B------:R-:W-:Y:S04]  /*af60*/  STS [R7+0x4400], R34 ;  /* 0x0044002207007388 */ /* 0x000fe80000000800 */
[----:B------:R-:W-:Y:S04]  /*af70*/  STS [R6+0x4000], R31 ;  /* 0x0040001f06007388 */ /* 0x000fe80000000800 */
[----:B------:R-:W-:Y:S01]  /*af80*/  STS [R6+0x4400], R30 ;  /* 0x0044001e06007388 */ /* 0x000fe20000000800 */
[----:B--2---:R-:W2:Y:S03]  /*af90*/  @P0 MUFU.LG2 R8, R158 ;  /* 0x0000009e00080308 */ /* 0x004ea60000000c00 */
[----:B------:R-:W-:Y:S04]  /*afa0*/  STS [R7+0x6000], R33 ;  /* 0x0060002107007388 */ /* 0x000fe80000000800 */
[----:B------:R3:W-:Y:S01]  /*afb0*/  STS [R7+0x6400], R32 ;  /* 0x0064002007007388 */ /* 0x0007e20000000800 */
[----:B-1----:R-:W-:-:S03]  /*afc0*/  MOV R9, 0x7f800000 ;  /* 0x7f80000000097802 */ /* 0x002fc60000000f00 */
[----:B------:R-:W-:Y:S04]  /*afd0*/  STS [R6+0x6000], R29 ;  /* 0x0060001d06007388 */ /* 0x000fe80000000800 */
[----:B------:R1:W-:Y:S01]  /*afe0*/  STS [R6+0x6400], R28 ;  /* 0x0064001c06007388 */ /* 0x0003e20000000800 */
[----:B--2---:R-:W-:-:S03]  /*aff0*/  @P0 FMUL.FTZ R2, R8, 0.69314718246459960938 ;  /* 0x3f31721808020820 */ /* 0x004fc60000410000 */
[----:B------:R-:W-:Y:S01]  /*b000*/  BAR.SYNC.DEFER_BLOCKING 0x0 ;  /* 0x0000000000007b1d */ /* 0x000fe20000010000 */
[----:B------:R-:W-:-:S05]  /*b010*/  @P0 FFMA.FTZ R9, R3, c[0x0][0x238], R2 ;  /* 0x00008e0003090a23 */ /* 0x000fca0000010002 */
[----:B------:R-:W2:Y:S01]  /*b020*/  S2R R15, SR_TID.X ;  /* 0x00000000000f7919 */ /* 0x000ea20000002100 */
[----:B---3--:R-:W-:-:S04]  /*b030*/  @P5 FMUL.FTZ R7, R4, 0.69314718246459960938 ;  /* 0x3f31721804075820 */ /* 0x008fc80000410000 */
[----:B------:R-:W-:Y:S01]  /*b040*/  @P5 FFMA.FTZ R14, R156, c[0x0][0x238], R7 ;  /* 0x00008e009c0e5a23 */ /* 0x000fe20000010007 */
[----:B-1----:R-:W1:Y:S01]  /*b050*/  @P3 MUFU.LG2 R6, R157 ;  /* 0x0000009d00063308 */ /* 0x002e620000000c00 */
[----:B------:R3:W4:Y:S04]  /*b060*/  LDS.128 R24, [R235] ;  /* 0x00000000eb187984 */ /* 0x0007280000000c00 */
[----:B------:R3:W3:Y:S01]  /*b070*/  LDS.128 R32, [R235+0x800] ;  /* 0x00080000eb207984 */ /* 0x0006e20000000c00 */
[----:B--2---:R-:W-:-:S03]  /*b080*/  SHF.R.S32.HI R16, RZ, 0x1f, R15 ;  /* 0x0000001fff107819 */ /* 0x004fc6000001140f */
[----:B------:R2:W2:Y:S01]  /*b090*/  LDS.128 R40, [R235+0x1000] ;  /* 0x00100000eb287984 */ /* 0x0004a20000000c00 */
[----:B------:R-:W-:-:S03]  /*b0a0*/  LEA.HI R0, R16, R15, RZ, 0x5 ;  /* 0x0000000f10007211 */ /* 0x000fc600078f28ff */
[----:B------:R2:W2:Y:S01]  /*b0b0*/  LDS.128 R48, [R235+0x1800] ;  /* 0x00180000eb307984 */ /* 0x0004a20000000c00 */
[----:B-1----:R-:W-:Y:S01]  /*b0c0*/  @P3 FMUL.FTZ R4, R6, 0.69314718246459960938 ;  /* 0x3f31721806043820 */ /* 0x002fe20000410000 */
[----:B------:R-:W-:Y:S02]  /*b0d0*/  LOP3.LUT R0, R0, 0xffffffe0, RZ, 0xc0, !PT ;  /* 0xffffffe000007812 */ /* 0x000fe400078ec0ff */
[----:B------:R1:W1:Y:S01]  /*b0e0*/  LDS.128 R56, [R235+0x2000] ;  /* 0x00200000eb387984 */ /* 0x0002620000000c00 */
[----:B------:R-:W-:Y:S01]  /*b0f0*/  @P3 FFMA.FTZ R12, R154, c[0x0][0x238], R4 ;  /* 0x00008e009a0c3a23 */ /* 0x000fe20000010004 */
[----:B------:R-:W-:Y:S02]  /*b100*/  IADD3 R0, -R0, R15, RZ ;  /* 0x0000000f00007210 */ /* 0x000fe40007ffe1ff */
[----:B------:R1:W1:Y:S02]  /*b110*/  LDS.128 R64, [R235+0x2800] ;  /* 0x00280000eb407984 */ /* 0x0002640000000c00 */
[----:B------:R-:W-:-:S02]  /*b120*/  LOP3.LUT P1, RZ, R0, 0x3, RZ, 0xc0, !PT ;  /* 0x0000000300ff7812 */ /* 0x000fc4000782c0ff */
[----:B------:R1:W1:Y:S04]  /*b130*/  LDS.128 R72, [R235+0x3000] ;  /* 0x00300000eb487984 */ /* 0x0002680000000c00 */
        /* <DEDUP_REMOVED lines=8> */
[----:B------:R1:W1:Y:S01]  /*b1c0*/  LDS.128 R76, [R235+0x7800] ;  /* 0x00780000eb4c7984 */ /* 0x0002620000000c00 */
[----:B------:R-:W-:Y:S05]  /*b1d0*/  @P1 BRA `(.L_x_11) ;  /* 0x0000027000001947 */ /* 0x000fea0003800000 */
[----:B--234-:R-:W-:Y:S02]  /*b1e0*/  SHF.R.S32.HI R2, RZ, 0x1f, R19 ;  /* 0x0000001fff027819 */ /* 0x01cfe40000011413 */
[----:B------:R-:W-:-:S02]  /*b1f0*/  SHF.R.S32.HI R3, RZ, 0x1f, R0 ;  /* 0x0000001fff037819 */ /* 0x000fc40000011400 */
[----:B------:R-:W-:Y:S02]  /*b200*/  LEA.HI R2, R2, R19, RZ, 0x2 ;  /* 0x0000001302027211 */ /* 0x000fe400078f10ff */
[----:B------:R-:W-:Y:S02]  /*b210*/  LEA.HI R0, R3, R0, RZ, 0x2 ;  /* 0x0000000003007211 */ /* 0x000fe400078f10ff */
[----:B------:R-:W-:Y:S02]  /*b220*/  LOP3.LUT R2, R2, 0xffffffc, RZ, 0xc0, !PT ;  /* 0x0ffffffc02027812 */ /* 0x000fe400078ec0ff */
[----:B------:R-:W-:-:S03]  /*b230*/  SHF.R.S32.HI R0, RZ, 0x2, R0 ;  /* 0x00000002ff007819 */ /* 0x000fc60000011400 */
[----:B------:R-:W-:-:S04]  /*b240*/  IMAD.IADD R2, R19, 0x1, -R2 ;  /* 0x0000000113027824 */ /* 0x000fc800078e0a02 */
[----:B------:R-:W-:-:S05]  /*b250*/  IMAD R0, R2, 0x10, R0 ;  /* 0x0000001002007824 */ /* 0x000fca00078e0200 */
[C---:B------:R-:W-:Y:S02]  /*b260*/  ISETP.GE.AND P6, PT, R0.reuse, UR12, PT ;  /* 0x0000000c00007c0c */ /* 0x040fe4000bfc6270 */
[C---:B------:R-:W-:Y:S02]  /*b270*/  IADD3 R2, R0.reuse, 0x8, RZ ;  /* 0x0000000800027810 */ /* 0x040fe40007ffe0ff */
[----:B------:R-:W-:Y:S02]  /*b280*/  IADD3 R5, R0, 0x40, RZ ;  /* 0x0000004000057810 */ /* 0x000fe40007ffe0ff */
[----:B------:R-:W-:Y:S02]  /*b290*/  ISETP.GE.AND P5, PT, R2, UR12, PT ;  /* 0x0000000c02007c0c */ /* 0x000fe4000bfa6270 */
[----:B------:R-:W-:Y:S02]  /*b2a0*/  IADD3 R4, R0, 0x48, RZ ;  /* 0x0000004800047810 */ /* 0x000fe40007ffe0ff */
[----:B------:R-:W-:-:S02]  /*b2b0*/  ISETP.GE.AND P4, PT, R5, UR12, PT ;  /* 0x0000000c05007c0c */ /* 0x000fc4000bf86270 */
[----:B------:R-:W-:Y:S01]  /*b2c0*/  ISETP.GE.AND P3, PT, R4, UR12, PT ;  /* 0x0000000c04007c0c */ /* 0x000fe2000bf66270 */
[----:B------:R-:W-:-:S05]  /*b2d0*/  @!P6 IMAD R3, R0, UR19, RZ ;  /* 0x000000130003ec24 */ /* 0x000fca000f8e02ff */
[----:B------:R-:W-:Y:S01]  /*b2e0*/  @!P6 IADD3 R0, P0, R3, UR10, RZ ;  /* 0x0000000a0300ec10 */ /* 0x000fe2000ff1e0ff */
[----:B------:R-:W-:-:S03]  /*b2f0*/  @!P5 IMAD R2, R2, UR19, RZ ;  /* 0x000000130202dc24 */ /* 0x000fc6000f8e02ff */
[----:B------:R-:W-:Y:S01]  /*b300*/  @!P6 LEA.HI.X.SX32 R6, R3, UR4, 0x1, P0 ;  /* 0x000000040306ec11 */ /* 0x000fe200080f0eff */
[----:B------:R-:W-:Y:S01]  /*b310*/  @!P4 IMAD R5, R5, UR19, RZ ;  /* 0x000000130505cc24 */ /* 0x000fe2000f8e02ff */
[----:B------:R-:W-:Y:S01]  /*b320*/  @!P6 LEA R10, P1, R0, c[0x0][0x200], 0x2 ;  /* 0x00008000000aea11 */ /* 0x000fe200078210ff */
[----:B------:R-:W-:Y:S01]  /*b330*/  @!P3 IMAD R3, R4, UR19, RZ ;  /* 0x000000130403bc24 */ /* 0x000fe2000f8e02ff */
[----:B------:R-:W-:Y:S02]  /*b340*/  @!P5 IADD3 R7, P0, R2, UR10, RZ ;  /* 0x0000000a0207dc10 */ /* 0x000fe4000ff1e0ff */
[----:B------:R-:W-:Y:S02]  /*b350*/  @!P6 LEA.HI.X R11, R0, c[0x0][0x204], R6, 0x2, P1 ;  /* 0x00008100000bea11 */ /* 0x000fe400008f1406 */
[----:B------:R-:W-:Y:S02]  /*b360*/  @!P5 LEA.HI.X.SX32 R2, R2, UR4, 0x1, P0 ;  /* 0x000000040202dc11 */ /* 0x000fe400080f0eff */
[----:B------:R-:W-:Y:S01]  /*b370*/  @!P4 IADD3 R0, P1, R5, UR10, RZ ;  /* 0x0000000a0500cc10 */ /* 0x000fe2000ff3e0ff */
[----:B------:R2:W-:Y:S01]  /*b380*/  @!P6 STG.E [R10.64], R14 ;  /* 0x0000000e0a00e986 */ /* 0x0005e2000c101910 */
[----:B------:R-:W-:-:S02]  /*b390*/  @!P5 LEA R6, P2, R7, c[0x0][0x200], 0x2 ;  /* 0x000080000706da11 */ /* 0x000fc400078410ff */
[----:B------:R-:W-:Y:S02]  /*b3a0*/  @!P3 IADD3 R8, P0, R3, UR10, RZ ;  /* 0x0000000a0308bc10 */ /* 0x000fe4000ff1e0ff */
[----:B------:R-:W-:Y:S02]  /*b3b0*/  @!P4 LEA.HI.X.SX32 R5, R5, UR4, 0x1, P1 ;  /* 0x000000040505cc11 */ /* 0x000fe400088f0eff */
[----:B------:R-:W-:Y:S02]  /*b3c0*/  @!P5 LEA.HI.X R7, R7, c[0x0][0x204], R2, 0x2, P2 ;  /* 0x000081000707da11 */ /* 0x000fe400010f1402 */
[----:B------:R-:W-:Y:S02]  /*b3d0*/  @!P3 LEA.HI.X.SX32 R3, R3, UR4, 0x1, P0 ;  /* 0x000000040303bc11 */ /* 0x000fe400080f0eff */
[----:B------:R-:W-:Y:S01]  /*b3e0*/  @!P4 LEA R4, P1, R0, c[0x0][0x200], 0x2 ;  /* 0x000080000004ca11 */ /* 0x000fe200078210ff */
[----:B------:R2:W-:Y:S01]  /*b3f0*/  @!P5 STG.E [R6.64], R13 ;  /* 0x0000000d0600d986 */ /* 0x0005e2000c101910 */
[----:B------:R-:W-:-:S02]  /*b400*/  @!P3 LEA R2, P0, R8, c[0x0][0x200], 0x2 ;  /* 0x000080000802ba11 */ /* 0x000fc400078010ff */
[----:B------:R-:W-:Y:S02]  /*b410*/  @!P4 LEA.HI.X R5, R0, c[0x0][0x204], R5, 0x2, P1 ;  /* 0x000081000005ca11 */ /* 0x000fe400008f1405 */
[----:B------:R-:W-:-:S03]  /*b420*/  @!P3 LEA.HI.X R3, R8, c[0x0][0x204], R3, 0x2, P0 ;  /* 0x000081000803ba11 */ /* 0x000fc600000f1403 */
[----:B------:R2:W-:Y:S04]  /*b430*/  @!P4 STG.E [R4.64], R12 ;  /* 0x0000000c0400c986 */ /* 0x0005e8000c101910 */
[----:B------:R2:W-:Y:S02]  /*b440*/  @!P3 STG.E [R2.64], R9 ;  /* 0x000000090200b986 */ /* 0x0005e4000c101910 */
.L_x_11:
[----:B--234-:R-:W-:Y:S05]  /*b450*/  BSYNC B0 ;  /* 0x0000000000007941 */ /* 0x01cfea0003800000 */
.L_x_10:
[----:B------:R-:W2:Y:S04]  /*b460*/  LDL.LU.64 R4, [R1+0x38] ;  /* 0x0000380001047983 */ /* 0x000ea80000300a00 */
[----:B------:R-:W3:Y:S01]  /*b470*/  S2R R8, SR_CTAID.Z ;  /* 0x0000000000087919 */ /* 0x000ee20000002700 */
[----:B------:R-:W-:Y:S01]  /*b480*/  LEA.HI R0, R16, R15, RZ, 0x3 ;  /* 0x0000000f10007211 */ /* 0x000fe200078f18ff */
[----:B------:R-:W-:-:S02]  /*b490*/  USHF.R.S32.HI UR6, URZ, 0x1f, UR11 ;  /* 0x0000001f3f067899 */ /* 0x000fc4000801140b */
[----:B------:R4:W5:Y:S01]  /*b4a0*/  LDL.64 R12, [R1+0x18] ;  /* 0x00001800010c7983 */ /* 0x0009620000100a00 */
[----:B------:R-:W-:Y:S01]  /*b4b0*/  SHF.R.S32.HI R10, RZ, 0x3, R0 ;  /* 0x00000003ff0a7819 */ /* 0x000fe20000011400 */
[----:B------:R-:W-:Y:S01]  /*b4c0*/  ULDC.64 UR4, c[0x0][0x1f0] ;  /* 0x00007c0000047ab9 */ /* 0x000fe20000000a00 */
[----:B------:R-:W-:Y:S01]  /*b4d0*/  BSSY B0, `(.L_x_12) ;  /* 0x0000012000007945 */ /* 0x000fe20003800000 */
[----:B------:R-:W-:-:S04]  /*b4e0*/  UIMAD UR4, UR6, UR4, URZ ;  /* 0x00000004060472a4 */ /* 0x000fc8000f8e023f */
[----:B------:R-:W-:Y:S01]  /*b4f0*/  UIMAD UR4, UR11, UR5, UR4 ;  /* 0x000000050b0472a4 */ /* 0x000fe2000f8e0204 */
[----:B--2---:R-:W-:-:S04]  /*b500*/  IADD3 R2, P0, R4, UR14, RZ ;  /* 0x0000000e04027c10 */ /* 0x004fc8000ff1e0ff */
[----:B------:R-:W-:Y:S02]  /*b510*/  IADD3.X R3, R5, UR7, RZ, P0, !PT ;  /* 0x0000000705037c10 */ /* 0x000fe400087fe4ff */
[----:B------:R-:W-:-:S03]  /*b520*/  ISETP.GE.AND P0, PT, R10, UR12, PT ;  /* 0x0000000c0a007c0c */ /* 0x000fc6000bf06270 */
[----:B---3--:R-:W-:-:S05]  /*b530*/  IMAD.WIDE.U32 R8, R8, c[0x0][0x1f0], R2 ;  /* 0x00007c0008087a25 */ /* 0x008fca00078e0002 */
[----:B------:R-:W-:-:S05]  /*b540*/  IADD3 R7, R9, UR4, RZ ;  /* 0x0000000409077c10 */ /* 0x000fca000fffe0ff */
[----:B------:R-:W-:Y:S05]  /*b550*/  @P0 BRA `(.L_x_13) ;  /* 0x0000009000000947 */ /* 0x000fea0003800000 */
[----:B----4-:R-:W-:Y:S01]  /*b560*/  MOV R6, R8 ;  /* 0x0000000800067202 */ /* 0x010fe20000000f00 */
[----:B-----5:R-:W-:-:S04]  /*b570*/  IMAD R0, R13, c[0x0][0x1e8], RZ ;  /* 0x00007a000d007a24 */ /* 0x020fc800078e02ff */
[----:B------:R-:W-:-:S04]  /*b580*/  IMAD.WIDE.U32 R2, R12, c[0x0][0x1e8], R6 ;  /* 0x00007a000c027a25 */ /* 0x000fc800078e0006 */
[----:B------:R-:W-:Y:S01]  /*b590*/  IMAD R0, R12, c[0x0][0x1ec], R0 ;  /* 0x00007b000c007a24 */ /* 0x000fe200078e0200 */
[----:B------:R-:W-:-:S04]  /*b5a0*/  LEA R4, P0, R2, c[0x0][0x1d0], 0x1 ;  /* 0x0000740002047a11 */ /* 0x000fc800078008ff */
[----:B------:R-:W-:-:S04]  /*b5b0*/  IADD3 R0, R3, R0, RZ ;  /* 0x0000000003007210 */ /* 0x000fc80007ffe0ff */
[----:B------:R-:W-:-:S05]  /*b5c0*/  LEA.HI.X R5, R2, c[0x0][0x1d4], R0, 0x1, P0 ;  /* 0x0000750002057a11 */ /* 0x000fca00000f0c00 */
[----:B------:R2:W-:Y:S04]  /*b5d0*/  STG.E.128 [R4.64], R24 ;  /* 0x0000001804007986 */ /* 0x0005e8000c101d10 */
[----:B-1----:R2:W-:Y:S02]  /*b5e0*/  STG.E.128 [R4.64+0x80], R20 ;  /* 0x0000801404007986 */ /* 0x0025e4000c101d10 */
.L_x_13:
[----:B----4-:R-:W-:Y:S05]  /*b5f0*/  BSYNC B0 ;  /* 0x0000000000007941 */ /* 0x010fea0003800000 */
.L_x_12:
[----:B------:R-:W-:Y:S01]  /*b600*/  IADD3 R0, R10, 0x10, RZ ;  /* 0x000000100a007810 */ /* 0x000fe20007ffe0ff */
[----:B------:R-:W-:Y:S03]  /*b610*/  BSSY B0, `(.L_x_14) ;  /* 0x000000f000007945 */ /* 0x000fe60003800000 */
[----:B------:R-:W-:-:S13]  /*b620*/  ISETP.GE.AND P0, PT, R0, UR12, PT ;  /* 0x0000000c00007c0c */ /* 0x000fda000bf06270 */
[----:B------:R-:W-:Y:S05]  /*b630*/  @P0 BRA `(.L_x_15) ;  /* 0x000000c000000947 */ /* 0x000fea0003800000 */
[----:B--2--5:R-:W-:Y:S01]  /*b640*/  IADD3 R4, P0, R12, 0x10, RZ ;  /* 0x000000100c047810 */ /* 0x024fe20007f1e0ff */
[----:B------:R-:W-:Y:S01]  /*b650*/  IMAD.MOV.U32 R2, RZ, RZ, R8 ;  /* 0x000000ffff027224 */ /* 0x000fe200078e0008 */
[----:B------:R-:W-:-:S03]  /*b660*/  MOV R3, R7 ;  /* 0x0000000700037202 */ /* 0x000fc60000000f00 */
[----:B------:R-:W-:Y:S02]  /*b670*/  IMAD.X R0, RZ, RZ, R13, P0 ;  /* 0x000000ffff007224 */ /* 0x000fe400000e060d */
[----:B------:R-:W-:-:S04]  /*b680*/  IMAD.WIDE.U32 R2, R4, c[0x0][0x1e8], R2 ;  /* 0x00007a0004027a25 */ /* 0x000fc800078e0002 */
[----:B------:R-:W-:-:S04]  /*b690*/  IMAD R0, R0, c[0x0][0x1e8], RZ ;  /* 0x00007a0000007a24 */ /* 0x000fc800078e02ff */
[----:B------:R-:W-:Y:S01]  /*b6a0*/  IMAD R0, R4, c[0x0][0x1ec], R0 ;  /* 0x00007b0004007a24 */ /* 0x000fe200078e0200 */
[----:B------:R-:W-:-:S04]  /*b6b0*/  LEA R4, P0, R2, c[0x0][0x1d0], 0x1 ;  /* 0x0000740002047a11 */ /* 0x000fc800078008ff */
[----:B------:R-:W-:-:S04]  /*b6c0*/  IADD3 R0, R3, R0, RZ ;  /* 0x0000000003007210 */ /* 0x000fc80007ffe0ff */
[----:B------:R-:W-:-:S05]  /*b6d0*/  LEA.HI.X R5, R2, c[0x0][0x1d4], R0, 0x1, P0 ;  /* 0x0000750002057a11 */ /* 0x000fca00000f0c00 */
[----:B------:R2:W-:Y:S04]  /*b6e0*/  STG.E.128 [R4.64], R32 ;  /* 0x0000002004007986 */ /* 0x0005e8000c101d10 */
[----:B-1----:R2:W-:Y:S02]  /*b6f0*/  STG.E.128 [R4.64+0x80], R28 ;  /* 0x0000801c04007986 */ /* 0x0025e4000c101d10 */
.L_x_15:
[----:B------:R-:W-:Y:S05]  /*b700*/  BSYNC B0 ;  /* 0x0000000000007941 */ /* 0x000fea0003800000 */
.L_x_14:
[----:B------:R-:W3:Y:S01]  /*b710*/  LDL.LU R0, [R1+0x44] ;  /* 0x0000440001007983 */ /* 0x000ee20000300800 */
[----:B------:R-:W-:Y:S01]  /*b720*/  BSSY B0, `(.L_x_16) ;  /* 0x000000f000007945 */ /* 0x000fe20003800000 */
[----:B---3--:R-:W-:-:S13]  /*b730*/  ISETP.GE.AND P0, PT, R0, UR12, PT ;  /* 0x0000000c00007c0c */ /* 0x008fda000bf06270 */
        /* <DEDUP_REMOVED lines=13> */
.L_x_17:
[----:B------:R-:W-:Y:S05]  /*b810*/  BSYNC B0 ;  /* 0x0000000000007941 */ /* 0x000fea0003800000 */
.L_x_16:
        /* <DEDUP_REMOVED lines=16> */
.L_x_19:
[----:B------:R-:W-:Y:S05]  /*b920*/  BSYNC B0 ;  /* 0x0000000000007941 */ /* 0x000fea0003800000 */
.L_x_18:
        /* <DEDUP_REMOVED lines=14> */
[----:B-1----:R1:W-:Y:S04]  /*ba10*/  STG.E.128 [R4.64], R56 ;  /* 0x0000003804007986 */ /* 0x0023e8000c101d10 */
[----:B------:R1:W-:Y:S02]  /*ba20*/  STG.E.128 [R4.64+0x80], R52 ;  /* 0x0000803404007986 */ /* 0x0003e4000c101d10 */
.L_x_21:
[----:B------:R-:W-:Y:S05]  /*ba30*/  BSYNC B0 ;  /* 0x0000000000007941 */ /* 0x000fea0003800000 */
.L_x_20:
[----:B------:R-:W3:Y:S01]  /*ba40*/  LDL.LU R0, [R1+0x50] ;  /* 0x0000500001007983 */ /* 0x000ee20000300800 */
[----:B------:R-:W-:Y:S01]  /*ba50*/  BSSY B0, `(.L_x_22) ;  /* 0x000000f000007945 */ /* 0x000fe20003800000 */
[----:B---3--:R-:W-:-:S13]  /*ba60*/  ISETP.GE.AND P0, PT, R0, UR12, PT ;  /* 0x0000000c00007c0c */ /* 0x008fda000bf06270 */
[----:B------:R-:W-:Y:S05]  /*ba70*/  @P0 BRA `(.L_x_23) ;  /* 0x000000c000000947 */ /* 0x000fea0003800000 */
[----:B-12--5:R-:W-:Y:S01]  /*ba80*/  IADD3 R4, P0, R12, 0x50, RZ ;  /* 0x000000500c047810 */ /* 0x026fe20007f1e0ff */
        /* <DEDUP_REMOVED lines=10> */
[----:B------:R1:W-:Y:S02]  /*bb30*/  STG.E.128 [R4.64+0x80], R60 ;  /* 0x0000803c04007986 */ /* 0x0003e4000c101d10 */
.L_x_23:
[----:B------:R-:W-:Y:S05]  /*bb40*/  BSYNC B0 ;  /* 0x0000000000007941 */ /* 0x000fea0003800000 */
.L_x_22:
        /* <DEDUP_REMOVED lines=16> */
.L_x_25:
[----:B------:R-:W-:Y:S05]  /*bc50*/  BSYNC B0 ;  /* 0x0000000000007941 */ /* 0x000fea0003800000 */
.L_x_24:
[----:B------:R-:W3:Y:S02]  /*bc60*/  LDL.LU R0, [R1+0x48] ;  /* 0x0000480001007983 */ /* 0x000ee40000300800 */
[----:B---3--:R-:W-:-:S13]  /*bc70*/  ISETP.GE.AND P0, PT, R0, UR12, PT ;  /* 0x0000000c00007c0c */ /* 0x008fda000bf06270 */
[----:B------:R-:W-:Y:S05]  /*bc80*/  @P0 EXIT ;  /* 0x000000000000094d */ /* 0x000fea0003800000 */
[----:B-----5:R-:W-:Y:S01]  /*bc90*/  IADD3 R6, P0, R12, 0x70, RZ ;  /* 0x000000700c067810 */ /* 0x020fe20007f1e0ff */
[----:B------:R-:W-:Y:S01]  /*bca0*/  IMAD.MOV.U32 R2, RZ, RZ, R8 ;  /* 0x000000ffff027224 */ /* 0x000fe200078e0008 */
[----:B------:R-:W-:-:S03]  /*bcb0*/  MOV R3, R7 ;  /* 0x0000000700037202 */ /* 0x000fc60000000f00 */
[----:B------:R-:W-:Y:S02]  /*bcc0*/  IMAD.X R0, RZ, RZ, R13, P0 ;  /* 0x000000ffff007224 */ /* 0x000fe400000e060d */
[----:B-12---:R-:W-:-:S04]  /*bcd0*/  IMAD.WIDE.U32 R4, R6, c[0x0][0x1e8], R2 ;  /* 0x00007a0006047a25 */ /* 0x006fc800078e0002 */
[----:B------:R-:W-:Y:S01]  /*bce0*/  IMAD R0, R0, c[0x0][0x1e8], RZ ;  /* 0x00007a0000007a24 */ /* 0x000fe200078e02ff */
[----:B------:R-:W-:-:S03]  /*bcf0*/  LEA R2, P0, R4, c[0x0][0x1d0], 0x1 ;  /* 0x0000740004027a11 */ /* 0x000fc600078008ff */
[----:B------:R-:W-:-:S05]  /*bd00*/  IMAD R0, R6, c[0x0][0x1ec], R0 ;  /* 0x00007b0006007a24 */ /* 0x000fca00078e0200 */
[----:B------:R-:W-:-:S04]  /*bd10*/  IADD3 R0, R5, R0, RZ ;  /* 0x0000000005007210 */ /* 0x000fc80007ffe0ff */
[----:B------:R-:W-:-:S05]  /*bd20*/  LEA.HI.X R3, R4, c[0x0][0x1d4], R0, 0x1, P0 ;  /* 0x0000750004037a11 */ /* 0x000fca00000f0c00 */
[----:B------:R-:W-:Y:S04]  /*bd30*/  STG.E.128 [R2.64], R80 ;  /* 0x0000005002007986 */ /* 0x000fe8000c101d10 */
[----:B------:R-:W-:Y:S01]  /*bd40*/  STG.E.128 [R2.64+0x80], R76 ;  /* 0x0000804c02007986 */ /* 0x000fe2000c101d10 */
[----:B------:R-:W-:Y:S05]  /*bd50*/  EXIT ;  /* 0x000000000000794d */ /* 0x000fea0003800000 */
.L_x_2:
[----:B------:R-:W-:Y:S01]  /*bd60*/  UISETP.NE.AND UP4, UPT, UR9, -0x1, UPT ;  /* 0xffffffff0900788c */ /* 0x000fe2000bf85270 */
[----:B------:R-:W-:Y:S01]  /*bd70*/  SHF.R.S32.HI R8, RZ, 0x1f, R154 ;  /* 0x0000001fff087819 */ /* 0x000fe2000001149a */
[----:B------:R-:W-:Y:S01]  /*bd80*/  ULDC.64 UR6, c[0x0][0x1e8] ;  /* 0x00007a0000067ab9 */ /* 0x000fe20000000a00 */
[----:B------:R-:W1:Y:S01]  /*bd90*/  S2R R12, SR_CTAID.Z ;  /* 0x00000000000c7919 */ /* 0x000e620000002700 */
[----:B------:R-:W-:Y:S01]  /*bda0*/  ULDC.64 UR4, c[0x0][0x1e0] ;  /* 0x0000780000047ab9 */ /* 0x000fe20000000a00 */
[----:B------:R-:W-:Y:S01]  /*bdb0*/  LEA.HI R8, R8, R154, RZ, 0x3 ;  /* 0x0000009a08087211 */ /* 0x000fe200078f18ff */
[----:B------:R-:W-:Y:S01]  /*bdc0*/  ULDC.U8 UR20, c[0x0][0x328] ;  /* 0x0000ca0000147ab9 */ /* 0x000fe20000000000 */
[----:B------:R-:W2:Y:S01]  /*bdd0*/  S2R R6, SR_CTAID.X ;  /* 0x0000000000067919 */ /* 0x000ea20000002500 */
[----:B------:R-:W-:Y:S01]  /*bde0*/  USHF.R.S32.HI UR14, URZ, 0x1f, UR11 ;  /* 0x0000001f3f0e7899 */ /* 0x000fe2000801140b */
[----:B------:R-:W-:Y:S01]  /*bdf0*/  LOP3.LUT R0, R8, 0x1ffffff8, RZ, 0xc0, !PT ;  /* 0x1ffffff808007812 */ /* 0x000fe200078ec0ff */
[----:B------:R-:W-:Y:S01]  /*be00*/  UISETP.NE.AND UP3, UPT, UR20, URZ, UPT ;  /* 0x0000003f1400728c */ /* 0x000fe2000bf65270 */
[----:B------:R-:W-:Y:S01]  /*be10*/  SHF.R.S32.HI R8, RZ, 0x3, R8 ;  /* 0x00000003ff087819 */ /* 0x000fe20000011408 */
[----:B------:R-:W-:Y:S01]  /*be20*/  @UP4 UIMAD.WIDE.U32 UR18, UR9, UR6, URZ ;  /* 0x00000006091242a5 */ /* 0x000fe2000f8e003f */
[----:B------:R-:W-:Y:S01]  /*be30*/  BSSY B0, `(.L_x_26) ;  /* 0x000003a000007945 */ /* 0x000fe20003800000 */
[----:B------:R-:W-:Y:S01]  /*be40*/  @!UP4 USHF.R.S32.HI UR21, URZ, 0x1f, UR10 ;  /* 0x0000001f3f15c899 */ /* 0x000fe2000801140a */
[----:B------:R-:W-:Y:S01]  /*be50*/  IMAD.IADD R0, R154, 0x1, -R0 ;  /* 0x000000019a007824 */ /* 0x000fe200078e0a00 */
[----:B------:R-:W-:Y:S01]  /*be60*/  @UP4 UIMAD UR7, UR9, UR7, UR19 ;  /* 0x00000007090742a4 */ /* 0x000fe2000f8e0213 */
[----:B------:R-:W-:Y:S01]  /*be70*/  SHF.R.S32.HI R9, RZ, 0x1f, R8 ;  /* 0x0000001fff097819 */ /* 0x000fe20000011408 */
[----:B------:R-:W-:Y:S01]  /*be80*/  @!UP4 UIMAD UR21, UR21, UR4, URZ ;  /* 0x000000041515c2a4 */ /* 0x000fe2000f8e023f */
[----:B------:R-:W-:Y:S01]  /*be90*/  IMAD.SHL.U32 R0, R0, 0x8, RZ ;  /* 0x0000000800007824 */ /* 0x000fe200078e00ff */
[----:B------:R-:W-:-:S02]  /*bea0*/  ULDC.U8 UR19, c[0x0][0x329] ;  /* 0x0000ca4000137ab9 */ /* 0x000fc40000000000 */
[----:B------:R-:W-:Y:S02]  /*beb0*/  UISETP.NE.AND UP1, UPT, UR19, URZ, UPT ;  /* 0x0000003f1300728c */ /* 0x000fe4000bf25270 */
[----:B------:R-:W-:Y:S02]  /*bec0*/  @!UP4 UIMAD.WIDE.U32 UR22, UR10, UR4, URZ ;  /* 0x000000040a16c2a5 */ /* 0x000fe4000f8e003f */
[----:B------:R-:W-:Y:S02]  /*bed0*/  @!UP4 UIMAD UR21, UR10, UR5, UR21 ;  /* 0x000000050a15c2a4 */ /* 0x000fe4000f8e0215 */
[----:B------:R-:W-:Y:S02]  /*bee0*/  UISETP.NE.OR UP2, UPT, UR19, URZ, !UP3 ;  /* 0x0000003f1300728c */ /* 0x000fe4000df45670 */
[----:B------:R-:W-:Y:S01]  /*bef0*/  ULDC.64 UR4, c[0x0][0x1f0] ;  /* 0x00007c0000047ab9 */ /* 0x000fe20000000a00 */
[----:B--2---:R-:W-:Y:S01]  /*bf00*/  IMAD.WIDE R6, R6, 0x80, R8 ;  /* 0x0000008006067825 */ /* 0x004fe200078e0208 */
[----:B------:R-:W-:-:S02]  /*bf10*/  UIMAD UR4, UR14, UR4, URZ ;  /* 0x000000040e0472a4 */ /* 0x000fc4000f8e023f */
[----:B------:R-:W-:Y:S02]  /*bf20*/  ULDC UR13, c[0x0][0x214] ;  /* 0x00008500000d7ab9 */ /* 0x000fe40000000800 */
[----:B------:R-:W-:Y:S02]  /*bf30*/  @UP1 ULDC UR14, c[0x0][0x210] ;  /* 0x00008400000e1ab9 */ /* 0x000fe40000000800 */
[----:B------:R-:W-:Y:S02]  /*bf40*/  ULDC UR8, c[0x0][0x234] ;  /* 0x00008d0000087ab9 */ /* 0x000fe40000000800 */
[----:B------:R-:W-:Y:S02]  /*bf50*/  @UP1 UIMAD UR14, UR14, UR13, URZ ;  /* 0x0000000d0e0e12a4 */ /* 0x000fe4000f8e023f */
[----:B------:R-:W-:Y:S02]  /*bf60*/  UISETP.NE.OR UP0, UPT, UR9, -0x1, UP2 ;  /* 0xffffffff0900788c */ /* 0x000fe40009705670 */
[----:B------:R-:W-:-:S02]  /*bf70*/  @!UP1 USEL UR14, UR13, UR8, !UP3 ;  /* 0x000000080d0e9287 */ /* 0x000fc4000d800000 */
[----:B------:R-:W-:Y:S02]  /*bf80*/  ULDC UR6, c[0x0][0x1c0] ;  /* 0x0000700000067ab9 */ /* 0x000fe40000000800 */
[----:B------:R-:W-:Y:S02]  /*bf90*/  @UP1 UMOV UR19, 0x1 ;  /* 0x0000000100131882 */ /* 0x000fe40000000000 */
[----:B------:R-:W-:Y:S02]  /*bfa0*/  @!UP1 UIMAD UR19, UR14, UR6, URZ ;  /* 0x000000060e1392a4 */ /* 0x000fe4000f8e023f */
[----:B------:R-:W-:Y:S02]  /*bfb0*/  @!UP4 UMOV UR18, UR22 ;  /* 0x000000160012cc82 */ /* 0x000fe40008000000 */
[----:B------:R-:W-:Y:S01]  /*bfc0*/  @!UP4 UIADD3 UR7, UR23, UR21, URZ ;  /* 0x000000151707c290 */ /* 0x000fe2000fffe03f */
[----:B------:R-:W-:Y:S01]  /*bfd0*/  IADD3 R2, P0, R0, UR18, RZ ;  /* 0x0000001200027c10 */ /* 0x000fe2000ff1e0ff */
[----:B------:R-:W-:-:S02]  /*bfe0*/  UIADD3 UR15, -UR12, UR15, URZ ;  /* 0x0000000f0c0f7290 */ /* 0x000fc4000fffe13f */
[----:B------:R-:W-:Y:S02]  /*bff0*/  UIMAD UR19, UR10, UR19, URZ ;  /* 0x000000130a1372a4 */ /* 0x000fe4000f8e023f */
[----:B------:R-:W-:Y:S01]  /*c000*/  @!UP0 UIMAD UR9, UR10, UR13, URZ ;  /* 0x0000000d0a0982a4 */ /* 0x000fe2000f8e023f */
[----:B------:R-:W-:Y:S01]  /*c010*/  LEA.HI.X.SX32 R3, R0, UR7, 0x1, P0 ;  /* 0x0000000700037c11 */ /* 0x000fe200080f0eff */
[----:B------:R-:W-:Y:S01]  /*c020*/  @UP1 ULDC UR20, c[0x0][0x210] ;  /* 0x0000840000141ab9 */ /* 0x000fe20000000800 */
[----:B------:R-:W-:Y:S01]  /*c030*/  ISETP.GE.AND P0, PT, R8, UR15, PT ;  /* 0x0000000f08007c0c */ /* 0x000fe2000bf06270 */
[----:B------:R-:W-:Y:S02]  /*c040*/  USEL UR19, UR19, URZ, UP2 ;  /* 0x0000003f13137287 */ /* 0x000fe40009000000 */
[----:B------:R-:W-:Y:S01]  /*c050*/  @!UP1 UMOV UR20, 0x1 ;  /* 0x0000000100149882 */ /* 0x000fe20000000000 */
[----:B-1----:R-:W-:Y:S01]  /*c060*/  IMAD.WIDE.U32 R12, R12, c[0x0][0x1f0], R2 ;  /* 0x00007c000c0c7a25 */ /* 0x002fe200078e0002 */
[----:B------:R-:W-:-:S02]  /*c070*/  UIMAD UR12, UR12, UR20, URZ ;  /* 0x000000140c0c72a4 */ /* 0x000fc4000f8e023f */
[----:B------:R-:W-:Y:S02]  /*c080*/  UIMAD UR19, UR11, UR14, UR19 ;  /* 0x0000000e0b1372a4 */ /* 0x000fe4000f8e0213 */
[----:B------:R-:W-:Y:S02]  /*c090*/  UMOV UR24, URZ ;  /* 0x0000003f00187c82 */ /* 0x000fe40008000000 */
[----:B------:R-:W-:Y:S02]  /*c0a0*/  @!UP2 UMOV UR24, UR9 ;  /* 0x000000090018ac82 */ /* 0x000fe40008000000 */
[----:B------:R-:W-:Y:S02]  /*c0b0*/  UIMAD UR4, UR11, UR5, UR4 ;  /* 0x000000050b0472a4 */ /* 0x000fe4000f8e0204 */
[----:B------:R-:W-:Y:S02]  /*c0c0*/  UMOV UR25, URZ ;  /* 0x0000003f00197c82 */ /* 0x000fe40008000000 */
[----:B------:R-:W-:-:S02]  /*c0d0*/  USHF.R.S32.HI UR6, URZ, 0x1f, UR12 ;  /* 0x0000001f3f067899 */ /* 0x000fc4000801140c */
[----:B------:R-:W-:Y:S01]  /*c0e0*/  @!UP2 USHF.R.S32.HI UR25, URZ, 0x1f, UR9 ;  /* 0x0000001f3f19a899 */ /* 0x000fe20008011409 */
[----:B------:R-:W-:Y:S01]  /*c0f0*/  IADD3 R11, R13, UR4, RZ ;  /* 0x000000040d0b7c10 */ /* 0x000fe2000fffe0ff */
[----:B------:R-:W-:Y:S02]  /*c100*/  USHF.R.S32.HI UR7, URZ, 0x1f, UR19 ;  /* 0x0000001f3f077899 */ /* 0x000fe40008011413 */
[----:B------:R-:W-:-:S04]  /*c110*/  UIADD3 UR12, UP1, UP0, UR12, UR24, UR19 ;  /* 0x000000180c0c7290 */ /* 0x000fc8000f83e013 */
[----:B------:R-:W-:Y:S01]  /*c120*/  UIADD3.X UR6, UR6, UR25, UR7, UP1, UP0 ;  /* 0x0000001906067290 */ /* 0x000fe20008fe0407 */
[----:B------:R-:W-:Y:S06]  /*c130*/  @P0 BRA `(.L_x_27) ;  /* 0x0000009000000947 */ /* 0x000fec0003800000 */
[----:B------:R-:W-:Y:S01]  /*c140*/  MOV R10, R12 ;  /* 0x0000000c000a7202 */ /* 0x000fe20000000f00 */
[----:B------:R-:W-:-:S04]  /*c150*/  IMAD R0, R7, c[0x0][0x1e8], RZ ;  /* 0x00007a0007007a24 */ /* 0x000fc800078e02ff */
[----:B------:R-:W-:-:S04]  /*c160*/  IMAD.WIDE.U32 R2, R6, c[0x0][0x1e8], R10 ;  /* 0x00007a0006027a25 */ /* 0x000fc800078e000a */
[----:B------:R-:W-:Y:S01]  /*c170*/  IMAD R0, R6, c[0x0][0x1ec], R0 ;  /* 0x00007b0006007a24 */ /* 0x000fe200078e0200 */
[----:B------:R-:W-:-:S04]  /*c180*/  LEA R4, P0, R2, c[0x0][0x1d0], 0x1 ;  /* 0x0000740002047a11 */ /* 0x000fc800078008ff */
[----:B------:R-:W-:-:S04]  /*c190*/  IADD3 R0, R0, R3, RZ ;  /* 0x0000000300007210 */ /* 0x000fc80007ffe0ff */
[----:B------:R-:W-:-:S05]  /*c1a0*/  LEA.HI.X R5, R2, c[0x0][0x1d4], R0, 0x1, P0 ;  /* 0x0000750002057a11 */ /* 0x000fca00000f0c00 */
[----:B------:R1:W-:Y:S04]  /*c1b0*/  STG.E.128 [R4.64], RZ ;  /* 0x000000ff04007986 */ /* 0x0003e8000c101d10 */
[----:B------:R1:W-:Y:S02]  /*c1c0*/  STG.E.128 [R4.64+0x80], RZ ;  /* 0x000080ff04007986 */ /* 0x0003e4000c101d10 */
.L_x_27:
[----:B------:R-:W-:Y:S05]  /*c1d0*/  BSYNC B0 ;  /* 0x0000000000007941 */ /* 0x000fea0003800000 */
.L_x_26:
[----:B------:R-:W-:Y:S01]  /*c1e0*/  IADD3 R20, R8, 0x10, RZ ;  /* 0x0000001008147810 */ /* 0x000fe20007ffe0ff */
[----:B------:R-:W-:Y:S03]  /*c1f0*/  BSSY B0, `(.L_x_28) ;  /* 0x000000f000007945 */ /* 0x000fe60003800000 */
[----:B------:R-:W-:-:S13]  /*c200*/  ISETP.GE.AND P0, PT, R20, UR15, PT ;  /* 0x0000000f14007c0c */ /* 0x000fda000bf06270 */
[----:B------:R-:W-:Y:S05]  /*c210*/  @P0 BRA `(.L_x_29) ;  /* 0x000000c000000947 */ /* 0x000fea0003800000 */
[----:B------:R-:W-:Y:S02]  /*c220*/  IADD3 R0, P0, R6, 0x10, RZ ;  /* 0x0000001006007810 */ /* 0x000fe40007f1e0ff */
[----:B------:R-:W-:-:S03]  /*c230*/  MOV R3, R11 ;  /* 0x0000000b00037202 */ /* 0x000fc60000000f00 */
[----:B------:R-:W-:-:S04]  /*c240*/  IMAD.X R2, RZ, RZ, R7, P0 ;  /* 0x000000ffff027224 */ /* 0x000fc800000e0607 */
[----:B-1----:R-:W-:Y:S02]  /*c250*/  IMAD R4, R2, c[0x0][0x1e8], RZ ;  /* 0x00007a0002047a24 */ /* 0x002fe400078e02ff */
[----:B------:R-:W-:-:S04]  /*c260*/  IMAD.MOV.U32 R2, RZ, RZ, R12 ;  /* 0x000000ffff027224 */ /* 0x000fc800078e000c */
[----:B------:R-:W-:-:S04]  /*c270*/  IMAD.WIDE.U32 R2, R0, c[0x0][0x1e8], R2 ;  /* 0x00007a0000027a25 */ /* 0x000fc800078e0002 */
[----:B------:R-:W-:Y:S01]  /*c280*/  IMAD R0, R0, c[0x0][0x1ec], R4 ;  /* 0x00007b0000007a24 */ /* 0x000fe200078e0204 */
[----:B------:R-:W-:-:S04]  /*c290*/  LEA R4, P0, R2, c[0x0][0x1d0], 0x1 ;  /* 0x0000740002047a11 */ /* 0x000fc800078008ff */
[----:B------:R-:W-:-:S04]  /*c2a0*/  IADD3 R0, R0, R3, RZ ;  /* 0x0000000300007210 */ /* 0x000fc80007ffe0ff */
[----:B------:R-:W-:-:S05]  /*c2b0*/  LEA.HI.X R5, R2, c[0x0][0x1d4], R0, 0x1, P0 ;  /* 0x0000750002057a11 */ /* 0x000fca00000f0c00 */
[----:B------:R1:W-:Y:S04]  /*c2c0*/  STG.E.128 [R4.64], RZ ;  /* 0x000000ff04007986 */ /* 0x0003e8000c101d10 */
[----:B------:R1:W-:Y:S02]  /*c2d0*/  STG.E.128 [R4.64+0x80], RZ ;  /* 0x000080ff04007986 */ /* 0x0003e4000c101d10 */
.L_x_29:
[----:B------:R-:W-:Y:S05]  /*c2e0*/  BSYNC B0 ;  /* 0x0000000000007941 */ /* 0x000fea0003800000 */
.L_x_28:
        /* <DEDUP_REMOVED lines=16> */
.L_x_31:
[----:B------:R-:W-:Y:S05]  /*c3f0*/  BSYNC B0 ;  /* 0x0000000000007941 */ /* 0x000fea0003800000 */
.L_x_30:
        /* <DEDUP_REMOVED lines=16> */
.L_x_33:
[----:B------:R-:W-:Y:S05]  /*c500*/  BSYNC B0 ;  /* 0x0000000000007941 */ /* 0x000fea0003800000 */
.L_x_32:
        /* <DEDUP_REMOVED lines=16> */
.L_x_35:
[----:B------:R-:W-:Y:S05]  /*c610*/  BSYNC B0 ;  /* 0x0000000000007941 */ /* 0x000fea0003800000 */
.L_x_34:
        /* <DEDUP_REMOVED lines=16> */
.L_x_37:
[----:B------:R-:W-:Y:S05]  /*c720*/  BSYNC B0 ;  /* 0x0000000000007941 */ /* 0x000fea0003800000 */
.L_x_36:
        /* <DEDUP_REMOVED lines=16> */
.L_x_39:
[----:B------:R-:W-:Y:S05]  /*c830*/  BSYNC B0 ;  /* 0x0000000000007941 */ /* 0x000fea0003800000 */
.L_x_38:
[----:B------:R-:W-:Y:S01]  /*c840*/  IADD3 R15, R8, 0x70, RZ ;  /* 0x00000070080f7810 */ /* 0x000fe20007ffe0ff */
[----:B------:R-:W-:Y:S03]  /*c850*/  BSSY B0, `(.L_x_40) ;  /* 0x000000f000007945 */ /* 0x000fe60003800000 */
[----:B------:R-:W-:-:S13]  /*c860*/  ISETP.GE.AND P0, PT, R15, UR15, PT ;  /* 0x0000000f0f007c0c */ /* 0x000fda000bf06270 */
[----:B------:R-:W-:Y:S05]  /*c870*/  @P0 BRA `(.L_x_41) ;  /* 0x000000c000000947 */ /* 0x000fea0003800000 */
[----:B------:R-:W-:Y:S01]  /*c880*/  IADD3 R0, P0, R6, 0x70, RZ ;  /* 0x0000007006007810 */ /* 0x000fe20007f1e0ff */
[----:B------:R-:W-:Y:S01]  /*c890*/  IMAD.MOV.U32 R2, RZ, RZ, R12 ;  /* 0x000000ffff027224 */ /* 0x000fe200078e000c */
[----:B------:R-:W-:-:S03]  /*c8a0*/  MOV R3, R11 ;  /* 0x0000000b00037202 */ /* 0x000fc60000000f00 */
[----:B------:R-:W-:Y:S02]  /*c8b0*/  IMAD.X R6, RZ, RZ, R7, P0 ;  /* 0x000000ffff067224 */ /* 0x000fe400000e0607 */
[----:B-1----:R-:W-:-:S04]  /*c8c0*/  IMAD.WIDE.U32 R4, R0, c[0x0][0x1e8], R2 ;  /* 0x00007a0000047a25 */ /* 0x002fc800078e0002 */
[----:B------:R-:W-:Y:S01]  /*c8d0*/  IMAD R6, R6, c[0x0][0x1e8], RZ ;  /* 0x00007a0006067a24 */ /* 0x000fe200078e02ff */
[----:B------:R-:W-:-:S03]  /*c8e0*/  LEA R2, P0, R4, c[0x0][0x1d0], 0x1 ;  /* 0x0000740004027a11 */ /* 0x000fc600078008ff */
[----:B------:R-:W-:-:S05]  /*c8f0*/  IMAD R0, R0, c[0x0][0x1ec], R6 ;  /* 0x00007b0000007a24 */ /* 0x000fca00078e0206 */
[----:B------:R-:W-:-:S04]  /*c900*/  IADD3 R0, R0, R5, RZ ;  /* 0x0000000500007210 */ /* 0x000fc80007ffe0ff */
[----:B------:R-:W-:-:S05]  /*c910*/  LEA.HI.X R3, R4, c[0x0][0x1d4], R0, 0x1, P0 ;  /* 0x0000750004037a11 */ /* 0x000fca00000f0c00 */
[----:B------:R1:W-:Y:S04]  /*c920*/  STG.E.128 [R2.64], RZ ;  /* 0x000000ff02007986 */ /* 0x0003e8000c101d10 */
[----:B------:R1:W-:Y:S02]  /*c930*/  STG.E.128 [R2.64+0x80], RZ ;  /* 0x000080ff02007986 */ /* 0x0003e4000c101d10 */
.L_x_41:
[----:B------:R-:W-:Y:S05]  /*c940*/  BSYNC B0 ;  /* 0x0000000000007941 */ /* 0x000fea0003800000 */
.L_x_40:
[----:B------:R-:W-:-:S04]  /*c950*/  LOP3.LUT P6, RZ, R154, 0x7, RZ, 0xc0, !PT ;  /* 0x000000079aff7812 */ /* 0x000fc800078cc0ff */
[----:B------:R-:W-:Y:S02]  /*c960*/  ISETP.GE.OR P2, PT, R8, UR15, P6 ;  /* 0x0000000f08007c0c */ /* 0x000fe4000b746670 */
[----:B------:R-:W-:Y:S02]  /*c970*/  ISETP.GE.OR P1, PT, R20, UR15, P6 ;  /* 0x0000000f14007c0c */ /* 0x000fe4000b726670 */
[----:B------:R-:W-:Y:S02]  /*c980*/  ISETP.GE.OR P5, PT, R19, UR15, P6 ;  /* 0x0000000f13007c0c */ /* 0x000fe4000b7a6670 */
[----:B------:R-:W-:Y:S02]  /*c990*/  ISETP.GE.OR P4, PT, R18, UR15, P6 ;  /* 0x0000000f12007c0c */ /* 0x000fe4000b786670 */
[----:B------:R-:W-:-:S05]  /*c9a0*/  ISETP.GE.OR P3, PT, R17, UR15, P6 ;  /* 0x0000000f11007c0c */ /* 0x000fca000b766670 */
[----:B------:R-:W-:Y:S02]  /*c9b0*/  @!P2 IMAD R0, R8, UR20, RZ ;  /* 0x000000140800ac24 */ /* 0x000fe4000f8e02ff */
[----:B-1----:R-:W-:Y:S02]  /*c9c0*/  @!P2 IMAD.MOV.U32 R5, RZ, RZ, 0x7f800000 ;  /* 0x7f800000ff05a424 */ /* 0x002fe400078e00ff */
[----:B------:R-:W-:Y:S01]  /*c9d0*/  @!P5 IMAD R6, R19, UR20, RZ ;  /* 0x000000141306dc24 */ /* 0x000fe2000f8e02ff */
[----:B------:R-:W-:Y:S01]  /*c9e0*/  @!P2 IADD3 R3, P0, R0, UR12, RZ ;  /* 0x0000000c0003ac10 */ /* 0x000fe2000ff1e0ff */
[----:B------:R-:W-:-:S03]  /*c9f0*/  @!P5 IMAD.MOV.U32 R12, RZ, RZ, 0x7f800000 ;  /* 0x7f800000ff0cd424 */ /* 0x000fc600078e00ff */
[----:B------:R-:W-:Y:S01]  /*ca00*/  @!P2 LEA.HI.X.SX32 R4, R0, UR6, 0x1, P0 ;  /* 0x000000060004ac11 */ /* 0x000fe200080f0eff */
[----:B------:R-:W-:Y:S01]  /*ca10*/  @!P1 IMAD R0, R20, UR20, RZ ;  /* 0x0000001414009c24 */ /* 0x000fe2000f8e02ff */
[----:B------:R-:W-:-:S04]  /*ca20*/  @!P2 LEA R2, P0, R3, c[0x0][0x200], 0x2 ;  /* 0x000080000302aa11 */ /* 0x000fc800078010ff */
[----:B------:R-:W-:Y:S02]  /*ca30*/  @!P2 LEA.HI.X R3, R3, c[0x0][0x204], R4, 0x2, P0 ;  /* 0x000081000303aa11 */ /* 0x000fe400000f1404 */
[----:B------:R-:W-:-:S03]  /*ca40*/  @!P1 IADD3 R4, P0, R0, UR12, RZ ;  /* 0x0000000c00049c10 */ /* 0x000fc6000ff1e0ff */
[----:B------:R1:W-:Y:S02]  /*ca50*/  @!P2 STG.E [R2.64], R5 ;  /* 0x000000050200a986 */ /* 0x0003e4000c101910 */
[----:B-1----:R-:W-:Y:S01]  /*ca60*/  @!P1 LEA.HI.X.SX32 R3, R0, UR6, 0x1, P0 ;  /* 0x0000000600039c11 */ /* 0x002fe200080f0eff */
[----:B------:R-:W-:Y:S01]  /*ca70*/  @!P4 IMAD R5, R18, UR20, RZ ;  /* 0x000000141205cc24 */ /* 0x000fe2000f8e02ff */
[----:B------:R-:W-:Y:S02]  /*ca80*/  @!P1 LEA R2, P2, R4, c[0x0][0x200], 0x2 ;  /* 0x0000800004029a11 */ /* 0x000fe400078410ff */
[----:B------:R-:W-:Y:S02]  /*ca90*/  @!P5 IADD3 R0, P0, R6, UR12, RZ ;  /* 0x0000000c0600dc10 */ /* 0x000fe4000ff1e0ff */
[----:B------:R-:W-:Y:S02]  /*caa0*/  @!P1 LEA.HI.X R3, R4, c[0x0][0x204], R3, 0x2, P2 ;  /* 0x0000810004039a11 */ /* 0x000fe400010f1403 */
[----:B------:R-:W-:-:S02]  /*cab0*/  @!P5 LEA.HI.X.SX32 R6, R6, UR6, 0x1, P0 ;  /* 0x000000060606dc11 */ /* 0x000fc400080f0eff */
[C---:B------:R-:W-:Y:S02]  /*cac0*/  @!P5 LEA R10, P2, R0.reuse, c[0x0][0x200], 0x2 ;  /* 0x00008000000ada11 */ /* 0x040fe400078410ff */
[C---:B------:R-:W-:Y:S02]  /*cad0*/  @!P4 IADD3 R4, P0, R5.reuse, UR12, RZ ;  /* 0x0000000c0504cc10 */ /* 0x040fe4000ff1e0ff */
[----:B------:R-:W-:Y:S01]  /*cae0*/  @!P5 LEA.HI.X R11, R0, c[0x0][0x204], R6, 0x2, P2 ;  /* 0x00008100000bda11 */ /* 0x000fe200010f1406 */
[----:B------:R-:W-:Y:S01]  /*caf0*/  @!P1 IMAD.MOV.U32 R6, RZ, RZ, 0x7f800000 ;  /* 0x7f800000ff069424 */ /* 0x000fe200078e00ff */
[----:B------:R-:W-:Y:S02]  /*cb00*/  ISETP.GE.OR P2, PT, R16, UR15, P6 ;  /* 0x0000000f10007c0c */ /* 0x000fe4000b746670 */
[----:B------:R-:W-:Y:S01]  /*cb10*/  @!P4 LEA.HI.X.SX32 R0, R5, UR6, 0x1, P0 ;  /* 0x000000060500cc11 */ /* 0x000fe200080f0eff */
[----:B------:R-:W-:Y:S01]  /*cb20*/  @!P3 IMAD R5, R17, UR20, RZ ;  /* 0x000000141105bc24 */ /* 0x000fe2000f8e02ff */
[----:B------:R-:W-:Y:S01]  /*cb30*/  @!P4 LEA R8, P0, R4, c[0x0][0x200], 0x2 ;  /* 0x000080000408ca11 */ /* 0x000fe200078010ff */
[----:B------:R1:W-:Y:S01]  /*cb40*/  @!P1 STG.E [R2.64], R6 ;  /* 0x0000000602009986 */ /* 0x0003e2000c101910 */
[----:B------:R-:W-:-:S02]  /*cb50*/  ISETP.GE.OR P1, PT, R14, UR15, P6 ;  /* 0x0000000f0e007c0c */ /* 0x000fc4000b726670 */
[----:B------:R-:W-:Y:S01]  /*cb60*/  @!P4 LEA.HI.X R9, R4, c[0x0][0x204], R0, 0x2, P0 ;  /* 0x000081000409ca11 */ /* 0x000fe200000f1400 */
[----:B------:R2:W-:Y:S01]  /*cb70*/  @!P5 STG.E [R10.64], R12 ;  /* 0x0000000c0a00d986 */ /* 0x0005e2000c101910 */
[----:B------:R-:W-:Y:S02]  /*cb80*/  @!P3 IADD3 R0, P0, R5, UR12, RZ ;  /* 0x0000000c0500bc10 */ /* 0x000fe4000ff1e0ff */
[----:B------:R-:W-:Y:S02]  /*cb90*/  ISETP.GE.OR P6, PT, R15, UR15, P6 ;  /* 0x0000000f0f007c0c */ /* 0x000fe4000b7c6670 */
[----:B-1----:R-:W-:Y:S01]  /*cba0*/  @!P3 LEA.HI.X.SX32 R3, R5, UR6, 0x1, P0 ;  /* 0x000000060503bc11 */ /* 0x002fe200080f0eff */
[----:B------:R-:W-:Y:S01]  /*cbb0*/  @!P2 IMAD R2, R16, UR20, RZ ;  /* 0x000000141002ac24 */ /* 0x000fe2000f8e02ff */
[----:B------:R-:W-:Y:S01]  /*cbc0*/  @!P3 LEA R6, P0, R0, c[0x0][0x200], 0x2 ;  /* 0x000080000006ba11 */ /* 0x000fe200078010ff */
[----:B--2---:R-:W-:-:S03]  /*cbd0*/  @!P3 IMAD.MOV.U32 R10, RZ, RZ, 0x7f800000 ;  /* 0x7f800000ff0ab424 */ /* 0x004fc600078e00ff */
[----:B------:R-:W-:Y:S01]  /*cbe0*/  @!P3 LEA.HI.X R7, R0, c[0x0][0x204], R3, 0x2, P0 ;  /* 0x000081000007ba11 */ /* 0x000fe200000f1403 */
[----:B------:R-:W-:Y:S01]  /*cbf0*/  @!P1 IMAD R3, R14, UR20, RZ ;  /* 0x000000140e039c24 */ /* 0x000fe2000f8e02ff */
[----:B------:R-:W-:-:S04]  /*cc00*/  @!P2 IADD3 R0, P0, R2, UR12, RZ ;  /* 0x0000000c0200ac10 */ /* 0x000fc8000ff1e0ff */
[----:B------:R-:W-:Y:S02]  /*cc10*/  @!P2 LEA.HI.X.SX32 R2, R2, UR6, 0x1, P0 ;  /* 0x000000060202ac11 */ /* 0x000fe400080f0eff */
[----:B------:R-:W-:-:S04]  /*cc20*/  @!P2 LEA R4, P0, R0, c[0x0][0x200], 0x2 ;  /* 0x000080000004aa11 */ /* 0x000fc800078010ff */
[----:B------:R-:W-:Y:S02]  /*cc30*/  @!P2 LEA.HI.X R5, R0, c[0x0][0x204], R2, 0x2, P0 ;  /* 0x000081000005aa11 */ /* 0x000fe400000f1402 */
[----:B------:R-:W-:-:S04]  /*cc40*/  @!P1 IADD3 R0, P0, R3, UR12, RZ ;  /* 0x0000000c03009c10 */ /* 0x000fc8000ff1e0ff */
[----:B------:R-:W-:Y:S02]  /*cc50*/  @!P1 LEA.HI.X.SX32 R3, R3, UR6, 0x1, P0 ;  /* 0x0000000603039c11 */ /* 0x000fe400080f0eff */
[----:B------:R-:W-:-:S04]  /*cc60*/  @!P1 LEA R2, P0, R0, c[0x0][0x200], 0x2 ;  /* 0x0000800000029a11 */ /* 0x000fc800078010ff */
[----:B------:R-:W-:Y:S01]  /*cc70*/  @!P1 LEA.HI.X R3, R0, c[0x0][0x204], R3, 0x2, P0 ;  /* 0x0000810000039a11 */ /* 0x000fe200000f1403 */
[----:B------:R-:W-:-:S05]  /*cc80*/  @!P4 IMAD.MOV.U32 R0, RZ, RZ, 0x7f800000 ;  /* 0x7f800000ff00c424 */ /* 0x000fca00078e00ff */
[----:B------:R1:W-:Y:S04]  /*cc90*/  @!P4 STG.E [R8.64], R0 ;  /* 0x000000000800c986 */ /* 0x0003e8000c101910 */
[----:B------:R2:W-:Y:S01]  /*cca0*/  @!P3 STG.E [R6.64], R10 ;  /* 0x0000000a0600b986 */ /* 0x0005e2000c101910 */
[----:B-1----:R-:W-:Y:S02]  /*ccb0*/  @!P2 IMAD.MOV.U32 R8, RZ, RZ, 0x7f800000 ;  /* 0x7f800000ff08a424 */ /* 0x002fe400078e00ff */
[----:B------:R-:W-:-:S03]  /*ccc0*/  @!P1 IMAD.MOV.U32 R0, RZ, RZ, 0x7f800000 ;  /* 0x7f800000ff009424 */ /* 0x000fc600078e00ff */
[----:B------:R2:W-:Y:S04]  /*ccd0*/  @!P2 STG.E [R4.64], R8 ;  /* 0x000000080400a986 */ /* 0x0005e8000c101910 */
[----:B------:R2:W-:Y:S01]  /*cce0*/  @!P1 STG.E [R2.64], R0 ;  /* 0x0000000002009986 */ /* 0x0005e2000c101910 */
[----:B------:R-:W-:Y:S05]  /*ccf0*/  @P6 EXIT ;  /* 0x000000000000694d */ /* 0x000fea0003800000 */
[----:B--2---:R-:W-:-:S05]  /*cd00*/  IMAD R0, R15, UR20, RZ ;  /* 0x000000140f007c24 */ /* 0x004fca000f8e02ff */
[----:B------:R-:W-:-:S04]  /*cd10*/  IADD3 R3, P0, R0, UR12, RZ ;  /* 0x0000000c00037c10 */ /* 0x000fc8000ff1e0ff */
[----:B------:R-:W-:Y:S02]  /*cd20*/  LEA.HI.X.SX32 R0, R0, UR6, 0x1, P0 ;  /* 0x0000000600007c11 */ /* 0x000fe400080f0eff */
[----:B------:R-:W-:-:S04]  /*cd30*/  LEA R2, P0, R3, c[0x0][0x200], 0x2 ;  /* 0x0000800003027a11 */ /* 0x000fc800078010ff */
[----:B------:R-:W-:Y:S01]  /*cd40*/  LEA.HI.X R3, R3, c[0x0][0x204], R0, 0x2, P0 ;  /* 0x0000810003037a11 */ /* 0x000fe200000f1400 */
[----:B------:R-:W-:-:S05]  /*cd50*/  IMAD.MOV.U32 R0, RZ, RZ, 0x7f800000 ;  /* 0x7f800000ff007424 */ /* 0x000fca00078e00ff */
[----:B------:R-:W-:Y:S01]  /*cd60*/  STG.E [R2.64], R0 ;  /* 0x0000000002007986 */ /* 0x000fe2000c101910 */
[----:B------:R-:W-:Y:S05]  /*cd70*/  EXIT ;  /* 0x000000000000794d */ /* 0x000fea0003800000 */
.L_x_42:
[----:B------:R-:W-:-:S00]  /*cd80*/  BRA `(.L_x_42) ;  /* 0xfffffff000007947 */ /* 0x000fc0000383ffff */
[----:B------:R-:W-:-:S00]  /*cd90*/  NOP ;  /* 0x0000000000007918 */ /* 0x000fc00000000000 */
        /* <DEDUP_REMOVED lines=14> */
.L_x_2372:


//--------------------- .text._ZN5flash16flash_fwd_kernelI23Flash_fwd_kernel_traitsILi128ELi128ELi64ELi4ELb0ELb0EN7cutlass10bfloat16_tE19Flash_kernel_traitsILi128ELi128ELi64ELi4ES3_EELb0ELb0ELb0ELb0ELb0ELb1ELb1ELb0EEEvNS_16Flash_fwd_paramsE --------------------------
	.section	.text._ZN5flash16flash_fwd_kernelI23Flash_fwd_kernel_traitsILi128ELi128ELi64ELi4ELb0ELb0EN7cutlass10bfloat16_tE19Flash_kernel_traitsILi128ELi128ELi64ELi4ES3_EELb0ELb0ELb0ELb0ELb0ELb1ELb1ELb0EEEvNS_16Flash_fwd_paramsE,"ax",@progbits
	.sectioninfo	@"SHI_REGISTERS=255"
	.align	128
        .global         _ZN5flash16flash_fwd_kernelI23Flash_fwd_kernel_traitsILi128ELi128ELi64ELi4ELb0ELb0EN7cutlass10bfloat16_tE19Flash_kernel_traitsILi128ELi128ELi64ELi4ES3_EELb0ELb0ELb0ELb0ELb0ELb1ELb1ELb0EEEvNS_16Flash_fwd_paramsE
        .type           _ZN5flash16flash_fwd_kernelI23Flash_fwd_kernel_traitsILi128ELi128ELi64ELi4ELb0ELb0EN7cutlass10bfloat16_tE19Flash_kernel_traitsILi128ELi128ELi64ELi4ES3_EELb0ELb0ELb0ELb0ELb0ELb1ELb1ELb0EEEvNS_16Flash_fwd_paramsE,@function
        .size           _ZN5flash16flash_fwd_kernelI23Flash_fwd_kernel_traitsILi128ELi128ELi64ELi4ELb0ELb0EN7cutlass10bfloat16_tE19Flash_kernel_traitsILi128ELi128ELi64ELi4ES3_EELb0ELb0ELb0ELb0ELb0ELb1ELb1ELb0EEEvNS_16Flash_fwd_paramsE,(.L_x_2373 - _ZN5flash16flash_fwd_kernelI23Flash_fwd_kernel_traitsILi128ELi128ELi64ELi4ELb0ELb0EN7cutlass10bfloat16_tE19Flash_kernel_traitsILi128ELi128ELi64ELi4ES3_EELb0ELb0ELb0ELb0ELb0ELb1ELb1ELb0EEEvNS_16Flash_fwd_paramsE)
        .other          _ZN5flash16flash_fwd_kernelI23Flash_fwd_kernel_traitsILi128ELi128ELi64ELi4ELb0ELb0EN7cutlass10bfloat16_tE19Flash_kernel_traitsILi128ELi128ELi64ELi4ES3_EELb0ELb0ELb0ELb0ELb0ELb1ELb1ELb0EEEvNS_16Flash_fwd_paramsE,@"STO_CUDA_ENTRY STV_DEFAULT"
_ZN5flash16flash_fwd_kernelI23Flash_fwd_kernel_traitsILi128ELi128ELi64ELi4ELb0ELb0EN7cutlass10bfloat16_tE19Flash_kernel_traitsILi128ELi128ELi64ELi4ES3_EELb0ELb0ELb0ELb0ELb0ELb1ELb1ELb0EEEvNS_16Flash_fwd_paramsE:
.text._ZN5flash16flash_fwd_kernelI23Flash_fwd_kernel_traitsILi128ELi128ELi64ELi4ELb0ELb0EN7cutlass10bfloat16_tE19Flash_kernel_traitsILi128ELi128ELi64ELi4ES3_EELb0ELb0ELb0ELb0ELb0ELb1ELb1ELb0EEEvNS_16Flash_fwd_paramsE:
        /* <DEDUP_REMOVED lines=47> */
.L_x_43:
[----:B------:R-:W-:Y:S02]  /*02f0*/  ULDC UR4, c[0x0][0x218] ;  /* 0x0000860000047ab9 */ /* 0x000fe40000000800 */
.L_x_44:
        /* <DEDUP_REMOVED lines=58> */
.L_x_46:
        /* <DEDUP_REMOVED lines=46> */
.L_x_47:
[----:B------:R-:W-:Y:S01]  /*0980*/  SHF.R.S32.HI R27, RZ, 0x1f, R160 ;  /* 0x0000001fff1b7819 */ /* 0x000fe200000114a0 */
[----:B------:R-:W1:Y:S01]  /*0990*/  S2R R5, SR_CTAID.X ;  /* 0x0000000000057919 */ /* 0x000e620000002500 */
[----:B------:R-:W-:Y:S01]  /*09a0*/  UIADD3 UR12, -UR12, UR15, URZ ;  /* 0x0000000f0c0c7290 */ /* 0x000fe2000fffe13f */
[----:B------:R-:W-:Y:S01]  /*09b0*/  IMAD.MOV.U32 R165, RZ, RZ, c[0x0][0x198] ;  /* 0x00006600ffa57624 */ /* 0x000fe200078e00ff */
[----:B------:R-:W-:Y:S01]  /*09c0*/  LEA.HI R0, R27, R160, RZ, 0x3 ;  /* 0x000000a01b007211 */ /* 0x000fe200078f18ff */
[----:B------:R-:W2:Y:S01]  /*09d0*/  S2R R6, SR_CTAID.Z ;  /* 0x0000000000067919 */ /* 0x000ea20000002700 */
[----:B------:R-:W-:Y:S01]  /*09e0*/  ULDC.64 UR4, c[0x0][0x1a8] ;  /* 0x00006a0000047ab9 */ /* 0x000fe20000000a00 */
[----:B------:R-:W-:Y:S01]  /*09f0*/  IMAD.SHL.U32 R172, R165, 0x40, RZ ;  /* 0x00000040a5ac7824 */ /* 0x000fe200078e00ff */
[----:B------:R-:W-:Y:S01]  /*0a00*/  SHF.R.S32.HI R2, RZ, 0x3, R0 ;  /* 0x00000003ff027819 */ /* 0x000fe20000011400 */
[----:B------:R-:W-:Y:S01]  /*0a10*/  UIMAD UR4, UR19, UR4, URZ ;  /* 0x00000004130472a4 */ /* 0x000fe2000f8e023f */
[----:B------:R-:W-:Y:S01]  /*0a20*/  LOP3.LUT R0, R0, 0xfffffff8, RZ, 0xc0, !PT ;  /* 0xfffffff800007812 */ /* 0x000fe200078ec0ff */
[----:B------:R-:W-:Y:S01]  /*0a30*/  ULEA.HI.SX32 UR10, UR8, 0xffffffff, 0x1a ;  /* 0xffffffff080a7891 */ /* 0x000fe2000f8fd23f */
[----:B------:R-:W-:Y:S01]  /*0a40*/  IADD3 R24, R2, 0x10, RZ ;  /* 0x0000001002187810 */ /* 0x000fe20007ffe0ff */
[----:B------:R-:W-:Y:S01]  /*0a50*/  UIMAD UR4, UR11, UR5, UR4 ;  /* 0x000000050b0472a4 */ /* 0x000fe2000f8e0204 */
[----:B------:R-:W-:Y:S01]  /*0a60*/  SHF.R.S32.HI R3, RZ, 0x1f, R2 ;  /* 0x0000001fff037819 */ /* 0x000fe20000011402 */
[----:B------:R-:W-:Y:S01]  /*0a70*/  IMAD.IADD R25, R160, 0x1, -R0 ;  /* 0x00000001a0197824 */ /* 0x000fe200078e0a00 */
[----:B------:R-:W-:Y:S01]  /*0a80*/  ISETP.GE.AND P0, PT, R24, UR12, PT ;  /* 0x0000000c18007c0c */ /* 0x000fe2000bf06270 */
[----:B------:R-:W-:Y:S01]  /*0a90*/  IMAD.MOV.U32 R166, RZ, RZ, c[0x0][0x19c] ;  /* 0x00006700ffa67624 */ /* 0x000fe200078e00ff */
[C---:B------:R-:W-:Y:S01]  /*0aa0*/  ISETP.GE.AND P1, PT, R2.reuse, UR12, PT ;  /* 0x0000000c02007c0c */ /* 0x040fe2000bf26270 */
[----:B------:R-:W-:Y:S01]  /*0ab0*/  IMAD.SHL.U32 R30, R25, 0x8, RZ ;  /* 0x00000008191e7824 */ /* 0x000fe200078e00ff */
[----:B------:R-:W-:-:S02]  /*0ac0*/  IADD3 R26, R2, 0x20, RZ ;  /* 0x00000020021a7810 */ /* 0x000fc40007ffe0ff */
[----:B------:R-:W-:Y:S02]  /*0ad0*/  IADD3 R28, R2, 0x30, RZ ;  /* 0x00000030021c7810 */ /* 0x000fe40007ffe0ff */
[----:B------:R-:W-:Y:S01]  /*0ae0*/  SHF.R.S32.HI R31, RZ, 0x1f, R30 ;  /* 0x0000001fff1f7819 */ /* 0x000fe2000001141e */
[----:B-1----:R-:W-:Y:S01]  /*0af0*/  IMAD.WIDE R32, R5, 0x80, R2 ;  /* 0x0000008005207825 */ /* 0x002fe200078e0202 */
[----:B------:R-:W-:Y:S01]  /*0b00*/  IADD3 R4, P2, R30, UR6, RZ ;  /* 0x000000061e047c10 */ /* 0x000fe2000ff5e0ff */
[----:B------:R-:W-:Y:S01]  /*0b10*/  UIMAD UR6, UR10, -0x40, UR13 ;  /* 0xffffffc00a0678a4 */ /* 0x000fe2000f8e020d */
[----:B------:R-:W-:Y:S01]  /*0b20*/  ISETP.GE.AND P5, PT, R26, UR12, PT ;  /* 0x0000000c1a007c0c */ /* 0x000fe2000bfa6270 */
[----:B------:R-:W-:Y:S01]  /*0b30*/  STL.64 [R1+0x58], R30 ;  /* 0x0000581e01007387 */ /* 0x000fe20000100a00 */
[----:B------:R-:W-:Y:S01]  /*0b40*/  IADD3.X R5, R31, UR18, RZ, P2, !PT ;  /* 0x000000121f057c10 */ /* 0x000fe200097fe4ff */
[----:B------:R-:W-:Y:S01]  /*0b50*/  @!P1 IMAD R0, R33, c[0x0][0x190], RZ ;  /* 0x0000640021009a24 */ /* 0x000fe200078e02ff */
[----:B------:R-:W-:Y:S01]  /*0b60*/  @!P0 IADD3 R7, P2, R32, 0x10, RZ ;  /* 0x0000001020078810 */ /* 0x000fe20007f5e0ff */
[----:B------:R-:W-:Y:S01]  /*0b70*/  STL.64 [R1+0x30], R32 ;  /* 0x0000302001007387 */ /* 0x000fe20000100a00 */
[----:B------:R-:W-:Y:S01]  /*0b80*/  ISETP.GE.AND P4, PT, R28, UR12, PT ;  /* 0x0000000c1c007c0c */ /* 0x000fe2000bf86270 */
[----:B--2---:R-:W-:Y:S01]  /*0b90*/  IMAD.WIDE.U32 R4, R6, c[0x0][0x1a8], R4 ;  /* 0x00006a0006047a25 */ /* 0x004fe200078e0004 */
[C---:B------:R-:W-:Y:S01]  /*0ba0*/  IADD3 R12, R2.reuse, 0x40, RZ ;  /* 0x00000040020c7810 */ /* 0x040fe20007ffe0ff */
[----:B------:R-:W-:Y:S01]  /*0bb0*/  STL [R1+0x60], R28 ;  /* 0x0000601c01007387 */ /* 0x000fe20000100800 */
[----:B------:R-:W-:Y:S01]  /*0bc0*/  IADD3 R11, R2, 0x50, RZ ;  /* 0x00000050020b7810 */ /* 0x000fe20007ffe0ff */
[----:B------:R-:W-:Y:S01]  /*0bd0*/  @!P0 IMAD.X R6, RZ, RZ, R33, P2 ;  /* 0x000000ffff068224 */ /* 0x000fe200010e0621 */
[----:B------:R-:W-:Y:S01]  /*0be0*/  IADD3 R5, R5, UR4, RZ ;  /* 0x0000000405057c10 */ /* 0x000fe2000fffe0ff */
[----:B------:R-:W-:Y:S01]  /*0bf0*/  @!P1 IMAD R0, R32, c[0x0][0x194], R0 ;  /* 0x0000650020009a24 */ /* 0x000fe200078e0200 */
[----:B------:R1:W-:Y:S01]  /*0c00*/  STL [R1+0x6c], R12 ;  /* 0x00006c0c01007387 */ /* 0x0003e20000100800 */
[----:B------:R-:W-:Y:S01]  /*0c10*/  @!P0 IMAD R6, R6, c[0x0][0x190], RZ ;  /* 0x0000640006068a24 */ /* 0x000fe200078e02ff */
[----:B------:R-:W-:Y:S01]  /*0c20*/  ISETP.GE.AND P3, PT, R12, UR12, PT ;  /* 0x0000000c0c007c0c */ /* 0x000fe2000bf66270 */
[----:B------:R-:W-:Y:S01]  /*0c30*/  @!P1 IMAD.WIDE.U32 R8, R32, c[0x0][0x190], R4 ;  /* 0x0000640020089a25 */ /* 0x000fe200078e0004 */
[----:B------:R2:W-:Y:S01]  /*0c40*/  STL [R1+0x70], R11 ;  /* 0x0000700b01007387 */ /* 0x0005e20000100800 */
[----:B------:R-:W-:Y:S01]  /*0c50*/  IADD3 R34, R2, 0x60, RZ ;  /* 0x0000006002227810 */ /* 0x000fe20007ffe0ff */
[----:B------:R-:W-:Y:S01]  /*0c60*/  ULDC.64 UR4, c[0x0][0x1a0] ;  /* 0x0000680000047ab9 */ /* 0x000fe20000000a00 */
[----:B------:R-:W-:Y:S01]  /*0c70*/  @!P1 IMAD.IADD R0, R9, 0x1, R0 ;  /* 0x0000000109009824 */ /* 0x000fe200078e0200 */
[----:B------:R-:W-:Y:S01]  /*0c80*/  @!P1 LEA R16, P2, R8, c[0x0][0x160], 0x1 ;  /* 0x0000580008109a11 */ /* 0x000fe200078408ff */
[C---:B------:R-:W-:Y:S01]  /*0c90*/  @!P0 IMAD R10, R7.reuse, c[0x0][0x194], R6 ;  /* 0x00006500070a8a24 */ /* 0x040fe200078e0206 */
[----:B------:R-:W-:Y:S01]  /*0ca0*/  IADD3 R29, R2, 0x70, RZ ;  /* 0x00000070021d7810 */ /* 0x000fe20007ffe0ff */
[----:B------:R-:W-:Y:S01]  /*0cb0*/  @!P0 IMAD.WIDE.U32 R6, R7, c[0x0][0x190], R4 ;  /* 0x0000640007068a25 */ /* 0x000fe200078e0004 */
[----:B------:R-:W-:Y:S01]  /*0cc0*/  @!P1 LEA.HI.X R17, R8, c[0x0][0x164], R0, 0x1, P2 ;  /* 0x0000590008119a11 */ /* 0x000fe200010f0c00 */
[----:B------:R-:W-:Y:S01]  /*0cd0*/  UIMAD.WIDE.U32 UR14, UR10, UR4, URZ ;  /* 0x000000040a0e72a5 */ /* 0x000fe2000f8e003f */
[----:B------:R-:W-:Y:S01]  /*0ce0*/  STL [R1+0x64], R34 ;  /* 0x0000642201007387 */ /* 0x000fe20000100800 */
[----:B------:R-:W-:Y:S01]  /*0cf0*/  @!P0 IMAD.IADD R0, R7, 0x1, R10 ;  /* 0x0000000107008824 */ /* 0x000fe200078e020a */
[----:B------:R-:W-:Y:S01]  /*0d00*/  @!P0 LEA R14, P2, R6, c[0x0][0x160], 0x1 ;  /* 0x00005800060e8a11 */ /* 0x000fe200078408ff */
[----:B------:R-:W-:Y:S01]  /*0d10*/  IMAD.SHL.U32 R7, R2, 0x40, RZ ;  /* 0x0000004002077824 */ /* 0x000fe200078e00ff */
[----:B------:R-:W-:Y:S02]  /*0d20*/  STL [R1+0x68], R29 ;  /* 0x0000681d01007387 */ /* 0x000fe40000100800 */
[----:B------:R-:W-:-:S02]  /*0d30*/  @!P0 LEA.HI.X R15, R6, c[0x0][0x164], R0, 0x1, P2 ;  /* 0x00005900060f8a11 */ /* 0x000fc400010f0c00 */
[----:B------:R-:W-:Y:S02]  /*0d40*/  LOP3.LUT R0, R7, 0x1c0, RZ, 0xc0, !PT ;  /* 0x000001c007007812 */ /* 0x000fe400078ec0ff */
[----:B------:R-:W-:Y:S02]  /*0d50*/  LEA.HI R7, R27, R160, RZ, 0x6 ;  /* 0x000000a01b077211 */ /* 0x000fe400078f30ff */
[----:B-1----:R-:W-:Y:S02]  /*0d60*/  @!P5 IADD3 R12, P6, R32, 0x20, RZ ;  /* 0x00000020200cd810 */ /* 0x002fe40007fde0ff */
[----:B------:R-:W-:Y:S02]  /*0d70*/  SHF.R.U32.HI R6, RZ, 0x3, R0 ;  /* 0x00000003ff067819 */ /* 0x000fe40000011600 */
[----:B------:R-:W-:Y:S01]  /*0d80*/  ISETP.GE.AND P2, PT, R11, UR12, PT ;  /* 0x0000000c0b007c0c */ /* 0x000fe2000bf46270 */
[----:B------:R-:W-:Y:S01]  /*0d90*/  @!P5 IMAD.X R9, RZ, RZ, R33, P6 ;  /* 0x000000ffff09d224 */ /* 0x000fe200030e0621 */
[----:B------:R-:W-:-:S02]  /*0da0*/  LOP3.LUT R0, R0, 0x38, R30, 0xf8, !PT ;  /* 0x0000003800007812 */ /* 0x000fc400078ef81e */
[----:B------:R-:W-:Y:S02]  /*0db0*/  @!P4 IADD3 R10, P6, R32, 0x30, RZ ;  /* 0x00000030200ac810 */ /* 0x000fe40007fde0ff */
[----:B------:R-:W-:Y:S01]  /*0dc0*/  LOP3.LUT R0, R0, R6, RZ, 0x3c, !PT ;  /* 0x0000000600007212 */ /* 0x000fe200078e3cff */
[----:B------:R-:W-:Y:S02]  /*0dd0*/  IMAD.SHL.U32 R6, R7, 0x8, RZ ;  /* 0x0000000807067824 */ /* 0x000fe400078e00ff */
[--C-:B------:R-:W-:Y:S01]  /*0de0*/  @!P4 IMAD.X R7, RZ, RZ, R33.reuse, P6 ;  /* 0x000000ffff07c224 */ /* 0x100fe200030e0621 */
[----:B------:R-:W-:Y:S02]  /*0df0*/  @!P3 IADD3 R8, P6, R32, 0x40, RZ ;  /* 0x000000402008b810 */ /* 0x000fe40007fde0ff */
[----:B------:R-:W-:Y:S01]  /*0e00*/  LOP3.LUT R243, R0, 0xfffffe00, R6, 0xf8, !PT ;  /* 0xfffffe0000f37812 */ /* 0x000fe200078ef806 */
[----:B------:R-:W-:Y:S02]  /*0e10*/  @!P5 IMAD R0, R9, c[0x0][0x190], RZ ;  /* 0x000064000900da24 */ /* 0x000fe400078e02ff */
[----:B------:R-:W-:Y:S01]  /*0e20*/  @!P3 IMAD.X R6, RZ, RZ, R33, P6 ;  /* 0x000000ffff06b224 */ /* 0x000fe200030e0621 */
[----:B------:R-:W-:Y:S01]  /*0e30*/  @!P2 IADD3 R19, P6, R32, 0x50, RZ ;  /* 0x000000502013a810 */ /* 0x000fe20007fde0ff */
[----:B------:R-:W-:-:S02]  /*0e40*/  @!P4 IMAD R9, R7, c[0x0][0x190], RZ ;  /* 0x000064000709ca24 */ /* 0x000fc400078e02ff */
[----:B------:R-:W-:Y:S02]  /*0e50*/  @!P5 IMAD R7, R12, c[0x0][0x194], R0 ;  /* 0x000065000c07da24 */ /* 0x000fe400078e0200 */
[----:B------:R-:W-:Y:S02]  /*0e60*/  @!P3 IMAD R6, R6, c[0x0][0x190], RZ ;  /* 0x000064000606ba24 */ /* 0x000fe400078e02ff */
[----:B------:R-:W-:Y:S02]  /*0e70*/  @!P2 IMAD.X R0, RZ, RZ, R33, P6 ;  /* 0x000000ffff00a224 */ /* 0x000fe400030e0621 */
[----:B------:R-:W-:-:S04]  /*0e80*/  @!P5 IMAD.WIDE.U32 R12, R12, c[0x0][0x190], R4 ;  /* 0x000064000c0cda25 */ /* 0x000fc800078e0004 */
[----:B------:R-:W-:Y:S01]  /*0e90*/  @!P3 IMAD R21, R8, c[0x0][0x194], R6 ;  /* 0x000065000815ba24 */ /* 0x000fe200078e0206 */
[----:B------:R-:W-:Y:S01]  /*0ea0*/  @!P5 LEA R18, P6, R12, c[0x0][0x160], 0x1 ;  /* 0x000058000c12da11 */ /* 0x000fe200078c08ff */
[----:B------:R-:W-:Y:S02]  /*0eb0*/  IMAD.SHL.U32 R243, R243, 0x2, RZ ;  /* 0x00000002f3f37824 */ /* 0x000fe400078e00ff */
[----:B------:R-:W-:Y:S02]  /*0ec0*/  @!P2 IMAD R6, R0, c[0x0][0x190], RZ ;  /* 0x000064000006aa24 */ /* 0x000fe400078e02ff */
[----:B------:R-:W-:Y:S01]  /*0ed0*/  @!P5 IMAD.IADD R0, R13, 0x1, R7 ;  /* 0x000000010d00d824 */ /* 0x000fe200078e0207 */
[----:B------:R-:W-:Y:S01]  /*0ee0*/  @!PT LDS RZ, [RZ] ;  /* 0x00000000fffff984 */ /* 0x000fe20000000800 */
[----:B------:R-:W-:Y:S01]  /*0ef0*/  @!PT LDS RZ, [RZ] ;  /* 0x00000000fffff984 */ /* 0x000fe20000000800 */
[----:B------:R-:W-:Y:S01]  /*0f00*/  @!PT LDS RZ, [RZ] ;  /* 0x00000000fffff984 */ /* 0x000fe20000000800 */
[----:B------:R1:W-:Y:S01]  /*0f10*/  @!P1 LDGSTS.E.BYPASS.LTC128B.128 [R243], [R16.64] ;  /* 0x0000000010f39fae */ /* 0x0003e2000b901d50 */
[C---:B------:R-:W-:Y:S02]  /*0f20*/  @!P4 IMAD R20, R10.reuse, c[0x0][0x194], R9 ;  /* 0x000065000a14ca24 */ /* 0x040fe400078e0209 */
[----:B--2---:R-:W-:Y:S01]  /*0f30*/  @!P4 IMAD.WIDE.U32 R10, R10, c[0x0][0x190], R4 ;  /* 0x000064000a0aca25 */ /* 0x004fe200078e0004 */
[----:B------:R1:W-:Y:S01]  /*0f40*/  @!P1 LDGSTS.E.BYPASS.LTC128B.128 [R243+0x4000], [R16.64+0x80] ;  /* 0x0400008010f39fae */ /* 0x0003e2000b901d50 */
[----:B------:R-:W-:-:S02]  /*0f50*/  ISETP.GE.AND P1, PT, R34, UR12, PT ;  /* 0x0000000c22007c0c */ /* 0x000fc4000bf26270 */
[----:B------:R-:W-:Y:S01]  /*0f60*/  @!P2 IMAD R23, R19, c[0x0][0x194], R6 ;  /* 0x000065001317aa24 */ /* 0x000fe200078e0206 */
[----:B------:R2:W-:Y:S01]  /*0f70*/  @!P0 LDGSTS.E.BYPASS.LTC128B.128 [R243+0x800], [R14.64] ;  /* 0x008000000ef38fae */ /* 0x0005e2000b901d50 */
[----:B------:R-:W-:-:S03]  /*0f80*/  @!P3 IMAD.WIDE.U32 R8, R8, c[0x0][0x190], R4 ;  /* 0x000064000808ba25 */ /* 0x000fc600078e0004 */
[----:B------:R2:W-:Y:S01]  /*0f90*/  @!P0 LDGSTS.E.BYPASS.LTC128B.128 [R243+0x4800], [R14.64+0x80] ;  /* 0x048000800ef38fae */ /* 0x0005e2000b901d50 */
[----:B------:R-:W-:Y:S01]  /*0fa0*/  @!P2 IMAD.WIDE.U32 R6, R19, c[0x0][0x190], R4 ;  /* 0x000064001306aa25 */ /* 0x000fe200078e0004 */
[----:B------:R-:W-:Y:S02]  /*0fb0*/  @!P5 LEA.HI.X R19, R12, c[0x0][0x164], R0, 0x1, P6 ;  /* 0x000059000c13da11 */ /* 0x000fe400030f0c00 */
[----:B------:R-:W-:Y:S01]  /*0fc0*/  @!P3 LEA R12, P6, R8, c[0x0][0x160], 0x1 ;  /* 0x00005800080cba11 */ /* 0x000fe200078c08ff */
[----:B------:R-:W-:Y:S01]  /*0fd0*/  @!P4 IMAD.IADD R0, R11, 0x1, R20 ;  /* 0x000000010b00c824 */ /* 0x000fe200078e0214 */
[C---:B------:R-:W-:Y:S01]  /*0fe0*/  @!P4 LEA R20, P0, R10.reuse, c[0x0][0x160], 0x1 ;  /* 0x000058000a14ca11 */ /* 0x040fe200078008ff */
[----:B------:R-:W-:Y:S01]  /*0ff0*/  @!P3 IMAD.IADD R9, R9, 0x1, R21 ;  /* 0x000000010909b824 */ /* 0x000fe200078e0215 */
[----:B------:R3:W-:Y:S02]  /*1000*/  @!P5 LDGSTS.E.BYPASS.LTC128B.128 [R243+0x1000], [R18.64] ;  /* 0x0100000012f3dfae */ /* 0x0007e4000b901d50 */
[----:B------:R-:W-:Y:S01]  /*1010*/  @!P4 LEA.HI.X R21, R10, c[0x0][0x164], R0, 0x1, P0 ;  /* 0x000059000a15ca11 */ /* 0x000fe200000f0c00 */
[----:B------:R-:W-:Y:S01]  /*1020*/  @!P2 IMAD.IADD R0, R7, 0x1, R23 ;  /* 0x000000010700a824 */ /* 0x000fe200078e0217 */
[----:B------:R-:W-:Y:S01]  /*1030*/  ISETP.GE.AND P0, PT, R29, UR12, PT ;  /* 0x0000000c1d007c0c */ /* 0x000fe2000bf06270 */
[----:B------:R3:W-:Y:S01]  /*1040*/  @!P5 LDGSTS.E.BYPASS.LTC128B.128 [R243+0x5000], [R18.64+0x80] ;  /* 0x0500008012f3dfae */ /* 0x0007e2000b901d50 */
[----:B------:R-:W-:Y:S01]  /*1050*/  @!P3 LEA.HI.X R13, R8, c[0x0][0x164], R9, 0x1, P6 ;  /* 0x00005900080dba11 */ /* 0x000fe200030f0c09 */
[----:B------:R-:W-:Y:S01]  /*1060*/  IMAD R8, R3, c[0x0][0x198], RZ ;  /* 0x0000660003087a24 */ /* 0x000fe200078e02ff */
[----:B------:R-:W-:Y:S01]  /*1070*/  @!P2 LEA R10, P6, R6, c[0x0][0x160], 0x1 ;  /* 0x00005800060aaa11 */ /* 0x000fe200078c08ff */
[----:B------:R4:W-:Y:S01]  /*1080*/  @!P4 LDGSTS.E.BYPASS.LTC128B.128 [R243+0x1800], [R20.64] ;  /* 0x0180000014f3cfae */ /* 0x0009e2000b901d50 */
[----:B------:R-:W-:Y:S01]  /*1090*/  SHF.R.S32.HI R23, RZ, 0x1f, R22 ;  /* 0x0000001fff177819 */ /* 0x000fe20000011416 */
[----:B------:R-:W-:Y:S01]  /*10a0*/  IMAD R9, R2, c[0x0][0x19c], R8 ;  /* 0x0000670002097a24 */ /* 0x000fe200078e0208 */
[----:B------:R-:W-:Y:S01]  /*10b0*/  @!P2 LEA.HI.X R11, R6, c[0x0][0x164], R0, 0x1, P6 ;  /* 0x00005900060baa11 */ /* 0x000fe200030f0c00 */
[----:B------:R-:W-:Y:S01]  /*10c0*/  IMAD.WIDE.U32 R6, R2, c[0x0][0x198], R30 ;  /* 0x0000660002067a25 */ /* 0x000fe200078e001e */
[----:B------:R-:W-:Y:S01]  /*10d0*/  @!P1 IADD3 R0, P6, R32, 0x60, RZ ;  /* 0x0000006020009810 */ /* 0x000fe20007fde0ff */
[----:B------:R4:W-:Y:S01]  /*10e0*/  @!P4 LDGSTS.E.BYPASS.LTC128B.128 [R243+0x5800], [R20.64+0x80] ;  /* 0x0580008014f3cfae */ /* 0x0009e2000b901d50 */
[----:B------:R-:W-:-:S02]  /*10f0*/  ISETP.GE.AND P5, PT, R24, UR6, PT ;  /* 0x0000000618007c0c */ /* 0x000fc4000bfa6270 */
[----:B------:R-:W-:Y:S01]  /*1100*/  ISETP.GE.AND P4, PT, R26, UR6, PT ;  /* 0x000000061a007c0c */ /* 0x000fe2000bf86270 */
[--C-:B-1----:R-:W-:Y:S01]  /*1110*/  @!P1 IMAD.X R16, RZ, RZ, R33.reuse, P6 ;  /* 0x000000ffff109224 */ /* 0x102fe200030e0621 */
[----:B--2---:R-:W-:Y:S01]  /*1120*/  @!P0 IADD3 R14, P6, R32, 0x70, RZ ;  /* 0x00000070200e8810 */ /* 0x004fe20007fde0ff */
[----:B------:R1:W-:Y:S02]  /*1130*/  @!P3 LDGSTS.E.BYPASS.LTC128B.128 [R243+0x2000], [R12.64] ;  /* 0x020000000cf3bfae */ /* 0x0003e4000b901d50 */
[----:B------:R-:W-:Y:S02]  /*1140*/  @!P1 IMAD R16, R16, c[0x0][0x190], RZ ;  /* 0x0000640010109a24 */ /* 0x000fe400078e02ff */
[----:B------:R-:W-:Y:S01]  /*1150*/  @!P0 IMAD.X R15, RZ, RZ, R33, P6 ;  /* 0x000000ffff0f8224 */ /* 0x000fe200030e0621 */
[----:B------:R-:W-:Y:S01]  /*1160*/  IADD3 R8, P6, R6, UR20, RZ ;  /* 0x0000001406087c10 */ /* 0x000fe2000ffde0ff */
[----:B------:R-:W-:Y:S01]  /*1170*/  @!P0 IMAD.MOV.U32 R6, RZ, RZ, R4 ;  /* 0x000000ffff068224 */ /* 0x000fe200078e0004 */
[----:B------:R1:W-:Y:S01]  /*1180*/  @!P3 LDGSTS.E.BYPASS.LTC128B.128 [R243+0x6000], [R12.64+0x80] ;  /* 0x060000800cf3bfae */ /* 0x0003e2000b901d50 */
[----:B------:R-:W-:Y:S01]  /*1190*/  @!P0 IMAD R17, R15, c[0x0][0x190], RZ ;  /* 0x000064000f118a24 */ /* 0x000fe200078e02ff */
[----:B------:R-:W-:Y:S01]  /*11a0*/  IADD3.X R9, R7, UR7, R9, P6, !PT ;  /* 0x0000000707097c10 */ /* 0x000fe2000b7fe409 */
[----:B------:R-:W-:Y:S01]  /*11b0*/  @!P0 IMAD.MOV.U32 R7, RZ, RZ, R5 ;  /* 0x000000ffff078224 */ /* 0x000fe200078e0005 */
[----:B------:R-:W-:Y:S01]  /*11c0*/  USHF.R.S32.HI UR7, URZ, 0x1f, UR10 ;  /* 0x0000001f3f077899 */ /* 0x000fe2000801140a */
[C---:B------:R-:W-:Y:S01]  /*11d0*/  @!P0 IMAD R17, R14.reuse, c[0x0][0x194], R17 ;  /* 0x000065000e118a24 */ /* 0x040fe200078e0211 */
[----:B------:R2:W-:Y:S01]  /*11e0*/  @!P2 LDGSTS.E.BYPASS.LTC128B.128 [R243+0x2800], [R10.64] ;  /* 0x028000000af3afae */ /* 0x0005e2000b901d50 */
[----:B------:R-:W-:Y:S01]  /*11f0*/  @!P0 IMAD.WIDE.U32 R6, R14, c[0x0][0x190], R6 ;  /* 0x000064000e068a25 */ /* 0x000fe200078e0006 */
[----:B------:R-:W-:-:S02]  /*1200*/  ISETP.GE.AND P3, PT, R28, UR6, PT ;  /* 0x000000061c007c0c */ /* 0x000fc4000bf66270 */
[----:B------:R2:W-:Y:S01]  /*1210*/  @!P2 LDGSTS.E.BYPASS.LTC128B.128 [R243+0x6800], [R10.64+0x80] ;  /* 0x068000800af3afae */ /* 0x0005e2000b901d50 */
[----:B------:R-:W-:Y:S01]  /*1220*/  IMAD.MOV.U32 R14, RZ, RZ, 0x6 ;  /* 0x00000006ff0e7424 */ /* 0x000fe200078e00ff */
[----:B---3--:R-:W-:Y:S01]  /*1230*/  LEA.HI R18, R27, R160, RZ, 0x4 ;  /* 0x000000a01b127211 */ /* 0x008fe200078f20ff */
[C---:B------:R-:W-:Y:S02]  /*1240*/  @!P1 IMAD R15, R0.reuse, c[0x0][0x194], R16 ;  /* 0x00006500000f9a24 */ /* 0x040fe400078e0210 */
[----:B------:R-:W-:Y:S01]  /*1250*/  @!P1 IMAD.WIDE.U32 R4, R0, c[0x0][0x190], R4 ;  /* 0x0000640000049a25 */ /* 0x000fe200078e0004 */
[----:B------:R-:W-:Y:S02]  /*1260*/  SHF.L.U64.HI R164, R165, R14, c[0x0][0x19c] ;  /* 0x00006700a5a47619 */ /* 0x000fe4000001020e */
[----:B------:R-:W-:Y:S01]  /*1270*/  SHF.R.S32.HI R19, RZ, 0x4, R18 ;  /* 0x00000004ff137819 */ /* 0x000fe20000011412 */
[----:B------:R-:W-:Y:S02]  /*1280*/  IMAD R0, R23, c[0x0][0x1b0], RZ ;  /* 0x00006c0017007a24 */ /* 0x000fe400078e02ff */
[----:B------:R-:W-:Y:S01]  /*1290*/  IMAD.WIDE.U32 R32, R22, c[0x0][0x1b0], R8 ;  /* 0x00006c0016207a25 */ /* 0x000fe200078e0008 */
[----:B------:R-:W-:-:S03]  /*12a0*/  @!P1 LEA R8, P6, R4, c[0x0][0x160], 0x1 ;  /* 0x0000580004089a11 */ /* 0x000fc600078c08ff */
[----:B------:R-:W-:Y:S01]  /*12b0*/  IMAD R14, R22, c[0x0][0x1b4], R0 ;  /* 0x00006d00160e7a24 */ /* 0x000fe200078e0200 */
[----:B------:R-:W-:Y:S01]  /*12c0*/  STL.64 [R1+0x48], R32 ;  /* 0x0000482001007387 */ /* 0x000fe20000100a00 */
[----:B------:R-:W-:Y:S02]  /*12d0*/  @!P1 IMAD.IADD R0, R5, 0x1, R15 ;  /* 0x0000000105009824 */ /* 0x000fe400078e020f */
[----:B------:R-:W-:Y:S02]  /*12e0*/  IMAD R16, R164, UR10, RZ ;  /* 0x0000000aa4107c24 */ /* 0x000fe4000f8e02ff */
[----:B------:R-:W-:Y:S01]  /*12f0*/  IMAD.IADD R175, R33, 0x1, R14 ;  /* 0x0000000121af7824 */ /* 0x000fe200078e020e */
[----:B------:R-:W-:Y:S01]  /*1300*/  @!P1 LEA.HI.X R9, R4, c[0x0][0x164], R0, 0x1, P6 ;  /* 0x0000590004099a11 */ /* 0x000fe200030f0c00 */
[----:B------:R-:W-:Y:S01]  /*1310*/  IMAD.MOV.U32 R174, RZ, RZ, R32 ;  /* 0x000000ffffae7224 */ /* 0x000fe200078e0020 */
[----:B------:R-:W-:Y:S01]  /*1320*/  @!P0 LEA R14, P6, R6, c[0x0][0x160], 0x1 ;  /* 0x00005800060e8a11 */ /* 0x000fe200078c08ff */
[----:B------:R-:W-:-:S02]  /*1330*/  @!P0 IMAD.IADD R0, R7, 0x1, R17 ;  /* 0x0000000107008824 */ /* 0x000fc400078e0211 */
[C---:B------:R-:W-:Y:S01]  /*1340*/  IMAD R16, R172.reuse, UR7, R16 ;  /* 0x00000007ac107c24 */ /* 0x040fe2000f8e0210 */
[----:B------:R3:W-:Y:S01]  /*1350*/  @!P1 LDGSTS.E.BYPASS.LTC128B.128 [R243+0x3000], [R8.64] ;  /* 0x0300000008f39fae */ /* 0x0007e2000b901d50 */
[----:B------:R-:W-:Y:S01]  /*1360*/  IMAD.WIDE.U32 R4, R172, UR10, R174 ;  /* 0x0000000aac047c25 */ /* 0x000fe2000f8e00ae */
[----:B------:R-:W-:Y:S01]  /*1370*/  @!P0 LEA.HI.X R15, R6, c[0x0][0x164], R0, 0x1, P6 ;  /* 0x00005900060f8a11 */ /* 0x000fe200030f0c00 */
[----:B------:R-:W-:Y:S01]  /*1380*/  UIMAD UR7, UR7, UR4, URZ ;  /* 0x00000004070772a4 */ /* 0x000fe2000f8e023f */
[----:B------:R3:W-:Y:S01]  /*1390*/  @!P1 LDGSTS.E.BYPASS.LTC128B.128 [R243+0x7000], [R8.64+0x80] ;  /* 0x0700008008f39fae */ /* 0x0007e2000b901d50 */
[----:B------:R-:W-:Y:S01]  /*13a0*/  IMAD.IADD R5, R5, 0x1, R16 ;  /* 0x0000000105057824 */ /* 0x000fe200078e0210 */
[C---:B------:R-:W-:Y:S01]  /*13b0*/  @!P5 LEA R0, P6, R165.reuse, R4, 0x4 ;  /* 0x00000004a500d211 */ /* 0x040fe200078c20ff */
[C---:B--2---:R-:W-:Y:S01]  /*13c0*/  IMAD.WIDE.U32 R10, R165.reuse, 0x20, RZ ;  /* 0x00000020a50a7825 */ /* 0x044fe200078e00ff */
[----:B------:R-:W-:Y:S01]  /*13d0*/  UIMAD UR7, UR10, UR5, UR7 ;  /* 0x000000050a0772a4 */ /* 0x000fe2000f8e0207 */
[----:B------:R2:W-:Y:S01]  /*13e0*/  @!P0 LDGSTS.E.BYPASS.LTC128B.128 [R243+0x3800], [R14.64] ;  /* 0x038000000ef38fae */ /* 0x0005e2000b901d50 */
[----:B------:R-:W-:-:S02]  /*13f0*/  @!P5 LEA.HI.X R6, R165, R5, R166, 0x4, P6 ;  /* 0x00000005a506d211 */ /* 0x000fc400030f24a6 */
[C---:B------:R-:W-:Y:S01]  /*1400*/  @!P5 LEA R16, P6, R0.reuse, c[0x0][0x168], 0x1 ;  /* 0x00005a000010da11 */ /* 0x040fe200078c08ff */
[----:B------:R2:W-:Y:S03]  /*1410*/  @!P0 LDGSTS.E.BYPASS.LTC128B.128 [R243+0x7800], [R14.64+0x80] ;  /* 0x078000800ef38fae */ /* 0x0005e6000b901d50 */
[----:B------:R-:W-:Y:S01]  /*1420*/  @!P5 LEA.HI.X R17, R0, c[0x0][0x16c], R6, 0x1, P6 ;  /* 0x00005b000011da11 */ /* 0x000fe200030f0c06 */
[----:B------:R-:W-:Y:S01]  /*1430*/  IMAD R0, R3, c[0x0][0x1a0], RZ ;  /* 0x0000680003007a24 */ /* 0x000fe200078e02ff */
[C---:B------:R-:W-:Y:S01]  /*1440*/  ISETP.GE.AND P6, PT, R2.reuse, UR6, PT ;  /* 0x0000000602007c0c */ /* 0x040fe2000bfc6270 */
[C---:B------:R-:W-:Y:S01]  /*1450*/  IMAD.WIDE.U32 R6, R2.reuse, c[0x0][0x1a0], R30 ;  /* 0x0000680002067a25 */ /* 0x040fe200078e001e */
[----:B------:R-:W-:Y:S03]  /*1460*/  STL.64 [R1+0x38], R174 ;  /* 0x000038ae01007387 */ /* 0x000fe60000100a00 */
[----:B------:R-:W-:Y:S01]  /*1470*/  IMAD R0, R2, c[0x0][0x1a4], R0 ;  /* 0x0000690002007a24 */ /* 0x000fe200078e0200 */
[----:B------:R-:W-:Y:S01]  /*1480*/  IADD3 R6, P2, R6, UR22, RZ ;  /* 0x0000001606067c10 */ /* 0x000fe2000ff5e0ff */
[----:B------:R-:W-:-:S03]  /*1490*/  IMAD R3, R23, c[0x0][0x1b8], RZ ;  /* 0x00006e0017037a24 */ /* 0x000fc600078e02ff */
[----:B------:R-:W-:Y:S02]  /*14a0*/  IADD3.X R7, R7, UR21, R0, P2, !PT ;  /* 0x0000001507077c10 */ /* 0x000fe400097fe400 */
[----:B------:R-:W-:Y:S01]  /*14b0*/  ISETP.GE.AND P2, PT, R24, UR6, PT ;  /* 0x0000000618007c0c */ /* 0x000fe2000bf46270 */
[----:B---3--:R-:W-:Y:S01]  /*14c0*/  IMAD.SHL.U32 R8, R166, 0x20, RZ ;  /* 0x00000020a6087824 */ /* 0x008fe200078e00ff */
[----:B-1----:R-:W-:Y:S01]  /*14d0*/  @!P6 LEA R12, P1, R4, c[0x0][0x168], 0x1 ;  /* 0x00005a00040cea11 */ /* 0x002fe200078208ff */
[C---:B------:R-:W-:Y:S02]  /*14e0*/  IMAD R9, R22.reuse, c[0x0][0x1bc], R3 ;  /* 0x00006f0016097a24 */ /* 0x040fe400078e0203 */
[----:B------:R-:W-:Y:S01]  /*14f0*/  IMAD.WIDE.U32 R30, R22, c[0x0][0x1b8], R6 ;  /* 0x00006e00161e7a25 */ /* 0x000fe200078e0006 */
[C-C-:B------:R-:W-:Y:S02]  /*1500*/  @!P6 LEA.HI.X R13, R4.reuse, c[0x0][0x16c], R5.reuse, 0x1, P1 ;  /* 0x00005b00040dea11 */ /* 0x140fe400008f0c05 */
[----:B------:R-:W-:Y:S01]  /*1510*/  @!P4 IADD3 R0, P1, R4, R10, RZ ;  /* 0x0000000a0400c210 */ /* 0x000fe20007f3e0ff */
[----:B------:R-:W-:Y:S01]  /*1520*/  @!P3 IMAD.WIDE.U32 R6, R165, 0x30, R4 ;  /* 0x00000030a506b825 */ /* 0x000fe200078e0004 */
[----:B------:R-:W-:Y:S02]  /*1530*/  STL.64 [R1+0x40], R30 ;  /* 0x0000401e01007387 */ /* 0x000fe40000100a00 */
[----:B------:R-:W-:Y:S01]  /*1540*/  @!P4 IADD3.X R3, R5, R11, R8, P1, !PT ;  /* 0x0000000b0503c210 */ /* 0x000fe20000ffe408 */
[----:B--2---:R-:W-:Y:S01]  /*1550*/  IMAD.U32 R14, RZ, RZ, UR14 ;  /* 0x0000000eff0e7e24 */ /* 0x004fe2000f8e00ff */
[----:B------:R-:W-:Y:S01]  /*1560*/  @!P4 LEA R10, P1, R0, c[0x0][0x168], 0x1 ;  /* 0x00005a00000aca11 */ /* 0x000fe200078208ff */
[----:B----4-:R-:W-:Y:S01]  /*1570*/  IMAD.IADD R20, R31, 0x1, R9 ;  /* 0x000000011f147824 */ /* 0x010fe200078e0209 */
[----:B------:R-:W-:Y:S01]  /*1580*/  LEA.HI R8, R18, R19, RZ, 0x1 ;  /* 0x0000001312087211 */ /* 0x000fe200078f08ff */
[----:B------:R1:W-:Y:S01]  /*1590*/  @!P6 LDGSTS.E.BYPASS.LTC128B.128 [R243+0x8000], [R12.64] ;  /* 0x080000000cf3efae */ /* 0x0003e2000b901d50 */
[----:B------:R-:W-:Y:S01]  /*15a0*/  @!P4 LEA.HI.X R11, R0, c[0x0][0x16c], R3, 0x1, P1 ;  /* 0x00005b00000bca11 */ /* 0x000fe200008f0c03 */
[----:B------:R-:W-:Y:S01]  /*15b0*/  @!P3 IMAD R3, R166, 0x30, RZ ;  /* 0x00000030a603b824 */ /* 0x000fe200078e02ff */
[----:B------:R-:W-:Y:S01]  /*15c0*/  LOP3.LUT R5, R8, 0xfffffffe, RZ, 0xc0, !PT ;  /* 0xfffffffe08057812 */ /* 0x000fe200078ec0ff */
[----:B------:R-:W-:Y:S01]  /*15d0*/  IMAD.U32 R0, RZ, RZ, UR7 ;  /* 0x00000007ff007e24 */ /* 0x000fe2000f8e00ff */
[----:B------:R-:W-:Y:S01]  /*15e0*/  @!P3 LEA R8, P1, R6, c[0x0][0x168], 0x1 ;  /* 0x00005a000608ba11 */ /* 0x000fe200078208ff */
[----:B------:R-:W-:Y:S01]  /*15f0*/  @!P3 IMAD.IADD R3, R7, 0x1, R3 ;  /* 0x000000010703b824 */ /* 0x000fe200078e0203 */
[----:B------:R-:W-:Y:S01]  /*1600*/  LEA R4, P0, R14, R30, 0x6 ;  /* 0x0000001e0e047211 */ /* 0x000fe200078030ff */
[----:B------:R-:W-:Y:S01]  /*1610*/  IMAD.IADD R7, R19, 0x1, -R5 ;  /* 0x0000000113077824 */ /* 0x000fe200078e0a05 */
[----:B------:R-:W-:Y:S01]  /*1620*/  IADD3 R0, R0, UR15, RZ ;  /* 0x0000000f00007c10 */ /* 0x000fe2000fffe0ff */
[----:B------:R1:W-:Y:S01]  /*1630*/  @!P6 LDGSTS.E.BYPASS.LTC128B.128 [R243+0xa000], [R12.64+0x80] ;  /* 0x0a0000800cf3efae */ /* 0x0003e2000b901d50 */
[----:B------:R-:W-:Y:S01]  /*1640*/  @!P3 LEA.HI.X R9, R6, c[0x0][0x16c], R3, 0x1, P1 ;  /* 0x00005b000609ba11 */ /* 0x000fe200008f0c03 */
[----:B------:R-:W-:Y:S01]  /*1650*/  IMAD.SHL.U32 R6, R25, 0x40, RZ ;  /* 0x0000004019067824 */ /* 0x000fe200078e00ff */
[----:B------:R-:W-:Y:S01]  /*1660*/  LEA.HI.X R5, R14, R20, R0, 0x6, P0 ;  /* 0x000000140e057211 */ /* 0x000fe200000f3400 */
[----:B------:R2:W-:Y:S01]  /*1670*/  @!P5 LDGSTS.E.BYPASS.LTC128B.128 [R243+0x8800], [R16.64] ;  /* 0x0880000010f3dfae */ /* 0x0005e2000b901d50 */
[----:B------:R-:W-:Y:S01]  /*1680*/  LOP3.LUT R0, R18, 0xfffffff0, RZ, 0xc0, !PT ;  /* 0xfffffff012007812 */ /* 0x000fe200078ec0ff */
[----:B------:R-:W-:Y:S01]  /*1690*/  IMAD.U32 R15, RZ, RZ, UR15 ;  /* 0x0000000fff0f7e24 */ /* 0x000fe2000f8e00ff */
[C---:B------:R-:W-:Y:S01]  /*16a0*/  ISETP.GE.AND P6, PT, R2.reuse, UR6, PT ;  /* 0x0000000602007c0c */ /* 0x040fe2000bfc6270 */
[----:B------:R2:W-:Y:S01]  /*16b0*/  @!P5 LDGSTS.E.BYPASS.LTC128B.128 [R243+0xa800], [R16.64+0x80] ;  /* 0x0a80008010f3dfae */ /* 0x0005e2000b901d50 */
[----:B------:R-:W-:Y:S01]  /*16c0*/  IMAD.SHL.U32 R3, R2, 0x8, RZ ;  /* 0x0000000802037824 */ /* 0x000fe200078e00ff */
[----:B------:R-:W-:Y:S01]  /*16d0*/  LOP3.LUT R2, R6, 0x1c0, RZ, 0xc0, !PT ;  /* 0x000001c006027812 */ /* 0x000fe200078ec0ff */
[----:B------:R-:W-:Y:S01]  /*16e0*/  IMAD.IADD R0, R160, 0x1, -R0 ;  /* 0x00000001a0007824 */ /* 0x000fe200078e0a00 */
[----:B------:R3:W-:Y:S01]  /*16f0*/  @!P4 LDGSTS.E.BYPASS.LTC128B.128 [R243+0x9000], [R10.64] ;  /* 0x090000000af3cfae */ /* 0x0007e2000b901d50 */
[----:B------:R-:W-:Y:S01]  /*1700*/  ISETP.GE.AND P5, PT, R28, UR6, PT ;  /* 0x000000061c007c0c */ /* 0x000fe2000bfa6270 */
[----:B------:R-:W-:Y:S01]  /*1710*/  UIMAD.WIDE.U32 UR14, UR4, 0x20, URZ ;  /* 0x00000020040e78a5 */ /* 0x000fe2000f8e003f */
[----:B------:R-:W-:Y:S01]  /*1720*/  LOP3.LUT R6, R2, 0x8, R3, 0xf8, !PT ;  /* 0x0000000802067812 */ /* 0x000fe200078ef803 */
[----:B------:R3:W-:Y:S01]  /*1730*/  @!P4 LDGSTS.E.BYPASS.LTC128B.128 [R243+0xb000], [R10.64+0x80] ;  /* 0x0b0000800af3cfae */ /* 0x0007e2000b901d50 */
[----:B------:R-:W-:-:S02]  /*1740*/  SHF.R.S32.HI R15, RZ, 0x1f, R0 ;  /* 0x0000001fff0f7819 */ /* 0x000fc40000011400 */
[----:B------:R-:W-:Y:S01]  /*1750*/  SHF.R.U32.HI R2, RZ, 0x3, R2 ;  /* 0x00000003ff027819 */ /* 0x000fe20000011602 */
[----:B------:R4:W-:Y:S01]  /*1760*/  @!P3 LDGSTS.E.BYPASS.LTC128B.128 [R243+0x9800], [R8.64] ;  /* 0x0980000008f3bfae */ /* 0x0009e2000b901d50 */
[----:B------:R-:W-:Y:S02]  /*1770*/  LEA.HI R15, R15, R0, RZ, 0x3 ;  /* 0x000000000f0f7211 */ /* 0x000fe400078f18ff */
[----:B------:R-:W-:Y:S01]  /*1780*/  ISETP.GE.AND P1, PT, R26, UR6, PT ;  /* 0x000000061a007c0c */ /* 0x000fe2000bf26270 */
[----:B------:R4:W-:Y:S01]  /*1790*/  @!P3 LDGSTS.E.BYPASS.LTC128B.128 [R243+0xb800], [R8.64+0x80] ;  /* 0x0b80008008f3bfae */ /* 0x0009e2000b901d50 */
[----:B------:R-:W-:Y:S01]  /*17a0*/  LOP3.LUT R3, R15, 0xfffffff8, RZ, 0xc0, !PT ;  /* 0xfffffff80f037812 */ /* 0x000fe200078ec0ff */
[----:B------:R-:W-:Y:S01]  /*17b0*/  USHF.L.U32 UR6, UR5, 0x5, URZ ;  /* 0x0000000505067899 */ /* 0x000fe2000800063f */
[----:B-1----:R-:W-:Y:S01]  /*17c0*/  IMAD.U32 R13, RZ, RZ, UR4 ;  /* 0x00000004ff0d7e24 */ /* 0x002fe2000f8e00ff */
[----:B------:R-:W0:Y:S01]  /*17d0*/  LDGDEPBAR ;  /* 0x00000000000079af */ /* 0x000e220000000000 */
[----:B------:R-:W-:Y:S01]  /*17e0*/  IMAD.U32 R12, RZ, RZ, UR4 ;  /* 0x00000004ff0c7e24 */ /* 0x000fe2000f8e00ff */
[----:B------:R-:W-:-:S02]  /*17f0*/  VOTEU.ALL UP0, P5 ;  /* 0x00000000003f7886 */ /* 0x000fc40002800000 */
[----:B------:R1:W-:Y:S01]  /*1800*/  STL [R1+0x50], R20 ;  /* 0x0000501401007387 */ /* 0x0003e20000100800 */
[----:B------:R-:W-:Y:S01]  /*1810*/  @!P2 LEA R13, P0, R13, R4, 0x4 ;  /* 0x000000040d0da211 */ /* 0x000fe200078020ff */
[----:B------:R-:W-:Y:S01]  /*1820*/  IMAD.U32 R14, RZ, RZ, UR6 ;  /* 0x00000006ff0e7e24 */ /* 0x000fe2000f8e00ff */
[----:B------:R-:W-:Y:S01]  /*1830*/  @!UP0 UIMAD UR6, UR5, 0x30, URZ ;  /* 0x00000030050688a4 */ /* 0x000fe2000f8e023f */
[----:B--2---:R-:W-:Y:S01]  /*1840*/  IMAD.U32 R16, RZ, RZ, UR5 ;  /* 0x00000005ff107e24 */ /* 0x004fe2000f8e00ff */
[----:B------:R-:W-:-:S04]  /*1850*/  UISETP.GE.AND UP0, UPT, UR13, 0x41, UPT ;  /* 0x000000410d00788c */ /* 0x000fc8000bf06270 */
[----:B------:R-:W-:Y:S02]  /*1860*/  @!P2 LEA.HI.X R16, R12, R5, R16, 0x4, P0 ;  /* 0x000000050c10a211 */ /* 0x000fe400000f2410 */
[C---:B---3--:R-:W-:Y:S02]  /*1870*/  @!P1 IADD3 R11, P0, R4.reuse, UR14, RZ ;  /* 0x0000000e040b9c10 */ /* 0x048fe4000ff1e0ff */
[----:B----4-:R-:W-:Y:S01]  /*1880*/  @!P6 LEA R8, P3, R4, c[0x0][0x170], 0x1 ;  /* 0x00005c000408ea11 */ /* 0x010fe200078608ff */
[----:B------:R-:W-:-:S04]  /*1890*/  DEPBAR.LE SB0, 0x0 ;  /* 0x000080000000791a */ /* 0x000fc80000000000 */
[----:B------:R-:W-:Y:S01]  /*18a0*/  BAR.SYNC.DEFER_BLOCKING 0x0 ;  /* 0x0000000000007b1d */ /* 0x000fe20000010000 */
[----:B-1----:R-:W-:Y:S01]  /*18b0*/  IMAD.IADD R20, R0, 0x1, -R3 ;  /* 0x0000000100147824 */ /* 0x002fe200078e0a03 */
[----:B------:R-:W-:Y:S01]  /*18c0*/  LOP3.LUT R0, R6, R2, RZ, 0x3c, !PT ;  /* 0x0000000206007212 */ /* 0x000fe200078e3cff */
[----:B------:R-:W-:Y:S01]  /*18d0*/  IMAD.SHL.U32 R3, R7, 0x8, RZ ;  /* 0x0000000807037824 */ /* 0x000fe200078e00ff */
[----:B------:R-:W-:Y:S01]  /*18e0*/  @!P6 LEA.HI.X R9, R4, c[0x0][0x174], R5, 0x1, P3 ;  /* 0x00005d000409ea11 */ /* 0x000fe200018f0c05 */
[----:B------:R-:W-:Y:S01]  /*18f0*/  IMAD.SHL.U32 R2, R20, 0x40, RZ ;  /* 0x0000004014027824 */ /* 0x000fe200078e00ff */
[----:B------:R-:W-:Y:S01]  /*1900*/  @!P2 LEA R6, P3, R13, c[0x0][0x170], 0x1 ;  /* 0x00005c000d06aa11 */ /* 0x000fe200078608ff */
[----:B------:R-:W-:-:S03]  /*1910*/  IMAD R0, R7, 0x200, R0 ;  /* 0x0000020007007824 */ /* 0x000fc600078e0200 */
[----:B------:R-:W-:Y:S01]  /*1920*/  LOP3.LUT R2, R2, 0x1c0, RZ, 0xc0, !PT ;  /* 0x000001c002027812 */ /* 0x000fe200078ec0ff */
[----:B------:R-:W-:Y:S02]  /*1930*/  IMAD.SHL.U32 R224, R0, 0x2, RZ ;  /* 0x0000000200e07824 */ /* 0x000fe400078e00ff */
[----:B------:R-:W-:Y:S01]  /*1940*/  IMAD.MOV.U32 R0, RZ, RZ, 0x20 ;  /* 0x00000020ff007424 */ /* 0x000fe200078e00ff */
[----:B------:R-:W-:Y:S02]  /*1950*/  LOP3.LUT R10, R2, 0x8, R3, 0xf8, !PT ;  /* 0x00000008020a7812 */ /* 0x000fe400078ef803 */
[----:B------:R-:W-:Y:S01]  /*1960*/  SHF.R.U32.HI R7, RZ, 0x3, R2 ;  /* 0x00000003ff077819 */ /* 0x000fe20000011602 */
[----:B------:R-:W-:Y:S01]  /*1970*/  @!P5 IMAD.WIDE.U32 R2, R12, 0x30, R4 ;  /* 0x000000300c02d825 */ /* 0x000fe200078e0004 */
[----:B------:R-:W-:Y:S02]  /*1980*/  @!P1 IADD3.X R5, R5, UR15, R14, P0, !PT ;  /* 0x0000000f05059c10 */ /* 0x000fe400087fe40e */
[----:B------:R-:W-:Y:S01]  /*1990*/  LOP3.LUT R159, R10, R7, RZ, 0x3c, !PT ;  /* 0x000000070a9f7212 */ /* 0x000fe200078e3cff */
[----:B------:R-:W-:Y:S01]  /*19a0*/  IMAD.SHL.U32 R12, R15, 0x40, RZ ;  /* 0x000000400f0c7824 */ /* 0x000fe200078e00ff */
[----:B------:R-:W-:-:S02]  /*19b0*/  @!P2 LEA.HI.X R7, R13, c[0x0][0x174], R16, 0x1, P3 ;  /* 0x00005d000d07aa11 */ /* 0x000fc400018f0c10 */
[----:B------:R-:W-:Y:S01]  /*19c0*/  @!P1 LEA R4, P3, R11, c[0x0][0x170], 0x1 ;  /* 0x00005c000b049a11 */ /* 0x000fe200078608ff */
[----:B------:R-:W-:Y:S01]  /*19d0*/  @P6 STS.128 [R243+0xc000], RZ ;  /* 0x00c000fff3006388 */ /* 0x000fe20000000c00 */
[----:B------:R-:W-:Y:S02]  /*19e0*/  @!P5 IADD3 R3, R3, UR6, RZ ;  /* 0x000000060303dc10 */ /* 0x000fe4000fffe0ff */
[C---:B------:R-:W-:Y:S01]  /*19f0*/  @!P5 LEA R10, P0, R2.reuse, c[0x0][0x170], 0x1 ;  /* 0x00005c00020ada11 */ /* 0x040fe200078008ff */
[----:B------:R-:W-:Y:S01]  /*1a00*/  @P6 STS.128 [R243+0xe000], RZ ;  /* 0x00e000fff3006388 */ /* 0x000fe20000000c00 */
[----:B------:R-:W-:Y:S02]  /*1a10*/  LEA.HI R13, R27, R160, RZ, 0x5 ;  /* 0x000000a01b0d7211 */ /* 0x000fe400078f28ff */
[----:B------:R-:W-:Y:S01]  /*1a20*/  @!P1 LEA.HI.X R5, R11, c[0x0][0x174], R5, 0x1, P3 ;  /* 0x00005d000b059a11 */ /* 0x000fe200018f0c05 */
[----:B------:R-:W-:Y:S01]  /*1a30*/  @!PT LDS RZ, [RZ] ;  /* 0x00000000fffff984 */ /* 0x000fe20000000800 */
[----:B------:R-:W-:Y:S01]  /*1a40*/  @!PT LDS RZ, [RZ] ;  /* 0x00000000fffff984 */ /* 0x000fe20000000800 */
[----:B------:R-:W-:Y:S01]  /*1a50*/  @!PT LDS RZ, [RZ] ;  /* 0x00000000fffff984 */ /* 0x000fe20000000800 */
[----:B------:R1:W-:Y:S01]  /*1a60*/  @!P6 LDGSTS.E.BYPASS.LTC128B.128 [R243+0xc000], [R8.64] ;  /* 0x0c00000008f3efae */ /* 0x0003e2000b901d50 */
[----:B------:R-:W-:-:S02]  /*1a70*/  @!P5 LEA.HI.X R11, R2, c[0x0][0x174], R3, 0x1, P0 ;  /* 0x00005d00020bda11 */ /* 0x000fc400000f0c03 */
[----:B------:R-:W-:Y:S01]  /*1a80*/  SHF.R.S32.HI R2, RZ, 0x5, R13 ;  /* 0x00000005ff027819 */ /* 0x000fe2000001140d */
[----:B------:R1:W-:Y:S01]  /*1a90*/  @!P6 LDGSTS.E.BYPASS.LTC128B.128 [R243+0xe000], [R8.64+0x80] ;  /* 0x0e00008008f3efae */ /* 0x0003e2000b901d50 */
[----:B------:R-:W-:Y:S02]  /*1aa0*/  LOP3.LUT R158, R12, 0xfffffe00, RZ, 0xc0, !PT ;  /* 0xfffffe000c9e7812 */ /* 0x000fe400078ec0ff */
[----:B------:R-:W-:Y:S01]  /*1ab0*/  IADD3 R235, R224, 0x8020, RZ ;  /* 0x00008020e0eb7810 */ /* 0x000fe20007ffe0ff */
[----:B------:R-:W-:Y:S02]  /*1ac0*/  @P2 STS.128 [R243+0xc800], RZ ;  /* 0x00c800fff3002388 */ /* 0x000fe40000000c00 */
[----:B------:R-:W-:Y:S02]  /*1ad0*/  IMAD R2, R2, 0x400, R158 ;  /* 0x0000040002027824 */ /* 0x000fe400078e029e */
[----:B------:R-:W-:Y:S02]  /*1ae0*/  @P2 STS.128 [R243+0xe800], RZ ;  /* 0x00e800fff3002388 */ /* 0x000fe40000000c00 */
[----:B------:R-:W-:-:S02]  /*1af0*/  IMAD.IADD R2, R159, 0x1, R2 ;  /* 0x000000019f027824 */ /* 0x000fc400078e0202 */
[----:B------:R-:W-:Y:S01]  /*1b00*/  @!PT LDS RZ, [RZ] ;  /* 0x00000000fffff984 */ /* 0x000fe20000000800 */
[----:B------:R-:W-:Y:S01]  /*1b10*/  @!PT LDS RZ, [RZ] ;  /* 0x00000000fffff984 */ /* 0x000fe20000000800 */
[----:B------:R-:W-:Y:S01]  /*1b20*/  @!PT LDS RZ, [RZ] ;  /* 0x00000000fffff984 */ /* 0x000fe20000000800 */
[----:B------:R2:W-:Y:S02]  /*1b30*/  @!P2 LDGSTS.E.BYPASS.LTC128B.128 [R243+0xc800], [R6.64] ;  /* 0x0c80000006f3afae */ /* 0x0005e4000b901d50 */
[----:B------:R-:W-:Y:S01]  /*1b40*/  IMAD.SHL.U32 R231, R2, 0x2, RZ ;  /* 0x0000000202e77824 */ /* 0x000fe200078e00ff */
[----:B------:R-:W-:Y:S01]  /*1b50*/  IADD3 R2, R224, 0x8000, RZ ;  /* 0x00008000e0027810 */ /* 0x000fe20007ffe0ff */
[----:B------:R2:W-:Y:S04]  /*1b60*/  @!P2 LDGSTS.E.BYPASS.LTC128B.128 [R243+0xe800], [R6.64+0x80] ;  /* 0x0e80008006f3afae */ /* 0x0005e8000b901d50 */
[----:B------:R-:W-:Y:S04]  /*1b70*/  @P1 STS.128 [R243+0xd000], RZ ;  /* 0x00d000fff3001388 */ /* 0x000fe80000000c00 */
[----:B------:R-:W-:Y:S04]  /*1b80*/  @P1 STS.128 [R243+0xf000], RZ ;  /* 0x00f000fff3001388 */ /* 0x000fe80000000c00 */
        /* <DEDUP_REMOVED lines=15> */
[----:B------:R-:W-:Y:S04]  /*1c80*/  LDSM.16.M88.4 R12, [R231] ;  /* 0x00000000e70c783b */ /* 0x000fe80000000200 */
[----:B------:R-:W4:Y:S01]  /*1c90*/  LDSM.16.M88.4 R16, [R224+0x8000] ;  /* 0x00800000e010783b */ /* 0x000f220000000200 */
[----:B---3--:R-:W-:-:S03]  /*1ca0*/  IMAD.MOV.U32 R4, RZ, RZ, 0x10 ;  /* 0x00000010ff047424 */ /* 0x008fc600078e00ff */
[----:B------:R-:W-:Y:S01]  /*1cb0*/  LDSM.16.M88.4 R28, [R224+0x9000] ;  /* 0x00900000e01c783b */ /* 0x000fe20000000200 */
[----:B------:R-:W-:Y:S01]  /*1cc0*/  IMAD.SHL.U32 R5, R160, 0x2, RZ ;  /* 0x00000002a0057824 */ /* 0x000fe200078e00ff */
[----:B------:R-:W-:Y:S02]  /*1cd0*/  SEL R4, R4, 0xfffffff0, !P1 ;  /* 0xfffffff004047807 */ /* 0x000fe40004800000 */
[----:B------:R-:W3:Y:S01]  /*1ce0*/  LDSM.16.M88.4 R32, [R224+0x8800] ;  /* 0x00880000e020783b */ /* 0x000ee20000000200 */
[----:B------:R-:W-:Y:S02]  /*1cf0*/  R2P PR, R25, 0x6 ;  /* 0x0000000619007804 */ /* 0x000fe40000000000 */
[----:B------:R-:W-:Y:S01]  /*1d00*/  LOP3.LUT R5, R5, 0x6, RZ, 0xc0, !PT ;  /* 0x0000000605057812 */ /* 0x000fe200078ec0ff */
[----:B------:R-:W-:Y:S01]  /*1d10*/  IMAD R232, R4, 0x2, R231 ;  /* 0x0000000204e87824 */ /* 0x000fe200078e02e7 */
[----:B------:R-:W-:Y:S03]  /*1d20*/  LDSM.16.M88.4 R24, [R224+0x9800] ;  /* 0x00980000e018783b */ /* 0x000fe60000000200 */
[----:B------:R-:W-:Y:S01]  /*1d30*/  IMAD R233, R0, 0x2, R232 ;  /* 0x0000000200e97824 */ /* 0x000fe200078e02e8 */
[----:B------:R-:W-:Y:S04]  /*1d40*/  LDSM.16.M88.4 R20, [R232+0x2000] ;  /* 0x00200000e814783b */ /* 0x000fe80000000200 */
[----:B-1----:R-:W1:Y:S01]  /*1d50*/  LDSM.16.M88.4 R8, [R231+0x2000] ;  /* 0x00200000e708783b */ /* 0x002e620000000200 */
[----:B------:R-:W-:Y:S01]  /*1d60*/  @P1 IADD3 R235, R2, -0x20, RZ ;  /* 0xffffffe002eb1810 */ /* 0x000fe20007ffe0ff */
[----:B------:R-:W-:-:S02]  /*1d70*/  IMAD.MOV.U32 R2, RZ, RZ, 0x40 ;  /* 0x00000040ff027424 */ /* 0x000fc400078e00ff */
[----:B------:R-:W0:Y:S01]  /*1d80*/  LDGDEPBAR ;  /* 0x00000000000079af */ /* 0x000e220000000000 */
[C---:B------:R-:W-:Y:S02]  /*1d90*/  IADD3 R242, R235.reuse, 0x800, RZ ;  /* 0x00000800ebf27810 */ /* 0x040fe40007ffe0ff */
[----:B------:R-:W-:Y:S01]  /*1da0*/  SEL R2, R2, 0xffffffc0, !P2 ;  /* 0xffffffc002027807 */ /* 0x000fe20005000000 */
[----:B------:R-:W5:Y:S01]  /*1db0*/  LDSM.16.M88.4 R64, [R235+0x1000] ;  /* 0x00100000eb40783b */ /* 0x000f620000000200 */
[C---:B------:R-:W-:Y:S02]  /*1dc0*/  IADD3 R241, R235.reuse, 0x1000, RZ ;  /* 0x00001000ebf17810 */ /* 0x040fe40007ffe0ff */
[C---:B------:R-:W-:Y:S01]  /*1dd0*/  IADD3 R240, R235.reuse, 0x1800, RZ ;  /* 0x00001800ebf07810 */ /* 0x040fe20007ffe0ff */
[----:B------:R-:W2:Y:S01]  /*1de0*/  LDSM.16.M88.4 R60, [R235+0x800] ;  /* 0x00080000eb3c783b */ /* 0x000ea20000000200 */
[----:B------:R-:W-:Y:S01]  /*1df0*/  IMAD.IADD R230, R224, 0x1, R2 ;  /* 0x00000001e0e67824 */ /* 0x000fe200078e0202 */
[C---:B------:R-:W-:Y:S01]  /*1e00*/  IADD3 R239, R235.reuse, 0x2000, RZ ;  /* 0x00002000ebef7810 */ /* 0x040fe20007ffe0ff */
[----:B------:R-:W-:Y:S01]  /*1e10*/  IMAD.IADD R229, R2, 0x1, R235 ;  /* 0x0000000102e57824 */ /* 0x000fe200078e02eb */
[----:B------:R-:W-:Y:S01]  /*1e20*/  LDSM.16.M88.4 R56, [R235] ;  /* 0x00000000eb38783b */ /* 0x000fe20000000200 */
[C---:B------:R-:W-:Y:S01]  /*1e30*/  IADD3 R238, R235.reuse, 0x2800, RZ ;  /* 0x00002800ebee7810 */ /* 0x040fe20007ffe0ff */
[----:B----4-:R-:W-:Y:S01]  /*1e40*/  HMMA.16816.F32.BF16 R88, R12, R16, RZ ;  /* 0x000000100c58723c */ /* 0x010fe200000418ff */
[C---:B------:R-:W-:Y:S01]  /*1e50*/  IADD3 R237, R235.reuse, 0x3000, RZ ;  /* 0x00003000ebed7810 */ /* 0x040fe20007ffe0ff */
[----:B------:R-:W-:Y:S01]  /*1e60*/  LDSM.16.M88.4 R68, [R235+0x1800] ;  /* 0x00180000eb44783b */ /* 0x000fe20000000200 */
[----:B------:R-:W-:-:S05]  /*1e70*/  IADD3 R236, R235, 0x3800, RZ ;  /* 0x00003800ebec7810 */ /* 0x000fca0007ffe0ff */
[C---:B------:R-:W-:Y:S08]  /*1e80*/  HMMA.16816.F32.BF16 R120, R12.reuse, R18, RZ ;  /* 0x000000120c78723c */ /* 0x040ff000000418ff */
[----:B---3--:R-:W-:Y:S08]  /*1e90*/  HMMA.16816.F32.BF16 R80, R12, R32, RZ ;  /* 0x000000200c50723c */ /* 0x008ff000000418ff */
[C---:B-1----:R-:W-:Y:S08]  /*1ea0*/  HMMA.16816.F32.BF16 R40, R8.reuse, R16, RZ ;  /* 0x000000100828723c */ /* 0x042ff000000418ff */
[C---:B------:R-:W-:Y:S08]  /*1eb0*/  HMMA.16816.F32.BF16 R52, R8.reuse, R18, RZ ;  /* 0x000000120834723c */ /* 0x040ff000000418ff */
[C---:B------:R-:W-:Y:S08]  /*1ec0*/  HMMA.16816.F32.BF16 R16, R8.reuse, R28, RZ ;  /* 0x0000001c0810723c */ /* 0x040ff000000418ff */
[C---:B------:R-:W-:Y:S08]  /*1ed0*/  HMMA.16816.F32.BF16 R36, R8.reuse, R32, RZ ;  /* 0x000000200824723c */ /* 0x040ff000000418ff */
[----:B------:R-:W-:Y:S08]  /*1ee0*/  HMMA.16816.F32.BF16 R44, R8, R24, RZ ;  /* 0x00000018082c723c */ /* 0x000ff000000418ff */
[----:B-----5:R-:W-:Y:S01]  /*1ef0*/  HMMA.16816.F32.BF16 R96, R20, R64, R16 ;  /* 0x000000401460723c */ /* 0x020fe20000041810 */
[----:B------:R-:W1:Y:S07]  /*1f00*/  LDSM.16.M88.4 R16, [R232] ;  /* 0x00000000e810783b */ /* 0x000e6e0000000200 */
[C---:B------:R-:W-:Y:S08]  /*1f10*/  HMMA.16816.F32.BF16 R48, R8.reuse, R34, RZ ;  /* 0x000000220830723c */ /* 0x040ff000000418ff */
[C---:B------:R-:W-:Y:S08]  /*1f20*/  HMMA.16816.F32.BF16 R72, R8.reuse, R30, RZ ;  /* 0x0000001e0848723c */ /* 0x040ff000000418ff */
[----:B------:R-:W-:Y:S01]  /*1f30*/  HMMA.16816.F32.BF16 R76, R8, R26, RZ ;  /* 0x0000001a084c723c */ /* 0x000fe200000418ff */
[----:B------:R-:W-:Y:S07]  /*1f40*/  LDSM.16.M88.4 R8, [R234+0x2000] ;  /* 0x00200000ea08783b */ /* 0x000fee0000000200 */
[C---:B------:R-:W-:Y:S01]  /*1f50*/  HMMA.16816.F32.BF16 R116, R12.reuse, R34, RZ ;  /* 0x000000220c74723c */ /* 0x040fe200000418ff */
[----:B------:R-:W-:Y:S07]  /*1f60*/  LDSM.16.M88.4 R32, [R230+0x8800] ;  /* 0x00880000e620783b */ /* 0x000fee0000000200 */
[C---:B------:R-:W-:Y:S08]  /*1f70*/  HMMA.16816.F32.BF16 R84, R12.reuse, R28, RZ ;  /* 0x0000001c0c54723c */ /* 0x040ff000000418ff */
[C---:B------:R-:W-:Y:S01]  /*1f80*/  HMMA.16816.F32.BF16 R112, R12.reuse, R30, RZ ;  /* 0x0000001e0c70723c */ /* 0x040fe200000418ff */
[----:B------:R-:W-:Y:S07]  /*1f90*/  LDSM.16.M88.4 R28, [R230+0x9000] ;  /* 0x00900000e61c783b */ /* 0x000fee0000000200 */
[C---:B------:R-:W-:Y:S08]  /*1fa0*/  HMMA.16816.F32.BF16 R92, R12.reuse, R24, RZ ;  /* 0x000000180c5c723c */ /* 0x040ff000000418ff */
[----:B------:R-:W-:Y:S01]  /*1fb0*/  HMMA.16816.F32.BF16 R104, R12, R26, RZ ;  /* 0x0000001a0c68723c */ /* 0x000fe200000418ff */
[----:B------:R-:W-:Y:S04]  /*1fc0*/  LDSM.16.M88.4 R24, [R230+0x8000] ;  /* 0x00800000e618783b */ /* 0x000fe80000000200 */
[----:B------:R-:W3:Y:S03]  /*1fd0*/  LDSM.16.M88.4 R12, [R234] ;  /* 0x00000000ea0c783b */ /* 0x000ee60000000200 */
[----:B--2---:R-:W-:Y:S08]  /*1fe0*/  HMMA.16816.F32.BF16 R108, R20, R60, R36 ;  /* 0x0000003c146c723c */ /* 0x004ff00000041824 */
[-C--:B-1----:R-:W-:Y:S08]  /*1ff0*/  HMMA.16816.F32.BF16 R36, R16, R56.reuse, R88 ;  /* 0x000000381024723c */ /* 0x082ff00000041858 */
[C---:B------:R-:W-:Y:S01]  /*2000*/  HMMA.16816.F32.BF16 R100, R20.reuse, R56, R40 ;  /* 0x000000381464723c */ /* 0x040fe20000041828 */
[----:B------:R-:W-:Y:S07]  /*2010*/  LDSM.16.M88.4 R40, [R233] ;  /* 0x00000000e928783b */ /* 0x000fee0000000200 */
[C---:B------:R-:W-:Y:S08]  /*2020*/  HMMA.16816.F32.BF16 R128, R20.reuse, R68, R44 ;  /* 0x000000441480723c */ /* 0x040ff0000004182c */
[C---:B------:R-:W-:Y:S08]  /*2030*/  HMMA.16816.F32.BF16 R140, R20.reuse, R58, R52 ;  /* 0x0000003a148c723c */ /* 0x040ff00000041834 */
[C---:B------:R-:W-:Y:S01]  /*2040*/  HMMA.16816.F32.BF16 R136, R20.reuse, R62, R48 ;  /* 0x0000003e1488723c */ /* 0x040fe20000041830 */
[----:B------:R-:W-:Y:S07]  /*2050*/  LDSM.16.M88.4 R48, [R229] ;  /* 0x00000000e530783b */ /* 0x000fee0000000200 */
[C---:B------:R-:W-:Y:S08]  /*2060*/  HMMA.16816.F32.BF16 R132, R20.reuse, R66, R72 ;  /* 0x000000421484723c */ /* 0x040ff00000041848 */
[----:B------:R-:W-:Y:S01]  /*2070*/  HMMA.16816.F32.BF16 R124, R20, R70, R76 ;  /* 0x00000046147c723c */ /* 0x000fe2000004184c */
[----:B------:R-:W1:Y:S04]  /*2080*/  LDSM.16.M88.4 R20, [R230+0x9800] ;  /* 0x00980000e614783b */ /* 0x000e680000000200 */
[----:B------:R-:W-:Y:S03]  /*2090*/  LDSM.16.M88.4 R76, [R224+0xa000] ;  /* 0x00a00000e04c783b */ /* 0x000fe60000000200 */
[C---:B------:R-:W-:Y:S08]  /*20a0*/  HMMA.16816.F32.BF16 R80, R16.reuse, R60, R80 ;  /* 0x0000003c1050723c */ /* 0x040ff00000041850 */
[C---:B------:R-:W-:Y:S08]  /*20b0*/  HMMA.16816.F32.BF16 R72, R16.reuse, R64, R84 ;  /* 0x000000401048723c */ /* 0x040ff00000041854 */
[C---:B------:R-:W-:Y:S08]  /*20c0*/  HMMA.16816.F32.BF16 R92, R16.reuse, R68, R92 ;  /* 0x00000044105c723c */ /* 0x040ff0000004185c */
[C---:B------:R-:W-:Y:S08]  /*20d0*/  HMMA.16816.F32.BF16 R56, R16.reuse, R58, R120 ;  /* 0x0000003a1038723c */ /* 0x040ff00000041878 */
[C---:B------:R-:W-:Y:S08]  /*20e0*/  HMMA.16816.F32.BF16 R60, R16.reuse, R62, R116 ;  /* 0x0000003e103c723c */ /* 0x040ff00000041874 */
[C---:B------:R-:W-:Y:S08]  /*20f0*/  HMMA.16816.F32.BF16 R52, R16.reuse, R66, R112 ;  /* 0x000000421034723c */ /* 0x040ff00000041870 */
[----:B------:R-:W-:Y:S01]  /*2100*/  HMMA.16816.F32.BF16 R88, R16, R70, R104 ;  /* 0x000000461058723c */ /* 0x000fe20000041868 */
[----:B------:R-:W2:Y:S04]  /*2110*/  LDSM.16.M88.4 R16, [R233+0x2000] ;  /* 0x00200000e910783b */ /* 0x000ea80000000200 */
[----:B------:R-:W-:Y:S03]  /*2120*/  LDSM.16.M88.4 R68, [R229+0x1000] ;  /* 0x00100000e544783b */ /* 0x000fe60000000200 */
[-C--:B---3--:R-:W-:Y:S01]  /*2130*/  HMMA.16816.F32.BF16 R44, R12, R24.reuse, R36 ;  /* 0x000000180c2c723c */ /* 0x088fe20000041824 */
[----:B------:R-:W3:Y:S07]  /*2140*/  LDSM.16.M88.4 R36, [R231+0x4000] ;  /* 0x00400000e724783b */ /* 0x000eee0000000200 */
[C---:B------:R-:W-:Y:S08]  /*2150*/  HMMA.16816.F32.BF16 R84, R8.reuse, R24, R100 ;  /* 0x000000180854723c */ /* 0x040ff00000041864 */
[C---:B------:R-:W-:Y:S08]  /*2160*/  HMMA.16816.F32.BF16 R112, R8.reuse, R32, R108 ;  /* 0x000000200870723c */ /* 0x040ff0000004186c */
[C---:B-1----:R-:W-:Y:S08]  /*2170*/  HMMA.16816.F32.BF16 R116, R8.reuse, R22, R124 ;  /* 0x000000160874723c */ /* 0x042ff0000004187c */
[C---:B------:R-:W-:Y:S08]  /*2180*/  HMMA.16816.F32.BF16 R104, R8.reuse, R28, R96 ;  /* 0x0000001c0868723c */ /* 0x040ff00000041860 */
[----:B------:R-:W-:Y:S01]  /*2190*/  HMMA.16816.F32.BF16 R108, R8, R34, R136 ;  /* 0x00000022086c723c */ /* 0x000fe20000041888 */
[----:B------:R-:W-:Y:S07]  /*21a0*/  LDSM.16.M88.4 R136, [R229+0x1800] ;  /* 0x00180000e588783b */ /* 0x000fee0000000200 */
[C---:B------:R-:W-:Y:S08]  /*21b0*/  HMMA.16816.F32.BF16 R124, R12.reuse, R32, R80 ;  /* 0x000000200c7c723c */ /* 0x040ff00000041850 */
[----:B------:R-:W-:Y:S01]  /*21c0*/  HMMA.16816.F32.BF16 R120, R12, R34, R60 ;  /* 0x000000220c78723c */ /* 0x000fe2000004183c */
[----:B------:R-:W1:Y:S04]  /*21d0*/  LDSM.16.M88.4 R32, [R231+0x6000] ;  /* 0x00600000e720783b */ /* 0x000e680000000200 */
[----:B------:R-:W-:Y:S03]  /*21e0*/  LDSM.16.M88.4 R60, [R235+0x2000] ;  /* 0x00200000eb3c783b */ /* 0x000fe60000000200 */
[C---:B------:R-:W-:Y:S08]  /*21f0*/  HMMA.16816.F32.BF16 R96, R8.reuse, R20, R128 ;  /* 0x000000140860723c */ /* 0x040ff00000041880 */
[C---:B------:R-:W-:Y:S08]  /*2200*/  HMMA.16816.F32.BF16 R64, R8.reuse, R26, R140 ;  /* 0x0000001a0840723c */ /* 0x040ff0000004188c */
[----:B------:R-:W-:Y:S08]  /*2210*/  HMMA.16816.F32.BF16 R100, R8, R30, R132 ;  /* 0x0000001e0864723c */ /* 0x000ff00000041884 */
[----:B------:R-:W-:Y:S01]  /*2220*/  HMMA.16816.F32.BF16 R8, R40, R48, R44 ;  /* 0x000000302808723c */ /* 0x000fe2000004182c */
[----:B------:R-:W-:Y:S07]  /*2230*/  LDSM.16.M88.4 R44, [R229+0x2000] ;  /* 0x00200000e52c783b */ /* 0x000fee0000000200 */
[C---:B------:R-:W-:Y:S08]  /*2240*/  HMMA.16816.F32.BF16 R56, R12.reuse, R26, R56 ;  /* 0x0000001a0c38723c */ /* 0x040ff00000041838 */
[C---:B------:R-:W-:Y:S08]  /*2250*/  HMMA.16816.F32.BF16 R132, R12.reuse, R28, R72 ;  /* 0x0000001c0c84723c */ /* 0x040ff00000041848 */
[----:B------:R-:W-:Y:S01]  /*2260*/  HMMA.16816.F32.BF16 R128, R12, R30, R52 ;  /* 0x0000001e0c80723c */ /* 0x000fe20000041834 */
[----:B------:R-:W4:Y:S04]  /*2270*/  LDSM.16.M88.4 R28, [R232+0x4000] ;  /* 0x00400000e81c783b */ /* 0x000f280000000200 */
[----:B------:R-:W-:Y:S03]  /*2280*/  LDSM.16.M88.4 R52, [R229+0x800] ;  /* 0x00080000e534783b */ /* 0x000fe60000000200 */
[----:B--2---:R-:W-:Y:S08]  /*2290*/  HMMA.16816.F32.BF16 R24, R16, R48, R84 ;  /* 0x000000301018723c */ /* 0x004ff00000041854 */
[C---:B------:R-:W-:Y:S08]  /*22a0*/  HMMA.16816.F32.BF16 R148, R12.reuse, R20, R92 ;  /* 0x000000140c94723c */ /* 0x040ff0000004185c */
[----:B------:R-:W-:Y:S01]  /*22b0*/  HMMA.16816.F32.BF16 R152, R12, R22, R88 ;  /* 0x000000160c98723c */ /* 0x000fe20000041858 */
[----:B------:R-:W2:Y:S07]  /*22c0*/  LDSM.16.M88.4 R12, [R232+0x6000] ;  /* 0x00600000e80c783b */ /* 0x000eae0000000200 */
[----:B---3--:R-:W-:Y:S01]  /*22d0*/  HMMA.16816.F32.BF16 R20, R36, R76, R8 ;  /* 0x0000004c2414723c */ /* 0x008fe20000041808 */
[----:B------:R-:W-:Y:S07]  /*22e0*/  LDSM.16.M88.4 R8, [R234+0x4000] ;  /* 0x00400000ea08783b */ /* 0x000fee0000000200 */
[-C--:B------:R-:W-:Y:S08]  /*22f0*/  HMMA.16816.F32.BF16 R84, R16, R50.reuse, R64 ;  /* 0x000000321054723c */ /* 0x080ff00000041840 */
[----:B------:R-:W-:Y:S01]  /*2300*/  HMMA.16816.F32.BF16 R80, R40, R50, R56 ;  /* 0x000000322850723c */ /* 0x000fe20000041838 */
[----:B------:R-:W3:Y:S04]  /*2310*/  LDSM.16.M88.4 R48, [R230+0xa000] ;  /* 0x00a00000e630783b */ /* 0x000ee80000000200 */
[----:B------:R-:W-:Y:S03]  /*2320*/  LDSM.16.M88.4 R56, [R224+0xa800] ;  /* 0x00a80000e038783b */ /* 0x000fe60000000200 */
[----:B-1----:R-:W-:Y:S01]  /*2330*/  HMMA.16816.F32.BF16 R64, R32, R76, R24 ;  /* 0x0000004c2040723c */ /* 0x002fe20000041818 */
[----:B------:R-:W1:Y:S07]  /*2340*/  LDSM.16.M88.4 R24, [R234+0x6000] ;  /* 0x00600000ea18783b */ /* 0x000e6e0000000200 */
[----:B----4-:R-:W-:Y:S01]  /*2350*/  HMMA.16816.F32.BF16 R72, R28, R60, R20 ;  /* 0x0000003c1c48723c */ /* 0x010fe20000041814 */
[----:B------:R-:W4:Y:S07]  /*2360*/  LDSM.16.M88.4 R20, [R233+0x4000] ;  /* 0x00400000e914783b */ /* 0x000f2e0000000200 */
[----:B------:R-:W-:Y:S08]  /*2370*/  HMMA.16816.F32.BF16 R80, R36, R78, R80 ;  /* 0x0000004e2450723c */ /* 0x000ff00000041850 */
[----:B--2---:R-:W-:Y:S08]  /*2380*/  HMMA.16816.F32.BF16 R64, R12, R60, R64 ;  /* 0x0000003c0c40723c */ /* 0x004ff00000041840 */
[C---:B------:R-:W-:Y:S08]  /*2390*/  HMMA.16816.F32.BF16 R112, R16.reuse, R52, R112 ;  /* 0x000000341070723c */ /* 0x040ff00000041870 */
[C---:B------:R-:W-:Y:S08]  /*23a0*/  HMMA.16816.F32.BF16 R108, R16.reuse, R54, R108 ;  /* 0x00000036106c723c */ /* 0x040ff0000004186c */
[C---:B------:R-:W-:Y:S08]  /*23b0*/  HMMA.16816.F32.BF16 R104, R16.reuse, R68, R104 ;  /* 0x000000441068723c */ /* 0x040ff00000041868 */
[C---:B------:R-:W-:Y:S08]  /*23c0*/  HMMA.16816.F32.BF16 R140, R16.reuse, R70, R100 ;  /* 0x00000046108c723c */ /* 0x040ff00000041864 */
[C---:B------:R-:W-:Y:S08]  /*23d0*/  HMMA.16816.F32.BF16 R144, R16.reuse, R136, R96 ;  /* 0x000000881090723c */ /* 0x040ff00000041860 */
[----:B------:R-:W-:Y:S01]  /*23e0*/  HMMA.16816.F32.BF16 R116, R16, R138, R116 ;  /* 0x0000008a1074723c */ /* 0x000fe20000041874 */
[----:B------:R-:W2:Y:S07]  /*23f0*/  LDSM.16.M88.4 R16, [R233+0x6000] ;  /* 0x00600000e910783b */ /* 0x000eae0000000200 */
[----:B------:R-:W-:Y:S08]  /*2400*/  HMMA.16816.F32.BF16 R76, R32, R78, R84 ;  /* 0x0000004e204c723c */ /* 0x000ff00000041854 */
[----:B---3--:R-:W-:Y:S08]  /*2410*/  HMMA.16816.F32.BF16 R72, R8, R48, R72 ;  /* 0x000000300848723c */ /* 0x008ff00000041848 */
[C---:B------:R-:W-:Y:S08]  /*2420*/  HMMA.16816.F32.BF16 R88, R40.reuse, R52, R124 ;  /* 0x000000342858723c */ /* 0x040ff0000004187c */
[----:B------:R-:W-:Y:S01]  /*2430*/  HMMA.16816.F32.BF16 R96, R40, R54, R120 ;  /* 0x000000362860723c */ /* 0x000fe20000041878 */
[----:B------:R-:W3:Y:S07]  /*2440*/  LDSM.16.M88.4 R52, [R235+0x2800] ;  /* 0x00280000eb34783b */ /* 0x000eee0000000200 */
[----:B-1----:R-:W-:Y:S08]  /*2450*/  HMMA.16816.F32.BF16 R64, R24, R48, R64 ;  /* 0x000000301840723c */ /* 0x002ff00000041840 */
[-C--:B------:R-:W-:Y:S08]  /*2460*/  HMMA.16816.F32.BF16 R80, R28, R62.reuse, R80 ;  /* 0x0000003e1c50723c */ /* 0x080ff00000041850 */
[----:B------:R-:W-:Y:S08]  /*2470*/  HMMA.16816.F32.BF16 R76, R12, R62, R76 ;  /* 0x0000003e0c4c723c */ /* 0x000ff0000004184c */
[----:B----4-:R-:W-:Y:S08]  /*2480*/  HMMA.16816.F32.BF16 R84, R20, R44, R72 ;  /* 0x0000002c1454723c */ /* 0x010ff00000041848 */
[----:B------:R-:W-:Y:S08]  /*2490*/  HMMA.16816.F32.BF16 R72, R36, R56, R88 ;  /* 0x000000382448723c */ /* 0x000ff00000041858 */
[C---:B------:R-:W-:Y:S08]  /*24a0*/  HMMA.16816.F32.BF16 R100, R40.reuse, R68, R132 ;  /* 0x000000442864723c */ /* 0x040ff00000041884 */
[----:B------:R-:W-:Y:S01]  /*24b0*/  HMMA.16816.F32.BF16 R128, R40, R70, R128 ;  /* 0x000000462880723c */ /* 0x000fe20000041880 */
[----:B------:R-:W-:-:S04]  /*24c0*/  FMUL.FTZ R2, R84, c[0x0][0x2ec] ;  /* 0x0000bb0054027a20 */ /* 0x000fc80000410000 */
[----:B------:R1:W-:Y:S03]  /*24d0*/  MUFU.TANH R126, R2 ;  /* 0x00000002007e7308 */ /* 0x0003e60000002400 */
[----:B--2---:R-:W-:Y:S01]  /*24e0*/  HMMA.16816.F32.BF16 R92, R16, R44, R64 ;  /* 0x0000002c105c723c */ /* 0x004fe20000041840 */
[----:B------:R-:W2:Y:S07]  /*24f0*/  LDSM.16.M88.4 R64, [R230+0xa800] ;  /* 0x00a80000e640783b */ /* 0x000eae0000000200 */
[----:B------:R-:W-:Y:S01]  /*2500*/  HMMA.16816.F32.BF16 R68, R8, R50, R80 ;  /* 0x000000320844723c */ /* 0x000fe20000041850 */
[----:B-1----:R-:W-:-:S07]  /*2510*/  FMUL.FTZ R2, R85, c[0x0][0x2ec] ;  /* 0x0000bb0055027a20 */ /* 0x002fce0000410000 */
[----:B------:R-:W-:Y:S01]  /*2520*/  HMMA.16816.F32.BF16 R60, R32, R56, R112 ;  /* 0x00000038203c723c */ /* 0x000fe20000041870 */
[----:B------:R1:W-:Y:S07]  /*2530*/  MUFU.TANH R125, R2 ;  /* 0x00000002007d7308 */ /* 0x0003ee0000002400 */
[----:B------:R-:W-:Y:S01]  /*2540*/  HMMA.16816.F32.BF16 R76, R24, R50, R76 ;  /* 0x00000032184c723c */ /* 0x000fe2000004184c */
[----:B------:R-:W4:Y:S07]  /*2550*/  LDSM.16.M88.4 R48, [R229+0x2800] ;  /* 0x00280000e530783b */ /* 0x000f2e0000000200 */
[----:B---3--:R-:W-:Y:S01]  /*2560*/  HMMA.16816.F32.BF16 R72, R28, R52, R72 ;  /* 0x000000341c48723c */ /* 0x008fe20000041848 */
[----:B-1----:R-:W-:-:S04]  /*2570*/  FMUL.FTZ R2, R86, c[0x0][0x2ec] ;  /* 0x0000bb0056027a20 */ /* 0x002fc80000410000 */
[----:B------:R1:W-:Y:S03]  /*2580*/  MUFU.TANH R157, R2 ;  /* 0x00000002009d7308 */ /* 0x0003e60000002400 */
[----:B------:R-:W-:Y:S08]  /*2590*/  HMMA.16816.F32.BF16 R80, R20, R46, R68 ;  /* 0x0000002e1450723c */ /* 0x000ff00000041844 */
[----:B------:R-:W-:Y:S01]  /*25a0*/  HMMA.16816.F32.BF16 R60, R12, R52, R60 ;  /* 0x000000340c3c723c */ /* 0x000fe2000004183c */
[----:B-1----:R-:W-:-:S07]  /*25b0*/  FMUL.FTZ R2, R87, c[0x0][0x2ec] ;  /* 0x0000bb0057027a20 */ /* 0x002fce0000410000 */
[----:B------:R-:W-:Y:S01]  /*25c0*/  HMMA.16816.F32.BF16 R84, R16, R46, R76 ;  /* 0x0000002e1054723c */ /* 0x000fe2000004184c */
[----:B------:R1:W-:Y:S01]  /*25d0*/  MUFU.TANH R156, R2 ;  /* 0x00000002009c7308 */ /* 0x0003e20000002400 */
[----:B------:R-:W3:Y:S06]  /*25e0*/  LDSM.16.M88.4 R44, [R224+0xb000] ;  /* 0x00b00000e02c783b */ /* 0x000eec0000000200 */
[----:B------:R-:W-:Y:S08]  /*25f0*/  HMMA.16816.F32.BF16 R68, R36, R58, R96 ;  /* 0x0000003a2444723c */ /* 0x000ff00000041860 */
[----:B--2---:R-:W-:Y:S01]  /*2600*/  HMMA.16816.F32.BF16 R72, R8, R64, R72 ;  /* 0x000000400848723c */ /* 0x004fe20000041848 */
[----:B-1----:R-:W-:-:S04]  /*2610*/  FMUL.FTZ R2, R92, c[0x0][0x2ec] ;  /* 0x0000bb005c027a20 */ /* 0x002fc80000410000 */
[----:B------:R1:W-:Y:S03]  /*2620*/  MUFU.TANH R124, R2 ;  /* 0x00000002007c7308 */ /* 0x0003e60000002400 */
[----:B------:R-:W-:Y:S08]  /*2630*/  HMMA.16816.F32.BF16 R76, R32, R58, R108 ;  /* 0x0000003a204c723c */ /* 0x000ff0000004186c */
[----:B------:R-:W-:Y:S01]  /*2640*/  HMMA.16816.F32.BF16 R56, R24, R64, R60 ;  /* 0x000000401838723c */ /* 0x000fe2000004183c */
[----:B------:R-:W2:Y:S01]  /*2650*/  LDSM.16.M88.4 R60, [R235+0x3000] ;  /* 0x00300000eb3c783b */ /* 0x000ea20000000200 */
[----:B-1----:R-:W-:-:S06]  /*2660*/  FMUL.FTZ R2, R93, c[0x0][0x2ec] ;  /* 0x0000bb005d027a20 */ /* 0x002fcc0000410000 */
[----:B------:R-:W-:Y:S01]  /*2670*/  HMMA.16816.F32.BF16 R68, R28, R54, R68 ;  /* 0x000000361c44723c */ /* 0x000fe20000041844 */
[----:B------:R1:W-:-:S15]  /*2680*/  MUFU.TANH R123, R2 ;  /* 0x00000002007b7308 */ /* 0x0003de0000002400 */
[----:B----4-:R-:W-:Y:S01]  /*2690*/  HMMA.16816.F32.BF16 R88, R16, R48, R56 ;  /* 0x000000301058723c */ /* 0x010fe20000041838 */
[----:B-1----:R-:W-:-:S04]  /*26a0*/  FMUL.FTZ R2, R94, c[0x0][0x2ec] ;  /* 0x0000bb005e027a20 */ /* 0x002fc80000410000 */
[----:B------:R1:W4:Y:S03]  /*26b0*/  MUFU.TANH R120, R2 ;  /* 0x0000000200787308 */ /* 0x0003260000002400 */
[----:B---3--:R-:W-:Y:S08]  /*26c0*/  HMMA.16816.F32.BF16 R56, R32, R44, R104 ;  /* 0x0000002c2038723c */ /* 0x008ff00000041868 */
[----:B------:R-:W-:Y:S01]  /*26d0*/  HMMA.16816.F32.BF16 R68, R8, R66, R68 ;  /* 0x000000420844723c */ /* 0x000fe20000041844 */
[----:B-1----:R-:W-:-:S04]  /*26e0*/  FMUL.FTZ R2, R95, c[0x0][0x2ec] ;  /* 0x0000bb005f027a20 */ /* 0x002fc80000410000 */
[----:B------:R1:W3:Y:S02]  /*26f0*/  MUFU.TANH R115, R2 ;  /* 0x0000000200737308 */ /* 0x0002e40000002400 */
[----:B-1----:R-:W-:-:S06]  /*2700*/  FMUL.FTZ R2, R80, c[0x0][0x2ec] ;  /* 0x0000bb0050027a20 */ /* 0x002fcc0000410000 */
[----:B------:R1:W-:Y:S02]  /*2710*/  MUFU.TANH R122, R2 ;  /* 0x00000002007a7308 */ /* 0x0003e40000002400 */
[----:B-1----:R-:W-:-:S06]  /*2720*/  FMUL.FTZ R2, R81, c[0x0][0x2ec] ;  /* 0x0000bb0051027a20 */ /* 0x002fcc0000410000 */
[----:B------:R1:W-:Y:S02]  /*2730*/  MUFU.TANH R121, R2 ;  /* 0x0000000200797308 */ /* 0x0003e40000002400 */
[----:B-1----:R-:W-:-:S06]  /*2740*/  FMUL.FTZ R2, R82, c[0x0][0x2ec] ;  /* 0x0000bb0052027a20 */ /* 0x002fcc0000410000 */
[----:B------:R1:W-:Y:S02]  /*2750*/  MUFU.TANH R113, R2 ;  /* 0x0000000200717308 */ /* 0x0003e40000002400 */
[----:B-1----:R-:W-:Y:S02]  /*2760*/  FMUL.FTZ R2, R83, c[0x0][0x2ec] ;  /* 0x0000bb0053027a20 */ /* 0x002fe40000410000 */
[----:B------:R-:W-:Y:S04]  /*2770*/  HMMA.16816.F32.BF16 R80, R20, R48, R72 ;  /* 0x000000301450723c */ /* 0x000fe80000041848 */
[----:B------:R1:W-:Y:S04]  /*2780*/  MUFU.TANH R114, R2 ;  /* 0x0000000200727308 */ /* 0x0003e80000002400 */
[----:B------:R-:W-:Y:S01]  /*2790*/  HMMA.16816.F32.BF16 R72, R12, R54, R76 ;  /* 0x000000360c48723c */ /* 0x000fe2000004184c */
[----:B------:R-:W5:Y:S07]  /*27a0*/  LDSM.16.M88.4 R52, [R230+0xb000] ;  /* 0x00b00000e634783b */ /* 0x000f6e0000000200 */
[----:B------:R-:W-:Y:S01]  /*27b0*/  HMMA.16816.F32.BF16 R76, R36, R44, R100 ;  /* 0x0000002c244c723c */ /* 0x000fe20000041864 */
[----:B-1----:R-:W-:-:S04]  /*27c0*/  FMUL.FTZ R2, R84, c[0x0][0x2ec] ;  /* 0x0000bb0054027a20 */ /* 0x002fc80000410000 */
[----:B------:R1:W-:Y:S11]  /*27d0*/  MUFU.TANH R112, R2 ;  /* 0x0000000200707308 */ /* 0x0003f60000002400 */
[----:B------:R-:W-:Y:S01]  /*27e0*/  HMMA.16816.F32.BF16 R72, R24, R66, R72 ;  /* 0x000000421848723c */ /* 0x000fe20000041848 */
[----:B-1----:R-:W-:-:S07]  /*27f0*/  FMUL.FTZ R2, R85, c[0x0][0x2ec] ;  /* 0x0000bb0055027a20 */ /* 0x002fce0000410000 */
[-C--:B--2---:R-:W-:Y:S01]  /*2800*/  HMMA.16816.F32.BF16 R76, R28, R60.reuse, R76 ;  /* 0x0000003c1c4c723c */ /* 0x084fe2000004184c */
[----:B------:R1:W-:Y:S07]  /*2810*/  MUFU.TANH R111, R2 ;  /* 0x00000002006f7308 */ /* 0x0003ee0000002400 */
[----:B------:R-:W-:Y:S01]  /*2820*/  HMMA.16816.F32.BF16 R64, R12, R60, R56 ;  /* 0x0000003c0c40723c */ /* 0x000fe20000041838 */
[----:B------:R-:W-:Y:S01]  /*2830*/  LDSM.16.M88.4 R56, [R229+0x3000] ;  /* 0x00300000e538783b */ /* 0x000fe20000000200 */
[----:B-1----:R-:W-:-:S04]  /*2840*/  FMUL.FTZ R2, R86, c[0x0][0x2ec] ;  /* 0x0000bb0056027a20 */ /* 0x002fc80000410000 */
[----:B------:R1:W2:Y:S02]  /*2850*/  MUFU.TANH R108, R2 ;  /* 0x00000002006c7308 */ /* 0x0002a40000002400 */
[----:B-1----:R-:W-:Y:S02]  /*2860*/  FMUL.FTZ R2, R87, c[0x0][0x2ec] ;  /* 0x0000bb0057027a20 */ /* 0x002fe40000410000 */
[----:B------:R-:W-:Y:S04]  /*2870*/  HMMA.16816.F32.BF16 R84, R16, R50, R72 ;  /* 0x000000321054723c */ /* 0x000fe80000041848 */
[----:B------:R1:W1:Y:S04]  /*2880*/  MUFU.TANH R109, R2 ;  /* 0x00000002006d7308 */ /* 0x0002680000002400 */
[-C--:B-----5:R-:W-:Y:S08]  /*2890*/  HMMA.16816.F32.BF16 R72, R8, R52.reuse, R76 ;  /* 0x000000340848723c */ /* 0x0a0ff0000004184c */
[----:B------:R-:W-:Y:S01]  /*28a0*/  HMMA.16816.F32.BF16 R76, R24, R52, R64 ;  /* 0x00000034184c723c */ /* 0x000fe20000041840 */
[----:B-1----:R-:W-:-:S04]  /*28b0*/  FMUL.FTZ R2, R80, c[0x0][0x2ec] ;  /* 0x0000bb0050027a20 */ /* 0x002fc80000410000 */
[----:B------:R1:W-:Y:S02]  /*28c0*/  MUFU.TANH R110, R2 ;  /* 0x00000002006e7308 */ /* 0x0003e40000002400 */
[----:B-1----:R-:W-:-:S06]  /*28d0*/  FMUL.FTZ R2, R81, c[0x0][0x2ec] ;  /* 0x0000bb0051027a20 */ /* 0x002fcc0000410000 */
[----:B------:R1:W-:Y:S02]  /*28e0*/  MUFU.TANH R107, R2 ;  /* 0x00000002006b7308 */ /* 0x0003e40000002400 */
[----:B-1----:R-:W-:-:S06]  /*28f0*/  FMUL.FTZ R2, R82, c[0x0][0x2ec] ;  /* 0x0000bb0052027a20 */ /* 0x002fcc0000410000 */
[----:B------:R1:W-:Y:S02]  /*2900*/  MUFU.TANH R105, R2 ;  /* 0x0000000200697308 */ /* 0x0003e40000002400 */
[----:B-1----:R-:W-:Y:S02]  /*2910*/  FMUL.FTZ R2, R83, c[0x0][0x2ec] ;  /* 0x0000bb0053027a20 */ /* 0x002fe40000410000 */
[----:B------:R-:W-:Y:S01]  /*2920*/  HMMA.16816.F32.BF16 R80, R20, R50, R68 ;  /* 0x000000321450723c */ /* 0x000fe20000041844 */
[----:B------:R-:W1:Y:S03]  /*2930*/  LDSM.16.M88.4 R48, [R224+0xb800] ;  /* 0x00b80000e030783b */ /* 0x000e660000000200 */
[----:B------:R5:W-:Y:S04]  /*2940*/  MUFU.TANH R106, R2 ;  /* 0x00000002006a7308 */ /* 0x000be80000002400 */
[-C--:B------:R-:W-:Y:S08]  /*2950*/  HMMA.16816.F32.BF16 R68, R36, R46.reuse, R128 ;  /* 0x0000002e2444723c */ /* 0x080ff00000041880 */
[----:B------:R-:W-:Y:S01]  /*2960*/  HMMA.16816.F32.BF16 R44, R32, R46, R140 ;  /* 0x0000002e202c723c */ /* 0x000fe2000004188c */
[----:B-----5:R-:W-:-:S04]  /*2970*/  FMUL.FTZ R2, R88, c[0x0][0x2ec] ;  /* 0x0000bb0058027a20 */ /* 0x020fc80000410000 */
[----:B------:R5:W-:Y:S11]  /*2980*/  MUFU.TANH R104, R2 ;  /* 0x0000000200687308 */ /* 0x000bf60000002400 */
[----:B------:R-:W-:Y:S01]  /*2990*/  HMMA.16816.F32.BF16 R64, R28, R62, R68 ;  /* 0x0000003e1c40723c */ /* 0x000fe20000041844 */
[----:B-----5:R-:W-:-:S07]  /*29a0*/  FMUL.FTZ R2, R89, c[0x0][0x2ec] ;  /* 0x0000bb0059027a20 */ /* 0x020fce0000410000 */
[----:B------:R-:W-:Y:S01]  /*29b0*/  HMMA.16816.F32.BF16 R68, R40, R136, R148 ;  /* 0x000000882844723c */ /* 0x000fe20000041894 */
[----:B------:R5:W-:-:S15]  /*29c0*/  MUFU.TANH R103, R2 ;  /* 0x0000000200677308 */ /* 0x000bde0000002400 */
[----:B------:R-:W-:Y:S01]  /*29d0*/  HMMA.16816.F32.BF16 R64, R8, R54, R64 ;  /* 0x000000360840723c */ /* 0x000fe20000041840 */
[----:B-----5:R-:W-:-:S04]  /*29e0*/  FMUL.FTZ R2, R90, c[0x0][0x2ec] ;  /* 0x0000bb005a027a20 */ /* 0x020fc80000410000 */
[----:B------:R5:W2:Y:S03]  /*29f0*/  MUFU.TANH R99, R2 ;  /* 0x0000000200637308 */ /* 0x000aa60000002400 */
[----:B-1----:R-:W-:Y:S01]  /*2a00*/  HMMA.16816.F32.BF16 R68, R36, R48, R68 ;  /* 0x000000302444723c */ /* 0x002fe20000041844 */
[----:B-----5:R-:W-:-:S07]  /*2a10*/  FMUL.FTZ R2, R91, c[0x0][0x2ec] ;  /* 0x0000bb005b027a20 */ /* 0x020fce0000410000 */
[----:B------:R-:W-:Y:S01]  /*2a20*/  HMMA.16816.F32.BF16 R88, R16, R56, R76 ;  /* 0x000000381058723c */ /* 0x000fe2000004184c */
[----:B------:R1:W5:Y:S07]  /*2a30*/  MUFU.TANH R100, R2 ;  /* 0x0000000200647308 */ /* 0x00036e0000002400 */
[C---:B------:R-:W-:Y:S08]  /*2a40*/  HMMA.16816.F32.BF16 R76, R32.reuse, R48, R144 ;  /* 0x00000030204c723c */ /* 0x040ff00000041890 */
        /* <DEDUP_REMOVED lines=11> */
[----:B------:R-:W2:Y:S04]  /*2b00*/  LDSM.16.M88.4 R44, [R235+0x3800] ;  /* 0x00380000eb2c783b */ /* 0x000ea80000000200 */
[----:B------:R-:W3:Y:S01]  /*2b10*/  LDSM.16.M88.4 R60, [R230+0xb800] ;  /* 0x00b80000e63c783b */ /* 0x000ee20000000200 */
[----:B-1----:R-:W-:-:S04]  /*2b20*/  FMUL.FTZ R2, R84, c[0x0][0x2ec] ;  /* 0x0000bb0054027a20 */ /* 0x002fc80000410000 */
[----:B------:R1:W-:-:S14]  /*2b30*/  MUFU.TANH R96, R2 ;  /* 0x0000000200607308 */ /* 0x0003dc0000002400 */
[----:B------:R-:W-:Y:S01]  /*2b40*/  HMMA.16816.F32.BF16 R72, R24, R54, R72 ;  /* 0x000000361848723c */ /* 0x000fe20000041848 */
[----:B-1----:R-:W-:-:S07]  /*2b50*/  FMUL.FTZ R2, R85, c[0x0][0x2ec] ;  /* 0x0000bb0055027a20 */ /* 0x002fce0000410000 */
[----:B------:R-:W-:Y:S01]  /*2b60*/  HMMA.16816.F32.BF16 R52, R40, R138, R152 ;  /* 0x0000008a2834723c */ /* 0x000fe20000041898 */
[----:B------:R-:W1:Y:S01]  /*2b70*/  LDSM.16.M88.4 R40, [R229+0x3800] ;  /* 0x00380000e528783b */ /* 0x000e620000000200 */
[----:B------:R3:W-:Y:S01]  /*2b80*/  MUFU.TANH R95, R2 ;  /* 0x00000002005f7308 */ /* 0x0007e20000002400 */
[----:B------:R-:W-:-:S05]  /*2b90*/  DEPBAR.LE SB0, 0x0 ;  /* 0x000080000000791a */ /* 0x000fca0000000000 */
[----:B--2---:R-:W-:Y:S08]  /*2ba0*/  HMMA.16816.F32.BF16 R68, R28, R44, R68 ;  /* 0x0000002c1c44723c */ /* 0x004ff00000041844 */
[----:B------:R-:W-:Y:S01]  /*2bb0*/  HMMA.16816.F32.BF16 R72, R16, R58, R72 ;  /* 0x0000003a1048723c */ /* 0x000fe20000041848 */
[----:B---3--:R-:W-:-:S04]  /*2bc0*/  FMUL.FTZ R2, R86, c[0x0][0x2ec] ;  /* 0x0000bb0056027a20 */ /* 0x008fc80000410000 */
[----:B------:R2:W3:Y:S03]  /*2bd0*/  MUFU.TANH R93, R2 ;  /* 0x00000002005d7308 */ /* 0x0004e60000002400 */
[----:B------:R-:W-:Y:S08]  /*2be0*/  HMMA.16816.F32.BF16 R36, R36, R50, R52 ;  /* 0x000000322424723c */ /* 0x000ff00000041834 */
[----:B------:R-:W-:Y:S01]  /*2bf0*/  HMMA.16816.F32.BF16 R68, R8, R60, R68 ;  /* 0x0000003c0844723c */ /* 0x000fe20000041844 */
[----:B--2---:R-:W-:-:S07]  /*2c00*/  FMUL.FTZ R2, R87, c[0x0][0x2ec] ;  /* 0x0000bb0057027a20 */ /* 0x004fce0000410000 */
[----:B------:R-:W-:Y:S01]  /*2c10*/  FMUL.FTZ R72, R72, c[0x0][0x2ec] ;  /* 0x0000bb0048487a20 */ /* 0x000fe20000410000 */
[----:B------:R2:W-:Y:S01]  /*2c20*/  MUFU.TANH R92, R2 ;  /* 0x00000002005c7308 */ /* 0x0005e20000002400 */
[----:B------:R-:W-:Y:S02]  /*2c30*/  FMUL.FTZ R73, R73, c[0x0][0x2ec] ;  /* 0x0000bb0049497a20 */ /* 0x000fe40000410000 */
[----:B------:R-:W-:Y:S02]  /*2c40*/  FMUL.FTZ R74, R74, c[0x0][0x2ec] ;  /* 0x0000bb004a4a7a20 */ /* 0x000fe40000410000 */
[----:B------:R-:W-:Y:S02]  /*2c50*/  FMUL.FTZ R75, R75, c[0x0][0x2ec] ;  /* 0x0000bb004b4b7a20 */ /* 0x000fe40000410000 */
[----:B------:R-:W-:Y:S01]  /*2c60*/  HMMA.16816.F32.BF16 R28, R28, R46, R36 ;  /* 0x0000002e1c1c723c */ /* 0x000fe20000041824 */
[----:B------:R-:W-:Y:S07]  /*2c70*/  MUFU.TANH R72, R72 ;  /* 0x0000004800487308 */ /* 0x000fee0000002400 */
[----:B-1----:R-:W-:Y:S01]  /*2c80*/  HMMA.16816.F32.BF16 R68, R20, R40, R68 ;  /* 0x000000281444723c */ /* 0x002fe20000041844 */
[----:B--2---:R-:W-:Y:S01]  /*2c90*/  FMUL.FTZ R2, R80, c[0x0][0x2ec] ;  /* 0x0000bb0050027a20 */ /* 0x004fe20000410000 */
[----:B------:R-:W-:Y:S08]  /*2ca0*/  MUFU.TANH R73, R73 ;  /* 0x0000004900497308 */ /* 0x000ff00000002400 */
[----:B------:R1:W-:Y:S06]  /*2cb0*/  MUFU.TANH R94, R2 ;  /* 0x00000002005e7308 */ /* 0x0003ec0000002400 */
[----:B------:R-:W-:Y:S02]  /*2cc0*/  HMMA.16816.F32.BF16 R8, R8, R62, R28 ;  /* 0x0000003e0808723c */ /* 0x000fe4000004181c */
[----:B------:R-:W-:Y:S06]  /*2cd0*/  MUFU.TANH R74, R74 ;  /* 0x0000004a004a7308 */ /* 0x000fec0000002400 */
[----:B------:R-:W-:-:S02]  /*2ce0*/  FMUL.FTZ R3, R70, c[0x0][0x2ec] ;  /* 0x0000bb0046037a20 */ /* 0x000fc40000410000 */
[----:B-1----:R-:W-:Y:S01]  /*2cf0*/  FMUL.FTZ R2, R81, c[0x0][0x2ec] ;  /* 0x0000bb0051027a20 */ /* 0x002fe20000410000 */
[----:B------:R-:W-:Y:S08]  /*2d00*/  MUFU.TANH R75, R75 ;  /* 0x0000004b004b7308 */ /* 0x000ff00000002400 */
[----:B------:R1:W-:Y:S08]  /*2d10*/  MUFU.TANH R163, R2 ;  /* 0x0000000200a37308 */ /* 0x0003f00000002400 */
[----:B------:R-:W-:Y:S01]  /*2d20*/  MUFU.TANH R36, R3 ;  /* 0x0000000300247308 */ /* 0x000fe20000002400 */
[----:B-1----:R-:W-:-:S07]  /*2d30*/  FMUL.FTZ R2, R82, c[0x0][0x2ec] ;  /* 0x0000bb0052027a20 */ /* 0x002fce0000410000 */
[----:B------:R1:W-:Y:S02]  /*2d40*/  MUFU.TANH R86, R2 ;  /* 0x0000000200567308 */ /* 0x0003e40000002400 */
[----:B-1----:R-:W-:Y:S02]  /*2d50*/  FMUL.FTZ R2, R83, c[0x0][0x2ec] ;  /* 0x0000bb0053027a20 */ /* 0x002fe40000410000 */
[----:B------:R-:W-:Y:S04]  /*2d60*/  HMMA.16816.F32.BF16 R80, R20, R58, R64 ;  /* 0x0000003a1450723c */ /* 0x000fe80000041840 */
[----:B------:R1:W-:Y:S04]  /*2d70*/  MUFU.TANH R87, R2 ;  /* 0x0000000200577308 */ /* 0x0003e80000002400 */
[C---:B------:R-:W-:Y:S08]  /*2d80*/  HMMA.16816.F32.BF16 R64, R12.reuse, R44, R76 ;  /* 0x0000002c0c40723c */ /* 0x040ff0000004184c */
[----:B------:R-:W-:Y:S01]  /*2d90*/  HMMA.16816.F32.BF16 R12, R12, R46, R32 ;  /* 0x0000002e0c0c723c */ /* 0x000fe20000041820 */
[----:B-1----:R-:W-:-:S04]  /*2da0*/  FMUL.FTZ R2, R88, c[0x0][0x2ec] ;  /* 0x0000bb0058027a20 */ /* 0x002fc80000410000 */
[----:B------:R1:W-:Y:S03]  /*2db0*/  MUFU.TANH R84, R2 ;  /* 0x0000000200547308 */ /* 0x0003e60000002400 */
[----:B------:R-:W-:Y:S08]  /*2dc0*/  HMMA.16816.F32.BF16 R20, R20, R42, R8 ;  /* 0x0000002a1414723c */ /* 0x000ff00000041808 */
[----:B------:R-:W-:Y:S01]  /*2dd0*/  HMMA.16816.F32.BF16 R52, R24, R60, R64 ;  /* 0x0000003c1834723c */ /* 0x000fe20000041840 */
[----:B-1----:R-:W-:-:S07]  /*2de0*/  FMUL.FTZ R2, R89, c[0x0][0x2ec] ;  /* 0x0000bb0059027a20 */ /* 0x002fce0000410000 */
[----:B------:R-:W-:Y:S01]  /*2df0*/  HMMA.16816.F32.BF16 R24, R24, R62, R12 ;  /* 0x0000003e1818723c */ /* 0x000fe2000004180c */
[----:B------:R1:W-:Y:S07]  /*2e00*/  MUFU.TANH R85, R2 ;  /* 0x0000000200557308 */ /* 0x0003ee0000002400 */
[----:B------:R-:W-:Y:S02]  /*2e10*/  FMUL.FTZ R22, R22, c[0x0][0x2ec] ;  /* 0x0000bb0016167a20 */ /* 0x000fe40000410000 */
[----:B------:R-:W-:-:S02]  /*2e20*/  FMUL.FTZ R20, R20, c[0x0][0x2ec] ;  /* 0x0000bb0014147a20 */ /* 0x000fc40000410000 */
[----:B------:R-:W-:Y:S04]  /*2e30*/  MUFU.TANH R8, R22 ;  /* 0x0000001600087308 */ /* 0x000fe80000002400 */
[----:B------:R-:W-:Y:S01]  /*2e40*/  HMMA.16816.F32.BF16 R52, R16, R40, R52 ;  /* 0x000000281034723c */ /* 0x000fe20000041834 */
[----:B-1----:R-:W-:-:S03]  /*2e50*/  FMUL.FTZ R2, R90, c[0x0][0x2ec] ;  /* 0x0000bb005a027a20 */ /* 0x002fc60000410000 */
[----:B------:R-:W-:Y:S04]  /*2e60*/  MUFU.TANH R9, R20 ;  /* 0x0000001400097308 */ /* 0x000fe80000002400 */
[----:B------:R-:W-:Y:S04]  /*2e70*/  HMMA.16816.F32.BF16 R16, R16, R42, R24 ;  /* 0x0000002a1010723c */ /* 0x000fe80000041818 */
[----:B------:R1:W-:-:S12]  /*2e80*/  MUFU.TANH R48, R2 ;  /* 0x0000000200307308 */ /* 0x0003d80000002400 */
[----:B------:R-:W-:Y:S02]  /*2e90*/  FMUL.FTZ R7, R54, c[0x0][0x2ec] ;  /* 0x0000bb0036077a20 */ /* 0x000fe40000410000 */
[----:B------:R-:W-:Y:S02]  /*2ea0*/  FMUL.FTZ R52, R52, c[0x0][0x2ec] ;  /* 0x0000bb0034347a20 */ /* 0x000fe40000410000 */
[----:B-1----:R-:W-:Y:S01]  /*2eb0*/  FMUL.FTZ R2, R91, c[0x0][0x2ec] ;  /* 0x0000bb005b027a20 */ /* 0x002fe20000410000 */
[----:B------:R-:W-:Y:S03]  /*2ec0*/  MUFU.TANH R35, R7 ;  /* 0x0000000700237308 */ /* 0x000fe60000002400 */
[----:B------:R-:W-:Y:S02]  /*2ed0*/  FMUL.FTZ R16, R16, c[0x0][0x2ec] ;  /* 0x0000bb0010107a20 */ /* 0x000fe40000410000 */
[----:B------:R-:W-:-:S02]  /*2ee0*/  FMUL.FTZ R18, R18, c[0x0][0x2ec] ;  /* 0x0000bb0012127a20 */ /* 0x000fc40000410000 */
[----:B------:R-:W-:Y:S01]  /*2ef0*/  FMUL.FTZ R19, R19, c[0x0][0x2ec] ;  /* 0x0000bb0013137a20 */ /* 0x000fe20000410000 */
[----:B------:R1:W2:Y:S08]  /*2f00*/  MUFU.TANH R49, R2 ;  /* 0x0000000200317308 */ /* 0x0002b00000002400 */
[----:B------:R-:W-:Y:S01]  /*2f10*/  MUFU.TANH R52, R52 ;  /* 0x0000003400347308 */ /* 0x000fe20000002400 */
[----:B-1----:R-:W-:-:S07]  /*2f20*/  FMUL.FTZ R2, R80, c[0x0][0x2ec] ;  /* 0x0000bb0050027a20 */ /* 0x002fce0000410000 */
[----:B------:R-:W-:Y:S08]  /*2f30*/  MUFU.TANH R16, R16 ;  /* 0x0000001000107308 */ /* 0x000ff00000002400 */
[----:B------:R1:W-:Y:S08]  /*2f40*/  MUFU.TANH R57, R2 ;  /* 0x0000000200397308 */ /* 0x0003f00000002400 */
[----:B------:R-:W-:Y:S01]  /*2f50*/  MUFU.TANH R18, R18 ;  /* 0x0000001200127308 */ /* 0x000fe20000002400 */
[----:B-1----:R-:W-:-:S07]  /*2f60*/  FMUL.FTZ R2, R81, c[0x0][0x2ec] ;  /* 0x0000bb0051027a20 */ /* 0x002fce0000410000 */
[----:B------:R1:W-:Y:S02]  /*2f70*/  MUFU.TANH R56, R2 ;  /* 0x0000000200387308 */ /* 0x0003e40000002400 */
[----:B-1----:R-:W-:-:S06]  /*2f80*/  FMUL.FTZ R2, R82, c[0x0][0x2ec] ;  /* 0x0000bb0052027a20 */ /* 0x002fcc0000410000 */
[----:B------:R1:W1:Y:S02]  /*2f90*/  MUFU.TANH R45, R2 ;  /* 0x00000002002d7308 */ /* 0x0002640000002400 */
[----:B-1----:R-:W-:-:S06]  /*2fa0*/  FMUL.FTZ R2, R83, c[0x0][0x2ec] ;  /* 0x0000bb0053027a20 */ /* 0x002fcc0000410000 */
[----:B------:R1:W1:Y:S02]  /*2fb0*/  MUFU.TANH R44, R2 ;  /* 0x00000002002c7308 */ /* 0x0002640000002400 */
[----:B-1----:R-:W-:-:S06]  /*2fc0*/  FMUL.FTZ R2, R68, c[0x0][0x2ec] ;  /* 0x0000bb0044027a20 */ /* 0x002fcc0000410000 */
[----:B------:R1:W1:Y:S02]  /*2fd0*/  MUFU.TANH R37, R2 ;  /* 0x0000000200257308 */ /* 0x0002640000002400 */
[----:B-1----:R-:W-:-:S04]  /*2fe0*/  IMAD.U32 R2, RZ, RZ, UR10 ;  /* 0x0000000aff027e24 */ /* 0x002fc8000f8e00ff */
[----:B------:R-:W-:-:S05]  /*2ff0*/  IMAD R2, R2, 0x40, R5 ;  /* 0x0000004002027824 */ /* 0x000fca00078e0205 */
[C---:B------:R-:W-:Y:S01]  /*3000*/  IADD3 R3, R2.reuse, 0x9, RZ ;  /* 0x0000000902037810 */ /* 0x040fe20007ffe0ff */
[----:B------:R-:W-:Y:S01]  /*3010*/  BAR.SYNC.DEFER_BLOCKING 0x0 ;  /* 0x0000000000007b1d */ /* 0x000fe20000010000 */
[C---:B------:R-:W-:Y:S02]  /*3020*/  ISETP.GE.AND P2, PT, R2.reuse, UR13, PT ;  /* 0x0000000d02007c0c */ /* 0x040fe4000bf46270 */
[----:B------:R-:W-:Y:S02]  /*3030*/  ISETP.GE.AND P6, PT, R3, UR13, PT ;  /* 0x0000000d03007c0c */ /* 0x000fe4000bfc6270 */
[C---:B------:R-:W-:Y:S02]  /*3040*/  IADD3 R3, R2.reuse, 0x18, RZ ;  /* 0x0000001802037810 */ /* 0x040fe40007ffe0ff */
[----:B------:R-:W-:Y:S02]  /*3050*/  IADD3 R6, R2, 0x1, RZ ;  /* 0x0000000102067810 */ /* 0x000fe40007ffe0ff */
[----:B------:R-:W-:Y:S01]  /*3060*/  ISETP.GE.AND P3, PT, R3, UR13, PT ;  /* 0x0000000d03007c0c */ /* 0x000fe2000bf66270 */
[----:B------:R-:W-:Y:S01]  /*3070*/  FMUL.FTZ R3, R69, c[0x0][0x2ec] ;  /* 0x0000bb0045037a20 */ /* 0x000fe20000410000 */
[----:B----4-:R-:W-:-:S02]  /*3080*/  FSEL R30, R120, -INF , !P2 ;  /* 0xff800000781e7808 */ /* 0x010fc40005000000 */
[----:B------:R-:W-:Y:S01]  /*3090*/  FSEL R29, R124, -INF , !P2 ;  /* 0xff8000007c1d7808 */ /* 0x000fe20005000000 */
[----:B------:R1:W-:Y:S01]  /*30a0*/  MUFU.TANH R13, R3 ;  /* 0x00000003000d7308 */ /* 0x0003e20000002400 */
[----:B------:R-:W-:Y:S02]  /*30b0*/  FSEL R157, R157, -INF , !P2 ;  /* 0xff8000009d9d7808 */ /* 0x000fe40005000000 */
[----:B------:R-:W-:Y:S02]  /*30c0*/  FSEL R152, R126, -INF , !P2 ;  /* 0xff8000007e987808 */ /* 0x000fe40005000000 */
[----:B------:R-:W-:Y:S02]  /*30d0*/  ISETP.GE.AND P1, PT, R6, UR13, PT ;  /* 0x0000000d06007c0c */ /* 0x000fe4000bf26270 */
[----:B------:R-:W-:Y:S02]  /*30e0*/  IADD3 R5, R2, 0x8, RZ ;  /* 0x0000000802057810 */ /* 0x000fe40007ffe0ff */
[----:B------:R-:W-:-:S02]  /*30f0*/  FSEL R31, R115, -INF , !P1 ;  /* 0xff800000731f7808 */ /* 0x000fc40004800000 */
[----:B------:R-:W-:Y:S02]  /*3100*/  FSEL R28, R123, -INF , !P1 ;  /* 0xff8000007b1c7808 */ /* 0x000fe40004800000 */
[----:B------:R-:W-:Y:S02]  /*3110*/  FSEL R156, R156, -INF , !P1 ;  /* 0xff8000009c9c7808 */ /* 0x000fe40004800000 */
[----:B------:R-:W-:Y:S02]  /*3120*/  FSEL R151, R125, -INF , !P1 ;  /* 0xff8000007d977808 */ /* 0x000fe40004800000 */
[----:B-1----:R-:W-:Y:S02]  /*3130*/  IADD3 R3, R2, 0x19, RZ ;  /* 0x0000001902037810 */ /* 0x002fe40007ffe0ff */
[----:B------:R-:W-:Y:S02]  /*3140*/  ISETP.GE.AND P0, PT, R5, UR13, PT ;  /* 0x0000000d05007c0c */ /* 0x000fe4000bf06270 */
[----:B------:R-:W-:-:S02]  /*3150*/  ISETP.GE.AND P2, PT, R3, UR13, PT ;  /* 0x0000000d03007c0c */ /* 0x000fc4000bf46270 */
[----:B------:R-:W-:Y:S02]  /*3160*/  IADD3 R3, R2, 0x20, RZ ;  /* 0x0000002002037810 */ /* 0x000fe40007ffe0ff */
[----:B------:R-:W-:Y:S02]  /*3170*/  FSEL R27, R108, -INF , !P0 ;  /* 0xff8000006c1b7808 */ /* 0x000fe40004000000 */
[----:B------:R-:W-:Y:S02]  /*3180*/  ISETP.GE.AND P1, PT, R3, UR13, PT ;  /* 0x0000000d03007c0c */ /* 0x000fe4000bf26270 */
[----:B------:R-:W-:Y:S02]  /*3190*/  IADD3 R3, R2, 0x21, RZ ;  /* 0x0000002102037810 */ /* 0x000fe40007ffe0ff */
[----:B------:R-:W-:Y:S02]  /*31a0*/  FSEL R15, R112, -INF , !P0 ;  /* 0xff800000700f7808 */ /* 0x000fe40004000000 */
[----:B------:R-:W-:-:S02]  /*31b0*/  FSEL R155, R113, -INF , !P0 ;  /* 0xff800000719b7808 */ /* 0x000fc40004000000 */
[----:B------:R-:W-:Y:S02]  /*31c0*/  FSEL R147, R122, -INF , !P0 ;  /* 0xff8000007a937808 */ /* 0x000fe40004000000 */
[----:B------:R-:W-:Y:S02]  /*31d0*/  ISETP.GE.AND P0, PT, R3, UR13, PT ;  /* 0x0000000d03007c0c */ /* 0x000fe4000bf06270 */
[C---:B------:R-:W-:Y:S02]  /*31e0*/  IADD3 R6, R2.reuse, 0x10, RZ ;  /* 0x0000001002067810 */ /* 0x040fe40007ffe0ff */
[----:B------:R-:W-:Y:S02]  /*31f0*/  IADD3 R3, R2, 0x28, RZ ;  /* 0x0000002802037810 */ /* 0x000fe40007ffe0ff */
[----:B------:R-:W-:Y:S02]  /*3200*/  FSEL R25, R109, -INF , !P6 ;  /* 0xff8000006d197808 */ /* 0x000fe40007000000 */
[----:B------:R-:W-:-:S02]  /*3210*/  FSEL R14, R111, -INF , !P6 ;  /* 0xff8000006f0e7808 */ /* 0x000fc40007000000 */
[----:B------:R-:W-:Y:S02]  /*3220*/  FSEL R154, R114, -INF , !P6 ;  /* 0xff800000729a7808 */ /* 0x000fe40007000000 */
[----:B------:R-:W-:Y:S02]  /*3230*/  FSEL R146, R121, -INF , !P6 ;  /* 0xff80000079927808 */ /* 0x000fe40007000000 */
[----:B------:R-:W-:Y:S01]  /*3240*/  ISETP.GE.AND P5, PT, R6, UR13, PT ;  /* 0x0000000d06007c0c */ /* 0x000fe2000bfa6270 */
[----:B------:R-:W-:Y:S01]  /*3250*/  FMUL.FTZ R6, R53, c[0x0][0x2ec] ;  /* 0x0000bb0035067a20 */ /* 0x000fe20000410000 */
[----:B------:R-:W-:Y:S02]  /*3260*/  ISETP.GE.AND P6, PT, R3, UR13, PT ;  /* 0x0000000d03007c0c */ /* 0x000fe4000bfc6270 */
[C---:B------:R-:W-:Y:S01]  /*3270*/  IADD3 R5, R2.reuse, 0x11, RZ ;  /* 0x0000001102057810 */ /* 0x040fe20007ffe0ff */
[----:B------:R-:W-:Y:S01]  /*3280*/  MUFU.TANH R11, R6 ;  /* 0x00000006000b7308 */ /* 0x000fe20000002400 */
[----:B------:R-:W-:-:S02]  /*3290*/  IADD3 R3, R2, 0x29, RZ ;  /* 0x0000002902037810 */ /* 0x000fc40007ffe0ff */
[----:B------:R-:W-:Y:S02]  /*32a0*/  FSEL R32, R99, -INF , !P5 ;  /* 0xff80000063207808 */ /* 0x000fe40006800000 */
[----:B------:R-:W-:Y:S02]  /*32b0*/  FSEL R26, R104, -INF , !P5 ;  /* 0xff800000681a7808 */ /* 0x000fe40006800000 */
[----:B------:R-:W-:Y:S02]  /*32c0*/  FSEL R153, R105, -INF , !P5 ;  /* 0xff80000069997808 */ /* 0x000fe40006800000 */
[----:B------:R-:W-:Y:S02]  /*32d0*/  FSEL R137, R110, -INF , !P5 ;  /* 0xff8000006e897808 */ /* 0x000fe40006800000 */
[----:B------:R-:W-:Y:S01]  /*32e0*/  ISETP.GE.AND P4, PT, R5, UR13, PT ;  /* 0x0000000d05007c0c */ /* 0x000fe2000bf86270 */
[----:B------:R-:W-:Y:S01]  /*32f0*/  FMUL.FTZ R5, R71, c[0x0][0x2ec] ;  /* 0x0000bb0047057a20 */ /* 0x000fe20000410000 */
[----:B------:R-:W-:-:S02]  /*3300*/  ISETP.GE.AND P5, PT, R3, UR13, PT ;  /* 0x0000000d03007c0c */ /* 0x000fc4000bfa6270 */
[----:B------:R-:W-:Y:S01]  /*3310*/  IADD3 R3, R2, 0x30, RZ ;  /* 0x0000003002037810 */ /* 0x000fe20007ffe0ff */
[----:B------:R1:W-:Y:S01]  /*3320*/  MUFU.TANH R12, R5 ;  /* 0x00000005000c7308 */ /* 0x0003e20000002400 */
[----:B-----5:R-:W-:Y:S02]  /*3330*/  FSEL R33, R100, -INF , !P4 ;  /* 0xff80000064217808 */ /* 0x020fe40006000000 */
[----:B------:R-:W-:Y:S02]  /*3340*/  FSEL R24, R103, -INF , !P4 ;  /* 0xff80000067187808 */ /* 0x000fe40006000000 */
[----:B------:R-:W-:Y:S02]  /*3350*/  FSEL R150, R106, -INF , !P4 ;  /* 0xff8000006a967808 */ /* 0x000fe40006000000 */
[----:B------:R-:W-:Y:S02]  /*3360*/  FSEL R145, R107, -INF , !P4 ;  /* 0xff8000006b917808 */ /* 0x000fe40006000000 */
[----:B------:R-:W-:-:S02]  /*3370*/  ISETP.GE.AND P4, PT, R3, UR13, PT ;  /* 0x0000000d03007c0c */ /* 0x000fc4000bf86270 */
[----:B------:R-:W-:Y:S02]  /*3380*/  IADD3 R3, R2, 0x31, RZ ;  /* 0x0000003102037810 */ /* 0x000fe40007ffe0ff */
[----:B---3--:R-:W-:Y:S02]  /*3390*/  FSEL R34, R93, -INF , !P3 ;  /* 0xff8000005d227808 */ /* 0x008fe40005800000 */
[----:B------:R-:W-:Y:S01]  /*33a0*/  FSEL R22, R96, -INF , !P3 ;  /* 0xff80000060167808 */ /* 0x000fe20005800000 */
[----:B-1----:R-:W-:Y:S01]  /*33b0*/  FMUL.FTZ R5, R55, c[0x0][0x2ec] ;  /* 0x0000bb0037057a20 */ /* 0x002fe20000410000 */
[----:B------:R-:W-:Y:S02]  /*33c0*/  FSEL R148, R97, -INF , !P3 ;  /* 0xff80000061947808 */ /* 0x000fe40005800000 */
[----:B------:R-:W-:Y:S01]  /*33d0*/  FSEL R144, R102, -INF , !P3 ;  /* 0xff80000066907808 */ /* 0x000fe20005800000 */
[----:B------:R1:W3:Y:S01]  /*33e0*/  MUFU.TANH R10, R5 ;  /* 0x00000005000a7308 */ /* 0x0002e20000002400 */
[----:B------:R-:W-:-:S02]  /*33f0*/  ISETP.GE.AND P3, PT, R3, UR13, PT ;  /* 0x0000000d03007c0c */ /* 0x000fc4000bf66270 */
[----:B------:R-:W-:Y:S02]  /*3400*/  IADD3 R3, R2, 0x38, RZ ;  /* 0x0000003802037810 */ /* 0x000fe40007ffe0ff */
[----:B------:R-:W-:Y:S02]  /*3410*/  FSEL R20, R95, -INF , !P2 ;  /* 0xff8000005f147808 */ /* 0x000fe40005000000 */
[----:B------:R-:W-:Y:S02]  /*3420*/  FSEL R149, R98, -INF , !P2 ;  /* 0xff80000062957808 */ /* 0x000fe40005000000 */
[----:B------:R-:W-:Y:S02]  /*3430*/  FSEL R139, R101, -INF , !P2 ;  /* 0xff800000658b7808 */ /* 0x000fe40005000000 */
[----:B--2---:R-:W-:Y:S02]  /*3440*/  FSEL R186, R49, -INF , !P0 ;  /* 0xff80000031ba7808 */ /* 0x004fe40004000000 */
[----:B------:R-:W-:-:S02]  /*3450*/  FSEL R177, R85, -INF , !P0 ;  /* 0xff80000055b17808 */ /* 0x000fc40004000000 */
[----:B------:R-:W-:Y:S01]  /*3460*/  FSEL R170, R87, -INF , !P0 ;  /* 0xff80000057aa7808 */ /* 0x000fe20004000000 */
[----:B-1----:R-:W-:Y:S01]  /*3470*/  FMUL.FTZ R5, R21, c[0x0][0x2ec] ;  /* 0x0000bb0015057a20 */ /* 0x002fe20000410000 */
[----:B------:R-:W-:Y:S02]  /*3480*/  FSEL R21, R92, -INF , !P2 ;  /* 0xff8000005c157808 */ /* 0x000fe40005000000 */
[----:B------:R-:W-:Y:S01]  /*3490*/  ISETP.GE.AND P2, PT, R3, UR13, PT ;  /* 0x0000000d03007c0c */ /* 0x000fe2000bf46270 */
[----:B------:R1:W-:Y:S01]  /*34a0*/  MUFU.TANH R7, R5 ;  /* 0x0000000500077308 */ /* 0x0003e20000002400 */
[----:B------:R-:W-:Y:S01]  /*34b0*/  FMUL.FTZ R3, R23, c[0x0][0x2ec] ;  /* 0x0000bb0017037a20 */ /* 0x000fe20000410000 */
[----:B------:R-:W-:Y:S02]  /*34c0*/  FSEL R163, R163, -INF , !P0 ;  /* 0xff800000a3a37808 */ /* 0x000fe40004000000 */
[----:B------:R-:W-:Y:S02]  /*34d0*/  PLOP3.LUT P0, PT, PT, PT, UP0, 0x80, 0x0 ;  /* 0x000000000000781c */ /* 0x000fe40003f0f008 */
[----:B------:R-:W-:-:S02]  /*34e0*/  IADD3 R2, R2, 0x39, RZ ;  /* 0x0000003902027810 */ /* 0x000fc40007ffe0ff */
[----:B------:R-:W-:Y:S01]  /*34f0*/  MUFU.TANH R6, R3 ;  /* 0x0000000300067308 */ /* 0x000fe20000002400 */
[----:B------:R-:W-:Y:S02]  /*3500*/  FSEL R187, R48, -INF , !P1 ;  /* 0xff80000030bb7808 */ /* 0x000fe40004800000 */
[----:B------:R-:W-:Y:S02]  /*3510*/  FSEL R179, R84, -INF , !P1 ;  /* 0xff80000054b37808 */ /* 0x000fe40004800000 */
[----:B------:R-:W-:Y:S02]  /*3520*/  FSEL R178, R86, -INF , !P1 ;  /* 0xff80000056b27808 */ /* 0x000fe40004800000 */
[----:B------:R-:W-:Y:S01]  /*3530*/  FSEL R171, R94, -INF , !P1 ;  /* 0xff8000005eab7808 */ /* 0x000fe20004800000 */
[----:B-1----:R-:W-:Y:S01]  /*3540*/  FMUL.FTZ R5, R17, c[0x0][0x2ec] ;  /* 0x0000bb0011057a20 */ /* 0x002fe20000410000 */
[----:B------:R-:W1:Y:S01]  /*3550*/  MUFU.TANH R3, R19 ;  /* 0x0000001300037308 */ /* 0x000e620000002400 */
[----:B------:R-:W-:Y:S01]  /*3560*/  ISETP.GE.AND P1, PT, R2, UR13, PT ;  /* 0x0000000d02007c0c */ /* 0x000fe2000bf26270 */
[----:B------:R-:W-:Y:S01]  /*3570*/  IMAD.IADD R2, R158, 0x1, R159 ;  /* 0x000000019e027824 */ /* 0x000fe200078e029f */
[----:B------:R-:W-:-:S02]  /*3580*/  FSEL R185, R74, -INF , !P6 ;  /* 0xff8000004ab97808 */ /* 0x000fc40007000000 */
[----:B------:R-:W-:Y:S02]  /*3590*/  FSEL R176, R72, -INF , !P6 ;  /* 0xff80000048b07808 */ /* 0x000fe40007000000 */
[----:B------:R-:W-:Y:S01]  /*35a0*/  FSEL R168, R45, -INF , !P6 ;  /* 0xff8000002da87808 */ /* 0x000fe20007000000 */
[----:B------:R-:W2:Y:S01]  /*35b0*/  MUFU.TANH R5, R5 ;  /* 0x0000000500057308 */ /* 0x000ea20000002400 */
        /* <DEDUP_REMOVED lines=9> */
[----:B---3--:R-:W-:-:S02]  /*3650*/  FSEL R223, R10, -INF , !P3 ;  /* 0xff8000000adf7808 */ /* 0x008fc40005800000 */
[----:B------:R-:W-:Y:S02]  /*3660*/  FSEL R218, R11, -INF , !P3 ;  /* 0xff8000000bda7808 */ /* 0x000fe40005800000 */
[----:B------:R-:W-:Y:S02]  /*3670*/  FSEL R211, R12, -INF , !P3 ;  /* 0xff8000000cd37808 */ /* 0x000fe40005800000 */
[----:B------:R-:W-:Y:S02]  /*3680*/  FSEL R207, R13, -INF , !P3 ;  /* 0xff8000000dcf7808 */ /* 0x000fe40005800000 */
[----:B------:R-:W-:Y:S02]  /*3690*/  FSEL R221, R18, -INF , !P2 ;  /* 0xff80000012dd7808 */ /* 0x000fe40005000000 */
[----:B------:R-:W-:Y:S02]  /*36a0*/  FSEL R216, R16, -INF , !P2 ;  /* 0xff80000010d87808 */ /* 0x000fe40005000000 */
[----:B------:R-:W-:-:S02]  /*36b0*/  FSEL R208, R8, -INF , !P2 ;  /* 0xff80000008d07808 */ /* 0x000fc40005000000 */
[----:B------:R-:W-:Y:S02]  /*36c0*/  FSEL R205, R9, -INF , !P2 ;  /* 0xff80000009cd7808 */ /* 0x000fe40005000000 */
[----:B-1----:R-:W-:Y:S02]  /*36d0*/  FSEL R219, R3, -INF , !P1 ;  /* 0xff80000003db7808 */ /* 0x002fe40004800000 */
[----:B--2---:R-:W-:Y:S02]  /*36e0*/  FSEL R210, R5, -INF , !P1 ;  /* 0xff80000005d27808 */ /* 0x004fe40004800000 */
[----:B------:R-:W-:Y:S02]  /*36f0*/  FSEL R206, R6, -INF , !P1 ;  /* 0xff80000006ce7808 */ /* 0x000fe40004800000 */
[----:B------:R-:W-:Y:S01]  /*3700*/  FSEL R204, R7, -INF , !P1 ;  /* 0xff80000007cc7808 */ /* 0x000fe20004800000 */
[----:B------:R-:W-:Y:S05]  /*3710*/  @!P0 BRA `(.L_x_48) ;  /* 0x000001d000008947 */ /* 0x000fea0003800000 */
[----:B------:R-:W-:Y:S01]  /*3720*/  ULEA.HI.SX32 UR6, UR8, 0xfffffffe, 0x1a ;  /* 0xfffffffe08067891 */ /* 0x000fe2000f8fd23f */
        /* <DEDUP_REMOVED lines=28> */
.L_x_48:
[----:B------:R-:W-:Y:S01]  /*38f0*/  FMNMX.FTZ R3, R29, R28, !PT ;  /* 0x0000001c1d037209 */ /* 0x000fe20007810000 */
[----:B------:R-:W-:Y:S01]  /*3900*/  STL [R1+0xb0], R243 ;  /* 0x0000b0f301007387 */ /* 0x000fe20000100800 */
[----:B------:R-:W-:-:S02]  /*3910*/  SHF.L.U32 R225, R2, 0x1, RZ ;  /* 0x0000000102e17819 */ /* 0x000fc400000006ff */
[----:B------:R-:W-:Y:S01]  /*3920*/  FMNMX.FTZ R3, R15, R3, !PT ;  /* 0x000000030f037209 */ /* 0x000fe20007810000 */
[----:B------:R-:W-:Y:S01]  /*3930*/  STL [R1+0xac], R242 ;  /* 0x0000acf201007387 */ /* 0x000fe20000100800 */
[----:B------:R-:W-:Y:S01]  /*3940*/  LEA R228, R0, R225, 0x1 ;  /* 0x000000e100e47211 */ /* 0x000fe200078e08ff */
[----:B------:R-:W-:Y:S01]  /*3950*/  IMAD R226, R4, 0x2, R225 ;  /* 0x0000000204e27824 */ /* 0x000fe200078e02e1 */
[----:B------:R-:W-:Y:S01]  /*3960*/  FMNMX.FTZ R3, R14, R3, !PT ;  /* 0x000000030e037209 */ /* 0x000fe20007810000 */
[----:B------:R-:W-:Y:S02]  /*3970*/  STL [R1+0xa8], R241 ;  /* 0x0000a8f101007387 */ /* 0x000fe40000100800 */
[----:B------:R-:W-:Y:S01]  /*3980*/  IMAD R227, R0, 0x2, R226 ;  /* 0x0000000200e37824 */ /* 0x000fe200078e02e2 */
[----:B------:R-:W-:Y:S01]  /*3990*/  FMNMX.FTZ R3, R26, R3, !PT ;  /* 0x000000031a037209 */ /* 0x000fe20007810000 */
[----:B------:R-:W-:Y:S03]  /*39a0*/  STL [R1+0xa4], R240 ;  /* 0x0000a4f001007387 */ /* 0x000fe60000100800 */
        /* <DEDUP_REMOVED lines=32> */
[----:B------:R-:W-:-:S03]  /*3bb0*/  FMNMX.FTZ R3, R184, R3, !PT ;  /* 0x00000003b8037209 */ /* 0x000fc60007810000 */
[----:B-1----:R-:W1:Y:S01]  /*3bc0*/  SHFL.BFLY PT, R6, R136, 0x2, 0x1f ;  /* 0x0c401f0088067f89 */ /* 0x002e6200000e0000 */
[----:B------:R-:W-:-:S03]  /*3bd0*/  FMNMX.FTZ R3, R222, R3, !PT ;  /* 0x00000003de037209 */ /* 0x000fc60007810000 */
[----:B------:R-:W-:Y:S01]  /*3be0*/  LDSM.16.MT88.4 R88, [R226+0xc000] ;  /* 0x00c00000e258783b */ /* 0x000fe20000004200 */
[----:B------:R-:W-:-:S03]  /*3bf0*/  FMNMX.FTZ R3, R223, R3, !PT ;  /* 0x00000003df037209 */ /* 0x000fc60007810000 */
[----:B------:R-:W-:Y:S01]  /*3c00*/  LDSM.16.MT88.4 R108, [R225+0xe000] ;  /* 0x00e00000e16c783b */ /* 0x000fe20000004200 */
[----:B------:R-:W-:-:S03]  /*3c10*/  FMNMX.FTZ R3, R221, R3, !PT ;  /* 0x00000003dd037209 */ /* 0x000fc60007810000 */
[----:B------:R-:W-:Y:S01]  /*3c20*/  STL [R1+0x74], R224 ;  /* 0x000074e001007387 */ /* 0x000fe20000100800 */
[----:B------:R-:W-:-:S03]  /*3c30*/  FMNMX.FTZ R3, R219, R3, !PT ;  /* 0x00000003db037209 */ /* 0x000fc60007810000 */
[----:B------:R-:W-:Y:S04]  /*3c40*/  STL [R1+0xb4], R220 ;  /* 0x0000b4dc01007387 */ /* 0x000fe80000100800 */
[----:B------:R-:W2:Y:S01]  /*3c50*/  SHFL.BFLY PT, R5, R3, 0x2, 0x1f ;  /* 0x0c401f0003057f89 */ /* 0x000ea200000e0000 */
[----:B-1----:R-:W-:-:S03]  /*3c60*/  FMNMX.FTZ R136, R136, R6, !PT ;  /* 0x0000000688887209 */ /* 0x002fc60007810000 */
[----:B------:R-:W-:Y:S04]  /*3c70*/  STL [R1+0xb8], R218 ;  /* 0x0000b8da01007387 */ /* 0x000fe80000100800 */
[----:B------:R-:W1:Y:S04]  /*3c80*/  SHFL.BFLY PT, R6, R136, 0x1, 0x1f ;  /* 0x0c201f0088067f89 */ /* 0x000e6800000e0000 */
[----:B------:R-:W-:Y:S04]  /*3c90*/  STL [R1+0xbc], R216 ;  /* 0x0000bcd801007387 */ /* 0x000fe80000100800 */
[----:B------:R-:W-:Y:S04]  /*3ca0*/  STL [R1+0xc0], R210 ;  /* 0x0000c0d201007387 */ /* 0x000fe80000100800 */
[----:B------:R-:W-:Y:S01]  /*3cb0*/  STL [R1+0xc4], R222 ;  /* 0x0000c4de01007387 */ /* 0x000fe20000100800 */
[----:B--2---:R-:W-:-:S03]  /*3cc0*/  FMNMX.FTZ R3, R3, R5, !PT ;  /* 0x0000000503037209 */ /* 0x004fc60007810000 */
[----:B------:R-:W-:Y:S04]  /*3cd0*/  LDSM.16.MT88.4 R96, [R228+0xc000] ;  /* 0x00c00000e460783b */ /* 0x000fe80000004200 */
[----:B------:R-:W2:Y:S01]  /*3ce0*/  SHFL.BFLY PT, R7, R3, 0x1, 0x1f ;  /* 0x0c201f0003077f89 */ /* 0x000ea200000e0000 */
[----:B-1----:R-:W-:-:S03]  /*3cf0*/  FMNMX.FTZ R136, R136, R6, !PT ;  /* 0x0000000688887209 */ /* 0x002fc60007810000 */
[----:B------:R-:W-:Y:S01]  /*3d00*/  LDSM.16.MT88.4 R80, [R226+0xc800] ;  /* 0x00c80000e250783b */ /* 0x000fe20000004200 */
[C---:B------:R-:W-:Y:S01]  /*3d10*/  FSETP.NEU.FTZ.AND P1, PT, R136.reuse, -INF , PT ;  /* 0xff8000008800780b */ /* 0x040fe20003f3d000 */
[----:B------:R-:W-:Y:S02]  /*3d20*/  FMUL.FTZ R13, R136, c[0x0][0x23c] ;  /* 0x00008f00880d7a20 */ /* 0x000fe40000410000 */
[----:B------:R-:W-:Y:S03]  /*3d30*/  LDSM.16.MT88.4 R112, [R225+0xe800] ;  /* 0x00e80000e170783b */ /* 0x000fe60000004200 */
[----:B------:R-:W-:Y:S01]  /*3d40*/  FSEL R13, R13, RZ, P1 ;  /* 0x000000ff0d0d7208 */ /* 0x000fe20000800000 */
[----:B------:R-:W1:Y:S04]  /*3d50*/  LDSM.16.MT88.4 R116, [R226+0xe000] ;  /* 0x00e00000e274783b */ /* 0x000e680000004200 */
[--C-:B------:R-:W-:Y:S01]  /*3d60*/  FFMA.FTZ R5, R29, c[0x0][0x23c], -R13.reuse ;  /* 0x00008f001d057a23 */ /* 0x100fe2000001080d */
[----:B------:R-:W-:Y:S03]  /*3d70*/  LDSM.16.MT88.4 R92, [R228+0xc800] ;  /* 0x00c80000e45c783b */ /* 0x000fe60000004200 */
[----:B------:R3:W-:Y:S01]  /*3d80*/  MUFU.EX2 R233, R5 ;  /* 0x0000000500e97308 */ /* 0x0007e20000000800 */
[----:B--2---:R-:W-:Y:S01]  /*3d90*/  FMNMX.FTZ R3, R3, R7, !PT ;  /* 0x0000000703037209 */ /* 0x004fe20007810000 */
[----:B------:R-:W2:Y:S03]  /*3da0*/  LDSM.16.MT88.4 R100, [R227+0xc000] ;  /* 0x00c00000e364783b */ /* 0x000ea60000004200 */
[C---:B------:R-:W-:Y:S01]  /*3db0*/  FSETP.NEU.FTZ.AND P1, PT, R3.reuse, -INF , PT ;  /* 0xff8000000300780b */ /* 0x040fe20003f3d000 */
[----:B------:R-:W-:Y:S01]  /*3dc0*/  FMUL.FTZ R12, R3, c[0x0][0x23c] ;  /* 0x00008f00030c7a20 */ /* 0x000fe20000410000 */
[----:B------:R-:W4:Y:S04]  /*3dd0*/  LDSM.16.MT88.4 R84, [R225+0xc000] ;  /* 0x00c00000e154783b */ /* 0x000f280000004200 */
[----:B------:R-:W-:Y:S01]  /*3de0*/  FSEL R12, R12, RZ, P1 ;  /* 0x000000ff0c0c7208 */ /* 0x000fe20000800000 */
[----:B------:R-:W-:Y:S04]  /*3df0*/  LDSM.16.MT88.4 R120, [R226+0xe800] ;  /* 0x00e80000e278783b */ /* 0x000fe80000004200 */
[----:B------:R-:W-:Y:S01]  /*3e00*/  FFMA.FTZ R0, R27, c[0x0][0x23c], -R12 ;  /* 0x00008f001b007a23 */ /* 0x000fe2000001080c */
[----:B------:R-:W1:Y:S01]  /*3e10*/  LDSM.16.MT88.4 R124, [R228+0xe000] ;  /* 0x00e00000e47c783b */ /* 0x000e620000004200 */
[----:B---3--:R-:W-:-:S02]  /*3e20*/  FFMA.FTZ R5, R28, c[0x0][0x23c], -R13 ;  /* 0x00008f001c057a23 */ /* 0x008fc4000001080d */
[----:B------:R3:W-:Y:S01]  /*3e30*/  MUFU.EX2 R229, R0 ;  /* 0x0000000000e57308 */ /* 0x0007e20000000800 */
[--C-:B------:R-:W-:Y:S01]  /*3e40*/  FFMA.FTZ R2, R31, c[0x0][0x23c], -R12.reuse ;  /* 0x00008f001f027a23 */ /* 0x100fe2000001080c */
[----:B------:R-:W1:Y:S04]  /*3e50*/  LDSM.16.MT88.4 R140, [R227+0xe000] ;  /* 0x00e00000e38c783b */ /* 0x000e680000004200 */
[----:B------:R-:W1:Y:S02]  /*3e60*/  LDSM.16.MT88.4 R104, [R227+0xc800] ;  /* 0x00c80000e368783b */ /* 0x000e640000004200 */
[----:B------:R2:W2:Y:S02]  /*3e70*/  MUFU.EX2 R232, R5 ;  /* 0x0000000500e87308 */ /* 0x0004a40000000800 */
[----:B------:R-:W1:Y:S04]  /*3e80*/  LDSM.16.MT88.4 R76, [R225+0xc800] ;  /* 0x00c80000e14c783b */ /* 0x000e680000004200 */
[----:B------:R-:W-:Y:S01]  /*3e90*/  LDSM.16.MT88.4 R128, [R228+0xe800] ;  /* 0x00e80000e480783b */ /* 0x000fe20000004200 */
[----:B---3--:R-:W-:Y:S01]  /*3ea0*/  FFMA.FTZ R0, R25, c[0x0][0x23c], -R12 ;  /* 0x00008f0019007a23 */ /* 0x008fe2000001080c */
[----:B------:R-:W-:Y:S02]  /*3eb0*/  MUFU.EX2 R234, R2 ;  /* 0x0000000200ea7308 */ /* 0x000fe40000000800 */
[----:B------:R-:W3:Y:S04]  /*3ec0*/  LDSM.16.MT88.4 R132, [R227+0xe800] ;  /* 0x00e80000e384783b */ /* 0x000ee80000004200 */
[----:B------:R-:W-:Y:S01]  /*3ed0*/  STL [R1+0xc8], R223 ;  /* 0x0000c8df01007387 */ /* 0x000fe20000100800 */
[--C-:B--2---:R-:W-:Y:S01]  /*3ee0*/  FFMA.FTZ R5, R15, c[0x0][0x23c], -R13.reuse ;  /* 0x00008f000f057a23 */ /* 0x104fe2000001080d */
[----:B------:R2:W2:Y:S01]  /*3ef0*/  MUFU.EX2 R237, R0 ;  /* 0x0000000000ed7308 */ /* 0x0004a20000000800 */
[----:B------:R-:W-:Y:S01]  /*3f00*/  F2FP.BF16.PACK_AB R8, R232, R233 ;  /* 0x000000e9e808723e */ /* 0x000fe200000010ff */
[----:B------:R-:W-:Y:S04]  /*3f10*/  STL [R1+0xcc], R221 ;  /* 0x0000ccdd01007387 */ /* 0x000fe80000100800 */
[----:B------:R-:W-:Y:S02]  /*3f20*/  STL [R1+0xd0], R219 ;  /* 0x0000d0db01007387 */ /* 0x000fe40000100800 */
[----:B------:R4:W-:Y:S02]  /*3f30*/  MUFU.EX2 R224, R5 ;  /* 0x0000000500e07308 */ /* 0x0009e40000000800 */
[----:B------:R1:W-:Y:S01]  /*3f40*/  STL [R1+0xd4], R136 ;  /* 0x0000d48801007387 */ /* 0x0003e20000100800 */
[----:B--2---:R-:W-:Y:S01]  /*3f50*/  FFMA.FTZ R0, R26, c[0x0][0x23c], -R13 ;  /* 0x00008f001a007a23 */ /* 0x004fe2000001080d */
[----:B------:R-:W-:-:S04]  /*3f60*/  F2FP.BF16.PACK_AB R11, R237, R229 ;  /* 0x000000e5ed0b723e */ /* 0x000fc800000010ff */
[----:B------:R2:W-:Y:S01]  /*3f70*/  MUFU.EX2 R218, R0 ;  /* 0x0000000000da7308 */ /* 0x0005e20000000800 */
[----:B----4-:R-:W-:-:S07]  /*3f80*/  FFMA.FTZ R5, R14, c[0x0][0x23c], -R13 ;  /* 0x00008f000e057a23 */ /* 0x010fce000001080d */
[----:B------:R4:W1:Y:S01]  /*3f90*/  MUFU.EX2 R222, R5 ;  /* 0x0000000500de7308 */ /* 0x0008620000000800 */
[----:B--2---:R-:W-:-:S07]  /*3fa0*/  FFMA.FTZ R0, R24, c[0x0][0x23c], -R13 ;  /* 0x00008f0018007a23 */ /* 0x004fce000001080d */
[----:B------:R2:W2:Y:S01]  /*3fb0*/  MUFU.EX2 R174, R0 ;  /* 0x0000000000ae7308 */ /* 0x0004a20000000800 */
[----:B----4-:R-:W-:Y:S01]  /*3fc0*/  FFMA.FTZ R5, R30, c[0x0][0x23c], -R12 ;  /* 0x00008f001e057a23 */ /* 0x010fe2000001080c */
[----:B-1----:R-:W-:-:S06]  /*3fd0*/  F2FP.BF16.PACK_AB R10, R222, R224 ;  /* 0x000000e0de0a723e */ /* 0x002fcc00000010ff */
[----:B------:R-:W1:Y:S01]  /*3fe0*/  MUFU.EX2 R235, R5 ;  /* 0x0000000500eb7308 */ /* 0x000e620000000800 */
[----:B--2---:R-:W-:Y:S01]  /*3ff0*/  FFMA.FTZ R0, R22, c[0x0][0x23c], -R13 ;  /* 0x00008f0016007a23 */ /* 0x004fe2000001080d */
[----:B------:R-:W-:-:S06]  /*4000*/  F2FP.BF16.PACK_AB R4, R174, R218 ;  /* 0x000000daae04723e */ /* 0x000fcc00000010ff */
[----:B------:R2:W-:Y:S01]  /*4010*/  MUFU.EX2 R241, R0 ;  /* 0x0000000000f17308 */ /* 0x0005e20000000800 */
[----:B-1----:R-:W-:-:S07]  /*4020*/  F2FP.BF16.PACK_AB R9, R234, R235 ;  /* 0x000000ebea09723e */ /* 0x002fce00000010ff */
[----:B------:R-:W-:Y:S01]  /*4030*/  HMMA.16816.F32.BF16 R68, R8, R88, RZ ;  /* 0x000000580844723c */ /* 0x000fe200000418ff */
[----:B--2---:R-:W-:-:S07]  /*4040*/  FFMA.FTZ R0, R20, c[0x0][0x23c], -R13 ;  /* 0x00008f0014007a23 */ /* 0x004fce000001080d */
[C---:B------:R-:W-:Y:S01]  /*4050*/  HMMA.16816.F32.BF16 R56, R8.reuse, R108, RZ ;  /* 0x0000006c0838723c */ /* 0x040fe200000418ff */
[----:B------:R1:W2:Y:S07]  /*4060*/  MUFU.EX2 R239, R0 ;  /* 0x0000000000ef7308 */ /* 0x0002ae0000000800 */
[C---:B------:R-:W-:Y:S08]  /*4070*/  HMMA.16816.F32.BF16 R64, R8.reuse, R96, RZ ;  /* 0x000000600840723c */ /* 0x040ff000000418ff */
[----:B------:R-:W-:Y:S01]  /*4080*/  HMMA.16816.F32.BF16 R52, R8, R116, RZ ;  /* 0x000000740834723c */ /* 0x000fe200000418ff */
[----:B-1----:R-:W-:Y:S01]  /*4090*/  FFMA.FTZ R0, R32, c[0x0][0x23c], -R12 ;  /* 0x00008f0020007a23 */ /* 0x002fe2000001080c */
[----:B--2---:R-:W-:-:S03]  /*40a0*/  F2FP.BF16.PACK_AB R6, R239, R241 ;  /* 0x000000f1ef06723e */ /* 0x004fc600000010ff */
[----:B------:R1:W-:Y:S03]  /*40b0*/  MUFU.EX2 R173, R0 ;  /* 0x0000000000ad7308 */ /* 0x0003e60000000800 */
[C---:B------:R-:W-:Y:S08]  /*40c0*/  HMMA.16816.F32.BF16 R60, R8.reuse, R100, RZ ;  /* 0x00000064083c723c */ /* 0x040ff000000418ff */
[----:B------:R-:W-:Y:S01]  /*40d0*/  HMMA.16816.F32.BF16 R72, R8, R84, RZ ;  /* 0x000000540848723c */ /* 0x000fe200000418ff */
[----:B-1----:R-:W-:-:S07]  /*40e0*/  FFMA.FTZ R0, R33, c[0x0][0x23c], -R12 ;  /* 0x00008f0021007a23 */ /* 0x002fce000001080c */
        /* <DEDUP_REMOVED lines=11> */
[----:B------:R-:W1:Y:S07]  /*41a0*/  MUFU.EX2 R238, R0 ;  /* 0x0000000000ee7308 */ /* 0x000e6e0000000800 */
[C---:B------:R-:W-:Y:S08]  /*41b0*/  HMMA.16816.F32.BF16 R24, R8.reuse, R110, RZ ;  /* 0x0000006e0818723c */ /* 0x040ff000000418ff */
[----:B------:R-:W-:Y:S01]  /*41c0*/  HMMA.16816.F32.BF16 R20, R8, R118, RZ ;  /* 0x000000760814723c */ /* 0x000fe200000418ff */
[----:B-1----:R-:W-:-:S02]  /*41d0*/  F2FP.BF16.PACK_AB R7, R238, R172 ;  /* 0x000000acee07723e */ /* 0x002fc400000010ff */
[----:B------:R-:W-:-:S04]  /*41e0*/  FMNMX.FTZ R0, R152, R151, !PT ;  /* 0x0000009798007209 */ /* 0x000fc80007810000 */
[----:B------:R-:W-:Y:S01]  /*41f0*/  FMNMX.FTZ R0, R147, R0, !PT ;  /* 0x0000000093007209 */ /* 0x000fe20007810000 */
[----:B------:R-:W-:Y:S03]  /*4200*/  HMMA.16816.F32.BF16 R200, R4, R80, R68 ;  /* 0x0000005004c8723c */ /* 0x000fe60000041844 */
[----:B------:R-:W-:-:S04]  /*4210*/  FMNMX.FTZ R0, R146, R0, !PT ;  /* 0x0000000092007209 */ /* 0x000fc80007810000 */
[----:B------:R-:W-:Y:S01]  /*4220*/  FMNMX.FTZ R0, R137, R0, !PT ;  /* 0x0000000089007209 */ /* 0x000fe20007810000 */
[----:B------:R-:W-:Y:S03]  /*4230*/  HMMA.16816.F32.BF16 R68, R4, R112, R56 ;  /* 0x000000700444723c */ /* 0x000fe60000041838 */
[----:B------:R-:W-:-:S04]  /*4240*/  FMNMX.FTZ R0, R145, R0, !PT ;  /* 0x0000000091007209 */ /* 0x000fc80007810000 */
[----:B------:R-:W-:Y:S01]  /*4250*/  FMNMX.FTZ R0, R144, R0, !PT ;  /* 0x0000000090007209 */ /* 0x000fe20007810000 */
[----:B------:R-:W-:Y:S01]  /*4260*/  HMMA.16816.F32.BF16 R244, R4, R92, R64 ;  /* 0x0000005c04f4723c */ /* 0x000fe20000041840 */
[----:B------:R-:W-:Y:S02]  /*4270*/  IMAD.MOV.U32 R59, RZ, RZ, R174 ;  /* 0x000000ffff3b7224 */ /* 0x000fe400078e00ae */
[----:B------:R-:W-:-:S04]  /*4280*/  FMNMX.FTZ R0, R139, R0, !PT ;  /* 0x000000008b007209 */ /* 0x000fc80007810000 */
[----:B------:R-:W-:Y:S01]  /*4290*/  FMNMX.FTZ R0, R171, R0, !PT ;  /* 0x00000000ab007209 */ /* 0x000fe20007810000 */
[----:B------:R-:W-:Y:S03]  /*42a0*/  HMMA.16816.F32.BF16 R16, R8, R126, RZ ;  /* 0x0000007e0810723c */ /* 0x000fe600000418ff */
[----:B------:R-:W-:-:S04]  /*42b0*/  FMNMX.FTZ R0, R163, R0, !PT ;  /* 0x00000000a3007209 */ /* 0x000fc80007810000 */
[----:B------:R-:W-:Y:S01]  /*42c0*/  FMNMX.FTZ R0, R161, R0, !PT ;  /* 0x00000000a1007209 */ /* 0x000fe20007810000 */
[----:B------:R-:W-:Y:S01]  /*42d0*/  IMAD.MOV.U32 R58, RZ, RZ, R71 ;  /* 0x000000ffff3a7224 */ /* 0x000fe200078e0047 */
[----:B------:R-:W-:Y:S01]  /*42e0*/  MOV R64, R68 ;  /* 0x0000004400407202 */ /* 0x000fe20000000f00 */
[----:B------:R-:W-:Y:S01]  /*42f0*/  IMAD.MOV.U32 R56, RZ, RZ, R70 ;  /* 0x000000ffff387224 */ /* 0x000fe200078e0046 */
[----:B------:R-:W-:Y:S01]  /*4300*/  MOV R57, R69 ;  /* 0x0000004500397202 */ /* 0x000fe20000000f00 */
[----:B------:R-:W-:Y:S01]  /*4310*/  HMMA.16816.F32.BF16 R8, R8, R142, RZ ;  /* 0x0000008e0808723c */ /* 0x000fe200000418ff */
[----:B------:R-:W-:Y:S02]  /*4320*/  FMNMX.FTZ R2, R160, R0, !PT ;  /* 0x00000000a0027209 */ /* 0x000fe40007810000 */
[----:B------:R-:W-:Y:S02]  /*4330*/  FMNMX.FTZ R0, R157, R156, !PT ;  /* 0x0000009c9d007209 */ /* 0x000fe40007810000 */
[----:B------:R-:W-:-:S02]  /*4340*/  FMNMX.FTZ R2, R209, R2, !PT ;  /* 0x00000002d1027209 */ /* 0x000fc40007810000 */
[----:B------:R-:W-:Y:S01]  /*4350*/  FMNMX.FTZ R0, R155, R0, !PT ;  /* 0x000000009b007209 */ /* 0x000fe20007810000 */
[----:B------:R-:W-:Y:S01]  /*4360*/  HMMA.16816.F32.BF16 R68, R4, R120, R52 ;  /* 0x000000780444723c */ /* 0x000fe20000041834 */
[----:B------:R-:W-:Y:S02]  /*4370*/  FMNMX.FTZ R2, R207, R2, !PT ;  /* 0x00000002cf027209 */ /* 0x000fe40007810000 */
[----:B------:R-:W-:-:S04]  /*4380*/  FMNMX.FTZ R0, R154, R0, !PT ;  /* 0x000000009a007209 */ /* 0x000fc80007810000 */
[----:B------:R-:W-:Y:S01]  /*4390*/  MOV R54, R173 ;  /* 0x000000ad00367202 */ /* 0x000fe20000000f00 */
[C---:B------:R-:W-:Y:S08]  /*43a0*/  HMMA.16816.F32.BF16 R164, R4.reuse, R104, R60 ;  /* 0x0000006804a4723c */ /* 0x040ff0000004183c */
[C---:B------:R-:W-:Y:S08]  /*43b0*/  HMMA.16816.F32.BF16 R192, R4.reuse, R76, R72 ;  /* 0x0000004c04c0723c */ /* 0x040ff00000041848 */
[----:B------:R-:W-:Y:S01]  /*43c0*/  MOV R60, R71 ;  /* 0x00000047003c7202 */ /* 0x000fe20000000f00 */
[----:B------:R-:W-:Y:S01]  /*43d0*/  IMAD.MOV.U32 R55, RZ, RZ, R69 ;  /* 0x000000ffff377224 */ /* 0x000fe200078e0045 */
[----:B------:R-:W-:Y:S01]  /*43e0*/  MOV R53, R70 ;  /* 0x0000004600357202 */ /* 0x000fe20000000f00 */
[----:B------:R-:W-:Y:S01]  /*43f0*/  IMAD.MOV.U32 R52, RZ, RZ, R68 ;  /* 0x000000ffff347224 */ /* 0x000fe200078e0044 */
[C---:B---3--:R-:W-:Y:S04]  /*4400*/  HMMA.16816.F32.BF16 R44, R4.reuse, R132, R44 ;  /* 0x00000084042c723c */ /* 0x048fe8000004182c */
[----:B------:R-:W-:Y:S01]  /*4410*/  MOV R65, R164 ;  /* 0x000000a400417202 */ /* 0x000fe20000000f00 */
[----:B------:R-:W-:Y:S01]  /*4420*/  IMAD.MOV.U32 R63, RZ, RZ, R165 ;  /* 0x000000ffff3f7224 */ /* 0x000fe200078e00a5 */
[----:B------:R-:W-:Y:S01]  /*4430*/  MOV R62, R166 ;  /* 0x000000a6003e7202 */ /* 0x000fe20000000f00 */
[----:B------:R-:W-:Y:S01]  /*4440*/  IMAD.MOV.U32 R61, RZ, RZ, R167 ;  /* 0x000000ffff3d7224 */ /* 0x000fe200078e00a7 */
[C---:B------:R-:W-:Y:S07]  /*4450*/  HMMA.16816.F32.BF16 R68, R4.reuse, R128, R48 ;  /* 0x000000800444723c */ /* 0x040fee0000041830 */
[----:B------:R-:W-:Y:S01]  /*4460*/  MOV R51, R60 ;  /* 0x0000003c00337202 */ /* 0x000fe20000000f00 */
[----:B------:R-:W-:Y:S01]  /*4470*/  HMMA.16816.F32.BF16 R72, R4, R78, R40 ;  /* 0x0000004e0448723c */ /* 0x000fe20000041828 */
[----:B------:R-:W-:Y:S01]  /*4480*/  IMAD.MOV.U32 R50, RZ, RZ, R55 ;  /* 0x000000ffff327224 */ /* 0x000fe200078e0037 */
[----:B------:R-:W-:-:S06]  /*4490*/  MOV R55, R64 ;  /* 0x0000004000377202 */ /* 0x000fcc0000000f00 */
[C---:B------:R-:W-:Y:S01]  /*44a0*/  HMMA.16816.F32.BF16 R188, R4.reuse, R82, R36 ;  /* 0x0000005204bc723c */ /* 0x040fe20000041824 */
[----:B------:R-:W-:Y:S01]  /*44b0*/  MOV R136, R44 ;  /* 0x0000002c00887202 */ /* 0x000fe20000000f00 */
[----:B------:R-:W-:Y:S01]  /*44c0*/  IMAD.MOV.U32 R223, RZ, RZ, R47 ;  /* 0x000000ffffdf7224 */ /* 0x000fe200078e002f */
[----:B------:R-:W-:Y:S01]  /*44d0*/  MOV R221, R46 ;  /* 0x0000002e00dd7202 */ /* 0x000fe20000000f00 */
[----:B------:R-:W-:Y:S01]  /*44e0*/  IMAD.MOV.U32 R47, RZ, RZ, R63 ;  /* 0x000000ffff2f7224 */ /* 0x000fe200078e003f */
[----:B------:R-:W-:Y:S01]  /*44f0*/  MOV R46, R65 ;  /* 0x00000041002e7202 */ /* 0x000fe20000000f00 */
[----:B------:R-:W-:Y:S02]  /*4500*/  IMAD.MOV.U32 R219, RZ, RZ, R45 ;  /* 0x000000ffffdb7224 */ /* 0x000fe400078e002d */
[C---:B------:R-:W-:Y:S01]  /*4510*/  HMMA.16816.F32.BF16 R196, R4.reuse, R94, R32 ;  /* 0x0000005e04c4723c */ /* 0x040fe20000041820 */
[----:B------:R-:W-:Y:S01]  /*4520*/  MOV R49, R70 ;  /* 0x0000004600317202 */ /* 0x000fe20000000f00 */
[----:B------:R-:W-:Y:S01]  /*4530*/  IMAD.MOV.U32 R48, RZ, RZ, R68 ;  /* 0x000000ffff307224 */ /* 0x000fe200078e0044 */
[----:B------:R-:W-:Y:S01]  /*4540*/  MOV R159, R69 ;  /* 0x00000045009f7202 */ /* 0x000fe20000000f00 */
[----:B------:R-:W-:Y:S01]  /*4550*/  IMAD.MOV.U32 R158, RZ, RZ, R71 ;  /* 0x000000ffff9e7224 */ /* 0x000fe200078e0047 */
[----:B------:R-:W-:Y:S01]  /*4560*/  MOV R43, R49 ;  /* 0x00000031002b7202 */ /* 0x000fe20000000f00 */
[----:B------:R-:W-:Y:S01]  /*4570*/  IMAD.MOV.U32 R44, RZ, RZ, R48 ;  /* 0x000000ffff2c7224 */ /* 0x000fe200078e0030 */
[----:B------:R-:W-:Y:S01]  /*4580*/  MOV R48, R62 ;  /* 0x0000003e00307202 */ /* 0x000fe20000000f00 */
[----:B------:R-:W-:Y:S01]  /*4590*/  HMMA.16816.F32.BF16 R212, R4, R106, R28 ;  /* 0x0000006a04d4723c */ /* 0x000fe2000004181c */
[----:B------:R-:W-:-:S02]  /*45a0*/  IMAD.MOV.U32 R49, RZ, RZ, R61 ;  /* 0x000000ffff317224 */ /* 0x000fc400078e003d */
[----:B------:R-:W-:-:S05]  /*45b0*/  IMAD.MOV.U32 R45, RZ, RZ, R172 ;  /* 0x000000ffff2d7224 */ /* 0x000fca00078e00ac */
[C---:B------:R-:W-:Y:S08]  /*45c0*/  HMMA.16816.F32.BF16 R248, R4.reuse, R114, R24 ;  /* 0x0000007204f8723c */ /* 0x040ff00000041818 */
[C---:B------:R-:W-:Y:S08]  /*45d0*/  HMMA.16816.F32.BF16 R20, R4.reuse, R122, R20 ;  /* 0x0000007a0414723c */ /* 0x040ff00000041814 */
[C---:B------:R-:W-:Y:S08]  /*45e0*/  HMMA.16816.F32.BF16 R16, R4.reuse, R130, R16 ;  /* 0x000000820410723c */ /* 0x040ff00000041810 */
[----:B------:R-:W-:Y:S08]  /*45f0*/  HMMA.16816.F32.BF16 R4, R4, R134, R8 ;  /* 0x000000860404723c */ /* 0x000ff00000041808 */
[----:B------:R-:W-:Y:S01]  /*4600*/  MOV R37, R21 ;  /* 0x0000001500257202 */ /* 0x000fe20000000f00 */
[----:B------:R-:W-:Y:S01]  /*4610*/  IMAD.MOV.U32 R36, RZ, RZ, R22 ;  /* 0x000000ffff247224 */ /* 0x000fe200078e0016 */
[----:B------:R-:W-:Y:S01]  /*4620*/  MOV R35, R23 ;  /* 0x0000001700237202 */ /* 0x000fe20000000f00 */
[----:B------:R-:W-:-:S05]  /*4630*/  IMAD.MOV.U32 R34, RZ, RZ, R20 ;  /* 0x000000ffff227224 */ /* 0x000fca00078e0014 */
[----:B------:R-:W-:Y:S01]  /*4640*/  MOV R41, R19 ;  /* 0x0000001300297202 */ /* 0x000fe20000000f00 */
[----:B------:R-:W-:Y:S01]  /*4650*/  IMAD.MOV.U32 R40, RZ, RZ, R17 ;  /* 0x000000ffff287224 */ /* 0x000fe200078e0011 */
[----:B------:R-:W-:Y:S01]  /*4660*/  MOV R39, R18 ;  /* 0x0000001200277202 */ /* 0x000fe20000000f00 */
[----:B------:R-:W-:-:S05]  /*4670*/  IMAD.MOV.U32 R38, RZ, RZ, R16 ;  /* 0x000000ffff267224 */ /* 0x000fca00078e0010 */
[----:B------:R-:W-:Y:S01]  /*4680*/  MOV R29, R4 ;  /* 0x00000004001d7202 */ /* 0x000fe20000000f00 */
[----:B------:R-:W-:Y:S01]  /*4690*/  IMAD.MOV.U32 R28, RZ, RZ, R5 ;  /* 0x000000ffff1c7224 */ /* 0x000fe200078e0005 */
[----:B------:R-:W-:Y:S01]  /*46a0*/  FMNMX.FTZ R4, R205, R2, !PT ;  /* 0x00000002cd047209 */ /* 0x000fe20007810000 */
[----:B------:R-:W-:Y:S01]  /*46b0*/  IMAD.MOV.U32 R30, RZ, RZ, R7 ;  /* 0x000000ffff1e7224 */ /* 0x000fe200078e0007 */
[----:B------:R-:W-:Y:S02]  /*46c0*/  FMNMX.FTZ R2, R153, R0, !PT ;  /* 0x0000000099027209 */ /* 0x000fe40007810000 */
[----:B------:R-:W-:Y:S02]  /*46d0*/  FMNMX.FTZ R0, R204, R4, !PT ;  /* 0x00000004cc007209 */ /* 0x000fe40007810000 */
[----:B------:R-:W-:Y:S02]  /*46e0*/  FMNMX.FTZ R2, R150, R2, !PT ;  /* 0x0000000296027209 */ /* 0x000fe40007810000 */
[----:B------:R-:W-:Y:S01]  /*46f0*/  MOV R31, R6 ;  /* 0x00000006001f7202 */ /* 0x000fe20000000f00 */
[----:B------:R-:W1:Y:S01]  /*4700*/  SHFL.BFLY PT, R4, R0, 0x2, 0x1f ;  /* 0x0c401f0000047f89 */ /* 0x000e6200000e0000 */
[----:B------:R-:W-:-:S04]  /*4710*/  FMNMX.FTZ R2, R148, R2, !PT ;  /* 0x0000000294027209 */ /* 0x000fc80007810000 */
[----:B------:R-:W-:-:S04]  /*4720*/  FMNMX.FTZ R2, R149, R2, !PT ;  /* 0x0000000295027209 */ /* 0x000fc80007810000 */
[----:B------:R-:W-:-:S04]  /*4730*/  FMNMX.FTZ R2, R178, R2, !PT ;  /* 0x00000002b2027209 */ /* 0x000fc80007810000 */
[----:B------:R-:W-:-:S04]  /*4740*/  FMNMX.FTZ R2, R170, R2, !PT ;  /* 0x00000002aa027209 */ /* 0x000fc80007810000 */
[----:B------:R-:W-:-:S04]  /*4750*/  FMNMX.FTZ R2, R168, R2, !PT ;  /* 0x00000002a8027209 */ /* 0x000fc80007810000 */
[----:B------:R-:W-:Y:S02]  /*4760*/  FMNMX.FTZ R2, R162, R2, !PT ;  /* 0x00000002a2027209 */ /* 0x000fe40007810000 */
[----:B-1----:R-:W-:Y:S02]  /*4770*/  FMNMX.FTZ R0, R0, R4, !PT ;  /* 0x0000000400007209 */ /* 0x002fe40007810000 */
[----:B------:R-:W-:-:S03]  /*4780*/  FMNMX.FTZ R2, R217, R2, !PT ;  /* 0x00000002d9027209 */ /* 0x000fc60007810000 */
[----:B------:R-:W1:Y:S01]  /*4790*/  SHFL.BFLY PT, R6, R0, 0x1, 0x1f ;  /* 0x0c201f0000067f89 */ /* 0x000e6200000e0000 */
[----:B------:R-:W-:-:S04]  /*47a0*/  FMNMX.FTZ R2, R211, R2, !PT ;  /* 0x00000002d3027209 */ /* 0x000fc80007810000 */
[----:B------:R-:W-:-:S04]  /*47b0*/  FMNMX.FTZ R2, R208, R2, !PT ;  /* 0x00000002d0027209 */ /* 0x000fc80007810000 */
[----:B------:R-:W-:-:S05]  /*47c0*/  FMNMX.FTZ R4, R206, R2, !PT ;  /* 0x00000002ce047209 */ /* 0x000fca0007810000 */
[----:B------:R-:W2:Y:S01]  /*47d0*/  SHFL.BFLY PT, R5, R4, 0x2, 0x1f ;  /* 0x0c401f0004057f89 */ /* 0x000ea200000e0000 */
[----:B-1----:R-:W-:-:S04]  /*47e0*/  FMNMX.FTZ R138, R0, R6, !PT ;  /* 0x00000006008a7209 */ /* 0x002fc80007810000 */
[C---:B------:R-:W-:Y:S01]  /*47f0*/  FSETP.NEU.FTZ.AND P1, PT, R138.reuse, -INF , PT ;  /* 0xff8000008a00780b */ /* 0x040fe20003f3d000 */
[----:B------:R-:W-:-:S05]  /*4800*/  FMUL.FTZ R2, R138, c[0x0][0x23c] ;  /* 0x00008f008a027a20 */ /* 0x000fca0000410000 */
[----:B------:R-:W-:Y:S02]  /*4810*/  FSEL R2, R2, RZ, P1 ;  /* 0x000000ff02027208 */ /* 0x000fe40000800000 */
[----:B--2---:R-:W-:-:S03]  /*4820*/  FMNMX.FTZ R0, R4, R5, !PT ;  /* 0x0000000504007209 */ /* 0x004fc60007810000 */
[--C-:B------:R-:W-:Y:S02]  /*4830*/  FFMA.FTZ R4, R152, c[0x0][0x23c], -R2.reuse ;  /* 0x00008f0098047a23 */ /* 0x100fe40000010802 */
[----:B------:R-:W1:Y:S02]  /*4840*/  SHFL.BFLY PT, R5, R0, 0x1, 0x1f ;  /* 0x0c201f0000057f89 */ /* 0x000e6400000e0000 */
[----:B------:R2:W-:Y:S02]  /*4850*/  MUFU.EX2 R14, R4 ;  /* 0x00000004000e7308 */ /* 0x0005e40000000800 */
[----:B--2---:R-:W-:-:S06]  /*4860*/  FFMA.FTZ R4, R151, c[0x0][0x23c], -R2 ;  /* 0x00008f0097047a23 */ /* 0x004fcc0000010802 */
[----:B------:R2:W3:Y:S02]  /*4870*/  MUFU.EX2 R15, R4 ;  /* 0x00000004000f7308 */ /* 0x0004e40000000800 */
[----:B--2---:R-:W-:Y:S01]  /*4880*/  FFMA.FTZ R4, R147, c[0x0][0x23c], -R2 ;  /* 0x00008f0093047a23 */ /* 0x004fe20000010802 */
[----:B---3--:R-:W-:-:S05]  /*4890*/  F2FP.BF16.PACK_AB R8, R15, R14 ;  /* 0x0000000e0f08723e */ /* 0x008fca00000010ff */
[----:B------:R2:W-:Y:S02]  /*48a0*/  MUFU.EX2 R236, R4 ;  /* 0x0000000400ec7308 */ /* 0x0005e40000000800 */
[----:B--2---:R-:W-:-:S06]  /*48b0*/  FFMA.FTZ R4, R146, c[0x0][0x23c], -R2 ;  /* 0x00008f0092047a23 */ /* 0x004fcc0000010802 */
[----:B------:R2:W3:Y:S02]  /*48c0*/  MUFU.EX2 R230, R4 ;  /* 0x0000000400e67308 */ /* 0x0004e40000000800 */
[--C-:B--2---:R-:W-:Y:S01]  /*48d0*/  FFMA.FTZ R4, R137, c[0x0][0x23c], -R2.reuse ;  /* 0x00008f0089047a23 */ /* 0x104fe20000010802 */
[----:B-1----:R-:W-:Y:S01]  /*48e0*/  FMNMX.FTZ R137, R0, R5, !PT ;  /* 0x0000000500897209 */ /* 0x002fe20007810000 */
[----:B------:R-:W-:Y:S01]  /*48f0*/  FFMA.FTZ R0, R145, c[0x0][0x23c], -R2 ;  /* 0x00008f0091007a23 */ /* 0x000fe20000010802 */
[----:B---3--:R-:W-:-:S03]  /*4900*/  F2FP.BF16.PACK_AB R10, R230, R236 ;  /* 0x000000ece60a723e */ /* 0x008fc600000010ff */
[----:B------:R1:W-:Y:S01]  /*4910*/  MUFU.EX2 R210, R4 ;  /* 0x0000000400d27308 */ /* 0x0003e20000000800 */
[----:B------:R-:W-:-:S07]  /*4920*/  FSETP.NEU.FTZ.AND P1, PT, R137, -INF , PT ;  /* 0xff8000008900780b */ /* 0x000fce0003f3d000 */
[----:B------:R2:W-:Y:S01]  /*4930*/  MUFU.EX2 R33, R0 ;  /* 0x0000000000217308 */ /* 0x0005e20000000800 */
[----:B-1----:R-:W-:-:S07]  /*4940*/  FFMA.FTZ R4, R144, c[0x0][0x23c], -R2 ;  /* 0x00008f0090047a23 */ /* 0x002fce0000010802 */
[----:B------:R1:W-:Y:S01]  /*4950*/  MUFU.EX2 R243, R4 ;  /* 0x0000000400f37308 */ /* 0x0003e20000000800 */
[----:B--2---:R-:W-:-:S05]  /*4960*/  FMUL.FTZ R0, R137, c[0x0][0x23c] ;  /* 0x00008f0089007a20 */ /* 0x004fca0000410000 */
[----:B------:R-:W-:Y:S01]  /*4970*/  FSEL R0, R0, RZ, P1 ;  /* 0x000000ff00007208 */ /* 0x000fe20000800000 */
[----:B-1----:R-:W-:-:S04]  /*4980*/  FFMA.FTZ R4, R139, c[0x0][0x23c], -R2 ;  /* 0x00008f008b047a23 */ /* 0x002fc80000010802 */
[----:B------:R1:W2:Y:S02]  /*4990*/  MUFU.EX2 R240, R4 ;  /* 0x0000000400f07308 */ /* 0x0002a40000000800 */
[----:B-1----:R-:W-:Y:S01]  /*49a0*/  FFMA.FTZ R4, R157, c[0x0][0x23c], -R0 ;  /* 0x00008f009d047a23 */ /* 0x002fe20000010800 */
[----:B--2---:R-:W-:-:S05]  /*49b0*/  F2FP.BF16.PACK_AB R6, R240, R243 ;  /* 0x000000f3f006723e */ /* 0x004fca00000010ff */
[----:B------:R1:W-:Y:S02]  /*49c0*/  MUFU.EX2 R252, R4 ;  /* 0x0000000400fc7308 */ /* 0x0003e40000000800 */
[----:B-1----:R-:W-:-:S06]  /*49d0*/  FFMA.FTZ R4, R156, c[0x0][0x23c], -R0 ;  /* 0x00008f009c047a23 */ /* 0x002fcc0000010800 */
        /* <DEDUP_REMOVED lines=9> */
[C---:B------:R-:W-:Y:S07]  /*4a70*/  HMMA.16816.F32.BF16 R20, R8.reuse, R84, RZ ;  /* 0x000000540814723c */ /* 0x040fee00000418ff */
[----:B------:R-:W-:Y:S01]  /*4a80*/  IMAD.MOV.U32 R85, RZ, RZ, R30 ;  /* 0x000000ffff557224 */ /* 0x000fe200078e001e */
[----:B------:R-:W-:Y:S01]  /*4a90*/  HMMA.16816.F32.BF16 R16, R8, R88, RZ ;  /* 0x000000580810723c */ /* 0x000fe200000418ff */
[----:B-1----:R-:W-:-:S06]  /*4aa0*/  FFMA.FTZ R4, R150, c[0x0][0x23c], -R0 ;  /* 0x00008f0096047a23 */ /* 0x002fcc0000010800 */
[----:B------:R-:W-:Y:S01]  /*4ab0*/  MOV R89, R50 ;  /* 0x0000003200597202 */ /* 0x000fe20000000f00 */
[----:B------:R1:W2:Y:S01]  /*4ac0*/  MUFU.EX2 R32, R4 ;  /* 0x0000000400207308 */ /* 0x0002a20000000800 */
[----:B------:R-:W-:Y:S01]  /*4ad0*/  HMMA.16816.F32.BF16 R24, R8, R96, RZ ;  /* 0x000000600818723c */ /* 0x000fe200000418ff */
[----:B------:R-:W-:-:S06]  /*4ae0*/  IMAD.MOV.U32 R88, RZ, RZ, R52 ;  /* 0x000000ffff587224 */ /* 0x000fcc00078e0034 */
[----:B------:R-:W-:Y:S02]  /*4af0*/  MOV R97, R29 ;  /* 0x0000001d00617202 */ /* 0x000fe40000000f00 */
[----:B------:R-:W-:Y:S01]  /*4b00*/  MOV R96, R42 ;  /* 0x0000002a00607202 */ /* 0x000fe20000000f00 */
[----:B-1----:R-:W-:Y:S01]  /*4b10*/  FFMA.FTZ R4, R148, c[0x0][0x23c], -R0 ;  /* 0x00008f0094047a23 */ /* 0x002fe20000010800 */
[----:B--2---:R-:W-:-:S03]  /*4b20*/  F2FP.BF16.PACK_AB R5, R32, R216 ;  /* 0x000000d82005723e */ /* 0x004fc600000010ff */
[----:B------:R1:W-:Y:S02]  /*4b30*/  MUFU.EX2 R242, R4 ;  /* 0x0000000400f27308 */ /* 0x0003e40000000800 */
[----:B-1----:R-:W-:-:S06]  /*4b40*/  FFMA.FTZ R4, R149, c[0x0][0x23c], -R0 ;  /* 0x00008f0095047a23 */ /* 0x002fcc0000010800 */
[----:B------:R1:W2:Y:S02]  /*4b50*/  MUFU.EX2 R84, R4 ;  /* 0x0000000400547308 */ /* 0x0002a40000000800 */
[----:B-1----:R-:W-:Y:S02]  /*4b60*/  F2FP.BF16.PACK_AB R4, R33, R210 ;  /* 0x000000d22104723e */ /* 0x002fe400000010ff */
[----:B--2---:R-:W-:-:S07]  /*4b70*/  F2FP.BF16.PACK_AB R7, R84, R242 ;  /* 0x000000f25407723e */ /* 0x004fce00000010ff */
[----:B------:R-:W-:Y:S07]  /*4b80*/  HMMA.16816.F32.BF16 R148, R4, R76, R20 ;  /* 0x0000004c0494723c */ /* 0x000fee0000041814 */
[----:B------:R-:W-:Y:S01]  /*4b90*/  MOV R77, R31 ;  /* 0x0000001f004d7202 */ /* 0x000fe20000000f00 */
[----:B------:R-:W-:Y:S01]  /*4ba0*/  HMMA.16816.F32.BF16 R20, R8, R100, RZ ;  /* 0x000000640814723c */ /* 0x000fe200000418ff */
[----:B------:R-:W-:-:S06]  /*4bb0*/  IMAD.MOV.U32 R76, RZ, RZ, R28 ;  /* 0x000000ffff4c7224 */ /* 0x000fcc00078e001c */
[----:B------:R-:W-:Y:S01]  /*4bc0*/  MOV R101, R41 ;  /* 0x0000002900657202 */ /* 0x000fe20000000f00 */
[----:B------:R-:W-:Y:S08]  /*4bd0*/  HMMA.16816.F32.BF16 R164, R4, R80, R16 ;  /* 0x0000005004a4723c */ /* 0x000ff00000041810 */
[----:B------:R-:W-:Y:S07]  /*4be0*/  HMMA.16816.F32.BF16 R16, R8, R108, RZ ;  /* 0x0000006c0810723c */ /* 0x000fee00000418ff */
[----:B------:R-:W-:Y:S01]  /*4bf0*/  IMAD.MOV.U32 R108, RZ, RZ, R38 ;  /* 0x000000ffff6c7224 */ /* 0x000fe200078e0026 */
[----:B------:R-:W-:Y:S01]  /*4c00*/  HMMA.16816.F32.BF16 R180, R4, R92, R24 ;  /* 0x0000005c04b4723c */ /* 0x000fe20000041818 */
[----:B------:R-:W-:-:S06]  /*4c10*/  IMAD.MOV.U32 R109, RZ, RZ, R40 ;  /* 0x000000ffff6d7224 */ /* 0x000fcc00078e0028 */
[----:B------:R-:W-:Y:S01]  /*4c20*/  IMAD.MOV.U32 R93, RZ, RZ, R37 ;  /* 0x000000ffff5d7224 */ /* 0x000fe200078e0025 */
[----:B------:R-:W-:Y:S01]  /*4c30*/  HMMA.16816.F32.BF16 R60, R4, R104, R20 ;  /* 0x00000068043c723c */ /* 0x000fe20000041814 */
[----:B------:R-:W-:-:S06]  /*4c40*/  MOV R92, R34 ;  /* 0x00000022005c7202 */ /* 0x000fcc0000000f00 */
[----:B------:R-:W-:Y:S01]  /*4c50*/  IMAD.MOV.U32 R105, RZ, RZ, R159 ;  /* 0x000000ffff697224 */ /* 0x000fe200078e009f */
[C---:B------:R-:W-:Y:S01]  /*4c60*/  HMMA.16816.F32.BF16 R24, R8.reuse, R116, RZ ;  /* 0x000000740818723c */ /* 0x040fe200000418ff */
[----:B------:R-:W-:Y:S02]  /*4c70*/  MOV R104, R44 ;  /* 0x0000002c00687202 */ /* 0x000fe40000000f00 */
[----:B------:R-:W-:Y:S02]  /*4c80*/  MOV R44, R46 ;  /* 0x0000002e002c7202 */ /* 0x000fe40000000f00 */
[----:B------:R-:W-:Y:S02]  /*4c90*/  MOV R46, R48 ;  /* 0x00000030002e7202 */ /* 0x000fe40000000f00 */
[----:B------:R-:W-:Y:S01]  /*4ca0*/  IMAD.MOV.U32 R116, RZ, RZ, R45 ;  /* 0x000000ffff747224 */ /* 0x000fe200078e002d */
[----:B------:R-:W-:Y:S01]  /*4cb0*/  HMMA.16816.F32.BF16 R20, R8, R124, RZ ;  /* 0x0000007c0814723c */ /* 0x000fe200000418ff */
[----:B------:R-:W-:-:S02]  /*4cc0*/  IMAD.MOV.U32 R45, RZ, RZ, R47 ;  /* 0x000000ffff2d7224 */ /* 0x000fc400078e002f */
[----:B------:R-:W-:-:S04]  /*4cd0*/  IMAD.MOV.U32 R47, RZ, RZ, R49 ;  /* 0x000000ffff2f7224 */ /* 0x000fc800078e0031 */
[----:B------:R-:W-:Y:S01]  /*4ce0*/  IMAD.MOV.U32 R125, RZ, RZ, R33 ;  /* 0x000000ffff7d7224 */ /* 0x000fe200078e0021 */
[----:B------:R-:W-:Y:S01]  /*4cf0*/  HMMA.16816.F32.BF16 R68, R4, R112, R16 ;  /* 0x000000700444723c */ /* 0x000fe20000041810 */
[----:B------:R-:W-:-:S06]  /*4d00*/  MOV R124, R32 ;  /* 0x00000020007c7202 */ /* 0x000fcc0000000f00 */
[----:B------:R-:W-:Y:S01]  /*4d10*/  MOV R112, R54 ;  /* 0x0000003600707202 */ /* 0x000fe20000000f00 */
[----:B------:R-:W-:Y:S01]  /*4d20*/  HMMA.16816.F32.BF16 R16, R8, R140, RZ ;  /* 0x0000008c0810723c */ /* 0x000fe200000418ff */
[----:B------:R-:W-:-:S07]  /*4d30*/  MOV R113, R39 ;  /* 0x0000002700717202 */ /* 0x000fce0000000f00 */
[C---:B------:R-:W-:Y:S07]  /*4d40*/  HMMA.16816.F32.BF16 R64, R4.reuse, R120, R24 ;  /* 0x000000780440723c */ /* 0x040fee0000041818 */
[----:B------:R-:W-:Y:S01]  /*4d50*/  MOV R120, R36 ;  /* 0x0000002400787202 */ /* 0x000fe20000000f00 */
[----:B------:R-:W-:Y:S01]  /*4d60*/  HMMA.16816.F32.BF16 R172, R4, R128, R20 ;  /* 0x0000008004ac723c */ /* 0x000fe20000041814 */
[----:B------:R-:W-:-:S06]  /*4d70*/  IMAD.MOV.U32 R121, RZ, RZ, R35 ;  /* 0x000000ffff797224 */ /* 0x000fcc00078e0023 */
[----:B------:R-:W-:Y:S01]  /*4d80*/  MOV R128, R158 ;  /* 0x0000009e00807202 */ /* 0x000fe20000000f00 */
[----:B------:R-:W-:Y:S01]  /*4d90*/  HMMA.16816.F32.BF16 R24, R8, R86, RZ ;  /* 0x000000560818723c */ /* 0x000fe200000418ff */
[----:B------:R-:W-:-:S06]  /*4da0*/  IMAD.MOV.U32 R129, RZ, RZ, R59 ;  /* 0x000000ffff817224 */ /* 0x000fcc00078e003b */
[----:B------:R-:W-:Y:S01]  /*4db0*/  IMAD.MOV.U32 R86, RZ, RZ, R51 ;  /* 0x000000ffff567224 */ /* 0x000fe200078e0033 */
[----:B------:R-:W-:Y:S01]  /*4dc0*/  HMMA.16816.F32.BF16 R156, R4, R132, R16 ;  /* 0x00000084049c723c */ /* 0x000fe20000041810 */
[----:B------:R-:W-:-:S07]  /*4dd0*/  IMAD.MOV.U32 R87, RZ, RZ, R43 ;  /* 0x000000ffff577224 */ /* 0x000fce00078e002b */
[C---:B------:R-:W-:Y:S07]  /*4de0*/  HMMA.16816.F32.BF16 R20, R8.reuse, R90, RZ ;  /* 0x0000005a0814723c */ /* 0x040fee00000418ff */
[----:B------:R-:W-:Y:S01]  /*4df0*/  MOV R90, R58 ;  /* 0x0000003a005a7202 */ /* 0x000fe20000000f00 */
[----:B------:R-:W-:Y:S01]  /*4e00*/  HMMA.16816.F32.BF16 R16, R8, R98, RZ ;  /* 0x000000620810723c */ /* 0x000fe200000418ff */
[----:B------:R-:W-:-:S06]  /*4e10*/  MOV R91, R53 ;  /* 0x00000035005b7202 */ /* 0x000fcc0000000f00 */
[----:B------:R-:W-:Y:S01]  /*4e20*/  IMAD.MOV.U32 R98, RZ, RZ, R57 ;  /* 0x000000ffff627224 */ /* 0x000fe200078e0039 */
[----:B------:R-:W-:Y:S01]  /*4e30*/  MOV R99, R56 ;  /* 0x0000003800637202 */ /* 0x000fe20000000f00 */
[----:B------:R-:W-:Y:S08]  /*4e40*/  HMMA.16816.F32.BF16 R28, R8, R102, RZ ;  /* 0x00000066081c723c */ /* 0x000ff000000418ff */
[C---:B------:R-:W-:Y:S07]  /*4e50*/  HMMA.16816.F32.BF16 R56, R4.reuse, R78, R24 ;  /* 0x0000004e0438723c */ /* 0x040fee0000041818 */
[----:B------:R-:W-:Y:S01]  /*4e60*/  IMAD.MOV.U32 R79, RZ, RZ, R55 ;  /* 0x000000ffff4f7224 */ /* 0x000fe200078e0037 */
[C---:B------:R-:W-:Y:S08]  /*4e70*/  HMMA.16816.F32.BF16 R48, R4.reuse, R94, R16 ;  /* 0x0000005e0430723c */ /* 0x040ff00000041810 */
[----:B------:R-:W-:Y:S08]  /*4e80*/  HMMA.16816.F32.BF16 R52, R4, R82, R20 ;  /* 0x000000520434723c */ /* 0x000ff00000041814 */
[C---:B------:R-:W-:Y:S08]  /*4e90*/  HMMA.16816.F32.BF16 R24, R8.reuse, R110, RZ ;  /* 0x0000006e0818723c */ /* 0x040ff000000418ff */
[C---:B------:R-:W-:Y:S08]  /*4ea0*/  HMMA.16816.F32.BF16 R20, R8.reuse, R118, RZ ;  /* 0x000000760814723c */ /* 0x040ff000000418ff */
[C---:B------:R-:W-:Y:S08]  /*4eb0*/  HMMA.16816.F32.BF16 R16, R8.reuse, R126, RZ ;  /* 0x0000007e0810723c */ /* 0x040ff000000418ff */
[----:B------:R-:W-:Y:S08]  /*4ec0*/  HMMA.16816.F32.BF16 R8, R8, R142, RZ ;  /* 0x0000008e0808723c */ /* 0x000ff000000418ff */
[C---:B------:R-:W-:Y:S07]  /*4ed0*/  HMMA.16816.F32.BF16 R36, R4.reuse, R114, R24 ;  /* 0x000000720424723c */ /* 0x040fee0000041818 */
[----:B------:R-:W-:Y:S01]  /*4ee0*/  MOV R24, R44 ;  /* 0x0000002c00187202 */ /* 0x000fe20000000f00 */
[----:B------:R-:W-:Y:S01]  /*4ef0*/  HMMA.16816.F32.BF16 R40, R4, R106, R28 ;  /* 0x0000006a0428723c */ /* 0x000fe2000004181c */
[----:B------:R-:W-:Y:S01]  /*4f00*/  IMAD.MOV.U32 R25, RZ, RZ, R45 ;  /* 0x000000ffff197224 */ /* 0x000fe200078e002d */
[----:B------:R-:W-:Y:S01]  /*4f10*/  MOV R26, R46 ;  /* 0x0000002e001a7202 */ /* 0x000fe20000000f00 */
[----:B------:R-:W-:-:S05]  /*4f20*/  IMAD.MOV.U32 R27, RZ, RZ, R47 ;  /* 0x000000ffff1b7224 */ /* 0x000fca00078e002f */
[C---:B------:R-:W-:Y:S01]  /*4f30*/  HMMA.16816.F32.BF16 R44, R4.reuse, R122, R20 ;  /* 0x0000007a042c723c */ /* 0x040fe20000041814 */
[----:B------:R-:W1:Y:S07]  /*4f40*/  LDSM.16.MT88.4 R20, [R226+0xd000] ;  /* 0x00d00000e214783b */ /* 0x000e6e0000004200 */
[C---:B------:R-:W-:Y:S01]  /*4f50*/  HMMA.16816.F32.BF16 R32, R4.reuse, R130, R16 ;  /* 0x000000820420723c */ /* 0x040fe20000041810 */
[----:B------:R-:W2:Y:S07]  /*4f60*/  LDSM.16.MT88.4 R16, [R225+0xd000] ;  /* 0x00d00000e110783b */ /* 0x000eae0000004200 */
[----:B------:R-:W-:Y:S07]  /*4f70*/  HMMA.16816.F32.BF16 R28, R4, R134, R8 ;  /* 0x00000086041c723c */ /* 0x000fee0000041808 */
[----:B------:R-:W-:-:S04]  /*4f80*/  FFMA.FTZ R4, R171, c[0x0][0x23c], -R2 ;  /* 0x00008f00ab047a23 */ /* 0x000fc80000010802 */
[----:B------:R3:W-:Y:S02]  /*4f90*/  MUFU.EX2 R115, R4 ;  /* 0x0000000400737308 */ /* 0x0007e40000000800 */
[----:B---3--:R-:W-:-:S06]  /*4fa0*/  FFMA.FTZ R4, R163, c[0x0][0x23c], -R2 ;  /* 0x00008f00a3047a23 */ /* 0x008fcc0000010802 */
[----:B------:R3:W4:Y:S02]  /*4fb0*/  MUFU.EX2 R131, R4 ;  /* 0x0000000400837308 */ /* 0x0007240000000800 */
[----:B---3--:R-:W-:Y:S01]  /*4fc0*/  FFMA.FTZ R4, R161, c[0x0][0x23c], -R2 ;  /* 0x00008f00a1047a23 */ /* 0x008fe20000010802 */
[----:B----4-:R-:W-:-:S05]  /*4fd0*/  F2FP.BF16.PACK_AB R8, R131, R115 ;  /* 0x000000738308723e */ /* 0x010fca00000010ff */
        /* <DEDUP_REMOVED lines=16> */
[C---:B-1----:R-:W-:Y:S08]  /*50e0*/  HMMA.16816.F32.BF16 R164, R8.reuse, R20, R164 ;  /* 0x0000001408a4723c */ /* 0x042ff000000418a4 */
[----:B------:R-:W-:Y:S01]  /*50f0*/  HMMA.16816.F32.BF16 R52, R8, R22, R52 ;  /* 0x000000160834723c */ /* 0x000fe20000041834 */
[----:B---3--:R-:W-:-:S04]  /*5100*/  FFMA.FTZ R4, R177, c[0x0][0x23c], -R13 ;  /* 0x00008f00b1047a23 */ /* 0x008fc8000001080d */
[----:B------:R1:W-:Y:S03]  /*5110*/  MUFU.EX2 R141, R4 ;  /* 0x00000004008d7308 */ /* 0x0003e60000000800 */
[C---:B--2---:R-:W-:Y:S08]  /*5120*/  HMMA.16816.F32.BF16 R148, R8.reuse, R16, R148 ;  /* 0x000000100894723c */ /* 0x044ff00000041894 */
[----:B------:R-:W-:Y:S01]  /*5130*/  HMMA.16816.F32.BF16 R56, R8, R18, R56 ;  /* 0x000000120838723c */ /* 0x000fe20000041838 */
[----:B-1----:R-:W-:-:S04]  /*5140*/  FFMA.FTZ R4, R176, c[0x0][0x23c], -R13 ;  /* 0x00008f00b0047a23 */ /* 0x002fc8000001080d */
        /* <DEDUP_REMOVED lines=13> */
[----:B-1----:R-:W-:Y:S02]  /*5220*/  F2FP.BF16.PACK_AB R4, R141, R140 ;  /* 0x0000008c8d04723e */ /* 0x002fe400000010ff */
[----:B--2---:R-:W-:-:S07]  /*5230*/  F2FP.BF16.PACK_AB R7, R135, R134 ;  /* 0x000000868707723e */ /* 0x004fce00000010ff */
[C---:B------:R-:W-:Y:S08]  /*5240*/  HMMA.16816.F32.BF16 R160, R4.reuse, R20, R200 ;  /* 0x0000001404a0723c */ /* 0x040ff000000418c8 */
[C---:B------:R-:W-:Y:S01]  /*5250*/  HMMA.16816.F32.BF16 R168, R4.reuse, R22, R188 ;  /* 0x0000001604a8723c */ /* 0x040fe200000418bc */
[----:B------:R-:W1:Y:S07]  /*5260*/  LDSM.16.MT88.4 R20, [R227+0xd000] ;  /* 0x00d00000e314783b */ /* 0x000e6e0000004200 */
[C---:B------:R-:W-:Y:S08]  /*5270*/  HMMA.16816.F32.BF16 R144, R4.reuse, R16, R192 ;  /* 0x000000100490723c */ /* 0x040ff000000418c0 */
[C---:B------:R-:W-:Y:S01]  /*5280*/  HMMA.16816.F32.BF16 R152, R4.reuse, R18, R72 ;  /* 0x000000120498723c */ /* 0x040fe20000041848 */
[----:B------:R-:W2:Y:S07]  /*5290*/  LDSM.16.MT88.4 R16, [R228+0xd000] ;  /* 0x00d00000e410783b */ /* 0x000eae0000004200 */
[----:B-1----:R-:W-:Y:S07]  /*52a0*/  HMMA.16816.F32.BF16 R192, R4, R20, R24 ;  /* 0x0000001404c0723c */ /* 0x002fee0000041818 */
        /* <DEDUP_REMOVED lines=14> */
[----:B------:R1:W5:Y:S01]  /*5390*/  LDL.LU R136, [R1+0xd4] ;  /* 0x0000d40001887983 */ /* 0x0003620000300800 */
[----:B------:R-:W-:Y:S01]  /*53a0*/  MOV R87, R113 ;  /* 0x0000007100577202 */ /* 0x000fe20000000f00 */
[----:B------:R-:W-:Y:S01]  /*53b0*/  IMAD.MOV.U32 R113, RZ, RZ, R221 ;  /* 0x000000ffff717224 */ /* 0x000fe200078e00dd */
[----:B------:R-:W-:Y:S01]  /*53c0*/  MOV R121, R219 ;  /* 0x000000db00797202 */ /* 0x000fe20000000f00 */
[-C--:B--2---:R-:W-:Y:S01]  /*53d0*/  HMMA.16816.F32.BF16 R180, R8, R16.reuse, R180 ;  /* 0x0000001008b4723c */ /* 0x084fe200000418b4 */
[----:B------:R-:W-:Y:S01]  /*53e0*/  MOV R102, R98 ;  /* 0x0000006200667202 */ /* 0x000fe20000000f00 */
[----:B------:R-:W2:Y:S01]  /*53f0*/  LDL.LU R219, [R1+0xd0] ;  /* 0x0000d00001db7983 */ /* 0x000ea20000300800 */
[----:B------:R-:W-:Y:S01]  /*5400*/  MOV R82, R128 ;  /* 0x0000008000527202 */ /* 0x000fe20000000f00 */
[----:B------:R-:W-:Y:S01]  /*5410*/  IMAD.MOV.U32 R94, RZ, RZ, R99 ;  /* 0x000000ffff5e7224 */ /* 0x000fe200078e0063 */
[----:B------:R-:W-:Y:S01]  /*5420*/  MOV R98, R96 ;  /* 0x0000006000627202 */ /* 0x000fe20000000f00 */
[----:B------:R-:W3:Y:S01]  /*5430*/  LDL.LU R221, [R1+0xcc] ;  /* 0x0000cc0001dd7983 */ /* 0x000ee20000300800 */
[----:B------:R-:W-:Y:S01]  /*5440*/  MOV R128, R85 ;  /* 0x0000005500807202 */ /* 0x000fe20000000f00 */
[----:B------:R-:W-:Y:S01]  /*5450*/  IMAD.MOV.U32 R99, RZ, RZ, R97 ;  /* 0x000000ffff637224 */ /* 0x000fe200078e0061 */
[----:B------:R-:W-:Y:S01]  /*5460*/  MOV R97, R210 ;  /* 0x000000d200617202 */ /* 0x000fe20000000f00 */
[----:B------:R-:W4:Y:S01]  /*5470*/  LDL.LU R223, [R1+0xc8] ;  /* 0x0000c80001df7983 */ /* 0x000f220000300800 */
[----:B------:R-:W-:Y:S01]  /*5480*/  IMAD.MOV.U32 R85, RZ, RZ, R222 ;  /* 0x000000ffff557224 */ /* 0x000fe200078e00de */
[----:B------:R-:W-:Y:S01]  /*5490*/  MOV R107, R102 ;  /* 0x00000066006b7202 */ /* 0x000fe20000000f00 */
[----:B------:R-:W-:Y:S01]  /*54a0*/  IMAD.MOV.U32 R83, RZ, RZ, R113 ;  /* 0x000000ffff537224 */ /* 0x000fe200078e0071 */
[----:B------:R-:W2:Y:S01]  /*54b0*/  LDL.LU R222, [R1+0xc4] ;  /* 0x0000c40001de7983 */ /* 0x000ea20000300800 */
[----:B------:R-:W-:Y:S01]  /*54c0*/  IMAD.MOV.U32 R96, RZ, RZ, R216 ;  /* 0x000000ffff607224 */ /* 0x000fe200078e00d8 */
[----:B------:R-:W-:Y:S01]  /*54d0*/  MOV R102, R98 ;  /* 0x0000006200667202 */ /* 0x000fe20000000f00 */
[----:B------:R-:W-:Y:S01]  /*54e0*/  HMMA.16816.F32.BF16 R176, R4, R16, R244 ;  /* 0x0000001004b0723c */ /* 0x000fe200000418f4 */
[----:B------:R-:W2:Y:S01]  /*54f0*/  LDL.LU R210, [R1+0xc0] ;  /* 0x0000c00001d27983 */ /* 0x000ea20000300800 */
[----:B------:R-:W-:-:S02]  /*5500*/  MOV R113, R218 ;  /* 0x000000da00717202 */ /* 0x000fc40000000f00 */
[----:B------:R-:W-:Y:S01]  /*5510*/  MOV R98, R128 ;  /* 0x0000008000627202 */ /* 0x000fe20000000f00 */
[----:B------:R-:W2:Y:S01]  /*5520*/  LDL.LU R216, [R1+0xbc] ;  /* 0x0000bc0001d87983 */ /* 0x000ea20000300800 */
[----:B------:R-:W-:Y:S02]  /*5530*/  IMAD.MOV.U32 R128, RZ, RZ, R220 ;  /* 0x000000ffff807224 */ /* 0x000fe400078e00dc */
[-C--:B------:R-:W-:Y:S01]  /*5540*/  HMMA.16816.F32.BF16 R184, R4, R18.reuse, R196 ;  /* 0x0000001204b8723c */ /* 0x080fe200000418c4 */
[----:B------:R-:W2:Y:S04]  /*5550*/  LDL.LU R218, [R1+0xb8] ;  /* 0x0000b80001da7983 */ /* 0x000ea80000300800 */
[----:B------:R-:W2:Y:S03]  /*5560*/  LDL.LU R220, [R1+0xb4] ;  /* 0x0000b40001dc7983 */ /* 0x000ea60000300800 */
[----:B------:R-:W-:Y:S01]  /*5570*/  HMMA.16816.F32.BF16 R48, R8, R18, R48 ;  /* 0x000000120830723c */ /* 0x000fe20000041830 */
[----:B------:R-:W1:Y:S01]  /*5580*/  LDSM.16.MT88.4 R16, [R225+0xf000] ;  /* 0x00f00000e110783b */ /* 0x000e620000004200 */
[----:B------:R-:W-:Y:S01]  /*5590*/  MOV R95, R86 ;  /* 0x00000056005f7202 */ /* 0x000fe20000000f00 */
[----:B------:R-:W-:Y:S01]  /*55a0*/  IMAD.MOV.U32 R103, RZ, RZ, R87 ;  /* 0x000000ffff677224 */ /* 0x000fe200078e0057 */
[----:B------:R-:W-:Y:S01]  /*55b0*/  MOV R86, R76 ;  /* 0x0000004c00567202 */ /* 0x000fe20000000f00 */
[----:B------:R-:W-:-:S02]  /*55c0*/  IMAD.MOV.U32 R111, RZ, RZ, R79 ;  /* 0x000000ffff6f7224 */ /* 0x000fc400078e004f */
[----:B------:R-:W-:Y:S01]  /*55d0*/  IMAD.MOV.U32 R87, RZ, RZ, R77 ;  /* 0x000000ffff577224 */ /* 0x000fe200078e004d */
[C---:B------:R-:W-:Y:S08]  /*55e0*/  HMMA.16816.F32.BF16 R196, R8.reuse, R20, R60 ;  /* 0x0000001408c4723c */ /* 0x040ff0000004183c */
[-C--:B------:R-:W-:Y:S08]  /*55f0*/  HMMA.16816.F32.BF16 R60, R8, R22.reuse, R40 ;  /* 0x00000016083c723c */ /* 0x080ff00000041828 */
[----:B------:R-:W-:Y:S01]  /*5600*/  HMMA.16816.F32.BF16 R200, R4, R22, R212 ;  /* 0x0000001604c8723c */ /* 0x000fe200000418d4 */
[----:B------:R-:W-:Y:S07]  /*5610*/  LDSM.16.MT88.4 R20, [R228+0xf000] ;  /* 0x00f00000e414783b */ /* 0x000fee0000004200 */
[-C--:B-1----:R-:W-:Y:S08]  /*5620*/  HMMA.16816.F32.BF16 R68, R8, R16.reuse, R68 ;  /* 0x000000100844723c */ /* 0x082ff00000041844 */
[C---:B------:R-:W-:Y:S01]  /*5630*/  HMMA.16816.F32.BF16 R72, R4.reuse, R16, R24 ;  /* 0x000000100448723c */ /* 0x040fe20000041818 */
[----:B------:R-:W1:Y:S07]  /*5640*/  LDSM.16.MT88.4 R24, [R226+0xf000] ;  /* 0x00f00000e218783b */ /* 0x000e6e0000004200 */
[-C--:B------:R-:W-:Y:S08]  /*5650*/  HMMA.16816.F32.BF16 R76, R4, R18.reuse, R248 ;  /* 0x00000012044c723c */ /* 0x080ff000000418f8 */
[----:B------:R-:W-:Y:S01]  /*5660*/  HMMA.16816.F32.BF16 R40, R8, R18, R36 ;  /* 0x000000120828723c */ /* 0x000fe20000041824 */
[----:B------:R-:W1:Y:S01]  /*5670*/  LDSM.16.MT88.4 R16, [R227+0xf000] ;  /* 0x00f00000e310783b */ /* 0x000e620000004200 */
[----:B------:R-:W-:Y:S01]  /*5680*/  IMAD.MOV.U32 R106, RZ, RZ, R111 ;  /* 0x000000ffff6a7224 */ /* 0x000fe200078e006f */
[----:B------:R-:W-:Y:S01]  /*5690*/  MOV R111, R82 ;  /* 0x00000052006f7202 */ /* 0x000fe20000000f00 */
[----:B------:R-:W-:Y:S01]  /*56a0*/  IMAD.MOV.U32 R110, RZ, RZ, R103 ;  /* 0x000000ffff6e7224 */ /* 0x000fe200078e0067 */
[----:B------:R-:W-:Y:S01]  /*56b0*/  MOV R82, R86 ;  /* 0x0000005600527202 */ /* 0x000fe20000000f00 */
[----:B------:R-:W-:-:S02]  /*56c0*/  IMAD.MOV.U32 R119, RZ, RZ, R83 ;  /* 0x000000ffff777224 */ /* 0x000fc400078e0053 */
[----:B------:R-:W-:Y:S02]  /*56d0*/  IMAD.MOV.U32 R103, RZ, RZ, R99 ;  /* 0x000000ffff677224 */ /* 0x000fe400078e0063 */
        /* <DEDUP_REMOVED lines=17> */
[C---:B-1----:R-:W-:Y:S08]  /*57f0*/  HMMA.16816.F32.BF16 R88, R4.reuse, R24, R88 ;  /* 0x000000180458723c */ /* 0x042ff00000041858 */
[C---:B------:R-:W-:Y:S08]  /*5800*/  HMMA.16816.F32.BF16 R104, R4.reuse, R20, R104 ;  /* 0x000000140468723c */ /* 0x040ff00000041868 */
[C---:B------:R-:W-:Y:S08]  /*5810*/  HMMA.16816.F32.BF16 R92, R4.reuse, R26, R92 ;  /* 0x0000001a045c723c */ /* 0x040ff0000004185c */
[C---:B------:R-:W-:Y:S08]  /*5820*/  HMMA.16816.F32.BF16 R108, R4.reuse, R22, R108 ;  /* 0x00000016046c723c */ /* 0x040ff0000004186c */
[C---:B------:R-:W-:Y:S08]  /*5830*/  HMMA.16816.F32.BF16 R120, R4.reuse, R16, R120 ;  /* 0x000000100478723c */ /* 0x040ff00000041878 */
[----:B------:R-:W-:Y:S07]  /*5840*/  HMMA.16816.F32.BF16 R36, R4, R18, R244 ;  /* 0x000000120424723c */ /* 0x000fee00000418f4 */
[--C-:B------:R-:W-:Y:S01]  /*5850*/  FFMA.FTZ R4, R209, c[0x0][0x23c], -R2.reuse ;  /* 0x00008f00d1047a23 */ /* 0x100fe20000010802 */
[C---:B------:R-:W-:Y:S03]  /*5860*/  HMMA.16816.F32.BF16 R32, R8.reuse, R22, R32 ;  /* 0x000000160820723c */ /* 0x040fe60000041820 */
[----:B------:R1:W-:Y:S05]  /*5870*/  MUFU.EX2 R22, R4 ;  /* 0x0000000400167308 */ /* 0x0003ea0000000800 */
[----:B------:R-:W-:Y:S01]  /*5880*/  HMMA.16816.F32.BF16 R64, R8, R24, R64 ;  /* 0x000000180840723c */ /* 0x000fe20000041840 */
[----:B-1----:R-:W-:-:S04]  /*5890*/  FFMA.FTZ R4, R207, c[0x0][0x23c], -R2 ;  /* 0x00008f00cf047a23 */ /* 0x002fc80000010802 */
[----:B------:R1:W-:Y:S01]  /*58a0*/  MUFU.EX2 R23, R4 ;  /* 0x0000000400177308 */ /* 0x0003e20000000800 */
[----:B------:R-:W-:Y:S01]  /*58b0*/  IMAD.MOV.U32 R102, RZ, RZ, R236 ;  /* 0x000000ffff667224 */ /* 0x000fe200078e00ec */
[----:B------:R-:W-:Y:S01]  /*58c0*/  MOV R103, R235 ;  /* 0x000000eb00677202 */ /* 0x000fe20000000f00 */
[----:B------:R-:W-:Y:S01]  /*58d0*/  HMMA.16816.F32.BF16 R28, R8, R18, R28 ;  /* 0x00000012081c723c */ /* 0x000fe2000004181c */
[--C-:B-1----:R-:W-:Y:S02]  /*58e0*/  FFMA.FTZ R4, R205, c[0x0][0x23c], -R2.reuse ;  /* 0x00008f00cd047a23 */ /* 0x102fe40000010802 */
[----:B------:R-:W-:-:S04]  /*58f0*/  FFMA.FTZ R2, R204, c[0x0][0x23c], -R2 ;  /* 0x00008f00cc027a23 */ /* 0x000fc80000010802 */
[----:B------:R1:W-:Y:S01]  /*5900*/  MUFU.EX2 R25, R2 ;  /* 0x0000000200197308 */ /* 0x0003e20000000800 */
[----:B------:R-:W-:Y:S01]  /*5910*/  MOV R190, R102 ;  /* 0x0000006600be7202 */ /* 0x000fe20000000f00 */
[----:B------:R-:W-:Y:S01]  /*5920*/  IMAD.MOV.U32 R189, RZ, RZ, R103 ;  /* 0x000000ffffbd7224 */ /* 0x000fe200078e0067 */
[----:B------:R-:W-:Y:S01]  /*5930*/  MOV R103, R229 ;  /* 0x000000e500677202 */ /* 0x000fe20000000f00 */
[----:B------:R-:W-:Y:S02]  /*5940*/  IMAD.MOV.U32 R191, RZ, RZ, R233 ;  /* 0x000000ffffbf7224 */ /* 0x000fe400078e00e9 */
[----:B------:R-:W-:Y:S02]  /*5950*/  IMAD.MOV.U32 R102, RZ, RZ, R230 ;  /* 0x000000ffff667224 */ /* 0x000fe400078e00e6 */
[----:B-1----:R-:W-:-:S04]  /*5960*/  FFMA.FTZ R2, R217, c[0x0][0x23c], -R0 ;  /* 0x00008f00d9027a23 */ /* 0x002fc80000010800 */
[----:B------:R1:W-:Y:S01]  /*5970*/  MUFU.EX2 R18, R2 ;  /* 0x0000000200127308 */ /* 0x0003e20000000800 */
        /* <DEDUP_REMOVED lines=8> */
[----:B-1----:R-:W-:-:S04]  /*5a00*/  FFMA.FTZ R2, R211, c[0x0][0x23c], -R0 ;  /* 0x00008f00d3027a23 */ /* 0x002fc80000010800 */
[----:B------:R1:W-:Y:S01]  /*5a10*/  MUFU.EX2 R19, R2 ;  /* 0x0000000200137308 */ /* 0x0003e20000000800 */
[C---:B------:R-:W-:Y:S01]  /*5a20*/  HMMA.16816.F32.BF16 R100, R8.reuse, R20, R172 ;  /* 0x000000140864723c */ /* 0x040fe200000418ac */
[----:B------:R-:W-:Y:S01]  /*5a30*/  IMAD.MOV.U32 R84, RZ, RZ, R238 ;  /* 0x000000ffff547224 */ /* 0x000fe200078e00ee */
[----:B------:R-:W-:Y:S01]  /*5a40*/  MOV R118, R116 ;  /* 0x0000007400767202 */ /* 0x000fe20000000f00 */
[----:B------:R-:W-:Y:S02]  /*5a50*/  IMAD.MOV.U32 R116, RZ, RZ, R234 ;  /* 0x000000ffff747224 */ /* 0x000fe400078e00ea */
[----:B------:R-:W-:Y:S01]  /*5a60*/  IMAD.MOV.U32 R251, RZ, RZ, R14 ;  /* 0x000000fffffb7224 */ /* 0x000fe200078e000e */
[----:B------:R-:W-:Y:S01]  /*5a70*/  MOV R250, R15 ;  /* 0x0000000f00fa7202 */ /* 0x000fe20000000f00 */
[--C-:B-1----:R-:W-:Y:S02]  /*5a80*/  FFMA.FTZ R2, R208, c[0x0][0x23c], -R0.reuse ;  /* 0x00008f00d0027a23 */ /* 0x102fe40000010800 */
[----:B------:R-:W-:Y:S01]  /*5a90*/  IMAD.MOV.U32 R246, RZ, RZ, R117 ;  /* 0x000000fffff67224 */ /* 0x000fe200078e0075 */
[----:B------:R4:W-:Y:S01]  /*5aa0*/  MUFU.EX2 R24, R4 ;  /* 0x0000000400187308 */ /* 0x0009e20000000800 */
[----:B------:R-:W-:Y:S01]  /*5ab0*/  FFMA.FTZ R0, R206, c[0x0][0x23c], -R0 ;  /* 0x00008f00ce007a23 */ /* 0x000fe20000010800 */
[----:B------:R-:W-:Y:S01]  /*5ac0*/  HMMA.16816.F32.BF16 R44, R8, R26, R44 ;  /* 0x0000001a082c723c */ /* 0x000fe2000004182c */
[----:B------:R-:W-:Y:S01]  /*5ad0*/  IMAD.MOV.U32 R119, RZ, RZ, R84 ;  /* 0x000000ffff777224 */ /* 0x000fe200078e0054 */
[----:B------:R-:W-:Y:S01]  /*5ae0*/  MOV R127, R118 ;  /* 0x00000076007f7202 */ /* 0x000fe20000000f00 */
[----:B------:R-:W-:Y:S01]  /*5af0*/  FADD.FTZ R6, R252, R139 ;  /* 0x0000008bfc067221 */ /* 0x000fe20000010000 */
[----:B------:R-:W-:Y:S01]  /*5b00*/  MOV R188, R116 ;  /* 0x0000007400bc7202 */ /* 0x000fe20000000f00 */
[----:B------:R-:W-:Y:S01]  /*5b10*/  FADD.FTZ R5, R251, R250 ;  /* 0x000000fafb057221 */ /* 0x000fe20000010000 */
[----:B------:R2:W-:Y:S01]  /*5b20*/  MUFU.EX2 R21, R0 ;  /* 0x0000000000157308 */ /* 0x0005e20000000800 */
[----:B------:R-:W-:Y:S01]  /*5b30*/  IMAD.MOV.U32 R126, RZ, RZ, R119 ;  /* 0x000000ffff7e7224 */ /* 0x000fe200078e0077 */
[----:B------:R-:W-:Y:S01]  /*5b40*/  MOV R118, R232 ;  /* 0x000000e800767202 */ /* 0x000fe20000000f00 */
[----:B------:R-:W-:Y:S01]  /*5b50*/  IMAD.MOV.U32 R86, RZ, RZ, R242 ;  /* 0x000000ffff567224 */ /* 0x000fe200078e00f2 */
[----:B------:R-:W-:Y:S01]  /*5b60*/  MOV R119, R231 ;  /* 0x000000e700777202 */ /* 0x000fe20000000f00 */
[----:B------:R-:W-:Y:S01]  /*5b70*/  LDSM.16.MT88.4 R172, [R226+0xd800] ;  /* 0x00d80000e2ac783b */ /* 0x000fe20000004200 */
[----:B------:R-:W-:-:S02]  /*5b80*/  MOV R116, R224 ;  /* 0x000000e000747202 */ /* 0x000fc40000000f00 */
[----:B------:R-:W-:Y:S01]  /*5b90*/  MOV R212, R118 ;  /* 0x0000007600d47202 */ /* 0x000fe20000000f00 */
[----:B------:R-:W1:Y:S01]  /*5ba0*/  MUFU.EX2 R20, R2 ;  /* 0x0000000200147308 */ /* 0x000e620000000800 */
[----:B------:R-:W-:Y:S01]  /*5bb0*/  MOV R245, R119 ;  /* 0x0000007700f57202 */ /* 0x000fe20000000f00 */
[----:B------:R-:W-:Y:S01]  /*5bc0*/  LDSM.16.MT88.4 R204, [R227+0xd800] ;  /* 0x00d80000e3cc783b */ /* 0x000fe20000004200 */
[----:B------:R-:W-:Y:S02]  /*5bd0*/  MOV R214, R116 ;  /* 0x0000007400d67202 */ /* 0x000fe40000000f00 */
[----:B------:R-:W-:Y:S01]  /*5be0*/  HMMA.16816.F32.BF16 R116, R8, R16, R156 ;  /* 0x000000100874723c */ /* 0x000fe2000004189c */
[----:B------:R-:W-:Y:S01]  /*5bf0*/  FADD.FTZ R7, R189, R188 ;  /* 0x000000bcbd077221 */ /* 0x000fe20000010000 */
[----:B------:R-:W-:Y:S01]  /*5c00*/  MOV R99, R241 ;  /* 0x000000f100637202 */ /* 0x000fe20000000f00 */
[----:B------:R-:W-:Y:S01]  /*5c10*/  FADD.FTZ R5, R190, R5 ;  /* 0x00000005be057221 */ /* 0x000fe20000010000 */
[----:B------:R-:W-:Y:S01]  /*5c20*/  MOV R83, R240 ;  /* 0x000000f000537202 */ /* 0x000fe20000000f00 */
[----:B------:R-:W-:Y:S02]  /*5c30*/  LDSM.16.MT88.4 R156, [R225+0xd800] ;  /* 0x00d80000e19c783b */ /* 0x000fe40000004200 */
[----:B------:R-:W-:-:S02]  /*5c40*/  FADD.FTZ R8, R213, R212 ;  /* 0x000000d4d5087221 */ /* 0x000fc40000010000 */
[----:B----4-:R-:W-:Y:S02]  /*5c50*/  FFMA.FTZ R4, R223, c[0x0][0x23c], -R12 ;  /* 0x00008f00df047a23 */ /* 0x010fe4000001080c */
[----:B--2---:R-:W-:-:S04]  /*5c60*/  FFMA.FTZ R0, R220, c[0x0][0x23c], -R13 ;  /* 0x00008f00dc007a23 */ /* 0x004fc8000001080d */
[----:B------:R2:W-:Y:S02]  /*5c70*/  MUFU.EX2 R14, R0 ;  /* 0x00000000000e7308 */ /* 0x0005e40000000800 */
[----:B--2---:R-:W-:-:S06]  /*5c80*/  FFMA.FTZ R0, R218, c[0x0][0x23c], -R13 ;  /* 0x00008f00da007a23 */ /* 0x004fcc000001080d */
[----:B------:R2:W-:Y:S01]  /*5c90*/  MUFU.EX2 R15, R0 ;  /* 0x00000000000f7308 */ /* 0x0005e20000000800 */
[----:B---3--:R-:W-:Y:S02]  /*5ca0*/  FFMA.FTZ R2, R221, c[0x0][0x23c], -R12 ;  /* 0x00008f00dd027a23 */ /* 0x008fe4000001080c */
[----:B--2---:R-:W-:-:S05]  /*5cb0*/  FFMA.FTZ R0, R216, c[0x0][0x23c], -R13 ;  /* 0x00008f00d8007a23 */ /* 0x004fca000001080d */
[----:B------:R2:W-:Y:S01]  /*5cc0*/  MUFU.EX2 R16, R0 ;  /* 0x0000000000107308 */ /* 0x0005e20000000800 */
[----:B------:R-:W-:Y:S01]  /*5cd0*/  MOV R212, R244 ;  /* 0x000000f400d47202 */ /* 0x000fe20000000f00 */
[----:B------:R-:W-:Y:S01]  /*5ce0*/  IMAD.MOV.U32 R213, RZ, RZ, R245 ;  /* 0x000000ffffd57224 */ /* 0x000fe200078e00f5 */
[----:B------:R-:W-:Y:S01]  /*5cf0*/  MOV R245, R246 ;  /* 0x000000f600f57202 */ /* 0x000fe20000000f00 */
[----:B--2---:R-:W-:-:S04]  /*5d00*/  FFMA.FTZ R0, R210, c[0x0][0x23c], -R13 ;  /* 0x00008f00d2007a23 */ /* 0x004fc8000001080d */
[----:B------:R2:W-:Y:S01]  /*5d10*/  MUFU.EX2 R17, R0 ;  /* 0x0000000000117308 */ /* 0x0005e20000000800 */
[----:B------:R-:W-:Y:S01]  /*5d20*/  MOV R244, R247 ;  /* 0x000000f700f47202 */ /* 0x000fe20000000f00 */
[----:B------:R-:W-:Y:S01]  /*5d30*/  FADD.FTZ R9, R214, R8 ;  /* 0x00000008d6097221 */ /* 0x000fe20000010000 */
[----:B------:R-:W-:-:S05]  /*5d40*/  MOV R87, R243 ;  /* 0x000000f300577202 */ /* 0x000fca0000000f00 */
[----:B------:R3:W-:Y:S01]  /*5d50*/  MUFU.EX2 R10, R4 ;  /* 0x00000004000a7308 */ /* 0x0007e20000000800 */
[----:B--2---:R-:W-:-:S07]  /*5d60*/  FFMA.FTZ R0, R222, c[0x0][0x23c], -R12 ;  /* 0x00008f00de007a23 */ /* 0x004fce000001080c */
[----:B------:R2:W-:Y:S01]  /*5d70*/  MUFU.EX2 R11, R2 ;  /* 0x00000002000b7308 */ /* 0x0005e20000000800 */
[----:B------:R-:W-:Y:S01]  /*5d80*/  MOV R246, R114 ;  /* 0x0000007200f67202 */ /* 0x000fe20000000f00 */
[----:B------:R-:W-:Y:S01]  /*5d90*/  IMAD.MOV.U32 R247, RZ, RZ, R115 ;  /* 0x000000fffff77224 */ /* 0x000fe200078e0073 */
[----:B------:R-:W-:Y:S01]  /*5da0*/  MOV R216, R112 ;  /* 0x0000007000d87202 */ /* 0x000fe20000000f00 */
[----:B------:R-:W-:Y:S01]  /*5db0*/  FADD.FTZ R8, R215, R7 ;  /* 0x00000007d7087221 */ /* 0x000fe20000010000 */
[----:B------:R-:W-:Y:S02]  /*5dc0*/  MOV R210, R113 ;  /* 0x0000007100d27202 */ /* 0x000fe40000000f00 */
[----:B------:R-:W-:Y:S01]  /*5dd0*/  MOV R223, R97 ;  /* 0x0000006100df7202 */ /* 0x000fe20000000f00 */
[----:B------:R4:W1:Y:S01]  /*5de0*/  MUFU.EX2 R13, R0 ;  /* 0x00000000000d7308 */ /* 0x0008620000000800 */
[----:B---3--:R-:W-:Y:S01]  /*5df0*/  FADD.FTZ R4, R191, R6 ;  /* 0x00000006bf047221 */ /* 0x008fe20000010000 */
[----:B------:R-:W-:Y:S01]  /*5e00*/  MOV R114, R126 ;  /* 0x0000007e00727202 */ /* 0x000fe20000000f00 */
[----:B------:R-:W-:Y:S01]  /*5e10*/  IMAD.MOV.U32 R126, RZ, RZ, R82 ;  /* 0x000000ffff7e7224 */ /* 0x000fe200078e0052 */
[----:B------:R-:W-:Y:S01]  /*5e20*/  MOV R115, R127 ;  /* 0x0000007f00737202 */ /* 0x000fe20000000f00 */
[----:B------:R-:W-:Y:S01]  /*5e30*/  IMAD.MOV.U32 R222, RZ, RZ, R96 ;  /* 0x000000ffffde7224 */ /* 0x000fe200078e0060 */
[----:B------:R-:W-:Y:S01]  /*5e40*/  MOV R127, R83 ;  /* 0x00000053007f7202 */ /* 0x000fe20000000f00 */
[----:B------:R-:W-:Y:S01]  /*5e50*/  LDSM.16.MT88.4 R188, [R228+0xd800] ;  /* 0x00d80000e4bc783b */ /* 0x000fe20000004200 */
[----:B--2---:R-:W-:Y:S01]  /*5e60*/  FADD.FTZ R2, R213, R4 ;  /* 0x00000004d5027221 */ /* 0x004fe20000010000 */
[----:B------:R-:W-:Y:S01]  /*5e70*/  MOV R82, R98 ;  /* 0x0000006200527202 */ /* 0x000fe20000000f00 */
[----:B------:R-:W-:Y:S01]  /*5e80*/  IMAD.MOV.U32 R218, RZ, RZ, R125 ;  /* 0x000000ffffda7224 */ /* 0x000fe200078e007d */
[----:B------:R-:W-:Y:S01]  /*5e90*/  MOV R214, R131 ;  /* 0x0000008300d67202 */ /* 0x000fe20000000f00 */
[----:B------:R2:W5:Y:S01]  /*5ea0*/  LDL.LU R243, [R1+0xb0] ;  /* 0x0000b00001f37983 */ /* 0x0005620000300800 */
[----:B----4-:R-:W-:Y:S01]  /*5eb0*/  FFMA.FTZ R0, R219, c[0x0][0x23c], -R12 ;  /* 0x00008f00db007a23 */ /* 0x010fe2000001080c */
[----:B------:R-:W-:Y:S01]  /*5ec0*/  MOV R98, R86 ;  /* 0x0000005600627202 */ /* 0x000fe20000000f00 */
[----:B------:R-:W-:Y:S01]  /*5ed0*/  IMAD.MOV.U32 R83, RZ, RZ, R99 ;  /* 0x000000ffff537224 */ /* 0x000fe200078e0063 */
[----:B------:R-:W-:Y:S01]  /*5ee0*/  MOV R213, R246 ;  /* 0x000000f600d57202 */ /* 0x000fe20000000f00 */
[----:B------:R3:W4:Y:S01]  /*5ef0*/  MUFU.EX2 R12, R0 ;  /* 0x00000000000c7308 */ /* 0x0007220000000800 */
[----:B------:R-:W-:Y:S01]  /*5f00*/  MOV R99, R87 ;  /* 0x0000005700637202 */ /* 0x000fe20000000f00 */
[----:B------:R-:W-:Y:S01]  /*5f10*/  IMAD.MOV.U32 R26, RZ, RZ, R83 ;  /* 0x000000ffff1a7224 */ /* 0x000fe200078e0053 */
[----:B------:R-:W-:Y:S01]  /*5f20*/  MOV R251, R114 ;  /* 0x0000007200fb7202 */ /* 0x000fe20000000f00 */
[----:B------:R-:W-:Y:S01]  /*5f30*/  IMAD.MOV.U32 R246, RZ, RZ, R81 ;  /* 0x000000fffff67224 */ /* 0x000fe200078e0051 */
[----:B------:R-:W-:Y:S01]  /*5f40*/  MOV R250, R115 ;  /* 0x0000007300fa7202 */ /* 0x000fe20000000f00 */
[----:B------:R-:W-:Y:S01]  /*5f50*/  IMAD.MOV.U32 R215, RZ, RZ, R130 ;  /* 0x000000ffffd77224 */ /* 0x000fe200078e0082 */
[----:B------:R-:W-:Y:S01]  /*5f60*/  MOV R27, R82 ;  /* 0x00000052001b7202 */ /* 0x000fe20000000f00 */
[----:B------:R-:W-:Y:S01]  /*5f70*/  LDSM.16.MT88.4 R112, [R228+0xf800] ;  /* 0x00f80000e470783b */ /* 0x000fe20000004200 */
[----:B------:R-:W-:Y:S01]  /*5f80*/  IMAD.MOV.U32 R249, RZ, RZ, R126 ;  /* 0x000000fffff97224 */ /* 0x000fe200078e007e */
[----:B------:R-:W-:-:S02]  /*5f90*/  MOV R248, R127 ;  /* 0x0000007f00f87202 */ /* 0x000fc40000000f00 */
[----:B------:R-:W-:Y:S02]  /*5fa0*/  MOV R220, R124 ;  /* 0x0000007c00dc7202 */ /* 0x000fe40000000f00 */
[----:B------:R-:W-:Y:S01]  /*5fb0*/  MOV R84, R237 ;  /* 0x000000ed00547202 */ /* 0x000fe20000000f00 */
[----:B------:R-:W-:Y:S01]  /*5fc0*/  FADD.FTZ R2, R222, R2 ;  /* 0x00000002de027221 */ /* 0x000fe20000010000 */
[----:B-1----:R-:W-:Y:S01]  /*5fd0*/  F2FP.BF16.PACK_AB R131, R21, R20 ;  /* 0x000000141583723e */ /* 0x002fe200000010ff */
[----:B---3--:R-:W-:Y:S01]  /*5fe0*/  FADD.FTZ R0, R212, R5 ;  /* 0x00000005d4007221 */ /* 0x008fe20000010000 */
[----:B------:R-:W-:Y:S01]  /*5ff0*/  F2FP.BF16.PACK_AB R125, R10, R13 ;  /* 0x0000000d0a7d723e */ /* 0x000fe200000010ff */
[----:B------:R-:W1:Y:S01]  /*6000*/  LDSM.16.MT88.4 R4, [R227+0xf800] ;  /* 0x00f80000e304783b */ /* 0x000e620000004200 */
[----:B------:R-:W-:Y:S01]  /*6010*/  IMAD.MOV.U32 R212, RZ, RZ, R247 ;  /* 0x000000ffffd47224 */ /* 0x000fe200078e00f7 */
[----:B------:R-:W-:Y:S02]  /*6020*/  MOV R209, R98 ;  /* 0x0000006200d17202 */ /* 0x000fe40000000f00 */
[----:B------:R-:W-:Y:S01]  /*6030*/  MOV R217, R99 ;  /* 0x0000006300d97202 */ /* 0x000fe20000000f00 */
[----:B------:R2:W5:Y:S01]  /*6040*/  LDL.LU R242, [R1+0xac] ;  /* 0x0000ac0001f27983 */ /* 0x0005620000300800 */
[----:B------:R-:W-:-:S03]  /*6050*/  MOV R247, R80 ;  /* 0x0000005000f77202 */ /* 0x000fc60000000f00 */
[----:B------:R-:W3:Y:S04]  /*6060*/  LDSM.16.MT88.4 R80, [R225+0xf800] ;  /* 0x00f80000e150783b */ /* 0x000ee80000004200 */
[----:B------:R-:W2:Y:S01]  /*6070*/  LDSM.16.MT88.4 R96, [R226+0xf800] ;  /* 0x00f80000e260783b */ /* 0x000ea20000004200 */
[----:B------:R-:W-:Y:S01]  /*6080*/  IMAD.MOV.U32 R86, RZ, RZ, R128 ;  /* 0x000000ffff567224 */ /* 0x000fe200078e0080 */
[----:B------:R-:W-:Y:S02]  /*6090*/  MOV R87, R129 ;  /* 0x0000008100577202 */ /* 0x000fe40000000f00 */
[----:B------:R-:W-:Y:S02]  /*60a0*/  F2FP.BF16.PACK_AB R128, R23, R22 ;  /* 0x000000161780723e */ /* 0x000fe400000010ff */
[----:B------:R-:W-:-:S02]  /*60b0*/  F2FP.BF16.PACK_AB R130, R25, R24 ;  /* 0x000000181982723e */ /* 0x000fc400000010ff */
[----:B------:R-:W-:Y:S02]  /*60c0*/  F2FP.BF16.PACK_AB R124, R15, R14 ;  /* 0x0000000e0f7c723e */ /* 0x000fe400000010ff */
[----:B------:R-:W-:Y:S02]  /*60d0*/  F2FP.BF16.PACK_AB R126, R17, R16 ;  /* 0x00000010117e723e */ /* 0x000fe400000010ff */
[----:B----4-:R-:W-:Y:S02]  /*60e0*/  F2FP.BF16.PACK_AB R127, R12, R11 ;  /* 0x0000000b0c7f723e */ /* 0x010fe400000010ff */
[----:B------:R-:W-:Y:S02]  /*60f0*/  MOV R219, R85 ;  /* 0x0000005500db7202 */ /* 0x000fe40000000f00 */
[----:B------:R-:W-:Y:S01]  /*6100*/  MOV R221, R84 ;  /* 0x0000005400dd7202 */ /* 0x000fe20000000f00 */
[----:B------:R-:W-:Y:S01]  /*6110*/  FADD.FTZ R0, R223, R0 ;  /* 0x00000000df007221 */ /* 0x000fe20000010000 */
[----:B------:R-:W-:Y:S01]  /*6120*/  F2FP.BF16.PACK_AB R129, R19, R18 ;  /* 0x000000121381723e */ /* 0x000fe200000010ff */
[----:B------:R-:W-:Y:S01]  /*6130*/  FADD.FTZ R2, R220, R2 ;  /* 0x00000002dc027221 */ /* 0x000fe20000010000 */
[----:B------:R-:W-:Y:S01]  /*6140*/  MOV R208, R87 ;  /* 0x0000005700d07202 */ /* 0x000fe20000000f00 */
[----:B------:R-:W-:Y:S01]  /*6150*/  IMAD.MOV.U32 R211, RZ, RZ, R86 ;  /* 0x000000ffffd37224 */ /* 0x000fe200078e0056 */
[----:B------:R4:W5:Y:S01]  /*6160*/  LDL.LU R241, [R1+0xa8] ;  /* 0x0000a80001f17983 */ /* 0x0009620000300800 */
[-C--:B-1----:R-:W-:Y:S03]  /*6170*/  HMMA.16816.F32.BF16 R120, R124, R4.reuse, R120 ;  /* 0x000000047c78723c */ /* 0x082fe60000041878 */
[----:B------:R4:W5:Y:S04]  /*6180*/  LDL.LU R240, [R1+0xa4] ;  /* 0x0000a40001f07983 */ /* 0x0009680000300800 */
[----:B------:R4:W5:Y:S01]  /*6190*/  LDL.LU R239, [R1+0xa0] ;  /* 0x0000a00001ef7983 */ /* 0x0009620000300800 */
[----:B------:R-:W-:Y:S03]  /*61a0*/  HMMA.16816.F32.BF16 R116, R128, R4, R116 ;  /* 0x000000048074723c */ /* 0x000fe60000041874 */
[----:B------:R4:W5:Y:S04]  /*61b0*/  LDL.LU R238, [R1+0x9c] ;  /* 0x00009c0001ee7983 */ /* 0x0009680000300800 */
[----:B------:R4:W5:Y:S01]  /*61c0*/  LDL.LU R237, [R1+0x98] ;  /* 0x0000980001ed7983 */ /* 0x0009620000300800 */
[----:B------:R-:W-:-:S02]  /*61d0*/  FADD.FTZ R5, R219, R9 ;  /* 0x00000009db057221 */ /* 0x000fc40000010000 */
[----:B------:R-:W-:Y:S01]  /*61e0*/  FADD.FTZ R4, R221, R8 ;  /* 0x00000008dd047221 */ /* 0x000fe20000010000 */
[-C--:B------:R-:W-:Y:S01]  /*61f0*/  HMMA.16816.F32.BF16 R148, R128, R156.reuse, R148 ;  /* 0x0000009c8094723c */ /* 0x080fe20000041894 */
[----:B------:R-:W-:Y:S01]  /*6200*/  FADD.FTZ R5, R210, R5 ;  /* 0x00000005d2057221 */ /* 0x000fe20000010000 */
[----:B------:R4:W5:Y:S01]  /*6210*/  LDL.LU R236, [R1+0x94] ;  /* 0x0000940001ec7983 */ /* 0x0009620000300800 */
[----:B------:R-:W-:Y:S02]  /*6220*/  FADD.FTZ R8, R216, R4 ;  /* 0x00000004d8087221 */ /* 0x000fe40000010000 */
[----:B------:R-:W-:Y:S01]  /*6230*/  FADD.FTZ R4, R218, R0 ;  /* 0x00000000da047221 */ /* 0x000fe20000010000 */
[----:B------:R4:W5:Y:S01]  /*6240*/  LDL.LU R235, [R1+0x90] ;  /* 0x0000900001eb7983 */ /* 0x0009620000300800 */
[----:B------:R-:W-:Y:S01]  /*6250*/  FADD.FTZ R0, R208, R5 ;  /* 0x00000005d0007221 */ /* 0x000fe20000010000 */
[C---:B------:R-:W-:Y:S01]  /*6260*/  HMMA.16816.F32.BF16 R144, R124.reuse, R156, R144 ;  /* 0x0000009c7c90723c */ /* 0x040fe20000041890 */
[----:B------:R-:W-:Y:S01]  /*6270*/  FADD.FTZ R5, R211, R8 ;  /* 0x00000008d3057221 */ /* 0x000fe20000010000 */
[----:B------:R4:W5:Y:S04]  /*6280*/  LDL.LU R234, [R1+0x8c] ;  /* 0x00008c0001ea7983 */ /* 0x0009680000300800 */
[----:B------:R4:W5:Y:S02]  /*6290*/  LDL.LU R233, [R1+0x88] ;  /* 0x0000880001e97983 */ /* 0x0009640000300800 */
[----:B------:R-:W-:Y:S02]  /*62a0*/  HMMA.16816.F32.BF16 R152, R124, R158, R152 ;  /* 0x0000009e7c98723c */ /* 0x000fe40000041898 */
[----:B------:R4:W5:Y:S04]  /*62b0*/  LDL.LU R232, [R1+0x84] ;  /* 0x0000840001e87983 */ /* 0x0009680000300800 */
[----:B------:R4:W5:Y:S02]  /*62c0*/  LDL.LU R231, [R1+0x80] ;  /* 0x0000800001e77983 */ /* 0x0009640000300800 */
[-C--:B------:R-:W-:Y:S02]  /*62d0*/  HMMA.16816.F32.BF16 R164, R128, R172.reuse, R164 ;  /* 0x000000ac80a4723c */ /* 0x080fe400000418a4 */
[----:B------:R4:W5:Y:S04]  /*62e0*/  LDL.LU R230, [R1+0x7c] ;  /* 0x00007c0001e67983 */ /* 0x0009680000300800 */
[----:B------:R4:W5:Y:S02]  /*62f0*/  LDL.LU R229, [R1+0x78] ;  /* 0x0000780001e57983 */ /* 0x0009640000300800 */
[C---:B------:R-:W-:Y:S02]  /*6300*/  HMMA.16816.F32.BF16 R160, R124.reuse, R172, R160 ;  /* 0x000000ac7ca0723c */ /* 0x040fe400000418a0 */
[----:B------:R4:W5:Y:S06]  /*6310*/  LDL.LU R224, [R1+0x74] ;  /* 0x0000740001e07983 */ /* 0x00096c0000300800 */
[----:B------:R-:W-:Y:S08]  /*6320*/  HMMA.16816.F32.BF16 R168, R124, R174, R168 ;  /* 0x000000ae7ca8723c */ /* 0x000ff000000418a8 */
[-C--:B------:R-:W-:Y:S08]  /*6330*/  HMMA.16816.F32.BF16 R180, R128, R188.reuse, R180 ;  /* 0x000000bc80b4723c */ /* 0x080ff000000418b4 */
[C---:B------:R-:W-:Y:S08]  /*6340*/  HMMA.16816.F32.BF16 R176, R124.reuse, R188, R176 ;  /* 0x000000bc7cb0723c */ /* 0x040ff000000418b0 */
[C---:B------:R-:W-:Y:S08]  /*6350*/  HMMA.16816.F32.BF16 R184, R124.reuse, R190, R184 ;  /* 0x000000be7cb8723c */ /* 0x040ff000000418b8 */
[C---:B------:R-:W-:Y:S08]  /*6360*/  HMMA.16816.F32.BF16 R192, R124.reuse, R204, R192 ;  /* 0x000000cc7cc0723c */ /* 0x040ff000000418c0 */
[C---:B------:R-:W-:Y:S08]  /*6370*/  HMMA.16816.F32.BF16 R200, R124.reuse, R206, R200 ;  /* 0x000000ce7cc8723c */ /* 0x040ff000000418c8 */
[C---:B---3--:R-:W-:Y:S08]  /*6380*/  HMMA.16816.F32.BF16 R72, R124.reuse, R80, R72 ;  /* 0x000000507c48723c */ /* 0x048ff00000041848 */
        /* <DEDUP_REMOVED lines=63> */
[----:B------:R-:W-:Y:S01]  /*6780*/  IMAD.MOV.U32 R139, RZ, RZ, R137 ;  /* 0x000000ffff8b7224 */ /* 0x000fe200078e0089 */
[----:B------:R-:W-:Y:S01]  /*6790*/  MOV R141, R3 ;  /* 0x00000003008d7202 */ /* 0x000fe20000000f00 */
[----:B------:R-:W-:Y:S01]  /*67a0*/  IMAD.MOV.U32 R132, RZ, RZ, R138 ;  /* 0x000000ffff847224 */ /* 0x000fe200078e008a */
[----:B-----5:R-:W-:Y:S01]  /*67b0*/  MOV R140, R136 ;  /* 0x00000088008c7202 */ /* 0x020fe20000000f00 */
[----:B------:R-:W-:-:S02]  /*67c0*/  USHF.L.U64.HI UR10, UR4, 0x5, UR5 ;  /* 0x00000005040a7899 */ /* 0x000fc40008010205 */
[----:B------:R-:W-:Y:S02]  /*67d0*/  USHF.L.U32 UR11, UR4, 0x5, URZ ;  /* 0x00000005040b7899 */ /* 0x000fe4000800063f */
[----:B------:R-:W-:Y:S02]  /*67e0*/  ULEA.HI.SX32 UR14, UR8, 0xfffffffe, 0x1a ;  /* 0xfffffffe080e7891 */ /* 0x000fe4000f8fd23f */
[----:B------:R-:W-:Y:S01]  /*67f0*/  ULDC.64 UR6, c[0x0][0x1a0] ;  /* 0x0000680000067ab9 */ /* 0x000fe20000000a00 */
[----:B------:R-:W-:Y:S05]  /*6800*/  BRA `(.L_x_50) ;  /* 0x0000025000007947 */ /* 0x000fea0003800000 */
.L_x_52:
        /* <DEDUP_REMOVED lines=37> */
.L_x_50:
[----:B------:R-:W2:Y:S01]  /*6a60*/  LDL.64 R8, [R1+0x40] ;  /* 0x0000400001087983 */ /* 0x000ea20000100a00 */
[----:B------:R-:W-:Y:S01]  /*6a70*/  USHF.R.S32.HI UR4, URZ, 0x1f, UR14 ;  /* 0x0000001f3f047899 */ /* 0x000fe2000801140e */
[----:B------:R-:W-:Y:S04]  /*6a80*/  DEPBAR.LE SB0, 0x0 ;  /* 0x000080000000791a */ /* 0x000fe80000000000 */
[----:B----4-:R-:W3:Y:S01]  /*6a90*/  LDL R4, [R1+0x50] ;  /* 0x0000500001047983 */ /* 0x010ee20000100800 */
[----:B------:R-:W-:Y:S02]  /*6aa0*/  UIMAD UR4, UR4, UR6, URZ ;  /* 0x00000006040472a4 */ /* 0x000fe4000f8e023f */
[----:B------:R-:W-:Y:S01]  /*6ab0*/  UIMAD.WIDE.U32 UR18, UR14, UR6, URZ ;  /* 0x000000060e1272a5 */ /* 0x000fe2000f8e003f */
[----:B------:R-:W-:Y:S01]  /*6ac0*/  BAR.SYNC.DEFER_BLOCKING 0x0 ;  /* 0x0000000000007b1d */ /* 0x000fe20000010000 */
[----:B------:R-:W-:Y:S04]  /*6ad0*/  UIMAD UR4, UR14, UR7, UR4 ;  /* 0x000000070e0472a4 */ /* 0x000fe8000f8e0204 */
[----:B------:R-:W-:Y:S01]  /*6ae0*/  UIADD3 UR4, UR19, UR4, URZ ;  /* 0x0000000413047290 */ /* 0x000fe2000fffe03f */
[----:B------:R-:W-:Y:S02]  /*6af0*/  MOV R2, UR18 ;  /* 0x0000001200027c02 */ /* 0x000fe40008000f00 */
[----:B------:R-:W-:Y:S03]  /*6b00*/  MOV R3, UR19 ;  /* 0x0000001300037c02 */ /* 0x000fe60008000f00 */
[----:B------:R-:W-:Y:S02]  /*6b10*/  MOV R3, UR4 ;  /* 0x0000000400037c02 */ /* 0x000fe40008000f00 */
        /* <DEDUP_REMOVED lines=12> */
[----:B------:R-:W-:Y:S04]  /*6be0*/  IADD3.X R3, R5, UR10, RZ, P1, !PT ;  /* 0x0000000a05037c10 */ /* 0x000fe80008ffe4ff */
[----:B------:R-:W-:Y:S01]  /*6bf0*/  IADD3.X R9, R3, UR10, RZ, P0, !PT ;  /* 0x0000000a03097c10 */ /* 0x000fe200087fe4ff */
[----:B------:R1:W-:Y:S01]  /*6c00*/  LDGSTS.E.BYPASS.LTC128B.128 [R243+0xe000], [R6.64+0x80] ;  /* 0x0e00008006f37fae */ /* 0x0003e2000b901d50 */
[----:B------:R-:W-:Y:S07]  /*6c10*/  ISETP.LT.AND P0, PT, RZ, UR14, PT ;  /* 0x0000000eff007c0c */ /* 0x000fee000bf01270 */
[----:B------:R1:W-:Y:S08]  /*6c20*/  LDGSTS.E.BYPASS.LTC128B.128 [R243+0xc800], [R4.64] ;  /* 0x0c80000004f37fae */ /* 0x0003f0000b901d50 */
[----:B------:R1:W-:Y:S08]  /*6c30*/  LDGSTS.E.BYPASS.LTC128B.128 [R243+0xe800], [R4.64+0x80] ;  /* 0x0e80008004f37fae */ /* 0x0003f0000b901d50 */
[----:B------:R2:W-:Y:S08]  /*6c40*/  LDGSTS.E.BYPASS.LTC128B.128 [R243+0xd000], [R2.64] ;  /* 0x0d00000002f37fae */ /* 0x0005f0000b901d50 */
[----:B------:R2:W-:Y:S08]  /*6c50*/  LDGSTS.E.BYPASS.LTC128B.128 [R243+0xf000], [R2.64+0x80] ;  /* 0x0f00008002f37fae */ /* 0x0005f0000b901d50 */
[----:B------:R3:W-:Y:S08]  /*6c60*/  LDGSTS.E.BYPASS.LTC128B.128 [R243+0xd800], [R8.64] ;  /* 0x0d80000008f37fae */ /* 0x0007f0000b901d50 */
[----:B------:R3:W-:Y:S08]  /*6c70*/  LDGSTS.E.BYPASS.LTC128B.128 [R243+0xf800], [R8.64+0x80] ;  /* 0x0f80008008f37fae */ /* 0x0007f0000b901d50 */
[----:B------:R-:W-:Y:S08]  /*6c80*/  LDSM.16.M88.4 R64, [R231] ;  /* 0x00000000e740783b */ /* 0x000ff00000000200 */
[----:B------:R-:W1:Y:S08]  /*6c90*/  LDSM.16.M88.4 R16, [R224+0x8000] ;  /* 0x00800000e010783b */ /* 0x000e700000000200 */
[----:B------:R-:W3:Y:S08]  /*6ca0*/  LDSM.16.M88.4 R60, [R231+0x2000] ;  /* 0x00200000e73c783b */ /* 0x000ef00000000200 */
[----:B------:R-:W4:Y:S08]  /*6cb0*/  LDSM.16.M88.4 R32, [R224+0x8800] ;  /* 0x00880000e020783b */ /* 0x000f300000000200 */
[----:B------:R-:W0:Y:S08]  /*6cc0*/  LDGDEPBAR ;  /* 0x00000000000079af */ /* 0x000e300000000000 */
[----:B------:R-:W5:Y:S01]  /*6cd0*/  LDSM.16.M88.4 R48, [R224+0x9000] ;  /* 0x00900000e030783b */ /* 0x000f620000000200 */
[-C--:B-1----:R-:W-:Y:S07]  /*6ce0*/  HMMA.16816.F32.BF16 R4, R64, R16.reuse, RZ ;  /* 0x000000104004723c */ /* 0x082fee00000418ff */
[----:B------:R-:W1:Y:S01]  /*6cf0*/  LDSM.16.M88.4 R208, [R224+0x9800] ;  /* 0x00980000e0d0783b */ /* 0x000e620000000200 */
[C---:B---3--:R-:W-:Y:S07]  /*6d00*/  HMMA.16816.F32.BF16 R8, R60.reuse, R16, RZ ;  /* 0x000000103c08723c */ /* 0x048fee00000418ff */
[----:B------:R-:W-:Y:S01]  /*6d10*/  LDSM.16.M88.4 R212, [R232] ;  /* 0x00000000e8d4783b */ /* 0x000fe20000000200 */
[-C--:B------:R-:W-:Y:S07]  /*6d20*/  HMMA.16816.F32.BF16 R12, R60, R18.reuse, RZ ;  /* 0x000000123c0c723c */ /* 0x080fee00000418ff */
[----:B------:R-:W3:Y:S01]  /*6d30*/  LDSM.16.M88.4 R216, [R235] ;  /* 0x00000000ebd8783b */ /* 0x000ee20000000200 */
[C---:B------:R-:W-:Y:S07]  /*6d40*/  HMMA.16816.F32.BF16 R16, R64.reuse, R18, RZ ;  /* 0x000000124010723c */ /* 0x040fee00000418ff */
[----:B------:R-:W1:Y:S01]  /*6d50*/  LDSM.16.M88.4 R220, [R232+0x2000] ;  /* 0x00200000e8dc783b */ /* 0x000e620000000200 */
        /* <DEDUP_REMOVED lines=8> */
[-C--:B-1----:R-:W-:Y:S08]  /*6de0*/  HMMA.16816.F32.BF16 R52, R64, R208.reuse, RZ ;  /* 0x000000d04034723c */ /* 0x082ff000000418ff */
[C---:B------:R-:W-:Y:S08]  /*6df0*/  HMMA.16816.F32.BF16 R56, R60.reuse, R208, RZ ;  /* 0x000000d03c38723c */ /* 0x040ff000000418ff */
[-C--:B------:R-:W-:Y:S08]  /*6e00*/  HMMA.16816.F32.BF16 R60, R60, R210.reuse, RZ ;  /* 0x000000d23c3c723c */ /* 0x080ff000000418ff */
[----:B------:R-:W-:Y:S01]  /*6e10*/  HMMA.16816.F32.BF16 R64, R64, R210, RZ ;  /* 0x000000d24040723c */ /* 0x000fe200000418ff */
[----:B------:R-:W1:Y:S07]  /*6e20*/  LDSM.16.M88.4 R208, [R242] ;  /* 0x00000000f2d0783b */ /* 0x000e6e0000000200 */
[-C--:B---3--:R-:W-:Y:S08]  /*6e30*/  HMMA.16816.F32.BF16 R4, R212, R216.reuse, R4 ;  /* 0x000000d8d404723c */ /* 0x088ff00000041804 */
[C---:B------:R-:W-:Y:S08]  /*6e40*/  HMMA.16816.F32.BF16 R8, R220.reuse, R216, R8 ;  /* 0x000000d8dc08723c */ /* 0x040ff00000041808 */
[-C--:B------:R-:W-:Y:S08]  /*6e50*/  HMMA.16816.F32.BF16 R12, R220, R218.reuse, R12 ;  /* 0x000000dadc0c723c */ /* 0x080ff0000004180c */
[C---:B------:R-:W-:Y:S01]  /*6e60*/  HMMA.16816.F32.BF16 R16, R212.reuse, R218, R16 ;  /* 0x000000dad410723c */ /* 0x040fe20000041810 */
[----:B------:R-:W3:Y:S07]  /*6e70*/  LDSM.16.M88.4 R216, [R241] ;  /* 0x00000000f1d8783b */ /* 0x000eee0000000200 */
[-C--:B-1----:R-:W-:Y:S08]  /*6e80*/  HMMA.16816.F32.BF16 R20, R212, R208.reuse, R20 ;  /* 0x000000d0d414723c */ /* 0x082ff00000041814 */
[C---:B------:R-:W-:Y:S08]  /*6e90*/  HMMA.16816.F32.BF16 R24, R220.reuse, R208, R24 ;  /* 0x000000d0dc18723c */ /* 0x040ff00000041818 */
[-C--:B------:R-:W-:Y:S08]  /*6ea0*/  HMMA.16816.F32.BF16 R28, R220, R210.reuse, R28 ;  /* 0x000000d2dc1c723c */ /* 0x080ff0000004181c */
[C---:B------:R-:W-:Y:S01]  /*6eb0*/  HMMA.16816.F32.BF16 R32, R212.reuse, R210, R32 ;  /* 0x000000d2d420723c */ /* 0x040fe20000041820 */
[----:B------:R-:W1:Y:S07]  /*6ec0*/  LDSM.16.M88.4 R208, [R240] ;  /* 0x00000000f0d0783b */ /* 0x000e6e0000000200 */
[-C--:B---3--:R-:W-:Y:S08]  /*6ed0*/  HMMA.16816.F32.BF16 R36, R212, R216.reuse, R36 ;  /* 0x000000d8d424723c */ /* 0x088ff00000041824 */
[C---:B------:R-:W-:Y:S08]  /*6ee0*/  HMMA.16816.F32.BF16 R40, R220.reuse, R216, R40 ;  /* 0x000000d8dc28723c */ /* 0x040ff00000041828 */
[-C--:B------:R-:W-:Y:S08]  /*6ef0*/  HMMA.16816.F32.BF16 R44, R220, R218.reuse, R44 ;  /* 0x000000dadc2c723c */ /* 0x080ff0000004182c */
[C---:B------:R-:W-:Y:S01]  /*6f00*/  HMMA.16816.F32.BF16 R48, R212.reuse, R218, R48 ;  /* 0x000000dad430723c */ /* 0x040fe20000041830 */
[----:B------:R-:W-:Y:S07]  /*6f10*/  LDSM.16.M88.4 R216, [R234] ;  /* 0x00000000ead8783b */ /* 0x000fee0000000200 */
[-C--:B-1----:R-:W-:Y:S08]  /*6f20*/  HMMA.16816.F32.BF16 R52, R212, R208.reuse, R52 ;  /* 0x000000d0d434723c */ /* 0x082ff00000041834 */
[C---:B------:R-:W-:Y:S08]  /*6f30*/  HMMA.16816.F32.BF16 R56, R220.reuse, R208, R56 ;  /* 0x000000d0dc38723c */ /* 0x040ff00000041838 */
[-C--:B------:R-:W-:Y:S01]  /*6f40*/  HMMA.16816.F32.BF16 R60, R220, R210.reuse, R60 ;  /* 0x000000d2dc3c723c */ /* 0x080fe2000004183c */
[----:B------:R-:W1:Y:S07]  /*6f50*/  LDSM.16.M88.4 R220, [R230+0x8000] ;  /* 0x00800000e6dc783b */ /* 0x000e6e0000000200 */
[----:B------:R-:W-:Y:S01]  /*6f60*/  HMMA.16816.F32.BF16 R64, R212, R210, R64 ;  /* 0x000000d2d440723c */ /* 0x000fe20000041840 */
[----:B------:R-:W3:Y:S08]  /*6f70*/  LDSM.16.M88.4 R208, [R234+0x2000] ;  /* 0x00200000ead0783b */ /* 0x000ef00000000200 */
[----:B------:R-:W4:Y:S01]  /*6f80*/  LDSM.16.M88.4 R212, [R230+0x8800] ;  /* 0x00880000e6d4783b */ /* 0x000f220000000200 */
[-C--:B-1----:R-:W-:Y:S08]  /*6f90*/  HMMA.16816.F32.BF16 R4, R216, R220.reuse, R4 ;  /* 0x000000dcd804723c */ /* 0x082ff00000041804 */
[C---:B---3--:R-:W-:Y:S08]  /*6fa0*/  HMMA.16816.F32.BF16 R8, R208.reuse, R220, R8 ;  /* 0x000000dcd008723c */ /* 0x048ff00000041808 */
[-C--:B------:R-:W-:Y:S08]  /*6fb0*/  HMMA.16816.F32.BF16 R12, R208, R222.reuse, R12 ;  /* 0x000000ded00c723c */ /* 0x080ff0000004180c */
[C---:B------:R-:W-:Y:S01]  /*6fc0*/  HMMA.16816.F32.BF16 R16, R216.reuse, R222, R16 ;  /* 0x000000ded810723c */ /* 0x040fe20000041810 */
[----:B------:R-:W1:Y:S07]  /*6fd0*/  LDSM.16.M88.4 R220, [R230+0x9000] ;  /* 0x00900000e6dc783b */ /* 0x000e6e0000000200 */
[-C--:B----4-:R-:W-:Y:S08]  /*6fe0*/  HMMA.16816.F32.BF16 R20, R216, R212.reuse, R20 ;  /* 0x000000d4d814723c */ /* 0x090ff00000041814 */
[C---:B------:R-:W-:Y:S08]  /*6ff0*/  HMMA.16816.F32.BF16 R24, R208.reuse, R212, R24 ;  /* 0x000000d4d018723c */ /* 0x040ff00000041818 */
[-C--:B------:R-:W-:Y:S08]  /*7000*/  HMMA.16816.F32.BF16 R28, R208, R214.reuse, R28 ;  /* 0x000000d6d01c723c */ /* 0x080ff0000004181c */
[C---:B------:R-:W-:Y:S01]  /*7010*/  HMMA.16816.F32.BF16 R32, R216.reuse, R214, R32 ;  /* 0x000000d6d820723c */ /* 0x040fe20000041820 */
[----:B------:R-:W3:Y:S07]  /*7020*/  LDSM.16.M88.4 R212, [R230+0x9800] ;  /* 0x00980000e6d4783b */ /* 0x000eee0000000200 */
[-C--:B-1----:R-:W-:Y:S08]  /*7030*/  HMMA.16816.F32.BF16 R36, R216, R220.reuse, R36 ;  /* 0x000000dcd824723c */ /* 0x082ff00000041824 */
[C---:B------:R-:W-:Y:S08]  /*7040*/  HMMA.16816.F32.BF16 R40, R208.reuse, R220, R40 ;  /* 0x000000dcd028723c */ /* 0x040ff00000041828 */
[-C--:B------:R-:W-:Y:S08]  /*7050*/  HMMA.16816.F32.BF16 R44, R208, R222.reuse, R44 ;  /* 0x000000ded02c723c */ /* 0x080ff0000004182c */
[C---:B------:R-:W-:Y:S01]  /*7060*/  HMMA.16816.F32.BF16 R48, R216.reuse, R222, R48 ;  /* 0x000000ded830723c */ /* 0x040fe20000041830 */
[----:B------:R-:W-:Y:S07]  /*7070*/  LDSM.16.M88.4 R220, [R229] ;  /* 0x00000000e5dc783b */ /* 0x000fee0000000200 */
[-C--:B---3--:R-:W-:Y:S08]  /*7080*/  HMMA.16816.F32.BF16 R52, R216, R212.reuse, R52 ;  /* 0x000000d4d834723c */ /* 0x088ff00000041834 */
[C---:B------:R-:W-:Y:S08]  /*7090*/  HMMA.16816.F32.BF16 R56, R208.reuse, R212, R56 ;  /* 0x000000d4d038723c */ /* 0x040ff00000041838 */
[-C--:B------:R-:W-:Y:S01]  /*70a0*/  HMMA.16816.F32.BF16 R60, R208, R214.reuse, R60 ;  /* 0x000000d6d03c723c */ /* 0x080fe2000004183c */
[----:B------:R-:W1:Y:S07]  /*70b0*/  LDSM.16.M88.4 R208, [R233] ;  /* 0x00000000e9d0783b */ /* 0x000e6e0000000200 */
        /* <DEDUP_REMOVED lines=17> */
[----:B------:R-:W-:Y:S07]  /*71d0*/  LDSM.16.M88.4 R220, [R224+0xa000] ;  /* 0x00a00000e0dc783b */ /* 0x000fee0000000200 */
[-C--:B---3--:R-:W-:Y:S08]  /*71e0*/  HMMA.16816.F32.BF16 R52, R208, R216.reuse, R52 ;  /* 0x000000d8d034723c */ /* 0x088ff00000041834 */
        /* <DEDUP_REMOVED lines=24> */
[----:B------:R-:W1:Y:S07]  /*7370*/  LDSM.16.M88.4 R208, [R232+0x4000] ;  /* 0x00400000e8d0783b */ /* 0x000e6e0000000200 */
[----:B------:R-:W-:Y:S01]  /*7380*/  HMMA.16816.F32.BF16 R64, R212, R218, R64 ;  /* 0x000000dad440723c */ /* 0x000fe20000041840 */
[----:B------:R-:W3:Y:S08]  /*7390*/  LDSM.16.M88.4 R212, [R232+0x6000] ;  /* 0x00600000e8d4783b */ /* 0x000ef00000000200 */
[----:B------:R-:W4:Y:S01]  /*73a0*/  LDSM.16.M88.4 R216, [R238] ;  /* 0x00000000eed8783b */ /* 0x000f220000000200 */
[-C--:B-1----:R-:W-:Y:S08]  /*73b0*/  HMMA.16816.F32.BF16 R4, R208, R220.reuse, R4 ;  /* 0x000000dcd004723c */ /* 0x082ff00000041804 */
[C---:B---3--:R-:W-:Y:S08]  /*73c0*/  HMMA.16816.F32.BF16 R8, R212.reuse, R220, R8 ;  /* 0x000000dcd408723c */ /* 0x048ff00000041808 */
[-C--:B------:R-:W-:Y:S08]  /*73d0*/  HMMA.16816.F32.BF16 R12, R212, R222.reuse, R12 ;  /* 0x000000ded40c723c */ /* 0x080ff0000004180c */
[C---:B------:R-:W-:Y:S01]  /*73e0*/  HMMA.16816.F32.BF16 R16, R208.reuse, R222, R16 ;  /* 0x000000ded010723c */ /* 0x040fe20000041810 */
[----:B------:R-:W1:Y:S07]  /*73f0*/  LDSM.16.M88.4 R220, [R237] ;  /* 0x00000000eddc783b */ /* 0x000e6e0000000200 */
[-C--:B----4-:R-:W-:Y:S08]  /*7400*/  HMMA.16816.F32.BF16 R20, R208, R216.reuse, R20 ;  /* 0x000000d8d014723c */ /* 0x090ff00000041814 */
        /* <DEDUP_REMOVED lines=36> */
[----:B------:R-:W3:Y:S07]  /*7650*/  LDSM.16.M88.4 R212, [R233+0x6000] ;  /* 0x00600000e9d4783b */ /* 0x000eee0000000200 */
[-C--:B-1----:R-:W-:Y:S08]  /*7660*/  HMMA.16816.F32.BF16 R4, R220, R208.reuse, R4 ;  /* 0x000000d0dc04723c */ /* 0x082ff00000041804 */
[C---:B---3--:R-:W-:Y:S08]  /*7670*/  HMMA.16816.F32.BF16 R8, R212.reuse, R208, R8 ;  /* 0x000000d0d408723c */ /* 0x048ff00000041808 */
[-C--:B------:R-:W-:Y:S08]  /*7680*/  HMMA.16816.F32.BF16 R12, R212, R210.reuse, R12 ;  /* 0x000000d2d40c723c */ /* 0x080ff0000004180c */
[----:B------:R-:W-:Y:S01]  /*7690*/  FMUL.FTZ R4, R4, c[0x0][0x2ec] ;  /* 0x0000bb0004047a20 */ /* 0x000fe20000410000 */
[C---:B------:R-:W-:Y:S03]  /*76a0*/  HMMA.16816.F32.BF16 R16, R220.reuse, R210, R16 ;  /* 0x000000d2dc10723c */ /* 0x040fe60000041810 */
[----:B------:R-:W-:Y:S01]  /*76b0*/  MUFU.TANH R219, R4 ;  /* 0x0000000400db7308 */ /* 0x000fe20000002400 */
[----:B------:R-:W-:Y:S02]  /*76c0*/  FMUL.FTZ R5, R5, c[0x0][0x2ec] ;  /* 0x0000bb0005057a20 */ /* 0x000fe40000410000 */
[----:B------:R-:W-:Y:S02]  /*76d0*/  FMUL.FTZ R6, R6, c[0x0][0x2ec] ;  /* 0x0000bb0006067a20 */ /* 0x000fe40000410000 */
[----:B------:R-:W-:Y:S04]  /*76e0*/  FMUL.FTZ R7, R7, c[0x0][0x2ec] ;  /* 0x0000bb0007077a20 */ /* 0x000fe80000410000 */
[----:B------:R-:W-:Y:S01]  /*76f0*/  FMUL.FTZ R9, R9, c[0x0][0x2ec] ;  /* 0x0000bb0009097a20 */ /* 0x000fe20000410000 */
[----:B------:R-:W-:Y:S01]  /*7700*/  MUFU.TANH R249, R5 ;  /* 0x0000000500f97308 */ /* 0x000fe20000002400 */
[----:B------:R-:W-:Y:S02]  /*7710*/  FMUL.FTZ R11, R11, c[0x0][0x2ec] ;  /* 0x0000bb000b0b7a20 */ /* 0x000fe40000410000 */
[----:B------:R-:W-:Y:S02]  /*7720*/  FMUL.FTZ R8, R8, c[0x0][0x2ec] ;  /* 0x0000bb0008087a20 */ /* 0x000fe40000410000 */
[----:B------:R-:W-:Y:S02]  /*7730*/  FMUL.FTZ R10, R10, c[0x0][0x2ec] ;  /* 0x0000bb000a0a7a20 */ /* 0x000fe40000410000 */
[----:B------:R-:W-:Y:S02]  /*7740*/  FMUL.FTZ R12, R12, c[0x0][0x2ec] ;  /* 0x0000bb000c0c7a20 */ /* 0x000fe40000410000 */
[----:B------:R-:W-:Y:S01]  /*7750*/  FMUL.FTZ R13, R13, c[0x0][0x2ec] ;  /* 0x0000bb000d0d7a20 */ /* 0x000fe20000410000 */
[----:B------:R-:W-:Y:S01]  /*7760*/  MUFU.TANH R244, R6 ;  /* 0x0000000600f47308 */ /* 0x000fe20000002400 */
[----:B------:R-:W-:Y:S02]  /*7770*/  FMUL.FTZ R14, R14, c[0x0][0x2ec] ;  /* 0x0000bb000e0e7a20 */ /* 0x000fe40000410000 */
[----:B------:R-:W-:Y:S02]  /*7780*/  FMUL.FTZ R15, R15, c[0x0][0x2ec] ;  /* 0x0000bb000f0f7a20 */ /* 0x000fe40000410000 */
[----:B------:R-:W-:Y:S02]  /*7790*/  FMUL.FTZ R16, R16, c[0x0][0x2ec] ;  /* 0x0000bb0010107a20 */ /* 0x000fe40000410000 */
[----:B------:R-:W-:Y:S02]  /*77a0*/  FMUL.FTZ R17, R17, c[0x0][0x2ec] ;  /* 0x0000bb0011117a20 */ /* 0x000fe40000410000 */
[----:B------:R-:W-:Y:S01]  /*77b0*/  FMUL.FTZ R18, R18, c[0x0][0x2ec] ;  /* 0x0000bb0012127a20 */ /* 0x000fe20000410000 */
[----:B------:R1:W-:Y:S01]  /*77c0*/  MUFU.TANH R250, R7 ;  /* 0x0000000700fa7308 */ /* 0x0003e20000002400 */
[----:B------:R-:W-:Y:S09]  /*77d0*/  FMUL.FTZ R19, R19, c[0x0][0x2ec] ;  /* 0x0000bb0013137a20 */ /* 0x000ff20000410000 */
[----:B------:R-:W3:Y:S10]  /*77e0*/  MUFU.TANH R0, R9 ;  /* 0x0000000900007308 */ /* 0x000ef40000002400 */
[----:B------:R-:W-:Y:S01]  /*77f0*/  MUFU.TANH R246, R8 ;  /* 0x0000000800f67308 */ /* 0x000fe20000002400 */
[----:B-1----:R-:W1:Y:S09]  /*7800*/  LDSM.16.M88.4 R4, [R229+0x2800] ;  /* 0x00280000e504783b */ /* 0x002e720000000200 */
[----:B------:R-:W-:Y:S01]  /*7810*/  MUFU.TANH R245, R10 ;  /* 0x0000000a00f57308 */ /* 0x000fe20000002400 */
[----:B---3--:R3:W-:Y:S09]  /*7820*/  STL [R1], R0 ;  /* 0x0000000001007387 */ /* 0x0087f20000100800 */
[----:B------:R-:W-:Y:S10]  /*7830*/  MUFU.TANH R248, R12 ;  /* 0x0000000c00f87308 */ /* 0x000ff40000002400 */
[----:B------:R-:W-:Y:S10]  /*7840*/  MUFU.TANH R247, R13 ;  /* 0x0000000d00f77308 */ /* 0x000ff40000002400 */
[----:B---3--:R3:W4:Y:S01]  /*7850*/  MUFU.TANH R0, R11 ;  /* 0x0000000b00007308 */ /* 0x0087220000002400 */
[-C--:B-1----:R-:W-:Y:S09]  /*7860*/  HMMA.16816.F32.BF16 R20, R220, R4.reuse, R20 ;  /* 0x00000004dc14723c */ /* 0x082ff20000041814 */
[----:B------:R-:W-:Y:S01]  /*7870*/  MUFU.TANH R252, R14 ;  /* 0x0000000e00fc7308 */ /* 0x000fe20000002400 */
[C---:B------:R-:W-:Y:S09]  /*7880*/  HMMA.16816.F32.BF16 R24, R212.reuse, R4, R24 ;  /* 0x00000004d418723c */ /* 0x040ff20000041818 */
[----:B------:R-:W-:Y:S01]  /*7890*/  MUFU.TANH R251, R15 ;  /* 0x0000000f00fb7308 */ /* 0x000fe20000002400 */
[-C--:B------:R-:W-:Y:S01]  /*78a0*/  HMMA.16816.F32.BF16 R28, R212, R6.reuse, R28 ;  /* 0x00000006d41c723c */ /* 0x080fe2000004181c */
[----:B---3--:R-:W1:Y:S03]  /*78b0*/  LDSM.16.M88.4 R8, [R229+0x3000] ;  /* 0x00300000e508783b */ /* 0x008e660000000200 */
[----:B------:R-:W-:Y:S04]  /*78c0*/  FMUL.FTZ R23, R23, c[0x0][0x2ec] ;  /* 0x0000bb0017177a20 */ /* 0x000fe80000410000 */
[C---:B------:R-:W-:Y:S01]  /*78d0*/  HMMA.16816.F32.BF16 R32, R220.reuse, R6, R32 ;  /* 0x00000006dc20723c */ /* 0x040fe20000041820 */
[----:B------:R-:W-:Y:S01]  /*78e0*/  MUFU.TANH R210, R16 ;  /* 0x0000001000d27308 */ /* 0x000fe20000002400 */
[----:B------:R-:W3:Y:S01]  /*78f0*/  LDSM.16.M88.4 R4, [R229+0x3800] ;  /* 0x00380000e504783b */ /* 0x000ee20000000200 */
[----:B------:R-:W-:Y:S04]  /*7900*/  DEPBAR.LE SB0, 0x0 ;  /* 0x000080000000791a */ /* 0x000fe80000000000 */
[----:B------:R-:W-:Y:S04]  /*7910*/  FMUL.FTZ R24, R24, c[0x0][0x2ec] ;  /* 0x0000bb0018187a20 */ /* 0x000fe80000410000 */
[----:B------:R-:W-:Y:S01]  /*7920*/  MUFU.TANH R208, R17 ;  /* 0x0000001100d07308 */ /* 0x000fe20000002400 */
[----:B----4-:R4:W-:Y:S01]  /*7930*/  STL [R1+0x4], R0 ;  /* 0x0000040001007387 */ /* 0x0109e20000100800 */
[----:B------:R-:W-:Y:S02]  /*7940*/  FMUL.FTZ R25, R25, c[0x0][0x2ec] ;  /* 0x0000bb0019197a20 */ /* 0x000fe40000410000 */
[----:B------:R-:W-:Y:S02]  /*7950*/  FMUL.FTZ R26, R26, c[0x0][0x2ec] ;  /* 0x0000bb001a1a7a20 */ /* 0x000fe40000410000 */
[----:B------:R-:W-:Y:S02]  /*7960*/  FMUL.FTZ R27, R27, c[0x0][0x2ec] ;  /* 0x0000bb001b1b7a20 */ /* 0x000fe40000410000 */
[----:B------:R-:W-:Y:S02]  /*7970*/  FMUL.FTZ R28, R28, c[0x0][0x2ec] ;  /* 0x0000bb001c1c7a20 */ /* 0x000fe40000410000 */
[----:B--2---:R2:W-:Y:S01]  /*7980*/  MUFU.TANH R2, R26 ;  /* 0x0000001a00027308 */ /* 0x0045e20000002400 */
[----:B------:R-:W-:Y:S01]  /*7990*/  BAR.SYNC.DEFER_BLOCKING 0x0 ;  /* 0x0000000000007b1d */ /* 0x000fe20000010000 */
[----:B------:R-:W-:Y:S02]  /*79a0*/  FMUL.FTZ R29, R29, c[0x0][0x2ec] ;  /* 0x0000bb001d1d7a20 */ /* 0x000fe40000410000 */
[----:B------:R-:W-:Y:S02]  /*79b0*/  FMUL.FTZ R30, R30, c[0x0][0x2ec] ;  /* 0x0000bb001e1e7a20 */ /* 0x000fe40000410000 */
[----:B------:R-:W-:Y:S02]  /*79c0*/  FMUL.FTZ R31, R31, c[0x0][0x2ec] ;  /* 0x0000bb001f1f7a20 */ /* 0x000fe40000410000 */
[----:B------:R-:W-:Y:S02]  /*79d0*/  FMUL.FTZ R32, R32, c[0x0][0x2ec] ;  /* 0x0000bb0020207a20 */ /* 0x000fe40000410000 */
[----:B------:R-:W-:Y:S01]  /*79e0*/  MUFU.TANH R143, R18 ;  /* 0x00000012008f7308 */ /* 0x000fe20000002400 */
[----:B------:R-:W-:Y:S02]  /*79f0*/  FMUL.FTZ R20, R20, c[0x0][0x2ec] ;  /* 0x0000bb0014147a20 */ /* 0x000fe40000410000 */
[----:B------:R-:W-:Y:S01]  /*7a00*/  FMUL.FTZ R21, R21, c[0x0][0x2ec] ;  /* 0x0000bb0015157a20 */ /* 0x000fe20000410000 */
[-C--:B-1----:R-:W-:Y:S05]  /*7a10*/  HMMA.16816.F32.BF16 R36, R220, R8.reuse, R36 ;  /* 0x00000008dc24723c */ /* 0x082fea0000041824 */
[----:B------:R-:W-:Y:S01]  /*7a20*/  FMUL.FTZ R22, R22, c[0x0][0x2ec] ;  /* 0x0000bb0016167a20 */ /* 0x000fe20000410000 */
[----:B----4-:R-:W1:Y:S02]  /*7a30*/  MUFU.TANH R0, R24 ;  /* 0x0000001800007308 */ /* 0x010e640000002400 */
[C---:B------:R-:W-:Y:S08]  /*7a40*/  HMMA.16816.F32.BF16 R40, R212.reuse, R8, R40 ;  /* 0x00000008d428723c */ /* 0x040ff00000041828 */
[----:B------:R4:W-:Y:S01]  /*7a50*/  MUFU.TANH R209, R19 ;  /* 0x0000001300d17308 */ /* 0x0009e20000002400 */
[-C--:B------:R-:W-:Y:S07]  /*7a60*/  HMMA.16816.F32.BF16 R44, R212, R10.reuse, R44 ;  /* 0x0000000ad42c723c */ /* 0x080fee000004182c */
[----:B--2---:R-:W-:Y:S01]  /*7a70*/  FMUL.FTZ R26, R39, c[0x0][0x2ec] ;  /* 0x0000bb00271a7a20 */ /* 0x004fe20000410000 */
[C---:B------:R-:W-:Y:S01]  /*7a80*/  HMMA.16816.F32.BF16 R48, R220.reuse, R10, R48 ;  /* 0x0000000adc30723c */ /* 0x040fe20000041830 */
[----:B------:R-:W-:Y:S01]  /*7a90*/  MUFU.TANH R211, R23 ;  /* 0x0000001700d37308 */ /* 0x000fe20000002400 */
[----:B-1----:R1:W-:Y:S05]  /*7aa0*/  STL [R1+0x1c], R0 ;  /* 0x00001c0001007387 */ /* 0x0023ea0000100800 */
[----:B------:R-:W-:Y:S01]  /*7ab0*/  FMUL.FTZ R40, R40, c[0x0][0x2ec] ;  /* 0x0000bb0028287a20 */ /* 0x000fe20000410000 */
[-C--:B---3--:R-:W-:Y:S03]  /*7ac0*/  HMMA.16816.F32.BF16 R52, R220, R4.reuse, R52 ;  /* 0x00000004dc34723c */ /* 0x088fe60000041834 */
[----:B------:R2:W-:Y:S01]  /*7ad0*/  MUFU.TANH R23, R30 ;  /* 0x0000001e00177308 */ /* 0x0005e20000002400 */
[----:B------:R-:W-:Y:S02]  /*7ae0*/  FMUL.FTZ R41, R41, c[0x0][0x2ec] ;  /* 0x0000bb0029297a20 */ /* 0x000fe40000410000 */
[----:B------:R-:W-:Y:S02]  /*7af0*/  FMUL.FTZ R42, R42, c[0x0][0x2ec] ;  /* 0x0000bb002a2a7a20 */ /* 0x000fe40000410000 */
[C---:B------:R-:W-:Y:S04]  /*7b00*/  HMMA.16816.F32.BF16 R56, R212.reuse, R4, R56 ;  /* 0x00000004d438723c */ /* 0x040fe80000041838 */
[----:B------:R-:W-:Y:S01]  /*7b10*/  FMUL.FTZ R43, R43, c[0x0][0x2ec] ;  /* 0x0000bb002b2b7a20 */ /* 0x000fe20000410000 */
[----:B------:R3:W-:Y:S01]  /*7b20*/  MUFU.TANH R133, R31 ;  /* 0x0000001f00857308 */ /* 0x0007e20000002400 */
[----:B------:R-:W-:Y:S02]  /*7b30*/  FMUL.FTZ R44, R44, c[0x0][0x2ec] ;  /* 0x0000bb002c2c7a20 */ /* 0x000fe40000410000 */
[-C--:B------:R-:W-:Y:S04]  /*7b40*/  HMMA.16816.F32.BF16 R60, R212, R6.reuse, R60 ;  /* 0x00000006d43c723c */ /* 0x080fe8000004183c */
[----:B------:R-:W-:Y:S02]  /*7b50*/  FMUL.FTZ R24, R49, c[0x0][0x2ec] ;  /* 0x0000bb0031187a20 */ /* 0x000fe40000410000 */
[----:B----4-:R-:W-:Y:S01]  /*7b60*/  FMUL.FTZ R19, R50, c[0x0][0x2ec] ;  /* 0x0000bb0032137a20 */ /* 0x010fe20000410000 */
[----:B-1----:R-:W1:Y:S01]  /*7b70*/  MUFU.TANH R0, R25 ;  /* 0x0000001900007308 */ /* 0x002e620000002400 */
[----:B------:R-:W-:Y:S04]  /*7b80*/  HMMA.16816.F32.BF16 R64, R220, R6, R64 ;  /* 0x00000006dc40723c */ /* 0x000fe80000041840 */
[----:B--2---:R-:W-:Y:S02]  /*7b90*/  FMUL.FTZ R30, R35, c[0x0][0x2ec] ;  /* 0x0000bb00231e7a20 */ /* 0x004fe40000410000 */
[----:B------:R-:W-:Y:S02]  /*7ba0*/  FMUL.FTZ R18, R51, c[0x0][0x2ec] ;  /* 0x0000bb0033127a20 */ /* 0x000fe40000410000 */
[----:B------:R-:W-:Y:S01]  /*7bb0*/  FMUL.FTZ R17, R52, c[0x0][0x2ec] ;  /* 0x0000bb0034117a20 */ /* 0x000fe20000410000 */
[----:B------:R2:W-:Y:S03]  /*7bc0*/  MUFU.TANH R142, R32 ;  /* 0x00000020008e7308 */ /* 0x0005e60000002400 */
[----:B------:R-:W-:Y:S02]  /*7bd0*/  FMUL.FTZ R16, R53, c[0x0][0x2ec] ;  /* 0x0000bb0035107a20 */ /* 0x000fe40000410000 */
[----:B---3--:R-:W-:Y:S02]  /*7be0*/  FMUL.FTZ R31, R34, c[0x0][0x2ec] ;  /* 0x0000bb00221f7a20 */ /* 0x008fe40000410000 */
[----:B------:R-:W-:Y:S02]  /*7bf0*/  FMUL.FTZ R15, R54, c[0x0][0x2ec] ;  /* 0x0000bb00360f7a20 */ /* 0x000fe40000410000 */
[----:B------:R-:W-:Y:S01]  /*7c00*/  FMUL.FTZ R14, R55, c[0x0][0x2ec] ;  /* 0x0000bb00370e7a20 */ /* 0x000fe20000410000 */
[----:B------:R-:W-:Y:S01]  /*7c10*/  MUFU.TANH R218, R20 ;  /* 0x0000001400da7308 */ /* 0x000fe20000002400 */
[----:B------:R-:W-:Y:S02]  /*7c20*/  FMUL.FTZ R45, R45, c[0x0][0x2ec] ;  /* 0x0000bb002d2d7a20 */ /* 0x000fe40000410000 */
[----:B------:R-:W-:Y:S01]  /*7c30*/  FMUL.FTZ R46, R46, c[0x0][0x2ec] ;  /* 0x0000bb002e2e7a20 */ /* 0x000fe20000410000 */
[----:B-1----:R1:W-:Y:S01]  /*7c40*/  STL [R1+0x10], R0 ;  /* 0x0000100001007387 */ /* 0x0023e20000100800 */
[----:B------:R-:W-:Y:S02]  /*7c50*/  FMUL.FTZ R25, R48, c[0x0][0x2ec] ;  /* 0x0000bb0030197a20 */ /* 0x000fe40000410000 */
[----:B------:R-:W-:Y:S01]  /*7c60*/  FMUL.FTZ R13, R64, c[0x0][0x2ec] ;  /* 0x0000bb00400d7a20 */ /* 0x000fe20000410000 */
[----:B------:R3:W-:Y:S01]  /*7c70*/  STL [R1+0xc], R2 ;  /* 0x00000c0201007387 */ /* 0x0007e20000100800 */
[----:B------:R-:W-:Y:S01]  /*7c80*/  FMUL.FTZ R12, R65, c[0x0][0x2ec] ;  /* 0x0000bb00410c7a20 */ /* 0x000fe20000410000 */
[----:B------:R-:W-:Y:S01]  /*7c90*/  MUFU.TANH R217, R21 ;  /* 0x0000001500d97308 */ /* 0x000fe20000002400 */
[----:B------:R-:W-:Y:S02]  /*7ca0*/  FMUL.FTZ R11, R66, c[0x0][0x2ec] ;  /* 0x0000bb00420b7a20 */ /* 0x000fe40000410000 */
[----:B------:R-:W-:Y:S02]  /*7cb0*/  FMUL.FTZ R10, R67, c[0x0][0x2ec] ;  /* 0x0000bb00430a7a20 */ /* 0x000fe40000410000 */
[----:B--2---:R-:W-:Y:S02]  /*7cc0*/  FMUL.FTZ R32, R33, c[0x0][0x2ec] ;  /* 0x0000bb0021207a20 */ /* 0x004fe40000410000 */
        /* <DEDUP_REMOVED lines=8> */
[----:B-1----:R-:W1:Y:S01]  /*7d50*/  MUFU.TANH R0, R27 ;  /* 0x0000001b00007308 */ /* 0x002e620000002400 */
[----:B------:R-:W-:Y:S09]  /*7d60*/  FMUL.FTZ R62, R62, c[0x0][0x2ec] ;  /* 0x0000bb003e3e7a20 */ /* 0x000ff20000410000 */
[----:B---3--:R-:W2:Y:S10]  /*7d70*/  MUFU.TANH R2, R28 ;  /* 0x0000001c00027308 */ /* 0x008eb40000002400 */
[----:B------:R-:W-:Y:S01]  /*7d80*/  MUFU.TANH R32, R32 ;  /* 0x0000002000207308 */ /* 0x000fe20000002400 */
[----:B-1----:R1:W-:Y:S01]  /*7d90*/  STL [R1+0x18], R0 ;  /* 0x0000180001007387 */ /* 0x0023e20000100800 */
[----:B------:R-:W-:Y:S08]  /*7da0*/  FMUL.FTZ R27, R38, c[0x0][0x2ec] ;  /* 0x0000bb00261b7a20 */ /* 0x000ff00000410000 */
[----:B------:R-:W-:Y:S01]  /*7db0*/  MUFU.TANH R31, R31 ;  /* 0x0000001f001f7308 */ /* 0x000fe20000002400 */
[----:B--2---:R-:W-:Y:S01]  /*7dc0*/  STL [R1+0x8], R2 ;  /* 0x0000080201007387 */ /* 0x004fe20000100800 */
[----:B------:R-:W-:Y:S08]  /*7dd0*/  FMUL.FTZ R28, R37, c[0x0][0x2ec] ;  /* 0x0000bb00251c7a20 */ /* 0x000ff00000410000 */
[----:B------:R-:W-:Y:S10]  /*7de0*/  MUFU.TANH R30, R30 ;  /* 0x0000001e001e7308 */ /* 0x000ff40000002400 */
[----:B-1----:R-:W1:Y:S10]  /*7df0*/  MUFU.TANH R0, R29 ;  /* 0x0000001d00007308 */ /* 0x002e740000002400 */
[----:B------:R-:W2:Y:S10]  /*7e00*/  MUFU.TANH R28, R28 ;  /* 0x0000001c001c7308 */ /* 0x000eb40000002400 */
[----:B------:R-:W3:Y:S01]  /*7e10*/  MUFU.TANH R27, R27 ;  /* 0x0000001b001b7308 */ /* 0x000ee20000002400 */
[----:B-1----:R1:W-:Y:S01]  /*7e20*/  STL [R1+0x14], R0 ;  /* 0x0000140001007387 */ /* 0x0023e20000100800 */
[----:B------:R-:W-:Y:S08]  /*7e30*/  FMUL.FTZ R29, R36, c[0x0][0x2ec] ;  /* 0x0000bb00241d7a20 */ /* 0x000ff00000410000 */
[----:B------:R-:W4:Y:S10]  /*7e40*/  MUFU.TANH R26, R26 ;  /* 0x0000001a001a7308 */ /* 0x000f340000002400 */
[----:B------:R-:W2:Y:S01]  /*7e50*/  MUFU.TANH R29, R29 ;  /* 0x0000001d001d7308 */ /* 0x000ea20000002400 */
[----:B-1----:R-:W-:Y:S09]  /*7e60*/  FMUL.FTZ R0, R63, c[0x0][0x2ec] ;  /* 0x0000bb003f007a20 */ /* 0x002ff20000410000 */
[----:B------:R1:W1:Y:S10]  /*7e70*/  MUFU.TANH R35, R40 ;  /* 0x0000002800237308 */ /* 0x0002740000002400 */
[----:B------:R1:W1:Y:S10]  /*7e80*/  MUFU.TANH R136, R41 ;  /* 0x0000002900887308 */ /* 0x0002740000002400 */
[----:B------:R1:W1:Y:S10]  /*7e90*/  MUFU.TANH R22, R42 ;  /* 0x0000002a00167308 */ /* 0x0002740000002400 */
[----:B------:R1:W1:Y:S10]  /*7ea0*/  MUFU.TANH R21, R43 ;  /* 0x0000002b00157308 */ /* 0x0002740000002400 */
[----:B------:R1:W1:Y:S10]  /*7eb0*/  MUFU.TANH R137, R44 ;  /* 0x0000002c00897308 */ /* 0x0002740000002400 */
[----:B------:R1:W1:Y:S10]  /*7ec0*/  MUFU.TANH R40, R45 ;  /* 0x0000002d00287308 */ /* 0x0002740000002400 */
[----:B------:R1:W1:Y:S10]  /*7ed0*/  MUFU.TANH R20, R46 ;  /* 0x0000002e00147308 */ /* 0x0002740000002400 */
[----:B------:R1:W1:Y:S10]  /*7ee0*/  MUFU.TANH R138, R47 ;  /* 0x0000002f008a7308 */ /* 0x0002740000002400 */
[----:B------:R-:W1:Y:S10]  /*7ef0*/  MUFU.TANH R25, R25 ;  /* 0x0000001900197308 */ /* 0x000e740000002400 */
[----:B------:R-:W1:Y:S10]  /*7f00*/  MUFU.TANH R24, R24 ;  /* 0x0000001800187308 */ /* 0x000e740000002400 */
[----:B------:R-:W1:Y:S10]  /*7f10*/  MUFU.TANH R19, R19 ;  /* 0x0000001300137308 */ /* 0x000e740000002400 */
[----:B------:R-:W1:Y:S10]  /*7f20*/  MUFU.TANH R18, R18 ;  /* 0x0000001200127308 */ /* 0x000e740000002400 */
[----:B------:R-:W1:Y:S10]  /*7f30*/  MUFU.TANH R17, R17 ;  /* 0x0000001100117308 */ /* 0x000e740000002400 */
[----:B------:R-:W1:Y:S10]  /*7f40*/  MUFU.TANH R16, R16 ;  /* 0x0000001000107308 */ /* 0x000e740000002400 */
[----:B------:R-:W1:Y:S10]  /*7f50*/  MUFU.TANH R15, R15 ;  /* 0x0000000f000f7308 */ /* 0x000e740000002400 */
[----:B------:R-:W1:Y:S10]  /*7f60*/  MUFU.TANH R14, R14 ;  /* 0x0000000e000e7308 */ /* 0x000e740000002400 */
        /* <DEDUP_REMOVED lines=11> */
[----:B------:R-:W1:Y:S02]  /*8020*/  MUFU.TANH R10, R10 ;  /* 0x0000000a000a7308 */ /* 0x000e640000002400 */
[----:B-1234-:R-:W-:-:S05]  /*8030*/  @P0 BRA `(.L_x_52) ;  /* 0xffffe7d000000947 */ /* 0x01efca000383ffff */
.L_x_51:
[----:B-1----:R-:W2:Y:S01]  /*8040*/  LDL.LU R3, [R1+0x14] ;  /* 0x0000140001037983 */ /* 0x002ea20000300800 */
[----:B------:R-:W-:Y:S01]  /*8050*/  MOV R50, R138 ;  /* 0x0000008a00327202 */ /* 0x000fe20000000f00 */
[----:B------:R-:W-:Y:S01]  /*8060*/  UIADD3 UR14, UR14, -0x1, URZ ;  /* 0xffffffff0e0e7890 */ /* 0x000fe2000fffe03f */
[----:B------:R-:W-:Y:S01]  /*8070*/  MOV R55, R136 ;  /* 0x0000008800377202 */ /* 0x000fe20000000f00 */
[----:B------:R-:W3:Y:S01]  /*8080*/  LDL.LU R2, [R1+0x8] ;  /* 0x0000080001027983 */ /* 0x000ee20000300800 */
[----:B------:R-:W-:Y:S02]  /*8090*/  MOV R54, R137 ;  /* 0x0000008900367202 */ /* 0x000fe40000000f00 */
[----:B------:R-:W-:Y:S01]  /*80a0*/  MOV R46, R23 ;  /* 0x00000017002e7202 */ /* 0x000fe20000000f00 */
[----:B------:R-:W4:Y:S01]  /*80b0*/  LDL.LU R0, [R1+0x18] ;  /* 0x0000180001007983 */ /* 0x000f220000300800 */
[----:B------:R-:W-:Y:S02]  /*80c0*/  MOV R56, R133 ;  /* 0x0000008500387202 */ /* 0x000fe40000000f00 */
[----:B------:R-:W-:Y:S01]  /*80d0*/  MOV R47, R22 ;  /* 0x00000016002f7202 */ /* 0x000fe20000000f00 */
[----:B------:R-:W4:Y:S01]  /*80e0*/  LDL.LU R43, [R1+0x1c] ;  /* 0x00001c00012b7983 */ /* 0x000f220000300800 */
[----:B------:R-:W-:Y:S02]  /*80f0*/  MOV R48, R21 ;  /* 0x0000001500307202 */ /* 0x000fe40000000f00 */
[----:B------:R-:W-:Y:S01]  /*8100*/  MOV R49, R20 ;  /* 0x0000001400317202 */ /* 0x000fe20000000f00 */
[----:B------:R-:W4:Y:S04]  /*8110*/  LDL.LU R44, [R1+0x10] ;  /* 0x00001000012c7983 */ /* 0x000f280000300800 */
[----:B------:R-:W4:Y:S04]  /*8120*/  LDL.LU R45, [R1+0xc] ;  /* 0x00000c00012d7983 */ /* 0x000f280000300800 */
[----:B------:R-:W4:Y:S04]  /*8130*/  LDL.LU R9, [R1] ;  /* 0x0000000001097983 */ /* 0x000f280000300800 */
[----:B------:R-:W4:Y:S04]  /*8140*/  LDL.LU R8, [R1+0x4] ;  /* 0x0000040001087983 */ /* 0x000f280000300800 */
[----:B------:R-:W-:Y:S04]  /*8150*/  STL [R1+0x9c], R238 ;  /* 0x00009cee01007387 */ /* 0x000fe80000100800 */
        /* <DEDUP_REMOVED lines=9> */
[----:B------:R2:W-:Y:S04]  /*81f0*/  STL [R1+0x74], R224 ;  /* 0x000074e001007387 */ /* 0x0005e80000100800 */
[----:B------:R-:W-:Y:S08]  /*8200*/  LDSM.16.MT88.4 R20, [R225+0xc000] ;  /* 0x00c00000e114783b */ /* 0x000ff00000004200 */
[----:B------:R-:W-:Y:S01]  /*8210*/  LDSM.16.MT88.4 R36, [R226+0xc000] ;  /* 0x00c00000e224783b */ /* 0x000fe20000004200 */
[----:B--2---:R-:W-:Y:S02]  /*8220*/  MOV R224, R3 ;  /* 0x0000000300e07202 */ /* 0x004fe40000000f00 */
[----:B---3--:R-:W-:Y:S02]  /*8230*/  MOV R41, R2 ;  /* 0x0000000200297202 */ /* 0x008fe40000000f00 */
[----:B----4-:R-:W-:Y:S02]  /*8240*/  MOV R42, R0 ;  /* 0x00000000002a7202 */ /* 0x010fe40000000f00 */
[----:B------:R-:W-:Y:S04]  /*8250*/  FMNMX.FTZ R0, R219, R132, !PT ;  /* 0x00000084db007209 */ /* 0x000fe80007810000 */
        /* <DEDUP_REMOVED lines=44> */
[----:B------:R-:W2:Y:S01]  /*8520*/  SHFL.BFLY PT, R5, R4, 0x2, 0x1f ;  /* 0x0c401f0004057f89 */ /* 0x000ea200000e0000 */
        /* <DEDUP_REMOVED lines=10> */
[----:B------:R-:W-:Y:S02]  /*85d0*/  FMNMX.FTZ R3, R10, R3, !PT ;  /* 0x000000030a037209 */ /* 0x000fe40007810000 */
[----:B------:R-:W-:Y:S03]  /*85e0*/  FMNMX.FTZ R0, R42, R0, !PT ;  /* 0x000000002a007209 */ /* 0x000fe60007810000 */
[----:B------:R-:W3:Y:S01]  /*85f0*/  SHFL.BFLY PT, R137, R3, 0x2, 0x1f ;  /* 0x0c401f0003897f89 */ /* 0x000ee200000e0000 */
[----:B--2---:R-:W-:Y:S02]  /*8600*/  FMNMX.FTZ R4, R4, R5, !PT ;  /* 0x0000000504047209 */ /* 0x004fe40007810000 */
[----:B------:R-:W-:Y:S04]  /*8610*/  FMNMX.FTZ R0, R46, R0, !PT ;  /* 0x000000002e007209 */ /* 0x000fe80007810000 */
[----:B------:R-:W-:Y:S01]  /*8620*/  FMNMX.FTZ R0, R56, R0, !PT ;  /* 0x0000000038007209 */ /* 0x000fe20007810000 */
[----:B------:R-:W2:Y:S03]  /*8630*/  SHFL.BFLY PT, R136, R4, 0x1, 0x1f ;  /* 0x0c201f0004887f89 */ /* 0x000ea600000e0000 */
[----:B------:R-:W-:Y:S02]  /*8640*/  FMNMX.FTZ R0, R47, R0, !PT ;  /* 0x000000002f007209 */ /* 0x000fe40007810000 */
[----:B-1----:R-:W-:Y:S02]  /*8650*/  FMNMX.FTZ R138, R138, R6, !PT ;  /* 0x000000068a8a7209 */ /* 0x002fe40007810000 */
[----:B------:R-:W-:Y:S02]  /*8660*/  FMNMX.FTZ R0, R48, R0, !PT ;  /* 0x0000000030007209 */ /* 0x000fe40007810000 */
[C---:B------:R-:W-:Y:S01]  /*8670*/  FSETP.NEU.FTZ.AND P1, PT, R138.reuse, -INF , PT ;  /* 0xff8000008a00780b */ /* 0x040fe20003f3d000 */
[----:B------:R-:W-:Y:S01]  /*8680*/  FMUL.FTZ R5, R138, c[0x0][0x23c] ;  /* 0x00008f008a057a20 */ /* 0x000fe20000410000 */
[----:B------:R-:W-:Y:S02]  /*8690*/  FMNMX.FTZ R0, R49, R0, !PT ;  /* 0x0000000031007209 */ /* 0x000fe40007810000 */
[----:B---3--:R-:W-:Y:S02]  /*86a0*/  FMNMX.FTZ R137, R3, R137, !PT ;  /* 0x0000008903897209 */ /* 0x008fe40007810000 */
[----:B------:R-:W-:Y:S02]  /*86b0*/  FSEL R5, R5, RZ, P1 ;  /* 0x000000ff05057208 */ /* 0x000fe40000800000 */
[----:B------:R-:W-:Y:S01]  /*86c0*/  FMNMX.FTZ R0, R50, R0, !PT ;  /* 0x0000000032007209 */ /* 0x000fe20007810000 */
[----:B------:R-:W1:Y:S02]  /*86d0*/  SHFL.BFLY PT, R7, R137, 0x1, 0x1f ;  /* 0x0c201f0089077f89 */ /* 0x000e6400000e0000 */
[--C-:B------:R-:W-:Y:S01]  /*86e0*/  FFMA.FTZ R6, R249, c[0x0][0x23c], -R5.reuse ;  /* 0x00008f00f9067a23 */ /* 0x100fe20000010805 */
[----:B--2---:R-:W-:Y:S01]  /*86f0*/  FMNMX.FTZ R136, R4, R136, !PT ;  /* 0x0000008804887209 */ /* 0x004fe20007810000 */
[--C-:B------:R-:W-:Y:S01]  /*8700*/  FFMA.FTZ R4, R219, c[0x0][0x23c], -R5.reuse ;  /* 0x00008f00db047a23 */ /* 0x100fe20000010805 */
[----:B------:R-:W-:Y:S01]  /*8710*/  FMNMX.FTZ R0, R51, R0, !PT ;  /* 0x0000000033007209 */ /* 0x000fe20007810000 */
[----:B------:R-:W-:Y:S01]  /*8720*/  MUFU.EX2 R60, R6 ;  /* 0x00000006003c7308 */ /* 0x000fe20000000800 */
[--C-:B------:R-:W-:Y:S02]  /*8730*/  FFMA.FTZ R238, R16, c[0x0][0x23c], -R5.reuse ;  /* 0x00008f0010ee7a23 */ /* 0x100fe40000010805 */
[----:B------:R-:W-:Y:S01]  /*8740*/  FMNMX.FTZ R0, R52, R0, !PT ;  /* 0x0000000034007209 */ /* 0x000fe20007810000 */
[--C-:B------:R-:W-:Y:S02]  /*8750*/  FFMA.FTZ R237, R13, c[0x0][0x23c], -R5.reuse ;  /* 0x00008f000ded7a23 */ /* 0x100fe40000010805 */
[--C-:B------:R-:W-:Y:S01]  /*8760*/  FFMA.FTZ R236, R12, c[0x0][0x23c], -R5.reuse ;  /* 0x00008f000cec7a23 */ /* 0x100fe20000010805 */
[----:B------:R-:W-:Y:S01]  /*8770*/  FMNMX.FTZ R0, R135, R0, !PT ;  /* 0x0000000087007209 */ /* 0x000fe20007810000 */
[--C-:B------:R-:W-:Y:S02]  /*8780*/  FFMA.FTZ R220, R218, c[0x0][0x23c], -R5.reuse ;  /* 0x00008f00dadc7a23 */ /* 0x100fe40000010805 */
[----:B------:R2:W-:Y:S01]  /*8790*/  MUFU.EX2 R53, R4 ;  /* 0x0000000400357308 */ /* 0x0005e20000000800 */
[----:B------:R-:W-:Y:S01]  /*87a0*/  FMNMX.FTZ R0, R134, R0, !PT ;  /* 0x0000000086007209 */ /* 0x000fe20007810000 */
[--C-:B------:R-:W-:Y:S02]  /*87b0*/  FFMA.FTZ R218, R142, c[0x0][0x23c], -R5.reuse ;  /* 0x00008f008eda7a23 */ /* 0x100fe40000010805 */
[--C-:B------:R-:W-:Y:S02]  /*87c0*/  FFMA.FTZ R219, R217, c[0x0][0x23c], -R5.reuse ;  /* 0x00008f00d9db7a23 */ /* 0x100fe40000010805 */
[----:B------:R-:W3:Y:S01]  /*87d0*/  SHFL.BFLY PT, R2, R0, 0x2, 0x1f ;  /* 0x0c401f0000027f89 */ /* 0x000ee200000e0000 */
[--C-:B------:R-:W-:Y:S01]  /*87e0*/  FFMA.FTZ R217, R32, c[0x0][0x23c], -R5.reuse ;  /* 0x00008f0020d97a23 */ /* 0x100fe20000010805 */
[----:B-1----:R-:W-:Y:S02]  /*87f0*/  FMNMX.FTZ R137, R137, R7, !PT ;  /* 0x0000000789897209 */ /* 0x002fe40007810000 */
[----:B------:R-:W-:Y:S02]  /*8800*/  MUFU.EX2 R219, R219 ;  /* 0x000000db00db7308 */ /* 0x000fe40000000800 */
[C---:B------:R-:W-:Y:S01]  /*8810*/  FSETP.NEU.FTZ.AND P1, PT, R137.reuse, -INF , PT ;  /* 0xff8000008900780b */ /* 0x040fe20003f3d000 */
[----:B--2---:R-:W-:Y:S05]  /*8820*/  FMUL.FTZ R4, R137, c[0x0][0x23c] ;  /* 0x00008f0089047a20 */ /* 0x004fea0000410000 */
[----:B------:R-:W-:Y:S02]  /*8830*/  FSEL R4, R4, RZ, P1 ;  /* 0x000000ff04047208 */ /* 0x000fe40000800000 */
[----:B---3--:R-:W-:Y:S01]  /*8840*/  FMNMX.FTZ R2, R0, R2, !PT ;  /* 0x0000000200027209 */ /* 0x008fe20007810000 */
[----:B------:R-:W-:Y:S01]  /*8850*/  FADD.FTZ R0, -R138, R132 ;  /* 0x000000848a007221 */ /* 0x000fe20000010100 */
[----:B------:R-:W-:Y:S01]  /*8860*/  FSETP.NEU.FTZ.AND P1, PT, R136, -INF , PT ;  /* 0xff8000008800780b */ /* 0x000fe20003f3d000 */
[--C-:B------:R-:W-:Y:S02]  /*8870*/  FFMA.FTZ R6, R244, c[0x0][0x23c], -R4.reuse ;  /* 0x00008f00f4067a23 */ /* 0x100fe40000010804 */
[----:B------:R-:W-:Y:S01]  /*8880*/  FMUL.FTZ R0, R0, c[0x0][0x23c] ;  /* 0x00008f0000007a20 */ /* 0x000fe20000410000 */
[----:B------:R-:W1:Y:S01]  /*8890*/  SHFL.BFLY PT, R3, R2, 0x1, 0x1f ;  /* 0x0c201f0002037f89 */ /* 0x000e6200000e0000 */
[----:B------:R2:W-:Y:S01]  /*88a0*/  MUFU.EX2 R58, R6 ;  /* 0x00000006003a7308 */ /* 0x0005e20000000800 */
[--C-:B------:R-:W-:Y:S02]  /*88b0*/  FFMA.FTZ R7, R209, c[0x0][0x23c], -R4.reuse ;  /* 0x00008f00d1077a23 */ /* 0x100fe40000010804 */
[--C-:B------:R-:W-:Y:S02]  /*88c0*/  FFMA.FTZ R211, R211, c[0x0][0x23c], -R4.reuse ;  /* 0x00008f00d3d37a23 */ /* 0x100fe40000010804 */
[--C-:B------:R-:W-:Y:S02]  /*88d0*/  FFMA.FTZ R209, R30, c[0x0][0x23c], -R4.reuse ;  /* 0x00008f001ed17a23 */ /* 0x100fe40000010804 */
[--C-:B------:R-:W-:Y:S02]  /*88e0*/  FFMA.FTZ R235, R11, c[0x0][0x23c], -R4.reuse ;  /* 0x00008f000beb7a23 */ /* 0x100fe40000010804 */
[--C-:B------:R-:W-:Y:S01]  /*88f0*/  FFMA.FTZ R216, R216, c[0x0][0x23c], -R4.reuse ;  /* 0x00008f00d8d87a23 */ /* 0x100fe20000010804 */
[----:B------:R3:W4:Y:S01]  /*8900*/  MUFU.EX2 R133, R0 ;  /* 0x0000000000857308 */ /* 0x0007220000000800 */
[--C-:B------:R-:W-:Y:S02]  /*8910*/  FFMA.FTZ R244, R27, c[0x0][0x23c], -R4.reuse ;  /* 0x00008f001bf47a23 */ /* 0x100fe40000010804 */
[--C-:B------:R-:W-:Y:S02]  /*8920*/  FFMA.FTZ R223, R26, c[0x0][0x23c], -R4.reuse ;  /* 0x00008f001adf7a23 */ /* 0x100fe40000010804 */
[--C-:B------:R-:W-:Y:S02]  /*8930*/  FFMA.FTZ R222, R19, c[0x0][0x23c], -R4.reuse ;  /* 0x00008f0013de7a23 */ /* 0x100fe40000010804 */
[--C-:B------:R-:W-:Y:S02]  /*8940*/  FFMA.FTZ R221, R18, c[0x0][0x23c], -R4.reuse ;  /* 0x00008f0012dd7a23 */ /* 0x100fe40000010804 */
[--C-:B------:R-:W-:Y:S01]  /*8950*/  FFMA.FTZ R249, R14, c[0x0][0x23c], -R4.reuse ;  /* 0x00008f000ef97a23 */ /* 0x100fe20000010804 */
[----:B------:R4:W-:Y:S01]  /*8960*/  MUFU.EX2 R231, R7 ;  /* 0x0000000700e77308 */ /* 0x0009e20000000800 */
[----:B-1----:R-:W-:Y:S01]  /*8970*/  FMNMX.FTZ R3, R2, R3, !PT ;  /* 0x0000000302037209 */ /* 0x002fe20007810000 */
[--C-:B--2---:R-:W-:Y:S02]  /*8980*/  FFMA.FTZ R6, R250, c[0x0][0x23c], -R4.reuse ;  /* 0x00008f00fa067a23 */ /* 0x104fe40000010804 */
[----:B------:R-:W-:Y:S06]  /*8990*/  FFMA.FTZ R250, R17, c[0x0][0x23c], -R5 ;  /* 0x00008f0011fa7a23 */ /* 0x000fec0000010805 */
[----:B------:R1:W-:Y:S01]  /*89a0*/  MUFU.EX2 R65, R6 ;  /* 0x0000000600417308 */ /* 0x0003e20000000800 */
[----:B---3--:R-:W-:Y:S02]  /*89b0*/  FADD.FTZ R0, -R137, R139 ;  /* 0x0000008b89007221 */ /* 0x008fe40000010100 */
[----:B------:R-:W-:Y:S02]  /*89c0*/  FMUL.FTZ R139, R136, c[0x0][0x23c] ;  /* 0x00008f00888b7a20 */ /* 0x000fe40000410000 */
[----:B------:R-:W-:Y:S02]  /*89d0*/  FMUL.FTZ R0, R0, c[0x0][0x23c] ;  /* 0x00008f0000007a20 */ /* 0x000fe40000410000 */
[----:B----4-:R-:W-:Y:S01]  /*89e0*/  FMUL.FTZ R16, R133, R156 ;  /* 0x0000009c85107220 */ /* 0x010fe20000410000 */
[----:B------:R-:W-:Y:S02]  /*89f0*/  FSEL R139, R139, RZ, P1 ;  /* 0x000000ff8b8b7208 */ /* 0x000fe40000800000 */
[----:B------:R2:W3:Y:S01]  /*8a00*/  MUFU.EX2 R132, R0 ;  /* 0x0000000000847308 */ /* 0x0004e20000000800 */
[----:B------:R-:W-:Y:S01]  /*8a10*/  FSETP.NEU.FTZ.AND P1, PT, R3, -INF , PT ;  /* 0xff8000000300780b */ /* 0x000fe20003f3d000 */
[----:B------:R-:W-:Y:S01]  /*8a20*/  FMUL.FTZ R17, R133, R157 ;  /* 0x0000009d85117220 */ /* 0x000fe20000410000 */
[----:B------:R-:W-:Y:S01]  /*8a30*/  MOV R156, R54 ;  /* 0x00000036009c7202 */ /* 0x000fe20000000f00 */
[----:B------:R-:W-:Y:S01]  /*8a40*/  FFMA.FTZ R7, R247, c[0x0][0x23c], -R139 ;  /* 0x00008f00f7077a23 */ /* 0x000fe2000001088b */
[----:B------:R-:W-:Y:S01]  /*8a50*/  MOV R157, R40 ;  /* 0x00000028009d7202 */ /* 0x000fe20000000f00 */
[--C-:B------:R-:W-:Y:S02]  /*8a60*/  FFMA.FTZ R247, R28, c[0x0][0x23c], -R5.reuse ;  /* 0x00008f001cf77a23 */ /* 0x100fe40000010805 */
[C---:B------:R-:W-:Y:S02]  /*8a70*/  FMUL.FTZ R32, R133.reuse, R172 ;  /* 0x000000ac85207220 */ /* 0x040fe40000410000 */
[----:B------:R4:W-:Y:S01]  /*8a80*/  MUFU.EX2 R230, R7 ;  /* 0x0000000700e67308 */ /* 0x0009e20000000800 */
[----:B------:R-:W-:Y:S02]  /*8a90*/  FMUL.FTZ R33, R133, R173 ;  /* 0x000000ad85217220 */ /* 0x000fe40000410000 */
[--C-:B-1----:R-:W-:Y:S02]  /*8aa0*/  FFMA.FTZ R6, R210, c[0x0][0x23c], -R5.reuse ;  /* 0x00008f00d2067a23 */ /* 0x102fe40000010805 */
[----:B------:R-:W-:Y:S02]  /*8ab0*/  FFMA.FTZ R210, R31, c[0x0][0x23c], -R4 ;  /* 0x00008f001fd27a23 */ /* 0x000fe40000010804 */
[C---:B------:R-:W-:Y:S02]  /*8ac0*/  FMUL.FTZ R68, R133.reuse, R68 ;  /* 0x0000004485447220 */ /* 0x040fe40000410000 */
[C---:B------:R-:W-:Y:S01]  /*8ad0*/  FMUL.FTZ R69, R133.reuse, R69 ;  /* 0x0000004585457220 */ /* 0x040fe20000410000 */
[----:B------:R1:W-:Y:S01]  /*8ae0*/  MUFU.EX2 R62, R6 ;  /* 0x00000006003e7308 */ /* 0x0003e20000000800 */
[C---:B------:R-:W-:Y:S02]  /*8af0*/  FMUL.FTZ R80, R133.reuse, R80 ;  /* 0x0000005085507220 */ /* 0x040fe40000410000 */
[C---:B------:R-:W-:Y:S02]  /*8b00*/  FMUL.FTZ R81, R133.reuse, R81 ;  /* 0x0000005185517220 */ /* 0x040fe40000410000 */
[----:B--2---:R-:W-:Y:S01]  /*8b10*/  FADD.FTZ R0, -R136, R140 ;  /* 0x0000008c88007221 */ /* 0x004fe20000010100 */
[----:B------:R-:W-:Y:S01]  /*8b20*/  F2FP.BF16.PACK_AB R140, R60, R53 ;  /* 0x000000353c8c723e */ /* 0x000fe200000010ff */
[----:B---3--:R-:W-:Y:S01]  /*8b30*/  FMUL.FTZ R18, R132, R158 ;  /* 0x0000009e84127220 */ /* 0x008fe20000410000 */
[----:B------:R-:W-:Y:S01]  /*8b40*/  MOV R158, R49 ;  /* 0x00000031009e7202 */ /* 0x000fe20000000f00 */
[----:B------:R-:W-:Y:S01]  /*8b50*/  FMUL.FTZ R0, R0, c[0x0][0x23c] ;  /* 0x00008f0000007a20 */ /* 0x000fe20000410000 */
[----:B------:R-:W-:Y:S01]  /*8b60*/  MUFU.EX2 R216, R216 ;  /* 0x000000d800d87308 */ /* 0x000fe20000000800 */
[C---:B------:R-:W-:Y:S02]  /*8b70*/  FMUL.FTZ R19, R132.reuse, R159 ;  /* 0x0000009f84137220 */ /* 0x040fe40000410000 */
[C---:B------:R-:W-:Y:S01]  /*8b80*/  FMUL.FTZ R34, R132.reuse, R174 ;  /* 0x000000ae84227220 */ /* 0x040fe20000410000 */
[----:B------:R-:W-:Y:S01]  /*8b90*/  MOV R174, R65 ;  /* 0x0000004100ae7202 */ /* 0x000fe20000000f00 */
[C---:B----4-:R-:W-:Y:S02]  /*8ba0*/  FMUL.FTZ R7, R132.reuse, R151 ;  /* 0x0000009784077220 */ /* 0x050fe40000410000 */
[----:B------:R-:W-:Y:S02]  /*8bb0*/  FMUL.FTZ R49, R133, R189 ;  /* 0x000000bd85317220 */ /* 0x000fe40000410000 */
[C---:B------:R-:W-:Y:S01]  /*8bc0*/  FMUL.FTZ R67, R132.reuse, R207 ;  /* 0x000000cf84437220 */ /* 0x040fe20000410000 */
[----:B------:R2:W3:Y:S01]  /*8bd0*/  MUFU.EX2 R2, R0 ;  /* 0x0000000000027308 */ /* 0x0004e20000000800 */
[C---:B------:R-:W-:Y:S02]  /*8be0*/  FMUL.FTZ R66, R132.reuse, R206 ;  /* 0x000000ce84427220 */ /* 0x040fe40000410000 */
[----:B------:R-:W-:Y:S02]  /*8bf0*/  FMUL.FTZ R70, R132, R70 ;  /* 0x0000004684467220 */ /* 0x000fe40000410000 */
[----:B-1----:R-:W-:Y:S02]  /*8c00*/  FFMA.FTZ R6, R208, c[0x0][0x23c], -R5 ;  /* 0x00008f00d0067a23 */ /* 0x002fe40000010805 */
[----:B------:R-:W-:Y:S02]  /*8c10*/  FMUL.FTZ R208, R3, c[0x0][0x23c] ;  /* 0x00008f0003d07a20 */ /* 0x000fe40000410000 */
[C---:B------:R-:W-:Y:S01]  /*8c20*/  FMUL.FTZ R71, R132.reuse, R71 ;  /* 0x0000004784477220 */ /* 0x040fe20000410000 */
[----:B------:R-:W1:Y:S01]  /*8c30*/  MUFU.EX2 R232, R6 ;  /* 0x0000000600e87308 */ /* 0x000e620000000800 */
[----:B------:R-:W-:Y:S01]  /*8c40*/  FMUL.FTZ R82, R132, R82 ;  /* 0x0000005284527220 */ /* 0x000fe20000410000 */
[----:B------:R-:W-:Y:S01]  /*8c50*/  FSEL R208, R208, RZ, P1 ;  /* 0x000000ffd0d07208 */ /* 0x000fe20000800000 */
[C---:B------:R-:W-:Y:S02]  /*8c60*/  FMUL.FTZ R83, R132.reuse, R83 ;  /* 0x0000005384537220 */ /* 0x040fe40000410000 */
[C---:B------:R-:W-:Y:S02]  /*8c70*/  FMUL.FTZ R84, R133.reuse, R84 ;  /* 0x0000005485547220 */ /* 0x040fe40000410000 */
[C---:B------:R-:W-:Y:S02]  /*8c80*/  FMUL.FTZ R85, R133.reuse, R85 ;  /* 0x0000005585557220 */ /* 0x040fe40000410000 */
[C---:B------:R-:W-:Y:S01]  /*8c90*/  FMUL.FTZ R86, R132.reuse, R86 ;  /* 0x0000005684567220 */ /* 0x040fe20000410000 */
[----:B------:R-:W-:Y:S01]  /*8ca0*/  MUFU.EX2 R189, R221 ;  /* 0x000000dd00bd7308 */ /* 0x000fe20000000800 */
[----:B------:R-:W-:Y:S02]  /*8cb0*/  FMUL.FTZ R87, R132, R87 ;  /* 0x0000005784577220 */ /* 0x000fe40000410000 */
[----:B------:R-:W-:Y:S02]  /*8cc0*/  FMUL.FTZ R96, R133, R96 ;  /* 0x0000006085607220 */ /* 0x000fe40000410000 */
[----:B--2---:R-:W-:Y:S01]  /*8cd0*/  FADD.FTZ R0, -R3, R141 ;  /* 0x0000008d03007221 */ /* 0x004fe20000010100 */
[----:B------:R-:W-:Y:S01]  /*8ce0*/  F2FP.BF16.PACK_AB R141, R65, R58 ;  /* 0x0000003a418d723e */ /* 0x000fe200000010ff */
[----:B---3--:R-:W-:Y:S01]  /*8cf0*/  FMUL.FTZ R12, R2, R152 ;  /* 0x00000098020c7220 */ /* 0x008fe20000410000 */
[----:B------:R-:W-:Y:S01]  /*8d00*/  MOV R152, R48 ;  /* 0x0000003000987202 */ /* 0x000fe20000000f00 */
[----:B------:R-:W-:Y:S01]  /*8d10*/  FMUL.FTZ R0, R0, c[0x0][0x23c] ;  /* 0x00008f0000007a20 */ /* 0x000fe20000410000 */
[----:B------:R-:W-:Y:S01]  /*8d20*/  MUFU.EX2 R250, R250 ;  /* 0x000000fa00fa7308 */ /* 0x000fe20000000800 */
[C---:B------:R-:W-:Y:S01]  /*8d30*/  FMUL.FTZ R13, R2.reuse, R153 ;  /* 0x00000099020d7220 */ /* 0x040fe20000410000 */
[----:B------:R-:W-:Y:S01]  /*8d40*/  MOV R153, R47 ;  /* 0x0000002f00997202 */ /* 0x000fe20000000f00 */
[----:B------:R-:W-:Y:S01]  /*8d50*/  FMUL.FTZ R28, R2, R168 ;  /* 0x000000a8021c7220 */ /* 0x000fe20000410000 */
[----:B-1----:R-:W-:Y:S01]  /*8d60*/  F2FP.BF16.PACK_AB R142, R232, R62 ;  /* 0x0000003ee88e723e */ /* 0x002fe200000010ff */
[----:B------:R-:W-:Y:S01]  /*8d70*/  FFMA.FTZ R6, R143, c[0x0][0x23c], -R4 ;  /* 0x00008f008f067a23 */ /* 0x000fe20000010804 */
[----:B------:R-:W-:Y:S01]  /*8d80*/  MOV R168, R60 ;  /* 0x0000003c00a87202 */ /* 0x000fe20000000f00 */
[C---:B------:R-:W-:Y:S01]  /*8d90*/  FMUL.FTZ R40, R2.reuse, R176 ;  /* 0x000000b002287220 */ /* 0x040fe20000410000 */
[----:B------:R-:W-:Y:S01]  /*8da0*/  MOV R176, R41 ;  /* 0x0000002900b07202 */ /* 0x000fe20000000f00 */
[C---:B------:R-:W-:Y:S01]  /*8db0*/  FMUL.FTZ R41, R2.reuse, R177 ;  /* 0x000000b102297220 */ /* 0x040fe20000410000 */
[----:B------:R-:W1:Y:S01]  /*8dc0*/  MUFU.EX2 R61, R6 ;  /* 0x00000006003d7308 */ /* 0x000e620000000800 */
[----:B------:R-:W-:Y:S01]  /*8dd0*/  MOV R177, R45 ;  /* 0x0000002d00b17202 */ /* 0x000fe20000000f00 */
[C---:B------:R-:W-:Y:S02]  /*8de0*/  FMUL.FTZ R45, R2.reuse, R185 ;  /* 0x000000b9022d7220 */ /* 0x040fe40000410000 */
[C---:B------:R-:W-:Y:S02]  /*8df0*/  FMUL.FTZ R48, R133.reuse, R188 ;  /* 0x000000bc85307220 */ /* 0x040fe40000410000 */
[C---:B------:R-:W-:Y:S02]  /*8e00*/  FMUL.FTZ R60, R2.reuse, R200 ;  /* 0x000000c8023c7220 */ /* 0x040fe40000410000 */
[----:B------:R-:W-:Y:S02]  /*8e10*/  FMUL.FTZ R65, R133, R205 ;  /* 0x000000cd85417220 */ /* 0x000fe40000410000 */
[----:B------:R-:W2:Y:S01]  /*8e20*/  MUFU.EX2 R0, R0 ;  /* 0x0000000000007308 */ /* 0x000ea20000000800 */
[C---:B------:R-:W-:Y:S02]  /*8e30*/  FMUL.FTZ R72, R2.reuse, R72 ;  /* 0x0000004802487220 */ /* 0x040fe40000410000 */
[C---:B------:R-:W-:Y:S02]  /*8e40*/  FMUL.FTZ R73, R2.reuse, R73 ;  /* 0x0000004902497220 */ /* 0x040fe40000410000 */
[C---:B------:R-:W-:Y:S02]  /*8e50*/  FMUL.FTZ R76, R2.reuse, R76 ;  /* 0x0000004c024c7220 */ /* 0x040fe40000410000 */
[C---:B------:R-:W-:Y:S02]  /*8e60*/  FMUL.FTZ R77, R2.reuse, R77 ;  /* 0x0000004d024d7220 */ /* 0x040fe40000410000 */
[C---:B------:R-:W-:Y:S01]  /*8e70*/  FMUL.FTZ R88, R2.reuse, R88 ;  /* 0x0000005802587220 */ /* 0x040fe20000410000 */
[----:B------:R-:W-:Y:S01]  /*8e80*/  MUFU.EX2 R205, R222 ;  /* 0x000000de00cd7308 */ /* 0x000fe20000000800 */
[C---:B------:R-:W-:Y:S02]  /*8e90*/  FMUL.FTZ R89, R2.reuse, R89 ;  /* 0x0000005902597220 */ /* 0x040fe40000410000 */
[----:B------:R-:W-:Y:S01]  /*8ea0*/  FMUL.FTZ R92, R2, R92 ;  /* 0x0000005c025c7220 */ /* 0x000fe20000410000 */
[-C--:B-1----:R-:W-:Y:S01]  /*8eb0*/  F2FP.BF16.PACK_AB R143, R231, R61.reuse ;  /* 0x0000003de78f723e */ /* 0x082fe200000010ff */
[----:B------:R-:W-:Y:S01]  /*8ec0*/  FFMA.FTZ R6, R246, c[0x0][0x23c], -R139 ;  /* 0x00008f00f6067a23 */ /* 0x000fe2000001088b */
[----:B------:R-:W-:Y:S01]  /*8ed0*/  MOV R172, R61 ;  /* 0x0000003d00ac7202 */ /* 0x000fe20000000f00 */
[----:B------:R-:W-:Y:S02]  /*8ee0*/  FFMA.FTZ R246, R25, c[0x0][0x23c], -R5 ;  /* 0x00008f0019f67a23 */ /* 0x000fe40000010805 */
[C---:B------:R-:W-:Y:S01]  /*8ef0*/  FMUL.FTZ R25, R2.reuse, R161 ;  /* 0x000000a102197220 */ /* 0x040fe20000410000 */
[----:B------:R-:W1:Y:S01]  /*8f00*/  MUFU.EX2 R57, R6 ;  /* 0x0000000600397308 */ /* 0x000e620000000800 */
[C---:B------:R-:W-:Y:S02]  /*8f10*/  FMUL.FTZ R61, R2.reuse, R201 ;  /* 0x000000c9023d7220 */ /* 0x040fe40000410000 */
[----:B------:R-:W-:Y:S02]  /*8f20*/  FMUL.FTZ R93, R2, R93 ;  /* 0x0000005d025d7220 */ /* 0x000fe40000410000 */
[C---:B--2---:R-:W-:Y:S02]  /*8f30*/  FMUL.FTZ R11, R0.reuse, R147 ;  /* 0x00000093000b7220 */ /* 0x044fe40000410000 */
[C---:B------:R-:W-:Y:S01]  /*8f40*/  FMUL.FTZ R14, R0.reuse, R154 ;  /* 0x0000009a000e7220 */ /* 0x040fe20000410000 */
[----:B------:R-:W-:Y:S01]  /*8f50*/  MOV R154, R55 ;  /* 0x00000037009a7202 */ /* 0x000fe20000000f00 */
[C---:B------:R-:W-:Y:S01]  /*8f60*/  FMUL.FTZ R26, R0.reuse, R162 ;  /* 0x000000a2001a7220 */ /* 0x040fe20000410000 */
[----:B------:R-:W-:Y:S01]  /*8f70*/  MOV R162, R53 ;  /* 0x0000003500a27202 */ /* 0x000fe20000000f00 */
[C---:B------:R-:W-:Y:S01]  /*8f80*/  FMUL.FTZ R27, R0.reuse, R163 ;  /* 0x000000a3001b7220 */ /* 0x040fe20000410000 */
[----:B------:R-:W-:Y:S01]  /*8f90*/  MOV R163, R50 ;  /* 0x0000003200a37202 */ /* 0x000fe20000000f00 */
[C---:B------:R-:W-:Y:S01]  /*8fa0*/  FMUL.FTZ R30, R0.reuse, R170 ;  /* 0x000000aa001e7220 */ /* 0x040fe20000410000 */
[----:B------:R-:W-:Y:S01]  /*8fb0*/  MUFU.EX2 R206, R246 ;  /* 0x000000f600ce7308 */ /* 0x000fe20000000800 */
[C---:B------:R-:W-:Y:S02]  /*8fc0*/  FMUL.FTZ R31, R0.reuse, R171 ;  /* 0x000000ab001f7220 */ /* 0x040fe40000410000 */
[----:B------:R-:W-:Y:S02]  /*8fd0*/  FMUL.FTZ R47, R0, R187 ;  /* 0x000000bb002f7220 */ /* 0x000fe40000410000 */
[----:B------:R-:W-:Y:S02]  /*8fe0*/  FMUL.FTZ R50, R132, R190 ;  /* 0x000000be84327220 */ /* 0x000fe40000410000 */
[C---:B------:R-:W-:Y:S02]  /*8ff0*/  FMUL.FTZ R74, R0.reuse, R74 ;  /* 0x0000004a004a7220 */ /* 0x040fe40000410000 */
[----:B------:R-:W-:Y:S01]  /*9000*/  FMUL.FTZ R75, R0, R75 ;  /* 0x0000004b004b7220 */ /* 0x000fe20000410000 */
[----:B-1----:R-:W-:Y:S01]  /*9010*/  MOV R161, R57 ;  /* 0x0000003900a17202 */ /* 0x002fe20000000f00 */
[----:B------:R-:W-:Y:S01]  /*9020*/  FFMA.FTZ R6, R9, c[0x0][0x23c], -R139 ;  /* 0x00008f0009067a23 */ /* 0x000fe2000001088b */
[----:B------:R-:W-:Y:S01]  /*9030*/  MUFU.EX2 R171, R211 ;  /* 0x000000d300ab7308 */ /* 0x000fe20000000800 */
[----:B------:R-:W-:Y:S02]  /*9040*/  FMUL.FTZ R9, R2, R145 ;  /* 0x0000009102097220 */ /* 0x000fe40000410000 */
[C---:B------:R-:W-:Y:S02]  /*9050*/  FMUL.FTZ R78, R0.reuse, R78 ;  /* 0x0000004e004e7220 */ /* 0x040fe40000410000 */
[C---:B------:R-:W-:Y:S02]  /*9060*/  FMUL.FTZ R79, R0.reuse, R79 ;  /* 0x0000004f004f7220 */ /* 0x040fe40000410000 */
[C---:B------:R-:W-:Y:S02]  /*9070*/  FMUL.FTZ R90, R0.reuse, R90 ;  /* 0x0000005a005a7220 */ /* 0x040fe40000410000 */
[C---:B------:R-:W-:Y:S01]  /*9080*/  FMUL.FTZ R91, R0.reuse, R91 ;  /* 0x0000005b005b7220 */ /* 0x040fe20000410000 */
[----:B------:R1:W-:Y:S01]  /*9090*/  MUFU.EX2 R64, R6 ;  /* 0x0000000600407308 */ /* 0x0003e20000000800 */
[C---:B------:R-:W-:Y:S02]  /*90a0*/  FMUL.FTZ R94, R0.reuse, R94 ;  /* 0x0000005e005e7220 */ /* 0x040fe40000410000 */
[----:B------:R-:W-:Y:S02]  /*90b0*/  FMUL.FTZ R95, R0, R95 ;  /* 0x0000005f005f7220 */ /* 0x000fe40000410000 */
[C---:B------:R-:W-:Y:S02]  /*90c0*/  FMUL.FTZ R97, R133.reuse, R97 ;  /* 0x0000006185617220 */ /* 0x040fe40000410000 */
[C---:B------:R-:W-:Y:S02]  /*90d0*/  FMUL.FTZ R98, R132.reuse, R98 ;  /* 0x0000006284627220 */ /* 0x040fe40000410000 */
[C---:B------:R-:W-:Y:S01]  /*90e0*/  FMUL.FTZ R99, R132.reuse, R99 ;  /* 0x0000006384637220 */ /* 0x040fe20000410000 */
        /* <DEDUP_REMOVED lines=8> */
[----:B------:R-:W-:Y:S02]  /*9170*/  FMUL.FTZ R106, R0, R106 ;  /* 0x0000006a006a7220 */ /* 0x000fe40000410000 */
[--C-:B-1----:R-:W-:Y:S02]  /*9180*/  FFMA.FTZ R6, R245, c[0x0][0x23c], -R208.reuse ;  /* 0x00008f00f5067a23 */ /* 0x102fe400000108d0 */
[----:B------:R-:W-:Y:S02]  /*9190*/  FFMA.FTZ R245, R24, c[0x0][0x23c], -R5 ;  /* 0x00008f0018f57a23 */ /* 0x000fe40000010805 */
[----:B------:R-:W-:Y:S01]  /*91a0*/  FMUL.FTZ R24, R2, R160 ;  /* 0x000000a002187220 */ /* 0x000fe20000410000 */
[----:B------:R1:W2:Y:S01]  /*91b0*/  MUFU.EX2 R59, R6 ;  /* 0x00000006003b7308 */ /* 0x0002a20000000800 */
[----:B------:R-:W-:Y:S01]  /*91c0*/  MOV R160, R58 ;  /* 0x0000003a00a07202 */ /* 0x000fe20000000f00 */
[C---:B------:R-:W-:Y:S02]  /*91d0*/  FMUL.FTZ R58, R0.reuse, R194 ;  /* 0x000000c2003a7220 */ /* 0x040fe40000410000 */
[----:B------:R-:W-:Y:S02]  /*91e0*/  FMUL.FTZ R107, R0, R107 ;  /* 0x0000006b006b7220 */ /* 0x000fe40000410000 */
[C---:B------:R-:W-:Y:S02]  /*91f0*/  FMUL.FTZ R108, R2.reuse, R108 ;  /* 0x0000006c026c7220 */ /* 0x040fe40000410000 */
[----:B------:R-:W-:Y:S02]  /*9200*/  FMUL.FTZ R109, R2, R109 ;  /* 0x0000006d026d7220 */ /* 0x000fe40000410000 */
[C---:B------:R-:W-:Y:S02]  /*9210*/  FMUL.FTZ R110, R0.reuse, R110 ;  /* 0x0000006e006e7220 */ /* 0x040fe40000410000 */
[----:B------:R-:W-:Y:S02]  /*9220*/  FMUL.FTZ R111, R0, R111 ;  /* 0x0000006f006f7220 */ /* 0x000fe40000410000 */
[C---:B------:R-:W-:Y:S02]  /*9230*/  FMUL.FTZ R112, R133.reuse, R112 ;  /* 0x0000007085707220 */ /* 0x040fe40000410000 */
[C---:B------:R-:W-:Y:S02]  /*9240*/  FMUL.FTZ R113, R133.reuse, R113 ;  /* 0x0000007185717220 */ /* 0x040fe40000410000 */
[C---:B------:R-:W-:Y:S02]  /*9250*/  FMUL.FTZ R114, R132.reuse, R114 ;  /* 0x0000007284727220 */ /* 0x040fe40000410000 */
[----:B------:R-:W-:Y:S02]  /*9260*/  FMUL.FTZ R115, R132, R115 ;  /* 0x0000007384737220 */ /* 0x000fe40000410000 */
[C---:B------:R-:W-:Y:S02]  /*9270*/  FMUL.FTZ R116, R133.reuse, R116 ;  /* 0x0000007485747220 */ /* 0x040fe40000410000 */
[--C-:B-1----:R-:W-:Y:S01]  /*9280*/  FFMA.FTZ R6, R8, c[0x0][0x23c], -R208.reuse ;  /* 0x00008f0008067a23 */ /* 0x102fe200000108d0 */
[----:B--2---:R-:W-:Y:S01]  /*9290*/  MOV R159, R59 ;  /* 0x0000003b009f7202 */ /* 0x004fe20000000f00 */
[----:B------:R-:W-:Y:S01]  /*92a0*/  FMUL.FTZ R8, R2, R144 ;  /* 0x0000009002087220 */ /* 0x000fe20000410000 */
[----:B------:R-:W-:Y:S01]  /*92b0*/  F2FP.BF16.PACK_AB R144, R64, R57 ;  /* 0x000000394090723e */ /* 0x000fe200000010ff */
[----:B------:R-:W1:Y:S01]  /*92c0*/  MUFU.EX2 R63, R6 ;  /* 0x00000006003f7308 */ /* 0x000e620000000800 */
[----:B------:R-:W-:Y:S02]  /*92d0*/  FMUL.FTZ R57, R2, R193 ;  /* 0x000000c102397220 */ /* 0x000fe40000410000 */
[----:B------:R-:W-:Y:S02]  /*92e0*/  FMUL.FTZ R117, R133, R117 ;  /* 0x0000007585757220 */ /* 0x000fe40000410000 */
[C---:B------:R-:W-:Y:S02]  /*92f0*/  FMUL.FTZ R118, R132.reuse, R118 ;  /* 0x0000007684767220 */ /* 0x040fe40000410000 */
[----:B------:R-:W-:Y:S02]  /*9300*/  FMUL.FTZ R119, R132, R119 ;  /* 0x0000007784777220 */ /* 0x000fe40000410000 */
[C---:B------:R-:W-:Y:S01]  /*9310*/  FMUL.FTZ R120, R2.reuse, R120 ;  /* 0x0000007802787220 */ /* 0x040fe20000410000 */
[----:B------:R-:W-:Y:S01]  /*9320*/  MUFU.EX2 R193, R237 ;  /* 0x000000ed00c17308 */ /* 0x000fe20000000800 */
[----:B------:R-:W-:Y:S02]  /*9330*/  FMUL.FTZ R121, R2, R121 ;  /* 0x0000007902797220 */ /* 0x000fe40000410000 */
[C---:B------:R-:W-:Y:S02]  /*9340*/  FMUL.FTZ R122, R0.reuse, R122 ;  /* 0x0000007a007a7220 */ /* 0x040fe40000410000 */
[----:B------:R-:W-:Y:S02]  /*9350*/  FMUL.FTZ R123, R0, R123 ;  /* 0x0000007b007b7220 */ /* 0x000fe40000410000 */
[C---:B------:R-:W-:Y:S02]  /*9360*/  FMUL.FTZ R124, R2.reuse, R124 ;  /* 0x0000007c027c7220 */ /* 0x040fe40000410000 */
[----:B------:R-:W-:Y:S02]  /*9370*/  FMUL.FTZ R125, R2, R125 ;  /* 0x0000007d027d7220 */ /* 0x000fe40000410000 */
[C---:B------:R-:W-:Y:S02]  /*9380*/  FMUL.FTZ R126, R0.reuse, R126 ;  /* 0x0000007e007e7220 */ /* 0x040fe40000410000 */
[----:B------:R-:W-:Y:S01]  /*9390*/  FMUL.FTZ R127, R0, R127 ;  /* 0x0000007f007f7220 */ /* 0x000fe20000410000 */
[----:B-1----:R-:W-:Y:S01]  /*93a0*/  F2FP.BF16.PACK_AB R145, R63, R59 ;  /* 0x0000003b3f91723e */ /* 0x002fe200000010ff */
[----:B------:R-:W-:Y:S01]  /*93b0*/  FFMA.FTZ R6, R248, c[0x0][0x23c], -R139 ;  /* 0x00008f00f8067a23 */ /* 0x000fe2000001088b */
[----:B------:R-:W-:Y:S01]  /*93c0*/  MOV R173, R63 ;  /* 0x0000003f00ad7202 */ /* 0x000fe20000000f00 */
[----:B------:R-:W-:Y:S02]  /*93d0*/  FFMA.FTZ R248, R29, c[0x0][0x23c], -R5 ;  /* 0x00008f001df87a23 */ /* 0x000fe40000010805 */
[----:B------:R-:W1:Y:S01]  /*93e0*/  MUFU.EX2 R234, R6 ;  /* 0x0000000600ea7308 */ /* 0x000e620000000800 */
[----:B------:R-:W-:Y:S02]  /*93f0*/  FFMA.FTZ R5, R251, c[0x0][0x23c], -R208 ;  /* 0x00008f00fb057a23 */ /* 0x000fe400000108d0 */
[----:B------:R-:W-:Y:S02]  /*9400*/  FFMA.FTZ R251, R10, c[0x0][0x23c], -R4 ;  /* 0x00008f000afb7a23 */ /* 0x000fe40000010804 */
[----:B------:R-:W-:Y:S02]  /*9410*/  FMUL.FTZ R10, R0, R146 ;  /* 0x00000092000a7220 */ /* 0x000fe40000410000 */
[----:B------:R-:W-:Y:S01]  /*9420*/  FMUL.FTZ R29, R2, R169 ;  /* 0x000000a9021d7220 */ /* 0x000fe20000410000 */
[----:B------:R-:W-:Y:S01]  /*9430*/  MOV R169, R43 ;  /* 0x0000002b00a97202 */ /* 0x000fe20000000f00 */
[C---:B------:R-:W-:Y:S01]  /*9440*/  FMUL.FTZ R43, R0.reuse, R179 ;  /* 0x000000b3002b7220 */ /* 0x040fe20000410000 */
[----:B------:R2:W-:Y:S01]  /*9450*/  MUFU.EX2 R229, R5 ;  /* 0x0000000500e57308 */ /* 0x0005e20000000800 */
[C---:B------:R-:W-:Y:S02]  /*9460*/  FMUL.FTZ R59, R0.reuse, R195 ;  /* 0x000000c3003b7220 */ /* 0x040fe40000410000 */
[----:B------:R-:W-:Y:S02]  /*9470*/  FMUL.FTZ R63, R0, R203 ;  /* 0x000000cb003f7220 */ /* 0x000fe40000410000 */
[C---:B------:R-:W-:Y:S02]  /*9480*/  FMUL.FTZ R128, R133.reuse, R128 ;  /* 0x0000008085807220 */ /* 0x040fe40000410000 */
[----:B------:R-:W-:Y:S02]  /*9490*/  FMUL.FTZ R129, R133, R129 ;  /* 0x0000008185817220 */ /* 0x000fe40000410000 */
[C---:B------:R-:W-:Y:S01]  /*94a0*/  FMUL.FTZ R130, R132.reuse, R130 ;  /* 0x0000008284827220 */ /* 0x040fe20000410000 */
[----:B------:R-:W-:Y:S01]  /*94b0*/  MUFU.EX2 R194, R248 ;  /* 0x000000f800c27308 */ /* 0x000fe20000000800 */
[----:B------:R-:W-:Y:S02]  /*94c0*/  FMUL.FTZ R131, R132, R131 ;  /* 0x0000008384837220 */ /* 0x000fe40000410000 */
[--C-:B------:R-:W-:Y:S01]  /*94d0*/  FFMA.FTZ R153, R153, c[0x0][0x23c], -R208.reuse ;  /* 0x00008f0099997a23 */ /* 0x100fe200000108d0 */
[----:B-1----:R-:W-:Y:S01]  /*94e0*/  F2FP.BF16.PACK_AB R146, R230, R234 ;  /* 0x000000eae692723e */ /* 0x002fe200000010ff */
[----:B------:R-:W-:Y:S02]  /*94f0*/  FFMA.FTZ R6, R252, c[0x0][0x23c], -R208 ;  /* 0x00008f00fc067a23 */ /* 0x000fe400000108d0 */
[----:B------:R-:W-:Y:S02]  /*9500*/  FFMA.FTZ R252, R15, c[0x0][0x23c], -R4 ;  /* 0x00008f000ffc7a23 */ /* 0x000fe40000010804 */
[C---:B------:R-:W-:Y:S01]  /*9510*/  FMUL.FTZ R4, R133.reuse, R148 ;  /* 0x0000009485047220 */ /* 0x040fe20000410000 */
[----:B------:R-:W1:Y:S01]  /*9520*/  MUFU.EX2 R233, R6 ;  /* 0x0000000600e97308 */ /* 0x000e620000000800 */
[----:B------:R-:W-:Y:S01]  /*9530*/  FMUL.FTZ R15, R0, R155 ;  /* 0x0000009b000f7220 */ /* 0x000fe20000410000 */
[----:B------:R-:W-:Y:S01]  /*9540*/  MOV R155, R35 ;  /* 0x00000023009b7202 */ /* 0x000fe20000000f00 */
[----:B------:R-:W-:Y:S01]  /*9550*/  FMUL.FTZ R35, R132, R175 ;  /* 0x000000af84237220 */ /* 0x000fe20000410000 */
[----:B------:R-:W-:Y:S01]  /*9560*/  MOV R175, R56 ;  /* 0x0000003800af7202 */ /* 0x000fe20000000f00 */
[----:B--2---:R-:W-:Y:S02]  /*9570*/  FMUL.FTZ R5, R133, R149 ;  /* 0x0000009585057220 */ /* 0x004fe40000410000 */
[----:B------:R-:W-:Y:S02]  /*9580*/  FMUL.FTZ R56, R2, R192 ;  /* 0x000000c002387220 */ /* 0x000fe40000410000 */
[--C-:B------:R-:W-:Y:S01]  /*9590*/  FFMA.FTZ R152, R152, c[0x0][0x23c], -R208.reuse ;  /* 0x00008f0098987a23 */ /* 0x100fe200000108d0 */
[----:B------:R-:W-:Y:S01]  /*95a0*/  MUFU.EX2 R200, R153 ;  /* 0x0000009900c87308 */ /* 0x000fe20000000800 */
[--C-:B------:R-:W-:Y:S02]  /*95b0*/  FFMA.FTZ R158, R158, c[0x0][0x23c], -R208.reuse ;  /* 0x00008f009e9e7a23 */ /* 0x100fe400000108d0 */
[--C-:B------:R-:W-:Y:S02]  /*95c0*/  FFMA.FTZ R163, R163, c[0x0][0x23c], -R208.reuse ;  /* 0x00008f00a3a37a23 */ /* 0x100fe400000108d0 */
[--C-:B------:R-:W-:Y:S02]  /*95d0*/  FFMA.FTZ R155, R155, c[0x0][0x23c], -R139.reuse ;  /* 0x00008f009b9b7a23 */ /* 0x100fe4000001088b */
[--C-:B------:R-:W-:Y:S02]  /*95e0*/  FFMA.FTZ R154, R154, c[0x0][0x23c], -R139.reuse ;  /* 0x00008f009a9a7a23 */ /* 0x100fe4000001088b */
[--C-:B------:R-:W-:Y:S01]  /*95f0*/  FFMA.FTZ R156, R156, c[0x0][0x23c], -R139.reuse ;  /* 0x00008f009c9c7a23 */ /* 0x100fe2000001088b */
[----:B------:R-:W-:Y:S01]  /*9600*/  MUFU.EX2 R188, R152 ;  /* 0x0000009800bc7308 */ /* 0x000fe20000000800 */
[--C-:B------:R-:W-:Y:S02]  /*9610*/  FFMA.FTZ R157, R157, c[0x0][0x23c], -R139.reuse ;  /* 0x00008f009d9d7a23 */ /* 0x100fe4000001088b */
[--C-:B------:R-:W-:Y:S01]  /*9620*/  FFMA.FTZ R215, R215, c[0x0][0x23c], -R139.reuse ;  /* 0x00008f00d7d77a23 */ /* 0x100fe2000001088b */
[----:B-1----:R-:W-:Y:S01]  /*9630*/  F2FP.BF16.PACK_AB R147, R229, R233 ;  /* 0x000000e9e593723e */ /* 0x002fe200000010ff */
[----:B------:R-:W-:Y:S02]  /*9640*/  FMUL.FTZ R6, R132, R150 ;  /* 0x0000009684067220 */ /* 0x000fe40000410000 */
[----:B------:R-:W-:Y:S01]  /*9650*/  LDSM.16.MT88.4 R148, [R227+0xc000] ;  /* 0x00c00000e394783b */ /* 0x000fe20000004200 */
[--C-:B------:R-:W-:Y:S02]  /*9660*/  FFMA.FTZ R214, R214, c[0x0][0x23c], -R139.reuse ;  /* 0x00008f00d6d67a23 */ /* 0x100fe4000001088b */
[----:B------:R-:W-:Y:S01]  /*9670*/  MUFU.EX2 R203, R154 ;  /* 0x0000009a00cb7308 */ /* 0x000fe20000000800 */
[--C-:B------:R-:W-:Y:S01]  /*9680*/  FFMA.FTZ R213, R213, c[0x0][0x23c], -R139.reuse ;  /* 0x00008f00d5d57a23 */ /* 0x100fe2000001088b */
[-C--:B------:R-:W-:Y:S08]  /*9690*/  HMMA.16816.F32.BF16 R4, R140, R20.reuse, R4 ;  /* 0x000000148c04723c */ /* 0x080ff00000041804 */
[C---:B------:R-:W-:Y:S01]  /*96a0*/  HMMA.16816.F32.BF16 R8, R144.reuse, R20, R8 ;  /* 0x000000149008723c */ /* 0x040fe20000041808 */
[----:B------:R-:W-:Y:S06]  /*96b0*/  MUFU.EX2 R185, R157 ;  /* 0x0000009d00b97308 */ /* 0x000fec0000000800 */
[C---:B------:R-:W-:Y:S01]  /*96c0*/  FMUL.FTZ R20, R133.reuse, R164 ;  /* 0x000000a485147220 */ /* 0x040fe20000410000 */
[-C--:B------:R-:W-:Y:S03]  /*96d0*/  HMMA.16816.F32.BF16 R12, R144, R22.reuse, R12 ;  /* 0x00000016900c723c */ /* 0x080fe6000004180c */
[----:B------:R-:W-:Y:S01]  /*96e0*/  MUFU.EX2 R190, R158 ;  /* 0x0000009e00be7308 */ /* 0x000fe20000000800 */
[C---:B------:R-:W-:Y:S01]  /*96f0*/  FMUL.FTZ R21, R133.reuse, R165 ;  /* 0x000000a585157220 */ /* 0x040fe20000410000 */
[----:B------:R-:W-:Y:S01]  /*9700*/  MOV R165, R64 ;  /* 0x0000004000a57202 */ /* 0x000fe20000000f00 */
[----:B------:R-:W-:Y:S01]  /*9710*/  FMUL.FTZ R64, R133, R204 ;  /* 0x000000cc85407220 */ /* 0x000fe20000410000 */
[----:B------:R-:W-:Y:S01]  /*9720*/  MOV R164, R62 ;  /* 0x0000003e00a47202 */ /* 0x000fe20000000f00 */
[C---:B------:R-:W-:Y:S04]  /*9730*/  HMMA.16816.F32.BF16 R16, R140.reuse, R22, R16 ;  /* 0x000000168c10723c */ /* 0x040fe80000041810 */
[----:B------:R-:W-:Y:S01]  /*9740*/  FMUL.FTZ R62, R0, R202 ;  /* 0x000000ca003e7220 */ /* 0x000fe20000410000 */
[----:B------:R-:W-:Y:S02]  /*9750*/  MUFU.EX2 R204, R245 ;  /* 0x000000f500cc7308 */ /* 0x000fe40000000800 */
[C---:B------:R-:W-:Y:S01]  /*9760*/  FMUL.FTZ R22, R132.reuse, R166 ;  /* 0x000000a684167220 */ /* 0x040fe20000410000 */
[----:B------:R-:W-:Y:S01]  /*9770*/  MOV R166, R51 ;  /* 0x0000003300a67202 */ /* 0x000fe20000000f00 */
[C---:B------:R-:W-:Y:S03]  /*9780*/  FMUL.FTZ R23, R132.reuse, R167 ;  /* 0x000000a784177220 */ /* 0x040fe60000410000 */
[----:B------:R-:W-:Y:S01]  /*9790*/  MOV R167, R52 ;  /* 0x0000003400a77202 */ /* 0x000fe20000000f00 */
[----:B------:R-:W-:Y:S01]  /*97a0*/  FMUL.FTZ R51, R132, R191 ;  /* 0x000000bf84337220 */ /* 0x000fe20000410000 */
[----:B------:R-:W1:Y:S01]  /*97b0*/  LDSM.16.MT88.4 R52, [R228+0xc000] ;  /* 0x00c00000e434783b */ /* 0x000e620000004200 */
[----:B------:R-:W-:Y:S01]  /*97c0*/  MUFU.EX2 R192, R235 ;  /* 0x000000eb00c07308 */ /* 0x000fe20000000800 */
[-C--:B------:R-:W-:Y:S03]  /*97d0*/  HMMA.16816.F32.BF16 R20, R140, R36.reuse, R20 ;  /* 0x000000248c14723c */ /* 0x080fe60000041814 */
[--C-:B------:R-:W-:Y:S02]  /*97e0*/  FFMA.FTZ R166, R166, c[0x0][0x23c], -R208.reuse ;  /* 0x00008f00a6a67a23 */ /* 0x100fe400000108d0 */
[--C-:B------:R-:W-:Y:S03]  /*97f0*/  FFMA.FTZ R167, R167, c[0x0][0x23c], -R208.reuse ;  /* 0x00008f00a7a77a23 */ /* 0x100fe600000108d0 */
[C---:B------:R-:W-:Y:S01]  /*9800*/  HMMA.16816.F32.BF16 R24, R144.reuse, R36, R24 ;  /* 0x000000249018723c */ /* 0x040fe20000041818 */
[----:B------:R-:W-:Y:S06]  /*9810*/  MUFU.EX2 R246, R213 ;  /* 0x000000d500f67308 */ /* 0x000fec0000000800 */
[C---:B------:R-:W-:Y:S01]  /*9820*/  FMUL.FTZ R36, R133.reuse, R180 ;  /* 0x000000b485247220 */ /* 0x040fe20000410000 */
[-C--:B------:R-:W-:Y:S03]  /*9830*/  HMMA.16816.F32.BF16 R28, R144, R38.reuse, R28 ;  /* 0x00000026901c723c */ /* 0x080fe6000004181c */
[----:B------:R-:W-:Y:S01]  /*9840*/  MUFU.EX2 R202, R223 ;  /* 0x000000df00ca7308 */ /* 0x000fe20000000800 */
[C---:B------:R-:W-:Y:S01]  /*9850*/  FMUL.FTZ R37, R133.reuse, R181 ;  /* 0x000000b585257220 */ /* 0x040fe20000410000 */
[----:B------:R-:W-:Y:S01]  /*9860*/  MOV R180, R46 ;  /* 0x0000002e00b47202 */ /* 0x000fe20000000f00 */
[----:B------:R-:W-:Y:S02]  /*9870*/  FMUL.FTZ R46, R0, R186 ;  /* 0x000000ba002e7220 */ /* 0x000fe40000410000 */
[C---:B------:R-:W-:Y:S05]  /*9880*/  HMMA.16816.F32.BF16 R32, R140.reuse, R38, R32 ;  /* 0x000000268c20723c */ /* 0x040fea0000041820 */
[----:B------:R-:W-:Y:S02]  /*9890*/  MUFU.EX2 R186, R210 ;  /* 0x000000d200ba7308 */ /* 0x000fe40000000800 */
[C---:B------:R-:W-:Y:S02]  /*98a0*/  FMUL.FTZ R38, R132.reuse, R182 ;  /* 0x000000b684267220 */ /* 0x040fe40000410000 */
[----:B------:R-:W-:Y:S03]  /*98b0*/  FMUL.FTZ R39, R132, R183 ;  /* 0x000000b784277220 */ /* 0x000fe60000410000 */
[----:B------:R-:W-:Y:S01]  /*98c0*/  MOV R183, R42 ;  /* 0x0000002a00b77202 */ /* 0x000fe20000000f00 */
[----:B------:R-:W-:Y:S01]  /*98d0*/  FMUL.FTZ R42, R0, R178 ;  /* 0x000000b2002a7220 */ /* 0x000fe20000410000 */
[----:B------:R-:W-:Y:S01]  /*98e0*/  MOV R178, R44 ;  /* 0x0000002c00b27202 */ /* 0x000fe20000000f00 */
[----:B------:R-:W-:Y:S01]  /*98f0*/  FMUL.FTZ R44, R2, R184 ;  /* 0x000000b8022c7220 */ /* 0x000fe20000410000 */
[-C--:B-1----:R-:W-:Y:S01]  /*9900*/  HMMA.16816.F32.BF16 R36, R140, R52.reuse, R36 ;  /* 0x000000348c24723c */ /* 0x082fe20000041824 */
[----:B------:R-:W-:Y:S07]  /*9910*/  MUFU.EX2 R182, R217 ;  /* 0x000000d900b67308 */ /* 0x000fee0000000800 */
[C---:B------:R-:W-:Y:S03]  /*9920*/  HMMA.16816.F32.BF16 R40, R144.reuse, R52, R40 ;  /* 0x000000349028723c */ /* 0x040fe60000041828 */
[----:B------:R-:W-:Y:S04]  /*9930*/  MUFU.EX2 R181, R209 ;  /* 0x000000d100b57308 */ /* 0x000fe80000000800 */
[C---:B------:R-:W-:Y:S01]  /*9940*/  FMUL.FTZ R52, R133.reuse, R196 ;  /* 0x000000c485347220 */ /* 0x040fe20000410000 */
[-C--:B------:R-:W-:Y:S04]  /*9950*/  HMMA.16816.F32.BF16 R44, R144, R54.reuse, R44 ;  /* 0x00000036902c723c */ /* 0x080fe8000004182c */
[----:B------:R-:W-:Y:S01]  /*9960*/  FMUL.FTZ R53, R133, R197 ;  /* 0x000000c585357220 */ /* 0x000fe20000410000 */
[----:B------:R-:W1:Y:S03]  /*9970*/  MUFU.EX2 R196, R218 ;  /* 0x000000da00c47308 */ /* 0x000e660000000800 */
[C---:B------:R-:W-:Y:S07]  /*9980*/  HMMA.16816.F32.BF16 R48, R140.reuse, R54, R48 ;  /* 0x000000368c30723c */ /* 0x040fee0000041830 */
[C---:B------:R-:W-:Y:S01]  /*9990*/  FMUL.FTZ R54, R132.reuse, R198 ;  /* 0x000000c684367220 */ /* 0x040fe20000410000 */
[----:B------:R-:W-:Y:S01]  /*99a0*/  MUFU.EX2 R184, R163 ;  /* 0x000000a300b87308 */ /* 0x000fe20000000800 */
[----:B------:R-:W-:Y:S07]  /*99b0*/  FMUL.FTZ R55, R132, R199 ;  /* 0x000000c784377220 */ /* 0x000fee0000410000 */
[-C--:B------:R-:W-:Y:S02]  /*99c0*/  HMMA.16816.F32.BF16 R52, R140, R148.reuse, R52 ;  /* 0x000000948c34723c */ /* 0x080fe40000041834 */
[----:B------:R2:W-:Y:S06]  /*99d0*/  MUFU.EX2 R199, R155 ;  /* 0x0000009b00c77308 */ /* 0x0005ec0000000800 */
[C---:B------:R-:W-:Y:S04]  /*99e0*/  HMMA.16816.F32.BF16 R56, R144.reuse, R148, R56 ;  /* 0x000000949038723c */ /* 0x040fe80000041838 */
[----:B------:R-:W-:Y:S04]  /*99f0*/  MUFU.EX2 R197, R236 ;  /* 0x000000ec00c57308 */ /* 0x000fe80000000800 */
[-C--:B------:R-:W-:Y:S06]  /*9a00*/  HMMA.16816.F32.BF16 R60, R144, R150.reuse, R60 ;  /* 0x00000096903c723c */ /* 0x080fec000004183c */
[----:B------:R-:W-:Y:S02]  /*9a10*/  MUFU.EX2 R198, R251 ;  /* 0x000000fb00c67308 */ /* 0x000fe40000000800 */
[C---:B------:R-:W-:Y:S01]  /*9a20*/  HMMA.16816.F32.BF16 R64, R140.reuse, R150, R64 ;  /* 0x000000968c40723c */ /* 0x040fe20000041840 */
[----:B------:R-:W3:Y:S07]  /*9a30*/  LDSM.16.MT88.4 R148, [R225+0xe000] ;  /* 0x00e00000e194783b */ /* 0x000eee0000004200 */
[----:B------:R-:W-:Y:S01]  /*9a40*/  MUFU.EX2 R251, R215 ;  /* 0x000000d700fb7308 */ /* 0x000fe20000000800 */
[----:B--2---:R-:W-:Y:S09]  /*9a50*/  LDSM.16.MT88.4 R152, [R226+0xd000] ;  /* 0x00d00000e298783b */ /* 0x004ff20000004200 */
[----:B------:R-:W-:Y:S10]  /*9a60*/  MUFU.EX2 R195, R244 ;  /* 0x000000f400c37308 */ /* 0x000ff40000000800 */
[----:B------:R-:W-:Y:S10]  /*9a70*/  MUFU.EX2 R252, R252 ;  /* 0x000000fc00fc7308 */ /* 0x000ff40000000800 */
[----:B------:R-:W-:Y:S01]  /*9a80*/  MUFU.EX2 R248, R166 ;  /* 0x000000a600f87308 */ /* 0x000fe20000000800 */
[-C--:B---3--:R-:W-:Y:S09]  /*9a90*/  HMMA.16816.F32.BF16 R68, R140, R148.reuse, R68 ;  /* 0x000000948c44723c */ /* 0x088ff20000041844 */
[----:B------:R-:W-:Y:S01]  /*9aa0*/  MUFU.EX2 R247, R167 ;  /* 0x000000a700f77308 */ /* 0x000fe20000000800 */
[C---:B------:R-:W-:Y:S08]  /*9ab0*/  HMMA.16816.F32.BF16 R72, R144.reuse, R148, R72 ;  /* 0x000000949048723c */ /* 0x040ff00000041848 */
[-C--:B------:R-:W-:Y:S08]  /*9ac0*/  HMMA.16816.F32.BF16 R76, R144, R150.reuse, R76 ;  /* 0x00000096904c723c */ /* 0x080ff0000004184c */
[C---:B------:R-:W-:Y:S01]  /*9ad0*/  HMMA.16816.F32.BF16 R80, R140.reuse, R150, R80 ;  /* 0x000000968c50723c */ /* 0x040fe20000041850 */
[----:B------:R-:W2:Y:S07]  /*9ae0*/  LDSM.16.MT88.4 R148, [R226+0xe000] ;  /* 0x00e00000e294783b */ /* 0x000eae0000004200 */
[-C--:B--2---:R-:W-:Y:S08]  /*9af0*/  HMMA.16816.F32.BF16 R84, R140, R148.reuse, R84 ;  /* 0x000000948c54723c */ /* 0x084ff00000041854 */
        /* <DEDUP_REMOVED lines=10> */
[C---:B------:R-:W-:Y:S07]  /*9ba0*/  HMMA.16816.F32.BF16 R120, R144.reuse, R148, R120 ;  /* 0x000000949078723c */ /* 0x040fee0000041878 */
[--C-:B------:R-:W-:Y:S01]  /*9bb0*/  FFMA.FTZ R148, R169, c[0x0][0x23c], -R139.reuse ;  /* 0x00008f00a9947a23 */ /* 0x100fe2000001088b */
[-C--:B------:R-:W-:Y:S03]  /*9bc0*/  HMMA.16816.F32.BF16 R124, R144, R150.reuse, R124 ;  /* 0x00000096907c723c */ /* 0x080fe6000004187c */
[----:B------:R2:W-:Y:S05]  /*9bd0*/  MUFU.EX2 R169, R148 ;  /* 0x0000009400a97308 */ /* 0x0005ea0000000800 */
[----:B------:R-:W-:Y:S01]  /*9be0*/  HMMA.16816.F32.BF16 R128, R140, R150, R128 ;  /* 0x000000968c80723c */ /* 0x000fe20000041880 */
[----:B------:R-:W3:Y:S06]  /*9bf0*/  LDL.LU R141, [R1+0x20] ;  /* 0x00002000018d7983 */ /* 0x000eec0000300800 */
[--C-:B------:R-:W-:Y:S01]  /*9c00*/  FFMA.FTZ R140, R180, c[0x0][0x23c], -R208.reuse ;  /* 0x00008f00b48c7a23 */ /* 0x100fe200000108d0 */
[----:B------:R-:W-:Y:S04]  /*9c10*/  MOV R180, R161 ;  /* 0x000000a100b47202 */ /* 0x000fe80000000f00 */
[----:B-1----:R-:W-:Y:S02]  /*9c20*/  F2FP.BF16.PACK_AB R142, R182, R196 ;  /* 0x000000c4b68e723e */ /* 0x002fe400000010ff */
[----:B------:R-:W-:Y:S01]  /*9c30*/  F2FP.BF16.PACK_AB R143, R181, R186 ;  /* 0x000000bab58f723e */ /* 0x000fe200000010ff */
[--C-:B--2---:R-:W-:Y:S01]  /*9c40*/  FFMA.FTZ R148, R178, c[0x0][0x23c], -R139.reuse ;  /* 0x00008f00b2947a23 */ /* 0x104fe2000001088b */
[----:B------:R-:W-:Y:S02]  /*9c50*/  MOV R178, R160 ;  /* 0x000000a000b27202 */ /* 0x000fe40000000f00 */
[----:B------:R-:W2:Y:S01]  /*9c60*/  LDL.LU R160, [R1+0x28] ;  /* 0x0000280001a07983 */ /* 0x000ea20000300800 */
[----:B------:R1:W-:Y:S03]  /*9c70*/  MUFU.EX2 R187, R148 ;  /* 0x0000009400bb7308 */ /* 0x0003e60000000800 */
[----:B------:R-:W4:Y:S01]  /*9c80*/  LDL.LU R161, [R1+0x24] ;  /* 0x0000240001a17983 */ /* 0x000f220000300800 */
[--C-:B-1----:R-:W-:Y:S06]  /*9c90*/  FFMA.FTZ R148, R177, c[0x0][0x23c], -R208.reuse ;  /* 0x00008f00b1947a23 */ /* 0x102fec00000108d0 */
[----:B------:R1:W-:Y:S02]  /*9ca0*/  MUFU.EX2 R220, R148 ;  /* 0x0000009400dc7308 */ /* 0x0003e40000000800 */
[--C-:B-1----:R-:W-:Y:S01]  /*9cb0*/  FFMA.FTZ R148, R183, c[0x0][0x23c], -R208.reuse ;  /* 0x00008f00b7947a23 */ /* 0x102fe200000108d0 */
[----:B------:R-:W-:Y:S07]  /*9cc0*/  MOV R183, R224 ;  /* 0x000000e000b77202 */ /* 0x000fee0000000f00 */
[----:B------:R1:W-:Y:S01]  /*9cd0*/  MUFU.EX2 R224, R148 ;  /* 0x0000009400e07308 */ /* 0x0003e20000000800 */
[--C-:B------:R-:W-:Y:S09]  /*9ce0*/  FFMA.FTZ R144, R183, c[0x0][0x23c], -R139.reuse ;  /* 0x00008f00b7907a23 */ /* 0x100ff2000001088b */
[----:B------:R1:W-:Y:S10]  /*9cf0*/  MUFU.EX2 R179, R144 ;  /* 0x0000009000b37308 */ /* 0x0003f40000000800 */
[----:B------:R1:W-:Y:S02]  /*9d00*/  MUFU.EX2 R183, R140 ;  /* 0x0000008c00b77308 */ /* 0x0003e40000000800 */
[--C-:B-1----:R-:W-:Y:S02]  /*9d10*/  FFMA.FTZ R148, R176, c[0x0][0x23c], -R139.reuse ;  /* 0x00008f00b0947a23 */ /* 0x102fe4000001088b */
[----:B------:R-:W-:Y:S06]  /*9d20*/  FFMA.FTZ R139, R212, c[0x0][0x23c], -R139 ;  /* 0x00008f00d48b7a23 */ /* 0x000fec000001088b */
[----:B------:R1:W1:Y:S01]  /*9d30*/  MUFU.EX2 R176, R148 ;  /* 0x0000009400b07308 */ /* 0x0002620000000800 */
[----:B------:R-:W3:Y:S09]  /*9d40*/  LDSM.16.MT88.4 R144, [R225+0xc800] ;  /* 0x00c80000e190783b */ /* 0x000ef20000004200 */
[----:B------:R-:W-:Y:S01]  /*9d50*/  MUFU.EX2 R212, R156 ;  /* 0x0000009c00d47308 */ /* 0x000fe20000000800 */
[--C-:B------:R-:W-:Y:S01]  /*9d60*/  FFMA.FTZ R140, R175, c[0x0][0x23c], -R208.reuse ;  /* 0x00008f00af8c7a23 */ /* 0x100fe200000108d0 */
[----:B------:R-:W-:Y:S01]  /*9d70*/  MOV R175, R168 ;  /* 0x000000a800af7202 */ /* 0x000fe20000000f00 */
[--C-:B------:R-:W-:Y:S02]  /*9d80*/  FFMA.FTZ R168, R135, c[0x0][0x23c], -R208.reuse ;  /* 0x00008f0087a87a23 */ /* 0x100fe400000108d0 */
[----:B------:R-:W-:Y:S05]  /*9d90*/  FFMA.FTZ R208, R134, c[0x0][0x23c], -R208 ;  /* 0x00008f0086d07a23 */ /* 0x000fea00000108d0 */
[----:B------:R1:W1:Y:S02]  /*9da0*/  MUFU.EX2 R177, R140 ;  /* 0x0000008c00b17308 */ /* 0x0002640000000800 */
[----:B-1----:R-:W1:Y:S01]  /*9db0*/  LDSM.16.MT88.4 R148, [R226+0xc800] ;  /* 0x00c80000e294783b */ /* 0x002e620000004200 */
[----:B------:R-:W-:Y:S07]  /*9dc0*/  F2FP.BF16.PACK_AB R134, R179, R176 ;  /* 0x000000b0b386723e */ /* 0x000fee00000010ff */
[----:B------:R1:W-:Y:S10]  /*9dd0*/  MUFU.EX2 R223, R208 ;  /* 0x000000d000df7308 */ /* 0x0003f40000000800 */
[----:B------:R-:W-:Y:S01]  /*9de0*/  MUFU.EX2 R245, R139 ;  /* 0x0000008b00f57308 */ /* 0x000fe20000000800 */
[----:B------:R-:W-:Y:S02]  /*9df0*/  F2FP.BF16.PACK_AB R140, R219, R170 ;  /* 0x000000aadb8c723e */ /* 0x000fe400000010ff */
[----:B------:R-:W-:Y:S07]  /*9e00*/  F2FP.BF16.PACK_AB R135, R177, R183 ;  /* 0x000000b7b187723e */ /* 0x000fee00000010ff */
[----:B------:R1:W-:Y:S02]  /*9e10*/  MUFU.EX2 R244, R168 ;  /* 0x000000a800f47308 */ /* 0x0003e40000000800 */
[----:B-1----:R-:W-:Y:S01]  /*9e20*/  LDSM.16.MT88.4 R208, [R225+0xf800] ;  /* 0x00f80000e1d0783b */ /* 0x002fe20000004200 */
[----:B------:R-:W-:Y:S01]  /*9e30*/  MOV R168, R189 ;  /* 0x000000bd00a87202 */ /* 0x000fe20000000f00 */
[----:B---3--:R-:W-:Y:S01]  /*9e40*/  FFMA.FTZ R162, R133, R141, R162 ;  /* 0x0000008d85a27223 */ /* 0x008fe200000100a2 */
[----:B------:R-:W-:Y:S02]  /*9e50*/  F2FP.BF16.PACK_AB R141, R171, R216 ;  /* 0x000000d8ab8d723e */ /* 0x000fe400000010ff */
[----:B------:R-:W-:Y:S05]  /*9e60*/  F2FP.BF16.PACK_AB R133, R224, R220 ;  /* 0x000000dce085723e */ /* 0x000fea00000010ff */
[-C--:B------:R-:W-:Y:S03]  /*9e70*/  HMMA.16816.F32.BF16 R4, R140, R144.reuse, R4 ;  /* 0x000000908c04723c */ /* 0x080fe60000041804 */
[----:B--2---:R-:W-:Y:S01]  /*9e80*/  FFMA.FTZ R160, R132, R160, R178 ;  /* 0x000000a084a07223 */ /* 0x004fe200000100b2 */
[----:B------:R-:W-:Y:S01]  /*9e90*/  F2FP.BF16.PACK_AB R132, R187, R169 ;  /* 0x000000a9bb84723e */ /* 0x000fe200000010ff */
[----:B------:R-:W-:Y:S01]  /*9ea0*/  MUFU.EX2 R178, R249 ;  /* 0x000000f900b27308 */ /* 0x000fe20000000800 */
[----:B----4-:R-:W-:Y:S02]  /*9eb0*/  FFMA.FTZ R161, R2, R161, R180 ;  /* 0x000000a102a17223 */ /* 0x010fe400000100b4 */
[----:B------:R-:W2:Y:S01]  /*9ec0*/  LDL.LU R2, [R1+0x2c] ;  /* 0x00002c0001027983 */ /* 0x000ea20000300800 */
[----:B------:R-:W-:Y:S02]  /*9ed0*/  FADD.FTZ R160, R174, R160 ;  /* 0x000000a0aea07221 */ /* 0x000fe40000010000 */
[C---:B------:R-:W-:Y:S04]  /*9ee0*/  HMMA.16816.F32.BF16 R8, R132.reuse, R144, R8 ;  /* 0x000000908408723c */ /* 0x040fe80000041808 */
[----:B------:R-:W-:Y:S01]  /*9ef0*/  FADD.FTZ R165, R165, R161 ;  /* 0x000000a1a5a57221 */ /* 0x000fe20000010000 */
[----:B------:R1:W-:Y:S03]  /*9f00*/  MUFU.EX2 R180, R238 ;  /* 0x000000ee00b47308 */ /* 0x0003e60000000800 */
[-C--:B------:R-:W-:Y:S07]  /*9f10*/  HMMA.16816.F32.BF16 R12, R132, R146.reuse, R12 ;  /* 0x00000092840c723c */ /* 0x080fee000004180c */
[----:B------:R3:W4:Y:S01]  /*9f20*/  MUFU.EX2 R249, R214 ;  /* 0x000000d600f97308 */ /* 0x0007220000000800 */
[C---:B------:R-:W-:Y:S01]  /*9f30*/  HMMA.16816.F32.BF16 R16, R140.reuse, R146, R16 ;  /* 0x000000928c10723c */ /* 0x040fe20000041810 */
[----:B------:R-:W3:Y:S07]  /*9f40*/  LDSM.16.MT88.4 R144, [R228+0xc800] ;  /* 0x00c80000e490783b */ /* 0x000eee0000004200 */
[-C--:B------:R-:W-:Y:S01]  /*9f50*/  HMMA.16816.F32.BF16 R20, R140, R148.reuse, R20 ;  /* 0x000000948c14723c */ /* 0x080fe20000041814 */
[----:B-1----:R1:W5:Y:S07]  /*9f60*/  LDL.LU R238, [R1+0x9c] ;  /* 0x00009c0001ee7983 */ /* 0x00236e0000300800 */
[C---:B------:R-:W-:Y:S01]  /*9f70*/  HMMA.16816.F32.BF16 R24, R132.reuse, R148, R24 ;  /* 0x000000948418723c */ /* 0x040fe20000041818 */
[----:B------:R1:W5:Y:S04]  /*9f80*/  LDL.LU R237, [R1+0x98] ;  /* 0x0000980001ed7983 */ /* 0x0003680000300800 */
[----:B------:R1:W5:Y:S03]  /*9f90*/  LDL.LU R236, [R1+0x94] ;  /* 0x0000940001ec7983 */ /* 0x0003660000300800 */
[-C--:B------:R-:W-:Y:S01]  /*9fa0*/  HMMA.16816.F32.BF16 R28, R132, R150.reuse, R28 ;  /* 0x00000096841c723c */ /* 0x080fe2000004181c */
[----:B------:R1:W5:Y:S07]  /*9fb0*/  LDL.LU R235, [R1+0x90] ;  /* 0x0000900001eb7983 */ /* 0x00036e0000300800 */
[C---:B------:R-:W-:Y:S01]  /*9fc0*/  HMMA.16816.F32.BF16 R32, R140.reuse, R150, R32 ;  /* 0x000000968c20723c */ /* 0x040fe20000041820 */
[----:B------:R-:W1:Y:S07]  /*9fd0*/  LDSM.16.MT88.4 R148, [R227+0xc800] ;  /* 0x00c80000e394783b */ /* 0x000e6e0000004200 */
[-C--:B---3--:R-:W-:Y:S08]  /*9fe0*/  HMMA.16816.F32.BF16 R36, R140, R144.reuse, R36 ;  /* 0x000000908c24723c */ /* 0x088ff00000041824 */
[C---:B------:R-:W-:Y:S08]  /*9ff0*/  HMMA.16816.F32.BF16 R40, R132.reuse, R144, R40 ;  /* 0x000000908428723c */ /* 0x040ff00000041828 */
[-C--:B------:R-:W-:Y:S08]  /*a000*/  HMMA.16816.F32.BF16 R44, R132, R146.reuse, R44 ;  /* 0x00000092842c723c */ /* 0x080ff0000004182c */
[C---:B------:R-:W-:Y:S01]  /*a010*/  HMMA.16816.F32.BF16 R48, R140.reuse, R146, R48 ;  /* 0x000000928c30723c */ /* 0x040fe20000041830 */
[----:B------:R-:W3:Y:S07]  /*a020*/  LDSM.16.MT88.4 R144, [R225+0xe800] ;  /* 0x00e80000e190783b */ /* 0x000eee0000004200 */
[-C--:B-1----:R-:W-:Y:S08]  /*a030*/  HMMA.16816.F32.BF16 R52, R140, R148.reuse, R52 ;  /* 0x000000948c34723c */ /* 0x082ff00000041834 */
[C---:B------:R-:W-:Y:S08]  /*a040*/  HMMA.16816.F32.BF16 R56, R132.reuse, R148, R56 ;  /* 0x000000948438723c */ /* 0x040ff00000041838 */
[-C--:B------:R-:W-:Y:S08]  /*a050*/  HMMA.16816.F32.BF16 R60, R132, R150.reuse, R60 ;  /* 0x00000096843c723c */ /* 0x080ff0000004183c */
        /* <DEDUP_REMOVED lines=19> */
[-C--:B------:R-:W-:Y:S07]  /*a190*/  HMMA.16816.F32.BF16 R124, R132, R150.reuse, R124 ;  /* 0x00000096847c723c */ /* 0x080fee000004187c */
[----:B------:R-:W-:Y:S01]  /*a1a0*/  F2FP.BF16.PACK_AB R134, R204, R206 ;  /* 0x000000cecc86723e */ /* 0x000fe200000010ff */
[----:B------:R-:W-:Y:S01]  /*a1b0*/  HMMA.16816.F32.BF16 R128, R140, R150, R128 ;  /* 0x000000968c80723c */ /* 0x000fe20000041880 */
[----:B------:R-:W-:Y:S03]  /*a1c0*/  LDSM.16.MT88.4 R148, [R227+0xd000] ;  /* 0x00d00000e394783b */ /* 0x000fe60000004200 */
[----:B------:R-:W-:Y:S02]  /*a1d0*/  F2FP.BF16.PACK_AB R135, R189, R205 ;  /* 0x000000cdbd87723e */ /* 0x000fe400000010ff */
[----:B------:R-:W-:Y:S02]  /*a1e0*/  F2FP.BF16.PACK_AB R132, R201, R194 ;  /* 0x000000c2c984723e */ /* 0x000fe400000010ff */
[----:B------:R-:W-:Y:S04]  /*a1f0*/  F2FP.BF16.PACK_AB R133, R202, R195 ;  /* 0x000000c3ca85723e */ /* 0x000fe800000010ff */
[----:B------:R-:W-:Y:S02]  /*a200*/  F2FP.BF16.PACK_AB R141, R188, R200 ;  /* 0x000000c8bc8d723e */ /* 0x000fe400000010ff */
[----:B------:R-:W-:Y:S01]  /*a210*/  F2FP.BF16.PACK_AB R142, R185, R212 ;  /* 0x000000d4b98e723e */ /* 0x000fe200000010ff */
[-C--:B---3--:R-:W-:Y:S05]  /*a220*/  HMMA.16816.F32.BF16 R4, R132, R144.reuse, R4 ;  /* 0x000000908404723c */ /* 0x088fea0000041804 */
[----:B------:R-:W-:Y:S02]  /*a230*/  F2FP.BF16.PACK_AB R143, R184, R190 ;  /* 0x000000beb88f723e */ /* 0x000fe400000010ff */
[----:B------:R-:W-:Y:S07]  /*a240*/  F2FP.BF16.PACK_AB R140, R203, R199 ;  /* 0x000000c7cb8c723e */ /* 0x000fee00000010ff */
[C---:B------:R-:W-:Y:S08]  /*a250*/  HMMA.16816.F32.BF16 R8, R140.reuse, R144, R8 ;  /* 0x000000908c08723c */ /* 0x040ff00000041808 */
[-C--:B------:R-:W-:Y:S08]  /*a260*/  HMMA.16816.F32.BF16 R12, R140, R146.reuse, R12 ;  /* 0x000000928c0c723c */ /* 0x080ff0000004180c */
[C---:B------:R-:W-:Y:S01]  /*a270*/  HMMA.16816.F32.BF16 R16, R132.reuse, R146, R16 ;  /* 0x000000928410723c */ /* 0x040fe20000041810 */
[----:B------:R-:W-:Y:S07]  /*a280*/  LDSM.16.MT88.4 R144, [R225+0xf000] ;  /* 0x00f00000e190783b */ /* 0x000fee0000004200 */
[-C--:B------:R-:W-:Y:S04]  /*a290*/  HMMA.16816.F32.BF16 R20, R132, R152.reuse, R20 ;  /* 0x000000988414723c */ /* 0x080fe80000041814 */
[----:B--2---:R-:W-:Y:S02]  /*a2a0*/  FFMA.FTZ R0, R0, R2, R159 ;  /* 0x0000000200007223 */ /* 0x004fe4000001009f */
[----:B------:R-:W1:Y:S01]  /*a2b0*/  LDSM.16.MT88.4 R156, [R228+0xd000] ;  /* 0x00d00000e49c783b */ /* 0x000e620000004200 */
[----:B------:R-:W-:Y:S01]  /*a2c0*/  FADD.FTZ R2, R175, R162 ;  /* 0x000000a2af027221 */ /* 0x000fe20000010000 */
[C---:B------:R-:W-:Y:S04]  /*a2d0*/  HMMA.16816.F32.BF16 R24, R140.reuse, R152, R24 ;  /* 0x000000988c18723c */ /* 0x040fe80000041818 */
[----:B------:R-:W-:Y:S02]  /*a2e0*/  FADD.FTZ R0, R173, R0 ;  /* 0x00000000ad007221 */ /* 0x000fe40000010000 */
[----:B------:R-:W-:Y:S02]  /*a2f0*/  FADD.FTZ R164, R164, R2 ;  /* 0x00000002a4a47221 */ /* 0x000fe40000010000 */
[-C--:B------:R-:W-:Y:S04]  /*a300*/  HMMA.16816.F32.BF16 R28, R140, R154.reuse, R28 ;  /* 0x0000009a8c1c723c */ /* 0x080fe8000004181c */
[----:B------:R-:W-:Y:S02]  /*a310*/  FADD.FTZ R2, R172, R160 ;  /* 0x000000a0ac027221 */ /* 0x000fe40000010000 */
[----:B------:R-:W-:Y:S01]  /*a320*/  LDSM.16.MT88.4 R160, [R225+0xd800] ;  /* 0x00d80000e1a0783b */ /* 0x000fe20000004200 */
[----:B------:R-:W-:Y:S01]  /*a330*/  FADD.FTZ R0, R233, R0 ;  /* 0x00000000e9007221 */ /* 0x000fe20000010000 */
[C---:B------:R-:W-:Y:S04]  /*a340*/  HMMA.16816.F32.BF16 R32, R132.reuse, R154, R32 ;  /* 0x0000009a8420723c */ /* 0x040fe80000041820 */
[----:B------:R-:W-:Y:S02]  /*a350*/  FADD.FTZ R139, R232, R164 ;  /* 0x000000a4e88b7221 */ /* 0x000fe40000010000 */
[----:B------:R-:W2:Y:S08]  /*a360*/  LDSM.16.MT88.4 R152, [R226+0xf000] ;  /* 0x00f00000e298783b */ /* 0x000eb00000004200 */
[----:B------:R-:W-:Y:S01]  /*a370*/  LDSM.16.MT88.4 R172, [R226+0xd800] ;  /* 0x00d80000e2ac783b */ /* 0x000fe20000004200 */
[-C--:B-1----:R-:W-:Y:S08]  /*a380*/  HMMA.16816.F32.BF16 R36, R132, R156.reuse, R36 ;  /* 0x0000009c8424723c */ /* 0x082ff00000041824 */
        /* <DEDUP_REMOVED lines=8> */
[----:B------:R-:W3:Y:S07]  /*a410*/  LDSM.16.MT88.4 R148, [R227+0xf000] ;  /* 0x00f00000e394783b */ /* 0x000eee0000004200 */
[-C--:B------:R-:W-:Y:S08]  /*a420*/  HMMA.16816.F32.BF16 R68, R132, R144.reuse, R68 ;  /* 0x000000908444723c */ /* 0x080ff00000041844 */
[C---:B------:R-:W-:Y:S07]  /*a430*/  HMMA.16816.F32.BF16 R72, R140.reuse, R144, R72 ;  /* 0x000000908c48723c */ /* 0x040fee0000041848 */
[----:B------:R-:W-:Y:S01]  /*a440*/  FADD.FTZ R145, R234, R165 ;  /* 0x000000a5ea917221 */ /* 0x000fe20000010000 */
[-C--:B------:R-:W-:Y:S01]  /*a450*/  HMMA.16816.F32.BF16 R76, R140, R146.reuse, R76 ;  /* 0x000000928c4c723c */ /* 0x080fe2000004184c */
[----:B------:R1:W5:Y:S03]  /*a460*/  LDL.LU R234, [R1+0x8c] ;  /* 0x00008c0001ea7983 */ /* 0x0003660000300800 */
[----:B------:R-:W-:Y:S01]  /*a470*/  FADD.FTZ R144, R231, R2 ;  /* 0x00000002e7907221 */ /* 0x000fe20000010000 */
[----:B------:R1:W5:Y:S01]  /*a480*/  LDL.LU R233, [R1+0x88] ;  /* 0x0000880001e97983 */ /* 0x0003620000300800 */
[----:B------:R-:W-:Y:S02]  /*a490*/  FADD.FTZ R145, R230, R145 ;  /* 0x00000091e6917221 */ /* 0x000fe40000010000 */
[C---:B------:R-:W-:Y:S01]  /*a4a0*/  HMMA.16816.F32.BF16 R80, R132.reuse, R146, R80 ;  /* 0x000000928450723c */ /* 0x040fe20000041850 */
[----:B------:R1:W5:Y:S03]  /*a4b0*/  LDL.LU R232, [R1+0x84] ;  /* 0x0000840001e87983 */ /* 0x0003660000300800 */
[----:B------:R-:W-:Y:S01]  /*a4c0*/  FADD.FTZ R2, R229, R0 ;  /* 0x00000000e5027221 */ /* 0x000fe20000010000 */
[----:B------:R1:W5:Y:S01]  /*a4d0*/  LDL.LU R231, [R1+0x80] ;  /* 0x0000800001e77983 */ /* 0x0003620000300800 */
[----:B------:R-:W-:Y:S01]  /*a4e0*/  FADD.FTZ R0, R170, R139 ;  /* 0x0000008baa007221 */ /* 0x000fe20000010000 */
[----:B------:R-:W-:Y:S01]  /*a4f0*/  MOV R147, R190 ;  /* 0x000000be00937202 */ /* 0x000fe20000000f00 */
[-C--:B--2---:R-:W-:Y:S01]  /*a500*/  HMMA.16816.F32.BF16 R84, R132, R152.reuse, R84 ;  /* 0x000000988454723c */ /* 0x084fe20000041854 */
[----:B------:R2:W5:Y:S03]  /*a510*/  LDL.LU R230, [R1+0x7c] ;  /* 0x00007c0001e67983 */ /* 0x0005660000300800 */
[----:B------:R-:W-:Y:S01]  /*a520*/  FADD.FTZ R139, R216, R144 ;  /* 0x00000090d88b7221 */ /* 0x000fe20000010000 */
[----:B------:R2:W5:Y:S01]  /*a530*/  LDL.LU R229, [R1+0x78] ;  /* 0x0000780001e57983 */ /* 0x0005620000300800 */
[----:B------:R-:W-:Y:S01]  /*a540*/  MOV R170, R188 ;  /* 0x000000bc00aa7202 */ /* 0x000fe20000000f00 */
[----:B------:R-:W-:Y:S01]  /*a550*/  FADD.FTZ R222, R219, R0 ;  /* 0x00000000dbde7221 */ /* 0x000fe20000010000 */
[C---:B------:R-:W-:Y:S01]  /*a560*/  HMMA.16816.F32.BF16 R88, R140.reuse, R152, R88 ;  /* 0x000000988c58723c */ /* 0x040fe20000041858 */
[----:B------:R-:W2:Y:S03]  /*a570*/  LDSM.16.MT88.4 R188, [R228+0xd800] ;  /* 0x00d80000e4bc783b */ /* 0x000ea60000004200 */
[----:B------:R-:W-:Y:S01]  /*a580*/  MOV R0, R204 ;  /* 0x000000cc00007202 */ /* 0x000fe20000000f00 */
[----:B------:R-:W-:Y:S01]  /*a590*/  FADD.FTZ R221, R169, R145 ;  /* 0x00000091a9dd7221 */ /* 0x000fe20000010000 */
[----:B------:R-:W-:Y:S01]  /*a5a0*/  MOV R169, R206 ;  /* 0x000000ce00a97202 */ /* 0x000fe20000000f00 */
[----:B------:R-:W-:Y:S01]  /*a5b0*/  FADD.FTZ R139, R171, R139 ;  /* 0x0000008bab8b7221 */ /* 0x000fe20000010000 */
[-C--:B------:R-:W-:Y:S01]  /*a5c0*/  HMMA.16816.F32.BF16 R92, R140, R154.reuse, R92 ;  /* 0x0000009a8c5c723c */ /* 0x080fe2000004185c */
[----:B------:R-:W-:Y:S03]  /*a5d0*/  LDSM.16.MT88.4 R216, [R228+0xf800] ;  /* 0x00f80000e4d8783b */ /* 0x000fe60000004200 */
[----:B------:R-:W-:Y:S01]  /*a5e0*/  MOV R171, R212 ;  /* 0x000000d400ab7202 */ /* 0x000fe20000000f00 */
[----:B------:R-:W-:Y:S01]  /*a5f0*/  FADD.FTZ R220, R220, R2 ;  /* 0x00000002dcdc7221 */ /* 0x000fe20000010000 */
[----:B------:R-:W-:Y:S02]  /*a600*/  MOV R2, R205 ;  /* 0x000000cd00027202 */ /* 0x000fe40000000f00 */
[C---:B------:R-:W-:Y:S01]  /*a610*/  HMMA.16816.F32.BF16 R96, R132.reuse, R154, R96 ;  /* 0x0000009a8460723c */ /* 0x040fe20000041860 */
[----:B------:R-:W2:Y:S07]  /*a620*/  LDSM.16.MT88.4 R204, [R227+0xd800] ;  /* 0x00d80000e3cc783b */ /* 0x000eae0000004200 */
[-C--:B-1----:R-:W-:Y:S01]  /*a630*/  HMMA.16816.F32.BF16 R100, R132, R156.reuse, R100 ;  /* 0x0000009c8464723c */ /* 0x082fe20000041864 */
[----:B------:R-:W1:Y:S07]  /*a640*/  LDSM.16.MT88.4 R212, [R226+0xf800] ;  /* 0x00f80000e2d4783b */ /* 0x000e6e0000004200 */
[C---:B------:R-:W-:Y:S08]  /*a650*/  HMMA.16816.F32.BF16 R104, R140.reuse, R156, R104 ;  /* 0x0000009c8c68723c */ /* 0x040ff00000041868 */
[-C--:B------:R-:W-:Y:S08]  /*a660*/  HMMA.16816.F32.BF16 R108, R140, R158.reuse, R108 ;  /* 0x0000009e8c6c723c */ /* 0x080ff0000004186c */
[C---:B------:R-:W-:Y:S08]  /*a670*/  HMMA.16816.F32.BF16 R112, R132.reuse, R158, R112 ;  /* 0x0000009e8470723c */ /* 0x040ff00000041870 */
[-C--:B---3--:R-:W-:Y:S08]  /*a680*/  HMMA.16816.F32.BF16 R116, R132, R148.reuse, R116 ;  /* 0x000000948474723c */ /* 0x088ff00000041874 */
[C---:B------:R-:W-:Y:S08]  /*a690*/  HMMA.16816.F32.BF16 R120, R140.reuse, R148, R120 ;  /* 0x000000948c78723c */ /* 0x040ff00000041878 */
[-C--:B------:R-:W-:Y:S07]  /*a6a0*/  HMMA.16816.F32.BF16 R124, R140, R150.reuse, R124 ;  /* 0x000000968c7c723c */ /* 0x080fee000004187c */
[----:B----4-:R-:W-:Y:S01]  /*a6b0*/  F2FP.BF16.PACK_AB R140, R249, R251 ;  /* 0x000000fbf98c723e */ /* 0x010fe200000010ff */
[----:B------:R-:W-:Y:S04]  /*a6c0*/  HMMA.16816.F32.BF16 R128, R132, R150, R128 ;  /* 0x000000968480723c */ /* 0x000fe80000041880 */
[----:B------:R-:W-:Y:S02]  /*a6d0*/  F2FP.BF16.PACK_AB R141, R247, R248 ;  /* 0x000000f8f78d723e */ /* 0x000fe400000010ff */
[----:B------:R-:W-:Y:S02]  /*a6e0*/  F2FP.BF16.PACK_AB R142, R245, R246 ;  /* 0x000000f6f58e723e */ /* 0x000fe400000010ff */
[----:B------:R-:W-:Y:S04]  /*a6f0*/  F2FP.BF16.PACK_AB R132, R180, R250 ;  /* 0x000000fab484723e */ /* 0x000fe800000010ff */
[----:B------:R-:W-:Y:S02]  /*a700*/  F2FP.BF16.PACK_AB R133, R178, R252 ;  /* 0x000000fcb285723e */ /* 0x000fe400000010ff */
[----:B------:R-:W-:Y:S02]  /*a710*/  F2FP.BF16.PACK_AB R134, R197, R193 ;  /* 0x000000c1c586723e */ /* 0x000fe400000010ff */
[----:B------:R-:W-:Y:S02]  /*a720*/  F2FP.BF16.PACK_AB R135, R198, R192 ;  /* 0x000000c0c687723e */ /* 0x000fe400000010ff */
[----:B------:R-:W-:Y:S05]  /*a730*/  F2FP.BF16.PACK_AB R143, R223, R244 ;  /* 0x000000f4df8f723e */ /* 0x000fea00000010ff */
[-C--:B------:R-:W-:Y:S07]  /*a740*/  HMMA.16816.F32.BF16 R148, R132, R160.reuse, R4 ;  /* 0x000000a08494723c */ /* 0x080fee0000041804 */
[----:B------:R-:W-:Y:S02]  /*a750*/  MOV R7, R147 ;  /* 0x0000009300077202 */ /* 0x000fe40000000f00 */
[C---:B------:R-:W-:Y:S07]  /*a760*/  HMMA.16816.F32.BF16 R144, R140.reuse, R160, R8 ;  /* 0x000000a08c90723c */ /* 0x040fee0000041808 */
[----:B------:R-:W-:Y:S01]  /*a770*/  MOV R10, R179 ;  /* 0x000000b3000a7202 */ /* 0x000fe20000000f00 */
[-C--:B------:R-:W-:Y:S04]  /*a780*/  HMMA.16816.F32.BF16 R152, R140, R162.reuse, R12 ;  /* 0x000000a28c98723c */ /* 0x080fe8000004180c */
[----:B------:R-:W-:Y:S02]  /*a790*/  MOV R11, R181 ;  /* 0x000000b5000b7202 */ /* 0x000fe40000000f00 */
[----:B------:R-:W-:Y:S02]  /*a7a0*/  MOV R9, R177 ;  /* 0x000000b100097202 */ /* 0x000fe40000000f00 */
[C---:B------:R-:W-:Y:S04]  /*a7b0*/  HMMA.16816.F32.BF16 R156, R132.reuse, R162, R16 ;  /* 0x000000a2849c723c */ /* 0x040fe80000041810 */
[----:B------:R-:W-:Y:S02]  /*a7c0*/  MOV R15, R198 ;  /* 0x000000c6000f7202 */ /* 0x000fe40000000f00 */
[----:B------:R-:W-:Y:S02]  /*a7d0*/  MOV R14, R197 ;  /* 0x000000c5000e7202 */ /* 0x000fe40000000f00 */
[-C--:B------:R-:W-:Y:S04]  /*a7e0*/  HMMA.16816.F32.BF16 R164, R132, R172.reuse, R20 ;  /* 0x000000ac84a4723c */ /* 0x080fe80000041814 */
[----:B------:R-:W-:Y:S02]  /*a7f0*/  MOV R19, R193 ;  /* 0x000000c100137202 */ /* 0x000fe40000000f00 */
[----:B------:R-:W-:Y:S02]  /*a800*/  MOV R13, R192 ;  /* 0x000000c0000d7202 */ /* 0x000fe40000000f00 */
[C---:B------:R-:W-:Y:S04]  /*a810*/  HMMA.16816.F32.BF16 R160, R140.reuse, R172, R24 ;  /* 0x000000ac8ca0723c */ /* 0x040fe80000041818 */
[----:B------:R-:W-:Y:S02]  /*a820*/  MOV R20, R171 ;  /* 0x000000ab00147202 */ /* 0x000fe40000000f00 */
[----:B------:R-:W-:Y:S02]  /*a830*/  MOV R22, R168 ;  /* 0x000000a800167202 */ /* 0x000fe40000000f00 */
[----:B------:R-:W-:Y:S04]  /*a840*/  MOV R26, R169 ;  /* 0x000000a9001a7202 */ /* 0x000fe80000000f00 */
[----:B------:R-:W-:Y:S02]  /*a850*/  MOV R25, R170 ;  /* 0x000000aa00197202 */ /* 0x000fe40000000f00 */
[-C--:B------:R-:W-:Y:S03]  /*a860*/  HMMA.16816.F32.BF16 R168, R140, R174.reuse, R28 ;  /* 0x000000ae8ca8723c */ /* 0x080fe6000004181c */
[----:B------:R-:W-:Y:S02]  /*a870*/  MOV R21, R7 ;  /* 0x0000000700157202 */ /* 0x000fe40000000f00 */
[----:B------:R-:W3:Y:S01]  /*a880*/  LDSM.16.MT88.4 R4, [R227+0xf800] ;  /* 0x00f80000e304783b */ /* 0x000ee20000004200 */
[----:B------:R-:W-:Y:S02]  /*a890*/  MOV R17, R180 ;  /* 0x000000b400117202 */ /* 0x000fe40000000f00 */
[C---:B------:R-:W-:Y:S04]  /*a8a0*/  HMMA.16816.F32.BF16 R172, R132.reuse, R174, R32 ;  /* 0x000000ae84ac723c */ /* 0x040fe80000041820 */
[----:B------:R-:W-:Y:S02]  /*a8b0*/  MOV R27, R2 ;  /* 0x00000002001b7202 */ /* 0x000fe40000000f00 */
[----:B------:R-:W-:Y:S02]  /*a8c0*/  MOV R30, R201 ;  /* 0x000000c9001e7202 */ /* 0x000fe40000000f00 */
[----:B------:R-:W-:Y:S04]  /*a8d0*/  MOV R33, R182 ;  /* 0x000000b600217202 */ /* 0x000fe80000000f00 */
[----:B------:R-:W-:Y:S02]  /*a8e0*/  MOV R32, R183 ;  /* 0x000000b700207202 */ /* 0x000fe40000000f00 */
[-C--:B--2---:R-:W-:Y:S03]  /*a8f0*/  HMMA.16816.F32.BF16 R180, R132, R188.reuse, R36 ;  /* 0x000000bc84b4723c */ /* 0x084fe60000041824 */
[----:B------:R-:W-:Y:S02]  /*a900*/  MOV R29, R200 ;  /* 0x000000c8001d7202 */ /* 0x000fe40000000f00 */
[----:B------:R-:W-:Y:S02]  /*a910*/  MOV R24, R203 ;  /* 0x000000cb00187202 */ /* 0x000fe40000000f00 */
[----:B------:R-:W-:Y:S02]  /*a920*/  MOV R31, R202 ;  /* 0x000000ca001f7202 */ /* 0x000fe40000000f00 */
[----:B------:R-:W-:Y:S03]  /*a930*/  MOV R28, R199 ;  /* 0x000000c7001c7202 */ /* 0x000fe60000000f00 */
[----:B------:R-:W-:Y:S02]  /*a940*/  MOV R35, R195 ;  /* 0x000000c300237202 */ /* 0x000fe40000000f00 */
[----:B------:R-:W-:Y:S02]  /*a950*/  MOV R34, R194 ;  /* 0x000000c200227202 */ /* 0x000fe40000000f00 */
[----:B------:R-:W-:Y:S02]  /*a960*/  MOV R39, R176 ;  /* 0x000000b000277202 */ /* 0x000fe40000000f00 */
[----:B------:R-:W-:Y:S02]  /*a970*/  MOV R18, R178 ;  /* 0x000000b200127202 */ /* 0x000fe40000000f00 */
[C---:B------:R-:W-:Y:S04]  /*a980*/  HMMA.16816.F32.BF16 R176, R140.reuse, R188, R40 ;  /* 0x000000bc8cb0723c */ /* 0x040fe80000041828 */
[----:B------:R-:W-:Y:S02]  /*a990*/  MOV R38, R39 ;  /* 0x0000002700267202 */ /* 0x000fe40000000f00 */
[----:B------:R-:W-:Y:S02]  /*a9a0*/  MOV R39, R32 ;  /* 0x0000002000277202 */ /* 0x000fe40000000f00 */
[----:B------:R-:W-:Y:S04]  /*a9b0*/  MOV R32, R33 ;  /* 0x0000002100207202 */ /* 0x000fe80000000f00 */
[----:B------:R-:W-:Y:S02]  /*a9c0*/  MOV R33, R34 ;  /* 0x0000002200217202 */ /* 0x000fe40000000f00 */
        /* <DEDUP_REMOVED lines=11> */
[----:B------:R-:W-:Y:S01]  /*aa80*/  MOV R21, R0 ;  /* 0x0000000000157202 */ /* 0x000fe20000000f00 */
[----:B------:R-:W-:Y:S01]  /*aa90*/  FADD.FTZ R0, R224, R220 ;  /* 0x000000dce0007221 */ /* 0x000fe20000010000 */
[----:B------:R-:W-:Y:S01]  /*aaa0*/  MOV R23, R185 ;  /* 0x000000b900177202 */ /* 0x000fe20000000f00 */
[----:B------:R2:W5:Y:S01]  /*aab0*/  LDL.LU R224, [R1+0x74] ;  /* 0x0000740001e07983 */ /* 0x0005620000300800 */
[----:B------:R-:W-:Y:S01]  /*aac0*/  MOV R16, R184 ;  /* 0x000000b800107202 */ /* 0x000fe20000000f00 */
[----:B------:R-:W-:Y:S01]  /*aad0*/  FADD.FTZ R0, R39, R0 ;  /* 0x0000000027007221 */ /* 0x000fe20000010000 */
[----:B------:R-:W-:Y:S02]  /*aae0*/  MOV R8, R186 ;  /* 0x000000ba00087202 */ /* 0x000fe40000000f00 */
[----:B------:R-:W-:Y:S01]  /*aaf0*/  MOV R2, R187 ;  /* 0x000000bb00027202 */ /* 0x000fe20000000f00 */
[----:B------:R-:W-:Y:S01]  /*ab00*/  FADD.FTZ R9, R9, R0 ;  /* 0x0000000009097221 */ /* 0x000fe20000010000 */
[-C--:B------:R-:W-:Y:S03]  /*ab10*/  HMMA.16816.F32.BF16 R184, R140, R190.reuse, R44 ;  /* 0x000000be8cb8723c */ /* 0x080fe6000004182c */
[----:B------:R-:W-:Y:S01]  /*ab20*/  FADD.FTZ R8, R8, R139 ;  /* 0x0000008b08087221 */ /* 0x000fe20000010000 */
[----:B------:R-:W-:Y:S01]  /*ab30*/  MOV R12, R196 ;  /* 0x000000c4000c7202 */ /* 0x000fe20000000f00 */
[----:B------:R-:W-:Y:S01]  /*ab40*/  FADD.FTZ R9, R28, R9 ;  /* 0x000000091c097221 */ /* 0x000fe20000010000 */
[----:B------:R-:W-:Y:S01]  /*ab50*/  MOV R139, R137 ;  /* 0x00000089008b7202 */ /* 0x000fe20000000f00 */
[----:B------:R-:W-:Y:S01]  /*ab60*/  FADD.FTZ R11, R11, R8 ;  /* 0x000000080b0b7221 */ /* 0x000fe20000010000 */
[C---:B------:R-:W-:Y:S04]  /*ab70*/  HMMA.16816.F32.BF16 R188, R132.reuse, R190, R48 ;  /* 0x000000be84bc723c */ /* 0x040fe80000041830 */
[----:B------:R-:W-:Y:S02]  /*ab80*/  FADD.FTZ R2, R2, R221 ;  /* 0x000000dd02027221 */ /* 0x000fe40000010000 */
[----:B------:R-:W-:Y:S02]  /*ab90*/  FADD.FTZ R12, R12, R222 ;  /* 0x000000de0c0c7221 */ /* 0x000fe40000010000 */
[-C--:B------:R-:W-:Y:S04]  /*aba0*/  HMMA.16816.F32.BF16 R196, R132, R204.reuse, R52 ;  /* 0x000000cc84c4723c */ /* 0x080fe80000041834 */
[----:B------:R-:W-:Y:S02]  /*abb0*/  FADD.FTZ R2, R38, R2 ;  /* 0x0000000226027221 */ /* 0x000fe40000010000 */
[----:B------:R-:W-:Y:S02]  /*abc0*/  FADD.FTZ R12, R32, R12 ;  /* 0x0000000c200c7221 */ /* 0x000fe40000010000 */
        /* <DEDUP_REMOVED lines=16> */
[----:B------:R-:W-:Y:S04]  /*acd0*/  FADD.FTZ R2, R26, R2 ;  /* 0x000000021a027221 */ /* 0x000fe80000010000 */
[C---:B------:R-:W-:Y:S04]  /*ace0*/  HMMA.16816.F32.BF16 R80, R132.reuse, R210, R80 ;  /* 0x000000d28450723c */ /* 0x040fe80000041850 */
[----:B------:R-:W-:Y:S04]  /*acf0*/  FADD.FTZ R9, R22, R2 ;  /* 0x0000000216097221 */ /* 0x000fe80000010000 */
[-C--:B-1----:R-:W-:Y:S04]  /*ad00*/  HMMA.16816.F32.BF16 R84, R132, R212.reuse, R84 ;  /* 0x000000d48454723c */ /* 0x082fe80000041854 */
[----:B------:R-:W-:Y:S04]  /*ad10*/  FADD.FTZ R9, R252, R9 ;  /* 0x00000009fc097221 */ /* 0x000fe80000010000 */
[C---:B------:R-:W-:Y:S08]  /*ad20*/  HMMA.16816.F32.BF16 R88, R140.reuse, R212, R88 ;  /* 0x000000d48c58723c */ /* 0x040ff00000041858 */
[-C--:B------:R-:W-:Y:S08]  /*ad30*/  HMMA.16816.F32.BF16 R92, R140, R214.reuse, R92 ;  /* 0x000000d68c5c723c */ /* 0x080ff0000004185c */
[C---:B------:R-:W-:Y:S08]  /*ad40*/  HMMA.16816.F32.BF16 R96, R132.reuse, R214, R96 ;  /* 0x000000d68460723c */ /* 0x040ff00000041860 */
[-C--:B------:R-:W-:Y:S08]  /*ad50*/  HMMA.16816.F32.BF16 R100, R132, R216.reuse, R100 ;  /* 0x000000d88464723c */ /* 0x080ff00000041864 */
[C---:B------:R-:W-:Y:S08]  /*ad60*/  HMMA.16816.F32.BF16 R104, R140.reuse, R216, R104 ;  /* 0x000000d88c68723c */ /* 0x040ff00000041868 */
[-C--:B------:R-:W-:Y:S08]  /*ad70*/  HMMA.16816.F32.BF16 R108, R140, R218.reuse, R108 ;  /* 0x000000da8c6c723c */ /* 0x080ff0000004186c */
[C---:B------:R-:W-:Y:S08]  /*ad80*/  HMMA.16816.F32.BF16 R112, R132.reuse, R218, R112 ;  /* 0x000000da8470723c */ /* 0x040ff00000041870 */
[-C--:B---3--:R-:W-:Y:S08]  /*ad90*/  HMMA.16816.F32.BF16 R116, R132, R4.reuse, R116 ;  /* 0x000000048474723c */ /* 0x088ff00000041874 */
[C---:B------:R-:W-:Y:S07]  /*ada0*/  HMMA.16816.F32.BF16 R120, R140.reuse, R4, R120 ;  /* 0x000000048c78723c */ /* 0x040fee0000041878 */
[----:B------:R-:W-:Y:S01]  /*adb0*/  FADD.FTZ R4, R25, R10 ;  /* 0x0000000a19047221 */ /* 0x000fe20000010000 */
[-C--:B------:R-:W-:Y:S04]  /*adc0*/  HMMA.16816.F32.BF16 R124, R140, R6.reuse, R124 ;  /* 0x000000068c7c723c */ /* 0x080fe8000004187c */
[----:B------:R-:W-:Y:S02]  /*add0*/  FADD.FTZ R4, R21, R4 ;  /* 0x0000000415047221 */ /* 0x000fe40000010000 */
[----:B------:R-:W-:Y:S01]  /*ade0*/  FADD.FTZ R5, R27, R8 ;  /* 0x000000081b057221 */ /* 0x000fe20000010000 */
[----:B------:R-:W-:Y:S01]  /*adf0*/  MOV R141, R3 ;  /* 0x00000003008d7202 */ /* 0x000fe20000000f00 */
[----:B------:R-:W-:Y:S01]  /*ae00*/  FADD.FTZ R4, R250, R4 ;  /* 0x00000004fa047221 */ /* 0x000fe20000010000 */
[----:B------:R-:W-:Y:S04]  /*ae10*/  HMMA.16816.F32.BF16 R128, R132, R6, R128 ;  /* 0x000000068480723c */ /* 0x000fe80000041880 */
[----:B------:R-:W-:Y:S01]  /*ae20*/  FADD.FTZ R2, R23, R5 ;  /* 0x0000000517027221 */ /* 0x000fe20000010000 */
[----:B------:R-:W-:Y:S01]  /*ae30*/  MOV R140, R136 ;  /* 0x00000088008c7202 */ /* 0x000fe20000000f00 */
[----:B------:R-:W-:Y:S01]  /*ae40*/  FADD.FTZ R10, R17, R4 ;  /* 0x00000004110a7221 */ /* 0x000fe20000010000 */
[----:B------:R-:W-:Y:S01]  /*ae50*/  MOV R132, R138 ;  /* 0x0000008a00847202 */ /* 0x000fe20000000f00 */
        /* <DEDUP_REMOVED lines=14> */
[----:B------:R2:W-:Y:S04]  /*af40*/  STL [R1+0x28], R4 ;  /* 0x0000280401007387 */ /* 0x0005e80000100800 */
[----:B------:R2:W-:Y:S04]  /*af50*/  STL [R1+0x24], R2 ;  /* 0x0000240201007387 */ /* 0x0005e80000100800 */
[----:B------:R2:W-:Y:S02]  /*af60*/  STL [R1+0x2c], R0 ;  /* 0x00002c0001007387 */ /* 0x0005e40000100800 */
[----:B--2--5:R-:W-:-:S05]  /*af70*/  @P0 BRA `(.L_x_50) ;  /* 0xffffbae000000947 */ /* 0x024fca000383ffff */
.L_x_49:
        /* <DEDUP_REMOVED lines=57> */
[----:B--2---:R-:W-:-:S05]  /*b310*/  FADD.FTZ R4, R4, R8 ;  /* 0x0000000804047221 */ /* 0x004fca0000010000 */
[----:B------:R-:W2:Y:S01]  /*b320*/  SHFL.BFLY PT, R132, R4, 0x1, 0x1f ;  /* 0x0c201f0004847f89 */ /* 0x000ea200000e0000 */
[----:B---3--:R-:W-:Y:S01]  /*b330*/  FADD.FTZ R5, R5, R6 ;  /* 0x0000000605057221 */ /* 0x008fe20000010000 */
[CC--:B------:R-:W-:Y:S02]  /*b340*/  LEA.HI R6, R28.reuse, R139.reuse, RZ, 0x2 ;  /* 0x0000008b1c067211 */ /* 0x0c0fe400078f10ff */
[----:B------:R-:W-:Y:S02]  /*b350*/  LEA.HI R28, R28, R139, RZ, 0x5 ;  /* 0x0000008b1c1c7211 */ /* 0x000fe400078f28ff */
[----:B------:R-:W3:Y:S01]  /*b360*/  SHFL.BFLY PT, R8, R5, 0x1, 0x1f ;  /* 0x0c201f0005087f89 */ /* 0x000ee200000e0000 */
[----:B-1----:R-:W-:Y:S02]  /*b370*/  FADD.FTZ R2, R2, R7 ;  /* 0x0000000702027221 */ /* 0x002fe40000010000 */
[----:B----4-:R-:W-:-:S03]  /*b380*/  FADD.FTZ R133, R0, R133 ;  /* 0x0000008500857221 */ /* 0x010fc60000010000 */
[----:B------:R-:W1:Y:S01]  /*b390*/  SHFL.BFLY PT, R7, R2, 0x1, 0x1f ;  /* 0x0c201f0002077f89 */ /* 0x000e6200000e0000 */
[----:B------:R-:W-:Y:S02]  /*b3a0*/  MOV R0, 0x3f800000 ;  /* 0x3f80000000007802 */ /* 0x000fe40000000f00 */
[----:B------:R-:W-:Y:S01]  /*b3b0*/  FSETP.NE.FTZ.AND P5, PT, R133, RZ, PT ;  /* 0x000000ff8500720b */ /* 0x000fe20003fb5000 */
[----:B--2---:R-:W-:Y:S01]  /*b3c0*/  FADD.FTZ R132, R4, R132 ;  /* 0x0000008404847221 */ /* 0x004fe20000010000 */
[----:B------:R-:W-:-:S04]  /*b3d0*/  MOV R4, 0x3f800000 ;  /* 0x3f80000000047802 */ /* 0x000fc80000000f00 */
[----:B------:R-:W-:Y:S01]  /*b3e0*/  FSETP.NE.FTZ.AND P4, PT, R132, RZ, PT ;  /* 0x000000ff8400720b */ /* 0x000fe20003f95000 */
[----:B---3--:R-:W-:-:S06]  /*b3f0*/  FADD.FTZ R135, R5, R8 ;  /* 0x0000000805877221 */ /* 0x008fcc0000010000 */
[----:B------:R-:W2:Y:S01]  /*b400*/  @P5 MUFU.RCP R0, R133 ;  /* 0x0000008500005308 */ /* 0x000ea20000001000 */
[----:B------:R-:W-:Y:S01]  /*b410*/  FSETP.NE.FTZ.AND P0, PT, R135, RZ, PT ;  /* 0x000000ff8700720b */ /* 0x000fe20003f15000 */
[----:B-1----:R-:W-:Y:S01]  /*b420*/  FADD.FTZ R134, R2, R7 ;  /* 0x0000000702867221 */ /* 0x002fe20000010000 */
[----:B------:R-:W-:-:S05]  /*b430*/  LOP3.LUT R2, R6, 0x3ffffffc, RZ, 0xc0, !PT ;  /* 0x3ffffffc06027812 */ /* 0x000fca00078ec0ff */
[----:B------:R-:W1:Y:S01]  /*b440*/  @P4 MUFU.RCP R4, R132 ;  /* 0x0000008400044308 */ /* 0x000e620000001000 */
[----:B------:R-:W-:Y:S02]  /*b450*/  FSETP.NE.FTZ.AND P3, PT, R134, RZ, PT ;  /* 0x000000ff8600720b */ /* 0x000fe40003f75000 */
[----:B------:R-:W-:Y:S02]  /*b460*/  IADD3 R139, -R2, R139, RZ ;  /* 0x0000008b028b7210 */ /* 0x000fe40007ffe1ff */
[----:B------:R-:W-:Y:S01]  /*b470*/  MOV R2, 0x3f800000 ;  /* 0x3f80000000027802 */ /* 0x000fe20000000f00 */
[C---:B--2---:R-:W-:Y:S02]  /*b480*/  FMUL.FTZ R148, R0.reuse, R148 ;  /* 0x0000009400947220 */ /* 0x044fe40000410000 */
[C---:B------:R-:W-:Y:S02]  /*b490*/  FMUL.FTZ R7, R0.reuse, R149 ;  /* 0x0000009500077220 */ /* 0x040fe40000410000 */
[----:B------:R-:W-:-:S02]  /*b4a0*/  FMUL.FTZ R156, R0, R156 ;  /* 0x0000009c009c7220 */ /* 0x000fc40000410000 */
[C---:B------:R-:W-:Y:S01]  /*b4b0*/  FMUL.FTZ R5, R0.reuse, R157 ;  /* 0x0000009d00057220 */ /* 0x040fe20000410000 */
[----:B------:R-:W-:Y:S01]  /*b4c0*/  F2FP.BF16.PACK_AB R7, R7, R148 ;  /* 0x000000940707723e */ /* 0x000fe200000010ff */
[----:B------:R-:W2:Y:S01]  /*b4d0*/  @P3 MUFU.RCP R2, R134 ;  /* 0x0000008600023308 */ /* 0x000ea20000001000 */
        /* <DEDUP_REMOVED lines=49> */
[----:B------:R-:W-:-:S02]  /*b7f0*/  FMUL.FTZ R8, R4, R159 ;  /* 0x0000009f04087220 */ /* 0x000fc40000410000 */
[C---:B------:R-:W-:Y:S02]  /*b800*/  FMUL.FTZ R166, R4.reuse, R166 ;  /* 0x000000a604a67220 */ /* 0x040fe40000410000 */
        /* <DEDUP_REMOVED lines=223> */
[----:B------:R-:W-:-:S03]  /*c600*/  @P4 FFMA.FTZ R13, R137, c[0x0][0x238], R5 ;  /* 0x00008e00890d4a23 */ /* 0x000fc60000010005 */
        /* <DEDUP_REMOVED lines=21> */
[----:B-----5:R3:W4:Y:S04]  /*c760*/  LDS.128 R24, [R243] ;  /* 0x00000000f3187984 */ /* 0x0207280000000c00 */
        /* <DEDUP_REMOVED lines=62> */
.L_x_54:
[----:B--234-:R-:W-:Y:S05]  /*cb50*/  BSYNC B0 ;  /* 0x0000000000007941 */ /* 0x01cfea0003800000 */
.L_x_53:
        /* <DEDUP_REMOVED lines=25> */
.L_x_56:
[----:B----4-:R-:W-:Y:S05]  /*ccf0*/  BSYNC B0 ;  /* 0x0000000000007941 */ /* 0x010fea0003800000 */
.L_x_55:
        /* <DEDUP_REMOVED lines=16> */
.L_x_58:
[----:B------:R-:W-:Y:S05]  /*ce00*/  BSYNC B0 ;  /* 0x0000000000007941 */ /* 0x000fea0003800000 */
.L_x_57:
        /* <DEDUP_REMOVED lines=16> */
.L_x_60:
[----:B------:R-:W-:Y:S05]  /*cf10*/  BSYNC B0 ;  /* 0x0000000000007941 */ /* 0x000fea0003800000 */
.L_x_59:
        /* <DEDUP_REMOVED lines=16> */
.L_x_62:
[----:B------:R-:W-:Y:S05]  /*d020*/  BSYNC B0 ;  /* 0x0000000000007941 */ /* 0x000fea0003800000 */
.L_x_61:
        /* <DEDUP_REMOVED lines=16> */
.L_x_64:
[----:B------:R-:W-:Y:S05]  /*d130*/  BSYNC B0 ;  /* 0x0000000000007941 */ /* 0x000fea0003800000 */
.L_x_63:
        /* <DEDUP_REMOVED lines=16> */
.L_x_66:
[----:B------:R-:W-:Y:S05]  /*d240*/  BSYNC B0 ;  /* 0x0000000000007941 */ /* 0x000fea0003800000 */
.L_x_65:
        /* <DEDUP_REMOVED lines=16> */
.L_x_68:
[----:B------:R-:W-:Y:S05]  /*d350*/  BSYNC B0 ;  /* 0x0000000000007941 */ /* 0x000fea0003800000 */
.L_x_67:
        /* <DEDUP_REMOVED lines=16> */
.L_x_45:
        /* <DEDUP_REMOVED lines=71> */
.L_x_70:
[----:B------:R-:W-:Y:S05]  /*d8d0*/  BSYNC B0 ;  /* 0x0000000000007941 */ /* 0x000fea0003800000 */
.L_x_69:
        /* <DEDUP_REMOVED lines=16> */
.L_x_72:
[----:B------:R-:W-:Y:S05]  /*d9e0*/  BSYNC B0 ;  /* 0x0000000000007941 */ /* 0x000fea0003800000 */
.L_x_71:
        /* <DEDUP_REMOVED lines=16> */
.L_x_74:
[----:B------:R-:W-:Y:S05]  /*daf0*/  BSYNC B0 ;  /* 0x0000000000007941 */ /* 0x000fea0003800000 */
.L_x_73:
        /* <DEDUP_REMOVED lines=16> */
.L_x_76:
[----:B------:R-:W-:Y:S05]  /*dc00*/  BSYNC B0 ;  /* 0x0000000000007941 */ /* 0x000fea0003800000 */
.L_x_75:
        /* <DEDUP_REMOVED lines=16> */
.L_x_78:
[----:B------:R-:W-:Y:S05]  /*dd10*/  BSYNC B0 ;  /* 0x0000000000007941 */ /* 0x000fea0003800000 */
.L_x_77:
        /* <DEDUP_REMOVED lines=16> */
.L_x_80:
[----:B------:R-:W-:Y:S05]  /*de20*/  BSYNC B0 ;  /* 0x0000000000007941 */ /* 0x000fea0003800000 */
.L_x_79:
        /* <DEDUP_REMOVED lines=16> */
.L_x_82:
[----:B------:R-:W-:Y:S05]  /*df30*/  BSYNC B0 ;  /* 0x0000000000007941 */ /* 0x000fea0003800000 */
.L_x_81:
        /* <DEDUP_REMOVED lines=16> */
.L_x_84:
[----:B------:R-:W-:Y:S05]  /*e040*/  BSYNC B0 ;  /* 0x0000000000007941 */ /* 0x000fea0003800000 */
.L_x_83:
        /* <DEDUP_REMOVED lines=67> */
.L_x_85:
        /* <DEDUP_REMOVED lines=16> */
.L_x_2373:


//--------------------- .text._ZN5flash16flash_fwd_kernelI23Flash_fwd_kernel_traitsILi128ELi128ELi64ELi4ELb0ELb0EN7cutlass10bfloat16_tE19Flash_kernel_traitsILi128ELi128ELi64ELi4ES3_EELb0ELb0ELb0ELb0ELb1ELb1ELb0ELb0EEEvNS_16Flash_fwd_paramsE --------------------------
	.section	.text._ZN5flash16flash_fwd_kernelI23Flash_fwd_kernel_traitsILi128ELi128ELi64ELi4ELb0ELb0EN7cutlass10bfloat16_tE19Flash_kernel_traitsILi128ELi128ELi64ELi4ES3_EELb0ELb0ELb0ELb0ELb1ELb1ELb0ELb0EEEvNS_16Flash_fwd_paramsE,"ax",@progbits
	.sectioninfo	@"SHI_REGISTERS=255"
	.align	128
        .global         _ZN5flash16flash_fwd_kernelI23Flash_fwd_kernel_traitsILi128ELi128ELi64ELi4ELb0ELb0EN7cutlass10bfloat16_tE19Flash_kernel_traitsILi128ELi128ELi64ELi4ES3_EELb0ELb0ELb0ELb0ELb1ELb1ELb0ELb0EEEvNS_16Flash_fwd_paramsE
        .type           _ZN5flash16flash_fwd_kernelI23Flash_fwd_kernel_traitsILi128ELi128ELi64ELi4ELb0ELb0EN7cutlass10bfloat16_tE19Flash_kernel_traitsILi128ELi128ELi64ELi4ES3_EELb0ELb0ELb0ELb0ELb1ELb1ELb0ELb0EEEvNS_16Flash_fwd_paramsE,@function
        .size           _ZN5flash16flash_fwd_kernelI23Flash_fwd_kernel_traitsILi128ELi128ELi64ELi4ELb0ELb0EN7cutlass10bfloat16_tE19Flash_kernel_traitsILi128ELi128ELi64ELi4ES3_EELb0ELb0ELb0ELb0ELb1ELb1ELb0ELb0EEEvNS_16Flash_fwd_paramsE,(.L_x_2374 - _ZN5flash16flash_fwd_kernelI23Flash_fwd_kernel_traitsILi128ELi128ELi64ELi4ELb0ELb0EN7cutlass10bfloat16_tE19Flash_kernel_traitsILi128ELi128ELi64ELi4ES3_EELb0ELb0ELb0ELb0ELb1ELb1ELb0ELb0EEEvNS_16Flash_fwd_paramsE)
        .other          _ZN5flash16flash_fwd_kernelI23Flash_fwd_kernel_traitsILi128ELi128ELi64ELi4ELb0ELb0EN7cutlass10bfloat16_tE19Flash_kernel_traitsILi128ELi128ELi64ELi4ES3_EELb0ELb0ELb0ELb0ELb1ELb1ELb0ELb0EEEvNS_16Flash_fwd_paramsE,@"STO_CUDA_ENTRY STV_DEFAULT"
_ZN5flash16flash_fwd_kernelI23Flash_fwd_kernel_traitsILi128ELi128ELi64ELi4ELb0ELb0EN7cutlass10bfloat16_tE19Flash_kernel_traitsILi128ELi128ELi64ELi4ES3_EELb0ELb0ELb0ELb0ELb1ELb1ELb0ELb0EEEvNS_16Flash_fwd_paramsE:
.text._ZN5flash16flash_fwd_kernelI23Flash_fwd_kernel_traitsILi128ELi128ELi64ELi4ELb0ELb0EN7cutlass10bfloat16_tE19Flash_kernel_traitsILi128ELi128ELi64ELi4ES3_EELb0ELb0ELb0ELb0ELb1ELb1ELb0ELb0EEEvNS_16Flash_fwd_paramsE:
[----:B------:R-:W-:Y:S02]  /*0000*/  MOV R1, c[0x0][0x28] ;  /* 0x00000a0000017a02 */ /* 0x000fe40000000f00 */
[----:B------:R-:W1:Y:S01]  /*0010*/  S2R R24, SR_CTAID.Y ;  /* 0x0000000000187919 */ /* 0x000e620000002600 */
[----:B------:R-:W-:Y:S01]  /*0020*/  ISETP.NE.U32.AND P2, PT, RZ, c[0x0][0x258], PT ;  /* 0x00009600ff007a0c */ /* 0x000fe20003f45070 */
[----:B------:R-:W-:Y:S01]  /*0030*/  IMAD.MOV.U32 R6, RZ, RZ, RZ ;  /* 0x000000ffff067224 */ /* 0x000fe200078e00ff */
[----:B------:R-:W-:Y:S01]  /*0040*/  ISETP.NE.U32.AND P0, PT, RZ, c[0x0][0x250], PT ;  /* 0x00009400ff007a0c */ /* 0x000fe20003f05070 */
[----:B------:R-:W-:Y:S01]  /*0050*/  ULDC.64 UR8, c[0x0][0x118] ;  /* 0x0000460000087ab9 */ /* 0x000fe20000000a00 */
[----:B------:R-:W-:Y:S02]  /*0060*/  ISETP.NE.AND.EX P2, PT, RZ, c[0x0][0x25c], PT, P2 ;  /* 0x00009700ff007a0c */ /* 0x000fe40003f45320 */
[----:B------:R-:W-:Y:S02]  /*0070*/  ISETP.NE.AND.EX P0, PT, RZ, c[0x0][0x254], PT, P0 ;  /* 0x00009500ff007a0c */ /* 0x000fe40003f05300 */
[----:B------:R-:W-:-:S09]  /*0080*/  IADD3 R1, R1, -0x88, RZ ;  /* 0xffffff7801017810 */ /* 0x000fd20007ffe0ff */
[----:B------:R-:W-:Y:S02]  /*0090*/  @P2 IMAD.MOV.U32 R2, RZ, RZ, 0x4 ;  /* 0x00000004ff022424 */ /* 0x000fe400078e00ff */
[----:B------:R-:W-:Y:S02]  /*00a0*/  @P0 IMAD.MOV.U32 R0, RZ, RZ, 0x4 ;  /* 0x00000004ff000424 */ /* 0x000fe400078e00ff */
[----:B-1----:R-:W-:-:S04]  /*00b0*/  @P2 IMAD.WIDE R2, R24, R2, c[0x0][0x258] ;  /* 0x0000960018022625 */ /* 0x002fc800078e0202 */
[----:B------:R-:W-:Y:S02]  /*00c0*/  @P0 IMAD.WIDE R4, R24, R0, c[0x0][0x250] ;  /* 0x0000940018040625 */ /* 0x000fe400078e0200 */
[----:B------:R-:W2:Y:S04]  /*00d0*/  @P2 LDG.E R2, [R2.64] ;  /* 0x0000000802022981 */ /* 0x000ea8000c1e1900 */
[----:B------:R-:W2:Y:S04]  /*00e0*/  @P0 LDG.E R6, [R4.64] ;  /* 0x0000000804060981 */ /* 0x000ea8000c1e1900 */
[----:B------:R-:W1:Y:S01]  /*00f0*/  S2R R16, SR_CTAID.X ;  /* 0x0000000000107919 */ /* 0x000e620000002500 */
[----:B------:R-:W-:-:S04]  /*0100*/  @!P2 ISETP.NE.U32.AND P1, PT, RZ, c[0x0][0x268], PT ;  /* 0x00009a00ff00aa0c */ /* 0x000fc80003f25070 */
[----:B------:R-:W-:Y:S01]  /*0110*/  @!P2 ISETP.NE.AND.EX P1, PT, RZ, c[0x0][0x26c], PT, P1 ;  /* 0x00009b00ff00aa0c */ /* 0x000fe20003f25310 */
[----:B-1----:R-:W-:-:S05]  /*0120*/  IMAD.SHL.U32 R0, R16, 0x80, RZ ;  /* 0x0000008010007824 */ /* 0x002fca00078e00ff */
[----:B------:R-:W-:Y:S02]  /*0130*/  ISETP.GE.AND P0, PT, R0, c[0x0][0x214], PT ;  /* 0x0000850000007a0c */ /* 0x000fe40003f06270 */
[----:B------:R-:W-:Y:S01]  /*0140*/  @!P2 SEL R0, RZ, c[0x0][0x21c], !P1 ;  /* 0x00008700ff00aa07 */ /* 0x000fe20004800000 */
[----:B--2---:R-:W-:-:S03]  /*0150*/  @P2 IMAD.IADD R148, R2, 0x1, -R6 ;  /* 0x0000000102942824 */ /* 0x004fc600078e0a06 */
[----:B------:R-:W-:-:S07]  /*0160*/  @!P2 IADD3 R148, R0, c[0x0][0x218], -R6 ;  /* 0x000086000094aa10 */ /* 0x000fce0007ffe806 */
[----:B------:R-:W-:Y:S05]  /*0170*/  @P0 EXIT ;  /* 0x000000000000094d */ /* 0x000fea0003800000 */
[----:B------:R-:W-:Y:S01]  /*0180*/  IABS R0, c[0x0][0x1c8] ;  /* 0x0000720000007a13 */ /* 0x000fe20000000000 */
[----:B------:R-:W1:Y:S01]  /*0190*/  S2R R13, SR_TID.X ;  /* 0x00000000000d7919 */ /* 0x000e620000002100 */
[----:B------:R-:W-:Y:S01]  /*01a0*/  SHF.R.S32.HI R25, RZ, 0x1f, R24 ;  /* 0x0000001fff197819 */ /* 0x000fe20000011418 */
[----:B------:R-:W-:Y:S02]  /*01b0*/  ULDC.64 UR4, c[0x0][0x190] ;  /* 0x0000640000047ab9 */ /* 0x000fe40000000a00 */
[----:B------:R-:W-:Y:S01]  /*01c0*/  IMAD.MOV.U32 R23, RZ, RZ, R0 ;  /* 0x000000ffff177224 */ /* 0x000fe200078e0000 */
[----:B------:R-:W2:Y:S01]  /*01d0*/  S2R R26, SR_CTAID.Z ;  /* 0x00000000001a7919 */ /* 0x000ea20000002700 */
[----:B------:R-:W-:Y:S01]  /*01e0*/  IADD3 R0, R148, 0x3f, RZ ;  /* 0x0000003f94007810 */ /* 0x000fe20007ffe0ff */
[----:B------:R-:W-:Y:S01]  /*01f0*/  USHF.L.U32 UR7, UR4, 0x5, URZ ;  /* 0x0000000504077899 */ /* 0x000fe2000800063f */
[----:B------:R-:W3:Y:S01]  /*0200*/  I2F.RP R4, R23 ;  /* 0x0000001700047306 */ /* 0x000ee20000209400 */
[----:B------:R-:W-:Y:S01]  /*0210*/  UMOV UR6, 0x5 ;  /* 0x0000000500067882 */ /* 0x000fe20000000000 */
[----:B------:R-:W-:Y:S01]  /*0220*/  SHF.R.S32.HI R2, RZ, 0x1f, R0 ;  /* 0x0000001fff027819 */ /* 0x000fe20000011400 */
[----:B------:R-:W-:-:S02]  /*0230*/  USHF.L.U64.HI UR12, UR4, UR6, UR5 ;  /* 0x00000006040c7299 */ /* 0x000fc40008010205 */
[----:B------:R-:W-:Y:S01]  /*0240*/  UMOV UR10, 0x6 ;  /* 0x00000006000a7882 */ /* 0x000fe20000000000 */
[----:B------:R-:W-:Y:S01]  /*0250*/  LEA.HI R246, R2, R0, RZ, 0x6 ;  /* 0x0000000002f67211 */ /* 0x000fe200078f30ff */
[----:B------:R-:W-:Y:S02]  /*0260*/  ULDC.64 UR4, c[0x0][0x198] ;  /* 0x0000660000047ab9 */ /* 0x000fe40000000a00 */
[----:B------:R-:W-:Y:S02]  /*0270*/  USHF.L.U64.HI UR10, UR4, UR10, UR5 ;  /* 0x0000000a040a7299 */ /* 0x000fe40008010205 */
[----:B------:R-:W-:Y:S01]  /*0280*/  USHF.L.U32 UR11, UR4, 0x6, URZ ;  /* 0x00000006040b7899 */ /* 0x000fe2000800063f */
[----:B---3--:R-:W3:Y:S01]  /*0290*/  MUFU.RCP R4, R4 ;  /* 0x0000000400047308 */ /* 0x008ee20000001000 */
[----:B-1----:R-:W-:Y:S02]  /*02a0*/  SHF.R.S32.HI R3, RZ, 0x1f, R13 ;  /* 0x0000001fff037819 */ /* 0x002fe4000001140d */
[----:B--2---:R-:W-:-:S02]  /*02b0*/  LOP3.LUT R5, R26, c[0x0][0x1c8], RZ, 0x3c, !PT ;  /* 0x000072001a057a12 */ /* 0x004fc400078e3cff */
[CC--:B------:R-:W-:Y:S02]  /*02c0*/  LEA.HI R19, R3.reuse, R13.reuse, RZ, 0x3 ;  /* 0x0000000d03137211 */ /* 0x0c0fe400078f18ff */
[CC--:B------:R-:W-:Y:S02]  /*02d0*/  LEA.HI R0, R3.reuse, R13.reuse, RZ, 0x4 ;  /* 0x0000000d03007211 */ /* 0x0c0fe400078f20ff */
[CC--:B------:R-:W-:Y:S02]  /*02e0*/  LEA.HI R12, R3.reuse, R13.reuse, RZ, 0x6 ;  /* 0x0000000d030c7211 */ /* 0x0c0fe400078f30ff */
[----:B------:R-:W-:Y:S02]  /*02f0*/  LEA.HI R22, R3, R13, RZ, 0x5 ;  /* 0x0000000d03167211 */ /* 0x000fe400078f28ff */
[----:B------:R-:W-:Y:S01]  /*0300*/  LOP3.LUT R3, R19, 0xfffffff8, RZ, 0xc0, !PT ;  /* 0xfffffff813037812 */ /* 0x000fe200078ec0ff */
[----:B------:R-:W-:Y:S01]  /*0310*/  IMAD.SHL.U32 R12, R12, 0x8, RZ ;  /* 0x000000080c0c7824 */ /* 0x000fe200078e00ff */
[----:B---3--:R-:W-:-:S02]  /*0320*/  IADD3 R4, R4, 0xffffffe, RZ ;  /* 0x0ffffffe04047810 */ /* 0x008fc40007ffe0ff */
[----:B------:R-:W-:Y:S01]  /*0330*/  ISETP.GE.AND P1, PT, R5, RZ, PT ;  /* 0x000000ff0500720c */ /* 0x000fe20003f26270 */
[C---:B------:R-:W-:Y:S01]  /*0340*/  IMAD.IADD R56, R13.reuse, 0x1, -R3 ;  /* 0x000000010d387824 */ /* 0x040fe200078e0a03 */
[----:B------:R-:W-:Y:S01]  /*0350*/  LOP3.LUT R7, R0, 0xfffffff0, RZ, 0xc0, !PT ;  /* 0xfffffff000077812 */ /* 0x000fe200078ec0ff */
[----:B------:R1:W2:Y:S01]  /*0360*/  F2I.FTZ.U32.TRUNC.NTZ R5, R4 ;  /* 0x0000000400057305 */ /* 0x0002a2000021f000 */
[----:B------:R-:W-:Y:S02]  /*0370*/  SHF.R.S32.HI R2, RZ, 0x3, R19 ;  /* 0x00000003ff027819 */ /* 0x000fe40000011413 */
[----:B------:R-:W-:Y:S01]  /*0380*/  IABS R20, R26 ;  /* 0x0000001a00147213 */ /* 0x000fe20000000000 */
[----:B------:R-:W-:Y:S01]  /*0390*/  IMAD.IADD R13, R13, 0x1, -R7 ;  /* 0x000000010d0d7824 */ /* 0x000fe200078e0a07 */
[----:B------:R-:W-:Y:S01]  /*03a0*/  SHF.R.S32.HI R3, RZ, 0x1f, R2 ;  /* 0x0000001fff037819 */ /* 0x000fe20000011402 */
[C---:B------:R-:W-:Y:S01]  /*03b0*/  IMAD.SHL.U32 R7, R2.reuse, 0x40, RZ ;  /* 0x0000004002077824 */ /* 0x040fe200078e00ff */
[----:B------:R-:W-:-:S03]  /*03c0*/  IADD3 R9, P0, R2, R6, RZ ;  /* 0x0000000602097210 */ /* 0x000fc60007f1e0ff */
[----:B------:R-:W-:Y:S01]  /*03d0*/  IMAD.WIDE R16, R16, 0x80, R2 ;  /* 0x0000008010107825 */ /* 0x000fe200078e0202 */
[----:B------:R-:W-:-:S03]  /*03e0*/  LEA.HI.X.SX32 R8, R6, R3, 0x1, P0 ;  /* 0x0000000306087211 */ /* 0x000fc600000f0eff */
[----:B------:R-:W-:Y:S01]  /*03f0*/  IMAD.SHL.U32 R6, R56, 0x8, RZ ;  /* 0x0000000838067824 */ /* 0x000fe200078e00ff */
[----:B-1----:R-:W-:Y:S01]  /*0400*/  SHF.R.S32.HI R4, RZ, 0x4, R0 ;  /* 0x00000004ff047819 */ /* 0x002fe20000011400 */
[----:B--2---:R-:W-:-:S03]  /*0410*/  IMAD.MOV R11, RZ, RZ, -R5 ;  /* 0x000000ffff0b7224 */ /* 0x004fc600078e0a05 */
[----:B------:R-:W-:Y:S02]  /*0420*/  LEA.HI R10, R0, R4, RZ, 0x1 ;  /* 0x00000004000a7211 */ /* 0x000fe400078f08ff */
[----:B------:R-:W-:Y:S02]  /*0430*/  LOP3.LUT R0, R7, 0x1c0, RZ, 0xc0, !PT ;  /* 0x000001c007007812 */ /* 0x000fe400078ec0ff */
[----:B------:R-:W-:Y:S02]  /*0440*/  LOP3.LUT R7, R10, 0xfffffffe, RZ, 0xc0, !PT ;  /* 0xfffffffe0a077812 */ /* 0x000fe400078ec0ff */
[----:B------:R-:W-:Y:S02]  /*0450*/  SHF.R.U32.HI R10, RZ, 0x3, R0 ;  /* 0x00000003ff0a7819 */ /* 0x000fe40000011600 */
[--C-:B------:R-:W-:Y:S01]  /*0460*/  LOP3.LUT R0, R0, 0x38, R6.reuse, 0xf8, !PT ;  /* 0x0000003800007812 */ /* 0x100fe200078ef806 */
[----:B------:R-:W-:Y:S01]  /*0470*/  IMAD.IADD R21, R4, 0x1, -R7 ;  /* 0x0000000104157824 */ /* 0x000fe200078e0a07 */
[----:B------:R-:W-:Y:S01]  /*0480*/  SHF.R.S32.HI R7, RZ, 0x1f, R6 ;  /* 0x0000001fff077819 */ /* 0x000fe20000011406 */
[----:B------:R-:W-:Y:S01]  /*0490*/  IMAD.MOV.U32 R4, RZ, RZ, RZ ;  /* 0x000000ffff047224 */ /* 0x000fe200078e00ff */
[----:B------:R-:W-:Y:S01]  /*04a0*/  LOP3.LUT R14, R0, R10, RZ, 0x3c, !PT ;  /* 0x0000000a000e7212 */ /* 0x000fe200078e3cff */
[----:B------:R-:W-:-:S02]  /*04b0*/  IMAD R0, R11, R23, RZ ;  /* 0x000000170b007224 */ /* 0x000fc400078e02ff */
[----:B------:R-:W-:Y:S01]  /*04c0*/  IMAD R10, R25, c[0x0][0x178], RZ ;  /* 0x00005e00190a7a24 */ /* 0x000fe200078e02ff */
[----:B------:R-:W-:Y:S01]  /*04d0*/  LOP3.LUT R14, R14, 0x7ffffe00, R12, 0xf8, !PT ;  /* 0x7ffffe000e0e7812 */ /* 0x000fe200078ef80c */
[----:B------:R-:W-:-:S04]  /*04e0*/  IMAD.HI.U32 R11, R5, R0, R4 ;  /* 0x00000000050b7227 */ /* 0x000fc800078e0004 */
[C---:B------:R-:W-:Y:S02]  /*04f0*/  IMAD R10, R24.reuse, c[0x0][0x17c], R10 ;  /* 0x00005f00180a7a24 */ /* 0x040fe400078e020a */
[----:B------:R-:W-:-:S04]  /*0500*/  IMAD.WIDE.U32 R2, R24, c[0x0][0x178], R6 ;  /* 0x00005e0018027a25 */ /* 0x000fc800078e0006 */
[----:B------:R-:W-:-:S04]  /*0510*/  IMAD.HI.U32 R11, R11, R20, RZ ;  /* 0x000000140b0b7227 */ /* 0x000fc800078e00ff */
[----:B------:R-:W-:Y:S02]  /*0520*/  IMAD.IADD R3, R3, 0x1, R10 ;  /* 0x0000000103037824 */ /* 0x000fe400078e020a */
[----:B------:R-:W-:Y:S02]  /*0530*/  IMAD.MOV R10, RZ, RZ, -R11 ;  /* 0x000000ffff0a7224 */ /* 0x000fe400078e0a0b */
[C---:B------:R-:W-:Y:S02]  /*0540*/  IMAD R4, R8.reuse, c[0x0][0x198], RZ ;  /* 0x0000660008047a24 */ /* 0x040fe400078e02ff */
[----:B------:R-:W-:Y:S02]  /*0550*/  IMAD R10, R23, R10, R20 ;  /* 0x0000000a170a7224 */ /* 0x000fe400078e0214 */
[----:B------:R-:W-:Y:S01]  /*0560*/  IMAD R0, R8, c[0x0][0x1a0], RZ ;  /* 0x0000680008007a24 */ /* 0x000fe200078e02ff */
[----:B------:R-:W-:Y:S01]  /*0570*/  SHF.R.S32.HI R8, RZ, 0x1f, R13 ;  /* 0x0000001fff087819 */ /* 0x000fe2000001140d */
[----:B------:R-:W-:Y:S01]  /*0580*/  IMAD R15, R9, c[0x0][0x19c], R4 ;  /* 0x00006700090f7a24 */ /* 0x000fe200078e0204 */
[----:B------:R-:W-:Y:S01]  /*0590*/  ISETP.GT.U32.AND P2, PT, R23, R10, PT ;  /* 0x0000000a1700720c */ /* 0x000fe20003f44070 */
[----:B------:R-:W-:Y:S01]  /*05a0*/  IMAD.WIDE.U32 R4, R9, c[0x0][0x198], R6 ;  /* 0x0000660009047a25 */ /* 0x000fe200078e0006 */
[----:B------:R-:W-:-:S03]  /*05b0*/  LEA.HI R20, R8, R13, RZ, 0x3 ;  /* 0x0000000d08147211 */ /* 0x000fc600078f18ff */
[C---:B------:R-:W-:Y:S01]  /*05c0*/  IMAD R18, R9.reuse, c[0x0][0x1a4], R0 ;  /* 0x0000690009127a24 */ /* 0x040fe200078e0200 */
[----:B------:R-:W-:Y:S01]  /*05d0*/  LOP3.LUT R8, R20, 0xfffffff8, RZ, 0xc0, !PT ;  /* 0xfffffff814087812 */ /* 0x000fe200078ec0ff */
[----:B------:R-:W-:Y:S01]  /*05e0*/  IMAD.WIDE.U32 R6, R9, c[0x0][0x1a0], R6 ;  /* 0x0000680009067a25 */ /* 0x000fe200078e0006 */
[----:B------:R-:W-:-:S03]  /*05f0*/  SHF.R.S32.HI R9, RZ, 0x1f, R26 ;  /* 0x0000001fff097819 */ /* 0x000fc6000001141a */
[----:B------:R-:W-:Y:S02]  /*0600*/  IMAD.SHL.U32 R0, R56, 0x40, RZ ;  /* 0x0000004038007824 */ /* 0x000fe400078e00ff */
[----:B------:R-:W-:Y:S01]  /*0610*/  IMAD R9, R9, c[0x0][0x1a8], RZ ;  /* 0x00006a0009097a24 */ /* 0x000fe200078e02ff */
[----:B------:R-:W-:Y:S01]  /*0620*/  @!P2 IADD3 R11, R11, 0x1, RZ ;  /* 0x000000010b0ba810 */ /* 0x000fe20007ffe0ff */
[----:B------:R-:W-:Y:S01]  /*0630*/  IMAD.WIDE.U32 R2, R26, c[0x0][0x1a8], R2 ;  /* 0x00006a001a027a25 */ /* 0x000fe200078e0002 */
[----:B------:R-:W-:-:S03]  /*0640*/  LOP3.LUT R0, R0, 0x1c0, RZ, 0xc0, !PT ;  /* 0x000001c000007812 */ /* 0x000fc600078ec0ff */
[----:B------:R-:W-:Y:S01]  /*0650*/  IMAD R9, R26, c[0x0][0x1ac], R9 ;  /* 0x00006b001a097a24 */ /* 0x000fe200078e0209 */
[----:B------:R-:W-:Y:S01]  /*0660*/  LOP3.LUT R12, R0, 0x8, R19, 0xf8, !PT ;  /* 0x00000008000c7812 */ /* 0x000fe200078ef813 */
[----:B------:R-:W-:Y:S01]  /*0670*/  IMAD.IADD R57, R13, 0x1, -R8 ;  /* 0x000000010d397824 */ /* 0x000fe200078e0a08 */
[----:B------:R-:W-:Y:S01]  /*0680*/  SHF.R.U32.HI R0, RZ, 0x3, R0 ;  /* 0x00000003ff007819 */ /* 0x000fe20000011600 */
[----:B------:R-:W-:Y:S02]  /*0690*/  @!P2 IMAD.IADD R10, R10, 0x1, -R23 ;  /* 0x000000010a0aa824 */ /* 0x000fe400078e0a17 */
[----:B------:R-:W-:Y:S02]  /*06a0*/  IMAD.IADD R3, R3, 0x1, R9 ;  /* 0x0000000103037824 */ /* 0x000fe400078e0209 */
[----:B------:R-:W-:Y:S01]  /*06b0*/  IMAD R8, R17, c[0x0][0x190], RZ ;  /* 0x0000640011087a24 */ /* 0x000fe200078e02ff */
[----:B------:R-:W-:Y:S01]  /*06c0*/  ISETP.GE.U32.AND P3, PT, R10, R23, PT ;  /* 0x000000170a00720c */ /* 0x000fe20003f66070 */
[----:B------:R-:W-:Y:S01]  /*06d0*/  IMAD.IADD R5, R5, 0x1, R15 ;  /* 0x0000000105057824 */ /* 0x000fe200078e020f */
[----:B------:R-:W-:Y:S01]  /*06e0*/  LOP3.LUT R15, R12, R0, RZ, 0x3c, !PT ;  /* 0x000000000c0f7212 */ /* 0x000fe200078e3cff */
[----:B------:R-:W-:-:S02]  /*06f0*/  IMAD R0, R25, c[0x0][0x180], RZ ;  /* 0x0000600019007a24 */ /* 0x000fc400078e02ff */
[C---:B------:R-:W-:Y:S02]  /*0700*/  IMAD R12, R16.reuse, c[0x0][0x194], R8 ;  /* 0x00006500100c7a24 */ /* 0x040fe400078e0208 */
[----:B------:R-:W-:-:S04]  /*0710*/  IMAD.WIDE.U32 R2, R16, c[0x0][0x190], R2 ;  /* 0x0000640010027a25 */ /* 0x000fc800078e0002 */
[C---:B------:R-:W-:Y:S02]  /*0720*/  IMAD R0, R24.reuse, c[0x0][0x184], R0 ;  /* 0x0000610018007a24 */ /* 0x040fe400078e0200 */
[----:B------:R-:W-:Y:S01]  /*0730*/  IMAD.WIDE.U32 R8, R24, c[0x0][0x180], R4 ;  /* 0x0000600018087a25 */ /* 0x000fe200078e0004 */
[----:B------:R-:W-:Y:S02]  /*0740*/  LEA R4, P0, R2, c[0x0][0x160], 0x1 ;  /* 0x0000580002047a11 */ /* 0x000fe400078008ff */
[----:B------:R-:W-:Y:S01]  /*0750*/  @P3 IADD3 R11, R11, 0x1, RZ ;  /* 0x000000010b0b3810 */ /* 0x000fe20007ffe0ff */
[----:B------:R-:W-:Y:S02]  /*0760*/  IMAD R5, R25, c[0x0][0x188], RZ ;  /* 0x0000620019057a24 */ /* 0x000fe400078e02ff */
[----:B------:R-:W-:Y:S01]  /*0770*/  IMAD.IADD R3, R3, 0x1, R12 ;  /* 0x0000000103037824 */ /* 0x000fe200078e020c */
[----:B------:R-:W-:Y:S01]  /*0780*/  LEA.HI.SX32 R12, R246, 0xffffffff, 0x1a ;  /* 0xfffffffff60c7811 */ /* 0x000fe200078fd2ff */
[----:B------:R-:W-:-:S02]  /*0790*/  IMAD.IADD R9, R9, 0x1, R0 ;  /* 0x0000000109097824 */ /* 0x000fc400078e0200 */
[----:B------:R-:W-:Y:S01]  /*07a0*/  IMAD R0, R24, c[0x0][0x18c], R5 ;  /* 0x0000630018007a24 */ /* 0x000fe200078e0205 */
[----:B------:R-:W-:Y:S01]  /*07b0*/  LEA.HI.X R5, R2, c[0x0][0x164], R3, 0x1, P0 ;  /* 0x0000590002057a11 */ /* 0x000fe200000f0c03 */
[----:B------:R-:W-:Y:S01]  /*07c0*/  IMAD.IADD R7, R7, 0x1, R18 ;  /* 0x0000000107077824 */ /* 0x000fe200078e0212 */
[----:B------:R-:W-:Y:S01]  /*07d0*/  ISETP.NE.AND P0, PT, RZ, c[0x0][0x1c8], PT ;  /* 0x00007200ff007a0c */ /* 0x000fe20003f05270 */
[----:B------:R-:W-:Y:S01]  /*07e0*/  IMAD.SHL.U32 R247, R14, 0x2, RZ ;  /* 0x000000020ef77824 */ /* 0x000fe200078e00ff */
[----:B------:R-:W-:Y:S01]  /*07f0*/  IADD3 R2, P2, R4, UR7, RZ ;  /* 0x0000000704027c10 */ /* 0x000fe2000ff5e0ff */
[----:B------:R-:W-:Y:S01]  /*0800*/  IMAD.WIDE.U32 R6, R24, c[0x0][0x188], R6 ;  /* 0x0000620018067a25 */ /* 0x000fe200078e0006 */
[----:B------:R-:W-:Y:S02]  /*0810*/  SHF.R.S32.HI R13, RZ, 0x1f, R12 ;  /* 0x0000001fff0d7819 */ /* 0x000fe4000001140c */
[----:B------:R-:W-:Y:S01]  /*0820*/  IADD3.X R3, R5, UR12, RZ, P2, !PT ;  /* 0x0000000c05037c10 */ /* 0x000fe200097fe4ff */
[----:B------:R-:W-:Y:S01]  /*0830*/  IMAD.IADD R7, R7, 0x1, R0 ;  /* 0x0000000107077824 */ /* 0x000fe200078e0200 */
[----:B------:R1:W-:Y:S01]  /*0840*/  LDGSTS.E.BYPASS.LTC128B.128 [R247], [R4.64] ;  /* 0x0000000004f77fae */ /* 0x0003e2000b901d48 */
[----:B------:R-:W-:-:S03]  /*0850*/  IMAD.MOV.U32 R0, RZ, RZ, R11 ;  /* 0x000000ffff007224 */ /* 0x000fc600078e000b */
[----:B------:R1:W-:Y:S01]  /*0860*/  LDGSTS.E.BYPASS.LTC128B.128 [R247+0x4000], [R4.64+0x80] ;  /* 0x0400008004f77fae */ /* 0x0003e2000b901d48 */
[----:B------:R-:W-:Y:S01]  /*0870*/  @!P1 IMAD.MOV R0, RZ, RZ, -R0 ;  /* 0x000000ffff009224 */ /* 0x000fe200078e0a00 */
[----:B------:R-:W-:Y:S02]  /*0880*/  @!P0 LOP3.LUT R0, RZ, c[0x0][0x1c8], RZ, 0x33, !PT ;  /* 0x00007200ff008a12 */ /* 0x000fe400078e33ff */
[----:B------:R2:W-:Y:S03]  /*0890*/  LDGSTS.E.BYPASS.LTC128B.128 [R247+0x800], [R2.64] ;  /* 0x0080000002f77fae */ /* 0x0005e6000b901d48 */
[C---:B------:R-:W-:Y:S01]  /*08a0*/  IMAD.WIDE.U32 R30, R0.reuse, c[0x0][0x1b0], R8 ;  /* 0x00006c00001e7a25 */ /* 0x040fe200078e0008 */
[----:B------:R2:W-:Y:S03]  /*08b0*/  LDGSTS.E.BYPASS.LTC128B.128 [R247+0x4800], [R2.64+0x80] ;  /* 0x0480008002f77fae */ /* 0x0005e6000b901d48 */
[----:B------:R-:W-:Y:S01]  /*08c0*/  IMAD.WIDE.U32 R28, R0, c[0x0][0x1b8], R6 ;  /* 0x00006e00001c7a25 */ /* 0x000fe200078e0006 */
[----:B------:R-:W-:Y:S03]  /*08d0*/  STL.64 [R1+0x38], R30 ;  /* 0x0000381e01007387 */ /* 0x000fe60000100a00 */
[----:B------:R-:W-:Y:S01]  /*08e0*/  IMAD.MOV.U32 R164, RZ, RZ, R30 ;  /* 0x000000ffffa47224 */ /* 0x000fe200078e001e */
[----:B------:R-:W-:Y:S01]  /*08f0*/  STL.64 [R1+0x30], R28 ;  /* 0x0000301c01007387 */ /* 0x000fe20000100a00 */
[----:B-1----:R-:W-:-:S05]  /*0900*/  SHF.R.S32.HI R4, RZ, 0x1f, R0 ;  /* 0x0000001fff047819 */ /* 0x002fca0000011400 */
[C---:B------:R-:W-:Y:S02]  /*0910*/  IMAD R5, R4.reuse, c[0x0][0x1b0], RZ ;  /* 0x00006c0004057a24 */ /* 0x040fe400078e02ff */
[----:B------:R-:W-:Y:S01]  /*0920*/  IMAD R4, R4, c[0x0][0x1b8], RZ ;  /* 0x00006e0004047a24 */ /* 0x000fe200078e02ff */
[----:B--2---:R-:W-:Y:S01]  /*0930*/  IADD3 R2, P0, R2, UR7, RZ ;  /* 0x0000000702027c10 */ /* 0x004fe2000ff1e0ff */
[C---:B------:R-:W-:Y:S02]  /*0940*/  IMAD R5, R0.reuse, c[0x0][0x1b4], R5 ;  /* 0x00006d0000057a24 */ /* 0x040fe400078e0205 */
[----:B------:R-:W-:Y:S01]  /*0950*/  IMAD R14, R0, c[0x0][0x1bc], R4 ;  /* 0x00006f00000e7a24 */ /* 0x000fe200078e0204 */
[----:B------:R-:W-:Y:S01]  /*0960*/  IADD3.X R3, R3, UR12, RZ, P0, !PT ;  /* 0x0000000c03037c10 */ /* 0x000fe200087fe4ff */
[----:B------:R-:W-:Y:S01]  /*0970*/  IMAD R0, R12, UR10, RZ ;  /* 0x0000000a0c007c24 */ /* 0x000fe2000f8e02ff */
[----:B------:R-:W-:Y:S01]  /*0980*/  IADD3 R8, P0, R2, UR7, RZ ;  /* 0x0000000702087c10 */ /* 0x000fe2000ff1e0ff */
[----:B------:R-:W-:-:S02]  /*0990*/  IMAD.IADD R165, R31, 0x1, R5 ;  /* 0x000000011fa57824 */ /* 0x000fc400078e0205 */
[----:B------:R-:W-:Y:S01]  /*09a0*/  IMAD R0, R13, UR11, R0 ;  /* 0x0000000b0d007c24 */ /* 0x000fe2000f8e0200 */
[----:B------:R-:W-:Y:S01]  /*09b0*/  IADD3.X R9, R3, UR12, RZ, P0, !PT ;  /* 0x0000000c03097c10 */ /* 0x000fe200087fe4ff */
[----:B------:R-:W-:Y:S01]  /*09c0*/  IMAD.WIDE.U32 R10, R12, UR11, R164 ;  /* 0x0000000b0c0a7c25 */ /* 0x000fe2000f8e00a4 */
[----:B------:R-:W-:Y:S01]  /*09d0*/  IADD3 R6, P0, R8, UR7, RZ ;  /* 0x0000000708067c10 */ /* 0x000fe2000ff1e0ff */
[----:B------:R1:W-:Y:S02]  /*09e0*/  LDGSTS.E.BYPASS.LTC128B.128 [R247+0x1000], [R2.64] ;  /* 0x0100000002f77fae */ /* 0x0003e4000b901d48 */
[----:B------:R-:W-:Y:S01]  /*09f0*/  IMAD.IADD R0, R11, 0x1, R0 ;  /* 0x000000010b007824 */ /* 0x000fe200078e0200 */
[----:B------:R-:W-:Y:S01]  /*0a00*/  IADD3.X R7, R9, UR12, RZ, P0, !PT ;  /* 0x0000000c09077c10 */ /* 0x000fe200087fe4ff */
[----:B------:R1:W-:Y:S01]  /*0a10*/  LDGSTS.E.BYPASS.LTC128B.128 [R247+0x5000], [R2.64+0x80] ;  /* 0x0500008002f77fae */ /* 0x0003e2000b901d48 */
[----:B------:R-:W-:-:S03]  /*0a20*/  IADD3 R4, P0, R6, UR7, RZ ;  /* 0x0000000706047c10 */ /* 0x000fc6000ff1e0ff */
[----:B------:R2:W-:Y:S01]  /*0a30*/  LDGSTS.E.BYPASS.LTC128B.128 [R247+0x1800], [R8.64] ;  /* 0x0180000008f77fae */ /* 0x0005e2000b901d48 */
[----:B------:R-:W-:-:S03]  /*0a40*/  IADD3.X R5, R7, UR12, RZ, P0, !PT ;  /* 0x0000000c07057c10 */ /* 0x000fc600087fe4ff */
[----:B------:R2:W-:Y:S04]  /*0a50*/  LDGSTS.E.BYPASS.LTC128B.128 [R247+0x5800], [R8.64+0x80] ;  /* 0x0580008008f77fae */ /* 0x0005e8000b901d48 */
[----:B------:R3:W-:Y:S04]  /*0a60*/  LDGSTS.E.BYPASS.LTC128B.128 [R247+0x2000], [R6.64] ;  /* 0x0200000006f77fae */ /* 0x0007e8000b901d48 */
[----:B------:R3:W-:Y:S04]  /*0a70*/  LDGSTS.E.BYPASS.LTC128B.128 [R247+0x6000], [R6.64+0x80] ;  /* 0x0600008006f77fae */ /* 0x0007e8000b901d48 */
[----:B------:R4:W-:Y:S04]  /*0a80*/  LDGSTS.E.BYPASS.LTC128B.128 [R247+0x2800], [R4.64] ;  /* 0x0280000004f77fae */ /* 0x0009e8000b901d48 */
[----:B------:R4:W-:Y:S01]  /*0a90*/  LDGSTS.E.BYPASS.LTC128B.128 [R247+0x6800], [R4.64+0x80] ;  /* 0x0680008004f77fae */ /* 0x0009e2000b901d48 */
[----:B-1----:R-:W-:-:S03]  /*0aa0*/  IADD3 R2, P1, R4, UR7, RZ ;  /* 0x0000000704027c10 */ /* 0x002fc6000ff3e0ff */
[----:B------:R-:W-:Y:S01]  /*0ab0*/  STL.64 [R1+0x28], R164 ;  /* 0x000028a401007387 */ /* 0x000fe20000100a00 */
[----:B------:R-:W-:Y:S02]  /*0ac0*/  IADD3.X R3, R5, UR12, RZ, P1, !PT ;  /* 0x0000000c05037c10 */ /* 0x000fe40008ffe4ff */
[----:B--2---:R-:W-:-:S03]  /*0ad0*/  LEA R8, P0, R10, c[0x0][0x168], 0x1 ;  /* 0x00005a000a087a11 */ /* 0x004fc600078008ff */
[----:B------:R1:W-:Y:S01]  /*0ae0*/  LDGSTS.E.BYPASS.LTC128B.128 [R247+0x3000], [R2.64] ;  /* 0x0300000002f77fae */ /* 0x0003e2000b901d48 */
[----:B------:R-:W-:-:S03]  /*0af0*/  LEA.HI.X R9, R10, c[0x0][0x16c], R0, 0x1, P0 ;  /* 0x00005b000a097a11 */ /* 0x000fc600000f0c00 */
[----:B------:R1:W-:Y:S01]  /*0b00*/  LDGSTS.E.BYPASS.LTC128B.128 [R247+0x7000], [R2.64+0x80] ;  /* 0x0700008002f77fae */ /* 0x0003e2000b901d48 */
[----:B------:R-:W-:Y:S01]  /*0b10*/  IMAD R0, R13, c[0x0][0x1a0], RZ ;  /* 0x000068000d007a24 */ /* 0x000fe200078e02ff */
[----:B---3--:R-:W-:Y:S01]  /*0b20*/  IADD3 R6, P0, R2, UR7, RZ ;  /* 0x0000000702067c10 */ /* 0x008fe2000ff1e0ff */
[----:B------:R-:W-:Y:S02]  /*0b30*/  USHF.L.U32 UR7, UR4, 0x5, URZ ;  /* 0x0000000504077899 */ /* 0x000fe4000800063f */
[----:B------:R-:W-:Y:S01]  /*0b40*/  IMAD R0, R12, c[0x0][0x1a4], R0 ;  /* 0x000069000c007a24 */ /* 0x000fe200078e0200 */
[----:B------:R-:W-:Y:S01]  /*0b50*/  IADD3.X R7, R3, UR12, RZ, P0, !PT ;  /* 0x0000000c03077c10 */ /* 0x000fe200087fe4ff */
[----:B------:R-:W-:Y:S02]  /*0b60*/  USHF.L.U64.HI UR12, UR4, UR6, UR5 ;  /* 0x00000006040c7299 */ /* 0x000fe40008010205 */
[----:B----4-:R-:W-:Y:S02]  /*0b70*/  IADD3 R4, P0, R8, UR7, RZ ;  /* 0x0000000708047c10 */ /* 0x010fe4000ff1e0ff */
[----:B------:R2:W-:Y:S01]  /*0b80*/  LDGSTS.E.BYPASS.LTC128B.128 [R247+0x3800], [R6.64] ;  /* 0x0380000006f77fae */ /* 0x0005e2000b901d48 */
[----:B------:R-:W-:Y:S01]  /*0b90*/  ULDC.64 UR4, c[0x0][0x1a0] ;  /* 0x0000680000047ab9 */ /* 0x000fe20000000a00 */
[----:B------:R-:W-:-:S02]  /*0ba0*/  IADD3.X R5, R9, UR12, RZ, P0, !PT ;  /* 0x0000000c09057c10 */ /* 0x000fc400087fe4ff */
[----:B------:R2:W-:Y:S01]  /*0bb0*/  LDGSTS.E.BYPASS.LTC128B.128 [R247+0x7800], [R6.64+0x80] ;  /* 0x0780008006f77fae */ /* 0x0005e2000b901d48 */
[----:B------:R-:W-:Y:S02]  /*0bc0*/  USHF.L.U32 UR13, UR4, 0x5, URZ ;  /* 0x00000005040d7899 */ /* 0x000fe4000800063f */
[----:B------:R-:W-:Y:S01]  /*0bd0*/  USHF.L.U64.HI UR5, UR4, UR6, UR5 ;  /* 0x0000000604057299 */ /* 0x000fe20008010205 */
[----:B------:R3:W-:Y:S04]  /*0be0*/  LDGSTS.E.BYPASS.LTC128B.128 [R247+0x8000], [R8.64] ;  /* 0x0800000008f77fae */ /* 0x0007e8000b901d48 */
[----:B------:R3:W-:Y:S01]  /*0bf0*/  LDGSTS.E.BYPASS.LTC128B.128 [R247+0xa000], [R8.64+0x80] ;  /* 0x0a00008008f77fae */ /* 0x0007e2000b901d48 */
[----:B-1----:R-:W-:-:S03]  /*0c00*/  IADD3 R2, P0, R4, UR7, RZ ;  /* 0x0000000704027c10 */ /* 0x002fc6000ff1e0ff */
[----:B------:R1:W-:Y:S01]  /*0c10*/  LDGSTS.E.BYPASS.LTC128B.128 [R247+0x8800], [R4.64] ;  /* 0x0880000004f77fae */ /* 0x0003e2000b901d48 */
[----:B------:R-:W-:-:S03]  /*0c20*/  IADD3.X R3, R5, UR12, RZ, P0, !PT ;  /* 0x0000000c05037c10 */ /* 0x000fc600087fe4ff */
[----:B------:R1:W-:Y:S04]  /*0c30*/  LDGSTS.E.BYPASS.LTC128B.128 [R247+0xa800], [R4.64+0x80] ;  /* 0x0a80008004f77fae */ /* 0x0003e8000b901d48 */
[----:B------:R4:W-:Y:S04]  /*0c40*/  LDGSTS.E.BYPASS.LTC128B.128 [R247+0x9000], [R2.64] ;  /* 0x0900000002f77fae */ /* 0x0009e8000b901d48 */
[----:B------:R4:W-:Y:S01]  /*0c50*/  LDGSTS.E.BYPASS.LTC128B.128 [R247+0xb000], [R2.64+0x80] ;  /* 0x0b00008002f77fae */ /* 0x0009e2000b901d48 */
[----:B--2---:R-:W-:-:S04]  /*0c60*/  IMAD.WIDE.U32 R6, R12, c[0x0][0x1a0], RZ ;  /* 0x000068000c067a25 */ /* 0x004fc800078e00ff */
[----:B------:R-:W-:Y:S01]  /*0c70*/  IMAD.IADD R0, R7, 0x1, R0 ;  /* 0x0000000107007824 */ /* 0x000fe200078e0200 */
[----:B-1----:R-:W-:-:S04]  /*0c80*/  IADD3 R4, P0, R2, UR7, RZ ;  /* 0x0000000702047c10 */ /* 0x002fc8000ff1e0ff */
[----:B------:R-:W-:Y:S02]  /*0c90*/  IADD3.X R5, R3, UR12, RZ, P0, !PT ;  /* 0x0000000c03057c10 */ /* 0x000fe400087fe4ff */
[----:B------:R-:W-:Y:S01]  /*0ca0*/  LEA R7, P0, R6, R28, 0x6 ;  /* 0x0000001c06077211 */ /* 0x000fe200078030ff */
[----:B----4-:R-:W-:Y:S02]  /*0cb0*/  IMAD.IADD R2, R29, 0x1, R14 ;  /* 0x000000011d027824 */ /* 0x010fe400078e020e */
[----:B------:R1:W-:Y:S01]  /*0cc0*/  LDGSTS.E.BYPASS.LTC128B.128 [R247+0x9800], [R4.64] ;  /* 0x0980000004f77fae */ /* 0x0003e2000b901d48 */
[----:B------:R-:W-:-:S03]  /*0cd0*/  IMAD.SHL.U32 R3, R21, 0x8, RZ ;  /* 0x0000000815037824 */ /* 0x000fc600078e00ff */
[----:B------:R1:W-:Y:S01]  /*0ce0*/  LDGSTS.E.BYPASS.LTC128B.128 [R247+0xb800], [R4.64+0x80] ;  /* 0x0b80008004f77fae */ /* 0x0003e2000b901d48 */
[----:B------:R-:W-:Y:S01]  /*0cf0*/  LEA.HI.X R6, R6, R2, R0, 0x6, P0 ;  /* 0x0000000206067211 */ /* 0x000fe200000f3400 */
[----:B------:R-:W-:Y:S02]  /*0d00*/  IMAD R0, R21, 0x200, R15 ;  /* 0x0000020015007824 */ /* 0x000fe400078e020f */
[----:B------:R-:W0:Y:S03]  /*0d10*/  LDGDEPBAR ;  /* 0x00000000000079af */ /* 0x000e260000000000 */
[----:B------:R-:W-:Y:S01]  /*0d20*/  LEA R233, R0, 0x8000, 0x1 ;  /* 0x0000800000e97811 */ /* 0x000fe200078e08ff */
[----:B------:R2:W-:Y:S03]  /*0d30*/  STL [R1+0x40], R2 ;  /* 0x0000400201007387 */ /* 0x0005e60000100800 */
[----:B------:R-:W-:-:S02]  /*0d40*/  IADD3 R238, R233, 0x20, RZ ;  /* 0x00000020e9ee7810 */ /* 0x000fc40007ffe0ff */
[----:B-1----:R-:W-:Y:S01]  /*0d50*/  LEA R4, P0, R7, c[0x0][0x170], 0x1 ;  /* 0x00005c0007047a11 */ /* 0x002fe200078008ff */
[----:B------:R-:W-:-:S04]  /*0d60*/  DEPBAR.LE SB0, 0x0 ;  /* 0x000080000000791a */ /* 0x000fc80000000000 */
[----:B------:R-:W-:Y:S01]  /*0d70*/  LEA.HI.X R5, R7, c[0x0][0x174], R6, 0x1, P0 ;  /* 0x00005d0007057a11 */ /* 0x000fe200000f0c06 */
[----:B------:R-:W-:Y:S01]  /*0d80*/  BAR.SYNC.DEFER_BLOCKING 0x0 ;  /* 0x0000000000007b1d */ /* 0x000fe20000010000 */
[----:B--2---:R-:W-:Y:S02]  /*0d90*/  IMAD.SHL.U32 R2, R57, 0x40, RZ ;  /* 0x0000004039027824 */ /* 0x004fe400078e00ff */
[----:B------:R-:W-:-:S03]  /*0da0*/  IMAD.SHL.U32 R6, R20, 0x40, RZ ;  /* 0x0000004014067824 */ /* 0x000fc600078e00ff */
[----:B------:R-:W-:Y:S02]  /*0db0*/  LOP3.LUT R2, R2, 0x1c0, RZ, 0xc0, !PT ;  /* 0x000001c002027812 */ /* 0x000fe400078ec0ff */
[----:B------:R-:W-:Y:S02]  /*0dc0*/  LOP3.LUT R149, R6, 0xfffffe00, RZ, 0xc0, !PT ;  /* 0xfffffe0006957812 */ /* 0x000fe400078ec0ff */
[----:B------:R-:W-:Y:S02]  /*0dd0*/  LOP3.LUT R7, R2, 0x8, R3, 0xf8, !PT ;  /* 0x0000000802077812 */ /* 0x000fe400078ef803 */
[----:B------:R-:W-:Y:S02]  /*0de0*/  SHF.R.U32.HI R3, RZ, 0x3, R2 ;  /* 0x00000003ff037819 */ /* 0x000fe40000011602 */
[----:B------:R-:W-:Y:S02]  /*0df0*/  IADD3 R2, P0, R4, UR13, RZ ;  /* 0x0000000d04027c10 */ /* 0x000fe4000ff1e0ff */
[----:B------:R-:W-:-:S02]  /*0e00*/  LOP3.LUT R150, R7, R3, RZ, 0x3c, !PT ;  /* 0x0000000307967212 */ /* 0x000fc400078e3cff */
[----:B------:R-:W-:Y:S02]  /*0e10*/  SHF.R.S32.HI R7, RZ, 0x5, R22 ;  /* 0x00000005ff077819 */ /* 0x000fe40000011416 */
[----:B------:R-:W-:Y:S02]  /*0e20*/  IADD3.X R3, R5, UR5, RZ, P0, !PT ;  /* 0x0000000505037c10 */ /* 0x000fe400087fe4ff */
[----:B------:R-:W-:Y:S01]  /*0e30*/  IADD3 R6, P1, R2, UR13, RZ ;  /* 0x0000000d02067c10 */ /* 0x000fe2000ff3e0ff */
[----:B------:R-:W-:Y:S01]  /*0e40*/  @!PT LDS RZ, [RZ] ;  /* 0x00000000fffff984 */ /* 0x000fe20000000800 */
[----:B------:R-:W-:Y:S01]  /*0e50*/  @!PT LDS RZ, [RZ] ;  /* 0x00000000fffff984 */ /* 0x000fe20000000800 */
[----:B------:R-:W-:Y:S01]  /*0e60*/  @!PT LDS RZ, [RZ] ;  /* 0x00000000fffff984 */ /* 0x000fe20000000800 */
[----:B------:R1:W-:Y:S04]  /*0e70*/  LDGSTS.E.BYPASS.LTC128B.128 [R247+0xc000], [R4.64] ;  /* 0x0c00000004f77fae */ /* 0x0003e8000b901d48 */
[----:B------:R1:W-:Y:S04]  /*0e80*/  LDGSTS.E.BYPASS.LTC128B.128 [R247+0xe000], [R4.64+0x80] ;  /* 0x0e00008004f77fae */ /* 0x0003e8000b901d48 */
[----:B------:R2:W-:Y:S04]  /*0e90*/  LDGSTS.E.BYPASS.LTC128B.128 [R247+0xc800], [R2.64] ;  /* 0x0c80000002f77fae */ /* 0x0005e8000b901d48 */
[----:B------:R2:W-:Y:S01]  /*0ea0*/  LDGSTS.E.BYPASS.LTC128B.128 [R247+0xe800], [R2.64+0x80] ;  /* 0x0e80008002f77fae */ /* 0x0005e2000b901d48 */
[----:B-1----:R-:W-:Y:S01]  /*0eb0*/  IMAD R5, R7, 0x400, R149 ;  /* 0x0000040007057824 */ /* 0x002fe200078e0295 */
[----:B------:R-:W-:-:S02]  /*0ec0*/  IADD3 R4, P0, R6, UR13, RZ ;  /* 0x0000000d06047c10 */ /* 0x000fc4000ff1e0ff */
[----:B------:R-:W-:Y:S02]  /*0ed0*/  IADD3.X R7, R3, UR5, RZ, P1, !PT ;  /* 0x0000000503077c10 */ /* 0x000fe40008ffe4ff */
[----:B------:R-:W-:Y:S01]  /*0ee0*/  LOP3.LUT P1, RZ, R57, 0x2, RZ, 0xc0, !PT ;  /* 0x0000000239ff7812 */ /* 0x000fe2000782c0ff */
[----:B--2---:R-:W-:Y:S01]  /*0ef0*/  IMAD.IADD R2, R5, 0x1, R150 ;  /* 0x0000000105027824 */ /* 0x004fe200078e0296 */
[----:B------:R-:W-:Y:S01]  /*0f00*/  IADD3.X R5, R7, UR5, RZ, P0, !PT ;  /* 0x0000000507057c10 */ /* 0x000fe200087fe4ff */
[----:B------:R-:W-:Y:S01]  /*0f10*/  IMAD.SHL.U32 R3, R0, 0x2, RZ ;  /* 0x0000000200037824 */ /* 0x000fe200078e00ff */
[----:B------:R1:W-:Y:S01]  /*0f20*/  LDGSTS.E.BYPASS.LTC128B.128 [R247+0xd000], [R6.64] ;  /* 0x0d00000006f77fae */ /* 0x0003e2000b901d48 */
[----:B------:R-:W-:Y:S01]  /*0f30*/  IMAD.SHL.U32 R234, R2, 0x2, RZ ;  /* 0x0000000202ea7824 */ /* 0x000fe200078e00ff */
[C---:B------:R-:W-:Y:S01]  /*0f40*/  LOP3.LUT P0, RZ, R56.reuse, 0x2, RZ, 0xc0, !PT ;  /* 0x0000000238ff7812 */ /* 0x040fe2000780c0ff */
[----:B------:R-:W-:Y:S01]  /*0f50*/  IMAD.MOV.U32 R2, RZ, RZ, 0x40 ;  /* 0x00000040ff027424 */ /* 0x000fe200078e00ff */
[----:B------:R1:W-:Y:S04]  /*0f60*/  LDGSTS.E.BYPASS.LTC128B.128 [R247+0xf000], [R6.64+0x80] ;  /* 0x0f00008006f77fae */ /* 0x0003e8000b901d48 */
[----:B------:R2:W-:Y:S04]  /*0f70*/  LDGSTS.E.BYPASS.LTC128B.128 [R247+0xd800], [R4.64] ;  /* 0x0d80000004f77fae */ /* 0x0005e8000b901d48 */
[----:B------:R2:W-:Y:S03]  /*0f80*/  LDGSTS.E.BYPASS.LTC128B.128 [R247+0xf800], [R4.64+0x80] ;  /* 0x0f80008004f77fae */ /* 0x0005e6000b901d48 */
[----:B------:R-:W-:Y:S01]  /*0f90*/  @P0 IADD3 R238, R233, -0x20, RZ ;  /* 0xffffffe0e9ee0810 */ /* 0x000fe20007ffe0ff */
[----:B------:R-:W-:Y:S01]  /*0fa0*/  LDSM.16.M88.4 R12, [R234] ;  /* 0x00000000ea0c783b */ /* 0x000fe20000000200 */
[----:B------:R-:W-:-:S02]  /*0fb0*/  LOP3.LUT P0, RZ, R56, 0x4, RZ, 0xc0, !PT ;  /* 0x0000000438ff7812 */ /* 0x000fc4000780c0ff */
[C---:B------:R-:W-:Y:S01]  /*0fc0*/  IADD3 R245, R238.reuse, 0x800, RZ ;  /* 0x00000800eef57810 */ /* 0x040fe20007ffe0ff */
[----:B------:R-:W4:Y:S01]  /*0fd0*/  LDSM.16.M88.4 R16, [R3+0x8000] ;  /* 0x008000000310783b */ /* 0x000f220000000200 */
[C---:B------:R-:W-:Y:S02]  /*0fe0*/  IADD3 R244, R238.reuse, 0x1000, RZ ;  /* 0x00001000eef47810 */ /* 0x040fe40007ffe0ff */
[C---:B------:R-:W-:Y:S01]  /*0ff0*/  IADD3 R243, R238.reuse, 0x1800, RZ ;  /* 0x00001800eef37810 */ /* 0x040fe20007ffe0ff */
[----:B---3--:R-:W3:Y:S01]  /*1000*/  LDSM.16.M88.4 R8, [R234+0x2000] ;  /* 0x00200000ea08783b */ /* 0x008ee20000000200 */
[C---:B------:R-:W-:Y:S02]  /*1010*/  IADD3 R242, R238.reuse, 0x2000, RZ ;  /* 0x00002000eef27810 */ /* 0x040fe40007ffe0ff */
[C---:B------:R-:W-:Y:S01]  /*1020*/  IADD3 R241, R238.reuse, 0x2800, RZ ;  /* 0x00002800eef17810 */ /* 0x040fe20007ffe0ff */
[----:B------:R-:W5:Y:S01]  /*1030*/  LDSM.16.M88.4 R20, [R3+0x8800] ;  /* 0x008800000314783b */ /* 0x000f620000000200 */
[----:B------:R-:W-:-:S02]  /*1040*/  IADD3 R240, R238, 0x3000, RZ ;  /* 0x00003000eef07810 */ /* 0x000fc40007ffe0ff */
[----:B------:R-:W-:Y:S01]  /*1050*/  IADD3 R239, R238, 0x3800, RZ ;  /* 0x00003800eeef7810 */ /* 0x000fe20007ffe0ff */
[----:B------:R-:W1:Y:S04]  /*1060*/  LDSM.16.M88.4 R32, [R3+0x9000] ;  /* 0x009000000320783b */ /* 0x000e680000000200 */
[----:B------:R-:W1:Y:S01]  /*1070*/  LDSM.16.M88.4 R28, [R3+0x9800] ;  /* 0x00980000031c783b */ /* 0x000e620000000200 */
[----:B--2---:R-:W-:-:S03]  /*1080*/  IMAD.MOV.U32 R4, RZ, RZ, 0x20 ;  /* 0x00000020ff047424 */ /* 0x004fc600078e00ff */
[----:B------:R-:W-:Y:S02]  /*1090*/  LDSM.16.M88.4 R44, [R238] ;  /* 0x00000000ee2c783b */ /* 0x000fe40000000200 */
[----:B------:R-:W-:Y:S02]  /*10a0*/  SEL R4, R4, 0xffffffe0, !P1 ;  /* 0xffffffe004047807 */ /* 0x000fe40004800000 */
[----:B------:R-:W-:Y:S01]  /*10b0*/  LDSM.16.M88.4 R40, [R238+0x800] ;  /* 0x00080000ee28783b */ /* 0x000fe20000000200 */
[----:B------:R-:W-:Y:S02]  /*10c0*/  LOP3.LUT P1, RZ, R57, 0x4, RZ, 0xc0, !PT ;  /* 0x0000000439ff7812 */ /* 0x000fe4000782c0ff */
[----:B------:R-:W-:Y:S02]  /*10d0*/  IMAD.IADD R235, R234, 0x1, R4 ;  /* 0x00000001eaeb7824 */ /* 0x000fe400078e0204 */
[C---:B------:R-:W-:Y:S01]  /*10e0*/  SEL R0, R2.reuse, 0xffffffc0, !P1 ;  /* 0xffffffc002007807 */ /* 0x040fe20004800000 */
[----:B------:R-:W-:Y:S01]  /*10f0*/  LDSM.16.M88.4 R36, [R238+0x1000] ;  /* 0x00100000ee24783b */ /* 0x000fe20000000200 */
[----:B------:R-:W-:-:S02]  /*1100*/  SEL R2, R2, 0xffffffc0, !P0 ;  /* 0xffffffc002027807 */ /* 0x000fc40004000000 */
[----:B------:R-:W-:Y:S01]  /*1110*/  ISETP.GE.AND P0, PT, R148, 0x41, PT ;  /* 0x000000419400780c */ /* 0x000fe20003f06270 */
[----:B------:R-:W-:Y:S01]  /*1120*/  IMAD.IADD R237, R234, 0x1, R0 ;  /* 0x00000001eaed7824 */ /* 0x000fe200078e0200 */
[----:B------:R-:W-:Y:S01]  /*1130*/  LDSM.16.M88.4 R24, [R238+0x1800] ;  /* 0x00180000ee18783b */ /* 0x000fe20000000200 */
[----:B------:R-:W-:Y:S02]  /*1140*/  IMAD.IADD R232, R233, 0x1, R2 ;  /* 0x00000001e9e87824 */ /* 0x000fe400078e0202 */
[----:B------:R-:W-:Y:S01]  /*1150*/  IMAD.IADD R236, R235, 0x1, R0 ;  /* 0x00000001ebec7824 */ /* 0x000fe200078e0200 */
[----:B----4-:R-:W-:Y:S01]  /*1160*/  HMMA.16816.F32.BF16 R108, R12, R16, RZ ;  /* 0x000000100c6c723c */ /* 0x010fe200000418ff */
[----:B------:R-:W-:Y:S01]  /*1170*/  IMAD.IADD R231, R2, 0x1, R238 ;  /* 0x0000000102e77824 */ /* 0x000fe200078e02ee */
[----:B------:R-:W-:Y:S01]  /*1180*/  LDSM.16.M88.4 R56, [R232] ;  /* 0x00000000e838783b */ /* 0x000fe20000000200 */
[----:B------:R-:W-:-:S03]  /*1190*/  LOP3.LUT R2, R150, R149, RZ, 0xfc, !PT ;  /* 0x0000009596027212 */ /* 0x000fc600078efcff */
[----:B------:R-:W0:Y:S02]  /*11a0*/  LDGDEPBAR ;  /* 0x00000000000079af */ /* 0x000e240000000000 */
[C---:B---3--:R-:W-:Y:S08]  /*11b0*/  HMMA.16816.F32.BF16 R48, R8.reuse, R16, RZ ;  /* 0x000000100830723c */ /* 0x048ff000000418ff */
[-C--:B------:R-:W-:Y:S08]  /*11c0*/  HMMA.16816.F32.BF16 R92, R8, R18.reuse, RZ ;  /* 0x00000012085c723c */ /* 0x080ff000000418ff */
[----:B------:R-:W-:Y:S01]  /*11d0*/  HMMA.16816.F32.BF16 R104, R12, R18, RZ ;  /* 0x000000120c68723c */ /* 0x000fe200000418ff */
[----:B------:R-:W2:Y:S07]  /*11e0*/  LDSM.16.M88.4 R16, [R235+0x2000] ;  /* 0x00200000eb10783b */ /* 0x000eae0000000200 */
[C---:B-----5:R-:W-:Y:S08]  /*11f0*/  HMMA.16816.F32.BF16 R52, R8.reuse, R20, RZ ;  /* 0x000000140834723c */ /* 0x060ff000000418ff */
[----:B------:R-:W-:Y:S08]  /*1200*/  HMMA.16816.F32.BF16 R100, R8, R22, RZ ;  /* 0x000000160864723c */ /* 0x000ff000000418ff */
[C---:B------:R-:W-:Y:S08]  /*1210*/  HMMA.16816.F32.BF16 R80, R12.reuse, R20, RZ ;  /* 0x000000140c50723c */ /* 0x040ff000000418ff */
[----:B------:R-:W-:Y:S01]  /*1220*/  HMMA.16816.F32.BF16 R88, R12, R22, RZ ;  /* 0x000000160c58723c */ /* 0x000fe200000418ff */
[----:B------:R-:W3:Y:S07]  /*1230*/  LDSM.16.M88.4 R20, [R237+0x2000] ;  /* 0x00200000ed14783b */ /* 0x000eee0000000200 */
[C---:B-1----:R-:W-:Y:S08]  /*1240*/  HMMA.16816.F32.BF16 R60, R8.reuse, R32, RZ ;  /* 0x00000020083c723c */ /* 0x042ff000000418ff */
[----:B------:R-:W-:Y:S08]  /*1250*/  HMMA.16816.F32.BF16 R96, R8, R34, RZ ;  /* 0x000000220860723c */ /* 0x000ff000000418ff */
[C---:B------:R-:W-:Y:S08]  /*1260*/  HMMA.16816.F32.BF16 R68, R12.reuse, R32, RZ ;  /* 0x000000200c44723c */ /* 0x040ff000000418ff */
[----:B------:R-:W-:Y:S08]  /*1270*/  HMMA.16816.F32.BF16 R72, R12, R34, RZ ;  /* 0x000000220c48723c */ /* 0x000ff000000418ff */
[C---:B------:R-:W-:Y:S08]  /*1280*/  HMMA.16816.F32.BF16 R76, R8.reuse, R28, RZ ;  /* 0x0000001c084c723c */ /* 0x040ff000000418ff */
[----:B------:R-:W-:Y:S01]  /*1290*/  HMMA.16816.F32.BF16 R84, R8, R30, RZ ;  /* 0x0000001e0854723c */ /* 0x000fe200000418ff */
[----:B------:R-:W1:Y:S07]  /*12a0*/  LDSM.16.M88.4 R8, [R235] ;  /* 0x00000000eb08783b */ /* 0x000e6e0000000200 */
[C---:B------:R-:W-:Y:S08]  /*12b0*/  HMMA.16816.F32.BF16 R64, R12.reuse, R28, RZ ;  /* 0x0000001c0c40723c */ /* 0x040ff000000418ff */
[----:B------:R-:W-:Y:S08]  /*12c0*/  HMMA.16816.F32.BF16 R32, R12, R30, RZ ;  /* 0x0000001e0c20723c */ /* 0x000ff000000418ff */
[C---:B--2---:R-:W-:Y:S01]  /*12d0*/  HMMA.16816.F32.BF16 R12, R16.reuse, R44, R48 ;  /* 0x0000002c100c723c */ /* 0x044fe20000041830 */
[----:B------:R-:W-:Y:S07]  /*12e0*/  LDSM.16.M88.4 R48, [R232+0x1000] ;  /* 0x00100000e830783b */ /* 0x000fee0000000200 */
[C---:B------:R-:W-:Y:S01]  /*12f0*/  HMMA.16816.F32.BF16 R28, R16.reuse, R40, R52 ;  /* 0x00000028101c723c */ /* 0x040fe20000041834 */
[----:B------:R-:W2:Y:S07]  /*1300*/  LDSM.16.M88.4 R52, [R232+0x800] ;  /* 0x00080000e834783b */ /* 0x000eae0000000200 */
[C---:B------:R-:W-:Y:S01]  /*1310*/  HMMA.16816.F32.BF16 R112, R16.reuse, R36, R60 ;  /* 0x000000241070723c */ /* 0x040fe2000004183c */
[----:B------:R-:W4:Y:S07]  /*1320*/  LDSM.16.M88.4 R60, [R232+0x1800] ;  /* 0x00180000e83c783b */ /* 0x000f2e0000000200 */
[----:B------:R-:W-:Y:S08]  /*1330*/  HMMA.16816.F32.BF16 R128, R16, R42, R100 ;  /* 0x0000002a1080723c */ /* 0x000ff00000041864 */
[----:B---3--:R-:W-:Y:S01]  /*1340*/  HMMA.16816.F32.BF16 R100, R20, R56, R12 ;  /* 0x000000381464723c */ /* 0x008fe2000004180c */
[----:B------:R-:W3:Y:S07]  /*1350*/  LDSM.16.M88.4 R12, [R237] ;  /* 0x00000000ed0c783b */ /* 0x000eee0000000200 */
[C---:B------:R-:W-:Y:S08]  /*1360*/  HMMA.16816.F32.BF16 R76, R16.reuse, R24, R76 ;  /* 0x00000018104c723c */ /* 0x040ff0000004184c */
[C---:B------:R-:W-:Y:S08]  /*1370*/  HMMA.16816.F32.BF16 R136, R16.reuse, R46, R92 ;  /* 0x0000002e1088723c */ /* 0x040ff0000004185c */
[C---:B------:R-:W-:Y:S08]  /*1380*/  HMMA.16816.F32.BF16 R124, R16.reuse, R38, R96 ;  /* 0x00000026107c723c */ /* 0x040ff00000041860 */
[----:B------:R-:W-:Y:S01]  /*1390*/  HMMA.16816.F32.BF16 R120, R16, R26, R84 ;  /* 0x0000001a1078723c */ /* 0x000fe20000041854 */
[----:B------:R-:W-:Y:S07]  /*13a0*/  LDSM.16.M88.4 R16, [R236] ;  /* 0x00000000ec10783b */ /* 0x000fee0000000200 */
[C---:B-1----:R-:W-:Y:S08]  /*13b0*/  HMMA.16816.F32.BF16 R140, R8.reuse, R36, R68 ;  /* 0x00000024088c723c */ /* 0x042ff00000041844 */
        /* <DEDUP_REMOVED lines=10> */
[C---:B--2---:R-:W-:Y:S01]  /*1460*/  HMMA.16816.F32.BF16 R92, R20.reuse, R52, R28 ;  /* 0x00000034145c723c */ /* 0x044fe2000004181c */
[----:B------:R-:W2:Y:S04]  /*1470*/  LDSM.16.M88.4 R32, [R231] ;  /* 0x00000000e720783b */ /* 0x000ea80000000200 */
[----:B------:R-:W5:Y:S03]  /*1480*/  LDSM.16.M88.4 R28, [R231+0x800] ;  /* 0x00080000e71c783b */ /* 0x000f660000000200 */
[C---:B------:R-:W-:Y:S08]  /*1490*/  HMMA.16816.F32.BF16 R84, R20.reuse, R48, R112 ;  /* 0x000000301454723c */ /* 0x040ff00000041870 */
[C---:B----4-:R-:W-:Y:S08]  /*14a0*/  HMMA.16816.F32.BF16 R76, R20.reuse, R60, R76 ;  /* 0x0000003c144c723c */ /* 0x050ff0000004184c */
[C---:B------:R-:W-:Y:S08]  /*14b0*/  HMMA.16816.F32.BF16 R96, R20.reuse, R58, R136 ;  /* 0x0000003a1460723c */ /* 0x040ff00000041888 */
[C---:B------:R-:W-:Y:S08]  /*14c0*/  HMMA.16816.F32.BF16 R88, R20.reuse, R54, R128 ;  /* 0x000000361458723c */ /* 0x040ff00000041880 */
[C---:B------:R-:W-:Y:S08]  /*14d0*/  HMMA.16816.F32.BF16 R80, R20.reuse, R50, R124 ;  /* 0x000000321450723c */ /* 0x040ff0000004187c */
[----:B------:R-:W-:Y:S08]  /*14e0*/  HMMA.16816.F32.BF16 R68, R20, R62, R120 ;  /* 0x0000003e1444723c */ /* 0x000ff00000041878 */
[C---:B---3--:R-:W-:Y:S08]  /*14f0*/  HMMA.16816.F32.BF16 R20, R12.reuse, R50, R36 ;  /* 0x000000320c14723c */ /* 0x048ff00000041824 */
        /* <DEDUP_REMOVED lines=8> */
[----:B------:R-:W3:Y:S07]  /*1580*/  LDSM.16.M88.4 R12, [R234+0x6000] ;  /* 0x00600000ea0c783b */ /* 0x000eee0000000200 */
[-C--:B-1----:R-:W-:Y:S08]  /*1590*/  HMMA.16816.F32.BF16 R128, R8, R26.reuse, R80 ;  /* 0x0000001a0880723c */ /* 0x082ff00000041850 */
[C---:B------:R-:W-:Y:S01]  /*15a0*/  HMMA.16816.F32.BF16 R104, R16.reuse, R26, R20 ;  /* 0x0000001a1068723c */ /* 0x040fe20000041814 */
[----:B------:R-:W1:Y:S07]  /*15b0*/  LDSM.16.M88.4 R20, [R3+0xb800] ;  /* 0x00b800000314783b */ /* 0x000e6e0000000200 */
[-C--:B--2---:R-:W-:Y:S08]  /*15c0*/  HMMA.16816.F32.BF16 R80, R16, R32.reuse, R112 ;  /* 0x000000201050723c */ /* 0x084ff00000041870 */
[C---:B------:R-:W-:Y:S08]  /*15d0*/  HMMA.16816.F32.BF16 R60, R8.reuse, R32, R100 ;  /* 0x00000020083c723c */ /* 0x040ff00000041864 */
[-C--:B------:R-:W-:Y:S08]  /*15e0*/  HMMA.16816.F32.BF16 R132, R8, R24.reuse, R84 ;  /* 0x000000180884723c */ /* 0x080ff00000041854 */
[----:B------:R-:W-:Y:S01]  /*15f0*/  HMMA.16816.F32.BF16 R112, R16, R24, R44 ;  /* 0x000000181070723c */ /* 0x000fe2000004182c */
[----:B------:R-:W2:Y:S04]  /*1600*/  LDSM.16.M88.4 R44, [R3+0xa800] ;  /* 0x00a80000032c783b */ /* 0x000ea80000000200 */
[----:B------:R-:W-:Y:S03]  /*1610*/  LDSM.16.M88.4 R24, [R235+0x4000] ;  /* 0x00400000eb18783b */ /* 0x000fe60000000200 */
[C---:B-----5:R-:W-:Y:S08]  /*1620*/  HMMA.16816.F32.BF16 R100, R8.reuse, R28, R92 ;  /* 0x0000001c0864723c */ /* 0x060ff0000004185c */
[----:B------:R-:W-:Y:S08]  /*1630*/  HMMA.16816.F32.BF16 R84, R8, R42, R68 ;  /* 0x0000002a0854723c */ /* 0x000ff00000041844 */
[C---:B------:R-:W-:Y:S01]  /*1640*/  HMMA.16816.F32.BF16 R108, R16.reuse, R40, R36 ;  /* 0x00000028106c723c */ /* 0x040fe20000041824 */
[----:B------:R-:W4:Y:S07]  /*1650*/  LDSM.16.M88.4 R36, [R3+0xb000] ;  /* 0x00b000000324783b */ /* 0x000f2e0000000200 */
[C---:B------:R-:W-:Y:S08]  /*1660*/  HMMA.16816.F32.BF16 R68, R16.reuse, R34, R72 ;  /* 0x000000221044723c */ /* 0x040ff00000041848 */
[C---:B------:R-:W-:Y:S08]  /*1670*/  HMMA.16816.F32.BF16 R120, R16.reuse, R28, R64 ;  /* 0x0000001c1078723c */ /* 0x040ff00000041840 */
[C---:B------:R-:W-:Y:S01]  /*1680*/  HMMA.16816.F32.BF16 R116, R16.reuse, R30, R56 ;  /* 0x0000001e1074723c */ /* 0x040fe20000041838 */
[----:B------:R-:W-:Y:S07]  /*1690*/  LDSM.16.M88.4 R56, [R238+0x3800] ;  /* 0x00380000ee38783b */ /* 0x000fee0000000200 */
[----:B------:R-:W-:Y:S01]  /*16a0*/  HMMA.16816.F32.BF16 R92, R16, R42, R48 ;  /* 0x0000002a105c723c */ /* 0x000fe20000041830 */
[----:B------:R-:W5:Y:S04]  /*16b0*/  LDSM.16.M88.4 R16, [R234+0x4000] ;  /* 0x00400000ea10783b */ /* 0x000f680000000200 */
[----:B------:R-:W-:Y:S03]  /*16c0*/  LDSM.16.M88.4 R48, [R238+0x3000] ;  /* 0x00300000ee30783b */ /* 0x000fe60000000200 */
[C---:B------:R-:W-:Y:S01]  /*16d0*/  HMMA.16816.F32.BF16 R96, R8.reuse, R34, R96 ;  /* 0x000000220860723c */ /* 0x040fe20000041860 */
[----:B------:R-:W-:Y:S07]  /*16e0*/  LDSM.16.M88.4 R32, [R238+0x2000] ;  /* 0x00200000ee20783b */ /* 0x000fee0000000200 */
[C---:B------:R-:W-:Y:S08]  /*16f0*/  HMMA.16816.F32.BF16 R124, R8.reuse, R40, R76 ;  /* 0x00000028087c723c */ /* 0x040ff0000004184c */
[----:B------:R-:W-:Y:S01]  /*1700*/  HMMA.16816.F32.BF16 R88, R8, R30, R88 ;  /* 0x0000001e0858723c */ /* 0x000fe20000041858 */
[----:B------:R-:W4:Y:S04]  /*1710*/  LDSM.16.M88.4 R8, [R235+0x6000] ;  /* 0x00600000eb08783b */ /* 0x000f280000000200 */
[----:B------:R-:W4:Y:S03]  /*1720*/  LDSM.16.M88.4 R28, [R238+0x2800] ;  /* 0x00280000ee1c783b */ /* 0x000f260000000200 */
[C---:B---3--:R-:W-:Y:S08]  /*1730*/  HMMA.16816.F32.BF16 R72, R12.reuse, R54, R96 ;  /* 0x000000360c48723c */ /* 0x048ff00000041860 */
[C---:B-1----:R-:W-:Y:S08]  /*1740*/  HMMA.16816.F32.BF16 R96, R12.reuse, R20, R124 ;  /* 0x000000140c60723c */ /* 0x042ff0000004187c */
[C---:B------:R-:W-:Y:S08]  /*1750*/  HMMA.16816.F32.BF16 R76, R12.reuse, R52, R60 ;  /* 0x000000340c4c723c */ /* 0x040ff0000004183c */
[C---:B--2---:R-:W-:Y:S08]  /*1760*/  HMMA.16816.F32.BF16 R60, R12.reuse, R46, R88 ;  /* 0x0000002e0c3c723c */ /* 0x044ff00000041858 */
[C---:B------:R-:W-:Y:S08]  /*1770*/  HMMA.16816.F32.BF16 R84, R12.reuse, R22, R84 ;  /* 0x000000160c54723c */ /* 0x040ff00000041854 */
[----:B----4-:R-:W-:Y:S08]  /*1780*/  HMMA.16816.F32.BF16 R88, R12, R36, R132 ;  /* 0x000000240c58723c */ /* 0x010ff00000041884 */
[----:B-----5:R-:W-:Y:S08]  /*1790*/  HMMA.16816.F32.BF16 R80, R16, R52, R80 ;  /* 0x000000341050723c */ /* 0x020ff00000041850 */
[----:B------:R-:W-:Y:S08]  /*17a0*/  HMMA.16816.F32.BF16 R64, R12, R44, R100 ;  /* 0x0000002c0c40723c */ /* 0x000ff00000041864 */
[C---:B------:R-:W-:Y:S01]  /*17b0*/  HMMA.16816.F32.BF16 R68, R16.reuse, R54, R68 ;  /* 0x000000361044723c */ /* 0x040fe20000041844 */
[----:B------:R-:W-:Y:S07]  /*17c0*/  LDSM.16.M88.4 R52, [R232+0x2000] ;  /* 0x00200000e834783b */ /* 0x000fee0000000200 */
[----:B------:R-:W-:Y:S08]  /*17d0*/  HMMA.16816.F32.BF16 R40, R16, R44, R120 ;  /* 0x0000002c1028723c */ /* 0x000ff00000041878 */
[----:B------:R-:W-:Y:S08]  /*17e0*/  HMMA.16816.F32.BF16 R100, R12, R38, R128 ;  /* 0x000000260c64723c */ /* 0x000ff00000041880 */
[C---:B------:R-:W-:Y:S08]  /*17f0*/  HMMA.16816.F32.BF16 R44, R16.reuse, R46, R116 ;  /* 0x0000002e102c723c */ /* 0x040ff00000041874 */
[C---:B------:R-:W-:Y:S08]  /*1800*/  HMMA.16816.F32.BF16 R108, R16.reuse, R20, R108 ;  /* 0x00000014106c723c */ /* 0x040ff0000004186c */
[C---:B------:R-:W-:Y:S08]  /*1810*/  HMMA.16816.F32.BF16 R12, R16.reuse, R36, R112 ;  /* 0x00000024100c723c */ /* 0x040ff00000041870 */
[C---:B------:R-:W-:Y:S01]  /*1820*/  HMMA.16816.F32.BF16 R104, R16.reuse, R38, R104 ;  /* 0x000000261068723c */ /* 0x040fe20000041868 */
[----:B------:R-:W-:Y:S07]  /*1830*/  LDSM.16.M88.4 R36, [R232+0x3800] ;  /* 0x00380000e824783b */ /* 0x000fee0000000200 */
[----:B------:R-:W-:Y:S01]  /*1840*/  HMMA.16816.F32.BF16 R92, R16, R22, R92 ;  /* 0x00000016105c723c */ /* 0x000fe2000004185c */
[----:B------:R-:W1:Y:S04]  /*1850*/  LDSM.16.M88.4 R20, [R237+0x6000] ;  /* 0x00600000ed14783b */ /* 0x000e680000000200 */
[----:B------:R-:W2:Y:S03]  /*1860*/  LDSM.16.M88.4 R16, [R237+0x4000] ;  /* 0x00400000ed10783b */ /* 0x000ea60000000200 */
[C---:B------:R-:W-:Y:S08]  /*1870*/  HMMA.16816.F32.BF16 R124, R8.reuse, R56, R96 ;  /* 0x00000038087c723c */ /* 0x040ff00000041860 */
[C---:B------:R-:W-:Y:S08]  /*1880*/  HMMA.16816.F32.BF16 R120, R8.reuse, R58, R84 ;  /* 0x0000003a0878723c */ /* 0x040ff00000041854 */
[----:B------:R-:W-:Y:S08]  /*1890*/  HMMA.16816.F32.BF16 R132, R8, R48, R88 ;  /* 0x000000300884723c */ /* 0x000ff00000041858 */
[-C--:B------:R-:W-:Y:S08]  /*18a0*/  HMMA.16816.F32.BF16 R88, R24, R32.reuse, R80 ;  /* 0x000000201858723c */ /* 0x080ff00000041850 */
[----:B------:R-:W-:Y:S08]  /*18b0*/  HMMA.16816.F32.BF16 R112, R8, R32, R76 ;  /* 0x000000200870723c */ /* 0x000ff0000004184c */
[-C--:B------:R-:W-:Y:S08]  /*18c0*/  HMMA.16816.F32.BF16 R80, R24, R34.reuse, R68 ;  /* 0x000000221850723c */ /* 0x080ff00000041844 */
[C---:B------:R-:W-:Y:S01]  /*18d0*/  HMMA.16816.F32.BF16 R140, R8.reuse, R34, R72 ;  /* 0x00000022088c723c */ /* 0x040fe20000041848 */
[----:B------:R-:W-:Y:S07]  /*18e0*/  LDSM.16.M88.4 R32, [R231+0x2800] ;  /* 0x00280000e720783b */ /* 0x000fee0000000200 */
[C---:B------:R-:W-:Y:S08]  /*18f0*/  HMMA.16816.F32.BF16 R136, R8.reuse, R28, R64 ;  /* 0x0000001c0888723c */ /* 0x040ff00000041840 */
[-C--:B------:R-:W-:Y:S08]  /*1900*/  HMMA.16816.F32.BF16 R116, R8, R30.reuse, R60 ;  /* 0x0000001e0874723c */ /* 0x080ff0000004183c */
[C---:B------:R-:W-:Y:S01]  /*1910*/  HMMA.16816.F32.BF16 R68, R24.reuse, R30, R44 ;  /* 0x0000001e1844723c */ /* 0x040fe2000004182c */
[----:B------:R-:W3:Y:S07]  /*1920*/  LDSM.16.M88.4 R44, [R232+0x2800] ;  /* 0x00280000e82c783b */ /* 0x000eee0000000200 */
[----:B------:R-:W-:Y:S08]  /*1930*/  HMMA.16816.F32.BF16 R76, R24, R56, R108 ;  /* 0x00000038184c723c */ /* 0x000ff0000004186c */
[----:B------:R-:W-:Y:S01]  /*1940*/  HMMA.16816.F32.BF16 R128, R8, R50, R100 ;  /* 0x000000320880723c */ /* 0x000fe20000041864 */
[----:B------:R-:W-:Y:S07]  /*1950*/  LDSM.16.M88.4 R8, [R236+0x6000] ;  /* 0x00600000ec08783b */ /* 0x000fee0000000200 */
[C---:B------:R-:W-:Y:S01]  /*1960*/  HMMA.16816.F32.BF16 R72, R24.reuse, R28, R40 ;  /* 0x0000001c1848723c */ /* 0x040fe20000041828 */
[----:B------:R-:W4:Y:S04]  /*1970*/  LDSM.16.M88.4 R40, [R232+0x3000] ;  /* 0x00300000e828783b */ /* 0x000f280000000200 */
[----:B------:R-:W-:Y:S03]  /*1980*/  LDSM.16.M88.4 R28, [R231+0x3000] ;  /* 0x00300000e71c783b */ /* 0x000fe60000000200 */
[C---:B------:R-:W-:Y:S01]  /*1990*/  HMMA.16816.F32.BF16 R60, R24.reuse, R48, R12 ;  /* 0x00000030183c723c */ /* 0x040fe2000004180c */
[----:B------:R-:W-:Y:S07]  /*19a0*/  LDSM.16.M88.4 R12, [R236+0x4000] ;  /* 0x00400000ec0c783b */ /* 0x000fee0000000200 */
[C---:B------:R-:W-:Y:S01]  /*19b0*/  HMMA.16816.F32.BF16 R64, R24.reuse, R50, R104 ;  /* 0x000000321840723c */ /* 0x040fe20000041868 */
[----:B------:R-:W-:Y:S07]  /*19c0*/  LDSM.16.M88.4 R48, [R231+0x2000] ;  /* 0x00200000e730783b */ /* 0x000fee0000000200 */
[----:B------:R-:W-:Y:S01]  /*19d0*/  HMMA.16816.F32.BF16 R56, R24, R58, R92 ;  /* 0x0000003a1838723c */ /* 0x000fe2000004185c */
[----:B------:R-:W5:Y:S01]  /*19e0*/  LDSM.16.M88.4 R24, [R231+0x3800] ;  /* 0x00380000e718783b */ /* 0x000f620000000200 */
[----:B------:R-:W-:-:S06]  /*19f0*/  DEPBAR.LE SB0, 0x0 ;  /* 0x000080000000791a */ /* 0x000fcc0000000000 */
[C---:B-1----:R-:W-:Y:S08]  /*1a00*/  HMMA.16816.F32.BF16 R104, R20.reuse, R36, R124 ;  /* 0x000000241468723c */ /* 0x042ff0000004187c */
[C---:B------:R-:W-:Y:S08]  /*1a10*/  HMMA.16816.F32.BF16 R92, R20.reuse, R38, R120 ;  /* 0x00000026145c723c */ /* 0x040ff00000041878 */
[C---:B------:R-:W-:Y:S08]  /*1a20*/  HMMA.16816.F32.BF16 R84, R20.reuse, R52, R112 ;  /* 0x000000341454723c */ /* 0x040ff00000041870 */
[----:B------:R-:W-:Y:S08]  /*1a30*/  HMMA.16816.F32.BF16 R96, R20, R54, R140 ;  /* 0x000000361460723c */ /* 0x000ff0000004188c */
[C---:B--2---:R-:W-:Y:S08]  /*1a40*/  HMMA.16816.F32.BF16 R88, R16.reuse, R52, R88 ;  /* 0x000000341058723c */ /* 0x044ff00000041858 */
[----:B------:R-:W-:Y:S08]  /*1a50*/  HMMA.16816.F32.BF16 R80, R16, R54, R80 ;  /* 0x000000361050723c */ /* 0x000ff00000041850 */
[C---:B---3--:R-:W-:Y:S08]  /*1a60*/  HMMA.16816.F32.BF16 R100, R20.reuse, R44, R136 ;  /* 0x0000002c1464723c */ /* 0x048ff00000041888 */
[----:B------:R-:W-:Y:S08]  /*1a70*/  HMMA.16816.F32.BF16 R116, R20, R46, R116 ;  /* 0x0000002e1474723c */ /* 0x000ff00000041874 */
[C---:B------:R-:W-:Y:S08]  /*1a80*/  HMMA.16816.F32.BF16 R72, R16.reuse, R44, R72 ;  /* 0x0000002c1048723c */ /* 0x040ff00000041848 */
[----:B------:R-:W-:Y:S08]  /*1a90*/  HMMA.16816.F32.BF16 R52, R16, R46, R68 ;  /* 0x0000002e1034723c */ /* 0x000ff00000041844 */
[C---:B----4-:R-:W-:Y:S08]  /*1aa0*/  HMMA.16816.F32.BF16 R112, R20.reuse, R40, R132 ;  /* 0x000000281470723c */ /* 0x050ff00000041884 */
[----:B------:R-:W-:Y:S08]  /*1ab0*/  HMMA.16816.F32.BF16 R108, R20, R42, R128 ;  /* 0x0000002a146c723c */ /* 0x000ff00000041880 */
[----:B------:R-:W-:Y:S08]  /*1ac0*/  HMMA.16816.F32.BF16 R44, R16, R40, R60 ;  /* 0x00000028102c723c */ /* 0x000ff0000004183c */
[----:B-----5:R-:W-:Y:S08]  /*1ad0*/  HMMA.16816.F32.BF16 R68, R8, R24, R104 ;  /* 0x000000180844723c */ /* 0x020ff00000041868 */
[----:B------:R-:W-:Y:S08]  /*1ae0*/  HMMA.16816.F32.BF16 R40, R16, R42, R64 ;  /* 0x0000002a1028723c */ /* 0x000ff00000041840 */
[----:B------:R-:W-:Y:S07]  /*1af0*/  HMMA.16816.F32.BF16 R64, R8, R26, R92 ;  /* 0x0000001a0840723c */ /* 0x000fee000004185c */
[----:B------:R1:W-:Y:S01]  /*1b00*/  STL.64 [R1+0x10], R68 ;  /* 0x0000104401007387 */ /* 0x0003e20000100a00 */
[C---:B------:R-:W-:Y:S03]  /*1b10*/  HMMA.16816.F32.BF16 R20, R16.reuse, R36, R76 ;  /* 0x000000241014723c */ /* 0x040fe6000004184c */
[----:B------:R1:W-:Y:S05]  /*1b20*/  STL.64 [R1+0x18], R70 ;  /* 0x0000184601007387 */ /* 0x0003ea0000100a00 */
[----:B------:R-:W-:Y:S07]  /*1b30*/  HMMA.16816.F32.BF16 R16, R16, R38, R56 ;  /* 0x000000261010723c */ /* 0x000fee0000041838 */
[----:B------:R1:W-:Y:S01]  /*1b40*/  STL.64 [R1], R64 ;  /* 0x0000004001007387 */ /* 0x0003e20000100a00 */
[C---:B------:R-:W-:Y:S03]  /*1b50*/  HMMA.16816.F32.BF16 R36, R8.reuse, R48, R84 ;  /* 0x000000300824723c */ /* 0x040fe60000041854 */
[----:B------:R1:W-:Y:S05]  /*1b60*/  STL.64 [R1+0x8], R66 ;  /* 0x0000084201007387 */ /* 0x0003ea0000100a00 */
[C---:B------:R-:W-:Y:S08]  /*1b70*/  HMMA.16816.F32.BF16 R56, R8.reuse, R50, R96 ;  /* 0x000000320838723c */ /* 0x040ff00000041860 */
        /* <DEDUP_REMOVED lines=11> */
[----:B------:R-:W-:Y:S01]  /*1c30*/  HMMA.16816.F32.BF16 R216, R12, R26, R16 ;  /* 0x0000001a0cd8723c */ /* 0x000fe20000041810 */
[----:B------:R-:W-:Y:S06]  /*1c40*/  BAR.SYNC.DEFER_BLOCKING 0x0 ;  /* 0x0000000000007b1d */ /* 0x000fec0000010000 */
[----:B------:R-:W-:Y:S05]  /*1c50*/  @!P0 BRA `(.L_x_86) ;  /* 0x000001a000008947 */ /* 0x000fea0003800000 */
[----:B-1----:R-:W-:-:S04]  /*1c60*/  LEA.HI.SX32 R3, R246, 0xfffffffe, 0x1a ;  /* 0xfffffffef6037811 */ /* 0x002fc800078fd2ff */
[----:B------:R-:W-:Y:S01]  /*1c70*/  SHF.R.S32.HI R8, RZ, 0x1f, R3 ;  /* 0x0000001fff087819 */ /* 0x000fe20000011403 */
[C---:B------:R-:W-:Y:S02]  /*1c80*/  IMAD R5, R3.reuse, UR10, RZ ;  /* 0x0000000a03057c24 */ /* 0x040fe4000f8e02ff */
[----:B------:R-:W-:-:S04]  /*1c90*/  IMAD.WIDE.U32 R6, R3, UR11, R164 ;  /* 0x0000000b03067c25 */ /* 0x000fc8000f8e00a4 */
[----:B------:R-:W-:Y:S01]  /*1ca0*/  IMAD R3, R8, UR11, R5 ;  /* 0x0000000b08037c24 */ /* 0x000fe2000f8e0205 */
[----:B------:R-:W-:-:S03]  /*1cb0*/  LEA R10, P2, R6, c[0x0][0x168], 0x1 ;  /* 0x00005a00060a7a11 */ /* 0x000fc600078408ff */
[----:B------:R-:W-:Y:S01]  /*1cc0*/  IMAD.IADD R3, R7, 0x1, R3 ;  /* 0x0000000107037824 */ /* 0x000fe200078e0203 */
[----:B------:R-:W-:-:S04]  /*1cd0*/  IADD3 R8, P1, R10, UR7, RZ ;  /* 0x000000070a087c10 */ /* 0x000fc8000ff3e0ff */
        /* <DEDUP_REMOVED lines=17> */
[----:B------:R-:W0:Y:S02]  /*1df0*/  LDGDEPBAR ;  /* 0x00000000000079af */ /* 0x000e240000000000 */
.L_x_86:
[----:B-1----:R-:W2:Y:S04]  /*1e00*/  LDL.LU R164, [R1] ;  /* 0x0000000001a47983 */ /* 0x002ea80000300800 */
[----:B------:R-:W3:Y:S04]  /*1e10*/  LDL.LU R179, [R1+0x10] ;  /* 0x0000100001b37983 */ /* 0x000ee80000300800 */
[----:B------:R-:W4:Y:S04]  /*1e20*/  LDL.LU R200, [R1+0x14] ;  /* 0x0000140001c87983 */ /* 0x000f280000300800 */
[----:B------:R1:W-:Y:S04]  /*1e30*/  STL [R1+0x80], R246 ;  /* 0x000080f601007387 */ /* 0x0003e80000100800 */
[----:B-1----:R-:W2:Y:S04]  /*1e40*/  LDL.LU R246, [R1+0x4] ;  /* 0x0000040001f67983 */ /* 0x002ea80000300800 */
[----:B------:R1:W-:Y:S04]  /*1e50*/  STL [R1+0x7c], R245 ;  /* 0x00007cf501007387 */ /* 0x0003e80000100800 */
[----:B-1----:R-:W2:Y:S04]  /*1e60*/  LDL.LU R245, [R1+0x18] ;  /* 0x0000180001f57983 */ /* 0x002ea80000300800 */
[----:B------:R1:W-:Y:S04]  /*1e70*/  STL [R1+0x78], R244 ;  /* 0x000078f401007387 */ /* 0x0003e80000100800 */
[----:B-1----:R-:W2:Y:S04]  /*1e80*/  LDL.LU R244, [R1+0x1c] ;  /* 0x00001c0001f47983 */ /* 0x002ea80000300800 */
[----:B------:R1:W-:Y:S04]  /*1e90*/  STL [R1+0x74], R243 ;  /* 0x000074f301007387 */ /* 0x0003e80000100800 */
[----:B-1----:R-:W2:Y:S04]  /*1ea0*/  LDL.LU R243, [R1+0x8] ;  /* 0x0000080001f37983 */ /* 0x002ea80000300800 */
[----:B------:R1:W-:Y:S04]  /*1eb0*/  STL [R1+0x70], R242 ;  /* 0x000070f201007387 */ /* 0x0003e80000100800 */
[----:B-1----:R-:W2:Y:S01]  /*1ec0*/  LDL.LU R242, [R1+0xc] ;  /* 0x00000c0001f27983 */ /* 0x002ea20000300800 */
[----:B------:R-:W-:-:S02]  /*1ed0*/  FMNMX.FTZ R3, R36, R37, !PT ;  /* 0x0000002524037209 */ /* 0x000fc40007810000 */
[----:B------:R-:W-:Y:S01]  /*1ee0*/  SHF.L.U32 R171, R2, 0x1, RZ ;  /* 0x0000000102ab7819 */ /* 0x000fe200000006ff */
[----:B------:R-:W-:Y:S01]  /*1ef0*/  STL [R1+0x6c], R241 ;  /* 0x00006cf101007387 */ /* 0x000fe20000100800 */
[----:B------:R-:W-:Y:S02]  /*1f00*/  FMNMX.FTZ R3, R56, R3, !PT ;  /* 0x0000000338037209 */ /* 0x000fe40007810000 */
[----:B------:R-:W-:Y:S01]  /*1f10*/  IADD3 R230, R0, R171, RZ ;  /* 0x000000ab00e67210 */ /* 0x000fe20007ffe0ff */
[----:B------:R-:W-:Y:S01]  /*1f20*/  STL [R1+0x68], R240 ;  /* 0x000068f001007387 */ /* 0x000fe20000100800 */
[----:B------:R-:W-:Y:S01]  /*1f30*/  FMNMX.FTZ R3, R57, R3, !PT ;  /* 0x0000000339037209 */ /* 0x000fe20007810000 */
[----:B------:R-:W-:Y:S02]  /*1f40*/  IMAD.IADD R228, R4, 0x1, R171 ;  /* 0x0000000104e47824 */ /* 0x000fe400078e02ab */
[----:B------:R-:W-:Y:S01]  /*1f50*/  STL [R1+0x64], R239 ;  /* 0x000064ef01007387 */ /* 0x000fe20000100800 */
[----:B------:R-:W-:Y:S01]  /*1f60*/  FMNMX.FTZ R3, R60, R3, !PT ;  /* 0x000000033c037209 */ /* 0x000fe20007810000 */
[----:B------:R-:W-:Y:S01]  /*1f70*/  IMAD.IADD R229, R0, 0x1, R228 ;  /* 0x0000000100e57824 */ /* 0x000fe200078e02e4 */
        /* <DEDUP_REMOVED lines=22> */
[----:B------:R-:W-:Y:S01]  /*20e0*/  LDSM.16.MT88.4 R44, [R171+0xc000] ;  /* 0x00c00000ab2c783b */ /* 0x000fe20000004200 */
[----:B------:R-:W-:Y:S02]  /*20f0*/  FMNMX.FTZ R0, R156, R0, !PT ;  /* 0x000000009c007209 */ /* 0x000fe40007810000 */
[----:B------:R-:W-:Y:S01]  /*2100*/  FMNMX.FTZ R3, R190, R3, !PT ;  /* 0x00000003be037209 */ /* 0x000fe20007810000 */
[----:B------:R-:W-:Y:S01]  /*2110*/  LDSM.16.MT88.4 R48, [R228+0xc000] ;  /* 0x00c00000e430783b */ /* 0x000fe20000004200 */
[----:B------:R-:W-:Y:S02]  /*2120*/  FMNMX.FTZ R0, R157, R0, !PT ;  /* 0x000000009d007209 */ /* 0x000fe40007810000 */
[----:B------:R-:W-:Y:S01]  /*2130*/  FMNMX.FTZ R3, R191, R3, !PT ;  /* 0x00000003bf037209 */ /* 0x000fe20007810000 */
[----:B------:R-:W-:Y:S01]  /*2140*/  LDSM.16.MT88.4 R80, [R230+0xc000] ;  /* 0x00c00000e650783b */ /* 0x000fe20000004200 */
[----:B------:R-:W-:-:S02]  /*2150*/  FMNMX.FTZ R0, R160, R0, !PT ;  /* 0x00000000a0007209 */ /* 0x000fc40007810000 */
[----:B------:R-:W-:Y:S01]  /*2160*/  FMNMX.FTZ R5, R194, R3, !PT ;  /* 0x00000003c2057209 */ /* 0x000fe20007810000 */
[----:B------:R-:W-:Y:S01]  /*2170*/  LDSM.16.MT88.4 R84, [R229+0xc000] ;  /* 0x00c00000e554783b */ /* 0x000fe20000004200 */
[----:B------:R-:W-:Y:S02]  /*2180*/  FMNMX.FTZ R0, R161, R0, !PT ;  /* 0x00000000a1007209 */ /* 0x000fe40007810000 */
[----:B------:R-:W-:Y:S01]  /*2190*/  FMNMX.FTZ R5, R195, R5, !PT ;  /* 0x00000005c3057209 */ /* 0x000fe20007810000 */
[----:B------:R-:W-:Y:S01]  /*21a0*/  LDSM.16.MT88.4 R92, [R171+0xe000] ;  /* 0x00e00000ab5c783b */ /* 0x000fe20000004200 */
[----:B------:R-:W-:-:S03]  /*21b0*/  FMNMX.FTZ R0, R172, R0, !PT ;  /* 0x00000000ac007209 */ /* 0x000fc60007810000 */
[----:B------:R-:W-:Y:S04]  /*21c0*/  LDSM.16.MT88.4 R96, [R228+0xe000] ;  /* 0x00e00000e460783b */ /* 0x000fe80000004200 */
[----:B------:R-:W-:Y:S04]  /*21d0*/  LDSM.16.MT88.4 R104, [R230+0xe000] ;  /* 0x00e00000e668783b */ /* 0x000fe80000004200 */
[----:B------:R-:W-:Y:S04]  /*21e0*/  LDSM.16.MT88.4 R120, [R229+0xe000] ;  /* 0x00e00000e578783b */ /* 0x000fe80000004200 */
[----:B------:R-:W-:Y:S04]  /*21f0*/  LDSM.16.MT88.4 R64, [R229+0xc800] ;  /* 0x00c80000e540783b */ /* 0x000fe80000004200 */
[----:B------:R-:W-:Y:S04]  /*2200*/  LDSM.16.MT88.4 R100, [R229+0xe800] ;  /* 0x00e80000e564783b */ /* 0x000fe80000004200 */
[----:B------:R-:W-:Y:S04]  /*2210*/  STL [R1+0x44], R231 ;  /* 0x000044e701007387 */ /* 0x000fe80000100800 */
[----:B------:R-:W-:Y:S04]  /*2220*/  LDSM.16.MT88.4 R76, [R171+0xc800] ;  /* 0x00c80000ab4c783b */ /* 0x000fe80000004200 */
[----:B------:R-:W-:Y:S04]  /*2230*/  LDSM.16.MT88.4 R72, [R228+0xc800] ;  /* 0x00c80000e448783b */ /* 0x000fe80000004200 */
[----:B------:R-:W-:Y:S04]  /*2240*/  LDSM.16.MT88.4 R68, [R230+0xc800] ;  /* 0x00c80000e644783b */ /* 0x000fe80000004200 */
[----:B------:R-:W-:Y:S01]  /*2250*/  LDSM.16.MT88.4 R52, [R230+0xe800] ;  /* 0x00e80000e634783b */ /* 0x000fe20000004200 */
[----:B---3--:R-:W-:-:S04]  /*2260*/  FMNMX.FTZ R6, R179, R6, !PT ;  /* 0x00000006b3067209 */ /* 0x008fc80007810000 */
[----:B----4-:R-:W-:-:S04]  /*2270*/  FMNMX.FTZ R6, R200, R6, !PT ;  /* 0x00000006c8067209 */ /* 0x010fc80007810000 */
[----:B--2---:R-:W-:-:S04]  /*2280*/  FMNMX.FTZ R6, R164, R6, !PT ;  /* 0x00000006a4067209 */ /* 0x004fc80007810000 */
[----:B------:R-:W-:-:S05]  /*2290*/  FMNMX.FTZ R3, R246, R6, !PT ;  /* 0x00000006f6037209 */ /* 0x000fca0007810000 */
[----:B------:R-:W1:Y:S01]  /*22a0*/  SHFL.BFLY PT, R7, R3, 0x2, 0x1f ;  /* 0x0c401f0003077f89 */ /* 0x000e6200000e0000 */
[----:B------:R-:W-:Y:S02]  /*22b0*/  FMNMX.FTZ R5, R245, R5, !PT ;  /* 0x00000005f5057209 */ /* 0x000fe40007810000 */
[----:B-1----:R-:W-:-:S05]  /*22c0*/  FMNMX.FTZ R3, R3, R7, !PT ;  /* 0x0000000703037209 */ /* 0x002fca0007810000 */
[----:B------:R-:W1:Y:S01]  /*22d0*/  SHFL.BFLY PT, R7, R3, 0x1, 0x1f ;  /* 0x0c201f0003077f89 */ /* 0x000e6200000e0000 */
[----:B------:R-:W-:Y:S02]  /*22e0*/  FMNMX.FTZ R5, R244, R5, !PT ;  /* 0x00000005f4057209 */ /* 0x000fe40007810000 */
[----:B-1----:R-:W-:-:S04]  /*22f0*/  FMNMX.FTZ R166, R3, R7, !PT ;  /* 0x0000000703a67209 */ /* 0x002fc80007810000 */
[C---:B------:R-:W-:Y:S01]  /*2300*/  FSETP.NEU.FTZ.AND P1, PT, R166.reuse, -INF , PT ;  /* 0xff800000a600780b */ /* 0x040fe20003f3d000 */
[----:B------:R-:W-:-:S05]  /*2310*/  FMUL.FTZ R3, R166, c[0x0][0x23c] ;  /* 0x00008f00a6037a20 */ /* 0x000fca0000410000 */
[----:B------:R-:W-:-:S05]  /*2320*/  FSEL R13, R3, RZ, P1 ;  /* 0x000000ff030d7208 */ /* 0x000fca0000800000 */
[--C-:B------:R-:W-:Y:S02]  /*2330*/  FFMA.FTZ R3, R36, c[0x0][0x23c], -R13.reuse ;  /* 0x00008f0024037a23 */ /* 0x100fe4000001080d */
[--C-:B------:R-:W-:Y:S02]  /*2340*/  FFMA.FTZ R8, R60, c[0x0][0x23c], -R13.reuse ;  /* 0x00008f003c087a23 */ /* 0x100fe4000001080d */
[----:B------:R-:W-:Y:S01]  /*2350*/  MUFU.EX2 R239, R3 ;  /* 0x0000000300ef7308 */ /* 0x000fe20000000800 */
[----:B------:R-:W-:Y:S01]  /*2360*/  FFMA.FTZ R9, R117, c[0x0][0x23c], -R13 ;  /* 0x00008f0075097a23 */ /* 0x000fe2000001080d */
[----:B------:R-:W-:-:S06]  /*2370*/  FMNMX.FTZ R5, R243, R5, !PT ;  /* 0x00000005f3057209 */ /* 0x000fcc0007810000 */
[----:B------:R1:W-:Y:S08]  /*2380*/  MUFU.EX2 R241, R8 ;  /* 0x0000000800f17308 */ /* 0x0003f00000000800 */
[----:B------:R-:W-:Y:S01]  /*2390*/  MUFU.EX2 R178, R9 ;  /* 0x0000000900b27308 */ /* 0x000fe20000000800 */
[----:B-1----:R-:W-:-:S07]  /*23a0*/  FFMA.FTZ R8, R61, c[0x0][0x23c], -R13 ;  /* 0x00008f003d087a23 */ /* 0x002fce000001080d */
[----:B------:R1:W-:Y:S01]  /*23b0*/  MUFU.EX2 R10, R8 ;  /* 0x00000008000a7308 */ /* 0x0003e20000000800 */
[----:B------:R-:W-:-:S05]  /*23c0*/  FMNMX.FTZ R5, R242, R5, !PT ;  /* 0x00000005f2057209 */ /* 0x000fca0007810000 */
[----:B------:R-:W2:Y:S01]  /*23d0*/  SHFL.BFLY PT, R6, R5, 0x2, 0x1f ;  /* 0x0c401f0005067f89 */ /* 0x000ea200000e0000 */
[----:B-1----:R-:W-:-:S04]  /*23e0*/  FFMA.FTZ R8, R116, c[0x0][0x23c], -R13 ;  /* 0x00008f0074087a23 */ /* 0x002fc8000001080d */
[----:B------:R-:W-:Y:S01]  /*23f0*/  MUFU.EX2 R18, R8 ;  /* 0x0000000800127308 */ /* 0x000fe20000000800 */
[----:B--2---:R-:W-:-:S05]  /*2400*/  FMNMX.FTZ R5, R5, R6, !PT ;  /* 0x0000000605057209 */ /* 0x004fca0007810000 */
[----:B------:R-:W1:Y:S02]  /*2410*/  SHFL.BFLY PT, R6, R5, 0x1, 0x1f ;  /* 0x0c201f0005067f89 */ /* 0x000e6400000e0000 */
[----:B-1----:R-:W-:Y:S01]  /*2420*/  FMNMX.FTZ R3, R5, R6, !PT ;  /* 0x0000000605037209 */ /* 0x002fe20007810000 */
[--C-:B------:R-:W-:Y:S02]  /*2430*/  FFMA.FTZ R5, R37, c[0x0][0x23c], -R13.reuse ;  /* 0x00008f0025057a23 */ /* 0x100fe4000001080d */
[----:B------:R-:W-:Y:S01]  /*2440*/  FFMA.FTZ R6, R56, c[0x0][0x23c], -R13 ;  /* 0x00008f0038067a23 */ /* 0x000fe2000001080d */
[C---:B------:R-:W-:Y:S01]  /*2450*/  FSETP.NEU.FTZ.AND P1, PT, R3.reuse, -INF , PT ;  /* 0xff8000000300780b */ /* 0x040fe20003f3d000 */
[----:B------:R1:W2:Y:S08]  /*2460*/  MUFU.EX2 R238, R5 ;  /* 0x0000000500ee7308 */ /* 0x0002b00000000800 */
[----:B------:R-:W-:Y:S01]  /*2470*/  MUFU.EX2 R233, R6 ;  /* 0x0000000600e97308 */ /* 0x000fe20000000800 */
[----:B-1----:R-:W-:Y:S01]  /*2480*/  FMUL.FTZ R5, R3, c[0x0][0x23c] ;  /* 0x00008f0003057a20 */ /* 0x002fe20000410000 */
[----:B--2---:R-:W-:-:S04]  /*2490*/  F2FP.BF16.PACK_AB R4, R238, R239 ;  /* 0x000000efee04723e */ /* 0x004fc800000010ff */
[----:B------:R-:W-:Y:S01]  /*24a0*/  FSEL R12, R5, RZ, P1 ;  /* 0x000000ff050c7208 */ /* 0x000fe20000800000 */
[----:B------:R-:W-:-:S04]  /*24b0*/  FFMA.FTZ R5, R57, c[0x0][0x23c], -R13 ;  /* 0x00008f0039057a23 */ /* 0x000fc8000001080d */
[--C-:B------:R-:W-:Y:S01]  /*24c0*/  FFMA.FTZ R2, R39, c[0x0][0x23c], -R12.reuse ;  /* 0x00008f0027027a23 */ /* 0x100fe2000001080c */
[----:B------:R1:W2:Y:S08]  /*24d0*/  MUFU.EX2 R17, R5 ;  /* 0x0000000500117308 */ /* 0x0002b00000000800 */
[----:B------:R3:W-:Y:S01]  /*24e0*/  MUFU.EX2 R237, R2 ;  /* 0x0000000200ed7308 */ /* 0x0007e20000000800 */
[----:B-1----:R-:W-:Y:S01]  /*24f0*/  FFMA.FTZ R5, R38, c[0x0][0x23c], -R12 ;  /* 0x00008f0026057a23 */ /* 0x002fe2000001080c */
[----:B--2---:R-:W-:Y:S01]  /*2500*/  F2FP.BF16.PACK_AB R6, R17, R233 ;  /* 0x000000e91106723e */ /* 0x004fe200000010ff */
[----:B------:R-:W-:-:S05]  /*2510*/  IMAD.MOV.U32 R117, RZ, RZ, R17 ;  /* 0x000000ffff757224 */ /* 0x000fca00078e0011 */
[----:B------:R-:W1:Y:S01]  /*2520*/  MUFU.EX2 R236, R5 ;  /* 0x0000000500ec7308 */ /* 0x000e620000000800 */
[----:B---3--:R-:W-:-:S07]  /*2530*/  FFMA.FTZ R2, R58, c[0x0][0x23c], -R12 ;  /* 0x00008f003a027a23 */ /* 0x008fce000001080c */
[----:B------:R2:W-:Y:S01]  /*2540*/  MUFU.EX2 R232, R2 ;  /* 0x0000000200e87308 */ /* 0x0005e20000000800 */
[----:B-1----:R-:W-:Y:S01]  /*2550*/  F2FP.BF16.PACK_AB R5, R237, R236 ;  /* 0x000000eced05723e */ /* 0x002fe200000010ff */
[----:B--2---:R-:W-:Y:S02]  /*2560*/  FFMA.FTZ R2, R59, c[0x0][0x23c], -R12 ;  /* 0x00008f003b027a23 */ /* 0x004fe4000001080c */
[----:B------:R-:W-:Y:S04]  /*2570*/  LDSM.16.MT88.4 R56, [R228+0xe800] ;  /* 0x00e80000e438783b */ /* 0x000fe80000004200 */
[----:B------:R1:W2:Y:S02]  /*2580*/  MUFU.EX2 R165, R2 ;  /* 0x0000000200a57308 */ /* 0x0002a40000000800 */
[----:B-1----:R-:W-:-:S02]  /*2590*/  FMNMX.FTZ R2, R173, R0, !PT ;  /* 0x00000000ad027209 */ /* 0x002fc40007810000 */
[----:B------:R-:W-:Y:S02]  /*25a0*/  FMNMX.FTZ R0, R154, R155, !PT ;  /* 0x0000009b9a007209 */ /* 0x000fe40007810000 */
[----:B------:R-:W-:Y:S02]  /*25b0*/  FMNMX.FTZ R2, R184, R2, !PT ;  /* 0x00000002b8027209 */ /* 0x000fe40007810000 */
[----:B------:R-:W-:Y:S02]  /*25c0*/  FMNMX.FTZ R0, R158, R0, !PT ;  /* 0x000000009e007209 */ /* 0x000fe40007810000 */
[----:B------:R-:W-:Y:S02]  /*25d0*/  FMNMX.FTZ R2, R185, R2, !PT ;  /* 0x00000002b9027209 */ /* 0x000fe40007810000 */
[----:B------:R-:W-:Y:S02]  /*25e0*/  FMNMX.FTZ R0, R159, R0, !PT ;  /* 0x000000009f007209 */ /* 0x000fe40007810000 */
[----:B------:R-:W-:-:S02]  /*25f0*/  FMNMX.FTZ R2, R180, R2, !PT ;  /* 0x00000002b4027209 */ /* 0x000fc40007810000 */
        /* <DEDUP_REMOVED lines=9> */
[----:B------:R-:W-:Y:S01]  /*2690*/  FMNMX.FTZ R0, R217, R8, !PT ;  /* 0x00000008d9007209 */ /* 0x000fe20007810000 */
[----:B------:R-:W-:Y:S01]  /*26a0*/  FFMA.FTZ R8, R62, c[0x0][0x23c], -R12 ;  /* 0x00008f003e087a23 */ /* 0x000fe2000001080c */
[----:B------:R-:W-:Y:S02]  /*26b0*/  FMNMX.FTZ R2, R187, R2, !PT ;  /* 0x00000002bb027209 */ /* 0x000fe40007810000 */
[----:B--2---:R-:W-:Y:S01]  /*26c0*/  F2FP.BF16.PACK_AB R7, R165, R232 ;  /* 0x000000e8a507723e */ /* 0x004fe200000010ff */
[----:B------:R-:W1:Y:S01]  /*26d0*/  SHFL.BFLY PT, R9, R0, 0x2, 0x1f ;  /* 0x0c401f0000097f89 */ /* 0x000e6200000e0000 */
[----:B------:R-:W-:Y:S01]  /*26e0*/  FMNMX.FTZ R2, R182, R2, !PT ;  /* 0x00000002b6027209 */ /* 0x000fe20007810000 */
[----:B------:R2:W-:Y:S03]  /*26f0*/  MUFU.EX2 R177, R8 ;  /* 0x0000000800b17308 */ /* 0x0005e60000000800 */
[----:B------:R-:W-:Y:S01]  /*2700*/  FMNMX.FTZ R2, R183, R2, !PT ;  /* 0x00000002b7027209 */ /* 0x000fe20007810000 */
[----:B------:R-:W-:Y:S03]  /*2710*/  HMMA.16816.F32.BF16 R128, R4, R44, RZ ;  /* 0x0000002c0480723c */ /* 0x000fe600000418ff */
[----:B------:R-:W-:-:S04]  /*2720*/  FMNMX.FTZ R2, R222, R2, !PT ;  /* 0x00000002de027209 */ /* 0x000fc80007810000 */
[----:B------:R-:W-:Y:S01]  /*2730*/  FMNMX.FTZ R2, R223, R2, !PT ;  /* 0x00000002df027209 */ /* 0x000fe20007810000 */
[C---:B------:R-:W-:Y:S03]  /*2740*/  HMMA.16816.F32.BF16 R140, R4.reuse, R48, RZ ;  /* 0x00000030048c723c */ /* 0x040fe600000418ff */
[----:B------:R-:W-:Y:S01]  /*2750*/  FMNMX.FTZ R2, R218, R2, !PT ;  /* 0x00000002da027209 */ /* 0x000fe20007810000 */
[--C-:B--2---:R-:W-:Y:S02]  /*2760*/  FFMA.FTZ R8, R63, c[0x0][0x23c], -R12.reuse ;  /* 0x00008f003f087a23 */ /* 0x104fe4000001080c */
[----:B------:R-:W-:Y:S01]  /*2770*/  LDSM.16.MT88.4 R60, [R171+0xe800] ;  /* 0x00e80000ab3c783b */ /* 0x000fe20000004200 */
[----:B------:R-:W-:Y:S01]  /*2780*/  FMNMX.FTZ R14, R219, R2, !PT ;  /* 0x00000002db0e7209 */ /* 0x000fe20007810000 */
[----:B------:R2:W3:Y:S01]  /*2790*/  MUFU.EX2 R176, R8 ;  /* 0x0000000800b07308 */ /* 0x0004e20000000800 */
[----:B------:R-:W-:Y:S01]  /*27a0*/  HMMA.16816.F32.BF16 R148, R4, R80, RZ ;  /* 0x000000500494723c */ /* 0x000fe200000418ff */
[----:B-1----:R-:W-:Y:S01]  /*27b0*/  FMNMX.FTZ R2, R0, R9, !PT ;  /* 0x0000000900027209 */ /* 0x002fe20007810000 */
[----:B------:R-:W-:Y:S01]  /*27c0*/  FFMA.FTZ R0, R119, c[0x0][0x23c], -R12 ;  /* 0x00008f0077007a23 */ /* 0x000fe2000001080c */
[----:B------:R-:W1:Y:S01]  /*27d0*/  SHFL.BFLY PT, R15, R14, 0x2, 0x1f ;  /* 0x0c401f000e0f7f89 */ /* 0x000e6200000e0000 */
[----:B------:R-:W-:-:S02]  /*27e0*/  MOV R119, R10 ;  /* 0x0000000a00777202 */ /* 0x000fc40000000f00 */
[----:B------:R-:W-:Y:S01]  /*27f0*/  F2FP.BF16.PACK_AB R10, R178, R18 ;  /* 0x00000012b20a723e */ /* 0x000fe200000010ff */
[----:B------:R-:W4:Y:S01]  /*2800*/  SHFL.BFLY PT, R16, R2, 0x1, 0x1f ;  /* 0x0c201f0002107f89 */ /* 0x000f2200000e0000 */
[----:B------:R1:W-:Y:S01]  /*2810*/  MUFU.EX2 R19, R0 ;  /* 0x0000000000137308 */ /* 0x0003e20000000800 */
[----:B------:R-:W-:Y:S01]  /*2820*/  HMMA.16816.F32.BF16 R144, R4, R84, RZ ;  /* 0x000000540490723c */ /* 0x000fe200000418ff */
[----:B--2---:R-:W-:Y:S01]  /*2830*/  FFMA.FTZ R8, R118, c[0x0][0x23c], -R12 ;  /* 0x00008f0076087a23 */ /* 0x004fe2000001080c */
[----:B---3--:R-:W-:-:S06]  /*2840*/  F2FP.BF16.PACK_AB R9, R176, R177 ;  /* 0x000000b1b009723e */ /* 0x008fcc00000010ff */
[C---:B------:R-:W-:Y:S01]  /*2850*/  HMMA.16816.F32.BF16 R136, R4.reuse, R92, RZ ;  /* 0x0000005c0488723c */ /* 0x040fe200000418ff */
[----:B------:R2:W3:Y:S07]  /*2860*/  MUFU.EX2 R169, R8 ;  /* 0x0000000800a97308 */ /* 0x0004ee0000000800 */
[----:B------:R-:W-:Y:S01]  /*2870*/  HMMA.16816.F32.BF16 R132, R4, R96, RZ ;  /* 0x000000600484723c */ /* 0x000fe200000418ff */
[----:B-1----:R-:W-:Y:S01]  /*2880*/  FMNMX.FTZ R0, R14, R15, !PT ;  /* 0x0000000f0e007209 */ /* 0x002fe20007810000 */
[----:B------:R-:W-:Y:S01]  /*2890*/  IMAD.MOV.U32 R15, RZ, RZ, R200 ;  /* 0x000000ffff0f7224 */ /* 0x000fe200078e00c8 */
[----:B----4-:R-:W-:-:S05]  /*28a0*/  FMNMX.FTZ R168, R2, R16, !PT ;  /* 0x0000001002a87209 */ /* 0x010fca0007810000 */
[----:B------:R-:W-:Y:S01]  /*28b0*/  HMMA.16816.F32.BF16 R124, R4, R104, RZ ;  /* 0x00000068047c723c */ /* 0x000fe200000418ff */
[C---:B------:R-:W-:Y:S01]  /*28c0*/  FSETP.NEU.FTZ.AND P1, PT, R168.reuse, -INF , PT ;  /* 0xff800000a800780b */ /* 0x040fe20003f3d000 */
[----:B------:R-:W-:Y:S01]  /*28d0*/  FMUL.FTZ R2, R168, c[0x0][0x23c] ;  /* 0x00008f00a8027a20 */ /* 0x000fe20000410000 */
[----:B--2---:R-:W-:Y:S02]  /*28e0*/  F2FP.BF16.PACK_AB R8, R119, R241 ;  /* 0x000000f17708723e */ /* 0x004fe400000010ff */
[----:B---3--:R-:W-:-:S03]  /*28f0*/  F2FP.BF16.PACK_AB R11, R19, R169 ;  /* 0x000000a9130b723e */ /* 0x008fc600000010ff */
[----:B------:R-:W-:Y:S01]  /*2900*/  HMMA.16816.F32.BF16 R112, R4, R120, RZ ;  /* 0x000000780470723c */ /* 0x000fe200000418ff */
[----:B------:R-:W-:-:S07]  /*2910*/  FSEL R2, R2, RZ, P1 ;  /* 0x000000ff02027208 */ /* 0x000fce0000800000 */
[C---:B------:R-:W-:Y:S08]  /*2920*/  HMMA.16816.F32.BF16 R108, R4.reuse, R46, RZ ;  /* 0x0000002e046c723c */ /* 0x040ff000000418ff */
[C---:B------:R-:W-:Y:S08]  /*2930*/  HMMA.16816.F32.BF16 R88, R4.reuse, R50, RZ ;  /* 0x000000320458723c */ /* 0x040ff000000418ff */
[C---:B------:R-:W-:Y:S08]  /*2940*/  HMMA.16816.F32.BF16 R40, R4.reuse, R82, RZ ;  /* 0x000000520428723c */ /* 0x040ff000000418ff */
[C---:B------:R-:W-:Y:S08]  /*2950*/  HMMA.16816.F32.BF16 R36, R4.reuse, R86, RZ ;  /* 0x000000560424723c */ /* 0x040ff000000418ff */
[C---:B------:R-:W-:Y:S08]  /*2960*/  HMMA.16816.F32.BF16 R32, R4.reuse, R94, RZ ;  /* 0x0000005e0420723c */ /* 0x040ff000000418ff */
[C---:B------:R-:W-:Y:S08]  /*2970*/  HMMA.16816.F32.BF16 R28, R4.reuse, R98, RZ ;  /* 0x00000062041c723c */ /* 0x040ff000000418ff */
[C---:B------:R-:W-:Y:S08]  /*2980*/  HMMA.16816.F32.BF16 R24, R4.reuse, R106, RZ ;  /* 0x0000006a0418723c */ /* 0x040ff000000418ff */
[----:B------:R-:W-:Y:S01]  /*2990*/  HMMA.16816.F32.BF16 R20, R4, R122, RZ ;  /* 0x0000007a0414723c */ /* 0x000fe200000418ff */
[----:B------:R-:W1:Y:S06]  /*29a0*/  SHFL.BFLY PT, R5, R0, 0x1, 0x1f ;  /* 0x0c201f0000057f89 */ /* 0x000e6c00000e0000 */
[--C-:B------:R-:W-:Y:S01]  /*29b0*/  FFMA.FTZ R4, R152, c[0x0][0x23c], -R2.reuse ;  /* 0x00008f0098047a23 */ /* 0x100fe20000010802 */
[C---:B------:R-:W-:Y:S03]  /*29c0*/  HMMA.16816.F32.BF16 R132, R8.reuse, R56, R132 ;  /* 0x000000380884723c */ /* 0x040fe60000041884 */
[----:B------:R2:W-:Y:S05]  /*29d0*/  MUFU.EX2 R118, R4 ;  /* 0x0000000400767308 */ /* 0x0005ea0000000800 */
[C---:B------:R-:W-:Y:S07]  /*29e0*/  HMMA.16816.F32.BF16 R224, R8.reuse, R64, R144 ;  /* 0x0000004008e0723c */ /* 0x040fee0000041890 */
[----:B------:R-:W-:Y:S01]  /*29f0*/  MOV R147, R165 ;  /* 0x000000a500937202 */ /* 0x000fe20000000f00 */
[C---:B------:R-:W-:Y:S01]  /*2a00*/  HMMA.16816.F32.BF16 R136, R8.reuse, R60, R136 ;  /* 0x0000003c0888723c */ /* 0x040fe20000041888 */
[----:B-1----:R-:W-:Y:S01]  /*2a10*/  FMNMX.FTZ R167, R0, R5, !PT ;  /* 0x0000000500a77209 */ /* 0x002fe20007810000 */
[--C-:B------:R-:W-:Y:S01]  /*2a20*/  FFMA.FTZ R0, R157, c[0x0][0x23c], -R2.reuse ;  /* 0x00008f009d007a23 */ /* 0x100fe20000010802 */
[----:B------:R-:W-:Y:S01]  /*2a30*/  MOV R145, R19 ;  /* 0x0000001300917202 */ /* 0x000fe20000000f00 */
[----:B--2---:R-:W-:Y:S01]  /*2a40*/  FFMA.FTZ R4, R153, c[0x0][0x23c], -R2 ;  /* 0x00008f0099047a23 */ /* 0x004fe20000010802 */
[C---:B------:R-:W-:Y:S01]  /*2a50*/  FSETP.NEU.FTZ.AND P1, PT, R167.reuse, -INF , PT ;  /* 0xff800000a700780b */ /* 0x040fe20003f3d000 */
[----:B------:R1:W-:Y:S01]  /*2a60*/  MUFU.EX2 R231, R0 ;  /* 0x0000000000e77308 */ /* 0x0003e20000000800 */
[----:B------:R-:W-:Y:S01]  /*2a70*/  IMAD.MOV.U32 R146, RZ, RZ, R164 ;  /* 0x000000ffff927224 */ /* 0x000fe200078e00a4 */
[----:B------:R-:W-:Y:S01]  /*2a80*/  MOV R6, R133 ;  /* 0x0000008500067202 */ /* 0x000fe20000000f00 */
[----:B------:R-:W-:Y:S01]  /*2a90*/  IMAD.MOV.U32 R7, RZ, RZ, R134 ;  /* 0x000000ffff077224 */ /* 0x000fe200078e0086 */
[----:B------:R-:W-:Y:S01]  /*2aa0*/  MOV R170, R132 ;  /* 0x0000008400aa7202 */ /* 0x000fe20000000f00 */
[----:B------:R-:W-:Y:S01]  /*2ab0*/  IMAD.MOV.U32 R252, RZ, RZ, R135 ;  /* 0x000000fffffc7224 */ /* 0x000fe200078e0087 */
[C---:B------:R-:W-:Y:S01]  /*2ac0*/  HMMA.16816.F32.BF16 R196, R8.reuse, R76, R128 ;  /* 0x0000004c08c4723c */ /* 0x040fe20000041880 */
[----:B------:R-:W-:Y:S01]  /*2ad0*/  IMAD.MOV.U32 R144, RZ, RZ, R18 ;  /* 0x000000ffff907224 */ /* 0x000fe200078e0012 */
[----:B------:R2:W3:Y:S06]  /*2ae0*/  MUFU.EX2 R116, R4 ;  /* 0x0000000400747308 */ /* 0x0004ec0000000800 */
[----:B------:R-:W-:Y:S01]  /*2af0*/  HMMA.16816.F32.BF16 R132, R8, R100, R112 ;  /* 0x000000640884723c */ /* 0x000fe20000041870 */
[----:B-1----:R-:W-:-:S03]  /*2b00*/  FMUL.FTZ R0, R167, c[0x0][0x23c] ;  /* 0x00008f00a7007a20 */ /* 0x002fc60000410000 */
[----:B------:R-:W-:Y:S01]  /*2b10*/  IMAD.MOV.U32 R131, RZ, RZ, R137 ;  /* 0x000000ffff837224 */ /* 0x000fe200078e0089 */
[----:B------:R-:W-:Y:S01]  /*2b20*/  MOV R130, R138 ;  /* 0x0000008a00827202 */ /* 0x000fe20000000f00 */
[----:B------:R-:W-:Y:S01]  /*2b30*/  IMAD.MOV.U32 R129, RZ, RZ, R139 ;  /* 0x000000ffff817224 */ /* 0x000fe200078e008b */
[----:B------:R-:W-:Y:S01]  /*2b40*/  FSEL R0, R0, RZ, P1 ;  /* 0x000000ff00007208 */ /* 0x000fe20000800000 */
[----:B------:R-:W-:Y:S01]  /*2b50*/  HMMA.16816.F32.BF16 R204, R8, R72, R140 ;  /* 0x0000004808cc723c */ /* 0x000fe2000004188c */
[----:B------:R-:W-:Y:S01]  /*2b60*/  MOV R128, R136 ;  /* 0x0000008800807202 */ /* 0x000fe20000000f00 */
[----:B--2---:R-:W-:-:S04]  /*2b70*/  FFMA.FTZ R4, R156, c[0x0][0x23c], -R2 ;  /* 0x00008f009c047a23 */ /* 0x004fc80000010802 */
[----:B------:R1:W2:Y:S02]  /*2b80*/  MUFU.EX2 R235, R4 ;  /* 0x0000000400eb7308 */ /* 0x0002a40000000800 */
[C---:B------:R-:W-:Y:S08]  /*2b90*/  HMMA.16816.F32.BF16 R212, R8.reuse, R68, R148 ;  /* 0x0000004408d4723c */ /* 0x040ff00000041894 */
[----:B------:R-:W-:Y:S01]  /*2ba0*/  HMMA.16816.F32.BF16 R248, R8, R52, R124 ;  /* 0x0000003408f8723c */ /* 0x000fe2000004187c */
[----:B------:R-:W-:Y:S01]  /*2bb0*/  IMAD.MOV.U32 R112, RZ, RZ, R135 ;  /* 0x000000ffff707224 */ /* 0x000fe200078e0087 */
[----:B------:R-:W-:Y:S01]  /*2bc0*/  MOV R5, R134 ;  /* 0x0000008600057202 */ /* 0x000fe20000000f00 */
[----:B------:R-:W-:Y:S01]  /*2bd0*/  IMAD.MOV.U32 R156, RZ, RZ, R132 ;  /* 0x000000ffff9c7224 */ /* 0x000fe200078e0084 */
[----:B------:R-:W-:Y:S01]  /*2be0*/  MOV R157, R133 ;  /* 0x00000085009d7202 */ /* 0x000fe20000000f00 */
[----:B-1----:R-:W-:-:S03]  /*2bf0*/  FFMA.FTZ R4, R160, c[0x0][0x23c], -R2 ;  /* 0x00008f00a0047a23 */ /* 0x002fc60000010802 */
[C---:B------:R-:W-:Y:S01]  /*2c00*/  HMMA.16816.F32.BF16 R124, R8.reuse, R78, R108 ;  /* 0x0000004e087c723c */ /* 0x040fe2000004186c */
[----:B------:R1:W-:Y:S07]  /*2c10*/  MUFU.EX2 R240, R4 ;  /* 0x0000000400f07308 */ /* 0x0003ee0000000800 */
[C---:B------:R-:W-:Y:S08]  /*2c20*/  HMMA.16816.F32.BF16 R132, R8.reuse, R74, R88 ;  /* 0x0000004a0884723c */ /* 0x040ff00000041858 */
[----:B------:R-:W-:Y:S01]  /*2c30*/  HMMA.16816.F32.BF16 R136, R8, R70, R40 ;  /* 0x000000460888723c */ /* 0x000fe20000041828 */
[----:B-1----:R-:W-:-:S04]  /*2c40*/  FFMA.FTZ R4, R161, c[0x0][0x23c], -R2 ;  /* 0x00008f00a1047a23 */ /* 0x002fc80000010802 */
[----:B------:R1:W-:Y:S03]  /*2c50*/  MUFU.EX2 R165, R4 ;  /* 0x0000000400a57308 */ /* 0x0003e60000000800 */
[C---:B------:R-:W-:Y:S08]  /*2c60*/  HMMA.16816.F32.BF16 R208, R8.reuse, R66, R36 ;  /* 0x0000004208d0723c */ /* 0x040ff00000041824 */
[----:B------:R-:W-:Y:S01]  /*2c70*/  HMMA.16816.F32.BF16 R200, R8, R62, R32 ;  /* 0x0000003e08c8723c */ /* 0x000fe20000041820 */
[----:B-1----:R-:W-:-:S07]  /*2c80*/  FFMA.FTZ R4, R154, c[0x0][0x23c], -R0 ;  /* 0x00008f009a047a23 */ /* 0x002fce0000010800 */
[C---:B------:R-:W-:Y:S01]  /*2c90*/  HMMA.16816.F32.BF16 R148, R8.reuse, R54, R24 ;  /* 0x000000360894723c */ /* 0x040fe20000041818 */
[----:B------:R1:W-:Y:S07]  /*2ca0*/  MUFU.EX2 R161, R4 ;  /* 0x0000000400a17308 */ /* 0x0003ee0000000800 */
[----:B------:R-:W-:Y:S01]  /*2cb0*/  HMMA.16816.F32.BF16 R140, R8, R102, R20 ;  /* 0x00000066088c723c */ /* 0x000fe20000041814 */
[----:B-1----:R-:W-:-:S07]  /*2cc0*/  FFMA.FTZ R4, R155, c[0x0][0x23c], -R0 ;  /* 0x00008f009b047a23 */ /* 0x002fce0000010800 */
[----:B------:R-:W-:Y:S01]  /*2cd0*/  HMMA.16816.F32.BF16 R152, R8, R58, R28 ;  /* 0x0000003a0898723c */ /* 0x000fe2000004181c */
[----:B------:R1:W4:Y:S06]  /*2ce0*/  MUFU.EX2 R160, R4 ;  /* 0x0000000400a07308 */ /* 0x00032c0000000800 */
[----:B---3--:R-:W-:Y:S02]  /*2cf0*/  F2FP.BF16.PACK_AB R8, R116, R118 ;  /* 0x000000767408723e */ /* 0x008fe400000010ff */
[----:B--2---:R-:W-:Y:S01]  /*2d00*/  F2FP.BF16.PACK_AB R10, R231, R235 ;  /* 0x000000ebe70a723e */ /* 0x004fe200000010ff */
[----:B-1----:R-:W-:Y:S01]  /*2d10*/  FFMA.FTZ R4, R158, c[0x0][0x23c], -R0 ;  /* 0x00008f009e047a23 */ /* 0x002fe20000010800 */
[----:B----4-:R-:W-:-:S02]  /*2d20*/  F2FP.BF16.PACK_AB R9, R160, R161 ;  /* 0x000000a1a009723e */ /* 0x010fc400000010ff */
[----:B------:R-:W-:Y:S01]  /*2d30*/  MOV R158, R5 ;  /* 0x00000005009e7202 */ /* 0x000fe20000000f00 */
[----:B------:R1:W-:Y:S02]  /*2d40*/  MUFU.EX2 R234, R4 ;  /* 0x0000000400ea7308 */ /* 0x0003e40000000800 */
[----:B-1----:R-:W-:Y:S02]  /*2d50*/  FFMA.FTZ R4, R159, c[0x0][0x23c], -R0 ;  /* 0x00008f009f047a23 */ /* 0x002fe40000010800 */
[----:B------:R-:W-:-:S04]  /*2d60*/  IMAD.MOV.U32 R159, RZ, RZ, R112 ;  /* 0x000000ffff9f7224 */ /* 0x000fc800078e0070 */
[----:B------:R1:W2:Y:S02]  /*2d70*/  MUFU.EX2 R113, R4 ;  /* 0x0000000400717308 */ /* 0x0002a40000000800 */
[----:B-1----:R-:W-:Y:S01]  /*2d80*/  FFMA.FTZ R4, R172, c[0x0][0x23c], -R2 ;  /* 0x00008f00ac047a23 */ /* 0x002fe20000010802 */
[----:B--2---:R-:W-:Y:S02]  /*2d90*/  F2FP.BF16.PACK_AB R11, R113, R234 ;  /* 0x000000ea710b723e */ /* 0x004fe400000010ff */
[----:B------:R-:W-:-:S03]  /*2da0*/  MOV R172, R7 ;  /* 0x0000000700ac7202 */ /* 0x000fc60000000f00 */
[----:B------:R1:W-:Y:S02]  /*2db0*/  MUFU.EX2 R115, R4 ;  /* 0x0000000400737308 */ /* 0x0003e40000000800 */
[C---:B------:R-:W-:Y:S08]  /*2dc0*/  HMMA.16816.F32.BF16 R40, R8.reuse, R44, RZ ;  /* 0x0000002c0828723c */ /* 0x040ff000000418ff */
[----:B------:R-:W-:Y:S01]  /*2dd0*/  HMMA.16816.F32.BF16 R36, R8, R48, RZ ;  /* 0x000000300824723c */ /* 0x000fe200000418ff */
[----:B-1----:R-:W-:-:S02]  /*2de0*/  FFMA.FTZ R4, R173, c[0x0][0x23c], -R2 ;  /* 0x00008f00ad047a23 */ /* 0x002fc40000010802 */
[----:B------:R-:W-:Y:S02]  /*2df0*/  IMAD.MOV.U32 R173, RZ, RZ, R6 ;  /* 0x000000ffffad7224 */ /* 0x000fe400078e0006 */
[----:B------:R1:W2:Y:S03]  /*2e00*/  MUFU.EX2 R16, R4 ;  /* 0x0000000400107308 */ /* 0x0002a60000000800 */
[----:B------:R-:W-:Y:S01]  /*2e10*/  HMMA.16816.F32.BF16 R32, R8, R80, RZ ;  /* 0x000000500820723c */ /* 0x000fe200000418ff */
[----:B------:R-:W-:-:S06]  /*2e20*/  IMAD.MOV.U32 R49, RZ, RZ, R147 ;  /* 0x000000ffff317224 */ /* 0x000fcc00078e0093 */
[----:B------:R-:W-:Y:S01]  /*2e30*/  MOV R81, R178 ;  /* 0x000000b200517202 */ /* 0x000fe20000000f00 */
[----:B------:R-:W-:Y:S01]  /*2e40*/  HMMA.16816.F32.BF16 R28, R8, R84, RZ ;  /* 0x00000054081c723c */ /* 0x000fe200000418ff */
[----:B------:R-:W-:Y:S02]  /*2e50*/  IMAD.MOV.U32 R80, RZ, RZ, R176 ;  /* 0x000000ffff507224 */ /* 0x000fe400078e00b0 */
[----:B-1----:R-:W-:Y:S01]  /*2e60*/  FFMA.FTZ R4, R162, c[0x0][0x23c], -R0 ;  /* 0x00008f00a2047a23 */ /* 0x002fe20000010800 */
[----:B--2---:R-:W-:-:S04]  /*2e70*/  MOV R48, R16 ;  /* 0x0000001000307202 */ /* 0x004fc80000000f00 */
[----:B------:R-:W-:Y:S01]  /*2e80*/  HMMA.16816.F32.BF16 R24, R8, R92, RZ ;  /* 0x0000005c0818723c */ /* 0x000fe200000418ff */
[----:B------:R-:W-:Y:S01]  /*2e90*/  IMAD.MOV.U32 R162, RZ, RZ, R113 ;  /* 0x000000ffffa27224 */ /* 0x000fe200078e0071 */
[----:B------:R1:W-:Y:S01]  /*2ea0*/  MUFU.EX2 R14, R4 ;  /* 0x00000004000e7308 */ /* 0x0003e20000000800 */
[----:B------:R-:W-:Y:S01]  /*2eb0*/  MOV R85, R144 ;  /* 0x0000009000557202 */ /* 0x000fe20000000f00 */
[----:B------:R-:W-:-:S03]  /*2ec0*/  IMAD.MOV.U32 R84, RZ, RZ, R145 ;  /* 0x000000ffff547224 */ /* 0x000fc600078e0091 */
[----:B------:R-:W-:Y:S01]  /*2ed0*/  MOV R92, R130 ;  /* 0x00000082005c7202 */ /* 0x000fe20000000f00 */
[----:B------:R-:W-:Y:S01]  /*2ee0*/  HMMA.16816.F32.BF16 R20, R8, R96, RZ ;  /* 0x000000600814723c */ /* 0x000fe200000418ff */
[----:B------:R-:W-:-:S06]  /*2ef0*/  IMAD.MOV.U32 R93, RZ, RZ, R129 ;  /* 0x000000ffff5d7224 */ /* 0x000fcc00078e0081 */
[----:B------:R-:W-:Y:S01]  /*2f00*/  IMAD.MOV.U32 R97, RZ, RZ, R131 ;  /* 0x000000ffff617224 */ /* 0x000fe200078e0083 */
[----:B------:R-:W-:Y:S01]  /*2f10*/  HMMA.16816.F32.BF16 R16, R8, R104, RZ ;  /* 0x000000680810723c */ /* 0x000fe200000418ff */
[----:B------:R-:W-:Y:S01]  /*2f20*/  MOV R96, R128 ;  /* 0x0000008000607202 */ /* 0x000fe20000000f00 */
[----:B-1----:R-:W-:Y:S01]  /*2f30*/  FFMA.FTZ R4, R163, c[0x0][0x23c], -R0 ;  /* 0x00008f00a3047a23 */ /* 0x002fe20000010800 */
[----:B------:R-:W-:Y:S01]  /*2f40*/  MOV R163, R15 ;  /* 0x0000000f00a37202 */ /* 0x000fe20000000f00 */
[----:B------:R-:W-:Y:S02]  /*2f50*/  IMAD.MOV.U32 R15, RZ, RZ, R179 ;  /* 0x000000ffff0f7224 */ /* 0x000fe400078e00b3 */
[----:B------:R1:W2:Y:S01]  /*2f60*/  MUFU.EX2 R114, R4 ;  /* 0x0000000400727308 */ /* 0x0002a20000000800 */
[----:B------:R-:W-:-:S04]  /*2f70*/  MOV R104, R115 ;  /* 0x0000007300687202 */ /* 0x000fc80000000f00 */
[----:B------:R-:W-:Y:S01]  /*2f80*/  F2FP.BF16.PACK_AB R6, R48, R104 ;  /* 0x000000683006723e */ /* 0x000fe200000010ff */
[----:B-1----:R-:W-:Y:S01]  /*2f90*/  FFMA.FTZ R4, R174, c[0x0][0x23c], -R0 ;  /* 0x00008f00ae047a23 */ /* 0x002fe20000010800 */
[----:B------:R-:W-:Y:S01]  /*2fa0*/  MOV R174, R146 ;  /* 0x0000009200ae7202 */ /* 0x000fe20000000f00 */
[----:B--2---:R-:W-:Y:S02]  /*2fb0*/  IMAD.MOV.U32 R105, RZ, RZ, R114 ;  /* 0x000000ffff697224 */ /* 0x004fe400078e0072 */
[----:B------:R1:W-:Y:S03]  /*2fc0*/  MUFU.EX2 R44, R4 ;  /* 0x00000004002c7308 */ /* 0x0003e60000000800 */
[----:B------:R-:W-:Y:S01]  /*2fd0*/  F2FP.BF16.PACK_AB R5, R105, R14 ;  /* 0x0000000e6905723e */ /* 0x000fe200000010ff */
[----:B-1----:R-:W-:Y:S01]  /*2fe0*/  FFMA.FTZ R4, R175, c[0x0][0x23c], -R0 ;  /* 0x00008f00af047a23 */ /* 0x002fe20000010800 */
[----:B------:R-:W-:-:S03]  /*2ff0*/  MOV R175, R177 ;  /* 0x000000b100af7202 */ /* 0x000fc60000000f00 */
[----:B------:R1:W2:Y:S02]  /*3000*/  MUFU.EX2 R164, R4 ;  /* 0x0000000400a47308 */ /* 0x0002a40000000800 */
[----:B-1----:R-:W-:Y:S02]  /*3010*/  F2FP.BF16.PACK_AB R4, R165, R240 ;  /* 0x000000f0a504723e */ /* 0x002fe400000010ff */
[----:B--2---:R-:W-:-:S07]  /*3020*/  F2FP.BF16.PACK_AB R7, R164, R44 ;  /* 0x0000002ca407723e */ /* 0x004fce00000010ff */
[C---:B------:R-:W-:Y:S07]  /*3030*/  HMMA.16816.F32.BF16 R88, R4.reuse, R72, R36 ;  /* 0x000000480458723c */ /* 0x040fee0000041824 */
[----:B------:R-:W-:Y:S01]  /*3040*/  MOV R72, R118 ;  /* 0x0000007600487202 */ /* 0x000fe20000000f00 */
[----:B------:R-:W-:Y:S01]  /*3050*/  HMMA.16816.F32.BF16 R108, R4, R68, R32 ;  /* 0x00000044046c723c */ /* 0x000fe20000041820 */
[----:B------:R-:W-:-:S06]  /*3060*/  IMAD.MOV.U32 R73, RZ, RZ, R117 ;  /* 0x000000ffff497224 */ /* 0x000fcc00078e0075 */
[----:B------:R-:W-:Y:S01]  /*3070*/  MOV R68, R116 ;  /* 0x0000007400447202 */ /* 0x000fe20000000f00 */
[----:B------:R-:W-:Y:S01]  /*3080*/  HMMA.16816.F32.BF16 R176, R4, R76, R40 ;  /* 0x0000004c04b0723c */ /* 0x000fe20000041828 */
[----:B------:R-:W-:-:S06]  /*3090*/  MOV R69, R81 ;  /* 0x0000005100457202 */ /* 0x000fcc0000000f00 */
[----:B------:R-:W-:Y:S01]  /*30a0*/  IMAD.MOV.U32 R77, RZ, RZ, R119 ;  /* 0x000000ffff4d7224 */ /* 0x000fe200078e0077 */
[----:B------:R-:W-:Y:S01]  /*30b0*/  HMMA.16816.F32.BF16 R112, R4, R64, R28 ;  /* 0x000000400470723c */ /* 0x000fe2000004181c */
[----:B------:R-:W-:-:S07]  /*30c0*/  MOV R76, R44 ;  /* 0x0000002c004c7202 */ /* 0x000fce0000000f00 */
[C---:B------:R-:W-:Y:S07]  /*30d0*/  HMMA.16816.F32.BF16 R32, R8.reuse, R86, RZ ;  /* 0x000000560820723c */ /* 0x040fee00000418ff */
[----:B------:R-:W-:Y:S01]  /*30e0*/  IMAD.MOV.U32 R87, RZ, RZ, R72 ;  /* 0x000000ffff577224 */ /* 0x000fe200078e0048 */
[----:B------:R-:W-:Y:S01]  /*30f0*/  HMMA.16816.F32.BF16 R28, R8, R94, RZ ;  /* 0x0000005e081c723c */ /* 0x000fe200000418ff */
[----:B------:R-:W-:Y:S01]  /*3100*/  IMAD.MOV.U32 R72, RZ, RZ, R48 ;  /* 0x000000ffff487224 */ /* 0x000fe200078e0030 */
[----:B------:R-:W-:Y:S01]  /*3110*/  MOV R86, R73 ;  /* 0x0000004900567202 */ /* 0x000fe20000000f00 */
[----:B------:R-:W-:Y:S01]  /*3120*/  IMAD.MOV.U32 R73, RZ, RZ, R76 ;  /* 0x000000ffff497224 */ /* 0x000fe200078e004c */
[----:B------:R-:W-:Y:S01]  /*3130*/  MOV R76, R77 ;  /* 0x0000004d004c7202 */ /* 0x000fe20000000f00 */
[----:B------:R-:W-:-:S02]  /*3140*/  IMAD.MOV.U32 R77, RZ, RZ, R80 ;  /* 0x000000ffff4d7224 */ /* 0x000fc400078e0050 */
[----:B------:R-:W-:Y:S01]  /*3150*/  MOV R94, R49 ;  /* 0x00000031005e7202 */ /* 0x000fe20000000f00 */
[----:B------:R-:W-:Y:S01]  /*3160*/  HMMA.16816.F32.BF16 R128, R4, R60, R24 ;  /* 0x0000003c0480723c */ /* 0x000fe20000041818 */
[----:B------:R-:W-:-:S07]  /*3170*/  IMAD.MOV.U32 R95, RZ, RZ, R163 ;  /* 0x000000ffff5f7224 */ /* 0x000fce00078e00a3 */
[C---:B------:R-:W-:Y:S08]  /*3180*/  HMMA.16816.F32.BF16 R116, R4.reuse, R56, R20 ;  /* 0x000000380474723c */ /* 0x040ff00000041814 */
[----:B------:R-:W-:Y:S08]  /*3190*/  HMMA.16816.F32.BF16 R144, R4, R52, R16 ;  /* 0x000000340490723c */ /* 0x000ff00000041810 */
[C---:B------:R-:W-:Y:S08]  /*31a0*/  HMMA.16816.F32.BF16 R40, R8.reuse, R50, RZ ;  /* 0x000000320828723c */ /* 0x040ff000000418ff */
[C---:B------:R-:W-:Y:S08]  /*31b0*/  HMMA.16816.F32.BF16 R44, R8.reuse, R46, RZ ;  /* 0x0000002e082c723c */ /* 0x040ff000000418ff */
[C---:B------:R-:W-:Y:S08]  /*31c0*/  HMMA.16816.F32.BF16 R36, R8.reuse, R82, RZ ;  /* 0x000000520824723c */ /* 0x040ff000000418ff */
[C---:B------:R-:W-:Y:S07]  /*31d0*/  HMMA.16816.F32.BF16 R24, R8.reuse, R98, RZ ;  /* 0x000000620818723c */ /* 0x040fee00000418ff */
[----:B------:R-:W-:Y:S01]  /*31e0*/  MOV R99, R240 ;  /* 0x000000f000637202 */ /* 0x000fe20000000f00 */
[C---:B------:R-:W-:Y:S08]  /*31f0*/  HMMA.16816.F32.BF16 R16, R8.reuse, R120, RZ ;  /* 0x000000780810723c */ /* 0x040ff000000418ff */
[C---:B------:R-:W-:Y:S08]  /*3200*/  HMMA.16816.F32.BF16 R20, R8.reuse, R106, RZ ;  /* 0x0000006a0814723c */ /* 0x040ff000000418ff */
[----:B------:R-:W-:Y:S07]  /*3210*/  HMMA.16816.F32.BF16 R48, R8, R122, RZ ;  /* 0x0000007a0830723c */ /* 0x000fee00000418ff */
[----:B------:R-:W-:Y:S01]  /*3220*/  FFMA.FTZ R8, R184, c[0x0][0x23c], -R2 ;  /* 0x00008f00b8087a23 */ /* 0x000fe20000010802 */
[----:B------:R-:W-:Y:S01]  /*3230*/  HMMA.16816.F32.BF16 R80, R4, R100, R16 ;  /* 0x000000640450723c */ /* 0x000fe20000041810 */
[----:B------:R-:W-:Y:S01]  /*3240*/  LDSM.16.MT88.4 R16, [R230+0xd000] ;  /* 0x00d00000e610783b */ /* 0x000fe20000004200 */
[----:B------:R-:W-:Y:S01]  /*3250*/  MOV R184, R87 ;  /* 0x0000005700b87202 */ /* 0x000fe20000000f00 */
[----:B------:R1:W-:Y:S01]  /*3260*/  MUFU.EX2 R121, R8 ;  /* 0x0000000800797308 */ /* 0x0003e20000000800 */
[----:B------:R-:W-:-:S02]  /*3270*/  MOV R87, R96 ;  /* 0x0000006000577202 */ /* 0x000fc40000000f00 */
[----:B------:R-:W-:Y:S02]  /*3280*/  MOV R96, R175 ;  /* 0x000000af00607202 */ /* 0x000fe40000000f00 */
[----:B------:R-:W-:Y:S01]  /*3290*/  HMMA.16816.F32.BF16 R44, R4, R78, R44 ;  /* 0x0000004e042c723c */ /* 0x000fe2000004182c */
[----:B------:R-:W-:Y:S02]  /*32a0*/  MOV R101, R95 ;  /* 0x0000005f00657202 */ /* 0x000fe40000000f00 */
[----:B------:R-:W-:-:S05]  /*32b0*/  MOV R120, R87 ;  /* 0x0000005700787202 */ /* 0x000fca0000000f00 */
[C---:B------:R-:W-:Y:S01]  /*32c0*/  HMMA.16816.F32.BF16 R40, R4.reuse, R74, R40 ;  /* 0x0000004a0428723c */ /* 0x040fe20000041828 */
[----:B-1----:R-:W-:Y:S02]  /*32d0*/  FFMA.FTZ R8, R185, c[0x0][0x23c], -R2 ;  /* 0x00008f00b9087a23 */ /* 0x002fe40000010802 */
[----:B------:R-:W-:Y:S02]  /*32e0*/  IMAD.MOV.U32 R185, RZ, RZ, R68 ;  /* 0x000000ffffb97224 */ /* 0x000fe400078e0044 */
[----:B------:R1:W-:Y:S03]  /*32f0*/  MUFU.EX2 R163, R8 ;  /* 0x0000000800a37308 */ /* 0x0003e60000000800 */
[----:B------:R-:W-:Y:S01]  /*3300*/  HMMA.16816.F32.BF16 R36, R4, R70, R36 ;  /* 0x000000460424723c */ /* 0x000fe20000041824 */
[----:B------:R-:W-:-:S07]  /*3310*/  IMAD.MOV.U32 R68, RZ, RZ, R97 ;  /* 0x000000ffff447224 */ /* 0x000fce00078e0061 */
[----:B------:R-:W-:Y:S01]  /*3320*/  HMMA.16816.F32.BF16 R64, R4, R66, R32 ;  /* 0x000000420440723c */ /* 0x000fe20000041820 */
[----:B-1----:R-:W-:-:S07]  /*3330*/  FFMA.FTZ R8, R180, c[0x0][0x23c], -R2 ;  /* 0x00008f00b4087a23 */ /* 0x002fce0000010802 */
[C---:B------:R-:W-:Y:S01]  /*3340*/  HMMA.16816.F32.BF16 R60, R4.reuse, R62, R28 ;  /* 0x0000003e043c723c */ /* 0x040fe2000004181c */
[----:B------:R-:W-:Y:S01]  /*3350*/  IMAD.MOV.U32 R33, RZ, RZ, R86 ;  /* 0x000000ffff217224 */ /* 0x000fe200078e0056 */
[----:B------:R-:W-:Y:S01]  /*3360*/  LDSM.16.MT88.4 R28, [R229+0xd000] ;  /* 0x00d00000e51c783b */ /* 0x000fe20000004200 */
[----:B------:R1:W-:Y:S01]  /*3370*/  MUFU.EX2 R240, R8 ;  /* 0x0000000800f07308 */ /* 0x0003e20000000800 */
[----:B------:R-:W-:Y:S02]  /*3380*/  IMAD.MOV.U32 R86, RZ, RZ, R73 ;  /* 0x000000ffff567224 */ /* 0x000fe400078e0049 */
[----:B------:R-:W-:Y:S02]  /*3390*/  IMAD.MOV.U32 R73, RZ, RZ, R165 ;  /* 0x000000ffff497224 */ /* 0x000fe400078e00a5 */
[----:B------:R-:W-:Y:S01]  /*33a0*/  HMMA.16816.F32.BF16 R56, R4, R58, R24 ;  /* 0x0000003a0438723c */ /* 0x000fe20000041818 */
[----:B------:R-:W2:Y:S01]  /*33b0*/  LDSM.16.MT88.4 R24, [R171+0xd000] ;  /* 0x00d00000ab18783b */ /* 0x000ea20000004200 */
[----:B------:R-:W-:-:S06]  /*33c0*/  IMAD.MOV.U32 R34, RZ, RZ, R94 ;  /* 0x000000ffff227224 */ /* 0x000fcc00078e005e */
[----:B------:R-:W-:Y:S01]  /*33d0*/  HMMA.16816.F32.BF16 R52, R4, R54, R20 ;  /* 0x000000360434723c */ /* 0x000fe20000041814 */
[----:B------:R-:W3:Y:S01]  /*33e0*/  LDSM.16.MT88.4 R20, [R228+0xd000] ;  /* 0x00d00000e414783b */ /* 0x000ee20000004200 */
[----:B-1----:R-:W-:-:S04]  /*33f0*/  FFMA.FTZ R8, R181, c[0x0][0x23c], -R2 ;  /* 0x00008f00b5087a23 */ /* 0x002fc80000010802 */
[----:B------:R1:W4:Y:S02]  /*3400*/  MUFU.EX2 R98, R8 ;  /* 0x0000000800627308 */ /* 0x0003240000000800 */
[----:B------:R-:W-:Y:S07]  /*3410*/  HMMA.16816.F32.BF16 R48, R4, R102, R48 ;  /* 0x000000660430723c */ /* 0x000fee0000041830 */
[----:B------:R-:W-:Y:S01]  /*3420*/  FFMA.FTZ R4, R192, c[0x0][0x23c], -R13 ;  /* 0x00008f00c0047a23 */ /* 0x000fe2000001080d */
[----:B------:R-:W-:Y:S01]  /*3430*/  MOV R192, R84 ;  /* 0x0000005400c07202 */ /* 0x000fe20000000f00 */
[----:B------:R-:W-:Y:S01]  /*3440*/  IMAD.MOV.U32 R84, RZ, RZ, R85 ;  /* 0x000000ffff547224 */ /* 0x000fe200078e0055 */
[----:B------:R-:W-:Y:S01]  /*3450*/  MOV R85, R174 ;  /* 0x000000ae00557202 */ /* 0x000fe20000000f00 */
[----:B------:R-:W-:Y:S01]  /*3460*/  IMAD.MOV.U32 R174, RZ, RZ, R173 ;  /* 0x000000ffffae7224 */ /* 0x000fe200078e00ad */
[----:B------:R-:W-:Y:S01]  /*3470*/  MOV R173, R172 ;  /* 0x000000ac00ad7202 */ /* 0x000fe20000000f00 */
[----:B------:R-:W-:Y:S01]  /*3480*/  IMAD.MOV.U32 R172, RZ, RZ, R252 ;  /* 0x000000ffffac7224 */ /* 0x000fe200078e00fc */
[----:B------:R-:W-:Y:S01]  /*3490*/  MOV R97, R85 ;  /* 0x0000005500617202 */ /* 0x000fe20000000f00 */
[----:B-1----:R-:W-:Y:S01]  /*34a0*/  FFMA.FTZ R8, R186, c[0x0][0x23c], -R0 ;  /* 0x00008f00ba087a23 */ /* 0x002fe20000010800 */
[----:B------:R1:W-:Y:S01]  /*34b0*/  MUFU.EX2 R252, R4 ;  /* 0x0000000400fc7308 */ /* 0x0003e20000000800 */
[----:B----4-:R-:W-:-:S02]  /*34c0*/  IMAD.MOV.U32 R186, RZ, RZ, R98 ;  /* 0x000000ffffba7224 */ /* 0x010fc400078e0062 */
[----:B------:R-:W-:Y:S02]  /*34d0*/  IMAD.MOV.U32 R98, RZ, RZ, R99 ;  /* 0x000000ffff627224 */ /* 0x000fe400078e0063 */
[----:B------:R-:W-:-:S03]  /*34e0*/  IMAD.MOV.U32 R85, RZ, RZ, R172 ;  /* 0x000000ffff557224 */ /* 0x000fc600078e00ac */
[----:B------:R4:W-:Y:S01]  /*34f0*/  MUFU.EX2 R10, R8 ;  /* 0x00000008000a7308 */ /* 0x0009e20000000800 */
[----:B------:R-:W-:Y:S02]  /*3500*/  MOV R35, R98 ;  /* 0x0000006200237202 */ /* 0x000fe40000000f00 */
[----:B------:R-:W-:Y:S01]  /*3510*/  MOV R98, R73 ;  /* 0x0000004900627202 */ /* 0x000fe20000000f00 */
[----:B-1----:R-:W-:Y:S01]  /*3520*/  FFMA.FTZ R4, R193, c[0x0][0x23c], -R13 ;  /* 0x00008f00c1047a23 */ /* 0x002fe2000001080d */
[----:B------:R-:W-:Y:S02]  /*3530*/  MOV R193, R69 ;  /* 0x0000004500c17202 */ /* 0x000fe40000000f00 */
[----:B------:R-:W-:Y:S01]  /*3540*/  MOV R69, R92 ;  /* 0x0000005c00457202 */ /* 0x000fe20000000f00 */
[----:B------:R1:W1:Y:S01]  /*3550*/  MUFU.EX2 R103, R4 ;  /* 0x0000000400677308 */ /* 0x0002620000000800 */
[----:B------:R-:W-:Y:S02]  /*3560*/  MOV R92, R170 ;  /* 0x000000aa005c7202 */ /* 0x000fe40000000f00 */
[----:B------:R-:W-:Y:S01]  /*3570*/  MOV R122, R69 ;  /* 0x00000045007a7202 */ /* 0x000fe20000000f00 */
[----:B----4-:R-:W-:-:S04]  /*3580*/  FFMA.FTZ R8, R187, c[0x0][0x23c], -R0 ;  /* 0x00008f00bb087a23 */ /* 0x010fc80000010800 */
[----:B------:R4:W2:Y:S01]  /*3590*/  MUFU.EX2 R9, R8 ;  /* 0x0000000800097308 */ /* 0x0008a20000000800 */
[----:B-1----:R-:W-:Y:S01]  /*35a0*/  FFMA.FTZ R4, R190, c[0x0][0x23c], -R12 ;  /* 0x00008f00be047a23 */ /* 0x002fe2000001080c */
[----:B------:R-:W-:Y:S01]  /*35b0*/  F2FP.BF16.PACK_AB R6, R103, R252 ;  /* 0x000000fc6706723e */ /* 0x000fe200000010ff */
[----:B------:R-:W-:-:S05]  /*35c0*/  IMAD.MOV.U32 R190, RZ, RZ, R164 ;  /* 0x000000ffffbe7224 */ /* 0x000fca00078e00a4 */
[----:B------:R1:W-:Y:S01]  /*35d0*/  MUFU.EX2 R164, R4 ;  /* 0x0000000400a47308 */ /* 0x0003e20000000800 */
[----:B----4-:R-:W-:Y:S02]  /*35e0*/  FFMA.FTZ R8, R182, c[0x0][0x23c], -R0 ;  /* 0x00008f00b6087a23 */ /* 0x010fe40000010800 */
[----:B--2---:R-:W-:-:S05]  /*35f0*/  IMAD.MOV.U32 R102, RZ, RZ, R9 ;  /* 0x000000ffff667224 */ /* 0x004fca00078e0009 */
[----:B------:R2:W-:Y:S01]  /*3600*/  MUFU.EX2 R100, R8 ;  /* 0x0000000800647308 */ /* 0x0005e20000000800 */
[----:B-1----:R-:W-:Y:S01]  /*3610*/  FFMA.FTZ R4, R191, c[0x0][0x23c], -R12 ;  /* 0x00008f00bf047a23 */ /* 0x002fe2000001080c */
[----:B------:R-:W-:Y:S01]  /*3620*/  MOV R191, R72 ;  /* 0x0000004800bf7202 */ /* 0x000fe20000000f00 */
[----:B------:R-:W-:-:S05]  /*3630*/  IMAD.MOV.U32 R72, RZ, RZ, R93 ;  /* 0x000000ffff487224 */ /* 0x000fca00078e005d */
[----:B------:R1:W4:Y:S01]  /*3640*/  MUFU.EX2 R165, R4 ;  /* 0x0000000400a57308 */ /* 0x0003220000000800 */
[----:B------:R-:W-:Y:S02]  /*3650*/  IMAD.MOV.U32 R93, RZ, RZ, R174 ;  /* 0x000000ffff5d7224 */ /* 0x000fe400078e00ae */
[----:B------:R-:W-:Y:S02]  /*3660*/  IMAD.MOV.U32 R123, RZ, RZ, R72 ;  /* 0x000000ffff7b7224 */ /* 0x000fe400078e0048 */
[----:B--2---:R-:W-:-:S04]  /*3670*/  FFMA.FTZ R8, R183, c[0x0][0x23c], -R0 ;  /* 0x00008f00b7087a23 */ /* 0x004fc80000010800 */
[----:B------:R2:W2:Y:S01]  /*3680*/  MUFU.EX2 R187, R8 ;  /* 0x0000000800bb7308 */ /* 0x0004a20000000800 */
[----:B-1----:R-:W-:Y:S01]  /*3690*/  FFMA.FTZ R4, R194, c[0x0][0x23c], -R12 ;  /* 0x00008f00c2047a23 */ /* 0x002fe2000001080c */
[----:B------:R-:W-:Y:S02]  /*36a0*/  MOV R194, R169 ;  /* 0x000000a900c27202 */ /* 0x000fe40000000f00 */
[----:B----4-:R-:W-:-:S04]  /*36b0*/  F2FP.BF16.PACK_AB R5, R165, R164 ;  /* 0x000000a4a505723e */ /* 0x010fc800000010ff */
[----:B------:R1:W-:Y:S01]  /*36c0*/  MUFU.EX2 R169, R4 ;  /* 0x0000000400a97308 */ /* 0x0003e20000000800 */
[----:B--2---:R-:W-:Y:S01]  /*36d0*/  FFMA.FTZ R8, R188, c[0x0][0x23c], -R13 ;  /* 0x00008f00bc087a23 */ /* 0x004fe2000001080d */
[----:B------:R-:W-:Y:S02]  /*36e0*/  MOV R188, R10 ;  /* 0x0000000a00bc7202 */ /* 0x000fe40000000f00 */
[----:B------:R-:W-:-:S04]  /*36f0*/  F2FP.BF16.PACK_AB R10, R186, R240 ;  /* 0x000000f0ba0a723e */ /* 0x000fc800000010ff */
[----:B------:R2:W-:Y:S01]  /*3700*/  MUFU.EX2 R99, R8 ;  /* 0x0000000800637308 */ /* 0x0005e20000000800 */
[----:B------:R-:W-:Y:S02]  /*3710*/  F2FP.BF16.PACK_AB R9, R102, R188 ;  /* 0x000000bc6609723e */ /* 0x000fe400000010ff */
[----:B------:R-:W-:Y:S01]  /*3720*/  F2FP.BF16.PACK_AB R11, R187, R100 ;  /* 0x00000064bb0b723e */ /* 0x000fe200000010ff */
[----:B-1----:R-:W-:Y:S02]  /*3730*/  FFMA.FTZ R4, R195, c[0x0][0x23c], -R12 ;  /* 0x00008f00c3047a23 */ /* 0x002fe4000001080c */
[----:B------:R-:W-:Y:S01]  /*3740*/  IMAD.MOV.U32 R195, RZ, RZ, R84 ;  /* 0x000000ffffc37224 */ /* 0x000fe200078e0054 */
[----:B------:R-:W-:Y:S01]  /*3750*/  MOV R84, R173 ;  /* 0x000000ad00547202 */ /* 0x000fe20000000f00 */
[----:B------:R-:W1:Y:S01]  /*3760*/  MUFU.EX2 R170, R4 ;  /* 0x0000000400aa7308 */ /* 0x000e620000000800 */
[----:B--2---:R-:W-:Y:S01]  /*3770*/  FFMA.FTZ R8, R189, c[0x0][0x23c], -R13 ;  /* 0x00008f00bd087a23 */ /* 0x004fe2000001080d */
[----:B------:R-:W-:Y:S01]  /*3780*/  MOV R189, R121 ;  /* 0x0000007900bd7202 */ /* 0x000fe20000000f00 */
[----:B------:R-:W-:-:S05]  /*3790*/  IMAD.MOV.U32 R121, RZ, RZ, R68 ;  /* 0x000000ffff797224 */ /* 0x000fca00078e0044 */
[----:B------:R-:W2:Y:S01]  /*37a0*/  MUFU.EX2 R32, R8 ;  /* 0x0000000800207308 */ /* 0x000ea20000000800 */
[----:B-1----:R-:W-:Y:S02]  /*37b0*/  F2FP.BF16.PACK_AB R7, R170, R169 ;  /* 0x000000a9aa07723e */ /* 0x002fe400000010ff */
[----:B--2---:R-:W-:Y:S02]  /*37c0*/  F2FP.BF16.PACK_AB R4, R32, R99 ;  /* 0x000000632004723e */ /* 0x004fe400000010ff */
[----:B------:R-:W-:-:S05]  /*37d0*/  F2FP.BF16.PACK_AB R8, R163, R189 ;  /* 0x000000bda308723e */ /* 0x000fca00000010ff */
[C---:B------:R-:W-:Y:S07]  /*37e0*/  HMMA.16816.F32.BF16 R172, R4.reuse, R24, R196 ;  /* 0x0000001804ac723c */ /* 0x040fee00000418c4 */
[----:B------:R-:W-:Y:S01]  /*37f0*/  IMAD.MOV.U32 R196, RZ, RZ, R76 ;  /* 0x000000ffffc47224 */ /* 0x000fe200078e004c */
[----:B------:R-:W-:Y:S01]  /*3800*/  MOV R197, R77 ;  /* 0x0000004d00c57202 */ /* 0x000fe20000000f00 */
[----:B------:R-:W-:Y:S01]  /*3810*/  IMAD.MOV.U32 R198, RZ, RZ, R104 ;  /* 0x000000ffffc67224 */ /* 0x000fe200078e0068 */
[----:B---3--:R-:W-:Y:S01]  /*3820*/  HMMA.16816.F32.BF16 R72, R4, R20, R204 ;  /* 0x000000140448723c */ /* 0x008fe200000418cc */
[----:B------:R-:W-:-:S07]  /*3830*/  IMAD.MOV.U32 R199, RZ, RZ, R86 ;  /* 0x000000ffffc77224 */ /* 0x000fce00078e0056 */
[----:B------:R-:W-:Y:S08]  /*3840*/  HMMA.16816.F32.BF16 R176, R8, R24, R176 ;  /* 0x0000001808b0723c */ /* 0x000ff000000418b0 */
[-C--:B------:R-:W-:Y:S07]  /*3850*/  HMMA.16816.F32.BF16 R180, R4, R26.reuse, R124 ;  /* 0x0000001a04b4723c */ /* 0x080fee000004187c */
[----:B------:R-:W-:Y:S01]  /*3860*/  MOV R127, R105 ;  /* 0x00000069007f7202 */ /* 0x000fe20000000f00 */
[C---:B------:R-:W-:Y:S01]  /*3870*/  HMMA.16816.F32.BF16 R44, R8.reuse, R26, R44 ;  /* 0x0000001a082c723c */ /* 0x040fe2000004182c */
[----:B------:R-:W1:Y:S07]  /*3880*/  LDSM.16.MT88.4 R24, [R171+0xf000] ;  /* 0x00f00000ab18783b */ /* 0x000e6e0000004200 */
[C---:B------:R-:W-:Y:S07]  /*3890*/  HMMA.16816.F32.BF16 R204, R8.reuse, R28, R112 ;  /* 0x0000001c08cc723c */ /* 0x040fee0000041870 */
[----:B------:R-:W-:Y:S01]  /*38a0*/  MOV R112, R196 ;  /* 0x000000c400707202 */ /* 0x000fe20000000f00 */
[----:B------:R-:W-:Y:S01]  /*38b0*/  HMMA.16816.F32.BF16 R68, R8, R20, R88 ;  /* 0x000000140844723c */ /* 0x000fe20000041858 */
[----:B------:R-:W-:Y:S01]  /*38c0*/  IMAD.MOV.U32 R113, RZ, RZ, R197 ;  /* 0x000000ffff717224 */ /* 0x000fe200078e00c5 */
[----:B------:R-:W-:Y:S01]  /*38d0*/  MOV R114, R198 ;  /* 0x000000c600727202 */ /* 0x000fe20000000f00 */
[----:B------:R-:W-:Y:S01]  /*38e0*/  IMAD.MOV.U32 R115, RZ, RZ, R199 ;  /* 0x000000ffff737224 */ /* 0x000fe200078e00c7 */
[----:B------:R-:W-:Y:S01]  /*38f0*/  MOV R196, R185 ;  /* 0x000000b900c47202 */ /* 0x000fe20000000f00 */
[----:B------:R-:W-:Y:S01]  /*3900*/  IMAD.MOV.U32 R197, RZ, RZ, R184 ;  /* 0x000000ffffc57224 */ /* 0x000fe200078e00b8 */
[----:B------:R-:W-:Y:S01]  /*3910*/  MOV R198, R33 ;  /* 0x0000002100c67202 */ /* 0x000fe20000000f00 */
[----:B------:R-:W-:Y:S01]  /*3920*/  IMAD.MOV.U32 R199, RZ, RZ, R32 ;  /* 0x000000ffffc77224 */ /* 0x000fe200078e0020 */
[----:B------:R-:W-:Y:S01]  /*3930*/  HMMA.16816.F32.BF16 R76, R4, R22, R132 ;  /* 0x00000016044c723c */ /* 0x000fe20000041884 */
[----:B------:R-:W-:Y:S01]  /*3940*/  MOV R184, R34 ;  /* 0x0000002200b87202 */ /* 0x000fe20000000f00 */
[----:B------:R-:W-:-:S02]  /*3950*/  IMAD.MOV.U32 R185, RZ, RZ, R35 ;  /* 0x000000ffffb97224 */ /* 0x000fc400078e0023 */
[----:B------:R-:W-:Y:S03]  /*3960*/  LDSM.16.MT88.4 R32, [R229+0xf000] ;  /* 0x00f00000e520783b */ /* 0x000fe60000004200 */
[----:B------:R-:W-:Y:S01]  /*3970*/  IMAD.MOV.U32 R132, RZ, RZ, R92 ;  /* 0x000000ffff847224 */ /* 0x000fe200078e005c */
[C---:B------:R-:W-:Y:S01]  /*3980*/  HMMA.16816.F32.BF16 R40, R8.reuse, R22, R40 ;  /* 0x000000160828723c */ /* 0x040fe20000041828 */
[----:B------:R-:W-:Y:S01]  /*3990*/  MOV R133, R93 ;  /* 0x0000005d00857202 */ /* 0x000fe20000000f00 */
[----:B------:R-:W-:Y:S01]  /*39a0*/  IMAD.MOV.U32 R134, RZ, RZ, R84 ;  /* 0x000000ffff867224 */ /* 0x000fe200078e0054 */
[----:B------:R-:W-:Y:S01]  /*39b0*/  MOV R135, R85 ;  /* 0x0000005500877202 */ /* 0x000fe20000000f00 */
[----:B------:R-:W2:Y:S04]  /*39c0*/  LDSM.16.MT88.4 R20, [R228+0xf000] ;  /* 0x00f00000e414783b */ /* 0x000ea80000004200 */
[-C--:B------:R-:W-:Y:S08]  /*39d0*/  HMMA.16816.F32.BF16 R84, R8, R16.reuse, R108 ;  /* 0x000000100854723c */ /* 0x080ff0000004186c */
[C---:B------:R-:W-:Y:S07]  /*39e0*/  HMMA.16816.F32.BF16 R88, R4.reuse, R16, R212 ;  /* 0x000000100458723c */ /* 0x040fee00000418d4 */
[----:B------:R-:W-:Y:S01]  /*39f0*/  IMAD.MOV.U32 R213, RZ, RZ, R194 ;  /* 0x000000ffffd57224 */ /* 0x000fe200078e00c2 */
[----:B------:R-:W-:Y:S01]  /*3a00*/  HMMA.16816.F32.BF16 R92, R4, R18, R136 ;  /* 0x00000012045c723c */ /* 0x000fe20000041888 */
[----:B------:R-:W-:Y:S01]  /*3a10*/  MOV R212, R195 ;  /* 0x000000c300d47202 */ /* 0x000fe20000000f00 */
[----:B------:R-:W-:Y:S01]  /*3a20*/  IMAD.MOV.U32 R215, RZ, RZ, R190 ;  /* 0x000000ffffd77224 */ /* 0x000fe200078e00be */
[----:B------:R-:W-:-:S05]  /*3a30*/  MOV R214, R191 ;  /* 0x000000bf00d67202 */ /* 0x000fca0000000f00 */
[----:B------:R-:W-:Y:S01]  /*3a40*/  HMMA.16816.F32.BF16 R36, R8, R18, R36 ;  /* 0x000000120824723c */ /* 0x000fe20000041824 */
[----:B------:R-:W3:Y:S07]  /*3a50*/  LDSM.16.MT88.4 R16, [R230+0xf000] ;  /* 0x00f00000e610783b */ /* 0x000eee0000004200 */
[C---:B------:R-:W-:Y:S07]  /*3a60*/  HMMA.16816.F32.BF16 R104, R4.reuse, R28, R224 ;  /* 0x0000001c0468723c */ /* 0x040fee00000418e0 */
[----:B------:R-:W-:Y:S01]  /*3a70*/  IMAD.MOV.U32 R227, RZ, RZ, R127 ;  /* 0x000000ffffe37224 */ /* 0x000fe200078e007f */
[----:B------:R-:W-:Y:S01]  /*3a80*/  HMMA.16816.F32.BF16 R108, R4, R30, R208 ;  /* 0x0000001e046c723c */ /* 0x000fe200000418d0 */
[----:B------:R-:W-:Y:S01]  /*3a90*/  IMAD.MOV.U32 R225, RZ, RZ, R112 ;  /* 0x000000ffffe17224 */ /* 0x000fe200078e0070 */
[----:B------:R-:W-:-:S02]  /*3aa0*/  MOV R112, R184 ;  /* 0x000000b800707202 */ /* 0x000fc40000000f00 */
[----:B------:R-:W-:Y:S01]  /*3ab0*/  MOV R226, R227 ;  /* 0x000000e300e27202 */ /* 0x000fe20000000f00 */
[----:B------:R-:W-:Y:S01]  /*3ac0*/  IMAD.MOV.U32 R227, RZ, RZ, R185 ;  /* 0x000000ffffe37224 */ /* 0x000fe200078e00b9 */
[----:B------:R-:W-:Y:S01]  /*3ad0*/  MOV R185, R97 ;  /* 0x0000006100b97202 */ /* 0x000fe20000000f00 */
[----:B------:R-:W-:Y:S01]  /*3ae0*/  IMAD.MOV.U32 R209, RZ, RZ, R214 ;  /* 0x000000ffffd17224 */ /* 0x000fe200078e00d6 */
[C---:B-1----:R-:W-:Y:S01]  /*3af0*/  HMMA.16816.F32.BF16 R124, R4.reuse, R26, R200 ;  /* 0x0000001a047c723c */ /* 0x042fe200000418c8 */
[----:B------:R-:W-:Y:S01]  /*3b00*/  MOV R208, R213 ;  /* 0x000000d500d07202 */ /* 0x000fe20000000f00 */
[----:B------:R-:W-:Y:S01]  /*3b10*/  IMAD.MOV.U32 R214, RZ, RZ, R187 ;  /* 0x000000ffffd67224 */ /* 0x000fe200078e00bb */
[----:B------:R-:W-:Y:S02]  /*3b20*/  MOV R210, R215 ;  /* 0x000000d700d27202 */ /* 0x000fe40000000f00 */
[----:B------:R-:W-:Y:S01]  /*3b30*/  MOV R213, R186 ;  /* 0x000000ba00d57202 */ /* 0x000fe20000000f00 */
[----:B------:R-:W-:Y:S01]  /*3b40*/  IMAD.MOV.U32 R186, RZ, RZ, R101 ;  /* 0x000000ffffba7224 */ /* 0x000fe200078e0065 */
[----:B------:R-:W-:Y:S01]  /*3b50*/  MOV R203, R115 ;  /* 0x0000007300cb7202 */ /* 0x000fe20000000f00 */
[C---:B--2---:R-:W-:Y:S01]  /*3b60*/  HMMA.16816.F32.BF16 R136, R4.reuse, R20, R132 ;  /* 0x000000140488723c */ /* 0x044fe20000041884 */
        /* <DEDUP_REMOVED lines=10> */
[C---:B------:R-:W-:Y:S08]  /*3c10*/  HMMA.16816.F32.BF16 R120, R4.reuse, R24, R120 ;  /* 0x000000180478723c */ /* 0x040ff00000041878 */
[----:B---3--:R-:W-:Y:S01]  /*3c20*/  HMMA.16816.F32.BF16 R148, R4, R18, R148 ;  /* 0x000000120494723c */ /* 0x008fe20000041894 */
[----:B------:R-:W-:-:S07]  /*3c30*/  IMAD.MOV.U32 R211, RZ, RZ, R132 ;  /* 0x000000ffffd37224 */ /* 0x000fce00078e0084 */
[----:B------:R-:W-:Y:S08]  /*3c40*/  HMMA.16816.F32.BF16 R156, R4, R32, R156 ;  /* 0x00000020049c723c */ /* 0x000ff0000004189c */
[C---:B------:R-:W-:Y:S08]  /*3c50*/  HMMA.16816.F32.BF16 R64, R8.reuse, R30, R64 ;  /* 0x0000001e0840723c */ /* 0x040ff00000041840 */
[C---:B------:R-:W-:Y:S08]  /*3c60*/  HMMA.16816.F32.BF16 R56, R8.reuse, R22, R56 ;  /* 0x000000160838723c */ /* 0x040ff00000041838 */
[C---:B------:R-:W-:Y:S08]  /*3c70*/  HMMA.16816.F32.BF16 R52, R8.reuse, R18, R52 ;  /* 0x000000120834723c */ /* 0x040ff00000041834 */
[----:B------:R-:W-:Y:S01]  /*3c80*/  HMMA.16816.F32.BF16 R144, R8, R16, R144 ;  /* 0x000000100890723c */ /* 0x000fe20000041890 */
[----:B------:R-:W-:Y:S01]  /*3c90*/  MOV R97, R243 ;  /* 0x000000f300617202 */ /* 0x000fe20000000f00 */
[----:B------:R1:W5:Y:S01]  /*3ca0*/  LDL.LU R246, [R1+0x80] ;  /* 0x0000800001f67983 */ /* 0x0003620000300800 */
[----:B------:R-:W-:-:S02]  /*3cb0*/  MOV R200, R197 ;  /* 0x000000c500c87202 */ /* 0x000fc40000000f00 */
[----:B------:R-:W-:Y:S01]  /*3cc0*/  MOV R224, R113 ;  /* 0x0000007100e07202 */ /* 0x000fe20000000f00 */
[----:B------:R-:W-:Y:S02]  /*3cd0*/  IMAD.MOV.U32 R113, RZ, RZ, R198 ;  /* 0x000000ffff717224 */ /* 0x000fe400078e00c6 */
[C---:B------:R-:W-:Y:S07]  /*3ce0*/  HMMA.16816.F32.BF16 R192, R4.reuse, R16, R248 ;  /* 0x0000001004c0723c */ /* 0x040fee00000418f8 */
[----:B------:R-:W-:Y:S01]  /*3cf0*/  MOV R248, R133 ;  /* 0x0000008500f87202 */ /* 0x000fe20000000f00 */
[----:B------:R-:W-:Y:S01]  /*3d00*/  HMMA.16816.F32.BF16 R188, R4, R22, R152 ;  /* 0x0000001604bc723c */ /* 0x000fe20000041898 */
[----:B------:R-:W-:Y:S01]  /*3d10*/  IMAD.MOV.U32 R249, RZ, RZ, R134 ;  /* 0x000000fffff97224 */ /* 0x000fe200078e0086 */
[----:B------:R-:W-:Y:S01]  /*3d20*/  MOV R250, R135 ;  /* 0x0000008700fa7202 */ /* 0x000fe20000000f00 */
[----:B------:R-:W-:Y:S01]  /*3d30*/  IMAD.MOV.U32 R251, RZ, RZ, R114 ;  /* 0x000000fffffb7224 */ /* 0x000fe200078e0072 */
[----:B------:R-:W-:-:S04]  /*3d40*/  MOV R114, R199 ;  /* 0x000000c700727202 */ /* 0x000fc80000000f00 */
[----:B------:R-:W-:Y:S07]  /*3d50*/  HMMA.16816.F32.BF16 R100, R4, R34, R140 ;  /* 0x000000220464723c */ /* 0x000fee000004188c */
[----:B------:R-:W-:Y:S01]  /*3d60*/  FFMA.FTZ R4, R220, c[0x0][0x23c], -R2 ;  /* 0x00008f00dc047a23 */ /* 0x000fe20000010802 */
[C---:B------:R-:W-:Y:S08]  /*3d70*/  HMMA.16816.F32.BF16 R28, R8.reuse, R24, R128 ;  /* 0x00000018081c723c */ /* 0x040ff00000041880 */
[C---:B------:R-:W-:Y:S01]  /*3d80*/  HMMA.16816.F32.BF16 R132, R8.reuse, R20, R116 ;  /* 0x000000140884723c */ /* 0x040fe20000041874 */
[----:B------:R2:W-:Y:S01]  /*3d90*/  MUFU.EX2 R24, R4 ;  /* 0x0000000400187308 */ /* 0x0005e20000000800 */
[----:B------:R-:W-:Y:S01]  /*3da0*/  IMAD.MOV.U32 R153, RZ, RZ, R245 ;  /* 0x000000ffff997224 */ /* 0x000fe200078e00f5 */
[----:B------:R-:W-:Y:S01]  /*3db0*/  MOV R154, R244 ;  /* 0x000000f4009a7202 */ /* 0x000fe20000000f00 */
[----:B------:R-:W-:Y:S01]  /*3dc0*/  IMAD.MOV.U32 R155, RZ, RZ, R242 ;  /* 0x000000ffff9b7224 */ /* 0x000fe200078e00f2 */
[----:B------:R-:W-:Y:S01]  /*3dd0*/  MOV R143, R200 ;  /* 0x000000c8008f7202 */ /* 0x000fe20000000f00 */
[----:B------:R-:W-:Y:S01]  /*3de0*/  IMAD.MOV.U32 R152, RZ, RZ, R201 ;  /* 0x000000ffff987224 */ /* 0x000fe200078e00c9 */
[----:B------:R-:W-:Y:S01]  /*3df0*/  LDSM.16.MT88.4 R128, [R171+0xf800] ;  /* 0x00f80000ab80783b */ /* 0x000fe20000004200 */
[----:B--2---:R-:W-:Y:S01]  /*3e00*/  FFMA.FTZ R4, R221, c[0x0][0x23c], -R2 ;  /* 0x00008f00dd047a23 */ /* 0x004fe20000010802 */
[----:B------:R-:W-:Y:S02]  /*3e10*/  HMMA.16816.F32.BF16 R60, R8, R26, R60 ;  /* 0x0000001a083c723c */ /* 0x000fe4000004183c */
[----:B------:R1:W5:Y:S01]  /*3e20*/  LDL.LU R245, [R1+0x7c] ;  /* 0x00007c0001f57983 */ /* 0x0003620000300800 */
[----:B------:R2:W3:Y:S01]  /*3e30*/  MUFU.EX2 R25, R4 ;  /* 0x0000000400197308 */ /* 0x0004e20000000800 */
[----:B------:R-:W-:-:S02]  /*3e40*/  MOV R142, R155 ;  /* 0x0000009b008e7202 */ /* 0x000fc40000000f00 */
[----:B------:R-:W-:Y:S02]  /*3e50*/  MOV R200, R224 ;  /* 0x000000e000c87202 */ /* 0x000fe40000000f00 */
[C---:B------:R-:W-:Y:S01]  /*3e60*/  HMMA.16816.F32.BF16 R196, R8.reuse, R32, R80 ;  /* 0x0000002008c4723c */ /* 0x040fe20000041850 */
[----:B------:R-:W-:Y:S01]  /*3e70*/  MOV R201, R225 ;  /* 0x000000e100c97202 */ /* 0x000fe20000000f00 */
[----:B------:R-:W-:Y:S01]  /*3e80*/  IMAD.MOV.U32 R7, RZ, RZ, R143 ;  /* 0x000000ffff077224 */ /* 0x000fe200078e008f */
[----:B------:R-:W-:Y:S01]  /*3e90*/  MOV R6, R152 ;  /* 0x0000009800067202 */ /* 0x000fe20000000f00 */
[----:B------:R1:W5:Y:S01]  /*3ea0*/  LDL.LU R244, [R1+0x78] ;  /* 0x0000780001f47983 */ /* 0x0003620000300800 */
[--C-:B--2---:R-:W-:Y:S02]  /*3eb0*/  FFMA.FTZ R4, R216, c[0x0][0x23c], -R2.reuse ;  /* 0x00008f00d8047a23 */ /* 0x104fe40000010802 */
[----:B------:R-:W-:Y:S01]  /*3ec0*/  IMAD.MOV.U32 R155, RZ, RZ, R251 ;  /* 0x000000ffff9b7224 */ /* 0x000fe200078e00fb */
[----:B------:R-:W-:Y:S01]  /*3ed0*/  HMMA.16816.F32.BF16 R48, R8, R34, R48 ;  /* 0x000000220830723c */ /* 0x000fe20000041830 */
[----:B------:R-:W-:Y:S01]  /*3ee0*/  FFMA.FTZ R2, R217, c[0x0][0x23c], -R2 ;  /* 0x00008f00d9027a23 */ /* 0x000fe20000010802 */
[----:B------:R-:W-:Y:S01]  /*3ef0*/  MOV R225, R241 ;  /* 0x000000f100e17202 */ /* 0x000fe20000000f00 */
[----:B------:R-:W-:Y:S01]  /*3f00*/  IMAD.MOV.U32 R224, RZ, RZ, R96 ;  /* 0x000000ffffe07224 */ /* 0x000fe200078e0060 */
[----:B------:R-:W-:Y:S01]  /*3f10*/  MOV R143, R200 ;  /* 0x000000c8008f7202 */ /* 0x000fe20000000f00 */
[----:B------:R2:W-:Y:S01]  /*3f20*/  MUFU.EX2 R23, R2 ;  /* 0x0000000200177308 */ /* 0x0005e20000000800 */
[----:B------:R-:W-:Y:S01]  /*3f30*/  IMAD.MOV.U32 R152, RZ, RZ, R201 ;  /* 0x000000ffff987224 */ /* 0x000fe200078e00c9 */
[----:B------:R-:W-:Y:S04]  /*3f40*/  LDSM.16.MT88.4 R80, [R228+0xd800] ;  /* 0x00d80000e450783b */ /* 0x000fe80000004200 */
[----:B------:R1:W5:Y:S01]  /*3f50*/  LDL.LU R243, [R1+0x74] ;  /* 0x0000740001f37983 */ /* 0x0003620000300800 */
[--C-:B--2---:R-:W-:Y:S01]  /*3f60*/  FFMA.FTZ R2, R222, c[0x0][0x23c], -R0.reuse ;  /* 0x00008f00de027a23 */ /* 0x104fe20000010800 */
[----:B------:R-:W-:Y:S01]  /*3f70*/  MUFU.EX2 R26, R4 ;  /* 0x00000004001a7308 */ /* 0x000fe20000000800 */
[----:B------:R-:W-:Y:S01]  /*3f80*/  MOV R251, R99 ;  /* 0x0000006300fb7202 */ /* 0x000fe20000000f00 */
[----:B------:R-:W-:Y:S01]  /*3f90*/  IMAD.MOV.U32 R216, RZ, RZ, R143 ;  /* 0x000000ffffd87224 */ /* 0x000fe200078e008f */
[----:B------:R-:W-:Y:S01]  /*3fa0*/  MOV R217, R152 ;  /* 0x0000009800d97202 */ /* 0x000fe20000000f00 */
[----:B------:R-:W-:Y:S01]  /*3fb0*/  IMAD.MOV.U32 R8, RZ, RZ, R239 ;  /* 0x000000ffff087224 */ /* 0x000fe200078e00ef */
[----:B------:R-:W-:Y:S01]  /*3fc0*/  MOV R34, R113 ;  /* 0x0000007100227202 */ /* 0x000fe20000000f00 */
[----:B------:R1:W5:Y:S02]  /*3fd0*/  LDL.LU R242, [R1+0x70] ;  /* 0x0000700001f27983 */ /* 0x0003640000300800 */
[----:B------:R2:W-:Y:S01]  /*3fe0*/  MUFU.EX2 R20, R2 ;  /* 0x0000000200147308 */ /* 0x0005e20000000800 */
[----:B------:R-:W-:Y:S01]  /*3ff0*/  MOV R9, R162 ;  /* 0x000000a200097202 */ /* 0x000fe20000000f00 */
[----:B------:R1:W5:Y:S01]  /*4000*/  LDL.LU R241, [R1+0x6c] ;  /* 0x00006c0001f17983 */ /* 0x0003620000300800 */
[----:B--2---:R-:W-:-:S05]  /*4010*/  FFMA.FTZ R2, R223, c[0x0][0x23c], -R0 ;  /* 0x00008f00df027a23 */ /* 0x004fca0000010800 */
[----:B------:R2:W4:Y:S02]  /*4020*/  MUFU.EX2 R21, R2 ;  /* 0x0000000200157308 */ /* 0x0005240000000800 */
[--C-:B--2---:R-:W-:Y:S02]  /*4030*/  FFMA.FTZ R2, R218, c[0x0][0x23c], -R0.reuse ;  /* 0x00008f00da027a23 */ /* 0x104fe40000010800 */
[----:B------:R-:W-:-:S04]  /*4040*/  FFMA.FTZ R0, R219, c[0x0][0x23c], -R0 ;  /* 0x00008f00db007a23 */ /* 0x000fc80000010800 */
[----:B------:R2:W-:Y:S02]  /*4050*/  MUFU.EX2 R19, R0 ;  /* 0x0000000000137308 */ /* 0x0005e40000000800 */
[----:B--2---:R-:W-:-:S06]  /*4060*/  FFMA.FTZ R0, R15, c[0x0][0x23c], -R13 ;  /* 0x00008f000f007a23 */ /* 0x004fcc000001080d */
[----:B------:R2:W-:Y:S02]  /*4070*/  MUFU.EX2 R15, R0 ;  /* 0x00000000000f7308 */ /* 0x0005e40000000800 */
[----:B--2---:R-:W-:-:S06]  /*4080*/  FFMA.FTZ R0, R186, c[0x0][0x23c], -R13 ;  /* 0x00008f00ba007a23 */ /* 0x004fcc000001080d */
[----:B------:R2:W-:Y:S02]  /*4090*/  MUFU.EX2 R16, R0 ;  /* 0x0000000000107308 */ /* 0x0005e40000000800 */
[----:B--2---:R-:W-:-:S06]  /*40a0*/  FFMA.FTZ R0, R185, c[0x0][0x23c], -R13 ;  /* 0x00008f00b9007a23 */ /* 0x004fcc000001080d */
[----:B------:R2:W-:Y:S02]  /*40b0*/  MUFU.EX2 R17, R0 ;  /* 0x0000000000117308 */ /* 0x0005e40000000800 */
[----:B--2---:R-:W-:Y:S02]  /*40c0*/  FFMA.FTZ R0, R184, c[0x0][0x23c], -R13 ;  /* 0x00008f00b8007a23 */ /* 0x004fe4000001080d */
[----:B------:R-:W-:Y:S04]  /*40d0*/  LDSM.16.MT88.4 R184, [R171+0xd800] ;  /* 0x00d80000abb8783b */ /* 0x000fe80000004200 */
[----:B------:R2:W1:Y:S02]  /*40e0*/  MUFU.EX2 R18, R0 ;  /* 0x0000000000127308 */ /* 0x0004640000000800 */
[----:B--2---:R-:W-:Y:S01]  /*40f0*/  FFMA.FTZ R0, R153, c[0x0][0x23c], -R12 ;  /* 0x00008f0099007a23 */ /* 0x004fe2000001080c */
[----:B------:R-:W-:-:S05]  /*4100*/  MOV R153, R202 ;  /* 0x000000ca00997202 */ /* 0x000fca0000000f00 */
[----:B------:R2:W-:Y:S01]  /*4110*/  MUFU.EX2 R13, R0 ;  /* 0x00000000000d7308 */ /* 0x0005e20000000800 */
[----:B------:R-:W-:Y:S01]  /*4120*/  IMAD.MOV.U32 R202, RZ, RZ, R226 ;  /* 0x000000ffffca7224 */ /* 0x000fe200078e00e2 */
[----:B------:R-:W-:Y:S01]  /*4130*/  MOV R226, R14 ;  /* 0x0000000e00e27202 */ /* 0x000fe20000000f00 */
[----:B--2---:R-:W-:-:S05]  /*4140*/  FFMA.FTZ R0, R154, c[0x0][0x23c], -R12 ;  /* 0x00008f009a007a23 */ /* 0x004fca000001080c */
[----:B------:R2:W-:Y:S01]  /*4150*/  MUFU.EX2 R14, R0 ;  /* 0x00000000000e7308 */ /* 0x0005e20000000800 */
[----:B------:R-:W-:Y:S02]  /*4160*/  MOV R154, R203 ;  /* 0x000000cb009a7202 */ /* 0x000fe40000000f00 */
[----:B------:R-:W-:Y:S02]  /*4170*/  MOV R203, R98 ;  /* 0x0000006200cb7202 */ /* 0x000fe40000000f00 */
[----:B------:R-:W-:Y:S01]  /*4180*/  MOV R140, R153 ;  /* 0x00000099008c7202 */ /* 0x000fe20000000f00 */
[----:B--2---:R-:W-:Y:S01]  /*4190*/  FFMA.FTZ R0, R97, c[0x0][0x23c], -R12 ;  /* 0x00008f0061007a23 */ /* 0x004fe2000001080c */
[----:B------:R-:W-:Y:S01]  /*41a0*/  MOV R153, R202 ;  /* 0x000000ca00997202 */ /* 0x000fe20000000f00 */
[----:B------:R-:W-:Y:S01]  /*41b0*/  IMAD.MOV.U32 R141, RZ, RZ, R154 ;  /* 0x000000ffff8d7224 */ /* 0x000fe200078e009a */
[----:B------:R-:W-:Y:S01]  /*41c0*/  LDSM.16.MT88.4 R96, [R230+0xd800] ;  /* 0x00d80000e660783b */ /* 0x000fe20000004200 */
[----:B------:R2:W-:Y:S01]  /*41d0*/  MUFU.EX2 R10, R0 ;  /* 0x00000000000a7308 */ /* 0x0005e20000000800 */
[----:B------:R-:W-:Y:S01]  /*41e0*/  MOV R154, R203 ;  /* 0x000000cb009a7202 */ /* 0x000fe20000000f00 */
[----:B------:R-:W-:Y:S01]  /*41f0*/  IMAD.MOV.U32 R27, RZ, RZ, R140 ;  /* 0x000000ffff1b7224 */ /* 0x000fe200078e008c */
[----:B------:R-:W-:Y:S01]  /*4200*/  MOV R220, R141 ;  /* 0x0000008d00dc7202 */ /* 0x000fe20000000f00 */
[----:B--2---:R-:W-:Y:S01]  /*4210*/  FFMA.FTZ R0, R142, c[0x0][0x23c], -R12 ;  /* 0x00008f008e007a23 */ /* 0x004fe2000001080c */
[----:B------:R-:W-:Y:S01]  /*4220*/  MOV R142, R155 ;  /* 0x0000009b008e7202 */ /* 0x000fe20000000f00 */
[----:B------:R-:W-:Y:S01]  /*4230*/  IMAD.MOV.U32 R155, RZ, RZ, R224 ;  /* 0x000000ffff9b7224 */ /* 0x000fe200078e00e0 */
[----:B------:R-:W-:Y:S01]  /*4240*/  MOV R224, R225 ;  /* 0x000000e100e07202 */ /* 0x000fe20000000f00 */
[----:B------:R2:W1:Y:S01]  /*4250*/  MUFU.EX2 R11, R0 ;  /* 0x00000000000b7308 */ /* 0x0004620000000800 */
        /* <DEDUP_REMOVED lines=9> */
[----:B--2---:R-:W-:Y:S01]  /*42f0*/  FADD.FTZ R0, R7, R6 ;  /* 0x0000000607007221 */ /* 0x004fe20000010000 */
[----:B------:R-:W-:Y:S01]  /*4300*/  MOV R221, R142 ;  /* 0x0000008e00dd7202 */ /* 0x000fe20000000f00 */
[----:B------:R-:W2:Y:S01]  /*4310*/  LDSM.16.MT88.4 R4, [R229+0xf800] ;  /* 0x00f80000e504783b */ /* 0x000ea20000004200 */
[----:B------:R-:W-:Y:S01]  /*4320*/  MOV R222, R153 ;  /* 0x0000009900de7202 */ /* 0x000fe20000000f00 */
[----:B------:R-:W-:Y:S01]  /*4330*/  IMAD.MOV.U32 R225, RZ, RZ, R115 ;  /* 0x000000ffffe17224 */ /* 0x000fe200078e0073 */
[----:B------:R-:W-:Y:S01]  /*4340*/  MOV R218, R155 ;  /* 0x0000009b00da7202 */ /* 0x000fe20000000f00 */
[----:B------:R-:W-:Y:S01]  /*4350*/  LDSM.16.MT88.4 R140, [R228+0xf800] ;  /* 0x00f80000e48c783b */ /* 0x000fe20000004200 */
[----:B------:R-:W-:-:S03]  /*4360*/  MOV R226, R114 ;  /* 0x0000007200e27202 */ /* 0x000fc60000000f00 */
[----:B------:R-:W2:Y:S04]  /*4370*/  LDSM.16.MT88.4 R112, [R229+0xd800] ;  /* 0x00d80000e570783b */ /* 0x000ea80000004200 */
[----:B------:R-:W2:Y:S01]  /*4380*/  LDSM.16.MT88.4 R152, [R230+0xf800] ;  /* 0x00f80000e698783b */ /* 0x000ea20000004200 */
[----:B------:R1:W1:Y:S01]  /*4390*/  MUFU.EX2 R22, R2 ;  /* 0x0000000200167308 */ /* 0x0002620000000800 */
[----:B------:R-:W-:Y:S02]  /*43a0*/  MOV R12, R238 ;  /* 0x000000ee000c7202 */ /* 0x000fe40000000f00 */
[----:B------:R-:W-:Y:S01]  /*43b0*/  MOV R219, R224 ;  /* 0x000000e000db7202 */ /* 0x000fe20000000f00 */
[----:B------:R2:W5:Y:S01]  /*43c0*/  LDL.LU R240, [R1+0x68] ;  /* 0x0000680001f07983 */ /* 0x0005620000300800 */
[----:B------:R-:W-:Y:S01]  /*43d0*/  MOV R224, R163 ;  /* 0x000000a300e07202 */ /* 0x000fe20000000f00 */
[----:B------:R-:W-:Y:S01]  /*43e0*/  FADD.FTZ R8, R8, R12 ;  /* 0x0000000c08087221 */ /* 0x000fe20000010000 */
[----:B---3--:R-:W-:-:S02]  /*43f0*/  F2FP.BF16.PACK_AB R200, R25, R24 ;  /* 0x0000001819c8723e */ /* 0x008fc400000010ff */
[----:B----4-:R-:W-:Y:S02]  /*4400*/  F2FP.BF16.PACK_AB R201, R21, R20 ;  /* 0x0000001415c9723e */ /* 0x010fe400000010ff */
[----:B------:R-:W-:Y:S02]  /*4410*/  F2FP.BF16.PACK_AB R202, R23, R26 ;  /* 0x0000001a17ca723e */ /* 0x000fe400000010ff */
[----:B-1----:R-:W-:Y:S01]  /*4420*/  F2FP.BF16.PACK_AB R162, R18, R17 ;  /* 0x0000001112a2723e */ /* 0x002fe200000010ff */
[----:B------:R-:W-:Y:S01]  /*4430*/  FADD.FTZ R0, R235, R0 ;  /* 0x00000000eb007221 */ /* 0x000fe20000010000 */
[----:B------:R-:W-:Y:S01]  /*4440*/  F2FP.BF16.PACK_AB R163, R11, R10 ;  /* 0x0000000a0ba3723e */ /* 0x000fe200000010ff */
[----:B------:R-:W-:Y:S01]  /*4450*/  FADD.FTZ R2, R161, R160 ;  /* 0x000000a0a1027221 */ /* 0x000fe20000010000 */
[----:B------:R-:W-:Y:S01]  /*4460*/  F2FP.BF16.PACK_AB R203, R19, R22 ;  /* 0x0000001613cb723e */ /* 0x000fe200000010ff */
[----:B------:R1:W5:Y:S01]  /*4470*/  LDL.LU R239, [R1+0x64] ;  /* 0x0000640001ef7983 */ /* 0x0003620000300800 */
[----:B------:R-:W-:-:S02]  /*4480*/  F2FP.BF16.PACK_AB R160, R16, R15 ;  /* 0x0000000f10a0723e */ /* 0x000fc400000010ff */
[----:B------:R-:W-:Y:S02]  /*4490*/  F2FP.BF16.PACK_AB R161, R14, R13 ;  /* 0x0000000d0ea1723e */ /* 0x000fe400000010ff */
[----:B------:R-:W-:Y:S01]  /*44a0*/  MOV R12, R9 ;  /* 0x00000009000c7202 */ /* 0x000fe20000000f00 */
[----:B------:R-:W-:Y:S02]  /*44b0*/  FADD.FTZ R9, R236, R237 ;  /* 0x000000edec097221 */ /* 0x000fe40000010000 */
[----:B------:R-:W-:Y:S02]  /*44c0*/  FADD.FTZ R2, R234, R2 ;  /* 0x00000002ea027221 */ /* 0x000fe40000010000 */
[----:B------:R-:W-:Y:S01]  /*44d0*/  FADD.FTZ R8, R233, R8 ;  /* 0x00000008e9087221 */ /* 0x000fe20000010000 */
[----:B--2---:R-:W-:Y:S01]  /*44e0*/  HMMA.16816.F32.BF16 R196, R200, R4, R196 ;  /* 0x00000004c8c4723c */ /* 0x004fe200000418c4 */
[----:B------:R-:W-:Y:S01]  /*44f0*/  FADD.FTZ R9, R232, R9 ;  /* 0x00000009e8097221 */ /* 0x000fe20000010000 */
[----:B------:R1:W5:Y:S01]  /*4500*/  LDL.LU R238, [R1+0x60] ;  /* 0x0000600001ee7983 */ /* 0x0003620000300800 */
[----:B------:R-:W-:-:S02]  /*4510*/  FADD.FTZ R0, R231, R0 ;  /* 0x00000000e7007221 */ /* 0x000fc40000010000 */
[----:B------:R-:W-:Y:S01]  /*4520*/  FADD.FTZ R2, R12, R2 ;  /* 0x000000020c027221 */ /* 0x000fe20000010000 */
[----:B------:R1:W5:Y:S02]  /*4530*/  LDL.LU R237, [R1+0x5c] ;  /* 0x00005c0001ed7983 */ /* 0x0003640000300800 */
[----:B------:R-:W-:Y:S01]  /*4540*/  HMMA.16816.F32.BF16 R156, R160, R4, R156 ;  /* 0x00000004a09c723c */ /* 0x000fe2000004189c */
[----:B------:R-:W-:Y:S01]  /*4550*/  FADD.FTZ R0, R32, R0 ;  /* 0x0000000020007221 */ /* 0x000fe20000010000 */
[----:B------:R1:W5:Y:S01]  /*4560*/  LDL.LU R236, [R1+0x58] ;  /* 0x0000580001ec7983 */ /* 0x0003620000300800 */
[----:B------:R-:W-:-:S03]  /*4570*/  FADD.FTZ R2, R33, R2 ;  /* 0x0000000221027221 */ /* 0x000fc60000010000 */
[----:B------:R1:W5:Y:S01]  /*4580*/  LDL.LU R235, [R1+0x54] ;  /* 0x0000540001eb7983 */ /* 0x0003620000300800 */
[----:B------:R-:W-:Y:S02]  /*4590*/  FADD.FTZ R5, R34, R8 ;  /* 0x0000000822057221 */ /* 0x000fe40000010000 */
[----:B------:R-:W-:Y:S01]  /*45a0*/  FADD.FTZ R4, R35, R9 ;  /* 0x0000000923047221 */ /* 0x000fe20000010000 */
[C---:B------:R-:W-:Y:S01]  /*45b0*/  HMMA.16816.F32.BF16 R172, R160.reuse, R184, R172 ;  /* 0x000000b8a0ac723c */ /* 0x040fe200000418ac */
[----:B------:R-:W-:Y:S01]  /*45c0*/  FADD.FTZ R5, R219, R5 ;  /* 0x00000005db057221 */ /* 0x000fe20000010000 */
[----:B------:R1:W5:Y:S01]  /*45d0*/  LDL.LU R234, [R1+0x50] ;  /* 0x0000500001ea7983 */ /* 0x0003620000300800 */
[----:B------:R-:W-:Y:S02]  /*45e0*/  FADD.FTZ R8, R218, R4 ;  /* 0x00000004da087221 */ /* 0x000fe40000010000 */
[----:B------:R-:W-:Y:S01]  /*45f0*/  FADD.FTZ R4, R223, R0 ;  /* 0x00000000df047221 */ /* 0x000fe20000010000 */
[----:B------:R1:W5:Y:S02]  /*4600*/  LDL.LU R233, [R1+0x4c] ;  /* 0x00004c0001e97983 */ /* 0x0003640000300800 */
[----:B------:R-:W-:Y:S01]  /*4610*/  HMMA.16816.F32.BF16 R180, R160, R186, R180 ;  /* 0x000000baa0b4723c */ /* 0x000fe200000418b4 */
[----:B------:R-:W-:Y:S01]  /*4620*/  FADD.FTZ R2, R222, R2 ;  /* 0x00000002de027221 */ /* 0x000fe20000010000 */
[----:B------:R1:W5:Y:S01]  /*4630*/  LDL.LU R232, [R1+0x48] ;  /* 0x0000480001e87983 */ /* 0x0003620000300800 */
[----:B------:R-:W-:-:S05]  /*4640*/  FADD.FTZ R0, R217, R5 ;  /* 0x00000005d9007221 */ /* 0x000fca0000010000 */
[C---:B------:R-:W-:Y:S01]  /*4650*/  HMMA.16816.F32.BF16 R72, R160.reuse, R80, R72 ;  /* 0x00000050a048723c */ /* 0x040fe20000041848 */
[----:B------:R-:W-:Y:S01]  /*4660*/  FADD.FTZ R5, R216, R8 ;  /* 0x00000008d8057221 */ /* 0x000fe20000010000 */
[----:B------:R1:W5:Y:S06]  /*4670*/  LDL.LU R231, [R1+0x44] ;  /* 0x0000440001e77983 */ /* 0x00036c0000300800 */
        /* <DEDUP_REMOVED lines=72> */
[----:B-----5:R-:W-:Y:S01]  /*4b00*/  LEA.HI.SX32 R246, R246, 0xfffffffe, 0x1a ;  /* 0xfffffffef6f67811 */ /* 0x020fe200078fd2ff */
[----:B------:R-:W-:Y:S01]  /*4b10*/  IMAD.MOV.U32 R165, RZ, RZ, R167 ;  /* 0x000000ffffa57224 */ /* 0x000fe200078e00a7 */
[----:B------:R-:W-:Y:S01]  /*4b20*/  MOV R170, R3 ;  /* 0x0000000300aa7202 */ /* 0x000fe20000000f00 */
[----:B------:R-:W-:Y:S01]  /*4b30*/  IMAD.MOV.U32 R164, RZ, RZ, R168 ;  /* 0x000000ffffa47224 */ /* 0x000fe200078e00a8 */
[----:B------:R-:W-:Y:S01]  /*4b40*/  MOV R169, R166 ;  /* 0x000000a600a97202 */ /* 0x000fe20000000f00 */
[----:B------:R-:W-:Y:S05]  /*4b50*/  BRA `(.L_x_88) ;  /* 0x000001f000007947 */ /* 0x000fea0003800000 */
.L_x_90:
[----:B------:R-:W2:Y:S01]  /*4b60*/  LDL.64 R250, [R1+0x38] ;  /* 0x0000380001fa7983 */ /* 0x000ea20000100a00 */
[----:B------:R-:W-:Y:S03]  /*4b70*/  IADD3 R0, R246, -0x1, RZ ;  /* 0xfffffffff6007810 */ /* 0x000fe60007ffe0ff */
[----:B------:R-:W3:Y:S01]  /*4b80*/  LDL.64 R248, [R1+0x28] ;  /* 0x0000280001f87983 */ /* 0x000ee20000100a00 */
[----:B------:R-:W-:Y:S01]  /*4b90*/  SHF.R.S32.HI R166, RZ, 0x1f, R0 ;  /* 0x0000001fffa67819 */ /* 0x000fe20000011400 */
[----:B------:R-:W-:Y:S04]  /*4ba0*/  IMAD.WIDE.U32 R2, R0, c[0x0][0x198], RZ ;  /* 0x0000660000027a25 */ /* 0x000fe800078e00ff */
[----:B------:R-:W-:Y:S04]  /*4bb0*/  IMAD R166, R166, c[0x0][0x198], RZ ;  /* 0x00006600a6a67a24 */ /* 0x000fe800078e02ff */
[----:B------:R-:W-:Y:S04]  /*4bc0*/  IMAD R166, R0, c[0x0][0x19c], R166 ;  /* 0x0000670000a67a24 */ /* 0x000fe800078e02a6 */
[----:B------:R-:W-:Y:S01]  /*4bd0*/  IMAD.IADD R166, R3, 0x1, R166 ;  /* 0x0000000103a67824 */ /* 0x000fe200078e02a6 */
        /* <DEDUP_REMOVED lines=23> */
.L_x_88:
[----:B------:R-:W2:Y:S01]  /*4d50*/  LDL.64 R10, [R1+0x30] ;  /* 0x00003000010a7983 */ /* 0x000ea20000100a00 */
[----:B-1----:R-:W-:Y:S01]  /*4d60*/  SHF.R.S32.HI R0, RZ, 0x1f, R246 ;  /* 0x0000001fff007819 */ /* 0x002fe200000114f6 */
[----:B------:R-:W-:Y:S04]  /*4d70*/  DEPBAR.LE SB0, 0x0 ;  /* 0x000080000000791a */ /* 0x000fe80000000000 */
[----:B------:R-:W3:Y:S01]  /*4d80*/  LDL R8, [R1+0x40] ;  /* 0x0000400001087983 */ /* 0x000ee20000100800 */
[----:B------:R-:W-:Y:S02]  /*4d90*/  IMAD R0, R0, c[0x0][0x1a0], RZ ;  /* 0x0000680000007a24 */ /* 0x000fe400078e02ff */
[C---:B------:R-:W-:Y:S03]  /*4da0*/  IMAD.WIDE.U32 R2, R246.reuse, c[0x0][0x1a0], RZ ;  /* 0x00006800f6027a25 */ /* 0x040fe600078e00ff */
[----:B------:R-:W-:Y:S01]  /*4db0*/  BAR.SYNC.DEFER_BLOCKING 0x0 ;  /* 0x0000000000007b1d */ /* 0x000fe20000010000 */
        /* <DEDUP_REMOVED lines=17> */
[----:B------:R-:W-:Y:S03]  /*4ed0*/  ISETP.GT.AND P0, PT, R246, RZ, PT ;  /* 0x000000fff600720c */ /* 0x000fe60003f04270 */
[----:B------:R1:W-:Y:S06]  /*4ee0*/  LDGSTS.E.BYPASS.LTC128B.128 [R247+0xc800], [R4.64] ;  /* 0x0c80000004f77fae */ /* 0x0003ec000b901d48 */
[----:B------:R1:W-:Y:S06]  /*4ef0*/  LDGSTS.E.BYPASS.LTC128B.128 [R247+0xe800], [R4.64+0x80] ;  /* 0x0e80008004f77fae */ /* 0x0003ec000b901d48 */
[----:B------:R2:W-:Y:S06]  /*4f00*/  LDGSTS.E.BYPASS.LTC128B.128 [R247+0xd000], [R2.64] ;  /* 0x0d00000002f77fae */ /* 0x0005ec000b901d48 */
[----:B------:R2:W-:Y:S06]  /*4f10*/  LDGSTS.E.BYPASS.LTC128B.128 [R247+0xf000], [R2.64+0x80] ;  /* 0x0f00008002f77fae */ /* 0x0005ec000b901d48 */
[----:B------:R3:W-:Y:S06]  /*4f20*/  LDGSTS.E.BYPASS.LTC128B.128 [R247+0xd800], [R8.64] ;  /* 0x0d80000008f77fae */ /* 0x0007ec000b901d48 */
[----:B------:R3:W-:Y:S06]  /*4f30*/  LDGSTS.E.BYPASS.LTC128B.128 [R247+0xf800], [R8.64+0x80] ;  /* 0x0f80008008f77fae */ /* 0x0007ec000b901d48 */
[----:B------:R-:W-:Y:S06]  /*4f40*/  LDSM.16.M88.4 R64, [R234] ;  /* 0x00000000ea40783b */ /* 0x000fec0000000200 */
[----:B------:R-:W1:Y:S06]  /*4f50*/  LDSM.16.M88.4 R16, [R233] ;  /* 0x00000000e910783b */ /* 0x000e6c0000000200 */
        /* <DEDUP_REMOVED lines=8> */
[C---:B---3--:R-:W-:Y:S03]  /*4fe0*/  HMMA.16816.F32.BF16 R8, R60.reuse, R16, RZ ;  /* 0x000000103c08723c */ /* 0x048fe600000418ff */
[----:B------:R-:W3:Y:S06]  /*4ff0*/  LDSM.16.M88.4 R216, [R235+0x2000] ;  /* 0x00200000ebd8783b */ /* 0x000eec0000000200 */
[----:B------:R-:W-:Y:S01]  /*5000*/  LDSM.16.M88.4 R220, [R244] ;  /* 0x00000000f4dc783b */ /* 0x000fe20000000200 */
[-C--:B------:R-:W-:Y:S05]  /*5010*/  HMMA.16816.F32.BF16 R12, R60, R18.reuse, RZ ;  /* 0x000000123c0c723c */ /* 0x080fea00000418ff */
[----:B------:R-:W-:Y:S03]  /*5020*/  LDSM.16.M88.4 R224, [R243] ;  /* 0x00000000f3e0783b */ /* 0x000fe60000000200 */
        /* <DEDUP_REMOVED lines=13> */
[----:B------:R-:W2:Y:S07]  /*5100*/  LDSM.16.M88.4 R204, [R245] ;  /* 0x00000000f5cc783b */ /* 0x000eae0000000200 */
[-C--:B-1----:R-:W-:Y:S08]  /*5110*/  HMMA.16816.F32.BF16 R4, R208, R212.reuse, R4 ;  /* 0x000000d4d004723c */ /* 0x082ff00000041804 */
[C---:B---3--:R-:W-:Y:S08]  /*5120*/  HMMA.16816.F32.BF16 R8, R216.reuse, R212, R8 ;  /* 0x000000d4d808723c */ /* 0x048ff00000041808 */
[-C--:B------:R-:W-:Y:S08]  /*5130*/  HMMA.16816.F32.BF16 R12, R216, R214.reuse, R12 ;  /* 0x000000d6d80c723c */ /* 0x080ff0000004180c */
[C---:B------:R-:W-:Y:S01]  /*5140*/  HMMA.16816.F32.BF16 R16, R208.reuse, R214, R16 ;  /* 0x000000d6d010723c */ /* 0x040fe20000041810 */
[----:B------:R-:W-:Y:S07]  /*5150*/  LDSM.16.M88.4 R212, [R232] ;  /* 0x00000000e8d4783b */ /* 0x000fee0000000200 */
[-C--:B--2---:R-:W-:Y:S08]  /*5160*/  HMMA.16816.F32.BF16 R20, R208, R204.reuse, R20 ;  /* 0x000000ccd014723c */ /* 0x084ff00000041814 */
[C---:B------:R-:W-:Y:S08]  /*5170*/  HMMA.16816.F32.BF16 R24, R216.reuse, R204, R24 ;  /* 0x000000ccd818723c */ /* 0x040ff00000041818 */
[-C--:B------:R-:W-:Y:S08]  /*5180*/  HMMA.16816.F32.BF16 R28, R216, R206.reuse, R28 ;  /* 0x000000ced81c723c */ /* 0x080ff0000004181c */
[C---:B------:R-:W-:Y:S01]  /*5190*/  HMMA.16816.F32.BF16 R32, R208.reuse, R206, R32 ;  /* 0x000000ced020723c */ /* 0x040fe20000041820 */
[----:B------:R-:W1:Y:S07]  /*51a0*/  LDSM.16.M88.4 R204, [R237] ;  /* 0x00000000edcc783b */ /* 0x000e6e0000000200 */
[-C--:B------:R-:W-:Y:S08]  /*51b0*/  HMMA.16816.F32.BF16 R36, R208, R220.reuse, R36 ;  /* 0x000000dcd024723c */ /* 0x080ff00000041824 */
[C---:B------:R-:W-:Y:S08]  /*51c0*/  HMMA.16816.F32.BF16 R40, R216.reuse, R220, R40 ;  /* 0x000000dcd828723c */ /* 0x040ff00000041828 */
[-C--:B------:R-:W-:Y:S08]  /*51d0*/  HMMA.16816.F32.BF16 R44, R216, R222.reuse, R44 ;  /* 0x000000ded82c723c */ /* 0x080ff0000004182c */
[C---:B------:R-:W-:Y:S01]  /*51e0*/  HMMA.16816.F32.BF16 R48, R208.reuse, R222, R48 ;  /* 0x000000ded030723c */ /* 0x040fe20000041830 */
[----:B------:R-:W2:Y:S07]  /*51f0*/  LDSM.16.M88.4 R220, [R237+0x2000] ;  /* 0x00200000eddc783b */ /* 0x000eae0000000200 */
[-C--:B------:R-:W-:Y:S08]  /*5200*/  HMMA.16816.F32.BF16 R52, R208, R224.reuse, R52 ;  /* 0x000000e0d034723c */ /* 0x080ff00000041834 */
[C---:B------:R-:W-:Y:S08]  /*5210*/  HMMA.16816.F32.BF16 R56, R216.reuse, R224, R56 ;  /* 0x000000e0d838723c */ /* 0x040ff00000041838 */
[-C--:B------:R-:W-:Y:S01]  /*5220*/  HMMA.16816.F32.BF16 R60, R216, R226.reuse, R60 ;  /* 0x000000e2d83c723c */ /* 0x080fe2000004183c */
[----:B------:R-:W-:Y:S07]  /*5230*/  LDSM.16.M88.4 R216, [R232+0x1000] ;  /* 0x00100000e8d8783b */ /* 0x000fee0000000200 */
[----:B------:R-:W-:Y:S01]  /*5240*/  HMMA.16816.F32.BF16 R64, R208, R226, R64 ;  /* 0x000000e2d040723c */ /* 0x000fe20000041840 */
[----:B------:R-:W3:Y:S06]  /*5250*/  LDSM.16.M88.4 R208, [R232+0x800] ;  /* 0x00080000e8d0783b */ /* 0x000eec0000000200 */
[----:B------:R-:W4:Y:S01]  /*5260*/  LDSM.16.M88.4 R224, [R232+0x1800] ;  /* 0x00180000e8e0783b */ /* 0x000f220000000200 */
[-C--:B-1----:R-:W-:Y:S08]  /*5270*/  HMMA.16816.F32.BF16 R4, R204, R212.reuse, R4 ;  /* 0x000000d4cc04723c */ /* 0x082ff00000041804 */
[C---:B--2---:R-:W-:Y:S08]  /*5280*/  HMMA.16816.F32.BF16 R8, R220.reuse, R212, R8 ;  /* 0x000000d4dc08723c */ /* 0x044ff00000041808 */
[-C--:B------:R-:W-:Y:S08]  /*5290*/  HMMA.16816.F32.BF16 R12, R220, R214.reuse, R12 ;  /* 0x000000d6dc0c723c */ /* 0x080ff0000004180c */
[C---:B------:R-:W-:Y:S01]  /*52a0*/  HMMA.16816.F32.BF16 R16, R204.reuse, R214, R16 ;  /* 0x000000d6cc10723c */ /* 0x040fe20000041810 */
[----:B------:R-:W-:Y:S07]  /*52b0*/  LDSM.16.M88.4 R212, [R231] ;  /* 0x00000000e7d4783b */ /* 0x000fee0000000200 */
[-C--:B---3--:R-:W-:Y:S08]  /*52c0*/  HMMA.16816.F32.BF16 R20, R204, R208.reuse, R20 ;  /* 0x000000d0cc14723c */ /* 0x088ff00000041814 */
        /* <DEDUP_REMOVED lines=9> */
[-C--:B----4-:R-:W-:Y:S08]  /*5360*/  HMMA.16816.F32.BF16 R52, R204, R224.reuse, R52 ;  /* 0x000000e0cc34723c */ /* 0x090ff00000041834 */
        /* <DEDUP_REMOVED lines=10> */
[----:B------:R-:W-:Y:S07]  /*5410*/  LDSM.16.M88.4 R212, [R233+0x2000] ;  /* 0x00200000e9d4783b */ /* 0x000fee0000000200 */
[-C--:B---3--:R-:W-:Y:S08]  /*5420*/  HMMA.16816.F32.BF16 R20, R208, R204.reuse, R20 ;  /* 0x000000ccd014723c */ /* 0x088ff00000041814 */
[C---:B------:R-:W-:Y:S08]  /*5430*/  HMMA.16816.F32.BF16 R24, R216.reuse, R204, R24 ;  /* 0x000000ccd818723c */ /* 0x040ff00000041818 */
[-C--:B------:R-:W-:Y:S08]  /*5440*/  HMMA.16816.F32.BF16 R28, R216, R206.reuse, R28 ;  /* 0x000000ced81c723c */ /* 0x080ff0000004181c */
[C---:B------:R-:W-:Y:S01]  /*5450*/  HMMA.16816.F32.BF16 R32, R208.reuse, R206, R32 ;  /* 0x000000ced020723c */ /* 0x040fe20000041820 */
[----:B------:R-:W1:Y:S07]  /*5460*/  LDSM.16.M88.4 R204, [R234+0x4000] ;  /* 0x00400000eacc783b */ /* 0x000e6e0000000200 */
        /* <DEDUP_REMOVED lines=30> */
[----:B------:R-:W-:Y:S07]  /*5650*/  LDSM.16.M88.4 R220, [R240] ;  /* 0x00000000f0dc783b */ /* 0x000fee0000000200 */
[----:B------:R-:W-:Y:S01]  /*5660*/  HMMA.16816.F32.BF16 R64, R204, R226, R64 ;  /* 0x000000e2cc40723c */ /* 0x000fe20000041840 */
[----:B------:R-:W3:Y:S06]  /*5670*/  LDSM.16.M88.4 R204, [R241] ;  /* 0x00000000f1cc783b */ /* 0x000eec0000000200 */
[----:B------:R-:W4:Y:S01]  /*5680*/  LDSM.16.M88.4 R224, [R239] ;  /* 0x00000000efe0783b */ /* 0x000f220000000200 */
        /* <DEDUP_REMOVED lines=44> */
[-C--:B-1----:R-:W-:Y:S01]  /*5950*/  HMMA.16816.F32.BF16 R4, R208, R212.reuse, R4 ;  /* 0x000000d4d004723c */ /* 0x082fe20000041804 */
[----:B------:R-:W-:Y:S04]  /*5960*/  DEPBAR.LE SB0, 0x0 ;  /* 0x000080000000791a */ /* 0x000fe80000000000 */
[----:B------:R-:W-:Y:S03]  /*5970*/  BAR.SYNC.DEFER_BLOCKING 0x0 ;  /* 0x0000000000007b1d */ /* 0x000fe60000010000 */
[C---:B--2---:R-:W-:Y:S08]  /*5980*/  HMMA.16816.F32.BF16 R8, R216.reuse, R212, R8 ;  /* 0x000000d4d808723c */ /* 0x044ff00000041808 */
[-C--:B------:R-:W-:Y:S08]  /*5990*/  HMMA.16816.F32.BF16 R12, R216, R214.reuse, R12 ;  /* 0x000000d6d80c723c */ /* 0x080ff0000004180c */
[C---:B------:R-:W-:Y:S08]  /*59a0*/  HMMA.16816.F32.BF16 R16, R208.reuse, R214, R16 ;  /* 0x000000d6d010723c */ /* 0x040ff00000041810 */
[-C--:B---3--:R-:W-:Y:S08]  /*59b0*/  HMMA.16816.F32.BF16 R20, R208, R204.reuse, R20 ;  /* 0x000000ccd014723c */ /* 0x088ff00000041814 */
[C---:B------:R-:W-:Y:S08]  /*59c0*/  HMMA.16816.F32.BF16 R24, R216.reuse, R204, R24 ;  /* 0x000000ccd818723c */ /* 0x040ff00000041818 */
[-C--:B------:R-:W-:Y:S08]  /*59d0*/  HMMA.16816.F32.BF16 R28, R216, R206.reuse, R28 ;  /* 0x000000ced81c723c */ /* 0x080ff0000004181c */
[C---:B------:R-:W-:Y:S08]  /*59e0*/  HMMA.16816.F32.BF16 R32, R208.reuse, R206, R32 ;  /* 0x000000ced020723c */ /* 0x040ff00000041820 */
[-C--:B------:R-:W-:Y:S08]  /*59f0*/  HMMA.16816.F32.BF16 R36, R208, R220.reuse, R36 ;  /* 0x000000dcd024723c */ /* 0x080ff00000041824 */
[C---:B------:R-:W-:Y:S08]  /*5a00*/  HMMA.16816.F32.BF16 R40, R216.reuse, R220, R40 ;  /* 0x000000dcd828723c */ /* 0x040ff00000041828 */
[-C--:B------:R-:W-:Y:S08]  /*5a10*/  HMMA.16816.F32.BF16 R44, R216, R222.reuse, R44 ;  /* 0x000000ded82c723c */ /* 0x080ff0000004182c */
[C---:B------:R-:W-:Y:S08]  /*5a20*/  HMMA.16816.F32.BF16 R48, R208.reuse, R222, R48 ;  /* 0x000000ded030723c */ /* 0x040ff00000041830 */
[-C--:B----4-:R-:W-:Y:S08]  /*5a30*/  HMMA.16816.F32.BF16 R52, R208, R224.reuse, R52 ;  /* 0x000000e0d034723c */ /* 0x090ff00000041834 */
[C---:B------:R-:W-:Y:S08]  /*5a40*/  HMMA.16816.F32.BF16 R56, R216.reuse, R224, R56 ;  /* 0x000000e0d838723c */ /* 0x040ff00000041838 */
[-C--:B------:R-:W-:Y:S08]  /*5a50*/  HMMA.16816.F32.BF16 R60, R216, R226.reuse, R60 ;  /* 0x000000e2d83c723c */ /* 0x080ff0000004183c */
[----:B------:R-:W-:Y:S01]  /*5a60*/  HMMA.16816.F32.BF16 R64, R208, R226, R64 ;  /* 0x000000e2d040723c */ /* 0x000fe20000041840 */
[----:B------:R-:W-:-:S07]  /*5a70*/  @P0 BRA `(.L_x_90) ;  /* 0xfffff0e000000947 */ /* 0x000fce000383ffff */
.L_x_89:
[----:B------:R-:W-:Y:S02]  /*5a80*/  FMNMX.FTZ R0, R4, R164, !PT ;  /* 0x000000a404007209 */ /* 0x000fe40007810000 */
[----:B------:R-:W-:Y:S02]  /*5a90*/  IADD3 R246, R246, -0x1, RZ ;  /* 0xfffffffff6f67810 */ /* 0x000fe40007ffe0ff */
[----:B-1----:R-:W-:Y:S02]  /*5aa0*/  FMNMX.FTZ R2, R5, R0, !PT ;  /* 0x0000000005027209 */ /* 0x002fe40007810000 */
        /* <DEDUP_REMOVED lines=66> */
[----:B------:R-:W3:Y:S01]  /*5ed0*/  SHFL.BFLY PT, R2, R0, 0x2, 0x1f ;  /* 0x0c401f0000027f89 */ /* 0x000ee200000e0000 */
[----:B-1----:R-:W-:Y:S07]  /*5ee0*/  FMNMX.FTZ R168, R168, R205, !PT ;  /* 0x000000cda8a87209 */ /* 0x002fee0007810000 */
[----:B------:R-:W1:Y:S01]  /*5ef0*/  SHFL.BFLY PT, R204, R166, 0x2, 0x1f ;  /* 0x0c401f00a6cc7f89 */ /* 0x000e6200000e0000 */
[----:B------:R-:W-:Y:S02]  /*5f00*/  FSETP.NEU.FTZ.AND P1, PT, R168, -INF , PT ;  /* 0xff800000a800780b */ /* 0x000fe40003f3d000 */
[----:B--2---:R-:W-:Y:S05]  /*5f10*/  FMNMX.FTZ R167, R3, R167, !PT ;  /* 0x000000a703a77209 */ /* 0x004fea0007810000 */
[----:B------:R-:W2:Y:S01]  /*5f20*/  SHFL.BFLY PT, R206, R167, 0x1, 0x1f ;  /* 0x0c201f00a7ce7f89 */ /* 0x000ea200000e0000 */
[----:B---3--:R-:W-:Y:S01]  /*5f30*/  FMNMX.FTZ R2, R0, R2, !PT ;  /* 0x0000000200027209 */ /* 0x008fe20007810000 */
[----:B------:R-:W-:Y:S04]  /*5f40*/  FADD.FTZ R0, -R168, R164 ;  /* 0x000000a4a8007221 */ /* 0x000fe80000010100 */
[----:B------:R-:W-:Y:S02]  /*5f50*/  FMUL.FTZ R0, R0, c[0x0][0x23c] ;  /* 0x00008f0000007a20 */ /* 0x000fe40000410000 */
[----:B------:R-:W3:Y:S02]  /*5f60*/  SHFL.BFLY PT, R3, R2, 0x1, 0x1f ;  /* 0x0c201f0002037f89 */ /* 0x000ee400000e0000 */
[----:B------:R4:W5:Y:S01]  /*5f70*/  MUFU.EX2 R164, R0 ;  /* 0x0000000000a47308 */ /* 0x0009620000000800 */
[----:B-1----:R-:W-:Y:S05]  /*5f80*/  FMNMX.FTZ R166, R166, R204, !PT ;  /* 0x000000cca6a67209 */ /* 0x002fea0007810000 */
[----:B------:R-:W1:Y:S01]  /*5f90*/  SHFL.BFLY PT, R204, R166, 0x1, 0x1f ;  /* 0x0c201f00a6cc7f89 */ /* 0x000e6200000e0000 */
[----:B--2---:R-:W-:Y:S02]  /*5fa0*/  FMNMX.FTZ R167, R167, R206, !PT ;  /* 0x000000cea7a77209 */ /* 0x004fe40007810000 */
[----:B---3--:R-:W-:Y:S03]  /*5fb0*/  FMNMX.FTZ R3, R2, R3, !PT ;  /* 0x0000000302037209 */ /* 0x008fe60007810000 */
[----:B----4-:R-:W-:Y:S02]  /*5fc0*/  FADD.FTZ R0, -R167, R165 ;  /* 0x000000a5a7007221 */ /* 0x010fe40000010100 */
[----:B------:R-:W-:Y:S02]  /*5fd0*/  FMUL.FTZ R213, R3, c[0x0][0x23c] ;  /* 0x00008f0003d57a20 */ /* 0x000fe40000410000 */
[----:B------:R-:W-:Y:S01]  /*5fe0*/  FMUL.FTZ R0, R0, c[0x0][0x23c] ;  /* 0x00008f0000007a20 */ /* 0x000fe20000410000 */
[----:B-1----:R-:W-:Y:S01]  /*5ff0*/  FMNMX.FTZ R166, R166, R204, !PT ;  /* 0x000000cca6a67209 */ /* 0x002fe20007810000 */
[C---:B-----5:R-:W-:Y:S02]  /*6000*/  FMUL.FTZ R68, R164.reuse, R68 ;  /* 0x00000044a4447220 */ /* 0x060fe40000410000 */
[----:B------:R1:W2:Y:S01]  /*6010*/  MUFU.EX2 R165, R0 ;  /* 0x0000000000a57308 */ /* 0x0002a20000000800 */
[----:B------:R-:W3:Y:S01]  /*6020*/  LDSM.16.MT88.4 R204, [R171+0xc000] ;  /* 0x00c00000abcc783b */ /* 0x000ee20000004200 */
[----:B------:R-:W-:Y:S02]  /*6030*/  FMUL.FTZ R69, R164, R69 ;  /* 0x00000045a4457220 */ /* 0x000fe40000410000 */
[----:B------:R-:W-:Y:S02]  /*6040*/  FMUL.FTZ R212, R166, c[0x0][0x23c] ;  /* 0x00008f00a6d47a20 */ /* 0x000fe40000410000 */
[C---:B------:R-:W-:Y:S02]  /*6050*/  FMUL.FTZ R80, R164.reuse, R80 ;  /* 0x00000050a4507220 */ /* 0x040fe40000410000 */
[C---:B------:R-:W-:Y:S02]  /*6060*/  FMUL.FTZ R81, R164.reuse, R81 ;  /* 0x00000051a4517220 */ /* 0x040fe40000410000 */
[C---:B------:R-:W-:Y:S02]  /*6070*/  FMUL.FTZ R84, R164.reuse, R84 ;  /* 0x00000054a4547220 */ /* 0x040fe40000410000 */
[C---:B------:R-:W-:Y:S02]  /*6080*/  FMUL.FTZ R85, R164.reuse, R85 ;  /* 0x00000055a4557220 */ /* 0x040fe40000410000 */
[C---:B------:R-:W-:Y:S02]  /*6090*/  FMUL.FTZ R96, R164.reuse, R96 ;  /* 0x00000060a4607220 */ /* 0x040fe40000410000 */
[C---:B------:R-:W-:Y:S02]  /*60a0*/  FMUL.FTZ R97, R164.reuse, R97 ;  /* 0x00000061a4617220 */ /* 0x040fe40000410000 */
[C---:B------:R-:W-:Y:S02]  /*60b0*/  FMUL.FTZ R100, R164.reuse, R100 ;  /* 0x00000064a4647220 */ /* 0x040fe40000410000 */
[C---:B------:R-:W-:Y:S02]  /*60c0*/  FMUL.FTZ R101, R164.reuse, R101 ;  /* 0x00000065a4657220 */ /* 0x040fe40000410000 */
[----:B------:R-:W-:Y:S02]  /*60d0*/  FMUL.FTZ R112, R164, R112 ;  /* 0x00000070a4707220 */ /* 0x000fe40000410000 */
[----:B-1----:R-:W-:Y:S02]  /*60e0*/  FADD.FTZ R0, -R166, R169 ;  /* 0x000000a9a6007221 */ /* 0x002fe40000010100 */
[----:B------:R-:W-:Y:S02]  /*60f0*/  FMUL.FTZ R169, R168, c[0x0][0x23c] ;  /* 0x00008f00a8a97a20 */ /* 0x000fe40000410000 */
[----:B------:R-:W-:Y:S02]  /*6100*/  FMUL.FTZ R0, R0, c[0x0][0x23c] ;  /* 0x00008f0000007a20 */ /* 0x000fe40000410000 */
[----:B--2---:R-:W-:Y:S01]  /*6110*/  FMUL.FTZ R70, R165, R70 ;  /* 0x00000046a5467220 */ /* 0x004fe20000410000 */
[----:B------:R-:W-:Y:S01]  /*6120*/  FSEL R169, R169, RZ, P1 ;  /* 0x000000ffa9a97208 */ /* 0x000fe20000800000 */
[----:B------:R1:W2:Y:S01]  /*6130*/  MUFU.EX2 R2, R0 ;  /* 0x0000000000027308 */ /* 0x0002a20000000800 */
[----:B------:R-:W-:Y:S01]  /*6140*/  FSETP.NEU.FTZ.AND P1, PT, R167, -INF , PT ;  /* 0xff800000a700780b */ /* 0x000fe20003f3d000 */
[----:B------:R-:W-:Y:S02]  /*6150*/  FMUL.FTZ R71, R165, R71 ;  /* 0x00000047a5477220 */ /* 0x000fe40000410000 */
[--C-:B------:R-:W-:Y:S02]  /*6160*/  FFMA.FTZ R4, R4, c[0x0][0x23c], -R169.reuse ;  /* 0x00008f0004047a23 */ /* 0x100fe400000108a9 */
[--C-:B------:R-:W-:Y:S02]  /*6170*/  FFMA.FTZ R5, R5, c[0x0][0x23c], -R169.reuse ;  /* 0x00008f0005057a23 */ /* 0x100fe400000108a9 */
[--C-:B------:R-:W-:Y:S02]  /*6180*/  FFMA.FTZ R16, R16, c[0x0][0x23c], -R169.reuse ;  /* 0x00008f0010107a23 */ /* 0x100fe400000108a9 */
[----:B------:R-:W-:Y:S01]  /*6190*/  FFMA.FTZ R17, R17, c[0x0][0x23c], -R169 ;  /* 0x00008f0011117a23 */ /* 0x000fe200000108a9 */
[----:B------:R4:W-:Y:S01]  /*61a0*/  MUFU.EX2 R215, R4 ;  /* 0x0000000400d77308 */ /* 0x0009e20000000800 */
[C---:B------:R-:W-:Y:S02]  /*61b0*/  FMUL.FTZ R82, R165.reuse, R82 ;  /* 0x00000052a5527220 */ /* 0x040fe40000410000 */
[C---:B------:R-:W-:Y:S02]  /*61c0*/  FMUL.FTZ R83, R165.reuse, R83 ;  /* 0x00000053a5537220 */ /* 0x040fe40000410000 */
[C---:B------:R-:W-:Y:S02]  /*61d0*/  FMUL.FTZ R86, R165.reuse, R86 ;  /* 0x00000056a5567220 */ /* 0x040fe40000410000 */
[C---:B------:R-:W-:Y:S02]  /*61e0*/  FMUL.FTZ R87, R165.reuse, R87 ;  /* 0x00000057a5577220 */ /* 0x040fe40000410000 */
[C---:B------:R-:W-:Y:S01]  /*61f0*/  FMUL.FTZ R98, R165.reuse, R98 ;  /* 0x00000062a5627220 */ /* 0x040fe20000410000 */
[----:B------:R5:W-:Y:S01]  /*6200*/  MUFU.EX2 R209, R16 ;  /* 0x0000001000d17308 */ /* 0x000be20000000800 */
        /* <DEDUP_REMOVED lines=9> */
[--C-:B------:R-:W-:Y:S01]  /*62a0*/  FFMA.FTZ R6, R6, c[0x0][0x23c], -R170.reuse ;  /* 0x00008f0006067a23 */ /* 0x100fe200000108aa */
[----:B------:R-:W-:Y:S01]  /*62b0*/  FSEL R212, R212, RZ, P1 ;  /* 0x000000ffd4d47208 */ /* 0x000fe20000800000 */
[--C-:B------:R-:W-:Y:S01]  /*62c0*/  FFMA.FTZ R7, R7, c[0x0][0x23c], -R170.reuse ;  /* 0x00008f0007077a23 */ /* 0x100fe200000108aa */
[----:B------:R-:W-:Y:S01]  /*62d0*/  FSETP.NEU.FTZ.AND P1, PT, R3, -INF , PT ;  /* 0xff8000000300780b */ /* 0x000fe20003f3d000 */
[--C-:B------:R-:W-:Y:S02]  /*62e0*/  FFMA.FTZ R18, R18, c[0x0][0x23c], -R170.reuse ;  /* 0x00008f0012127a23 */ /* 0x100fe400000108aa */
[----:B------:R-:W-:Y:S01]  /*62f0*/  FFMA.FTZ R19, R19, c[0x0][0x23c], -R170 ;  /* 0x00008f0013137a23 */ /* 0x000fe200000108aa */
[----:B------:R-:W-:Y:S01]  /*6300*/  FSEL R213, R213, RZ, P1 ;  /* 0x000000ffd5d57208 */ /* 0x000fe20000800000 */
[----:B------:R2:W-:Y:S01]  /*6310*/  MUFU.EX2 R208, R7 ;  /* 0x0000000700d07308 */ /* 0x0005e20000000800 */
        /* <DEDUP_REMOVED lines=8> */
[----:B------:R-:W-:Y:S02]  /*63a0*/  FFMA.FTZ R11, R11, c[0x0][0x23c], -R213 ;  /* 0x00008f000b0b7a23 */ /* 0x000fe400000108d5 */
[C---:B----4-:R-:W-:Y:S02]  /*63b0*/  FMUL.FTZ R4, R164.reuse, R176 ;  /* 0x000000b0a4047220 */ /* 0x050fe40000410000 */
[C---:B-----5:R-:W-:Y:S01]  /*63c0*/  FMUL.FTZ R16, R164.reuse, R184 ;  /* 0x000000b8a4107220 */ /* 0x060fe20000410000 */
[----:B------:R4:W-:Y:S01]  /*63d0*/  MUFU.EX2 R250, R18 ;  /* 0x0000001200fa7308 */ /* 0x0009e20000000800 */
[----:B-1----:R-:W-:Y:S02]  /*63e0*/  FMUL.FTZ R17, R164, R185 ;  /* 0x000000b9a4117220 */ /* 0x002fe40000410000 */
[C---:B------:R-:W-:Y:S02]  /*63f0*/  FMUL.FTZ R76, R2.reuse, R76 ;  /* 0x0000004c024c7220 */ /* 0x040fe40000410000 */
[C---:B--2---:R-:W-:Y:S02]  /*6400*/  FMUL.FTZ R7, R165.reuse, R179 ;  /* 0x000000b3a5077220 */ /* 0x044fe40000410000 */
[C---:B------:R-:W-:Y:S02]  /*6410*/  FMUL.FTZ R77, R2.reuse, R77 ;  /* 0x0000004d024d7220 */ /* 0x040fe40000410000 */
[C---:B------:R-:W-:Y:S01]  /*6420*/  FMUL.FTZ R88, R2.reuse, R88 ;  /* 0x0000005802587220 */ /* 0x040fe20000410000 */
[----:B------:R-:W1:Y:S01]  /*6430*/  MUFU.EX2 R251, R19 ;  /* 0x0000001300fb7308 */ /* 0x000e620000000800 */
[C---:B------:R-:W-:Y:S02]  /*6440*/  FMUL.FTZ R89, R2.reuse, R89 ;  /* 0x0000005902597220 */ /* 0x040fe40000410000 */
[C---:B------:R-:W-:Y:S02]  /*6450*/  FMUL.FTZ R92, R2.reuse, R92 ;  /* 0x0000005c025c7220 */ /* 0x040fe40000410000 */
[----:B---3--:R-:W-:Y:S01]  /*6460*/  FMUL.FTZ R6, R165, R178 ;  /* 0x000000b2a5067220 */ /* 0x008fe20000410000 */
[----:B------:R-:W-:Y:S01]  /*6470*/  F2FP.BF16.PACK_AB R178, R223, R209 ;  /* 0x000000d1dfb2723e */ /* 0x000fe200000010ff */
[C---:B------:R-:W-:Y:S02]  /*6480*/  FMUL.FTZ R93, R2.reuse, R93 ;  /* 0x0000005d025d7220 */ /* 0x040fe40000410000 */
[C---:B------:R-:W-:Y:S01]  /*6490*/  FMUL.FTZ R102, R165.reuse, R102 ;  /* 0x00000066a5667220 */ /* 0x040fe20000410000 */
[----:B------:R-:W2:Y:S01]  /*64a0*/  MUFU.EX2 R252, R5 ;  /* 0x0000000500fc7308 */ /* 0x000ea20000000800 */
[C---:B------:R-:W-:Y:S02]  /*64b0*/  FMUL.FTZ R103, R165.reuse, R103 ;  /* 0x00000067a5677220 */ /* 0x040fe40000410000 */
[C---:B------:R-:W-:Y:S02]  /*64c0*/  FMUL.FTZ R104, R2.reuse, R104 ;  /* 0x0000006802687220 */ /* 0x040fe40000410000 */
[----:B----4-:R-:W-:Y:S02]  /*64d0*/  FMUL.FTZ R18, R165, R186 ;  /* 0x000000baa5127220 */ /* 0x010fe40000410000 */
[C---:B------:R-:W-:Y:S02]  /*64e0*/  FMUL.FTZ R105, R2.reuse, R105 ;  /* 0x0000006902697220 */ /* 0x040fe40000410000 */
[C---:B------:R-:W-:Y:S01]  /*64f0*/  FMUL.FTZ R108, R2.reuse, R108 ;  /* 0x0000006c026c7220 */ /* 0x040fe20000410000 */
[----:B------:R-:W3:Y:S01]  /*6500*/  MUFU.EX2 R0, R0 ;  /* 0x0000000000007308 */ /* 0x000ee20000000800 */
[----:B------:R-:W-:Y:S02]  /*6510*/  FMUL.FTZ R109, R2, R109 ;  /* 0x0000006d026d7220 */ /* 0x000fe40000410000 */
[C---:B------:R-:W-:Y:S01]  /*6520*/  FMUL.FTZ R113, R164.reuse, R113 ;  /* 0x00000071a4717220 */ /* 0x040fe20000410000 */
[----:B-1----:R-:W-:Y:S01]  /*6530*/  F2FP.BF16.PACK_AB R179, R251, R250 ;  /* 0x000000fafbb3723e */ /* 0x002fe200000010ff */
[C---:B------:R-:W-:Y:S02]  /*6540*/  FMUL.FTZ R19, R165.reuse, R187 ;  /* 0x000000bba5137220 */ /* 0x040fe40000410000 */
[----:B------:R-:W-:Y:S01]  /*6550*/  LDSM.16.MT88.4 R184, [R229+0xc000] ;  /* 0x00c00000e5b8783b */ /* 0x000fe20000004200 */
[C---:B------:R-:W-:Y:S02]  /*6560*/  FMUL.FTZ R114, R165.reuse, R114 ;  /* 0x00000072a5727220 */ /* 0x040fe40000410000 */
[----:B------:R1:W-:Y:S01]  /*6570*/  MUFU.EX2 R214, R8 ;  /* 0x0000000800d67308 */ /* 0x0003e20000000800 */
[----:B------:R-:W-:Y:S02]  /*6580*/  FMUL.FTZ R115, R165, R115 ;  /* 0x00000073a5737220 */ /* 0x000fe40000410000 */
[----:B------:R-:W-:Y:S01]  /*6590*/  FMUL.FTZ R116, R164, R116 ;  /* 0x00000074a4747220 */ /* 0x000fe20000410000 */
[----:B--2---:R-:W-:Y:S01]  /*65a0*/  F2FP.BF16.PACK_AB R176, R252, R215 ;  /* 0x000000d7fcb0723e */ /* 0x004fe200000010ff */
[----:B------:R-:W-:Y:S01]  /*65b0*/  FMUL.FTZ R5, R164, R177 ;  /* 0x000000b1a4057220 */ /* 0x000fe20000410000 */
[----:B------:R-:W-:Y:S01]  /*65c0*/  F2FP.BF16.PACK_AB R177, R208, R216 ;  /* 0x000000d8d0b1723e */ /* 0x000fe200000010ff */
[--C-:B------:R-:W-:Y:S02]  /*65d0*/  FFMA.FTZ R44, R44, c[0x0][0x23c], -R212.reuse ;  /* 0x00008f002c2c7a23 */ /* 0x100fe400000108d4 */
[--C-:B------:R-:W-:Y:S01]  /*65e0*/  FFMA.FTZ R40, R40, c[0x0][0x23c], -R212.reuse ;  /* 0x00008f0028287a23 */ /* 0x100fe200000108d4 */
[----:B------:R-:W2:Y:S01]  /*65f0*/  MUFU.EX2 R218, R9 ;  /* 0x0000000900da7308 */ /* 0x000ea20000000800 */
[----:B------:R-:W-:Y:S02]  /*6600*/  FFMA.FTZ R41, R41, c[0x0][0x23c], -R212 ;  /* 0x00008f0029297a23 */ /* 0x000fe400000108d4 */
[-C--:B------:R-:W-:Y:S05]  /*6610*/  HMMA.16816.F32.BF16 R4, R176, R204.reuse, R4 ;  /* 0x000000ccb004723c */ /* 0x080fea0000041804 */
[C---:B---3--:R-:W-:Y:S02]  /*6620*/  FMUL.FTZ R74, R0.reuse, R74 ;  /* 0x0000004a004a7220 */ /* 0x048fe40000410000 */
[----:B------:R3:W-:Y:S01]  /*6630*/  MUFU.EX2 R249, R10 ;  /* 0x0000000a00f97308 */ /* 0x0007e20000000800 */
[----:B------:R-:W-:Y:S04]  /*6640*/  FMUL.FTZ R75, R0, R75 ;  /* 0x0000004b004b7220 */ /* 0x000fe80000410000 */
[----:B-1----:R-:W-:Y:S02]  /*6650*/  FMUL.FTZ R8, R2, R172 ;  /* 0x000000ac02087220 */ /* 0x002fe40000410000 */
[C---:B------:R-:W-:Y:S02]  /*6660*/  FMUL.FTZ R78, R0.reuse, R78 ;  /* 0x0000004e004e7220 */ /* 0x040fe40000410000 */
[C---:B------:R-:W-:Y:S01]  /*6670*/  FMUL.FTZ R79, R0.reuse, R79 ;  /* 0x0000004f004f7220 */ /* 0x040fe20000410000 */
[----:B------:R-:W1:Y:S01]  /*6680*/  MUFU.EX2 R219, R11 ;  /* 0x0000000b00db7308 */ /* 0x000e620000000800 */
[C---:B------:R-:W-:Y:S02]  /*6690*/  FMUL.FTZ R90, R0.reuse, R90 ;  /* 0x0000005a005a7220 */ /* 0x040fe40000410000 */
[----:B------:R-:W-:Y:S01]  /*66a0*/  FMUL.FTZ R91, R0, R91 ;  /* 0x0000005b005b7220 */ /* 0x000fe20000410000 */
[----:B--2---:R-:W-:Y:S01]  /*66b0*/  F2FP.BF16.PACK_AB R172, R218, R214 ;  /* 0x000000d6daac723e */ /* 0x004fe200000010ff */
[----:B------:R-:W-:Y:S02]  /*66c0*/  FMUL.FTZ R9, R2, R173 ;  /* 0x000000ad02097220 */ /* 0x000fe40000410000 */
[C---:B------:R-:W-:Y:S02]  /*66d0*/  FMUL.FTZ R94, R0.reuse, R94 ;  /* 0x0000005e005e7220 */ /* 0x040fe40000410000 */
[C---:B------:R-:W-:Y:S01]  /*66e0*/  FMUL.FTZ R95, R0.reuse, R95 ;  /* 0x0000005f005f7220 */ /* 0x040fe20000410000 */
[----:B------:R2:W-:Y:S01]  /*66f0*/  MUFU.EX2 R227, R12 ;  /* 0x0000000c00e37308 */ /* 0x0005e20000000800 */
[C---:B------:R-:W-:Y:S02]  /*6700*/  FMUL.FTZ R106, R0.reuse, R106 ;  /* 0x0000006a006a7220 */ /* 0x040fe40000410000 */
[C---:B------:R-:W-:Y:S02]  /*6710*/  FMUL.FTZ R107, R0.reuse, R107 ;  /* 0x0000006b006b7220 */ /* 0x040fe40000410000 */
[C---:B---3--:R-:W-:Y:S02]  /*6720*/  FMUL.FTZ R10, R0.reuse, R174 ;  /* 0x000000ae000a7220 */ /* 0x048fe40000410000 */
[C---:B------:R-:W-:Y:S02]  /*6730*/  FMUL.FTZ R110, R0.reuse, R110 ;  /* 0x0000006e006e7220 */ /* 0x040fe40000410000 */
[----:B------:R-:W-:Y:S01]  /*6740*/  FMUL.FTZ R111, R0, R111 ;  /* 0x0000006f006f7220 */ /* 0x000fe20000410000 */
[----:B------:R-:W3:Y:S01]  /*6750*/  MUFU.EX2 R220, R13 ;  /* 0x0000000d00dc7308 */ /* 0x000ee20000000800 */
[----:B------:R-:W-:Y:S02]  /*6760*/  FMUL.FTZ R117, R164, R117 ;  /* 0x00000075a4757220 */ /* 0x000fe40000410000 */
[----:B------:R-:W-:Y:S01]  /*6770*/  FMUL.FTZ R118, R165, R118 ;  /* 0x00000076a5767220 */ /* 0x000fe20000410000 */
[----:B-1----:R-:W-:Y:S01]  /*6780*/  F2FP.BF16.PACK_AB R173, R219, R249 ;  /* 0x000000f9dbad723e */ /* 0x002fe200000010ff */
[----:B------:R-:W-:Y:S02]  /*6790*/  FMUL.FTZ R11, R0, R175 ;  /* 0x000000af000b7220 */ /* 0x000fe40000410000 */
[----:B------:R-:W-:Y:S02]  /*67a0*/  FMUL.FTZ R119, R165, R119 ;  /* 0x00000077a5777220 */ /* 0x000fe40000410000 */
[C---:B------:R-:W-:Y:S01]  /*67b0*/  FMUL.FTZ R120, R2.reuse, R120 ;  /* 0x0000007802787220 */ /* 0x040fe20000410000 */
[----:B------:R1:W-:Y:S01]  /*67c0*/  MUFU.EX2 R226, R14 ;  /* 0x0000000e00e27308 */ /* 0x0003e20000000800 */
[----:B------:R-:W-:Y:S02]  /*67d0*/  FMUL.FTZ R121, R2, R121 ;  /* 0x0000007902797220 */ /* 0x000fe40000410000 */
[----:B------:R-:W-:Y:S02]  /*67e0*/  FMUL.FTZ R122, R0, R122 ;  /* 0x0000007a007a7220 */ /* 0x000fe40000410000 */
[----:B--2---:R-:W-:Y:S02]  /*67f0*/  FMUL.FTZ R12, R2, R180 ;  /* 0x000000b4020c7220 */ /* 0x004fe40000410000 */
[----:B------:R-:W-:Y:S02]  /*6800*/  FMUL.FTZ R123, R0, R123 ;  /* 0x0000007b007b7220 */ /* 0x000fe40000410000 */
[C---:B------:R-:W-:Y:S01]  /*6810*/  FMUL.FTZ R124, R2.reuse, R124 ;  /* 0x0000007c027c7220 */ /* 0x040fe20000410000 */
[----:B------:R-:W2:Y:S01]  /*6820*/  MUFU.EX2 R217, R15 ;  /* 0x0000000f00d97308 */ /* 0x000ea20000000800 */
[----:B------:R-:W-:Y:S02]  /*6830*/  FMUL.FTZ R125, R2, R125 ;  /* 0x0000007d027d7220 */ /* 0x000fe40000410000 */
[----:B------:R-:W-:Y:S01]  /*6840*/  FMUL.FTZ R126, R0, R126 ;  /* 0x0000007e007e7220 */ /* 0x000fe20000410000 */
[----:B---3--:R-:W-:Y:S01]  /*6850*/  F2FP.BF16.PACK_AB R174, R220, R227 ;  /* 0x000000e3dcae723e */ /* 0x008fe200000010ff */
[----:B------:R-:W-:Y:S02]  /*6860*/  FMUL.FTZ R13, R2, R181 ;  /* 0x000000b5020d7220 */ /* 0x000fe40000410000 */
[----:B------:R-:W-:Y:S02]  /*6870*/  FMUL.FTZ R127, R0, R127 ;  /* 0x0000007f007f7220 */ /* 0x000fe40000410000 */
[--C-:B------:R-:W-:Y:S02]  /*6880*/  FFMA.FTZ R20, R20, c[0x0][0x23c], -R169.reuse ;  /* 0x00008f0014147a23 */ /* 0x100fe400000108a9 */
[----:B------:R-:W-:Y:S02]  /*6890*/  FFMA.FTZ R21, R21, c[0x0][0x23c], -R169 ;  /* 0x00008f0015157a23 */ /* 0x000fe400000108a9 */
[--C-:B------:R-:W-:Y:S02]  /*68a0*/  FFMA.FTZ R22, R22, c[0x0][0x23c], -R170.reuse ;  /* 0x00008f0016167a23 */ /* 0x100fe400000108aa */
[----:B-1----:R-:W-:Y:S02]  /*68b0*/  FMUL.FTZ R14, R0, R182 ;  /* 0x000000b6000e7220 */ /* 0x002fe40000410000 */
[--C-:B------:R-:W-:Y:S02]  /*68c0*/  FFMA.FTZ R23, R23, c[0x0][0x23c], -R170.reuse ;  /* 0x00008f0017177a23 */ /* 0x100fe400000108aa */
[C---:B------:R-:W-:Y:S02]  /*68d0*/  FMUL.FTZ R128, R164.reuse, R128 ;  /* 0x00000080a4807220 */ /* 0x040fe40000410000 */
[----:B------:R-:W-:Y:S01]  /*68e0*/  FMUL.FTZ R129, R164, R129 ;  /* 0x00000081a4817220 */ /* 0x000fe20000410000 */
[----:B------:R1:W-:Y:S01]  /*68f0*/  MUFU.EX2 R221, R23 ;  /* 0x0000001700dd7308 */ /* 0x0003e20000000800 */
[----:B------:R-:W-:Y:S01]  /*6900*/  FMUL.FTZ R130, R165, R130 ;  /* 0x00000082a5827220 */ /* 0x000fe20000410000 */
[----:B--2---:R-:W-:Y:S01]  /*6910*/  F2FP.BF16.PACK_AB R175, R217, R226 ;  /* 0x000000e2d9af723e */ /* 0x004fe200000010ff */
[----:B------:R-:W-:Y:S02]  /*6920*/  FMUL.FTZ R15, R0, R183 ;  /* 0x000000b7000f7220 */ /* 0x000fe40000410000 */
[----:B------:R-:W-:Y:S01]  /*6930*/  LDSM.16.MT88.4 R180, [R230+0xc000] ;  /* 0x00c00000e6b4783b */ /* 0x000fe20000004200 */
[--C-:B------:R-:W-:Y:S02]  /*6940*/  FFMA.FTZ R42, R42, c[0x0][0x23c], -R213.reuse ;  /* 0x00008f002a2a7a23 */ /* 0x100fe400000108d5 */
[----:B------:R-:W-:Y:S01]  /*6950*/  FFMA.FTZ R43, R43, c[0x0][0x23c], -R213 ;  /* 0x00008f002b2b7a23 */ /* 0x000fe200000108d5 */
[C---:B------:R-:W-:Y:S04]  /*6960*/  HMMA.16816.F32.BF16 R8, R172.reuse, R204, R8 ;  /* 0x000000ccac08723c */ /* 0x040fe80000041808 */
[C---:B------:R-:W-:Y:S02]  /*6970*/  FMUL.FTZ R131, R165.reuse, R131 ;  /* 0x00000083a5837220 */ /* 0x040fe40000410000 */
[C---:B------:R-:W-:Y:S01]  /*6980*/  FMUL.FTZ R132, R164.reuse, R132 ;  /* 0x00000084a4847220 */ /* 0x040fe20000410000 */
[----:B------:R-:W-:Y:S01]  /*6990*/  MOV R205, R209 ;  /* 0x000000d100cd7202 */ /* 0x000fe20000000f00 */
[-C--:B------:R-:W-:Y:S04]  /*69a0*/  HMMA.16816.F32.BF16 R12, R172, R206.reuse, R12 ;  /* 0x000000ceac0c723c */ /* 0x080fe8000004180c */
[----:B------:R-:W-:Y:S01]  /*69b0*/  MOV R204, R208 ;  /* 0x000000d000cc7202 */ /* 0x000fe20000000f00 */
[----:B------:R-:W-:Y:S01]  /*69c0*/  FMUL.FTZ R133, R164, R133 ;  /* 0x00000085a4857220 */ /* 0x000fe20000410000 */
[----:B------:R-:W2:Y:S01]  /*69d0*/  LDSM.16.MT88.4 R208, [R228+0xc000] ;  /* 0x00c00000e4d0783b */ /* 0x000ea20000004200 */
[C---:B------:R-:W-:Y:S01]  /*69e0*/  FMUL.FTZ R134, R165.reuse, R134 ;  /* 0x00000086a5867220 */ /* 0x040fe20000410000 */
[C---:B------:R-:W-:Y:S04]  /*69f0*/  HMMA.16816.F32.BF16 R16, R176.reuse, R206, R16 ;  /* 0x000000ceb010723c */ /* 0x040fe80000041810 */
[----:B------:R-:W-:Y:S02]  /*6a00*/  FMUL.FTZ R135, R165, R135 ;  /* 0x00000087a5877220 */ /* 0x000fe40000410000 */
[C---:B------:R-:W-:Y:S01]  /*6a10*/  FMUL.FTZ R136, R2.reuse, R136 ;  /* 0x0000008802887220 */ /* 0x040fe20000410000 */
[----:B------:R-:W-:Y:S01]  /*6a20*/  MOV R207, R219 ;  /* 0x000000db00cf7202 */ /* 0x000fe20000000f00 */
[----:B------:R-:W-:Y:S01]  /*6a30*/  FMUL.FTZ R137, R2, R137 ;  /* 0x0000008902897220 */ /* 0x000fe20000410000 */
[----:B------:R3:W-:Y:S03]  /*6a40*/  MUFU.EX2 R219, R20 ;  /* 0x0000001400db7308 */ /* 0x0007e60000000800 */
[C---:B------:R-:W-:Y:S02]  /*6a50*/  FMUL.FTZ R138, R0.reuse, R138 ;  /* 0x0000008a008a7220 */ /* 0x040fe40000410000 */
[----:B------:R-:W-:Y:S02]  /*6a60*/  FMUL.FTZ R139, R0, R139 ;  /* 0x0000008b008b7220 */ /* 0x000fe40000410000 */
[--C-:B------:R-:W-:Y:S02]  /*6a70*/  FFMA.FTZ R33, R33, c[0x0][0x23c], -R169.reuse ;  /* 0x00008f0021217a23 */ /* 0x100fe400000108a9 */
[--C-:B------:R-:W-:Y:S02]  /*6a80*/  FFMA.FTZ R32, R32, c[0x0][0x23c], -R169.reuse ;  /* 0x00008f0020207a23 */ /* 0x100fe400000108a9 */
[--C-:B------:R-:W-:Y:S01]  /*6a90*/  FFMA.FTZ R34, R34, c[0x0][0x23c], -R170.reuse ;  /* 0x00008f0022227a23 */ /* 0x100fe200000108aa */
[----:B------:R4:W-:Y:S01]  /*6aa0*/  MUFU.EX2 R206, R33 ;  /* 0x0000002100ce7308 */ /* 0x0009e20000000800 */
[----:B------:R-:W-:Y:S02]  /*6ab0*/  FFMA.FTZ R35, R35, c[0x0][0x23c], -R170 ;  /* 0x00008f0023237a23 */ /* 0x000fe400000108aa */
[----:B-1----:R-:W-:Y:S02]  /*6ac0*/  FMUL.FTZ R23, R0, R191 ;  /* 0x000000bf00177220 */ /* 0x002fe40000410000 */
[C---:B------:R-:W-:Y:S02]  /*6ad0*/  FMUL.FTZ R140, R164.reuse, R140 ;  /* 0x0000008ca48c7220 */ /* 0x040fe40000410000 */
[----:B------:R-:W-:Y:S02]  /*6ae0*/  FMUL.FTZ R141, R164, R141 ;  /* 0x0000008da48d7220 */ /* 0x000fe40000410000 */
[C---:B------:R-:W-:Y:S01]  /*6af0*/  FMUL.FTZ R142, R165.reuse, R142 ;  /* 0x0000008ea58e7220 */ /* 0x040fe20000410000 */
[----:B------:R1:W-:Y:S01]  /*6b00*/  MUFU.EX2 R224, R32 ;  /* 0x0000002000e07308 */ /* 0x0003e20000000800 */
[C---:B------:R-:W-:Y:S02]  /*6b10*/  FMUL.FTZ R143, R165.reuse, R143 ;  /* 0x0000008fa58f7220 */ /* 0x040fe40000410000 */
[----:B---3--:R-:W-:Y:S02]  /*6b20*/  FMUL.FTZ R20, R2, R188 ;  /* 0x000000bc02147220 */ /* 0x008fe40000410000 */
[C---:B------:R-:W-:Y:S01]  /*6b30*/  FMUL.FTZ R144, R164.reuse, R144 ;  /* 0x00000090a4907220 */ /* 0x040fe20000410000 */
[-C--:B--2---:R-:W-:Y:S04]  /*6b40*/  HMMA.16816.F32.BF16 R68, R176, R208.reuse, R68 ;  /* 0x000000d0b044723c */ /* 0x084fe80000041844 */
[----:B------:R2:W-:Y:S01]  /*6b50*/  MUFU.EX2 R225, R34 ;  /* 0x0000002200e17308 */ /* 0x0005e20000000800 */
[----:B------:R-:W-:Y:S02]  /*6b60*/  FMUL.FTZ R145, R164, R145 ;  /* 0x00000091a4917220 */ /* 0x000fe40000410000 */
[C---:B------:R-:W-:Y:S01]  /*6b70*/  FMUL.FTZ R146, R165.reuse, R146 ;  /* 0x00000092a5927220 */ /* 0x040fe20000410000 */
[C---:B------:R-:W-:Y:S04]  /*6b80*/  HMMA.16816.F32.BF16 R72, R172.reuse, R208, R72 ;  /* 0x000000d0ac48723c */ /* 0x040fe80000041848 */
[C---:B------:R-:W-:Y:S02]  /*6b90*/  FMUL.FTZ R147, R165.reuse, R147 ;  /* 0x00000093a5937220 */ /* 0x040fe40000410000 */
[C---:B----4-:R-:W-:Y:S01]  /*6ba0*/  FMUL.FTZ R33, R2.reuse, R193 ;  /* 0x000000c102217220 */ /* 0x050fe20000410000 */
[----:B------:R-:W-:Y:S01]  /*6bb0*/  MOV R209, R218 ;  /* 0x000000da00d17202 */ /* 0x000fe20000000f00 */
[-C--:B------:R-:W-:Y:S01]  /*6bc0*/  HMMA.16816.F32.BF16 R76, R172, R210.reuse, R76 ;  /* 0x000000d2ac4c723c */ /* 0x080fe2000004184c */
[----:B------:R3:W4:Y:S03]  /*6bd0*/  MUFU.EX2 R218, R22 ;  /* 0x0000001600da7308 */ /* 0x0007260000000800 */
[C---:B-1----:R-:W-:Y:S02]  /*6be0*/  FMUL.FTZ R32, R2.reuse, R192 ;  /* 0x000000c002207220 */ /* 0x042fe40000410000 */
[----:B------:R-:W-:Y:S02]  /*6bf0*/  FMUL.FTZ R148, R2, R148 ;  /* 0x0000009402947220 */ /* 0x000fe40000410000 */
[C---:B------:R-:W-:Y:S03]  /*6c00*/  HMMA.16816.F32.BF16 R80, R176.reuse, R210, R80 ;  /* 0x000000d2b050723c */ /* 0x040fe60000041850 */
[----:B------:R1:W-:Y:S01]  /*6c10*/  MUFU.EX2 R211, R35 ;  /* 0x0000002300d37308 */ /* 0x0003e20000000800 */
[----:B--2---:R-:W-:Y:S02]  /*6c20*/  FMUL.FTZ R34, R0, R194 ;  /* 0x000000c200227220 */ /* 0x004fe40000410000 */
[--C-:B------:R-:W-:Y:S02]  /*6c30*/  FFMA.FTZ R194, R64, c[0x0][0x23c], -R169.reuse ;  /* 0x00008f0040c27a23 */ /* 0x100fe400000108a9 */
[-C--:B------:R-:W-:Y:S04]  /*6c40*/  HMMA.16816.F32.BF16 R84, R176, R180.reuse, R84 ;  /* 0x000000b4b054723c */ /* 0x080fe80000041854 */
[----:B------:R-:W-:Y:S01]  /*6c50*/  FMUL.FTZ R149, R2, R149 ;  /* 0x0000009502957220 */ /* 0x000fe20000410000 */
[----:B------:R2:W-:Y:S01]  /*6c60*/  MUFU.EX2 R210, R21 ;  /* 0x0000001500d27308 */ /* 0x0005e20000000800 */
[C---:B------:R-:W-:Y:S02]  /*6c70*/  FMUL.FTZ R150, R0.reuse, R150 ;  /* 0x0000009600967220 */ /* 0x040fe40000410000 */
[C---:B------:R-:W-:Y:S04]  /*6c80*/  HMMA.16816.F32.BF16 R88, R172.reuse, R180, R88 ;  /* 0x000000b4ac58723c */ /* 0x040fe80000041858 */
[C---:B---3--:R-:W-:Y:S02]  /*6c90*/  FMUL.FTZ R22, R0.reuse, R190 ;  /* 0x000000be00167220 */ /* 0x048fe40000410000 */
[C---:B------:R-:W-:Y:S02]  /*6ca0*/  FMUL.FTZ R151, R0.reuse, R151 ;  /* 0x0000009700977220 */ /* 0x040fe40000410000 */
[-C--:B------:R-:W-:Y:S04]  /*6cb0*/  HMMA.16816.F32.BF16 R92, R172, R182.reuse, R92 ;  /* 0x000000b6ac5c723c */ /* 0x080fe8000004185c */
[----:B-1----:R-:W-:Y:S02]  /*6cc0*/  FMUL.FTZ R35, R0, R195 ;  /* 0x000000c300237220 */ /* 0x002fe40000410000 */
[--C-:B------:R-:W-:Y:S02]  /*6cd0*/  FFMA.FTZ R195, R52, c[0x0][0x23c], -R169.reuse ;  /* 0x00008f0034c37a23 */ /* 0x100fe400000108a9 */
[C---:B------:R-:W-:Y:S01]  /*6ce0*/  HMMA.16816.F32.BF16 R96, R176.reuse, R182, R96 ;  /* 0x000000b6b060723c */ /* 0x040fe20000041860 */
[----:B------:R-:W1:Y:S03]  /*6cf0*/  LDSM.16.MT88.4 R180, [R171+0xe000] ;  /* 0x00e00000abb4783b */ /* 0x000e660000004200 */
[----:B------:R-:W-:Y:S02]  /*6d00*/  FMUL.FTZ R152, R164, R152 ;  /* 0x00000098a4987220 */ /* 0x000fe40000410000 */
[----:B--2---:R-:W-:Y:S02]  /*6d10*/  FMUL.FTZ R21, R2, R189 ;  /* 0x000000bd02157220 */ /* 0x004fe40000410000 */
[-C--:B------:R-:W-:Y:S04]  /*6d20*/  HMMA.16816.F32.BF16 R100, R176, R184.reuse, R100 ;  /* 0x000000b8b064723c */ /* 0x080fe80000041864 */
[----:B------:R-:W-:Y:S02]  /*6d30*/  FMUL.FTZ R153, R164, R153 ;  /* 0x00000099a4997220 */ /* 0x000fe40000410000 */
[C---:B------:R-:W-:Y:S02]  /*6d40*/  FMUL.FTZ R154, R165.reuse, R154 ;  /* 0x0000009aa59a7220 */ /* 0x040fe40000410000 */
[C---:B------:R-:W-:Y:S04]  /*6d50*/  HMMA.16816.F32.BF16 R104, R172.reuse, R184, R104 ;  /* 0x000000b8ac68723c */ /* 0x040fe80000041868 */
[----:B------:R-:W-:Y:S02]  /*6d60*/  FMUL.FTZ R155, R165, R155 ;  /* 0x0000009ba59b7220 */ /* 0x000fe40000410000 */
[C---:B------:R-:W-:Y:S02]  /*6d70*/  FMUL.FTZ R156, R2.reuse, R156 ;  /* 0x0000009c029c7220 */ /* 0x040fe40000410000 */
[-C--:B------:R-:W-:Y:S04]  /*6d80*/  HMMA.16816.F32.BF16 R108, R172, R186.reuse, R108 ;  /* 0x000000baac6c723c */ /* 0x080fe8000004186c */
[----:B------:R-:W-:Y:S02]  /*6d90*/  FMUL.FTZ R157, R2, R157 ;  /* 0x0000009d029d7220 */ /* 0x000fe40000410000 */
[C---:B------:R-:W-:Y:S02]  /*6da0*/  FMUL.FTZ R158, R0.reuse, R158 ;  /* 0x0000009e009e7220 */ /* 0x040fe40000410000 */
[C---:B------:R-:W-:Y:S01]  /*6db0*/  HMMA.16816.F32.BF16 R112, R176.reuse, R186, R112 ;  /* 0x000000bab070723c */ /* 0x040fe20000041870 */
[----:B------:R-:W2:Y:S03]  /*6dc0*/  LDSM.16.MT88.4 R184, [R228+0xe000] ;  /* 0x00e00000e4b8783b */ /* 0x000ea60000004200 */
[----:B------:R-:W-:Y:S02]  /*6dd0*/  FMUL.FTZ R159, R0, R159 ;  /* 0x0000009f009f7220 */ /* 0x000fe40000410000 */
[C---:B------:R-:W-:Y:S02]  /*6de0*/  FMUL.FTZ R160, R2.reuse, R160 ;  /* 0x000000a002a07220 */ /* 0x040fe40000410000 */
[----:B------:R-:W-:Y:S01]  /*6df0*/  FMUL.FTZ R161, R2, R161 ;  /* 0x000000a102a17220 */ /* 0x000fe20000410000 */
[-C--:B-1----:R-:W-:Y:S03]  /*6e00*/  HMMA.16816.F32.BF16 R116, R176, R180.reuse, R116 ;  /* 0x000000b4b074723c */ /* 0x082fe60000041874 */
[C---:B------:R-:W-:Y:S02]  /*6e10*/  FMUL.FTZ R162, R0.reuse, R162 ;  /* 0x000000a200a27220 */ /* 0x040fe40000410000 */
[----:B------:R-:W-:Y:S02]  /*6e20*/  FMUL.FTZ R163, R0, R163 ;  /* 0x000000a300a37220 */ /* 0x000fe40000410000 */
[--C-:B------:R-:W-:Y:S01]  /*6e30*/  FFMA.FTZ R192, R36, c[0x0][0x23c], -R169.reuse ;  /* 0x00008f0024c07a23 */ /* 0x100fe200000108a9 */
[C---:B------:R-:W-:Y:S04]  /*6e40*/  HMMA.16816.F32.BF16 R120, R172.reuse, R180, R120 ;  /* 0x000000b4ac78723c */ /* 0x040fe80000041878 */
[--C-:B------:R-:W-:Y:S01]  /*6e50*/  FFMA.FTZ R191, R37, c[0x0][0x23c], -R169.reuse ;  /* 0x00008f0025bf7a23 */ /* 0x100fe200000108a9 */
[----:B----4-:R-:W-:Y:S01]  /*6e60*/  F2FP.BF16.PACK_AB R37, R221, R218 ;  /* 0x000000dadd25723e */ /* 0x010fe200000010ff */
[--C-:B------:R-:W-:Y:S02]  /*6e70*/  FFMA.FTZ R190, R48, c[0x0][0x23c], -R169.reuse ;  /* 0x00008f0030be7a23 */ /* 0x100fe400000108a9 */
[-C--:B------:R-:W-:Y:S04]  /*6e80*/  HMMA.16816.F32.BF16 R124, R172, R182.reuse, R124 ;  /* 0x000000b6ac7c723c */ /* 0x080fe8000004187c */
[----:B------:R-:W-:Y:S02]  /*6e90*/  FFMA.FTZ R189, R49, c[0x0][0x23c], -R169 ;  /* 0x00008f0031bd7a23 */ /* 0x000fe400000108a9 */
[--C-:B------:R-:W-:Y:S02]  /*6ea0*/  FFMA.FTZ R45, R45, c[0x0][0x23c], -R212.reuse ;  /* 0x00008f002d2d7a23 */ /* 0x100fe400000108d4 */
[C---:B------:R-:W-:Y:S01]  /*6eb0*/  HMMA.16816.F32.BF16 R128, R176.reuse, R182, R128 ;  /* 0x000000b6b080723c */ /* 0x040fe20000041880 */
[----:B------:R-:W1:Y:S03]  /*6ec0*/  LDSM.16.MT88.4 R180, [R230+0xe000] ;  /* 0x00e00000e6b4783b */ /* 0x000e660000004200 */
[--C-:B------:R-:W-:Y:S02]  /*6ed0*/  FFMA.FTZ R46, R46, c[0x0][0x23c], -R213.reuse ;  /* 0x00008f002e2e7a23 */ /* 0x100fe400000108d5 */
[--C-:B------:R-:W-:Y:S02]  /*6ee0*/  FFMA.FTZ R47, R47, c[0x0][0x23c], -R213.reuse ;  /* 0x00008f002f2f7a23 */ /* 0x100fe400000108d5 */
[-C--:B--2---:R-:W-:Y:S04]  /*6ef0*/  HMMA.16816.F32.BF16 R132, R176, R184.reuse, R132 ;  /* 0x000000b8b084723c */ /* 0x084fe80000041884 */
[--C-:B------:R-:W-:Y:S02]  /*6f00*/  FFMA.FTZ R25, R25, c[0x0][0x23c], -R212.reuse ;  /* 0x00008f0019197a23 */ /* 0x100fe400000108d4 */
[--C-:B------:R-:W-:Y:S02]  /*6f10*/  FFMA.FTZ R26, R26, c[0x0][0x23c], -R213.reuse ;  /* 0x00008f001a1a7a23 */ /* 0x100fe400000108d5 */
[C---:B------:R-:W-:Y:S01]  /*6f20*/  HMMA.16816.F32.BF16 R136, R172.reuse, R184, R136 ;  /* 0x000000b8ac88723c */ /* 0x040fe20000041888 */
[----:B------:R2:W-:Y:S03]  /*6f30*/  MUFU.EX2 R222, R25 ;  /* 0x0000001900de7308 */ /* 0x0005e60000000800 */
[--C-:B------:R-:W-:Y:S02]  /*6f40*/  FFMA.FTZ R27, R27, c[0x0][0x23c], -R213.reuse ;  /* 0x00008f001b1b7a23 */ /* 0x100fe400000108d5 */
[--C-:B------:R-:W-:Y:S02]  /*6f50*/  FFMA.FTZ R24, R24, c[0x0][0x23c], -R212.reuse ;  /* 0x00008f0018187a23 */ /* 0x100fe400000108d4 */
[-C--:B------:R-:W-:Y:S03]  /*6f60*/  HMMA.16816.F32.BF16 R20, R172, R186.reuse, R20 ;  /* 0x000000baac14723c */ /* 0x080fe60000041814 */
[----:B------:R3:W4:Y:S01]  /*6f70*/  MUFU.EX2 R188, R26 ;  /* 0x0000001a00bc7308 */ /* 0x0007220000000800 */
[--C-:B------:R-:W-:Y:S02]  /*6f80*/  FFMA.FTZ R28, R28, c[0x0][0x23c], -R212.reuse ;  /* 0x00008f001c1c7a23 */ /* 0x100fe400000108d4 */
[----:B------:R-:W-:Y:S02]  /*6f90*/  FFMA.FTZ R29, R29, c[0x0][0x23c], -R212 ;  /* 0x00008f001d1d7a23 */ /* 0x000fe400000108d4 */
[C---:B------:R-:W-:Y:S01]  /*6fa0*/  HMMA.16816.F32.BF16 R140, R176.reuse, R186, R140 ;  /* 0x000000bab08c723c */ /* 0x040fe2000004188c */
[----:B------:R-:W5:Y:S03]  /*6fb0*/  LDSM.16.MT88.4 R184, [R229+0xe000] ;  /* 0x00e00000e5b8783b */ /* 0x000f660000004200 */
[--C-:B------:R-:W-:Y:S01]  /*6fc0*/  FFMA.FTZ R30, R30, c[0x0][0x23c], -R213.reuse ;  /* 0x00008f001e1e7a23 */ /* 0x100fe200000108d5 */
[----:B------:R4:W4:Y:S01]  /*6fd0*/  MUFU.EX2 R248, R27 ;  /* 0x0000001b00f87308 */ /* 0x0009220000000800 */
[----:B------:R-:W-:Y:S02]  /*6fe0*/  FFMA.FTZ R31, R31, c[0x0][0x23c], -R213 ;  /* 0x00008f001f1f7a23 */ /* 0x000fe400000108d5 */
[-C--:B-1----:R-:W-:Y:S04]  /*6ff0*/  HMMA.16816.F32.BF16 R144, R176, R180.reuse, R144 ;  /* 0x000000b4b090723c */ /* 0x082fe80000041890 */
[C---:B--2---:R-:W-:Y:S03]  /*7000*/  FMUL.FTZ R25, R164.reuse, R197 ;  /* 0x000000c5a4197220 */ /* 0x044fe60000410000 */
[----:B------:R1:W2:Y:S01]  /*7010*/  MUFU.EX2 R193, R24 ;  /* 0x0000001800c17308 */ /* 0x0002a20000000800 */
[C---:B------:R-:W-:Y:S04]  /*7020*/  HMMA.16816.F32.BF16 R32, R172.reuse, R180, R32 ;  /* 0x000000b4ac20723c */ /* 0x040fe80000041820 */
[C---:B---3--:R-:W-:Y:S04]  /*7030*/  FMUL.FTZ R26, R165.reuse, R198 ;  /* 0x000000c6a51a7220 */ /* 0x048fe80000410000 */
[-C--:B------:R-:W-:Y:S01]  /*7040*/  HMMA.16816.F32.BF16 R148, R172, R182.reuse, R148 ;  /* 0x000000b6ac94723c */ /* 0x080fe20000041894 */
[----:B------:R3:W-:Y:S03]  /*7050*/  MUFU.EX2 R198, R30 ;  /* 0x0000001e00c67308 */ /* 0x0007e60000000800 */
[----:B----4-:R-:W-:Y:S04]  /*7060*/  FMUL.FTZ R27, R165, R199 ;  /* 0x000000c7a51b7220 */ /* 0x010fe80000410000 */
[C---:B------:R-:W-:Y:S01]  /*7070*/  HMMA.16816.F32.BF16 R152, R176.reuse, R182, R152 ;  /* 0x000000b6b098723c */ /* 0x040fe20000041898 */
[----:B------:R-:W4:Y:S02]  /*7080*/  LDSM.16.MT88.4 R180, [R171+0xc800] ;  /* 0x00c80000abb4783b */ /* 0x000f240000004200 */
[----:B------:R2:W-:Y:S01]  /*7090*/  MUFU.EX2 R199, R29 ;  /* 0x0000001d00c77308 */ /* 0x0005e20000000800 */
[----:B-1----:R-:W-:Y:S02]  /*70a0*/  FMUL.FTZ R24, R164, R196 ;  /* 0x000000c4a4187220 */ /* 0x002fe40000410000 */
[--C-:B------:R-:W-:Y:S02]  /*70b0*/  FFMA.FTZ R196, R53, c[0x0][0x23c], -R169.reuse ;  /* 0x00008f0035c47a23 */ /* 0x100fe400000108a9 */
[----:B------:R-:W-:Y:S03]  /*70c0*/  FFMA.FTZ R169, R65, c[0x0][0x23c], -R169 ;  /* 0x00008f0041a97a23 */ /* 0x000fe600000108a9 */
[-C--:B-----5:R-:W-:Y:S02]  /*70d0*/  HMMA.16816.F32.BF16 R24, R176, R184.reuse, R24 ;  /* 0x000000b8b018723c */ /* 0x0a0fe40000041818 */
[----:B------:R1:W5:Y:S01]  /*70e0*/  MUFU.EX2 R197, R31 ;  /* 0x0000001f00c57308 */ /* 0x0003620000000800 */
[----:B---3--:R-:W-:Y:S01]  /*70f0*/  FMUL.FTZ R30, R165, R202 ;  /* 0x000000caa51e7220 */ /* 0x008fe20000410000 */
[----:B------:R-:W-:Y:S01]  /*7100*/  MOV R202, R188 ;  /* 0x000000bc00ca7202 */ /* 0x000fe20000000f00 */
[--C-:B------:R-:W-:Y:S03]  /*7110*/  FFMA.FTZ R188, R50, c[0x0][0x23c], -R170.reuse ;  /* 0x00008f0032bc7a23 */ /* 0x100fe600000108aa */
[C---:B------:R-:W-:Y:S04]  /*7120*/  HMMA.16816.F32.BF16 R156, R172.reuse, R184, R156 ;  /* 0x000000b8ac9c723c */ /* 0x040fe8000004189c */
[----:B------:R3:W3:Y:S01]  /*7130*/  MUFU.EX2 R208, R28 ;  /* 0x0000001c00d07308 */ /* 0x0006e20000000800 */
[----:B------:R-:W-:Y:S01]  /*7140*/  F2FP.BF16.PACK_AB R49, R248, R202 ;  /* 0x000000caf831723e */ /* 0x000fe200000010ff */
[----:B--2---:R-:W-:Y:S01]  /*7150*/  FMUL.FTZ R29, R164, R201 ;  /* 0x000000c9a41d7220 */ /* 0x004fe20000410000 */
[----:B------:R-:W-:Y:S01]  /*7160*/  MOV R201, R217 ;  /* 0x000000d900c97202 */ /* 0x000fe20000000f00 */
[-C--:B------:R-:W-:Y:S01]  /*7170*/  HMMA.16816.F32.BF16 R160, R172, R186.reuse, R160 ;  /* 0x000000baaca0723c */ /* 0x080fe200000418a0 */
[----:B------:R-:W2:Y:S03]  /*7180*/  LDSM.16.MT88.4 R172, [R228+0xc800] ;  /* 0x00c80000e4ac783b */ /* 0x000ea60000004200 */
[--C-:B------:R-:W-:Y:S01]  /*7190*/  FFMA.FTZ R185, R38, c[0x0][0x23c], -R170.reuse ;  /* 0x00008f0026b97a23 */ /* 0x100fe200000108aa */
[----:B------:R-:W-:Y:S01]  /*71a0*/  F2FP.BF16.PACK_AB R38, R206, R224 ;  /* 0x000000e0ce26723e */ /* 0x000fe200000010ff */
[--C-:B------:R-:W-:Y:S01]  /*71b0*/  FFMA.FTZ R184, R39, c[0x0][0x23c], -R170.reuse ;  /* 0x00008f0027b87a23 */ /* 0x100fe200000108aa */
[----:B------:R-:W-:Y:S01]  /*71c0*/  MUFU.EX2 R217, R47 ;  /* 0x0000002f00d97308 */ /* 0x000fe20000000800 */
[----:B-1----:R-:W-:Y:S01]  /*71d0*/  FMUL.FTZ R31, R165, R203 ;  /* 0x000000cba51f7220 */ /* 0x002fe20000410000 */
[----:B------:R-:W-:Y:S03]  /*71e0*/  MOV R203, R210 ;  /* 0x000000d200cb7202 */ /* 0x000fe60000000f00 */
[----:B------:R-:W-:Y:S02]  /*71f0*/  MOV R210, R207 ;  /* 0x000000cf00d27202 */ /* 0x000fe40000000f00 */
[----:B------:R-:W-:Y:S02]  /*7200*/  F2FP.BF16.PACK_AB R36, R203, R219 ;  /* 0x000000dbcb24723e */ /* 0x000fe400000010ff */
[----:B------:R-:W-:Y:S01]  /*7210*/  MOV R207, R205 ;  /* 0x000000cd00cf7202 */ /* 0x000fe20000000f00 */
[----:B---3--:R-:W-:Y:S01]  /*7220*/  FMUL.FTZ R28, R164, R200 ;  /* 0x000000c8a41c7220 */ /* 0x008fe20000410000 */
[----:B------:R-:W-:Y:S01]  /*7230*/  MOV R200, R193 ;  /* 0x000000c100c87202 */ /* 0x000fe20000000f00 */
[--C-:B------:R-:W-:Y:S01]  /*7240*/  FFMA.FTZ R193, R51, c[0x0][0x23c], -R170.reuse ;  /* 0x00008f0033c17a23 */ /* 0x100fe200000108aa */
[----:B-----5:R-:W-:Y:S02]  /*7250*/  F2FP.BF16.PACK_AB R51, R197, R198 ;  /* 0x000000c6c533723e */ /* 0x020fe400000010ff */
[----:B------:R-:W-:Y:S02]  /*7260*/  F2FP.BF16.PACK_AB R48, R222, R200 ;  /* 0x000000c8de30723e */ /* 0x000fe400000010ff */
[----:B------:R-:W-:Y:S04]  /*7270*/  HMMA.16816.F32.BF16 R28, R176, R186, R28 ;  /* 0x000000bab01c723c */ /* 0x000fe8000004181c */
[----:B------:R-:W-:Y:S02]  /*7280*/  MOV R205, R249 ;  /* 0x000000f900cd7202 */ /* 0x000fe40000000f00 */
[----:B------:R1:W-:Y:S01]  /*7290*/  MUFU.EX2 R249, R184 ;  /* 0x000000b800f97308 */ /* 0x0003e20000000800 */
[----:B------:R-:W-:Y:S01]  /*72a0*/  MOV R187, R211 ;  /* 0x000000d300bb7202 */ /* 0x000fe20000000f00 */
[--C-:B------:R-:W-:Y:S01]  /*72b0*/  FFMA.FTZ R178, R54, c[0x0][0x23c], -R170.reuse ;  /* 0x00008f0036b27a23 */ /* 0x100fe200000108aa */
[----:B------:R-:W-:Y:S03]  /*72c0*/  MOV R179, R208 ;  /* 0x000000d000b37202 */ /* 0x000fe60000000f00 */
[----:B------:R-:W-:Y:S01]  /*72d0*/  F2FP.BF16.PACK_AB R39, R187, R225 ;  /* 0x000000e1bb27723e */ /* 0x000fe200000010ff */
[--C-:B------:R-:W-:Y:S01]  /*72e0*/  FFMA.FTZ R177, R55, c[0x0][0x23c], -R170.reuse ;  /* 0x00008f0037b17a23 */ /* 0x100fe200000108aa */
[----:B------:R-:W-:Y:S01]  /*72f0*/  F2FP.BF16.PACK_AB R50, R199, R179 ;  /* 0x000000b3c732723e */ /* 0x000fe200000010ff */
[----:B------:R-:W3:Y:S01]  /*7300*/  LDSM.16.MT88.4 R52, [R230+0xc800] ;  /* 0x00c80000e634783b */ /* 0x000ee20000004200 */
[----:B------:R-:W-:Y:S01]  /*7310*/  MOV R186, R204 ;  /* 0x000000cc00ba7202 */ /* 0x000fe20000000f00 */
[--C-:B------:R-:W-:Y:S01]  /*7320*/  FFMA.FTZ R176, R66, c[0x0][0x23c], -R170.reuse ;  /* 0x00008f0042b07a23 */ /* 0x100fe200000108aa */
[----:B------:R-:W-:Y:S01]  /*7330*/  MOV R204, R251 ;  /* 0x000000fb00cc7202 */ /* 0x000fe20000000f00 */
[-C--:B----4-:R-:W-:Y:S01]  /*7340*/  HMMA.16816.F32.BF16 R4, R36, R180.reuse, R4 ;  /* 0x000000b42404723c */ /* 0x090fe20000041804 */
[----:B------:R4:W-:Y:S04]  /*7350*/  MUFU.EX2 R251, R190 ;  /* 0x000000be00fb7308 */ /* 0x0009e80000000800 */
[----:B------:R-:W-:Y:S01]  /*7360*/  FFMA.FTZ R170, R67, c[0x0][0x23c], -R170 ;  /* 0x00008f0043aa7a23 */ /* 0x000fe200000108aa */
[----:B------:R-:W-:Y:S01]  /*7370*/  MOV R211, R252 ;  /* 0x000000fc00d37202 */ /* 0x000fe20000000f00 */
[----:B------:R-:W5:Y:S01]  /*7380*/  LDSM.16.MT88.4 R64, [R229+0xc800] ;  /* 0x00c80000e540783b */ /* 0x000f620000004200 */
[C---:B------:R-:W-:Y:S03]  /*7390*/  HMMA.16816.F32.BF16 R8, R48.reuse, R180, R8 ;  /* 0x000000b43008723c */ /* 0x040fe60000041808 */
[----:B------:R3:W-:Y:S01]  /*73a0*/  MUFU.EX2 R252, R189 ;  /* 0x000000bd00fc7308 */ /* 0x0007e20000000800 */
[----:B-1----:R-:W-:Y:S02]  /*73b0*/  MOV R184, R222 ;  /* 0x000000de00b87202 */ /* 0x002fe40000000f00 */
[----:B------:R-:W-:Y:S02]  /*73c0*/  MOV R208, R209 ;  /* 0x000000d100d07202 */ /* 0x000fe40000000f00 */
[-C--:B------:R-:W-:Y:S04]  /*73d0*/  HMMA.16816.F32.BF16 R12, R48, R182.reuse, R12 ;  /* 0x000000b6300c723c */ /* 0x080fe8000004180c */
[----:B------:R-:W-:Y:S01]  /*73e0*/  MOV R180, R225 ;  /* 0x000000e100b47202 */ /* 0x000fe20000000f00 */
[----:B------:R-:W-:Y:S01]  /*73f0*/  MUFU.EX2 R222, R42 ;  /* 0x0000002a00de7308 */ /* 0x000fe20000000800 */
[----:B------:R-:W-:Y:S02]  /*7400*/  MOV R181, R224 ;  /* 0x000000e000b57202 */ /* 0x000fe40000000f00 */
[C---:B------:R-:W-:Y:S04]  /*7410*/  HMMA.16816.F32.BF16 R16, R36.reuse, R182, R16 ;  /* 0x000000b62410723c */ /* 0x040fe80000041810 */
[----:B----4-:R-:W-:Y:S02]  /*7420*/  MOV R190, R220 ;  /* 0x000000dc00be7202 */ /* 0x010fe40000000f00 */
[----:B------:R-:W-:Y:S01]  /*7430*/  MOV R209, R250 ;  /* 0x000000fa00d17202 */ /* 0x000fe20000000f00 */
[----:B------:R-:W-:Y:S01]  /*7440*/  MUFU.EX2 R225, R193 ;  /* 0x000000c100e17308 */ /* 0x000fe20000000800 */
[-C--:B--2---:R-:W-:Y:S04]  /*7450*/  HMMA.16816.F32.BF16 R68, R36, R172.reuse, R68 ;  /* 0x000000ac2444723c */ /* 0x084fe80000041844 */
[----:B---3--:R-:W-:Y:S02]  /*7460*/  MOV R189, R221 ;  /* 0x000000dd00bd7202 */ /* 0x008fe40000000f00 */
[----:B------:R-:W-:Y:S02]  /*7470*/  MOV R183, R248 ;  /* 0x000000f800b77202 */ /* 0x000fe40000000f00 */
[C---:B------:R-:W-:Y:S01]  /*7480*/  HMMA.16816.F32.BF16 R72, R48.reuse, R172, R72 ;  /* 0x000000ac3048723c */ /* 0x040fe20000041848 */
[----:B------:R-:W-:Y:S03]  /*7490*/  MUFU.EX2 R220, R44 ;  /* 0x0000002c00dc7308 */ /* 0x000fe60000000800 */
[----:B------:R-:W-:Y:S03]  /*74a0*/  MOV R182, R227 ;  /* 0x000000e300b67202 */ /* 0x000fe60000000f00 */
[--C-:B------:R-:W-:Y:S01]  /*74b0*/  FFMA.FTZ R172, R56, c[0x0][0x23c], -R212.reuse ;  /* 0x00008f0038ac7a23 */ /* 0x100fe200000108d4 */
[-C--:B------:R-:W-:Y:S03]  /*74c0*/  HMMA.16816.F32.BF16 R76, R48, R174.reuse, R76 ;  /* 0x000000ae304c723c */ /* 0x080fe6000004184c */
[----:B------:R-:W-:Y:S01]  /*74d0*/  MUFU.EX2 R224, R41 ;  /* 0x0000002900e07308 */ /* 0x000fe20000000800 */
[--C-:B------:R-:W-:Y:S04]  /*74e0*/  FFMA.FTZ R173, R57, c[0x0][0x23c], -R212.reuse ;  /* 0x00008f0039ad7a23 */ /* 0x100fe800000108d4 */
[C---:B------:R-:W-:Y:S05]  /*74f0*/  HMMA.16816.F32.BF16 R80, R36.reuse, R174, R80 ;  /* 0x000000ae2450723c */ /* 0x040fea0000041850 */
[----:B------:R-:W-:Y:S02]  /*7500*/  MUFU.EX2 R221, R43 ;  /* 0x0000002b00dd7308 */ /* 0x000fe40000000800 */
[----:B------:R-:W-:Y:S01]  /*7510*/  MOV R175, R226 ;  /* 0x000000e200af7202 */ /* 0x000fe20000000f00 */
[-C--:B------:R-:W-:Y:S04]  /*7520*/  HMMA.16816.F32.BF16 R84, R36, R52.reuse, R84 ;  /* 0x000000342454723c */ /* 0x080fe80000041854 */
[--C-:B------:R-:W-:Y:S02]  /*7530*/  FFMA.FTZ R174, R60, c[0x0][0x23c], -R212.reuse ;  /* 0x00008f003cae7a23 */ /* 0x100fe400000108d4 */
[--C-:B------:R-:W-:Y:S01]  /*7540*/  FFMA.FTZ R60, R58, c[0x0][0x23c], -R213.reuse ;  /* 0x00008f003a3c7a23 */ /* 0x100fe200000108d5 */
[----:B------:R1:W-:Y:S01]  /*7550*/  MUFU.EX2 R226, R188 ;  /* 0x000000bc00e27308 */ /* 0x0003e20000000800 */
[C---:B------:R-:W-:Y:S04]  /*7560*/  HMMA.16816.F32.BF16 R88, R48.reuse, R52, R88 ;  /* 0x000000343058723c */ /* 0x040fe80000041858 */
[----:B------:R-:W-:Y:S02]  /*7570*/  FFMA.FTZ R212, R61, c[0x0][0x23c], -R212 ;  /* 0x00008f003dd47a23 */ /* 0x000fe400000108d4 */
[--C-:B------:R-:W-:Y:S02]  /*7580*/  FFMA.FTZ R61, R59, c[0x0][0x23c], -R213.reuse ;  /* 0x00008f003b3d7a23 */ /* 0x100fe400000108d5 */
[-C--:B------:R-:W-:Y:S01]  /*7590*/  HMMA.16816.F32.BF16 R92, R48, R54.reuse, R92 ;  /* 0x00000036305c723c */ /* 0x080fe2000004185c */
[----:B------:R-:W-:Y:S01]  /*75a0*/  LDSM.16.MT88.4 R56, [R229+0xd000] ;  /* 0x00d00000e538783b */ /* 0x000fe20000004200 */
[----:B------:R2:W-:Y:S06]  /*75b0*/  MUFU.EX2 R227, R185 ;  /* 0x000000b900e37308 */ /* 0x0005ec0000000800 */
[C---:B------:R-:W-:Y:S01]  /*75c0*/  HMMA.16816.F32.BF16 R96, R36.reuse, R54, R96 ;  /* 0x000000362460723c */ /* 0x040fe20000041860 */
[----:B------:R-:W3:Y:S03]  /*75d0*/  LDSM.16.MT88.4 R52, [R171+0xe800] ;  /* 0x00e80000ab34783b */ /* 0x000ee60000004200 */
[----:B------:R-:W-:Y:S04]  /*75e0*/  MUFU.EX2 R212, R212 ;  /* 0x000000d400d47308 */ /* 0x000fe80000000800 */
[-C--:B-----5:R-:W-:Y:S01]  /*75f0*/  HMMA.16816.F32.BF16 R100, R36, R64.reuse, R100 ;  /* 0x000000402464723c */ /* 0x0a0fe20000041864 */
[----:B-1----:R-:W4:Y:S04]  /*7600*/  LDL.LU R188, [R1+0xc] ;  /* 0x00000c0001bc7983 */ /* 0x002f280000300800 */
[----:B------:R-:W5:Y:S01]  /*7610*/  LDL.LU R193, [R1+0x8] ;  /* 0x0000080001c17983 */ /* 0x000f620000300800 */
[----:B------:R1:W-:Y:S02]  /*7620*/  MUFU.EX2 R248, R192 ;  /* 0x000000c000f87308 */ /* 0x0003e40000000800 */
[C---:B------:R-:W-:Y:S01]  /*7630*/  HMMA.16816.F32.BF16 R104, R48.reuse, R64, R104 ;  /* 0x000000403068723c */ /* 0x040fe20000041868 */
[----:B------:R-:W5:Y:S03]  /*7640*/  LDL.LU R44, [R1+0x4] ;  /* 0x00000400012c7983 */ /* 0x000f660000300800 */
[----:B--2---:R-:W-:Y:S04]  /*7650*/  MOV R185, R223 ;  /* 0x000000df00b97202 */ /* 0x004fe80000000f00 */
[-C--:B------:R-:W-:Y:S01]  /*7660*/  HMMA.16816.F32.BF16 R108, R48, R66.reuse, R108 ;  /* 0x00000042306c723c */ /* 0x080fe2000004186c */
[----:B------:R2:W-:Y:S07]  /*7670*/  MUFU.EX2 R223, R40 ;  /* 0x0000002800df7308 */ /* 0x0005ee0000000800 */
[C---:B------:R-:W-:Y:S01]  /*7680*/  HMMA.16816.F32.BF16 R112, R36.reuse, R66, R112 ;  /* 0x000000422470723c */ /* 0x040fe20000041870 */
[----:B------:R-:W2:Y:S02]  /*7690*/  LDSM.16.MT88.4 R64, [R228+0xe800] ;  /* 0x00e80000e440783b */ /* 0x000ea40000004200 */
[----:B------:R2:W-:Y:S01]  /*76a0*/  MUFU.EX2 R250, R191 ;  /* 0x000000bf00fa7308 */ /* 0x0005e20000000800 */
[----:B-1----:R-:W-:Y:S04]  /*76b0*/  MOV R192, R218 ;  /* 0x000000da00c07202 */ /* 0x002fe80000000f00 */
[-C--:B---3--:R-:W-:Y:S05]  /*76c0*/  HMMA.16816.F32.BF16 R116, R36, R52.reuse, R116 ;  /* 0x000000342474723c */ /* 0x088fea0000041874 */
[----:B------:R-:W1:Y:S03]  /*76d0*/  MUFU.EX2 R218, R46 ;  /* 0x0000002e00da7308 */ /* 0x000e660000000800 */
[C---:B------:R-:W-:Y:S01]  /*76e0*/  HMMA.16816.F32.BF16 R120, R48.reuse, R52, R120 ;  /* 0x000000343078723c */ /* 0x040fe20000041878 */
[----:B--2---:R-:W-:Y:S07]  /*76f0*/  LDSM.16.MT88.4 R40, [R171+0xd000] ;  /* 0x00d00000ab28783b */ /* 0x004fee0000004200 */
[-C--:B------:R-:W-:Y:S04]  /*7700*/  HMMA.16816.F32.BF16 R124, R48, R54.reuse, R124 ;  /* 0x00000036307c723c */ /* 0x080fe8000004187c */
[----:B------:R-:W-:Y:S02]  /*7710*/  MOV R191, R219 ;  /* 0x000000db00bf7202 */ /* 0x000fe40000000f00 */
[----:B------:R2:W3:Y:S02]  /*7720*/  MUFU.EX2 R219, R45 ;  /* 0x0000002d00db7308 */ /* 0x0004e40000000800 */
[C---:B------:R-:W-:Y:S01]  /*7730*/  HMMA.16816.F32.BF16 R128, R36.reuse, R54, R128 ;  /* 0x000000362480723c */ /* 0x040fe20000041880 */
[----:B------:R-:W3:Y:S03]  /*7740*/  LDSM.16.MT88.4 R52, [R230+0xe800] ;  /* 0x00e80000e634783b */ /* 0x000ee60000004200 */
[----:B-1----:R-:W-:Y:S04]  /*7750*/  F2FP.BF16.PACK_AB R47, R217, R218 ;  /* 0x000000dad92f723e */ /* 0x002fe800000010ff */
[-C--:B------:R-:W-:Y:S08]  /*7760*/  HMMA.16816.F32.BF16 R132, R36, R64.reuse, R132 ;  /* 0x000000402484723c */ /* 0x080ff00000041884 */
[C---:B------:R-:W-:Y:S04]  /*7770*/  HMMA.16816.F32.BF16 R136, R48.reuse, R64, R136 ;  /* 0x000000403088723c */ /* 0x040fe80000041888 */
[----:B--2---:R-:W-:Y:S04]  /*7780*/  F2FP.BF16.PACK_AB R45, R221, R222 ;  /* 0x000000dedd2d723e */ /* 0x004fe800000010ff */
[-C--:B------:R-:W-:Y:S04]  /*7790*/  HMMA.16816.F32.BF16 R20, R48, R66.reuse, R20 ;  /* 0x000000423014723c */ /* 0x080fe80000041814 */
[----:B---3--:R-:W-:Y:S04]  /*77a0*/  F2FP.BF16.PACK_AB R46, R219, R220 ;  /* 0x000000dcdb2e723e */ /* 0x008fe800000010ff */
        /* <DEDUP_REMOVED lines=8> */
[C---:B------:R-:W-:Y:S07]  /*7830*/  HMMA.16816.F32.BF16 R156, R48.reuse, R64, R156 ;  /* 0x00000040309c723c */ /* 0x040fee000004189c */
[--C-:B------:R-:W-:Y:S01]  /*7840*/  FFMA.FTZ R64, R62, c[0x0][0x23c], -R213.reuse ;  /* 0x00008f003e407a23 */ /* 0x100fe200000108d5 */
[-C--:B------:R-:W-:Y:S01]  /*7850*/  HMMA.16816.F32.BF16 R160, R48, R66.reuse, R160 ;  /* 0x0000004230a0723c */ /* 0x080fe200000418a0 */
[----:B------:R-:W1:Y:S03]  /*7860*/  LDSM.16.MT88.4 R48, [R230+0xd000] ;  /* 0x00d00000e630783b */ /* 0x000e660000004200 */
[----:B------:R-:W-:Y:S01]  /*7870*/  MOV R65, R175 ;  /* 0x000000af00417202 */ /* 0x000fe20000000f00 */
[----:B------:R-:W-:Y:S01]  /*7880*/  FFMA.FTZ R213, R63, c[0x0][0x23c], -R213 ;  /* 0x00008f003fd57a23 */ /* 0x000fe200000108d5 */
[----:B------:R-:W-:Y:S02]  /*7890*/  MOV R175, R187 ;  /* 0x000000bb00af7202 */ /* 0x000fe40000000f00 */
[----:B------:R-:W-:Y:S01]  /*78a0*/  HMMA.16816.F32.BF16 R28, R36, R66, R28 ;  /* 0x00000042241c723c */ /* 0x000fe2000004181c */
[----:B------:R-:W-:Y:S03]  /*78b0*/  MUFU.EX2 R67, R64 ;  /* 0x0000004000437308 */ /* 0x000fe60000000800 */
[----:B------:R-:W-:Y:S03]  /*78c0*/  MOV R63, R204 ;  /* 0x000000cc003f7202 */ /* 0x000fe60000000f00 */
[----:B------:R-:W-:Y:S02]  /*78d0*/  F2FP.BF16.PACK_AB R36, R250, R248 ;  /* 0x000000f8fa24723e */ /* 0x000fe400000010ff */
[----:B------:R-:W-:Y:S02]  /*78e0*/  F2FP.BF16.PACK_AB R37, R249, R227 ;  /* 0x000000e3f925723e */ /* 0x000fe400000010ff */
[----:B------:R-:W-:Y:S01]  /*78f0*/  MUFU.EX2 R204, R60 ;  /* 0x0000003c00cc7308 */ /* 0x000fe20000000800 */
[----:B------:R-:W-:Y:S02]  /*7900*/  F2FP.BF16.PACK_AB R38, R252, R251 ;  /* 0x000000fbfc26723e */ /* 0x000fe400000010ff */
[----:B------:R-:W-:Y:S02]  /*7910*/  F2FP.BF16.PACK_AB R39, R225, R226 ;  /* 0x000000e2e127723e */ /* 0x000fe400000010ff */
[----:B------:R-:W-:Y:S02]  /*7920*/  MOV R66, R182 ;  /* 0x000000b600427202 */ /* 0x000fe40000000f00 */
[----:B------:R-:W-:Y:S03]  /*7930*/  MOV R182, R208 ;  /* 0x000000d000b67202 */ /* 0x000fe60000000f00 */
[-C--:B------:R-:W-:Y:S01]  /*7940*/  HMMA.16816.F32.BF16 R4, R36, R40.reuse, R4 ;  /* 0x000000282404723c */ /* 0x080fe20000041804 */
[----:B------:R-:W-:Y:S10]  /*7950*/  MUFU.EX2 R213, R213 ;  /* 0x000000d500d57308 */ /* 0x000ff40000000800 */
[----:B------:R3:W-:Y:S02]  /*7960*/  MUFU.EX2 R208, R195 ;  /* 0x000000c300d07308 */ /* 0x0007e40000000800 */
[----:B---3--:R-:W-:Y:S08]  /*7970*/  MOV R195, R209 ;  /* 0x000000d100c37202 */ /* 0x008ff00000000f00 */
[----:B------:R3:W-:Y:S02]  /*7980*/  MUFU.EX2 R209, R196 ;  /* 0x000000c400d17308 */ /* 0x0007e40000000800 */
[----:B---3--:R-:W-:Y:S08]  /*7990*/  MOV R196, R207 ;  /* 0x000000cf00c47202 */ /* 0x008ff00000000f00 */
[----:B------:R3:W-:Y:S02]  /*79a0*/  MUFU.EX2 R207, R178 ;  /* 0x000000b200cf7308 */ /* 0x0007e40000000800 */
[----:B---3--:R-:W-:Y:S08]  /*79b0*/  MOV R178, R210 ;  /* 0x000000d200b27202 */ /* 0x008ff00000000f00 */
[----:B------:R3:W-:Y:S02]  /*79c0*/  MUFU.EX2 R210, R177 ;  /* 0x000000b100d27308 */ /* 0x0007e40000000800 */
[----:B---3--:R-:W-:Y:S02]  /*79d0*/  MOV R177, R182 ;  /* 0x000000b600b17202 */ /* 0x008fe40000000f00 */
[----:B------:R-:W-:Y:S06]  /*79e0*/  MOV R182, R206 ;  /* 0x000000ce00b67202 */ /* 0x000fec0000000f00 */
[----:B------:R3:W-:Y:S01]  /*79f0*/  MUFU.EX2 R206, R172 ;  /* 0x000000ac00ce7308 */ /* 0x0007e20000000800 */
[----:B----4-:R-:W-:Y:S01]  /*7a00*/  FFMA.FTZ R62, R2, R188, R214 ;  /* 0x000000bc023e7223 */ /* 0x010fe200000100d6 */
[----:B------:R-:W-:Y:S08]  /*7a10*/  MOV R2, R211 ;  /* 0x000000d300027202 */ /* 0x000ff00000000f00 */
[----:B------:R4:W-:Y:S01]  /*7a20*/  MUFU.EX2 R214, R194 ;  /* 0x000000c200d67308 */ /* 0x0009e20000000800 */
[----:B------:R-:W-:Y:S01]  /*7a30*/  MOV R188, R184 ;  /* 0x000000b800bc7202 */ /* 0x000fe20000000f00 */
[----:B-----5:R-:W-:Y:S01]  /*7a40*/  FFMA.FTZ R165, R165, R193, R216 ;  /* 0x000000c1a5a57223 */ /* 0x020fe200000100d8 */
[----:B------:R-:W-:Y:S01]  /*7a50*/  MOV R193, R185 ;  /* 0x000000b900c17202 */ /* 0x000fe20000000f00 */
[----:B------:R-:W-:Y:S01]  /*7a60*/  FFMA.FTZ R164, R164, R44, R215 ;  /* 0x0000002ca4a47223 */ /* 0x000fe200000100d7 */
[----:B------:R-:W-:Y:S05]  /*7a70*/  F2FP.BF16.PACK_AB R44, R224, R223 ;  /* 0x000000dfe02c723e */ /* 0x000fea00000010ff */
[----:B------:R5:W-:Y:S01]  /*7a80*/  MUFU.EX2 R211, R176 ;  /* 0x000000b000d37308 */ /* 0x000be20000000800 */
[----:B------:R-:W-:Y:S01]  /*7a90*/  FADD.FTZ R2, R2, R164 ;  /* 0x000000a402027221 */ /* 0x000fe20000010000 */
[----:B------:R-:W-:Y:S01]  /*7aa0*/  MOV R164, R182 ;  /* 0x000000b600a47202 */ /* 0x000fe20000000f00 */
[C---:B------:R-:W-:Y:S04]  /*7ab0*/  HMMA.16816.F32.BF16 R8, R44.reuse, R40, R8 ;  /* 0x000000282c08723c */ /* 0x040fe80000041808 */
[----:B---3--:R-:W-:Y:S01]  /*7ac0*/  MOV R172, R205 ;  /* 0x000000cd00ac7202 */ /* 0x008fe20000000f00 */
[----:B------:R-:W-:Y:S02]  /*7ad0*/  FADD.FTZ R2, R196, R2 ;  /* 0x00000002c4027221 */ /* 0x000fe40000010000 */
[----:B------:R-:W-:Y:S01]  /*7ae0*/  MUFU.EX2 R216, R169 ;  /* 0x000000a900d87308 */ /* 0x000fe20000000800 */
[----:B------:R-:W-:Y:S01]  /*7af0*/  MOV R196, R175 ;  /* 0x000000af00c47202 */ /* 0x000fe20000000f00 */
[-C--:B------:R-:W-:Y:S03]  /*7b00*/  HMMA.16816.F32.BF16 R12, R44, R42.reuse, R12 ;  /* 0x0000002a2c0c723c */ /* 0x080fe6000004180c */
[----:B----4-:R-:W-:Y:S02]  /*7b10*/  MOV R194, R186 ;  /* 0x000000ba00c27202 */ /* 0x010fe40000000f00 */
[----:B------:R-:W-:Y:S03]  /*7b20*/  LDSM.16.MT88.4 R184, [R171+0xd800] ;  /* 0x00d80000abb8783b */ /* 0x000fe60000004200 */
[C---:B------:R-:W-:Y:S01]  /*7b30*/  HMMA.16816.F32.BF16 R16, R36.reuse, R42, R16 ;  /* 0x0000002a2410723c */ /* 0x040fe20000041810 */
[----:B------:R-:W3:Y:S04]  /*7b40*/  MUFU.EX2 R215, R170 ;  /* 0x000000aa00d77308 */ /* 0x000ee80000000800 */
[----:B-----5:R-:W4:Y:S03]  /*7b50*/  LDL.LU R176, [R1+0x20] ;  /* 0x0000200001b07983 */ /* 0x020f260000300800 */
[-C--:B--2---:R-:W-:Y:S01]  /*7b60*/  HMMA.16816.F32.BF16 R68, R36, R52.reuse, R68 ;  /* 0x000000342444723c */ /* 0x084fe20000041844 */
[----:B------:R-:W2:Y:S02]  /*7b70*/  LDSM.16.MT88.4 R40, [R171+0xf000] ;  /* 0x00f00000ab28783b */ /* 0x000ea40000004200 */
[----:B------:R-:W-:Y:S05]  /*7b80*/  MUFU.EX2 R170, R61 ;  /* 0x0000003d00aa7308 */ /* 0x000fea0000000800 */
[C---:B------:R-:W-:Y:S05]  /*7b90*/  HMMA.16816.F32.BF16 R72, R44.reuse, R52, R72 ;  /* 0x000000342c48723c */ /* 0x040fea0000041848 */
[----:B------:R-:W-:Y:S03]  /*7ba0*/  MUFU.EX2 R169, R174 ;  /* 0x000000ae00a97308 */ /* 0x000fe60000000800 */
[-C--:B------:R-:W-:Y:S07]  /*7bb0*/  HMMA.16816.F32.BF16 R76, R44, R54.reuse, R76 ;  /* 0x000000362c4c723c */ /* 0x080fee000004184c */
[----:B------:R-:W5:Y:S01]  /*7bc0*/  MUFU.EX2 R205, R173 ;  /* 0x000000ad00cd7308 */ /* 0x000f620000000800 */
[C---:B------:R-:W-:Y:S01]  /*7bd0*/  HMMA.16816.F32.BF16 R80, R36.reuse, R54, R80 ;  /* 0x000000362450723c */ /* 0x040fe20000041850 */
[----:B------:R-:W2:Y:S07]  /*7be0*/  LDSM.16.MT88.4 R52, [R228+0xf000] ;  /* 0x00f00000e434783b */ /* 0x000eae0000004200 */
        /* <DEDUP_REMOVED lines=19> */
[----:B------:R-:W-:Y:S07]  /*7d20*/  LDSM.16.MT88.4 R52, [R229+0xd800] ;  /* 0x00d80000e534783b */ /* 0x000fee0000004200 */
[-C--:B-1----:R-:W-:Y:S08]  /*7d30*/  HMMA.16816.F32.BF16 R144, R36, R48.reuse, R144 ;  /* 0x000000302490723c */ /* 0x082ff00000041890 */
[C---:B------:R-:W-:Y:S08]  /*7d40*/  HMMA.16816.F32.BF16 R32, R44.reuse, R48, R32 ;  /* 0x000000302c20723c */ /* 0x040ff00000041820 */
[-C--:B------:R-:W-:Y:S08]  /*7d50*/  HMMA.16816.F32.BF16 R148, R44, R50.reuse, R148 ;  /* 0x000000322c94723c */ /* 0x080ff00000041894 */
[C---:B------:R-:W-:Y:S01]  /*7d60*/  HMMA.16816.F32.BF16 R152, R36.reuse, R50, R152 ;  /* 0x000000322498723c */ /* 0x040fe20000041898 */
[----:B------:R-:W1:Y:S07]  /*7d70*/  LDSM.16.MT88.4 R48, [R230+0xd800] ;  /* 0x00d80000e630783b */ /* 0x000e6e0000004200 */
[-C--:B------:R-:W-:Y:S08]  /*7d80*/  HMMA.16816.F32.BF16 R24, R36, R56.reuse, R24 ;  /* 0x000000382418723c */ /* 0x080ff00000041818 */
[C---:B------:R-:W-:Y:S07]  /*7d90*/  HMMA.16816.F32.BF16 R156, R44.reuse, R56, R156 ;  /* 0x000000382c9c723c */ /* 0x040fee000004189c */
[----:B------:R-:W-:Y:S01]  /*7da0*/  FADD.FTZ R56, R194, R165 ;  /* 0x000000a5c2387221 */ /* 0x000fe20000010000 */
[-C--:B------:R-:W-:Y:S04]  /*7db0*/  HMMA.16816.F32.BF16 R160, R44, R58.reuse, R160 ;  /* 0x0000003a2ca0723c */ /* 0x080fe800000418a0 */
[----:B------:R-:W-:Y:S01]  /*7dc0*/  FADD.FTZ R56, R195, R56 ;  /* 0x00000038c3387221 */ /* 0x000fe20000010000 */
[----:B------:R-:W-:Y:S02]  /*7dd0*/  MOV R165, R179 ;  /* 0x000000b300a57202 */ /* 0x000fe40000000f00 */
[----:B------:R-:W-:Y:S01]  /*7de0*/  FADD.FTZ R44, R177, R62 ;  /* 0x0000003eb12c7221 */ /* 0x000fe20000010000 */
[----:B------:R-:W-:Y:S04]  /*7df0*/  HMMA.16816.F32.BF16 R28, R36, R58, R28 ;  /* 0x0000003a241c723c */ /* 0x000fe8000004181c */
[----:B------:R-:W-:Y:S01]  /*7e00*/  MOV R194, R189 ;  /* 0x000000bd00c27202 */ /* 0x000fe20000000f00 */
[----:B------:R-:W-:Y:S01]  /*7e10*/  FADD.FTZ R66, R66, R44 ;  /* 0x0000002c42427221 */ /* 0x000fe20000010000 */
[----:B------:R-:W-:Y:S01]  /*7e20*/  MOV R189, R203 ;  /* 0x000000cb00bd7202 */ /* 0x000fe20000000f00 */
[----:B------:R-:W1:Y:S01]  /*7e30*/  LDSM.16.MT88.4 R44, [R171+0xf800] ;  /* 0x00f80000ab2c783b */ /* 0x000e620000004200 */
[----:B---3--:R-:W-:Y:S01]  /*7e40*/  F2FP.BF16.PACK_AB R203, R215, R211 ;  /* 0x000000d3d7cb723e */ /* 0x008fe200000010ff */
[----:B------:R-:W-:Y:S03]  /*7e50*/  FADD.FTZ R64, R63, R56 ;  /* 0x000000383f407221 */ /* 0x000fe60000010000 */
[----:B------:R-:W-:Y:S02]  /*7e60*/  MOV R195, R190 ;  /* 0x000000be00c37202 */ /* 0x000fe40000000f00 */
[----:B------:R-:W-:Y:S01]  /*7e70*/  MOV R190, R201 ;  /* 0x000000c900be7202 */ /* 0x000fe20000000f00 */
[----:B------:R-:W3:Y:S01]  /*7e80*/  LDSM.16.MT88.4 R56, [R228+0xf800] ;  /* 0x00f80000e438783b */ /* 0x000ee20000004200 */
[----:B------:R-:W-:Y:S02]  /*7e90*/  F2FP.BF16.PACK_AB R201, R210, R207 ;  /* 0x000000cfd2c9723e */ /* 0x000fe400000010ff */
[----:B-----5:R-:W-:Y:S02]  /*7ea0*/  F2FP.BF16.PACK_AB R36, R205, R206 ;  /* 0x000000cecd24723e */ /* 0x020fe400000010ff */
[----:B------:R-:W-:Y:S02]  /*7eb0*/  F2FP.BF16.PACK_AB R37, R170, R204 ;  /* 0x000000ccaa25723e */ /* 0x000fe400000010ff */
[----:B------:R-:W-:Y:S01]  /*7ec0*/  F2FP.BF16.PACK_AB R38, R212, R169 ;  /* 0x000000a9d426723e */ /* 0x000fe200000010ff */
[----:B------:R-:W5:Y:S01]  /*7ed0*/  LDSM.16.MT88.4 R60, [R230+0xf800] ;  /* 0x00f80000e63c783b */ /* 0x000f620000004200 */
[----:B------:R-:W-:Y:S01]  /*7ee0*/  F2FP.BF16.PACK_AB R39, R213, R67 ;  /* 0x00000043d527723e */ /* 0x000fe200000010ff */
[----:B----4-:R-:W-:Y:S04]  /*7ef0*/  FFMA.FTZ R0, R0, R176, R172 ;  /* 0x000000b000007223 */ /* 0x010fe800000100ac */
[----:B------:R-:W-:Y:S04]  /*7f00*/  FADD.FTZ R0, R178, R0 ;  /* 0x00000000b2007221 */ /* 0x000fe80000010000 */
[----:B------:R-:W-:Y:S02]  /*7f10*/  FADD.FTZ R0, R65, R0 ;  /* 0x0000000041007221 */ /* 0x000fe40000010000 */
[----:B------:R-:W-:Y:S01]  /*7f20*/  FADD.FTZ R65, R193, R2 ;  /* 0x00000002c1417221 */ /* 0x000fe20000010000 */
[----:B------:R-:W-:Y:S02]  /*7f30*/  MOV R193, R191 ;  /* 0x000000bf00c17202 */ /* 0x000fe40000000f00 */
[----:B------:R-:W-:Y:S02]  /*7f40*/  MOV R191, R200 ;  /* 0x000000c800bf7202 */ /* 0x000fe40000000f00 */
[----:B------:R-:W-:Y:S02]  /*7f50*/  F2FP.BF16.PACK_AB R200, R209, R208 ;  /* 0x000000d0d1c8723e */ /* 0x000fe400000010ff */
[----:B------:R-:W-:Y:S02]  /*7f60*/  MOV R2, R188 ;  /* 0x000000bc00027202 */ /* 0x000fe40000000f00 */
[----:B------:R-:W-:Y:S02]  /*7f70*/  MOV R188, R192 ;  /* 0x000000c000bc7202 */ /* 0x000fe40000000f00 */
[----:B------:R-:W-:Y:S02]  /*7f80*/  MOV R192, R202 ;  /* 0x000000ca00c07202 */ /* 0x000fe40000000f00 */
[----:B------:R-:W-:Y:S07]  /*7f90*/  F2FP.BF16.PACK_AB R202, R216, R214 ;  /* 0x000000d6d8ca723e */ /* 0x000fee00000010ff */
[-C--:B------:R-:W-:Y:S07]  /*7fa0*/  HMMA.16816.F32.BF16 R176, R200, R184.reuse, R4 ;  /* 0x000000b8c8b0723c */ /* 0x080fee0000041804 */
[----:B------:R-:W-:Y:S01]  /*7fb0*/  MOV R7, R183 ;  /* 0x000000b700077202 */ /* 0x000fe20000000f00 */
[C---:B------:R-:W-:Y:S07]  /*7fc0*/  HMMA.16816.F32.BF16 R172, R36.reuse, R184, R8 ;  /* 0x000000b824ac723c */ /* 0x040fee0000041808 */
[----:B------:R-:W-:Y:S02]  /*7fd0*/  MOV R11, R180 ;  /* 0x000000b4000b7202 */ /* 0x000fe40000000f00 */
[----:B------:R-:W-:Y:S02]  /*7fe0*/  MOV R10, R181 ;  /* 0x000000b5000a7202 */ /* 0x000fe40000000f00 */
[-C--:B------:R-:W-:Y:S03]  /*7ff0*/  HMMA.16816.F32.BF16 R180, R36, R186.reuse, R12 ;  /* 0x000000ba24b4723c */ /* 0x080fe6000004180c */
[----:B------:R-:W-:Y:S02]  /*8000*/  MOV R9, R188 ;  /* 0x000000bc00097202 */ /* 0x000fe40000000f00 */
[----:B------:R-:W-:Y:S02]  /*8010*/  MOV R8, R193 ;  /* 0x000000c100087202 */ /* 0x000fe40000000f00 */
[----:B------:R-:W-:Y:S01]  /*8020*/  MOV R15, R7 ;  /* 0x00000007000f7202 */ /* 0x000fe20000000f00 */
[C---:B------:R-:W-:Y:S01]  /*8030*/  HMMA.16816.F32.BF16 R184, R200.reuse, R186, R16 ;  /* 0x000000bac8b8723c */ /* 0x040fe20000041810 */
[----:B------:R-:W4:Y:S03]  /*8040*/  LDSM.16.MT88.4 R4, [R229+0xf800] ;  /* 0x00f80000e504783b */ /* 0x000f260000004200 */
[----:B------:R-:W-:Y:S01]  /*8050*/  MOV R12, R189 ;  /* 0x000000bd000c7202 */ /* 0x000fe20000000f00 */
[----:B------:R-:W-:Y:S01]  /*8060*/  FADD.FTZ R9, R9, R64 ;  /* 0x0000004009097221 */ /* 0x000fe20000010000 */
[----:B------:R-:W-:Y:S01]  /*8070*/  MOV R13, R194 ;  /* 0x000000c2000d7202 */ /* 0x000fe20000000f00 */
[----:B------:R-:W-:Y:S01]  /*8080*/  FADD.FTZ R8, R8, R65 ;  /* 0x0000004108087221 */ /* 0x000fe20000010000 */
[-C--:B--2---:R-:W-:Y:S04]  /*8090*/  HMMA.16816.F32.BF16 R68, R200, R40.reuse, R68 ;  /* 0x00000028c844723c */ /* 0x084fe80000041844 */
[----:B------:R-:W-:Y:S01]  /*80a0*/  MOV R17, R190 ;  /* 0x000000be00117202 */ /* 0x000fe20000000f00 */
[----:B------:R-:W-:Y:S01]  /*80b0*/  FADD.FTZ R9, R13, R9 ;  /* 0x000000090d097221 */ /* 0x000fe20000010000 */
[----:B------:R-:W-:Y:S01]  /*80c0*/  MOV R18, R191 ;  /* 0x000000bf00127202 */ /* 0x000fe20000000f00 */
[----:B------:R-:W-:Y:S01]  /*80d0*/  FADD.FTZ R8, R12, R8 ;  /* 0x000000080c087221 */ /* 0x000fe20000010000 */
[C---:B------:R-:W-:Y:S04]  /*80e0*/  HMMA.16816.F32.BF16 R72, R36.reuse, R40, R72 ;  /* 0x000000282448723c */ /* 0x040fe80000041848 */
[----:B------:R-:W-:Y:S01]  /*80f0*/  FADD.FTZ R12, R10, R8 ;  /* 0x000000080a0c7221 */ /* 0x000fe20000010000 */
[----:B------:R-:W-:Y:S01]  /*8100*/  MOV R19, R192 ;  /* 0x000000c000137202 */ /* 0x000fe20000000f00 */
[----:B------:R-:W-:Y:S01]  /*8110*/  FADD.FTZ R8, R11, R9 ;  /* 0x000000090b087221 */ /* 0x000fe20000010000 */
[----:B------:R-:W-:Y:S01]  /*8120*/  MOV R14, R2 ;  /* 0x00000002000e7202 */ /* 0x000fe20000000f00 */
[-C--:B------:R-:W-:Y:S04]  /*8130*/  HMMA.16816.F32.BF16 R76, R36, R42.reuse, R76 ;  /* 0x0000002a244c723c */ /* 0x080fe8000004184c */
[----:B------:R-:W-:Y:S01]  /*8140*/  FADD.FTZ R11, R196, R8 ;  /* 0x00000008c40b7221 */ /* 0x000fe20000010000 */
[----:B------:R-:W-:Y:S01]  /*8150*/  MOV R2, R195 ;  /* 0x000000c300027202 */ /* 0x000fe20000000f00 */
[----:B------:R-:W-:Y:S01]  /*8160*/  FADD.FTZ R12, R164, R12 ;  /* 0x0000000ca40c7221 */ /* 0x000fe20000010000 */
[----:B------:R-:W-:Y:S01]  /*8170*/  MOV R164, R168 ;  /* 0x000000a800a47202 */ /* 0x000fe20000000f00 */
[C---:B------:R-:W-:Y:S04]  /*8180*/  HMMA.16816.F32.BF16 R80, R200.reuse, R42, R80 ;  /* 0x0000002ac850723c */ /* 0x040fe80000041850 */
[----:B------:R-:W-:Y:S02]  /*8190*/  FADD.FTZ R8, R248, R12 ;  /* 0x0000000cf8087221 */ /* 0x000fe40000010000 */
        /* <DEDUP_REMOVED lines=12> */
[----:B------:R-:W-:Y:S01]  /*8260*/  FADD.FTZ R2, R165, R2 ;  /* 0x00000002a5027221 */ /* 0x000fe20000010000 */
[----:B------:R-:W-:Y:S01]  /*8270*/  MOV R165, R167 ;  /* 0x000000a700a57202 */ /* 0x000fe20000000f00 */
        /* <DEDUP_REMOVED lines=16> */
[----:B------:R-:W-:Y:S04]  /*8380*/  FADD.FTZ R2, R226, R2 ;  /* 0x00000002e2027221 */ /* 0x000fe80000010000 */
[-C--:B------:R-:W-:Y:S04]  /*8390*/  HMMA.16816.F32.BF16 R124, R36, R46.reuse, R124 ;  /* 0x0000002e247c723c */ /* 0x080fe8000004187c */
[----:B------:R-:W-:Y:S04]  /*83a0*/  FADD.FTZ R9, R225, R2 ;  /* 0x00000002e1097221 */ /* 0x000fe80000010000 */
[C---:B------:R-:W-:Y:S04]  /*83b0*/  HMMA.16816.F32.BF16 R128, R200.reuse, R46, R128 ;  /* 0x0000002ec880723c */ /* 0x040fe80000041880 */
[----:B------:R-:W-:Y:S04]  /*83c0*/  FADD.FTZ R9, R207, R9 ;  /* 0x00000009cf097221 */ /* 0x000fe80000010000 */
[-C--:B---3--:R-:W-:Y:S08]  /*83d0*/  HMMA.16816.F32.BF16 R132, R200, R56.reuse, R132 ;  /* 0x00000038c884723c */ /* 0x088ff00000041884 */
[C---:B------:R-:W-:Y:S08]  /*83e0*/  HMMA.16816.F32.BF16 R136, R36.reuse, R56, R136 ;  /* 0x000000382488723c */ /* 0x040ff00000041888 */
[-C--:B------:R-:W-:Y:S08]  /*83f0*/  HMMA.16816.F32.BF16 R188, R36, R58.reuse, R20 ;  /* 0x0000003a24bc723c */ /* 0x080ff00000041814 */
[C---:B------:R-:W-:Y:S08]  /*8400*/  HMMA.16816.F32.BF16 R140, R200.reuse, R58, R140 ;  /* 0x0000003ac88c723c */ /* 0x040ff0000004188c */
[-C--:B-----5:R-:W-:Y:S08]  /*8410*/  HMMA.16816.F32.BF16 R144, R200, R60.reuse, R144 ;  /* 0x0000003cc890723c */ /* 0x0a0ff00000041890 */
[C---:B------:R-:W-:Y:S08]  /*8420*/  HMMA.16816.F32.BF16 R192, R36.reuse, R60, R32 ;  /* 0x0000003c24c0723c */ /* 0x040ff00000041820 */
[-C--:B------:R-:W-:Y:S08]  /*8430*/  HMMA.16816.F32.BF16 R148, R36, R62.reuse, R148 ;  /* 0x0000003e2494723c */ /* 0x080ff00000041894 */
[C---:B------:R-:W-:Y:S08]  /*8440*/  HMMA.16816.F32.BF16 R152, R200.reuse, R62, R152 ;  /* 0x0000003ec898723c */ /* 0x040ff00000041898 */
[-C--:B----4-:R-:W-:Y:S08]  /*8450*/  HMMA.16816.F32.BF16 R196, R200, R4.reuse, R24 ;  /* 0x00000004c8c4723c */ /* 0x090ff00000041818 */
        /* <DEDUP_REMOVED lines=15> */
[----:B------:R-:W-:Y:S01]  /*8550*/  FADD.FTZ R4, R170, R5 ;  /* 0x00000005aa047221 */ /* 0x000fe20000010000 */
[----:B------:R-:W-:Y:S01]  /*8560*/  MOV R170, R3 ;  /* 0x0000000300aa7202 */ /* 0x000fe20000000f00 */
[----:B------:R-:W-:Y:S01]  /*8570*/  FADD.FTZ R5, R211, R2 ;  /* 0x00000002d3057221 */ /* 0x000fe20000010000 */
[----:B------:R1:W-:Y:S01]  /*8580*/  STL [R1+0x4], R6 ;  /* 0x0000040601007387 */ /* 0x0003e20000100800 */
[----:B------:R-:W-:Y:S01]  /*8590*/  FADD.FTZ R2, R169, R0 ;  /* 0x00000000a9027221 */ /* 0x000fe20000010000 */
[----:B------:R-:W-:Y:S01]  /*85a0*/  MOV R169, R166 ;  /* 0x000000a600a97202 */ /* 0x000fe20000000f00 */
[----:B------:R-:W-:Y:S02]  /*85b0*/  FADD.FTZ R0, R67, R4 ;  /* 0x0000000443007221 */ /* 0x000fe40000010000 */
[----:B------:R-:W-:Y:S02]  /*85c0*/  FADD.FTZ R4, R215, R5 ;  /* 0x00000005d7047221 */ /* 0x000fe40000010000 */
[----:B------:R-:W-:Y:S02]  /*85d0*/  FADD.FTZ R2, R212, R2 ;  /* 0x00000002d4027221 */ /* 0x000fe40000010000 */
[----:B------:R-:W-:Y:S01]  /*85e0*/  FADD.FTZ R0, R213, R0 ;  /* 0x00000000d5007221 */ /* 0x000fe20000010000 */
[----:B------:R1:W-:Y:S04]  /*85f0*/  STL [R1+0x8], R4 ;  /* 0x0000080401007387 */ /* 0x0003e80000100800 */
[----:B------:R1:W-:Y:S04]  /*8600*/  STL [R1+0xc], R2 ;  /* 0x00000c0201007387 */ /* 0x0003e80000100800 */
[----:B------:R1:W-:Y:S02]  /*8610*/  STL [R1+0x20], R0 ;  /* 0x0000200001007387 */ /* 0x0003e40000100800 */
[----:B-1----:R-:W-:-:S05]  /*8620*/  @P0 BRA `(.L_x_88) ;  /* 0xffffc72000000947 */ /* 0x002fca000383ffff */
.L_x_87:
[----:B-1----:R-:W2:Y:S04]  /*8630*/  LDL.LU R5, [R1+0x4] ;  /* 0x0000040001057983 */ /* 0x002ea80000300800 */
[----:B------:R-:W3:Y:S04]  /*8640*/  LDL.LU R8, [R1+0x8] ;  /* 0x0000080001087983 */ /* 0x000ee80000300800 */
[----:B------:R-:W4:Y:S04]  /*8650*/  LDL.LU R7, [R1+0xc] ;  /* 0x00000c0001077983 */ /* 0x000f280000300800 */
[----:B------:R-:W4:Y:S01]  /*8660*/  LDL.LU R6, [R1+0x20] ;  /* 0x0000200001067983 */ /* 0x000f220000300800 */
[----:B------:R-:W-:Y:S01]  /*8670*/  ULDC.U8 UR4, c[0x0][0x329] ;  /* 0x0000ca4000047ab9 */ /* 0x000fe20000000000 */
[----:B------:R-:W-:Y:S01]  /*8680*/  BSSY B0, `(.L_x_91) ;  /* 0x00001ab000007945 */ /* 0x000fe20003800000 */
[----:B------:R-:W-:Y:S01]  /*8690*/  ISETP.NE.AND P0, PT, RZ, UR4, PT ;  /* 0x00000004ff007c0c */ /* 0x000fe2000bf05270 */
[----:B------:R-:W1:Y:S01]  /*86a0*/  S2R R204, SR_TID.X ;  /* 0x0000000000cc7919 */ /* 0x000e620000002100 */
[----:B------:R-:W-:-:S02]  /*86b0*/  ULDC.U8 UR5, c[0x0][0x328] ;  /* 0x0000ca0000057ab9 */ /* 0x000fc40000000000 */
[----:B------:R-:W-:-:S09]  /*86c0*/  ISETP.NE.AND P3, PT, RZ, UR5, PT ;  /* 0x00000005ff007c0c */ /* 0x000fd2000bf65270 */
[----:B------:R-:W-:-:S05]  /*86d0*/  @P0 MOV R171, c[0x0][0x210] ;  /* 0x0000840000ab0a02 */ /* 0x000fca0000000f00 */
[----:B------:R-:W-:Y:S01]  /*86e0*/  @P0 IMAD R171, R171, c[0x0][0x214], RZ ;  /* 0x00008500abab0a24 */ /* 0x000fe200078e02ff */
[----:B-1----:R-:W-:-:S04]  /*86f0*/  SHF.R.S32.HI R205, RZ, 0x1f, R204 ;  /* 0x0000001fffcd7819 */ /* 0x002fc800000114cc */
[----:B------:R-:W-:Y:S01]  /*8700*/  LEA.HI R18, R205, R204, RZ, 0x2 ;  /* 0x000000cccd127211 */ /* 0x000fe200078f10ff */
[----:B--2---:R-:W1:Y:S04]  /*8710*/  SHFL.BFLY PT, R4, R5, 0x2, 0x1f ;  /* 0x0c401f0005047f89 */ /* 0x004e6800000e0000 */
[----:B---3--:R-:W2:Y:S04]  /*8720*/  SHFL.BFLY PT, R0, R8, 0x2, 0x1f ;  /* 0x0c401f0008007f89 */ /* 0x008ea800000e0000 */
[----:B----4-:R-:W3:Y:S01]  /*8730*/  SHFL.BFLY PT, R2, R7, 0x2, 0x1f ;  /* 0x0c401f0007027f89 */ /* 0x010ee200000e0000 */
[----:B-1----:R-:W-:-:S03]  /*8740*/  FADD.FTZ R4, R4, R5 ;  /* 0x0000000504047221 */ /* 0x002fc60000010000 */
[----:B------:R-:W1:Y:S01]  /*8750*/  SHFL.BFLY PT, R5, R6, 0x2, 0x1f ;  /* 0x0c401f0006057f89 */ /* 0x000e6200000e0000 */
[----:B--2---:R-:W-:Y:S01]  /*8760*/  FADD.FTZ R0, R0, R8 ;  /* 0x0000000800007221 */ /* 0x004fe20000010000 */
[----:B------:R-:W-:Y:S02]  /*8770*/  SHF.R.S32.HI R8, RZ, 0x2, R18 ;  /* 0x00000002ff087819 */ /* 0x000fe40000011412 */
[----:B------:R-:W2:Y:S01]  /*8780*/  SHFL.BFLY PT, R164, R4, 0x1, 0x1f ;  /* 0x0c201f0004a47f89 */ /* 0x000ea200000e0000 */
[----:B---3--:R-:W-:-:S03]  /*8790*/  FADD.FTZ R2, R2, R7 ;  /* 0x0000000702027221 */ /* 0x008fc60000010000 */
[----:B------:R-:W3:Y:S04]  /*87a0*/  SHFL.BFLY PT, R165, R0, 0x1, 0x1f ;  /* 0x0c201f0000a57f89 */ /* 0x000ee800000e0000 */
[----:B------:R-:W4:Y:S01]  /*87b0*/  SHFL.BFLY PT, R7, R2, 0x1, 0x1f ;  /* 0x0c201f0002077f89 */ /* 0x000f2200000e0000 */
[----:B-1----:R-:W-:Y:S02]  /*87c0*/  FADD.FTZ R5, R5, R6 ;  /* 0x0000000605057221 */ /* 0x002fe40000010000 */
[----:B--2---:R-:W-:-:S03]  /*87d0*/  FADD.FTZ R164, R4, R164 ;  /* 0x000000a404a47221 */ /* 0x004fc60000010000 */
[----:B------:R-:W1:Y:S01]  /*87e0*/  SHFL.BFLY PT, R6, R5, 0x1, 0x1f ;  /* 0x0c201f0005067f89 */ /* 0x000e6200000e0000 */
[----:B------:R-:W-:Y:S01]  /*87f0*/  MOV R4, 0x3f800000 ;  /* 0x3f80000000047802 */ /* 0x000fe20000000f00 */
[----:B---3--:R-:W-:Y:S01]  /*8800*/  FADD.FTZ R165, R0, R165 ;  /* 0x000000a500a57221 */ /* 0x008fe20000010000 */
[----:B------:R-:W-:Y:S02]  /*8810*/  FSETP.NE.FTZ.AND P6, PT, R164, RZ, PT ;  /* 0x000000ffa400720b */ /* 0x000fe40003fd5000 */
[----:B------:R-:W-:Y:S01]  /*8820*/  MOV R0, 0x3f800000 ;  /* 0x3f80000000007802 */ /* 0x000fe20000000f00 */
[----:B----4-:R-:W-:Y:S01]  /*8830*/  FADD.FTZ R169, R2, R7 ;  /* 0x0000000702a97221 */ /* 0x010fe20000010000 */
[----:B------:R-:W-:Y:S02]  /*8840*/  SHF.R.S32.HI R2, RZ, 0x1f, R18 ;  /* 0x0000001fff027819 */ /* 0x000fe40000011412 */
[----:B------:R-:W-:Y:S02]  /*8850*/  @!P0 MOV R7, c[0x0][0x214] ;  /* 0x0000850000078a02 */ /* 0x000fe40000000f00 */
[----:B------:R-:W-:-:S02]  /*8860*/  LEA.HI R2, R2, R8, RZ, 0x3 ;  /* 0x0000000802027211 */ /* 0x000fc400078f18ff */
[----:B------:R-:W-:Y:S02]  /*8870*/  @!P0 SEL R171, R7, c[0x0][0x234], !P3 ;  /* 0x00008d0007ab8a07 */ /* 0x000fe40005800000 */
[----:B------:R-:W-:Y:S01]  /*8880*/  LOP3.LUT R2, R2, 0xfffffff8, RZ, 0xc0, !PT ;  /* 0xfffffff802027812 */ /* 0x000fe200078ec0ff */
[----:B------:R-:W2:Y:S01]  /*8890*/  @P6 MUFU.RCP R0, R164 ;  /* 0x000000a400006308 */ /* 0x000ea20000001000 */
[----:B------:R-:W-:Y:S02]  /*88a0*/  LOP3.LUT R18, R18, 0x3ffffffc, RZ, 0xc0, !PT ;  /* 0x3ffffffc12127812 */ /* 0x000fe400078ec0ff */
[----:B------:R-:W-:Y:S02]  /*88b0*/  FSETP.NE.FTZ.AND P5, PT, R165, RZ, PT ;  /* 0x000000ffa500720b */ /* 0x000fe40003fb5000 */
[----:B------:R-:W-:Y:S01]  /*88c0*/  IADD3 R18, -R18, R204, RZ ;  /* 0x000000cc12127210 */ /* 0x000fe20007ffe1ff */
[----:B-1----:R-:W-:Y:S01]  /*88d0*/  FADD.FTZ R170, R5, R6 ;  /* 0x0000000605aa7221 */ /* 0x002fe20000010000 */
[----:B------:R-:W-:Y:S01]  /*88e0*/  FSETP.NE.FTZ.AND P4, PT, R169, RZ, PT ;  /* 0x000000ffa900720b */ /* 0x000fe20003f95000 */
[----:B--2---:R-:W-:-:S08]  /*88f0*/  FMUL.FTZ R176, R0, R176 ;  /* 0x000000b000b07220 */ /* 0x004fd00000410000 */
[----:B------:R-:W1:Y:S01]  /*8900*/  @P5 MUFU.RCP R4, R165 ;  /* 0x000000a500045308 */ /* 0x000e620000001000 */
[C---:B------:R-:W-:Y:S02]  /*8910*/  FMUL.FTZ R7, R0.reuse, R177 ;  /* 0x000000b100077220 */ /* 0x040fe40000410000 */
[C---:B------:R-:W-:Y:S02]  /*8920*/  FMUL.FTZ R184, R0.reuse, R184 ;  /* 0x000000b800b87220 */ /* 0x040fe40000410000 */
[C---:B------:R-:W-:Y:S01]  /*8930*/  FMUL.FTZ R185, R0.reuse, R185 ;  /* 0x000000b900b97220 */ /* 0x040fe20000410000 */
[----:B------:R-:W-:Y:S01]  /*8940*/  F2FP.BF16.PACK_AB R7, R7, R176 ;  /* 0x000000b00707723e */ /* 0x000fe200000010ff */
[C---:B------:R-:W-:Y:S01]  /*8950*/  FMUL.FTZ R13, R0.reuse, R68 ;  /* 0x00000044000d7220 */ /* 0x040fe20000410000 */
[----:B------:R-:W-:Y:S01]  /*8960*/  MOV R68, 0x20 ;  /* 0x0000002000447802 */ /* 0x000fe20000000f00 */
[C---:B------:R-:W-:Y:S02]  /*8970*/  FMUL.FTZ R10, R0.reuse, R69 ;  /* 0x00000045000a7220 */ /* 0x040fe40000410000 */
[----:B------:R-:W-:-:S02]  /*8980*/  FMUL.FTZ R80, R0, R80 ;  /* 0x0000005000507220 */ /* 0x000fc40000410000 */
[----:B------:R-:W-:Y:S01]  /*8990*/  FMUL.FTZ R81, R0, R81 ;  /* 0x0000005100517220 */ /* 0x000fe20000410000 */
[----:B------:R-:W-:Y:S01]  /*89a0*/  F2FP.BF16.PACK_AB R10, R10, R13 ;  /* 0x0000000d0a0a723e */ /* 0x000fe200000010ff */
[C---:B------:R-:W-:Y:S01]  /*89b0*/  FMUL.FTZ R17, R0.reuse, R84 ;  /* 0x0000005400117220 */ /* 0x040fe20000410000 */
[----:B------:R-:W-:Y:S01]  /*89c0*/  LEA.HI R84, R205, R204, RZ, 0x5 ;  /* 0x000000cccd547211 */ /* 0x000fe200078f28ff */
[C---:B------:R-:W-:Y:S01]  /*89d0*/  FMUL.FTZ R22, R0.reuse, R85 ;  /* 0x0000005500167220 */ /* 0x040fe20000410000 */
[----:B------:R-:W-:Y:S01]  /*89e0*/  F2FP.BF16.PACK_AB R13, R81, R80 ;  /* 0x00000050510d723e */ /* 0x000fe200000010ff */
[C---:B------:R-:W-:Y:S01]  /*89f0*/  FMUL.FTZ R96, R0.reuse, R96 ;  /* 0x0000006000607220 */ /* 0x040fe20000410000 */
[----:B------:R-:W-:Y:S01]  /*8a00*/  SHF.R.S32.HI R84, RZ, 0x5, R84 ;  /* 0x00000005ff547819 */ /* 0x000fe20000011454 */
[----:B------:R-:W-:Y:S01]  /*8a10*/  FMUL.FTZ R97, R0, R97 ;  /* 0x0000006100617220 */ /* 0x000fe20000410000 */
[----:B------:R-:W-:Y:S01]  /*8a20*/  F2FP.BF16.PACK_AB R22, R22, R17 ;  /* 0x000000111616723e */ /* 0x000fe200000010ff */
[----:B------:R-:W-:Y:S01]  /*8a30*/  FMUL.FTZ R100, R0, R100 ;  /* 0x0000006400647220 */ /* 0x000fe20000410000 */
[----:B------:R-:W-:Y:S01]  /*8a40*/  LEA R18, R84, R18, 0x9 ;  /* 0x0000001254127211 */ /* 0x000fe200078e48ff */
        /* <DEDUP_REMOVED lines=28> */
[----:B------:R-:W-:Y:S01]  /*8c10*/  IADD3 R0, R8, -R2, RZ ;  /* 0x8000000208007210 */ /* 0x000fe20007ffe0ff */
[C---:B-1----:R-:W-:Y:S01]  /*8c20*/  FMUL.FTZ R178, R4.reuse, R178 ;  /* 0x000000b204b27220 */ /* 0x042fe20000410000 */
[----:B------:R-:W-:Y:S01]  /*8c30*/  F2FP.BF16.PACK_AB R33, R33, R196 ;  /* 0x000000c42121723e */ /* 0x000fe200000010ff */
[----:B------:R-:W-:Y:S01]  /*8c40*/  FMUL.FTZ R6, R4, R179 ;  /* 0x000000b304067220 */ /* 0x000fe20000410000 */
[----:B------:R-:W-:Y:S01]  /*8c50*/  SHF.L.U32 R2, R0, 0x6, RZ ;  /* 0x0000000600027819 */ /* 0x000fe200000006ff */
[----:B------:R-:W-:Y:S01]  /*8c60*/  FMUL.FTZ R186, R4, R186 ;  /* 0x000000ba04ba7220 */ /* 0x000fe20000410000 */
[----:B------:R-:W-:Y:S01]  /*8c70*/  LOP3.LUT R5, R0, 0x1, RZ, 0xc0, !PT ;  /* 0x0000000100057812 */ /* 0x000fe200078ec0ff */
[----:B------:R-:W-:Y:S01]  /*8c80*/  FMUL.FTZ R187, R4, R187 ;  /* 0x000000bb04bb7220 */ /* 0x000fe20000410000 */
[----:B------:R-:W-:Y:S01]  /*8c90*/  LOP3.LUT R2, R2, 0x1c0, RZ, 0xc0, !PT ;  /* 0x000001c002027812 */ /* 0x000fe200078ec0ff */
[C---:B------:R-:W-:Y:S01]  /*8ca0*/  FMUL.FTZ R70, R4.reuse, R70 ;  /* 0x0000004604467220 */ /* 0x040fe20000410000 */
[----:B------:R-:W-:Y:S01]  /*8cb0*/  ISETP.NE.U32.AND P1, PT, R5, 0x1, PT ;  /* 0x000000010500780c */ /* 0x000fe20003f25070 */
[----:B------:R-:W-:Y:S01]  /*8cc0*/  FMUL.FTZ R9, R4, R71 ;  /* 0x0000004704097220 */ /* 0x000fe20000410000 */
[----:B------:R-:W-:Y:S01]  /*8cd0*/  LEA.HI R2, R2, R2, RZ, 0x1d ;  /* 0x0000000202027211 */ /* 0x000fe200078fe8ff */
[----:B------:R-:W-:Y:S01]  /*8ce0*/  FMUL.FTZ R82, R4, R82 ;  /* 0x0000005204527220 */ /* 0x000fe20000410000 */
[----:B------:R-:W-:Y:S01]  /*8cf0*/  F2FP.BF16.PACK_AB R6, R6, R178 ;  /* 0x000000b20606723e */ /* 0x000fe200000010ff */
[----:B------:R-:W-:Y:S01]  /*8d00*/  FMUL.FTZ R12, R4, R83 ;  /* 0x00000053040c7220 */ /* 0x000fe20000410000 */
[----:B------:R-:W-:Y:S01]  /*8d10*/  LEA R18, R18, R2, 0x1 ;  /* 0x0000000212127211 */ /* 0x000fe200078e08ff */
[C---:B------:R-:W-:Y:S01]  /*8d20*/  FMUL.FTZ R86, R4.reuse, R86 ;  /* 0x0000005604567220 */ /* 0x040fe20000410000 */
[----:B------:R-:W-:Y:S01]  /*8d30*/  MOV R2, 0x3f800000 ;  /* 0x3f80000000027802 */ /* 0x000fe20000000f00 */
[----:B------:R-:W-:Y:S01]  /*8d40*/  FMUL.FTZ R21, R4, R87 ;  /* 0x0000005704157220 */ /* 0x000fe20000410000 */
[----:B------:R-:W-:Y:S01]  /*8d50*/  SHF.L.U32 R18, R18, 0x1, RZ ;  /* 0x0000000112127819 */ /* 0x000fe200000006ff */
[C---:B------:R-:W-:Y:S01]  /*8d60*/  FMUL.FTZ R98, R4.reuse, R98 ;  /* 0x0000006204627220 */ /* 0x040fe20000410000 */
[----:B------:R-:W-:Y:S01]  /*8d70*/  F2FP.BF16.PACK_AB R9, R9, R70 ;  /* 0x000000460909723e */ /* 0x000fe200000010ff */
[----:B------:R-:W-:Y:S01]  /*8d80*/  FMUL.FTZ R16, R4, R99 ;  /* 0x0000006304107220 */ /* 0x000fe20000410000 */
[C---:B------:R-:W-:Y:S01]  /*8d90*/  IADD3 R20, R18.reuse, -0x10, RZ ;  /* 0xfffffff012147810 */ /* 0x040fe20007ffe0ff */
[----:B------:R-:W1:Y:S01]  /*8da0*/  @P4 MUFU.RCP R2, R169 ;  /* 0x000000a900024308 */ /* 0x000e620000001000 */
[----:B------:R-:W-:Y:S01]  /*8db0*/  @P1 IADD3 R20, R18, 0x10, RZ ;  /* 0x0000001012141810 */ /* 0x000fe20007ffe0ff */
[----:B------:R-:W-:Y:S01]  /*8dc0*/  FMUL.FTZ R102, R4, R102 ;  /* 0x0000006604667220 */ /* 0x000fe20000410000 */
[----:B------:R-:W-:Y:S01]  /*8dd0*/  R2P PR, R0, 0x6 ;  /* 0x0000000600007804 */ /* 0x000fe20000000000 */
[C---:B------:R-:W-:Y:S01]  /*8de0*/  FMUL.FTZ R64, R4.reuse, R103 ;  /* 0x0000006704407220 */ /* 0x040fe20000410000 */
[----:B------:R-:W-:Y:S01]  /*8df0*/  MOV R0, 0x3f800000 ;  /* 0x3f80000000007802 */ /* 0x000fe20000000f00 */
[----:B------:R-:W-:Y:S01]  /*8e00*/  FMUL.FTZ R114, R4, R114 ;  /* 0x0000007204727220 */ /* 0x000fe20000410000 */
[----:B------:R2:W-:Y:S01]  /*8e10*/  STS [R18], R7 ;  /* 0x0000000712007388 */ /* 0x0005e20000000800 */
[----:B------:R-:W-:Y:S01]  /*8e20*/  SEL R68, R68, 0xffffffe0, !P1 ;  /* 0xffffffe044447807 */ /* 0x000fe20004800000 */
[----:B------:R-:W-:Y:S01]  /*8e30*/  FMUL.FTZ R60, R4, R115 ;  /* 0x00000073043c7220 */ /* 0x000fe20000410000 */
[----:B------:R-:W-:Y:S01]  /*8e40*/  FSETP.NE.FTZ.AND P1, PT, R170, RZ, PT ;  /* 0x000000ffaa00720b */ /* 0x000fe20003f35000 */
[C---:B------:R-:W-:Y:S01]  /*8e50*/  FMUL.FTZ R118, R4.reuse, R118 ;  /* 0x0000007604767220 */ /* 0x040fe20000410000 */
[----:B------:R-:W-:Y:S01]  /*8e60*/  STS [R18+0x400], R6 ;  /* 0x0004000612007388 */ /* 0x000fe20000000800 */
[----:B------:R-:W-:Y:S01]  /*8e70*/  FMUL.FTZ R56, R4, R119 ;  /* 0x0000007704387220 */ /* 0x000fe20000410000 */
[----:B------:R-:W-:Y:S01]  /*8e80*/  F2FP.BF16.PACK_AB R12, R12, R82 ;  /* 0x000000520c0c723e */ /* 0x000fe200000010ff */
[----:B------:R-:W-:Y:S01]  /*8e90*/  FMUL.FTZ R130, R4, R130 ;  /* 0x0000008204827220 */ /* 0x000fe20000410000 */
[----:B------:R-:W-:Y:S01]  /*8ea0*/  F2FP.BF16.PACK_AB R21, R21, R86 ;  /* 0x000000561515723e */ /* 0x000fe200000010ff */
[----:B-1----:R-:W-:Y:S01]  /*8eb0*/  FMUL.FTZ R172, R2, R172 ;  /* 0x000000ac02ac7220 */ /* 0x002fe20000410000 */
[----:B------:R-:W-:Y:S01]  /*8ec0*/  F2FP.BF16.PACK_AB R16, R16, R98 ;  /* 0x000000621010723e */ /* 0x000fe200000010ff */
[----:B------:R-:W-:Y:S01]  /*8ed0*/  FMUL.FTZ R5, R2, R173 ;  /* 0x000000ad02057220 */ /* 0x000fe20000410000 */
[----:B------:R-:W-:Y:S01]  /*8ee0*/  F2FP.BF16.PACK_AB R64, R64, R102 ;  /* 0x000000664040723e */ /* 0x000fe200000010ff */
[----:B------:R-:W-:Y:S01]  /*8ef0*/  FMUL.FTZ R52, R4, R131 ;  /* 0x0000008304347220 */ /* 0x000fe20000410000 */
[----:B------:R-:W-:Y:S01]  /*8f00*/  F2FP.BF16.PACK_AB R60, R60, R114 ;  /* 0x000000723c3c723e */ /* 0x000fe200000010ff */
[----:B------:R-:W1:Y:S01]  /*8f10*/  @P1 MUFU.RCP R0, R170 ;  /* 0x000000aa00001308 */ /* 0x000e620000001000 */
[C---:B------:R-:W-:Y:S01]  /*8f20*/  FMUL.FTZ R134, R4.reuse, R134 ;  /* 0x0000008604867220 */ /* 0x040fe20000410000 */
[----:B------:R-:W-:Y:S01]  /*8f30*/  F2FP.BF16.PACK_AB R5, R5, R172 ;  /* 0x000000ac0505723e */ /* 0x000fe200000010ff */
[----:B------:R-:W-:Y:S01]  /*8f40*/  FMUL.FTZ R48, R4, R135 ;  /* 0x0000008704307220 */ /* 0x000fe20000410000 */
[----:B------:R-:W-:Y:S01]  /*8f50*/  F2FP.BF16.PACK_AB R56, R56, R118 ;  /* 0x000000763838723e */ /* 0x000fe200000010ff */
[----:B------:R-:W-:Y:S01]  /*8f60*/  FMUL.FTZ R142, R4, R142 ;  /* 0x0000008e048e7220 */ /* 0x000fe20000410000 */
[----:B------:R-:W-:Y:S01]  /*8f70*/  F2FP.BF16.PACK_AB R52, R52, R130 ;  /* 0x000000823434723e */ /* 0x000fe200000010ff */
[----:B------:R-:W-:Y:S01]  /*8f80*/  FMUL.FTZ R44, R4, R143 ;  /* 0x0000008f042c7220 */ /* 0x000fe20000410000 */
[----:B------:R-:W-:Y:S01]  /*8f90*/  F2FP.BF16.PACK_AB R48, R48, R134 ;  /* 0x000000863030723e */ /* 0x000fe200000010ff */
[----:B------:R-:W-:Y:S01]  /*8fa0*/  FMUL.FTZ R146, R4, R146 ;  /* 0x0000009204927220 */ /* 0x000fe20000410000 */
[----:B--2---:R-:W-:Y:S01]  /*8fb0*/  IADD3 R7, R68, R20, RZ ;  /* 0x0000001444077210 */ /* 0x004fe20007ffe0ff */
[----:B------:R-:W-:Y:S01]  /*8fc0*/  FMUL.FTZ R40, R4, R147 ;  /* 0x0000009304287220 */ /* 0x000fe20000410000 */
[----:B------:R-:W-:Y:S01]  /*8fd0*/  F2FP.BF16.PACK_AB R44, R44, R142 ;  /* 0x0000008e2c2c723e */ /* 0x000fe200000010ff */
[C---:B------:R-:W-:Y:S01]  /*8fe0*/  FMUL.FTZ R154, R4.reuse, R154 ;  /* 0x0000009a049a7220 */ /* 0x040fe20000410000 */
[----:B------:R-:W-:Y:S01]  /*8ff0*/  F2FP.BF16.PACK_AB R29, R29, R200 ;  /* 0x000000c81d1d723e */ /* 0x000fe200000010ff */
[----:B------:R-:W-:Y:S01]  /*9000*/  FMUL.FTZ R36, R4, R155 ;  /* 0x0000009b04247220 */ /* 0x000fe20000410000 */
[----:B------:R-:W-:Y:S01]  /*9010*/  F2FP.BF16.PACK_AB R40, R40, R146 ;  /* 0x000000922828723e */ /* 0x000fe200000010ff */
[C---:B------:R-:W-:Y:S01]  /*9020*/  FMUL.FTZ R198, R4.reuse, R198 ;  /* 0x000000c604c67220 */ /* 0x040fe20000410000 */
[----:B------:R-:W-:Y:S01]  /*9030*/  ISETP.NE.OR P3, PT, RZ, UR4, !P3 ;  /* 0x00000004ff007c0c */ /* 0x000fe2000df65670 */
        /* <DEDUP_REMOVED lines=50> */
[C---:B-1----:R-:W-:Y:S01]  /*9360*/  FMUL.FTZ R175, R0.reuse, R175 ;  /* 0x000000af00af7220 */ /* 0x042fe20000410000 */
[----:B------:R-:W-:Y:S01]  /*9370*/  F2FP.BF16.PACK_AB R31, R31, R156 ;  /* 0x0000009c1f1f723e */ /* 0x000fe200000010ff */
[C---:B------:R-:W-:Y:S01]  /*9380*/  FMUL.FTZ R4, R0.reuse, R174 ;  /* 0x000000ae00047220 */ /* 0x040fe20000410000 */
[----:B------:R-:W-:Y:S01]  /*9390*/  F2FP.BF16.PACK_AB R27, R27, R160 ;  /* 0x000000a01b1b723e */ /* 0x000fe200000010ff */
[C---:B------:R-:W-:Y:S01]  /*93a0*/  FMUL.FTZ R183, R0.reuse, R183 ;  /* 0x000000b700b77220 */ /* 0x040fe20000410000 */
[----:B------:R-:W-:Y:S01]  /*93b0*/  STS [R20], R2 ;  /* 0x0000000214007388 */ /* 0x000fe20000000800 */
        /* <DEDUP_REMOVED lines=43> */
[----:B------:R-:W-:Y:S02]  /*9670*/  F2FP.BF16.PACK_AB R0, R187, R186 ;  /* 0x000000babb00723e */ /* 0x000fe400000010ff */
[----:B------:R-:W-:Y:S02]  /*9680*/  F2FP.BF16.PACK_AB R30, R159, R30 ;  /* 0x0000001e9f1e723e */ /* 0x000fe400000010ff */
[----:B------:R-:W-:Y:S01]  /*9690*/  F2FP.BF16.PACK_AB R26, R163, R26 ;  /* 0x0000001aa31a723e */ /* 0x000fe200000010ff */
[----:B------:R1:W-:Y:S04]  /*96a0*/  STS [R20+0x400], R0 ;  /* 0x0004000014007388 */ /* 0x0003e80000000800 */
[----:B------:R2:W-:Y:S04]  /*96b0*/  STS [R18+0x2000], R5 ;  /* 0x0020000512007388 */ /* 0x0005e80000000800 */
[----:B------:R3:W-:Y:S04]  /*96c0*/  STS [R18+0x2400], R4 ;  /* 0x0024000412007388 */ /* 0x0007e80000000800 */
[----:B------:R-:W-:Y:S04]  /*96d0*/  STS [R20+0x2000], R8 ;  /* 0x0020000814007388 */ /* 0x000fe80000000800 */
[----:B------:R4:W-:Y:S01]  /*96e0*/  STS [R20+0x2400], R11 ;  /* 0x0024000b14007388 */ /* 0x0009e20000000800 */
[----:B-1----:R-:W-:-:S02]  /*96f0*/  IADD3 R0, R18, R68, RZ ;  /* 0x0000004412007210 */ /* 0x002fc40007ffe0ff */
[----:B--2---:R-:W-:-:S03]  /*9700*/  MOV R5, 0x40 ;  /* 0x0000004000057802 */ /* 0x004fc60000000f00 */
[----:B------:R1:W-:Y:S01]  /*9710*/  STS [R0], R10 ;  /* 0x0000000a00007388 */ /* 0x0003e20000000800 */
[----:B------:R-:W-:-:S03]  /*9720*/  SEL R5, R5, 0xffffffc0, !P2 ;  /* 0xffffffc005057807 */ /* 0x000fc60005000000 */
[----:B------:R2:W-:Y:S01]  /*9730*/  STS [R0+0x400], R9 ;  /* 0x0004000900007388 */ /* 0x0005e20000000800 */
[----:B---3--:R-:W-:-:S03]  /*9740*/  IADD3 R4, R18, R5, RZ ;  /* 0x0000000512047210 */ /* 0x008fc60007ffe0ff */
[----:B------:R-:W-:Y:S01]  /*9750*/  STS [R7], R13 ;  /* 0x0000000d07007388 */ /* 0x000fe20000000800 */
[----:B------:R-:W-:Y:S02]  /*9760*/  IADD3 R6, R5, R20, RZ ;  /* 0x0000001405067210 */ /* 0x000fe40007ffe0ff */
[-C--:B------:R-:W-:Y:S01]  /*9770*/  IADD3 R2, R0, R5.reuse, RZ ;  /* 0x0000000500027210 */ /* 0x080fe20007ffe0ff */
[----:B------:R-:W-:Y:S01]  /*9780*/  STS [R7+0x400], R12 ;  /* 0x0004000c07007388 */ /* 0x000fe20000000800 */
[----:B------:R-:W-:Y:S01]  /*9790*/  IADD3 R5, R7, R5, RZ ;  /* 0x0000000507057210 */ /* 0x000fe20007ffe0ff */
[----:B----4-:R-:W-:Y:S02]  /*97a0*/  @P1 MUFU.LG2 R11, R170 ;  /* 0x000000aa000b1308 */ /* 0x010fe40000000c00 */
[----:B------:R3:W-:Y:S04]  /*97b0*/  STS [R0+0x2000], R14 ;  /* 0x0020000e00007388 */ /* 0x0007e80000000800 */
[----:B------:R4:W-:Y:S04]  /*97c0*/  STS [R0+0x2400], R15 ;  /* 0x0024000f00007388 */ /* 0x0009e80000000800 */
[----:B------:R-:W-:Y:S01]  /*97d0*/  STS [R7+0x2000], R24 ;  /* 0x0020001807007388 */ /* 0x000fe20000000800 */
[----:B-1----:R-:W1:Y:S03]  /*97e0*/  @P5 MUFU.LG2 R10, R165 ;  /* 0x000000a5000a5308 */ /* 0x002e660000000c00 */
[----:B------:R-:W-:Y:S04]  /*97f0*/  STS [R7+0x2400], R23 ;  /* 0x0024001707007388 */ /* 0x000fe80000000800 */
[----:B------:R-:W-:Y:S01]  /*9800*/  STS [R4], R22 ;  /* 0x0000001604007388 */ /* 0x000fe20000000800 */
[----:B--2---:R-:W2:Y:S03]  /*9810*/  @P4 MUFU.LG2 R9, R169 ;  /* 0x000000a900094308 */ /* 0x004ea60000000c00 */
[----:B------:R-:W-:Y:S04]  /*9820*/  STS [R4+0x400], R21 ;  /* 0x0004001504007388 */ /* 0x000fe80000000800 */
[----:B------:R-:W-:Y:S01]  /*9830*/  STS [R6], R17 ;  /* 0x0000001106007388 */ /* 0x000fe20000000800 */
[----:B-1----:R-:W-:Y:S01]  /*9840*/  @P5 FMUL.FTZ R10, R10, 0.69314718246459960938 ;  /* 0x3f3172180a0a5820 */ /* 0x002fe20000410000 */
[----:B---3--:R-:W-:-:S02]  /*9850*/  MOV R14, 0x7f800000 ;  /* 0x7f800000000e7802 */ /* 0x008fc40000000f00 */
[----:B------:R1:W-:Y:S01]  /*9860*/  STS [R6+0x400], R16 ;  /* 0x0004001006007388 */ /* 0x0003e20000000800 */
[----:B----4-:R-:W-:Y:S01]  /*9870*/  MOV R15, 0x7f800000 ;  /* 0x7f800000000f7802 */ /* 0x010fe20000000f00 */
[----:B------:R-:W-:Y:S02]  /*9880*/  @P5 FFMA.FTZ R15, R167, c[0x0][0x238], R10 ;  /* 0x00008e00a70f5a23 */ /* 0x000fe4000001000a */
[----:B------:R-:W-:Y:S01]  /*9890*/  STS [R4+0x2000], R19 ;  /* 0x0020001304007388 */ /* 0x000fe20000000800 */
[----:B--2---:R-:W-:-:S03]  /*98a0*/  @P4 FMUL.FTZ R9, R9, 0.69314718246459960938 ;  /* 0x3f31721809094820 */ /* 0x004fc60000410000 */
[----:B------:R-:W-:Y:S04]  /*98b0*/  STS [R4+0x2400], R25 ;  /* 0x0024001904007388 */ /* 0x000fe80000000800 */
[----:B------:R-:W-:Y:S04]  /*98c0*/  STS [R6+0x2000], R67 ;  /* 0x0020004306007388 */ /* 0x000fe80000000800 */
[----:B------:R-:W-:Y:S04]  /*98d0*/  STS [R6+0x2400], R66 ;  /* 0x0024004206007388 */ /* 0x000fe80000000800 */
[----:B------:R-:W-:Y:S04]  /*98e0*/  STS [R2], R65 ;  /* 0x0000004102007388 */ /* 0x000fe80000000800 */
[----:B------:R-:W-:Y:S01]  /*98f0*/  STS [R2+0x400], R64 ;  /* 0x0004004002007388 */ /* 0x000fe20000000800 */
[----:B-1----:R-:W-:-:S03]  /*9900*/  MOV R16, 0x7f800000 ;  /* 0x7f80000000107802 */ /* 0x002fc60000000f00 */
        /* <DEDUP_REMOVED lines=21> */
[----:B------:R2:W-:Y:S04]  /*9a60*/  STS [R7+0x6400], R42 ;  /* 0x0064002a07007388 */ /* 0x0005e80000000800 */
[----:B------:R-:W-:Y:S04]  /*9a70*/  STS [R4+0x4000], R41 ;  /* 0x0040002904007388 */ /* 0x000fe80000000800 */
[----:B------:R-:W-:Y:S04]  /*9a80*/  STS [R4+0x4400], R40 ;  /* 0x0044002804007388 */ /* 0x000fe80000000800 */
[----:B------:R-:W-:Y:S04]  /*9a90*/  STS [R6+0x4000], R37 ;  /* 0x0040002506007388 */ /* 0x000fe80000000800 */
[----:B------:R-:W-:Y:S01]  /*9aa0*/  STS [R6+0x4400], R36 ;  /* 0x0044002406007388 */ /* 0x000fe20000000800 */
[----:B-1----:R-:W-:Y:S01]  /*9ab0*/  @P0 MOV R0, 0x1 ;  /* 0x0000000100000802 */ /* 0x002fe20000000f00 */
[----:B------:R-:W-:-:S02]  /*9ac0*/  @!P0 IMAD R0, R171, c[0x0][0x1c0], RZ ;  /* 0x00007000ab008a24 */ /* 0x000fc400078e02ff */
[----:B------:R-:W-:Y:S04]  /*9ad0*/  STS [R4+0x6000], R39 ;  /* 0x0060002704007388 */ /* 0x000fe80000000800 */
[----:B------:R-:W-:Y:S01]  /*9ae0*/  STS [R4+0x6400], R38 ;  /* 0x0064002604007388 */ /* 0x000fe20000000800 */
[----:B--2---:R-:W-:Y:S02]  /*9af0*/  @P0 MOV R7, c[0x0][0x210] ;  /* 0x0000840000070a02 */ /* 0x004fe40000000f00 */
[----:B------:R-:W-:Y:S01]  /*9b00*/  @!P0 MOV R7, 0x1 ;  /* 0x0000000100078802 */ /* 0x000fe20000000f00 */
        /* <DEDUP_REMOVED lines=10> */
[----:B------:R-:W-:Y:S06]  /*9bb0*/  BAR.SYNC.DEFER_BLOCKING 0x0 ;  /* 0x0000000000007b1d */ /* 0x000fec0000010000 */
[----:B------:R-:W3:Y:S04]  /*9bc0*/  S2R R13, SR_TID.X ;  /* 0x00000000000d7919 */ /* 0x000ee80000002100 */
[----:B------:R-:W4:Y:S01]  /*9bd0*/  S2R R18, SR_CTAID.Y ;  /* 0x0000000000127919 */ /* 0x000f220000002600 */
[----:B-1----:R-:W1:Y:S03]  /*9be0*/  @P6 MUFU.LG2 R2, R164 ;  /* 0x000000a400026308 */ /* 0x002e660000000c00 */
[----:B------:R-:W4:Y:S04]  /*9bf0*/  S2R R17, SR_CTAID.X ;  /* 0x0000000000117919 */ /* 0x000f280000002500 */
[----:B------:R-:W4:Y:S01]  /*9c00*/  S2R R19, SR_CTAID.Z ;  /* 0x0000000000137919 */ /* 0x000f220000002700 */
[----:B--2---:R-:W-:-:S03]  /*9c10*/  CS2R R4, SRZ ;  /* 0x0000000000047805 */ /* 0x004fc6000001ff00 */
[----:B------:R2:W2:Y:S04]  /*9c20*/  LDS.128 R20, [R247] ;  /* 0x00000000f7147984 */ /* 0x0004a80000000c00 */
[----:B------:R2:W2:Y:S01]  /*9c30*/  LDS.128 R28, [R247+0x800] ;  /* 0x00080000f71c7984 */ /* 0x0004a20000000c00 */
[----:B-1----:R-:W-:Y:S01]  /*9c40*/  @P6 FMUL.FTZ R2, R2, 0.69314718246459960938 ;  /* 0x3f31721802026820 */ /* 0x002fe20000410000 */
[----:B---3--:R-:W-:Y:S02]  /*9c50*/  SHF.R.S32.HI R6, RZ, 0x1f, R13 ;  /* 0x0000001fff067819 */ /* 0x008fe4000001140d */
[----:B------:R1:W3:Y:S01]  /*9c60*/  LDS.128 R36, [R247+0x1000] ;  /* 0x00100000f7247984 */ /* 0x0002e20000000c00 */
[----:B------:R-:W-:Y:S01]  /*9c70*/  @P6 FFMA.FTZ R16, R168, c[0x0][0x238], R2 ;  /* 0x00008e00a8106a23 */ /* 0x000fe20000010002 */
[----:B------:R-:W-:Y:S01]  /*9c80*/  LEA.HI R6, R6, R13, RZ, 0x5 ;  /* 0x0000000d06067211 */ /* 0x000fe200078f28ff */
[C---:B----4-:R-:W-:Y:S01]  /*9c90*/  IMAD R0, R18.reuse, R0, RZ ;  /* 0x0000000012007224 */ /* 0x050fe200078e02ff */
[----:B------:R1:W4:Y:S01]  /*9ca0*/  LDS.128 R44, [R247+0x1800] ;  /* 0x00180000f72c7984 */ /* 0x0003220000000c00 */
[----:B------:R-:W-:Y:S01]  /*9cb0*/  @!P3 IMAD R12, R18, c[0x0][0x214], RZ ;  /* 0x00008500120cba24 */ /* 0x000fe200078e02ff */
[----:B------:R-:W-:Y:S01]  /*9cc0*/  LOP3.LUT R6, R6, 0xffffffe0, RZ, 0xc0, !PT ;  /* 0xffffffe006067812 */ /* 0x000fe200078ec0ff */
[----:B------:R-:W-:Y:S01]  /*9cd0*/  IMAD R2, R17, R7, RZ ;  /* 0x0000000711027224 */ /* 0x000fe200078e02ff */
[----:B------:R1:W1:Y:S01]  /*9ce0*/  LDS.128 R56, [R247+0x2000] ;  /* 0x00200000f7387984 */ /* 0x0002620000000c00 */
[----:B------:R-:W-:-:S02]  /*9cf0*/  SEL R8, R0, RZ, P3 ;  /* 0x000000ff00087207 */ /* 0x000fc40001800000 */
[----:B------:R-:W-:Y:S01]  /*9d00*/  IADD3 R0, -R6, R13, RZ ;  /* 0x0000000d06007210 */ /* 0x000fe20007ffe1ff */
[----:B------:R1:W1:Y:S01]  /*9d10*/  LDS.128 R80, [R247+0x2800] ;  /* 0x00280000f7507984 */ /* 0x0002620000000c00 */
[----:B------:R-:W-:Y:S01]  /*9d20*/  @!P3 SHF.R.S32.HI R5, RZ, 0x1f, R12 ;  /* 0x0000001fff05b819 */ /* 0x000fe2000001140c */
[----:B------:R-:W-:Y:S01]  /*9d30*/  IMAD R6, R19, R171, R8 ;  /* 0x000000ab13067224 */ /* 0x000fe200078e0208 */
[----:B------:R-:W-:Y:S01]  /*9d40*/  @!P3 MOV R4, R12 ;  /* 0x0000000c0004b202 */ /* 0x000fe20000000f00 */
[----:B------:R1:W1:Y:S01]  /*9d50*/  LDS.128 R76, [R247+0x3000] ;  /* 0x00300000f74c7984 */ /* 0x0002620000000c00 */
[----:B------:R-:W-:Y:S01]  /*9d60*/  LOP3.LUT P3, RZ, R0, 0x3, RZ, 0xc0, !PT ;  /* 0x0000000300ff7812 */ /* 0x000fe2000786c0ff */
[----:B------:R-:W-:Y:S01]  /*9d70*/  @P1 FMUL.FTZ R8, R11, 0.69314718246459960938 ;  /* 0x3f3172180b081820 */ /* 0x000fe20000410000 */
[----:B------:R-:W-:Y:S01]  /*9d80*/  SHF.L.U32 R2, R2, 0x7, RZ ;  /* 0x0000000702027819 */ /* 0x000fe200000006ff */
[----:B------:R1:W1:Y:S01]  /*9d90*/  LDS.128 R72, [R247+0x3800] ;  /* 0x00380000f7487984 */ /* 0x0002620000000c00 */
[----:B------:R-:W-:Y:S01]  /*9da0*/  MOV R13, 0x7f800000 ;  /* 0x7f800000000d7802 */ /* 0x000fe20000000f00 */
[----:B------:R-:W-:Y:S01]  /*9db0*/  @P4 FFMA.FTZ R13, R166, c[0x0][0x238], R9 ;  /* 0x00008e00a60d4a23 */ /* 0x000fe20000010009 */
[----:B------:R-:W-:Y:S01]  /*9dc0*/  IADD3 R11, P2, P0, R2, R4, R6 ;  /* 0x00000004020b7210 */ /* 0x000fe2000785e006 */
[----:B------:R1:W1:Y:S01]  /*9dd0*/  LDS.128 R24, [R247+0x4000] ;  /* 0x00400000f7187984 */ /* 0x0002620000000c00 */
[----:B------:R-:W-:Y:S01]  /*9de0*/  SHF.R.S32.HI R4, RZ, 0x1f, R2 ;  /* 0x0000001fff047819 */ /* 0x000fe20000011402 */
[----:B------:R-:W-:Y:S01]  /*9df0*/  @P1 FFMA.FTZ R14, R3, c[0x0][0x238], R8 ;  /* 0x00008e00030e1a23 */ /* 0x000fe20000010008 */
[----:B------:R-:W-:Y:S01]  /*9e00*/  SHF.R.S32.HI R2, RZ, 0x1f, R6 ;  /* 0x0000001fff027819 */ /* 0x000fe20000011406 */
[----:B------:R1:W1:Y:S03]  /*9e10*/  LDS.128 R32, [R247+0x4800] ;  /* 0x00480000f7207984 */ /* 0x0002660000000c00 */
[----:B------:R-:W-:Y:S01]  /*9e20*/  IADD3.X R10, R4, R5, R2, P2, P0 ;  /* 0x00000005040a7210 */ /* 0x000fe200017e0402 */
[----:B------:R1:W1:Y:S04]  /*9e30*/  LDS.128 R40, [R247+0x5000] ;  /* 0x00500000f7287984 */ /* 0x0002680000000c00 */
[----:B------:R1:W1:Y:S04]  /*9e40*/  LDS.128 R52, [R247+0x5800] ;  /* 0x00580000f7347984 */ /* 0x0002680000000c00 */
[----:B------:R1:W1:Y:S04]  /*9e50*/  LDS.128 R68, [R247+0x6000] ;  /* 0x00600000f7447984 */ /* 0x0002680000000c00 */
[----:B------:R1:W1:Y:S04]  /*9e60*/  LDS.128 R64, [R247+0x6800] ;  /* 0x00680000f7407984 */ /* 0x0002680000000c00 */
[----:B------:R1:W1:Y:S04]  /*9e70*/  LDS.128 R60, [R247+0x7000] ;  /* 0x00700000f73c7984 */ /* 0x0002680000000c00 */
[----:B------:R1:W1:Y:S01]  /*9e80*/  LDS.128 R48, [R247+0x7800] ;  /* 0x00780000f7307984 */ /* 0x0002620000000c00 */
[----:B------:R-:W-:Y:S05]  /*9e90*/  @P3 BRA `(.L_x_92) ;  /* 0x0000029000003947 */ /* 0x000fea0003800000 */
[----:B--234-:R-:W-:Y:S01]  /*9ea0*/  SHF.R.S32.HI R2, RZ, 0x1f, R84 ;  /* 0x0000001fff027819 */ /* 0x01cfe20000011454 */
[----:B------:R-:W-:Y:S01]  /*9eb0*/  IMAD.MOV.U32 R5, RZ, RZ, c[0x0][0x214] ;  /* 0x00008500ff057624 */ /* 0x000fe200078e00ff */
[----:B------:R-:W-:-:S02]  /*9ec0*/  SHF.R.S32.HI R3, RZ, 0x1f, R0 ;  /* 0x0000001fff037819 */ /* 0x000fc40000011400 */
[----:B------:R-:W-:Y:S01]  /*9ed0*/  LEA.HI R2, R2, R84, RZ, 0x2 ;  /* 0x0000005402027211 */ /* 0x000fe200078f10ff */
[----:B------:R-:W-:Y:S01]  /*9ee0*/  IMAD R5, R17, -0x80, R5 ;  /* 0xffffff8011057824 */ /* 0x000fe200078e0205 */
[----:B------:R-:W-:Y:S02]  /*9ef0*/  LEA.HI R0, R3, R0, RZ, 0x2 ;  /* 0x0000000003007211 */ /* 0x000fe400078f10ff */
[----:B------:R-:W-:Y:S02]  /*9f00*/  LOP3.LUT R2, R2, 0xffffffc, RZ, 0xc0, !PT ;  /* 0x0ffffffc02027812 */ /* 0x000fe400078ec0ff */
[----:B------:R-:W-:-:S03]  /*9f10*/  SHF.R.S32.HI R0, RZ, 0x2, R0 ;  /* 0x00000002ff007819 */ /* 0x000fc60000011400 */
[----:B------:R-:W-:-:S04]  /*9f20*/  IMAD.IADD R2, R84, 0x1, -R2 ;  /* 0x0000000154027824 */ /* 0x000fc800078e0a02 */
[----:B------:R-:W-:-:S05]  /*9f30*/  IMAD R0, R2, 0x10, R0 ;  /* 0x0000001002007824 */ /* 0x000fca00078e0200 */
[CC--:B------:R-:W-:Y:S02]  /*9f40*/  ISETP.GE.AND P6, PT, R0.reuse, R5.reuse, PT ;  /* 0x000000050000720c */ /* 0x0c0fe40003fc6270 */
[C---:B------:R-:W-:Y:S02]  /*9f50*/  IADD3 R3, R0.reuse, 0x8, RZ ;  /* 0x0000000800037810 */ /* 0x040fe40007ffe0ff */
[C---:B------:R-:W-:Y:S02]  /*9f60*/  IADD3 R2, R0.reuse, 0x40, RZ ;  /* 0x0000004000027810 */ /* 0x040fe40007ffe0ff */
[----:B------:R-:W-:Y:S02]  /*9f70*/  IADD3 R4, R0, 0x48, RZ ;  /* 0x0000004800047810 */ /* 0x000fe40007ffe0ff */
[-C--:B------:R-:W-:Y:S02]  /*9f80*/  ISETP.GE.AND P5, PT, R3, R5.reuse, PT ;  /* 0x000000050300720c */ /* 0x080fe40003fa6270 */
[----:B------:R-:W-:-:S02]  /*9f90*/  ISETP.GE.AND P4, PT, R2, R5, PT ;  /* 0x000000050200720c */ /* 0x000fc40003f86270 */
[----:B------:R-:W-:Y:S01]  /*9fa0*/  ISETP.GE.AND P3, PT, R4, R5, PT ;  /* 0x000000050400720c */ /* 0x000fe20003f66270 */
[----:B------:R-:W-:-:S05]  /*9fb0*/  @!P6 IMAD R0, R0, R7, RZ ;  /* 0x000000070000e224 */ /* 0x000fca00078e02ff */
[----:B------:R-:W-:-:S03]  /*9fc0*/  @!P6 IADD3 R5, P0, R0, R11, RZ ;  /* 0x0000000b0005e210 */ /* 0x000fc60007f1e0ff */
[-C--:B------:R-:W-:Y:S01]  /*9fd0*/  @!P5 IMAD R3, R3, R7.reuse, RZ ;  /* 0x000000070303d224 */ /* 0x080fe200078e02ff */
[-C--:B------:R-:W-:Y:S01]  /*9fe0*/  @!P6 LEA.HI.X.SX32 R6, R0, R10.reuse, 0x1, P0 ;  /* 0x0000000a0006e211 */ /* 0x080fe200000f0eff */
[-C--:B------:R-:W-:Y:S01]  /*9ff0*/  @!P4 IMAD R12, R2, R7.reuse, RZ ;  /* 0x00000007020cc224 */ /* 0x080fe200078e02ff */
[----:B------:R-:W-:Y:S01]  /*a000*/  @!P6 LEA R8, P0, R5, c[0x0][0x200], 0x2 ;  /* 0x000080000508ea11 */ /* 0x000fe200078010ff */
[----:B------:R-:W-:Y:S01]  /*a010*/  @!P3 IMAD R2, R4, R7, RZ ;  /* 0x000000070402b224 */ /* 0x000fe200078e02ff */
[-C--:B------:R-:W-:Y:S02]  /*a020*/  @!P5 IADD3 R0, P2, R3, R11.reuse, RZ ;  /* 0x0000000b0300d210 */ /* 0x080fe40007f5e0ff */
[----:B------:R-:W-:Y:S02]  /*a030*/  @!P6 LEA.HI.X R9, R5, c[0x0][0x204], R6, 0x2, P0 ;  /* 0x000081000509ea11 */ /* 0x000fe400000f1406 */
[-C--:B------:R-:W-:Y:S02]  /*a040*/  @!P4 IADD3 R5, P1, R12, R11.reuse, RZ ;  /* 0x0000000b0c05c210 */ /* 0x080fe40007f3e0ff */
[----:B------:R-:W-:Y:S01]  /*a050*/  @!P3 IADD3 R11, P0, R2, R11, RZ ;  /* 0x0000000b020bb210 */ /* 0x000fe20007f1e0ff */
[----:B------:R2:W-:Y:S01]  /*a060*/  @!P6 STG.E [R8.64], R16 ;  /* 0x000000100800e986 */ /* 0x0005e2000c101908 */
[----:B------:R-:W-:-:S02]  /*a070*/  @!P5 LEA.HI.X.SX32 R3, R3, R10, 0x1, P2 ;  /* 0x0000000a0303d211 */ /* 0x000fc400010f0eff */
[----:B------:R-:W-:Y:S02]  /*a080*/  @!P5 LEA R6, P2, R0, c[0x0][0x200], 0x2 ;  /* 0x000080000006da11 */ /* 0x000fe400078410ff */
[-C--:B------:R-:W-:Y:S02]  /*a090*/  @!P4 LEA.HI.X.SX32 R12, R12, R10.reuse, 0x1, P1 ;  /* 0x0000000a0c0cc211 */ /* 0x080fe400008f0eff */
[----:B------:R-:W-:Y:S02]  /*a0a0*/  @!P3 LEA.HI.X.SX32 R10, R2, R10, 0x1, P0 ;  /* 0x0000000a020ab211 */ /* 0x000fe400000f0eff */
[----:B------:R-:W-:Y:S02]  /*a0b0*/  @!P4 LEA R4, P1, R5, c[0x0][0x200], 0x2 ;  /* 0x000080000504ca11 */ /* 0x000fe400078210ff */
[----:B------:R-:W-:Y:S02]  /*a0c0*/  @!P3 LEA R2, P0, R11, c[0x0][0x200], 0x2 ;  /* 0x000080000b02ba11 */ /* 0x000fe400078010ff */
[----:B------:R-:W-:-:S02]  /*a0d0*/  @!P5 LEA.HI.X R7, R0, c[0x0][0x204], R3, 0x2, P2 ;  /* 0x000081000007da11 */ /* 0x000fc400010f1403 */
[----:B------:R-:W-:Y:S02]  /*a0e0*/  @!P4 LEA.HI.X R5, R5, c[0x0][0x204], R12, 0x2, P1 ;  /* 0x000081000505ca11 */ /* 0x000fe400008f140c */
[----:B------:R-:W-:Y:S01]  /*a0f0*/  @!P3 LEA.HI.X R3, R11, c[0x0][0x204], R10, 0x2, P0 ;  /* 0x000081000b03ba11 */ /* 0x000fe200000f140a */
[----:B------:R2:W-:Y:S04]  /*a100*/  @!P5 STG.E [R6.64], R15 ;  /* 0x0000000f0600d986 */ /* 0x0005e8000c101908 */
[----:B------:R2:W-:Y:S04]  /*a110*/  @!P4 STG.E [R4.64], R13 ;  /* 0x0000000d0400c986 */ /* 0x0005e8000c101908 */
[----:B------:R2:W-:Y:S02]  /*a120*/  @!P3 STG.E [R2.64], R14 ;  /* 0x0000000e0200b986 */ /* 0x0005e4000c101908 */
.L_x_92:
[----:B--234-:R-:W-:Y:S05]  /*a130*/  BSYNC B0 ;  /* 0x0000000000007941 */ /* 0x01cfea0003800000 */
.L_x_91:
[----:B------:R-:W-:Y:S01]  /*a140*/  LEA.HI R0, R205, R204, RZ, 0x3 ;  /* 0x000000cccd007211 */ /* 0x000fe200078f18ff */
[----:B------:R-:W-:Y:S01]  /*a150*/  ULDC.64 UR4, c[0x0][0x1e8] ;  /* 0x00007a0000047ab9 */ /* 0x000fe20000000a00 */
[----:B------:R-:W-:Y:S01]  /*a160*/  SHF.R.S32.HI R5, RZ, 0x1f, R18 ;  /* 0x0000001fff057819 */ /* 0x000fe20000011412 */
[----:B------:R-:W-:Y:S01]  /*a170*/  USHF.L.U32 UR7, UR4, 0x5, URZ ;  /* 0x0000000504077899 */ /* 0x000fe2000800063f */
[----:B------:R-:W-:Y:S01]  /*a180*/  LOP3.LUT R2, R0, 0xfffffff8, RZ, 0xc0, !PT ;  /* 0xfffffff800027812 */ /* 0x000fe200078ec0ff */
[----:B------:R-:W-:Y:S01]  /*a190*/  UMOV UR6, 0x5 ;  /* 0x0000000500067882 */ /* 0x000fe20000000000 */
[----:B------:R-:W-:Y:S01]  /*a1a0*/  SHF.R.S32.HI R6, RZ, 0x1f, R19 ;  /* 0x0000001fff067819 */ /* 0x000fe20000011413 */
[----:B------:R-:W-:Y:S01]  /*a1b0*/  IMAD R5, R5, c[0x0][0x1e0], RZ ;  /* 0x0000780005057a24 */ /* 0x000fe200078e02ff */
[----:B------:R-:W-:Y:S01]  /*a1c0*/  SHF.R.S32.HI R4, RZ, 0x3, R0 ;  /* 0x00000003ff047819 */ /* 0x000fe20000011400 */
[----:B------:R-:W-:Y:S01]  /*a1d0*/  IMAD.IADD R2, R204, 0x1, -R2 ;  /* 0x00000001cc027824 */ /* 0x000fe200078e0a02 */
[----:B------:R-:W-:Y:S01]  /*a1e0*/  USHF.L.U64.HI UR5, UR4, UR6, UR5 ;  /* 0x0000000604057299 */ /* 0x000fe20008010205 */
[----:B------:R-:W-:Y:S01]  /*a1f0*/  IMAD R0, R18, c[0x0][0x1e4], R5 ;  /* 0x0000790012007a24 */ /* 0x000fe200078e0205 */
[----:B------:R-:W-:Y:S01]  /*a200*/  SHF.R.S32.HI R5, RZ, 0x1f, R4 ;  /* 0x0000001fff057819 */ /* 0x000fe20000011404 */
[----:B------:R-:W-:-:S02]  /*a210*/  IMAD.SHL.U32 R2, R2, 0x8, RZ ;  /* 0x0000000802027824 */ /* 0x000fc400078e00ff */
[----:B------:R-:W-:Y:S02]  /*a220*/  IMAD R6, R6, c[0x0][0x1f0], RZ ;  /* 0x00007c0006067a24 */ /* 0x000fe400078e02ff */
[----:B------:R-:W-:Y:S01]  /*a230*/  IMAD.WIDE R4, R17, 0x80, R4 ;  /* 0x0000008011047825 */ /* 0x000fe200078e0204 */
[----:B------:R-:W-:-:S03]  /*a240*/  SHF.R.S32.HI R3, RZ, 0x1f, R2 ;  /* 0x0000001fff037819 */ /* 0x000fc60000011402 */
[----:B------:R-:W-:Y:S02]  /*a250*/  IMAD R6, R19, c[0x0][0x1f4], R6 ;  /* 0x00007d0013067a24 */ /* 0x000fe400078e0206 */
[----:B------:R-:W-:-:S04]  /*a260*/  IMAD.WIDE.U32 R2, R18, c[0x0][0x1e0], R2 ;  /* 0x0000780012027a25 */ /* 0x000fc800078e0002 */
[----:B------:R-:W-:Y:S02]  /*a270*/  IMAD.IADD R3, R3, 0x1, R0 ;  /* 0x0000000103037824 */ /* 0x000fe400078e0200 */
[----:B------:R-:W-:Y:S02]  /*a280*/  IMAD R0, R5, c[0x0][0x1e8], RZ ;  /* 0x00007a0005007a24 */ /* 0x000fe400078e02ff */
[----:B------:R-:W-:-:S04]  /*a290*/  IMAD.WIDE.U32 R2, R19, c[0x0][0x1f0], R2 ;  /* 0x00007c0013027a25 */ /* 0x000fc800078e0002 */
[----:B------:R-:W-:Y:S02]  /*a2a0*/  IMAD.IADD R3, R3, 0x1, R6 ;  /* 0x0000000103037824 */ /* 0x000fe400078e0206 */
[C---:B------:R-:W-:Y:S02]  /*a2b0*/  IMAD R0, R4.reuse, c[0x0][0x1ec], R0 ;  /* 0x00007b0004007a24 */ /* 0x040fe400078e0200 */
[----:B------:R-:W-:-:S04]  /*a2c0*/  IMAD.WIDE.U32 R2, R4, c[0x0][0x1e8], R2 ;  /* 0x00007a0004027a25 */ /* 0x000fc800078e0002 */
[----:B------:R-:W-:Y:S01]  /*a2d0*/  IMAD.IADD R0, R3, 0x1, R0 ;  /* 0x0000000103007824 */ /* 0x000fe200078e0200 */
[----:B------:R-:W-:-:S04]  /*a2e0*/  LEA R4, P0, R2, c[0x0][0x1d0], 0x1 ;  /* 0x0000740002047a11 */ /* 0x000fc800078008ff */
[----:B------:R-:W-:Y:S02]  /*a2f0*/  LEA.HI.X R5, R2, c[0x0][0x1d4], R0, 0x1, P0 ;  /* 0x0000750002057a11 */ /* 0x000fe400000f0c00 */
[----:B------:R-:W-:-:S03]  /*a300*/  IADD3 R2, P0, R4, UR7, RZ ;  /* 0x0000000704027c10 */ /* 0x000fc6000ff1e0ff */
[----:B------:R-:W-:Y:S01]  /*a310*/  STG.E.128 [R4.64], R20 ;  /* 0x0000001404007986 */ /* 0x000fe2000c101d08 */
[----:B------:R-:W-:Y:S02]  /*a320*/  IADD3.X R3, R5, UR5, RZ, P0, !PT ;  /* 0x0000000505037c10 */ /* 0x000fe400087fe4ff */
[----:B------:R-:W-:Y:S01]  /*a330*/  IADD3 R8, P0, R2, UR7, RZ ;  /* 0x0000000702087c10 */ /* 0x000fe2000ff1e0ff */
[----:B-1----:R1:W-:Y:S03]  /*a340*/  STG.E.128 [R4.64+0x80], R24 ;  /* 0x0000801804007986 */ /* 0x0023e6000c101d08 */
[----:B------:R-:W-:Y:S01]  /*a350*/  IADD3.X R9, R3, UR5, RZ, P0, !PT ;  /* 0x0000000503097c10 */ /* 0x000fe200087fe4ff */
[----:B------:R-:W-:Y:S01]  /*a360*/  STG.E.128 [R2.64], R28 ;  /* 0x0000001c02007986 */ /* 0x000fe2000c101d08 */
[----:B------:R-:W-:-:S03]  /*a370*/  IADD3 R10, P0, R8, UR7, RZ ;  /* 0x00000007080a7c10 */ /* 0x000fc6000ff1e0ff */
[----:B------:R2:W-:Y:S01]  /*a380*/  STG.E.128 [R2.64+0x80], R32 ;  /* 0x0000802002007986 */ /* 0x0005e2000c101d08 */
[----:B------:R-:W-:Y:S02]  /*a390*/  IADD3.X R11, R9, UR5, RZ, P0, !PT ;  /* 0x00000005090b7c10 */ /* 0x000fe400087fe4ff */
[----:B------:R-:W-:Y:S01]  /*a3a0*/  IADD3 R6, P0, R10, UR7, RZ ;  /* 0x000000070a067c10 */ /* 0x000fe2000ff1e0ff */
[----:B------:R-:W-:Y:S03]  /*a3b0*/  STG.E.128 [R8.64], R36 ;  /* 0x0000002408007986 */ /* 0x000fe6000c101d08 */
[----:B------:R-:W-:Y:S01]  /*a3c0*/  IADD3.X R7, R11, UR5, RZ, P0, !PT ;  /* 0x000000050b077c10 */ /* 0x000fe200087fe4ff */
[----:B------:R3:W-:Y:S04]  /*a3d0*/  STG.E.128 [R8.64+0x80], R40 ;  /* 0x0000802808007986 */ /* 0x0007e8000c101d08 */
[----:B------:R-:W-:Y:S04]  /*a3e0*/  STG.E.128 [R10.64], R44 ;  /* 0x0000002c0a007986 */ /* 0x000fe8000c101d08 */
[----:B------:R-:W-:Y:S04]  /*a3f0*/  STG.E.128 [R10.64+0x80], R52 ;  /* 0x000080340a007986 */ /* 0x000fe8000c101d08 */
[----:B------:R-:W-:Y:S04]  /*a400*/  STG.E.128 [R6.64], R56 ;  /* 0x0000003806007986 */ /* 0x000fe8000c101d08 */
[----:B------:R-:W-:Y:S01]  /*a410*/  STG.E.128 [R6.64+0x80], R68 ;  /* 0x0000804406007986 */ /* 0x000fe2000c101d08 */
[----:B-1----:R-:W-:-:S04]  /*a420*/  IADD3 R4, P0, R6, UR7, RZ ;  /* 0x0000000706047c10 */ /* 0x002fc8000ff1e0ff */
[----:B------:R-:W-:Y:S02]  /*a430*/  IADD3.X R5, R7, UR5, RZ, P0, !PT ;  /* 0x0000000507057c10 */ /* 0x000fe400087fe4ff */
[----:B--2---:R-:W-:-:S03]  /*a440*/  IADD3 R2, P0, R4, UR7, RZ ;  /* 0x0000000704027c10 */ /* 0x004fc6000ff1e0ff */
[----:B------:R-:W-:Y:S01]  /*a450*/  STG.E.128 [R4.64], R80 ;  /* 0x0000005004007986 */ /* 0x000fe2000c101d08 */
[----:B------:R-:W-:-:S03]  /*a460*/  IADD3.X R3, R5, UR5, RZ, P0, !PT ;  /* 0x0000000505037c10 */ /* 0x000fc600087fe4ff */
[----:B------:R-:W-:Y:S01]  /*a470*/  STG.E.128 [R4.64+0x80], R64 ;  /* 0x0000804004007986 */ /* 0x000fe2000c101d08 */
[----:B---3--:R-:W-:-:S03]  /*a480*/  IADD3 R8, P0, R2, UR7, RZ ;  /* 0x0000000702087c10 */ /* 0x008fc6000ff1e0ff */
[----:B------:R-:W-:Y:S01]  /*a490*/  STG.E.128 [R2.64], R76 ;  /* 0x0000004c02007986 */ /* 0x000fe2000c101d08 */
[----:B------:R-:W-:-:S03]  /*a4a0*/  IADD3.X R9, R3, UR5, RZ, P0, !PT ;  /* 0x0000000503097c10 */ /* 0x000fc600087fe4ff */
[----:B------:R-:W-:Y:S04]  /*a4b0*/  STG.E.128 [R2.64+0x80], R60 ;  /* 0x0000803c02007986 */ /* 0x000fe8000c101d08 */
[----:B------:R-:W-:Y:S04]  /*a4c0*/  STG.E.128 [R8.64], R72 ;  /* 0x0000004808007986 */ /* 0x000fe8000c101d08 */
[----:B------:R-:W-:Y:S01]  /*a4d0*/  STG.E.128 [R8.64+0x80], R48 ;  /* 0x0000803008007986 */ /* 0x000fe2000c101d08 */
[----:B------:R-:W-:Y:S05]  /*a4e0*/  EXIT ;  /* 0x000000000000794d */ /* 0x000fea0003800000 */
.L_x_93:
        /* <DEDUP_REMOVED lines=9> */
.L_x_2374:


//--------------------- .text._ZN5flash16flash_fwd_kernelI23Flash_fwd_kernel_traitsILi128ELi128ELi64ELi4ELb0ELb0EN7cutlass10bfloat16_tE19Flash_kernel_traitsILi128ELi128ELi64ELi4ES3_EELb0ELb0ELb0ELb0ELb1ELb1ELb1ELb0EEEvNS_16Flash_fwd_paramsE --------------------------
	.section	.text._ZN5flash16flash_fwd_kernelI23Flash_fwd_kernel_traitsILi128ELi128ELi64ELi4ELb0ELb0EN7cutlass10bfloat16_tE19Flash_kernel_traitsILi128ELi128ELi64ELi4ES3_EELb0ELb0ELb0ELb0ELb1ELb1ELb1ELb0EEEvNS_16Flash_fwd_paramsE,"ax",@progbits
	.sectioninfo	@"SHI_REGISTERS=255"
	.align	128
        .global         _ZN5flash16flash_fwd_kernelI23Flash_fwd_kernel_traitsILi128ELi128ELi64ELi4ELb0ELb0EN7cutlass10bfloat16_tE19Flash_kernel_traitsILi128ELi128ELi64ELi4ES3_EELb0ELb0ELb0ELb0ELb1ELb1ELb1ELb0EEEvNS_16Flash_fwd_paramsE
        .type           _ZN5flash16flash_fwd_kernelI23Flash_fwd_kernel_traitsILi128ELi128ELi64ELi4ELb0ELb0EN7cutlass10bfloat16_tE19Flash_kernel_traitsILi128ELi128ELi64ELi4ES3_EELb0ELb0ELb0ELb0ELb1ELb1ELb1ELb0EEEvNS_16Flash_fwd_paramsE,@function
        .size           _ZN5flash16flash_fwd_kernelI23Flash_fwd_kernel_traitsILi128ELi128ELi64ELi4ELb0ELb0EN7cutlass10bfloat16_tE19Flash_kernel_traitsILi128ELi128ELi64ELi4ES3_EELb0ELb0ELb0ELb0ELb1ELb1ELb1ELb0EEEvNS_16Flash_fwd_paramsE,(.L_x_2375 - _ZN5flash16flash_fwd_kernelI23Flash_fwd_kernel_traitsILi128ELi128ELi64ELi4ELb0ELb0EN7cutlass10bfloat16_tE19Flash_kernel_traitsILi128ELi128ELi64ELi4ES3_EELb0ELb0ELb0ELb0ELb1ELb1ELb1ELb0EEEvNS_16Flash_fwd_paramsE)
        .other          _ZN5flash16flash_fwd_kernelI23Flash_fwd_kernel_traitsILi128ELi128ELi64ELi4ELb0ELb0EN7cutlass10bfloat16_tE19Flash_kernel_traitsILi128ELi128ELi64ELi4ES3_EELb0ELb0ELb0ELb0ELb1ELb1ELb1ELb0EEEvNS_16Flash_fwd_paramsE,@"STO_CUDA_ENTRY STV_DEFAULT"
_ZN5flash16flash_fwd_kernelI23Flash_fwd_kernel_traitsILi128ELi128ELi64ELi4ELb0ELb0EN7cutlass10bfloat16_tE19Flash_kernel_traitsILi128ELi128ELi64ELi4ES3_EELb0ELb0ELb0ELb0ELb1ELb1ELb1ELb0EEEvNS_16Flash_fwd_paramsE:
.text._ZN5flash16flash_fwd_kernelI23Flash_fwd_kernel_traitsILi128ELi128ELi64ELi4ELb0ELb0EN7cutlass10bfloat16_tE19Flash_kernel_traitsILi128ELi128ELi64ELi4ES3_EELb0ELb0ELb0ELb0ELb1ELb1ELb1ELb0EEEvNS_16Flash_fwd_paramsE:
        /* <DEDUP_REMOVED lines=41> */
[----:B------:R-:W-:Y:S01]  /*0290*/  STL [R1+0x4], R174 ;  /* 0x000004ae01007387 */ /* 0x000fe20000100800 */
[----:B---3--:R-:W3:Y:S01]  /*02a0*/  MUFU.RCP R4, R4 ;  /* 0x0000000400047308 */ /* 0x008ee20000001000 */
[----:B-1----:R-:W-:Y:S02]  /*02b0*/  SHF.R.S32.HI R3, RZ, 0x1f, R13 ;  /* 0x0000001fff037819 */ /* 0x002fe4000001140d */
[----:B--2---:R-:W-:-:S02]  /*02c0*/  LOP3.LUT R5, R26, c[0x0][0x1c8], RZ, 0x3c, !PT ;  /* 0x000072001a057a12 */ /* 0x004fc400078e3cff */
[CC--:B------:R-:W-:Y:S02]  /*02d0*/  LEA.HI R19, R3.reuse, R13.reuse, RZ, 0x3 ;  /* 0x0000000d03137211 */ /* 0x0c0fe400078f18ff */
[CC--:B------:R-:W-:Y:S02]  /*02e0*/  LEA.HI R0, R3.reuse, R13.reuse, RZ, 0x4 ;  /* 0x0000000d03007211 */ /* 0x0c0fe400078f20ff */
[CC--:B------:R-:W-:Y:S02]  /*02f0*/  LEA.HI R12, R3.reuse, R13.reuse, RZ, 0x6 ;  /* 0x0000000d030c7211 */ /* 0x0c0fe400078f30ff */
[----:B------:R-:W-:Y:S02]  /*0300*/  LEA.HI R22, R3, R13, RZ, 0x5 ;  /* 0x0000000d03167211 */ /* 0x000fe400078f28ff */
[----:B------:R-:W-:Y:S02]  /*0310*/  LOP3.LUT R3, R19, 0xfffffff8, RZ, 0xc0, !PT ;  /* 0xfffffff813037812 */ /* 0x000fe400078ec0ff */
[----:B---3--:R-:W-:-:S02]  /*0320*/  IADD3 R4, R4, 0xffffffe, RZ ;  /* 0x0ffffffe04047810 */ /* 0x008fc40007ffe0ff */
[----:B------:R-:W-:Y:S01]  /*0330*/  ISETP.GE.AND P1, PT, R5, RZ, PT ;  /* 0x000000ff0500720c */ /* 0x000fe20003f26270 */
[----:B------:R-:W-:Y:S01]  /*0340*/  IMAD.IADD R72, R13, 0x1, -R3 ;  /* 0x000000010d487824 */ /* 0x000fe200078e0a03 */
[----:B------:R-:W1:Y:S01]  /*0350*/  F2I.FTZ.U32.TRUNC.NTZ R5, R4 ;  /* 0x0000000400057305 */ /* 0x000e62000021f000 */
[----:B------:R-:W-:Y:S02]  /*0360*/  SHF.R.S32.HI R2, RZ, 0x3, R19 ;  /* 0x00000003ff027819 */ /* 0x000fe40000011413 */
[----:B------:R-:W-:Y:S02]  /*0370*/  LOP3.LUT R7, R0, 0xfffffff0, RZ, 0xc0, !PT ;  /* 0xfffffff000077812 */ /* 0x000fe400078ec0ff */
[--C-:B------:R-:W-:Y:S02]  /*0380*/  SHF.R.S32.HI R3, RZ, 0x1f, R2.reuse ;  /* 0x0000001fff037819 */ /* 0x100fe40000011402 */
[----:B------:R-:W-:Y:S01]  /*0390*/  IADD3 R13, -R7, R13, RZ ;  /* 0x0000000d070d7210 */ /* 0x000fe20007ffe1ff */
[C---:B------:R-:W-:Y:S01]  /*03a0*/  IMAD.SHL.U32 R7, R2.reuse, 0x40, RZ ;  /* 0x0000004002077824 */ /* 0x040fe200078e00ff */
[----:B------:R-:W-:Y:S01]  /*03b0*/  IADD3 R9, P0, R2, R6, RZ ;  /* 0x0000000602097210 */ /* 0x000fe20007f1e0ff */
[----:B------:R-:W-:Y:S01]  /*03c0*/  IMAD.WIDE R16, R16, 0x80, R2 ;  /* 0x0000008010107825 */ /* 0x000fe200078e0202 */
[----:B------:R-:W-:-:S02]  /*03d0*/  IABS R20, R26 ;  /* 0x0000001a00147213 */ /* 0x000fc40000000000 */
[----:B------:R-:W-:Y:S02]  /*03e0*/  LEA.HI.X.SX32 R8, R6, R3, 0x1, P0 ;  /* 0x0000000306087211 */ /* 0x000fe400000f0eff */
[----:B------:R-:W-:Y:S01]  /*03f0*/  SHF.L.U32 R6, R72, 0x3, RZ ;  /* 0x0000000348067819 */ /* 0x000fe200000006ff */
[----:B-1----:R-:W-:Y:S01]  /*0400*/  IMAD.MOV R11, RZ, RZ, -R5 ;  /* 0x000000ffff0b7224 */ /* 0x002fe200078e0a05 */
[----:B------:R-:W-:Y:S02]  /*0410*/  SHF.R.S32.HI R4, RZ, 0x4, R0 ;  /* 0x00000004ff047819 */ /* 0x000fe40000011400 */
[----:B------:R-:W-:Y:S02]  /*0420*/  SHF.L.U32 R12, R12, 0x3, RZ ;  /* 0x000000030c0c7819 */ /* 0x000fe400000006ff */
[----:B------:R-:W-:Y:S02]  /*0430*/  LEA.HI R10, R0, R4, RZ, 0x1 ;  /* 0x00000004000a7211 */ /* 0x000fe400078f08ff */
[----:B------:R-:W-:-:S02]  /*0440*/  LOP3.LUT R0, R7, 0x1c0, RZ, 0xc0, !PT ;  /* 0x000001c007007812 */ /* 0x000fc400078ec0ff */
[----:B------:R-:W-:Y:S02]  /*0450*/  LOP3.LUT R7, R10, 0xfffffffe, RZ, 0xc0, !PT ;  /* 0xfffffffe0a077812 */ /* 0x000fe400078ec0ff */
[----:B------:R-:W-:Y:S02]  /*0460*/  SHF.R.U32.HI R10, RZ, 0x3, R0 ;  /* 0x00000003ff0a7819 */ /* 0x000fe40000011600 */
[--C-:B------:R-:W-:Y:S02]  /*0470*/  LOP3.LUT R0, R0, 0x38, R6.reuse, 0xf8, !PT ;  /* 0x0000003800007812 */ /* 0x100fe400078ef806 */
[----:B------:R-:W-:Y:S01]  /*0480*/  IADD3 R21, R4, -R7, RZ ;  /* 0x8000000704157210 */ /* 0x000fe20007ffe0ff */
[----:B------:R-:W-:Y:S01]  /*0490*/  IMAD.MOV.U32 R4, RZ, RZ, RZ ;  /* 0x000000ffff047224 */ /* 0x000fe200078e00ff */
[----:B------:R-:W-:Y:S01]  /*04a0*/  LOP3.LUT R14, R0, R10, RZ, 0x3c, !PT ;  /* 0x0000000a000e7212 */ /* 0x000fe200078e3cff */
[----:B------:R-:W-:Y:S01]  /*04b0*/  IMAD R0, R11, R23, RZ ;  /* 0x000000170b007224 */ /* 0x000fe200078e02ff */
[----:B------:R-:W-:Y:S01]  /*04c0*/  SHF.R.S32.HI R7, RZ, 0x1f, R6 ;  /* 0x0000001fff077819 */ /* 0x000fe20000011406 */
[----:B------:R-:W-:Y:S01]  /*04d0*/  IMAD R10, R25, c[0x0][0x178], RZ ;  /* 0x00005e00190a7a24 */ /* 0x000fe200078e02ff */
[----:B------:R-:W-:Y:S01]  /*04e0*/  LOP3.LUT R14, R14, 0x7ffffe00, R12, 0xf8, !PT ;  /* 0x7ffffe000e0e7812 */ /* 0x000fe200078ef80c */
[----:B------:R-:W-:-:S04]  /*04f0*/  IMAD.HI.U32 R11, R5, R0, R4 ;  /* 0x00000000050b7227 */ /* 0x000fc800078e0004 */
[C---:B------:R-:W-:Y:S02]  /*0500*/  IMAD R10, R24.reuse, c[0x0][0x17c], R10 ;  /* 0x00005f00180a7a24 */ /* 0x040fe400078e020a */
[----:B------:R-:W-:-:S04]  /*0510*/  IMAD.WIDE.U32 R2, R24, c[0x0][0x178], R6 ;  /* 0x00005e0018027a25 */ /* 0x000fc800078e0006 */
[----:B------:R-:W-:-:S04]  /*0520*/  IMAD.HI.U32 R11, R11, R20, RZ ;  /* 0x000000140b0b7227 */ /* 0x000fc800078e00ff */
[----:B------:R-:W-:Y:S01]  /*0530*/  IMAD.IADD R3, R3, 0x1, R10 ;  /* 0x0000000103037824 */ /* 0x000fe200078e020a */
[----:B------:R-:W-:Y:S01]  /*0540*/  IADD3 R10, -R11, RZ, RZ ;  /* 0x000000ff0b0a7210 */ /* 0x000fe20007ffe1ff */
[C---:B------:R-:W-:Y:S02]  /*0550*/  IMAD R4, R8.reuse, c[0x0][0x198], RZ ;  /* 0x0000660008047a24 */ /* 0x040fe400078e02ff */
[----:B------:R-:W-:Y:S01]  /*0560*/  IMAD R0, R8, c[0x0][0x1a0], RZ ;  /* 0x0000680008007a24 */ /* 0x000fe200078e02ff */
[----:B------:R-:W-:Y:S01]  /*0570*/  SHF.R.S32.HI R8, RZ, 0x1f, R13 ;  /* 0x0000001fff087819 */ /* 0x000fe2000001140d */
[C---:B------:R-:W-:Y:S02]  /*0580*/  IMAD R15, R9.reuse, c[0x0][0x19c], R4 ;  /* 0x00006700090f7a24 */ /* 0x040fe400078e0204 */
[----:B------:R-:W-:-:S04]  /*0590*/  IMAD.WIDE.U32 R4, R9, c[0x0][0x198], R6 ;  /* 0x0000660009047a25 */ /* 0x000fc800078e0006 */
[----:B------:R-:W-:Y:S01]  /*05a0*/  IMAD R10, R23, R10, R20 ;  /* 0x0000000a170a7224 */ /* 0x000fe200078e0214 */
[----:B------:R-:W-:Y:S01]  /*05b0*/  LEA.HI R20, R8, R13, RZ, 0x3 ;  /* 0x0000000d08147211 */ /* 0x000fe200078f18ff */
[----:B------:R-:W-:Y:S01]  /*05c0*/  IMAD R18, R9, c[0x0][0x1a4], R0 ;  /* 0x0000690009127a24 */ /* 0x000fe200078e0200 */
[----:B------:R-:W-:Y:S01]  /*05d0*/  IADD3 R5, R5, R15, RZ ;  /* 0x0000000f05057210 */ /* 0x000fe20007ffe0ff */
[----:B------:R-:W-:Y:S01]  /*05e0*/  IMAD.WIDE.U32 R6, R9, c[0x0][0x1a0], R6 ;  /* 0x0000680009067a25 */ /* 0x000fe200078e0006 */
[----:B------:R-:W-:Y:S02]  /*05f0*/  SHF.R.S32.HI R9, RZ, 0x1f, R26 ;  /* 0x0000001fff097819 */ /* 0x000fe4000001141a */
[----:B------:R-:W-:Y:S01]  /*0600*/  ISETP.GT.U32.AND P2, PT, R23, R10, PT ;  /* 0x0000000a1700720c */ /* 0x000fe20003f44070 */
[----:B------:R-:W-:Y:S01]  /*0610*/  IMAD.SHL.U32 R0, R72, 0x40, RZ ;  /* 0x0000004048007824 */ /* 0x000fe200078e00ff */
[----:B------:R-:W-:Y:S01]  /*0620*/  LOP3.LUT R8, R20, 0xfffffff8, RZ, 0xc0, !PT ;  /* 0xfffffff814087812 */ /* 0x000fe200078ec0ff */
[----:B------:R-:W-:-:S02]  /*0630*/  IMAD R9, R9, c[0x0][0x1a8], RZ ;  /* 0x00006a0009097a24 */ /* 0x000fc400078e02ff */
[----:B------:R-:W-:Y:S01]  /*0640*/  IMAD.WIDE.U32 R2, R26, c[0x0][0x1a8], R2 ;  /* 0x00006a001a027a25 */ /* 0x000fe200078e0002 */
[----:B------:R-:W-:-:S03]  /*0650*/  LOP3.LUT R0, R0, 0x1c0, RZ, 0xc0, !PT ;  /* 0x000001c000007812 */ /* 0x000fc600078ec0ff */
[----:B------:R-:W-:Y:S01]  /*0660*/  IMAD R9, R26, c[0x0][0x1ac], R9 ;  /* 0x00006b001a097a24 */ /* 0x000fe200078e0209 */
[----:B------:R-:W-:Y:S01]  /*0670*/  LOP3.LUT R12, R0, 0x8, R19, 0xf8, !PT ;  /* 0x00000008000c7812 */ /* 0x000fe200078ef813 */
[----:B------:R-:W-:Y:S01]  /*0680*/  IMAD.IADD R73, R13, 0x1, -R8 ;  /* 0x000000010d497824 */ /* 0x000fe200078e0a08 */
[----:B------:R-:W-:Y:S01]  /*0690*/  SHF.R.U32.HI R0, RZ, 0x3, R0 ;  /* 0x00000003ff007819 */ /* 0x000fe20000011600 */
[----:B------:R-:W-:Y:S01]  /*06a0*/  IMAD R8, R17, c[0x0][0x190], RZ ;  /* 0x0000640011087a24 */ /* 0x000fe200078e02ff */
[----:B------:R-:W-:Y:S01]  /*06b0*/  IADD3 R3, R3, R9, RZ ;  /* 0x0000000903037210 */ /* 0x000fe20007ffe0ff */
[----:B------:R-:W-:Y:S01]  /*06c0*/  IMAD.IADD R7, R7, 0x1, R18 ;  /* 0x0000000107077824 */ /* 0x000fe200078e0212 */
[-C--:B------:R-:W-:Y:S01]  /*06d0*/  @!P2 IADD3 R10, R10, -R23.reuse, RZ ;  /* 0x800000170a0aa210 */ /* 0x080fe20007ffe0ff */
[----:B------:R-:W-:Y:S01]  /*06e0*/  IMAD.SHL.U32 R251, R14, 0x2, RZ ;  /* 0x000000020efb7824 */ /* 0x000fe200078e00ff */
[----:B------:R-:W-:Y:S01]  /*06f0*/  LOP3.LUT R15, R12, R0, RZ, 0x3c, !PT ;  /* 0x000000000c0f7212 */ /* 0x000fe200078e3cff */
[----:B------:R-:W-:Y:S01]  /*0700*/  IMAD R0, R25, c[0x0][0x180], RZ ;  /* 0x0000600019007a24 */ /* 0x000fe200078e02ff */
[----:B------:R-:W-:Y:S01]  /*0710*/  ISETP.GE.U32.AND P3, PT, R10, R23, PT ;  /* 0x000000170a00720c */ /* 0x000fe20003f66070 */
[C---:B------:R-:W-:Y:S01]  /*0720*/  IMAD R12, R16.reuse, c[0x0][0x194], R8 ;  /* 0x00006500100c7a24 */ /* 0x040fe200078e0208 */
[----:B------:R-:W-:Y:S01]  /*0730*/  @!P2 IADD3 R11, R11, 0x1, RZ ;  /* 0x000000010b0ba810 */ /* 0x000fe20007ffe0ff */
[----:B------:R-:W-:-:S04]  /*0740*/  IMAD.WIDE.U32 R2, R16, c[0x0][0x190], R2 ;  /* 0x0000640010027a25 */ /* 0x000fc800078e0002 */
[C---:B------:R-:W-:Y:S01]  /*0750*/  IMAD R0, R24.reuse, c[0x0][0x184], R0 ;  /* 0x0000610018007a24 */ /* 0x040fe200078e0200 */
[----:B------:R-:W-:Y:S01]  /*0760*/  IADD3 R3, R3, R12, RZ ;  /* 0x0000000c03037210 */ /* 0x000fe20007ffe0ff */
[----:B------:R-:W-:Y:S01]  /*0770*/  IMAD.WIDE.U32 R8, R24, c[0x0][0x180], R4 ;  /* 0x0000600018087a25 */ /* 0x000fe200078e0004 */
[----:B------:R-:W-:Y:S02]  /*0780*/  LEA R4, P0, R2, c[0x0][0x160], 0x1 ;  /* 0x0000580002047a11 */ /* 0x000fe400078008ff */
[----:B------:R-:W-:Y:S01]  /*0790*/  LEA.HI.SX32 R12, R174, 0xffffffff, 0x1a ;  /* 0xffffffffae0c7811 */ /* 0x000fe200078fd2ff */
[----:B------:R-:W-:Y:S01]  /*07a0*/  IMAD R5, R25, c[0x0][0x188], RZ ;  /* 0x0000620019057a24 */ /* 0x000fe200078e02ff */
[----:B------:R-:W-:Y:S01]  /*07b0*/  @P3 IADD3 R11, R11, 0x1, RZ ;  /* 0x000000010b0b3810 */ /* 0x000fe20007ffe0ff */
[----:B------:R-:W-:Y:S01]  /*07c0*/  IMAD.IADD R9, R9, 0x1, R0 ;  /* 0x0000000109097824 */ /* 0x000fe200078e0200 */
[----:B------:R-:W-:Y:S01]  /*07d0*/  SHF.R.S32.HI R13, RZ, 0x1f, R12 ;  /* 0x0000001fff0d7819 */ /* 0x000fe2000001140c */
[----:B------:R-:W-:Y:S01]  /*07e0*/  IMAD R0, R24, c[0x0][0x18c], R5 ;  /* 0x0000630018007a24 */ /* 0x000fe200078e0205 */
[----:B------:R-:W-:Y:S01]  /*07f0*/  LEA.HI.X R5, R2, c[0x0][0x164], R3, 0x1, P0 ;  /* 0x0000590002057a11 */ /* 0x000fe200000f0c03 */
[----:B------:R-:W-:Y:S01]  /*0800*/  IMAD.WIDE.U32 R6, R24, c[0x0][0x188], R6 ;  /* 0x0000620018067a25 */ /* 0x000fe200078e0006 */
[----:B------:R-:W-:-:S02]  /*0810*/  ISETP.NE.AND P0, PT, RZ, c[0x0][0x1c8], PT ;  /* 0x00007200ff007a0c */ /* 0x000fc40003f05270 */
[----:B------:R-:W-:Y:S01]  /*0820*/  IADD3 R2, P2, R4, UR7, RZ ;  /* 0x0000000704027c10 */ /* 0x000fe2000ff5e0ff */
[----:B------:R-:W-:Y:S01]  /*0830*/  IMAD.IADD R7, R7, 0x1, R0 ;  /* 0x0000000107077824 */ /* 0x000fe200078e0200 */
[----:B------:R-:W-:Y:S01]  /*0840*/  MOV R0, R11 ;  /* 0x0000000b00007202 */ /* 0x000fe20000000f00 */
[----:B------:R1:W-:Y:S01]  /*0850*/  LDGSTS.E.BYPASS.LTC128B.128 [R251], [R4.64] ;  /* 0x0000000004fb7fae */ /* 0x0003e2000b901d48 */
[----:B------:R-:W-:Y:S02]  /*0860*/  IADD3.X R3, R5, UR12, RZ, P2, !PT ;  /* 0x0000000c05037c10 */ /* 0x000fe400097fe4ff */
[----:B------:R-:W-:Y:S01]  /*0870*/  @!P1 IADD3 R0, -R0, RZ, RZ ;  /* 0x000000ff00009210 */ /* 0x000fe20007ffe1ff */
[----:B------:R1:W-:Y:S04]  /*0880*/  LDGSTS.E.BYPASS.LTC128B.128 [R251+0x4000], [R4.64+0x80] ;  /* 0x0400008004fb7fae */ /* 0x0003e8000b901d48 */
[----:B------:R-:W-:Y:S01]  /*0890*/  @!P0 LOP3.LUT R0, RZ, c[0x0][0x1c8], RZ, 0x33, !PT ;  /* 0x00007200ff008a12 */ /* 0x000fe200078e33ff */
[----:B------:R2:W-:Y:S04]  /*08a0*/  LDGSTS.E.BYPASS.LTC128B.128 [R251+0x800], [R2.64] ;  /* 0x0080000002fb7fae */ /* 0x0005e8000b901d48 */
[----:B------:R2:W-:Y:S01]  /*08b0*/  LDGSTS.E.BYPASS.LTC128B.128 [R251+0x4800], [R2.64+0x80] ;  /* 0x0480008002fb7fae */ /* 0x0005e2000b901d48 */
[----:B------:R-:W-:-:S04]  /*08c0*/  IMAD.WIDE.U32 R30, R0, c[0x0][0x1b0], R8 ;  /* 0x00006c00001e7a25 */ /* 0x000fc800078e0008 */
[----:B------:R-:W-:Y:S01]  /*08d0*/  IMAD.WIDE.U32 R28, R0, c[0x0][0x1b8], R6 ;  /* 0x00006e00001c7a25 */ /* 0x000fe200078e0006 */
[----:B------:R-:W-:Y:S01]  /*08e0*/  MOV R172, R30 ;  /* 0x0000001e00ac7202 */ /* 0x000fe20000000f00 */
[----:B------:R-:W-:Y:S04]  /*08f0*/  STL.64 [R1+0x38], R30 ;  /* 0x0000381e01007387 */ /* 0x000fe80000100a00 */
        /* <DEDUP_REMOVED lines=55> */
[----:B--2---:R-:W-:-:S05]  /*0c70*/  IMAD.WIDE.U32 R6, R12, c[0x0][0x1a0], RZ ;  /* 0x000068000c067a25 */ /* 0x004fca00078e00ff */
[----:B------:R-:W-:Y:S02]  /*0c80*/  IADD3 R0, R7, R0, RZ ;  /* 0x0000000007007210 */ /* 0x000fe40007ffe0ff */
[----:B-1----:R-:W-:-:S04]  /*0c90*/  IADD3 R4, P0, R2, UR7, RZ ;  /* 0x0000000702047c10 */ /* 0x002fc8000ff1e0ff */
[----:B------:R-:W-:Y:S02]  /*0ca0*/  IADD3.X R5, R3, UR12, RZ, P0, !PT ;  /* 0x0000000c03057c10 */ /* 0x000fe400087fe4ff */
[----:B------:R-:W-:Y:S01]  /*0cb0*/  LEA R7, P0, R6, R28, 0x6 ;  /* 0x0000001c06077211 */ /* 0x000fe200078030ff */
[----:B----4-:R-:W-:Y:S02]  /*0cc0*/  IMAD.IADD R2, R29, 0x1, R14 ;  /* 0x000000011d027824 */ /* 0x010fe400078e020e */
[----:B------:R1:W-:Y:S01]  /*0cd0*/  LDGSTS.E.BYPASS.LTC128B.128 [R251+0x9800], [R4.64] ;  /* 0x0980000004fb7fae */ /* 0x0003e2000b901d48 */
[----:B------:R-:W-:-:S03]  /*0ce0*/  IMAD.SHL.U32 R3, R21, 0x8, RZ ;  /* 0x0000000815037824 */ /* 0x000fc600078e00ff */
[----:B------:R1:W-:Y:S01]  /*0cf0*/  LDGSTS.E.BYPASS.LTC128B.128 [R251+0xb800], [R4.64+0x80] ;  /* 0x0b80008004fb7fae */ /* 0x0003e2000b901d48 */
[----:B------:R-:W-:Y:S02]  /*0d00*/  LEA.HI.X R6, R6, R2, R0, 0x6, P0 ;  /* 0x0000000206067211 */ /* 0x000fe400000f3400 */
[----:B------:R-:W-:Y:S01]  /*0d10*/  LEA R0, R21, R15, 0x9 ;  /* 0x0000000f15007211 */ /* 0x000fe200078e48ff */
        /* <DEDUP_REMOVED lines=8> */
[----:B--2---:R-:W-:Y:S01]  /*0da0*/  SHF.L.U32 R2, R73, 0x6, RZ ;  /* 0x0000000649027819 */ /* 0x004fe200000006ff */
        /* <DEDUP_REMOVED lines=17> */
[----:B-1----:R-:W-:-:S02]  /*0ec0*/  LEA R5, R7, R149, 0xa ;  /* 0x0000009507057211 */ /* 0x002fc400078e50ff */
[----:B------:R-:W-:Y:S02]  /*0ed0*/  IADD3 R4, P0, R6, UR13, RZ ;  /* 0x0000000d06047c10 */ /* 0x000fe4000ff1e0ff */
[----:B------:R-:W-:Y:S02]  /*0ee0*/  IADD3.X R7, R3, UR5, RZ, P1, !PT ;  /* 0x0000000503077c10 */ /* 0x000fe40008ffe4ff */
[----:B------:R-:W-:Y:S01]  /*0ef0*/  LOP3.LUT P1, RZ, R73, 0x2, RZ, 0xc0, !PT ;  /* 0x0000000249ff7812 */ /* 0x000fe2000782c0ff */
[----:B--2---:R-:W-:Y:S01]  /*0f00*/  IMAD.IADD R2, R5, 0x1, R150 ;  /* 0x0000000105027824 */ /* 0x004fe200078e0296 */
[----:B------:R-:W-:Y:S01]  /*0f10*/  IADD3.X R5, R7, UR5, RZ, P0, !PT ;  /* 0x0000000507057c10 */ /* 0x000fe200087fe4ff */
[----:B------:R-:W-:Y:S01]  /*0f20*/  IMAD.SHL.U32 R3, R0, 0x2, RZ ;  /* 0x0000000200037824 */ /* 0x000fe200078e00ff */
[----:B------:R1:W-:Y:S01]  /*0f30*/  LDGSTS.E.BYPASS.LTC128B.128 [R251+0xd000], [R6.64] ;  /* 0x0d00000006fb7fae */ /* 0x0003e2000b901d48 */
[----:B------:R-:W-:Y:S02]  /*0f40*/  LOP3.LUT P0, RZ, R72, 0x2, RZ, 0xc0, !PT ;  /* 0x0000000248ff7812 */ /* 0x000fe4000780c0ff */
[----:B------:R-:W-:Y:S01]  /*0f50*/  SHF.L.U32 R239, R2, 0x1, RZ ;  /* 0x0000000102ef7819 */ /* 0x000fe200000006ff */
[----:B------:R1:W-:Y:S01]  /*0f60*/  LDGSTS.E.BYPASS.LTC128B.128 [R251+0xf000], [R6.64+0x80] ;  /* 0x0f00008006fb7fae */ /* 0x0003e2000b901d48 */
[----:B------:R-:W-:-:S03]  /*0f70*/  MOV R2, 0x40 ;  /* 0x0000004000027802 */ /* 0x000fc60000000f00 */
[----:B------:R2:W-:Y:S04]  /*0f80*/  LDGSTS.E.BYPASS.LTC128B.128 [R251+0xd800], [R4.64] ;  /* 0x0d80000004fb7fae */ /* 0x0005e8000b901d48 */
[----:B------:R2:W-:Y:S02]  /*0f90*/  LDGSTS.E.BYPASS.LTC128B.128 [R251+0xf800], [R4.64+0x80] ;  /* 0x0f80008004fb7fae */ /* 0x0005e4000b901d48 */
[----:B------:R-:W-:Y:S02]  /*0fa0*/  @P0 IADD3 R243, R238, -0x20, RZ ;  /* 0xffffffe0eef30810 */ /* 0x000fe40007ffe0ff */
[----:B------:R-:W-:Y:S01]  /*0fb0*/  LDSM.16.M88.4 R12, [R239] ;  /* 0x00000000ef0c783b */ /* 0x000fe20000000200 */
[----:B------:R-:W-:Y:S02]  /*0fc0*/  LOP3.LUT P0, RZ, R72, 0x4, RZ, 0xc0, !PT ;  /* 0x0000000448ff7812 */ /* 0x000fe4000780c0ff */
[C---:B------:R-:W-:Y:S01]  /*0fd0*/  IADD3 R250, R243.reuse, 0x800, RZ ;  /* 0x00000800f3fa7810 */ /* 0x040fe20007ffe0ff */
[----:B------:R-:W4:Y:S01]  /*0fe0*/  LDSM.16.M88.4 R32, [R3+0x8000] ;  /* 0x008000000320783b */ /* 0x000f220000000200 */
[----:B------:R-:W-:-:S02]  /*0ff0*/  IADD3 R249, R243, 0x1000, RZ ;  /* 0x00001000f3f97810 */ /* 0x000fc40007ffe0ff */
[C---:B------:R-:W-:Y:S01]  /*1000*/  IADD3 R248, R243.reuse, 0x1800, RZ ;  /* 0x00001800f3f87810 */ /* 0x040fe20007ffe0ff */
[----:B---3--:R-:W3:Y:S01]  /*1010*/  LDSM.16.M88.4 R8, [R239+0x2000] ;  /* 0x00200000ef08783b */ /* 0x008ee20000000200 */
[C---:B------:R-:W-:Y:S02]  /*1020*/  IADD3 R247, R243.reuse, 0x2000, RZ ;  /* 0x00002000f3f77810 */ /* 0x040fe40007ffe0ff */
[C---:B------:R-:W-:Y:S01]  /*1030*/  IADD3 R246, R243.reuse, 0x2800, RZ ;  /* 0x00002800f3f67810 */ /* 0x040fe20007ffe0ff */
[----:B------:R-:W5:Y:S01]  /*1040*/  LDSM.16.M88.4 R28, [R3+0x8800] ;  /* 0x00880000031c783b */ /* 0x000f620000000200 */
[C---:B------:R-:W-:Y:S02]  /*1050*/  IADD3 R245, R243.reuse, 0x3000, RZ ;  /* 0x00003000f3f57810 */ /* 0x040fe40007ffe0ff */
[----:B------:R-:W-:Y:S01]  /*1060*/  IADD3 R244, R243, 0x3800, RZ ;  /* 0x00003800f3f47810 */ /* 0x000fe20007ffe0ff */
[----:B------:R-:W1:Y:S04]  /*1070*/  LDSM.16.M88.4 R24, [R3+0x9000] ;  /* 0x009000000318783b */ /* 0x000e680000000200 */
[----:B------:R-:W1:Y:S01]  /*1080*/  LDSM.16.M88.4 R16, [R3+0x9800] ;  /* 0x009800000310783b */ /* 0x000e620000000200 */
[----:B--2---:R-:W-:-:S03]  /*1090*/  MOV R4, 0x20 ;  /* 0x0000002000047802 */ /* 0x004fc60000000f00 */
[----:B------:R-:W-:Y:S01]  /*10a0*/  LDSM.16.M88.4 R60, [R243+0x800] ;  /* 0x00080000f33c783b */ /* 0x000fe20000000200 */
[----:B------:R-:W-:-:S03]  /*10b0*/  SEL R4, R4, 0xffffffe0, !P1 ;  /* 0xffffffe004047807 */ /* 0x000fc60004800000 */
[----:B------:R-:W-:Y:S01]  /*10c0*/  LDSM.16.M88.4 R64, [R243] ;  /* 0x00000000f340783b */ /* 0x000fe20000000200 */
[----:B------:R-:W-:Y:S01]  /*10d0*/  LOP3.LUT P1, RZ, R73, 0x4, RZ, 0xc0, !PT ;  /* 0x0000000449ff7812 */ /* 0x000fe2000782c0ff */
[C---:B------:R-:W-:Y:S02]  /*10e0*/  IMAD.IADD R240, R239.reuse, 0x1, R4 ;  /* 0x00000001eff07824 */ /* 0x040fe400078e0204 */
[----:B------:R-:W-:Y:S01]  /*10f0*/  LDSM.16.M88.4 R56, [R243+0x1000] ;  /* 0x00100000f338783b */ /* 0x000fe20000000200 */
[C---:B------:R-:W-:Y:S02]  /*1100*/  SEL R0, R2.reuse, 0xffffffc0, !P1 ;  /* 0xffffffc002007807 */ /* 0x040fe40004800000 */
[----:B------:R-:W-:Y:S01]  /*1110*/  SEL R2, R2, 0xffffffc0, !P0 ;  /* 0xffffffc002027807 */ /* 0x000fe20004000000 */
[----:B------:R-:W2:Y:S01]  /*1120*/  LDSM.16.M88.4 R20, [R240+0x2000] ;  /* 0x00200000f014783b */ /* 0x000ea20000000200 */
[----:B------:R-:W-:Y:S01]  /*1130*/  IADD3 R241, R240, R0, RZ ;  /* 0x00000000f0f17210 */ /* 0x000fe20007ffe0ff */
[----:B------:R-:W-:Y:S01]  /*1140*/  IMAD.IADD R242, R239, 0x1, R0 ;  /* 0x00000001eff27824 */ /* 0x000fe200078e0200 */
[----:B------:R-:W-:Y:S01]  /*1150*/  IADD3 R237, R238, R2, RZ ;  /* 0x00000002eeed7210 */ /* 0x000fe20007ffe0ff */
[----:B------:R-:W1:Y:S01]  /*1160*/  LDSM.16.M88.4 R52, [R243+0x1800] ;  /* 0x00180000f334783b */ /* 0x000e620000000200 */
[----:B------:R-:W-:Y:S01]  /*1170*/  IMAD.IADD R236, R2, 0x1, R243 ;  /* 0x0000000102ec7824 */ /* 0x000fe200078e02f3 */
[----:B------:R-:W-:Y:S01]  /*1180*/  ISETP.GE.AND P0, PT, R148, 0x41, PT ;  /* 0x000000419400780c */ /* 0x000fe20003f06270 */
[-C--:B----4-:R-:W-:Y:S01]  /*1190*/  HMMA.16816.F32.BF16 R116, R12, R32.reuse, RZ ;  /* 0x000000200c74723c */ /* 0x090fe200000418ff */
[----:B------:R-:W0:Y:S07]  /*11a0*/  LDGDEPBAR ;  /* 0x00000000000079af */ /* 0x000e2e0000000000 */
[C---:B---3--:R-:W-:Y:S08]  /*11b0*/  HMMA.16816.F32.BF16 R48, R8.reuse, R32, RZ ;  /* 0x000000200830723c */ /* 0x048ff000000418ff */
[-C--:B------:R-:W-:Y:S08]  /*11c0*/  HMMA.16816.F32.BF16 R68, R8, R34.reuse, RZ ;  /* 0x000000220844723c */ /* 0x080ff000000418ff */
[----:B------:R-:W-:Y:S08]  /*11d0*/  HMMA.16816.F32.BF16 R112, R12, R34, RZ ;  /* 0x000000220c70723c */ /* 0x000ff000000418ff */
[C---:B-----5:R-:W-:Y:S08]  /*11e0*/  HMMA.16816.F32.BF16 R44, R8.reuse, R28, RZ ;  /* 0x0000001c082c723c */ /* 0x060ff000000418ff */
[C---:B-1----:R-:W-:Y:S08]  /*11f0*/  HMMA.16816.F32.BF16 R40, R8.reuse, R24, RZ ;  /* 0x000000180828723c */ /* 0x042ff000000418ff */
[C---:B------:R-:W-:Y:S08]  /*1200*/  HMMA.16816.F32.BF16 R36, R8.reuse, R16, RZ ;  /* 0x000000100824723c */ /* 0x040ff000000418ff */
[C---:B------:R-:W-:Y:S08]  /*1210*/  HMMA.16816.F32.BF16 R32, R8.reuse, R30, RZ ;  /* 0x0000001e0820723c */ /* 0x040ff000000418ff */
[C---:B------:R-:W-:Y:S08]  /*1220*/  HMMA.16816.F32.BF16 R84, R8.reuse, R26, RZ ;  /* 0x0000001a0854723c */ /* 0x040ff000000418ff */
[----:B------:R-:W-:Y:S01]  /*1230*/  HMMA.16816.F32.BF16 R80, R8, R18, RZ ;  /* 0x000000120850723c */ /* 0x000fe200000418ff */
[----:B------:R-:W1:Y:S07]  /*1240*/  LDSM.16.M88.4 R8, [R240] ;  /* 0x00000000f008783b */ /* 0x000e6e0000000200 */
[C---:B------:R-:W-:Y:S08]  /*1250*/  HMMA.16816.F32.BF16 R92, R12.reuse, R16, RZ ;  /* 0x000000100c5c723c */ /* 0x040ff000000418ff */
[----:B------:R-:W-:Y:S01]  /*1260*/  HMMA.16816.F32.BF16 R76, R12, R18, RZ ;  /* 0x000000120c4c723c */ /* 0x000fe200000418ff */
[----:B------:R-:W-:Y:S07]  /*1270*/  LDSM.16.M88.4 R16, [R242] ;  /* 0x00000000f210783b */ /* 0x000fee0000000200 */
[----:B--2---:R-:W-:Y:S01]  /*1280*/  HMMA.16816.F32.BF16 R140, R20, R62, R32 ;  /* 0x0000003e148c723c */ /* 0x004fe20000041820 */
[----:B------:R-:W2:Y:S07]  /*1290*/  LDSM.16.M88.4 R32, [R237] ;  /* 0x00000000ed20783b */ /* 0x000eae0000000200 */
[C---:B------:R-:W-:Y:S08]  /*12a0*/  HMMA.16816.F32.BF16 R108, R12.reuse, R28, RZ ;  /* 0x0000001c0c6c723c */ /* 0x040ff000000418ff */
[C---:B------:R-:W-:Y:S01]  /*12b0*/  HMMA.16816.F32.BF16 R104, R12.reuse, R30, RZ ;  /* 0x0000001e0c68723c */ /* 0x040fe200000418ff */
[----:B------:R-:W-:Y:S07]  /*12c0*/  LDSM.16.M88.4 R28, [R237+0x800] ;  /* 0x00080000ed1c783b */ /* 0x000fee0000000200 */
[C---:B------:R-:W-:Y:S08]  /*12d0*/  HMMA.16816.F32.BF16 R100, R12.reuse, R24, RZ ;  /* 0x000000180c64723c */ /* 0x040ff000000418ff */
[----:B------:R-:W-:Y:S01]  /*12e0*/  HMMA.16816.F32.BF16 R96, R12, R26, RZ ;  /* 0x0000001a0c60723c */ /* 0x000fe200000418ff */
[----:B------:R-:W-:Y:S04]  /*12f0*/  LDSM.16.M88.4 R12, [R242+0x2000] ;  /* 0x00200000f20c783b */ /* 0x000fe80000000200 */
[----:B------:R-:W-:Y:S03]  /*1300*/  LDSM.16.M88.4 R24, [R237+0x1000] ;  /* 0x00100000ed18783b */ /* 0x000fe60000000200 */
[C---:B------:R-:W-:Y:S08]  /*1310*/  HMMA.16816.F32.BF16 R88, R20.reuse, R64, R48 ;  /* 0x000000401458723c */ /* 0x040ff00000041830 */
[C---:B------:R-:W-:Y:S01]  /*1320*/  HMMA.16816.F32.BF16 R124, R20.reuse, R60, R44 ;  /* 0x0000003c147c723c */ /* 0x040fe2000004182c */
[----:B------:R-:W-:Y:S07]  /*1330*/  LDSM.16.M88.4 R44, [R236] ;  /* 0x00000000ec2c783b */ /* 0x000fee0000000200 */
[C---:B------:R-:W-:Y:S01]  /*1340*/  HMMA.16816.F32.BF16 R120, R20.reuse, R56, R40 ;  /* 0x000000381478723c */ /* 0x040fe20000041828 */
[----:B------:R-:W-:Y:S07]  /*1350*/  LDSM.16.M88.4 R40, [R241] ;  /* 0x00000000f128783b */ /* 0x000fee0000000200 */
[C---:B------:R-:W-:Y:S08]  /*1360*/  HMMA.16816.F32.BF16 R36, R20.reuse, R52, R36 ;  /* 0x000000341424723c */ /* 0x040ff00000041824 */
[C---:B------:R-:W-:Y:S08]  /*1370*/  HMMA.16816.F32.BF16 R68, R20.reuse, R66, R68 ;  /* 0x000000421444723c */ /* 0x040ff00000041844 */
[C---:B------:R-:W-:Y:S08]  /*1380*/  HMMA.16816.F32.BF16 R144, R20.reuse, R58, R84 ;  /* 0x0000003a1490723c */ /* 0x040ff00000041854 */
[----:B------:R-:W-:Y:S01]  /*1390*/  HMMA.16816.F32.BF16 R72, R20, R54, R80 ;  /* 0x000000361448723c */ /* 0x000fe20000041850 */
[----:B------:R-:W3:Y:S07]  /*13a0*/  LDSM.16.M88.4 R20, [R237+0x1800] ;  /* 0x00180000ed14783b */ /* 0x000eee0000000200 */
[C---:B-1----:R-:W-:Y:S01]  /*13b0*/  HMMA.16816.F32.BF16 R48, R8.reuse, R64, R116 ;  /* 0x000000400830723c */ /* 0x042fe20000041874 */
[----:B------:R-:W-:Y:S07]  /*13c0*/  LDSM.16.M88.4 R116, [R236+0x1800] ;  /* 0x00180000ec74783b */ /* 0x000fee0000000200 */
[C---:B------:R-:W-:Y:S08]  /*13d0*/  HMMA.16816.F32.BF16 R132, R8.reuse, R60, R108 ;  /* 0x0000003c0884723c */ /* 0x040ff0000004186c */
[----:B------:R-:W-:Y:S08]  /*13e0*/  HMMA.16816.F32.BF16 R108, R8, R66, R112 ;  /* 0x00000042086c723c */ /* 0x000ff00000041870 */
[----:B--2---:R-:W-:Y:S08]  /*13f0*/  HMMA.16816.F32.BF16 R48, R16, R32, R48 ;  /* 0x000000201030723c */ /* 0x004ff00000041830 */
[C---:B------:R-:W-:Y:S08]  /*1400*/  HMMA.16816.F32.BF16 R112, R8.reuse, R62, R104 ;  /* 0x0000003e0870723c */ /* 0x040ff00000041868 */
[C---:B------:R-:W-:Y:S08]  /*1410*/  HMMA.16816.F32.BF16 R136, R8.reuse, R56, R100 ;  /* 0x000000380888723c */ /* 0x040ff00000041864 */
[C---:B------:R-:W-:Y:S08]  /*1420*/  HMMA.16816.F32.BF16 R104, R8.reuse, R58, R96 ;  /* 0x0000003a0868723c */ /* 0x040ff00000041860 */
[C---:B------:R-:W-:Y:S08]  /*1430*/  HMMA.16816.F32.BF16 R56, R8.reuse, R54, R76 ;  /* 0x000000360838723c */ /* 0x040ff0000004184c */
[----:B------:R-:W-:Y:S01]  /*1440*/  HMMA.16816.F32.BF16 R128, R8, R52, R92 ;  /* 0x000000340880723c */ /* 0x000fe2000004185c */
[----:B------:R-:W1:Y:S04]  /*1450*/  LDSM.16.M88.4 R8, [R241+0x2000] ;  /* 0x00200000f108783b */ /* 0x000e680000000200 */
[----:B------:R-:W-:Y:S03]  /*1460*/  LDSM.16.M88.4 R52, [R236+0x800] ;  /* 0x00080000ec34783b */ /* 0x000fe60000000200 */
[C---:B---3--:R-:W-:Y:S01]  /*1470*/  HMMA.16816.F32.BF16 R76, R12.reuse, R20, R36 ;  /* 0x000000140c4c723c */ /* 0x048fe20000041824 */
[----:B------:R-:W-:Y:S04]  /*1480*/  LDSM.16.M88.4 R36, [R239+0x4000] ;  /* 0x00400000ef24783b */ /* 0x000fe80000000200 */
[----:B------:R-:W-:Y:S03]  /*1490*/  LDSM.16.M88.4 R92, [R236+0x1000] ;  /* 0x00100000ec5c783b */ /* 0x000fe60000000200 */
[C---:B------:R-:W-:Y:S01]  /*14a0*/  HMMA.16816.F32.BF16 R100, R12.reuse, R34, R68 ;  /* 0x000000220c64723c */ /* 0x040fe20000041844 */
[----:B------:R-:W2:Y:S07]  /*14b0*/  LDSM.16.M88.4 R68, [R3+0xa000] ;  /* 0x00a000000344783b */ /* 0x000eae0000000200 */
[C---:B------:R-:W-:Y:S08]  /*14c0*/  HMMA.16816.F32.BF16 R64, R12.reuse, R32, R88 ;  /* 0x000000200c40723c */ /* 0x040ff00000041858 */
[C---:B------:R-:W-:Y:S08]  /*14d0*/  HMMA.16816.F32.BF16 R96, R12.reuse, R28, R124 ;  /* 0x0000001c0c60723c */ /* 0x040ff0000004187c */
[C---:B------:R-:W-:Y:S08]  /*14e0*/  HMMA.16816.F32.BF16 R84, R12.reuse, R24, R120 ;  /* 0x000000180c54723c */ /* 0x040ff00000041878 */
[C---:B------:R-:W-:Y:S08]  /*14f0*/  HMMA.16816.F32.BF16 R88, R12.reuse, R30, R140 ;  /* 0x0000001e0c58723c */ /* 0x040ff0000004188c */
[C---:B------:R-:W-:Y:S08]  /*1500*/  HMMA.16816.F32.BF16 R80, R12.reuse, R26, R144 ;  /* 0x0000001a0c50723c */ /* 0x040ff00000041890 */
[----:B------:R-:W-:Y:S08]  /*1510*/  HMMA.16816.F32.BF16 R72, R12, R22, R72 ;  /* 0x000000160c48723c */ /* 0x000ff00000041848 */
[----:B------:R-:W-:Y:S01]  /*1520*/  HMMA.16816.F32.BF16 R12, R40, R44, R48 ;  /* 0x0000002c280c723c */ /* 0x000fe20000041830 */
[----:B------:R-:W-:Y:S07]  /*1530*/  LDSM.16.M88.4 R48, [R237+0x2000] ;  /* 0x00200000ed30783b */ /* 0x000fee0000000200 */
[C---:B------:R-:W-:Y:S01]  /*1540*/  HMMA.16816.F32.BF16 R60, R16.reuse, R34, R108 ;  /* 0x00000022103c723c */ /* 0x040fe2000004186c */
[----:B------:R-:W3:Y:S07]  /*1550*/  LDSM.16.M88.4 R32, [R239+0x6000] ;  /* 0x00600000ef20783b */ /* 0x000eee0000000200 */
[C---:B------:R-:W-:Y:S08]  /*1560*/  HMMA.16816.F32.BF16 R108, R16.reuse, R28, R132 ;  /* 0x0000001c106c723c */ /* 0x040ff00000041884 */
[C---:B------:R-:W-:Y:S01]  /*1570*/  HMMA.16816.F32.BF16 R112, R16.reuse, R30, R112 ;  /* 0x0000001e1070723c */ /* 0x040fe20000041870 */
[----:B------:R-:W-:Y:S07]  /*1580*/  LDSM.16.M88.4 R28, [R240+0x4000] ;  /* 0x00400000f01c783b */ /* 0x000fee0000000200 */
[C---:B------:R-:W-:Y:S01]  /*1590*/  HMMA.16816.F32.BF16 R120, R16.reuse, R22, R56 ;  /* 0x000000161078723c */ /* 0x040fe20000041838 */
[----:B------:R-:W4:Y:S07]  /*15a0*/  LDSM.16.M88.4 R56, [R243+0x2000] ;  /* 0x00200000f338783b */ /* 0x000f2e0000000200 */
[C---:B------:R-:W-:Y:S08]  /*15b0*/  HMMA.16816.F32.BF16 R136, R16.reuse, R24, R136 ;  /* 0x000000181088723c */ /* 0x040ff00000041888 */
[C---:B------:R-:W-:Y:S01]  /*15c0*/  HMMA.16816.F32.BF16 R104, R16.reuse, R26, R104 ;  /* 0x0000001a1068723c */ /* 0x040fe20000041868 */
[----:B------:R-:W5:Y:S07]  /*15d0*/  LDSM.16.M88.4 R24, [R240+0x6000] ;  /* 0x00600000f018783b */ /* 0x000f6e0000000200 */
[----:B------:R-:W-:Y:S01]  /*15e0*/  HMMA.16816.F32.BF16 R128, R16, R20, R128 ;  /* 0x000000141080723c */ /* 0x000fe20000041880 */
[----:B------:R-:W3:Y:S07]  /*15f0*/  LDSM.16.M88.4 R20, [R242+0x4000] ;  /* 0x00400000f214783b */ /* 0x000eee0000000200 */
[----:B-1----:R-:W-:Y:S08]  /*1600*/  HMMA.16816.F32.BF16 R16, R8, R44, R64 ;  /* 0x0000002c0810723c */ /* 0x002ff00000041840 */
[----:B--2---:R-:W-:Y:S08]  /*1610*/  HMMA.16816.F32.BF16 R12, R36, R68, R12 ;  /* 0x00000044240c723c */ /* 0x004ff0000004180c */
[C---:B------:R-:W-:Y:S08]  /*1620*/  HMMA.16816.F32.BF16 R152, R8.reuse, R118, R72 ;  /* 0x000000760898723c */ /* 0x040ff00000041848 */
[-C--:B------:R-:W-:Y:S08]  /*1630*/  HMMA.16816.F32.BF16 R100, R8, R46.reuse, R100 ;  /* 0x0000002e0864723c */ /* 0x080ff00000041864 */
[----:B------:R-:W-:Y:S08]  /*1640*/  HMMA.16816.F32.BF16 R72, R40, R46, R60 ;  /* 0x0000002e2848723c */ /* 0x000ff0000004183c */
[----:B---3--:R-:W-:Y:S01]  /*1650*/  HMMA.16816.F32.BF16 R44, R32, R68, R16 ;  /* 0x00000044202c723c */ /* 0x008fe20000041810 */
[----:B------:R-:W1:Y:S07]  /*1660*/  LDSM.16.M88.4 R16, [R242+0x6000] ;  /* 0x00600000f210783b */ /* 0x000e6e0000000200 */
[----:B----4-:R-:W-:Y:S01]  /*1670*/  HMMA.16816.F32.BF16 R60, R28, R56, R12 ;  /* 0x000000381c3c723c */ /* 0x010fe2000004180c */
[----:B------:R-:W-:Y:S07]  /*1680*/  LDSM.16.M88.4 R12, [R241+0x4000] ;  /* 0x00400000f10c783b */ /* 0x000fee0000000200 */
[C---:B------:R-:W-:Y:S08]  /*1690*/  HMMA.16816.F32.BF16 R124, R8.reuse, R54, R88 ;  /* 0x00000036087c723c */ /* 0x040ff00000041858 */
[-C--:B------:R-:W-:Y:S08]  /*16a0*/  HMMA.16816.F32.BF16 R96, R8, R52.reuse, R96 ;  /* 0x000000340860723c */ /* 0x080ff00000041860 */
[C---:B------:R-:W-:Y:S08]  /*16b0*/  HMMA.16816.F32.BF16 R88, R40.reuse, R52, R108 ;  /* 0x000000342858723c */ /* 0x040ff0000004186c */
[----:B------:R-:W-:Y:S01]  /*16c0*/  HMMA.16816.F32.BF16 R112, R40, R54, R112 ;  /* 0x000000362870723c */ /* 0x000fe20000041870 */
[----:B------:R-:W2:Y:S07]  /*16d0*/  LDSM.16.M88.4 R52, [R236+0x2000] ;  /* 0x00200000ec34783b */ /* 0x000eae0000000200 */
[----:B-----5:R-:W-:Y:S08]  /*16e0*/  HMMA.16816.F32.BF16 R44, R24, R56, R44 ;  /* 0x00000038182c723c */ /* 0x020ff0000004182c */
[----:B------:R-:W-:Y:S01]  /*16f0*/  HMMA.16816.F32.BF16 R64, R20, R48, R60 ;  /* 0x000000301440723c */ /* 0x000fe2000004183c */
[----:B------:R-:W3:Y:S07]  /*1700*/  LDSM.16.M88.4 R60, [R3+0xa800] ;  /* 0x00a80000033c783b */ /* 0x000eee0000000200 */
[----:B------:R-:W-:Y:S08]  /*1710*/  HMMA.16816.F32.BF16 R72, R36, R70, R72 ;  /* 0x000000462448723c */ /* 0x000ff00000041848 */
[C---:B------:R-:W-:Y:S08]  /*1720*/  HMMA.16816.F32.BF16 R144, R8.reuse, R116, R76 ;  /* 0x000000740890723c */ /* 0x040ff0000004184c */
[C---:B------:R-:W-:Y:S08]  /*1730*/  HMMA.16816.F32.BF16 R132, R8.reuse, R92, R84 ;  /* 0x0000005c0884723c */ /* 0x040ff00000041854 */
[----:B------:R-:W-:Y:S01]  /*1740*/  HMMA.16816.F32.BF16 R140, R8, R94, R80 ;  /* 0x0000005e088c723c */ /* 0x000fe20000041850 */
[----:B------:R-:W4:Y:S07]  /*1750*/  LDSM.16.M88.4 R8, [R241+0x6000] ;  /* 0x00600000f108783b */ /* 0x000f2e0000000200 */
[----:B------:R-:W-:Y:S08]  /*1760*/  HMMA.16816.F32.BF16 R76, R32, R70, R100 ;  /* 0x00000046204c723c */ /* 0x000ff00000041864 */
[----:B-1----:R-:W-:Y:S08]  /*1770*/  HMMA.16816.F32.BF16 R44, R16, R48, R44 ;  /* 0x00000030102c723c */ /* 0x002ff0000004182c */
[----:B--2---:R-:W-:Y:S01]  /*1780*/  HMMA.16816.F32.BF16 R80, R12, R52, R64 ;  /* 0x000000340c50723c */ /* 0x004fe20000041840 */
[----:B------:R-:W1:Y:S07]  /*1790*/  LDSM.16.M88.4 R64, [R243+0x2800] ;  /* 0x00280000f340783b */ /* 0x000e6e0000000200 */
[-C--:B------:R-:W-:Y:S08]  /*17a0*/  HMMA.16816.F32.BF16 R68, R28, R58.reuse, R72 ;  /* 0x0000003a1c44723c */ /* 0x080ff00000041848 */
[----:B------:R-:W-:Y:S08]  /*17b0*/  HMMA.16816.F32.BF16 R76, R24, R58, R76 ;  /* 0x0000003a184c723c */ /* 0x000ff0000004184c */
[----:B---3--:R-:W-:Y:S01]  /*17c0*/  HMMA.16816.F32.BF16 R72, R36, R60, R88 ;  /* 0x0000003c2448723c */ /* 0x008fe20000041858 */
[----:B------:R-:W-:-:S04]  /*17d0*/  FMUL.FTZ R2, R80, c[0x0][0x2ec] ;  /* 0x0000bb0050027a20 */ /* 0x000fc80000410000 */
[----:B------:R2:W3:Y:S03]  /*17e0*/  MUFU.TANH R171, R2 ;  /* 0x0000000200ab7308 */ /* 0x0004e60000002400 */
[C---:B------:R-:W-:Y:S08]  /*17f0*/  HMMA.16816.F32.BF16 R136, R40.reuse, R92, R136 ;  /* 0x0000005c2888723c */ /* 0x040ff00000041888 */
[----:B------:R-:W-:Y:S01]  /*1800*/  HMMA.16816.F32.BF16 R108, R40, R94, R104 ;  /* 0x0000005e286c723c */ /* 0x000fe20000041868 */
[----:B--2---:R-:W-:-:S07]  /*1810*/  FMUL.FTZ R2, R81, c[0x0][0x2ec] ;  /* 0x0000bb0051027a20 */ /* 0x004fce0000410000 */
[C---:B------:R-:W-:Y:S01]  /*1820*/  HMMA.16816.F32.BF16 R128, R40.reuse, R116, R128 ;  /* 0x000000742880723c */ /* 0x040fe20000041880 */
[----:B------:R2:W1:Y:S07]  /*1830*/  MUFU.TANH R170, R2 ;  /* 0x0000000200aa7308 */ /* 0x00046e0000002400 */
[----:B------:R-:W-:Y:S08]  /*1840*/  HMMA.16816.F32.BF16 R120, R40, R118, R120 ;  /* 0x000000762878723c */ /* 0x000ff00000041878 */
[----:B----4-:R-:W-:Y:S01]  /*1850*/  HMMA.16816.F32.BF16 R84, R8, R52, R44 ;  /* 0x000000340854723c */ /* 0x010fe2000004182c */
[----:B------:R-:W4:Y:S01]  /*1860*/  LDSM.16.M88.4 R44, [R237+0x2800] ;  /* 0x00280000ed2c783b */ /* 0x000f220000000200 */
[----:B--2---:R-:W-:-:S04]  /*1870*/  FMUL.FTZ R2, R82, c[0x0][0x2ec] ;  /* 0x0000bb0052027a20 */ /* 0x004fc80000410000 */
[----:B------:R2:W1:Y:S02]  /*1880*/  MUFU.TANH R179, R2 ;  /* 0x0000000200b37308 */ /* 0x0004640000002400 */
[----:B------:R-:W-:Y:S08]  /*1890*/  HMMA.16816.F32.BF16 R40, R32, R60, R96 ;  /* 0x0000003c2028723c */ /* 0x000ff00000041860 */
[----:B------:R-:W-:Y:S01]  /*18a0*/  HMMA.16816.F32.BF16 R56, R20, R50, R68 ;  /* 0x000000321438723c */ /* 0x000fe20000041844 */
[----:B--2---:R-:W-:-:S07]  /*18b0*/  FMUL.FTZ R2, R83, c[0x0][0x2ec] ;  /* 0x0000bb0053027a20 */ /* 0x004fce0000410000 */
[----:B------:R-:W-:Y:S01]  /*18c0*/  HMMA.16816.F32.BF16 R68, R16, R50, R76 ;  /* 0x000000321044723c */ /* 0x000fe2000004184c */
[----:B------:R2:W2:Y:S07]  /*18d0*/  MUFU.TANH R178, R2 ;  /* 0x0000000200b27308 */ /* 0x0004ae0000002400 */
[-C--:B-1----:R-:W-:Y:S08]  /*18e0*/  HMMA.16816.F32.BF16 R72, R28, R64.reuse, R72 ;  /* 0x000000401c48723c */ /* 0x082ff00000041848 */
[----:B------:R-:W-:Y:S01]  /*18f0*/  HMMA.16816.F32.BF16 R48, R24, R64, R40 ;  /* 0x000000401830723c */ /* 0x000fe20000041828 */
[----:B------:R-:W-:Y:S01]  /*1900*/  LDSM.16.M88.4 R40, [R236+0x2800] ;  /* 0x00280000ec28783b */ /* 0x000fe20000000200 */
[----:B--2---:R-:W-:-:S04]  /*1910*/  FMUL.FTZ R2, R84, c[0x0][0x2ec] ;  /* 0x0000bb0054027a20 */ /* 0x004fc80000410000 */
[----:B------:R1:W2:Y:S02]  /*1920*/  MUFU.TANH R99, R2 ;  /* 0x0000000200637308 */ /* 0x0002a40000002400 */
[-C--:B------:R-:W-:Y:S01]  /*1930*/  HMMA.16816.F32.BF16 R80, R12, R54.reuse, R56 ;  /* 0x000000360c50723c */ /* 0x080fe20000041838 */
[----:B------:R-:W5:Y:S07]  /*1940*/  LDSM.16.M88.4 R56, [R3+0xb000] ;  /* 0x00b000000338783b */ /* 0x000f6e0000000200 */
[----:B------:R-:W-:Y:S01]  /*1950*/  HMMA.16816.F32.BF16 R88, R8, R54, R68 ;  /* 0x000000360858723c */ /* 0x000fe20000041844 */
[----:B-1----:R-:W-:-:S07]  /*1960*/  FMUL.FTZ R2, R85, c[0x0][0x2ec] ;  /* 0x0000bb0055027a20 */ /* 0x002fce0000410000 */
[----:B------:R-:W-:Y:S01]  /*1970*/  HMMA.16816.F32.BF16 R68, R36, R62, R112 ;  /* 0x0000003e2444723c */ /* 0x000fe20000041870 */
[----:B------:R1:W1:Y:S07]  /*1980*/  MUFU.TANH R98, R2 ;  /* 0x0000000200627308 */ /* 0x00026e0000002400 */
[----:B----4-:R-:W-:Y:S08]  /*1990*/  HMMA.16816.F32.BF16 R72, R20, R44, R72 ;  /* 0x0000002c1448723c */ /* 0x010ff00000041848 */
[----:B------:R-:W-:Y:S01]  /*19a0*/  HMMA.16816.F32.BF16 R76, R32, R62, R124 ;  /* 0x0000003e204c723c */ /* 0x000fe2000004187c */
[----:B-1----:R-:W-:-:S04]  /*19b0*/  FMUL.FTZ R2, R86, c[0x0][0x2ec] ;  /* 0x0000bb0056027a20 */ /* 0x002fc80000410000 */
[----:B------:R1:W4:Y:S03]  /*19c0*/  MUFU.TANH R97, R2 ;  /* 0x0000000200617308 */ /* 0x0003260000002400 */
[----:B------:R-:W-:Y:S01]  /*19d0*/  HMMA.16816.F32.BF16 R52, R16, R44, R48 ;  /* 0x0000002c1034723c */ /* 0x000fe20000041830 */
[----:B------:R-:W2:Y:S07]  /*19e0*/  LDSM.16.M88.4 R48, [R243+0x3000] ;  /* 0x00300000f330783b */ /* 0x000eae0000000200 */
[----:B------:R-:W-:Y:S01]  /*19f0*/  HMMA.16816.F32.BF16 R60, R28, R66, R68 ;  /* 0x000000421c3c723c */ /* 0x000fe20000041844 */
[----:B-1----:R-:W-:-:S07]  /*1a00*/  FMUL.FTZ R2, R87, c[0x0][0x2ec] ;  /* 0x0000bb0057027a20 */ /* 0x002fce0000410000 */
[----:B-----5:R-:W-:Y:S01]  /*1a10*/  HMMA.16816.F32.BF16 R68, R36, R56, R136 ;  /* 0x000000382444723c */ /* 0x020fe20000041888 */
[----:B------:R1:W1:Y:S07]  /*1a20*/  MUFU.TANH R96, R2 ;  /* 0x0000000200607308 */ /* 0x00026e0000002400 */
[----:B------:R-:W-:Y:S08]  /*1a30*/  HMMA.16816.F32.BF16 R84, R8, R40, R52 ;  /* 0x000000280854723c */ /* 0x000ff00000041834 */
[----:B------:R-:W-:Y:S01]  /*1a40*/  HMMA.16816.F32.BF16 R52, R32, R56, R132 ;  /* 0x000000382034723c */ /* 0x000fe20000041884 */
[----:B-1----:R-:W-:-:S04]  /*1a50*/  FMUL.FTZ R2, R80, c[0x0][0x2ec] ;  /* 0x0000bb0050027a20 */ /* 0x002fc80000410000 */
[----:B------:R1:W1:Y:S03]  /*1a60*/  MUFU.TANH R169, R2 ;  /* 0x0000000200a97308 */ /* 0x0002660000002400 */
[----:B--2---:R-:W-:Y:S01]  /*1a70*/  HMMA.16816.F32.BF16 R68, R28, R48, R68 ;  /* 0x000000301c44723c */ /* 0x004fe20000041844 */
[----:B-1----:R-:W-:-:S04]  /*1a80*/  FMUL.FTZ R2, R81, c[0x0][0x2ec] ;  /* 0x0000bb0051027a20 */ /* 0x002fc80000410000 */
[----:B------:R1:W2:Y:S02]  /*1a90*/  MUFU.TANH R168, R2 ;  /* 0x0000000200a87308 */ /* 0x0002a40000002400 */
[----:B-1----:R-:W-:-:S06]  /*1aa0*/  FMUL.FTZ R2, R82, c[0x0][0x2ec] ;  /* 0x0000bb0052027a20 */ /* 0x002fcc0000410000 */
[----:B------:R1:W1:Y:S02]  /*1ab0*/  MUFU.TANH R177, R2 ;  /* 0x0000000200b17308 */ /* 0x0002640000002400 */
[----:B-1----:R-:W-:Y:S02]  /*1ac0*/  FMUL.FTZ R2, R83, c[0x0][0x2ec] ;  /* 0x0000bb0053027a20 */ /* 0x002fe40000410000 */
[----:B------:R-:W-:Y:S04]  /*1ad0*/  HMMA.16816.F32.BF16 R80, R12, R40, R72 ;  /* 0x000000280c50723c */ /* 0x000fe80000041848 */
[----:B------:R1:W1:Y:S04]  /*1ae0*/  MUFU.TANH R176, R2 ;  /* 0x0000000200b07308 */ /* 0x0002680000002400 */
[----:B------:R-:W-:Y:S08]  /*1af0*/  HMMA.16816.F32.BF16 R72, R24, R66, R76 ;  /* 0x000000421848723c */ /* 0x000ff0000004184c */
[----:B------:R-:W-:Y:S01]  /*1b00*/  HMMA.16816.F32.BF16 R64, R20, R46, R60 ;  /* 0x0000002e1440723c */ /* 0x000fe2000004183c */
[----:B------:R-:W5:Y:S01]  /*1b10*/  LDSM.16.M88.4 R60, [R237+0x3000] ;  /* 0x00300000ed3c783b */ /* 0x000f620000000200 */
[----:B-1----:R-:W-:-:S04]  /*1b20*/  FMUL.FTZ R2, R88, c[0x0][0x2ec] ;  /* 0x0000bb0058027a20 */ /* 0x002fc80000410000 */
[----:B------:R1:W1:Y:S02]  /*1b30*/  MUFU.TANH R95, R2 ;  /* 0x00000002005f7308 */ /* 0x0002640000002400 */
[----:B------:R-:W-:Y:S01]  /*1b40*/  HMMA.16816.F32.BF16 R76, R24, R48, R52 ;  /* 0x00000030184c723c */ /* 0x000fe20000041834 */
[----:B------:R-:W2:Y:S07]  /*1b50*/  LDSM.16.M88.4 R52, [R236+0x3000] ;  /* 0x00300000ec34783b */ /* 0x000eae0000000200 */
[----:B------:R-:W-:Y:S01]  /*1b60*/  HMMA.16816.F32.BF16 R44, R16, R46, R72 ;  /* 0x0000002e102c723c */ /* 0x000fe20000041848 */
[----:B-1----:R-:W-:-:S07]  /*1b70*/  FMUL.FTZ R2, R89, c[0x0][0x2ec] ;  /* 0x0000bb0059027a20 */ /* 0x002fce0000410000 */
[----:B------:R-:W-:Y:S01]  /*1b80*/  HMMA.16816.F32.BF16 R72, R36, R58, R108 ;  /* 0x0000003a2448723c */ /* 0x000fe2000004186c */
[----:B------:R1:W1:Y:S02]  /*1b90*/  MUFU.TANH R92, R2 ;  /* 0x00000002005c7308 */ /* 0x0002640000002400 */
[----:B-1----:R-:W-:-:S06]  /*1ba0*/  FMUL.FTZ R2, R90, c[0x0][0x2ec] ;  /* 0x0000bb005a027a20 */ /* 0x002fcc0000410000 */
[----:B------:R1:W1:Y:S11]  /*1bb0*/  MUFU.TANH R93, R2 ;  /* 0x00000002005d7308 */ /* 0x0002760000002400 */
[----:B------:R-:W-:Y:S04]  /*1bc0*/  @!UPT UIADD3 URZ, URZ, URZ, URZ ;  /* 0x0000003f3f3ff290 */ /* 0x000fe8000fffe03f */
[----:B------:R-:W-:Y:S01]  /*1bd0*/  HMMA.16816.F32.BF16 R72, R28, R50, R72 ;  /* 0x000000321c48723c */ /* 0x000fe20000041848 */
[----:B-1----:R-:W-:-:S07]  /*1be0*/  FMUL.FTZ R2, R91, c[0x0][0x2ec] ;  /* 0x0000bb005b027a20 */ /* 0x002fce0000410000 */
[----:B------:R-:W-:Y:S01]  /*1bf0*/  HMMA.16816.F32.BF16 R88, R8, R42, R44 ;  /* 0x0000002a0858723c */ /* 0x000fe2000004182c */
[----:B------:R-:W1:Y:S01]  /*1c00*/  LDSM.16.M88.4 R44, [R3+0xb800] ;  /* 0x00b80000032c783b */ /* 0x000e620000000200 */
[----:B------:R2:W1:Y:S02]  /*1c10*/  MUFU.TANH R94, R2 ;  /* 0x00000002005e7308 */ /* 0x0004640000002400 */
[----:B--2---:R-:W-:-:S06]  /*1c20*/  FMUL.FTZ R2, R80, c[0x0][0x2ec] ;  /* 0x0000bb0050027a20 */ /* 0x004fcc0000410000 */
[----:B------:R2:W1:Y:S02]  /*1c30*/  MUFU.TANH R161, R2 ;  /* 0x0000000200a17308 */ /* 0x0004640000002400 */
[----:B--2---:R-:W-:-:S06]  /*1c40*/  FMUL.FTZ R2, R81, c[0x0][0x2ec] ;  /* 0x0000bb0051027a20 */ /* 0x004fcc0000410000 */
[----:B------:R2:W1:Y:S02]  /*1c50*/  MUFU.TANH R160, R2 ;  /* 0x0000000200a07308 */ /* 0x0004640000002400 */
[----:B--2---:R-:W-:-:S06]  /*1c60*/  FMUL.FTZ R2, R82, c[0x0][0x2ec] ;  /* 0x0000bb0052027a20 */ /* 0x004fcc0000410000 */
[----:B------:R2:W1:Y:S02]  /*1c70*/  MUFU.TANH R163, R2 ;  /* 0x0000000200a37308 */ /* 0x0004640000002400 */
[----:B--2---:R-:W-:Y:S02]  /*1c80*/  FMUL.FTZ R2, R83, c[0x0][0x2ec] ;  /* 0x0000bb0053027a20 */ /* 0x004fe40000410000 */
[----:B------:R-:W-:Y:S04]  /*1c90*/  HMMA.16816.F32.BF16 R80, R12, R42, R64 ;  /* 0x0000002a0c50723c */ /* 0x000fe80000041840 */
[----:B------:R2:W1:Y:S04]  /*1ca0*/  MUFU.TANH R162, R2 ;  /* 0x0000000200a27308 */ /* 0x0004680000002400 */
[----:B------:R-:W-:Y:S08]  /*1cb0*/  HMMA.16816.F32.BF16 R64, R32, R58, R140 ;  /* 0x0000003a2040723c */ /* 0x000ff0000004188c */
[----:B-----5:R-:W-:Y:S01]  /*1cc0*/  HMMA.16816.F32.BF16 R40, R20, R60, R68 ;  /* 0x0000003c1428723c */ /* 0x020fe20000041844 */
[----:B--2---:R-:W-:-:S04]  /*1cd0*/  FMUL.FTZ R2, R84, c[0x0][0x2ec] ;  /* 0x0000bb0054027a20 */ /* 0x004fc80000410000 */
[----:B------:R2:W1:Y:S03]  /*1ce0*/  MUFU.TANH R104, R2 ;  /* 0x0000000200687308 */ /* 0x0004660000002400 */
[----:B------:R-:W-:Y:S08]  /*1cf0*/  HMMA.16816.F32.BF16 R56, R16, R60, R76 ;  /* 0x0000003c1038723c */ /* 0x000ff0000004184c */
[----:B------:R-:W-:Y:S01]  /*1d00*/  HMMA.16816.F32.BF16 R68, R24, R50, R64 ;  /* 0x000000321844723c */ /* 0x000fe20000041840 */
[----:B------:R-:W-:Y:S01]  /*1d10*/  LDSM.16.M88.4 R48, [R237+0x3800] ;  /* 0x00380000ed30783b */ /* 0x000fe20000000200 */
[----:B--2---:R-:W-:-:S06]  /*1d20*/  FMUL.FTZ R2, R85, c[0x0][0x2ec] ;  /* 0x0000bb0055027a20 */ /* 0x004fcc0000410000 */
[----:B------:R-:W-:Y:S01]  /*1d30*/  HMMA.16816.F32.BF16 R76, R12, R52, R40 ;  /* 0x000000340c4c723c */ /* 0x000fe20000041828 */
[----:B------:R-:W2:Y:S01]  /*1d40*/  LDSM.16.M88.4 R40, [R243+0x3800] ;  /* 0x00380000f328783b */ /* 0x000ea20000000200 */
[----:B------:R5:W2:Y:S06]  /*1d50*/  MUFU.TANH R105, R2 ;  /* 0x0000000200697308 */ /* 0x000aac0000002400 */
[----:B------:R-:W-:Y:S08]  /*1d60*/  HMMA.16816.F32.BF16 R64, R20, R62, R72 ;  /* 0x0000003e1440723c */ /* 0x000ff00000041848 */
[----:B-1----:R-:W-:Y:S01]  /*1d70*/  HMMA.16816.F32.BF16 R72, R32, R44, R144 ;  /* 0x0000002c2048723c */ /* 0x002fe20000041890 */
[----:B-----5:R-:W-:-:S04]  /*1d80*/  FMUL.FTZ R2, R86, c[0x0][0x2ec] ;  /* 0x0000bb0056027a20 */ /* 0x020fc80000410000 */
[----:B------:R1:W1:Y:S03]  /*1d90*/  MUFU.TANH R106, R2 ;  /* 0x00000002006a7308 */ /* 0x0002660000002400 */
[----:B------:R-:W-:Y:S08]  /*1da0*/  HMMA.16816.F32.BF16 R68, R16, R62, R68 ;  /* 0x0000003e1044723c */ /* 0x000ff00000041844 */
[----:B------:R-:W-:Y:S01]  /*1db0*/  HMMA.16816.F32.BF16 R60, R36, R46, R120 ;  /* 0x0000002e243c723c */ /* 0x000fe20000041878 */
[----:B-1----:R-:W-:-:S07]  /*1dc0*/  FMUL.FTZ R2, R87, c[0x0][0x2ec] ;  /* 0x0000bb0057027a20 */ /* 0x002fce0000410000 */
[----:B------:R-:W-:Y:S01]  /*1dd0*/  HMMA.16816.F32.BF16 R32, R32, R46, R152 ;  /* 0x0000002e2020723c */ /* 0x000fe20000041898 */
[----:B------:R1:W1:Y:S07]  /*1de0*/  MUFU.TANH R107, R2 ;  /* 0x00000002006b7308 */ /* 0x00026e0000002400 */
[----:B------:R-:W-:Y:S01]  /*1df0*/  HMMA.16816.F32.BF16 R68, R8, R54, R68 ;  /* 0x000000360844723c */ /* 0x000fe20000041844 */
[----:B-1----:R-:W-:-:S04]  /*1e00*/  FMUL.FTZ R2, R80, c[0x0][0x2ec] ;  /* 0x0000bb0050027a20 */ /* 0x002fc80000410000 */
[----:B------:R1:W1:Y:S11]  /*1e10*/  MUFU.TANH R133, R2 ;  /* 0x0000000200857308 */ /* 0x0002760000002400 */
[----:B------:R-:W-:Y:S08]  /*1e20*/  @!UPT UIADD3 URZ, URZ, URZ, URZ ;  /* 0x0000003f3f3ff290 */ /* 0x000ff0000fffe03f */
[----:B------:R-:W-:Y:S02]  /*1e30*/  FMUL.FTZ R68, R68, c[0x0][0x2ec] ;  /* 0x0000bb0044447a20 */ /* 0x000fe40000410000 */
[----:B------:R-:W-:Y:S02]  /*1e40*/  FMUL.FTZ R69, R69, c[0x0][0x2ec] ;  /* 0x0000bb0045457a20 */ /* 0x000fe40000410000 */
[----:B------:R-:W2:Y:S01]  /*1e50*/  MUFU.TANH R158, R68 ;  /* 0x00000044009e7308 */ /* 0x000ea20000002400 */
[----:B-1----:R-:W-:-:S07]  /*1e60*/  FMUL.FTZ R2, R81, c[0x0][0x2ec] ;  /* 0x0000bb0051027a20 */ /* 0x002fce0000410000 */
[----:B------:R1:W1:Y:S08]  /*1e70*/  MUFU.TANH R132, R2 ;  /* 0x0000000200847308 */ /* 0x0002700000002400 */
[----:B------:R-:W2:Y:S01]  /*1e80*/  MUFU.TANH R159, R69 ;  /* 0x00000045009f7308 */ /* 0x000ea20000002400 */
[----:B-1----:R-:W-:-:S07]  /*1e90*/  FMUL.FTZ R2, R82, c[0x0][0x2ec] ;  /* 0x0000bb0052027a20 */ /* 0x002fce0000410000 */
[----:B------:R1:W1:Y:S02]  /*1ea0*/  MUFU.TANH R138, R2 ;  /* 0x00000002008a7308 */ /* 0x0002640000002400 */
[----:B-1----:R-:W-:Y:S02]  /*1eb0*/  FMUL.FTZ R2, R83, c[0x0][0x2ec] ;  /* 0x0000bb0053027a20 */ /* 0x002fe40000410000 */
[----:B------:R-:W-:Y:S04]  /*1ec0*/  HMMA.16816.F32.BF16 R80, R8, R52, R56 ;  /* 0x000000340850723c */ /* 0x000fe80000041838 */
[----:B------:R1:W1:Y:S04]  /*1ed0*/  MUFU.TANH R156, R2 ;  /* 0x00000002009c7308 */ /* 0x0002680000002400 */
[----:B------:R-:W-:Y:S01]  /*1ee0*/  HMMA.16816.F32.BF16 R56, R36, R44, R128 ;  /* 0x0000002c2438723c */ /* 0x000fe20000041880 */
[----:B------:R-:W5:Y:S01]  /*1ef0*/  LDSM.16.M88.4 R36, [R236+0x3800] ;  /* 0x00380000ec24783b */ /* 0x000f620000000200 */
[----:B------:R-:W-:-:S04]  /*1f00*/  DEPBAR.LE SB0, 0x0 ;  /* 0x000080000000791a */ /* 0x000fc80000000000 */
[----:B-1----:R-:W-:-:S04]  /*1f10*/  FMUL.FTZ R2, R88, c[0x0][0x2ec] ;  /* 0x0000bb0058027a20 */ /* 0x002fc80000410000 */
[----:B------:R1:W1:Y:S11]  /*1f20*/  MUFU.TANH R88, R2 ;  /* 0x0000000200587308 */ /* 0x0002760000002400 */
[----:B------:R-:W-:Y:S03]  /*1f30*/  @!UPT UIADD3 URZ, URZ, URZ, URZ ;  /* 0x0000003f3f3ff290 */ /* 0x000fe6000fffe03f */
[----:B--2---:R-:W-:Y:S01]  /*1f40*/  HMMA.16816.F32.BF16 R56, R28, R40, R56 ;  /* 0x000000281c38723c */ /* 0x004fe20000041838 */
[----:B-1----:R-:W-:-:S07]  /*1f50*/  FMUL.FTZ R2, R89, c[0x0][0x2ec] ;  /* 0x0000bb0059027a20 */ /* 0x002fce0000410000 */
[----:B------:R-:W-:Y:S01]  /*1f60*/  HMMA.16816.F32.BF16 R28, R28, R42, R60 ;  /* 0x0000002a1c1c723c */ /* 0x000fe2000004183c */
[----:B------:R1:W2:Y:S11]  /*1f70*/  MUFU.TANH R89, R2 ;  /* 0x0000000200597308 */ /* 0x0002b60000002400 */
[----:B------:R-:W-:Y:S04]  /*1f80*/  @!UPT UIADD3 URZ, URZ, URZ, URZ ;  /* 0x0000003f3f3ff290 */ /* 0x000fe8000fffe03f */
[----:B------:R-:W-:Y:S01]  /*1f90*/  HMMA.16816.F32.BF16 R56, R20, R48, R56 ;  /* 0x000000301438723c */ /* 0x000fe20000041838 */
[----:B-1----:R-:W-:-:S04]  /*1fa0*/  FMUL.FTZ R2, R90, c[0x0][0x2ec] ;  /* 0x0000bb005a027a20 */ /* 0x002fc80000410000 */
[----:B------:R1:W1:Y:S03]  /*1fb0*/  MUFU.TANH R52, R2 ;  /* 0x0000000200347308 */ /* 0x0002660000002400 */
[----:B------:R-:W-:Y:S01]  /*1fc0*/  HMMA.16816.F32.BF16 R20, R20, R50, R28 ;  /* 0x000000321414723c */ /* 0x000fe2000004181c */
[----:B-1----:R-:W-:Y:S11]  /*1fd0*/  FMUL.FTZ R2, R91, c[0x0][0x2ec] ;  /* 0x0000bb005b027a20 */ /* 0x002ff60000410000 */
[----:B------:R-:W-:Y:S04]  /*1fe0*/  @!UPT UIADD3 URZ, URZ, URZ, URZ ;  /* 0x0000003f3f3ff290 */ /* 0x000fe8000fffe03f */
[----:B-----5:R-:W-:Y:S01]  /*1ff0*/  HMMA.16816.F32.BF16 R56, R12, R36, R56 ;  /* 0x000000240c38723c */ /* 0x020fe20000041838 */
[----:B------:R1:W1:Y:S02]  /*2000*/  MUFU.TANH R53, R2 ;  /* 0x0000000200357308 */ /* 0x0002640000002400 */
[----:B-1----:R-:W-:-:S06]  /*2010*/  FMUL.FTZ R2, R76, c[0x0][0x2ec] ;  /* 0x0000bb004c027a20 */ /* 0x002fcc0000410000 */
[----:B------:R1:W1:Y:S11]  /*2020*/  MUFU.TANH R198, R2 ;  /* 0x0000000200c67308 */ /* 0x0002760000002400 */
[----:B------:R-:W-:Y:S04]  /*2030*/  @!UPT UIADD3 URZ, URZ, URZ, URZ ;  /* 0x0000003f3f3ff290 */ /* 0x000fe8000fffe03f */
[----:B------:R-:W-:Y:S02]  /*2040*/  FMUL.FTZ R56, R56, c[0x0][0x2ec] ;  /* 0x0000bb0038387a20 */ /* 0x000fe40000410000 */
[----:B------:R-:W-:Y:S02]  /*2050*/  FMUL.FTZ R57, R57, c[0x0][0x2ec] ;  /* 0x0000bb0039397a20 */ /* 0x000fe40000410000 */
[----:B------:R-:W-:Y:S01]  /*2060*/  FMUL.FTZ R58, R58, c[0x0][0x2ec] ;  /* 0x0000bb003a3a7a20 */ /* 0x000fe20000410000 */
[----:B------:R-:W2:Y:S01]  /*2070*/  MUFU.TANH R185, R56 ;  /* 0x0000003800b97308 */ /* 0x000ea20000002400 */
[----:B-1----:R-:W-:-:S07]  /*2080*/  FMUL.FTZ R2, R77, c[0x0][0x2ec] ;  /* 0x0000bb004d027a20 */ /* 0x002fce0000410000 */
[----:B------:R-:W1:Y:S08]  /*2090*/  MUFU.TANH R202, R57 ;  /* 0x0000003900ca7308 */ /* 0x000e700000002400 */
[----:B------:R5:W1:Y:S08]  /*20a0*/  MUFU.TANH R197, R2 ;  /* 0x0000000200c57308 */ /* 0x000a700000002400 */
[----:B------:R-:W1:Y:S01]  /*20b0*/  MUFU.TANH R184, R58 ;  /* 0x0000003a00b87308 */ /* 0x000e620000002400 */
[----:B-----5:R-:W-:-:S07]  /*20c0*/  FMUL.FTZ R2, R78, c[0x0][0x2ec] ;  /* 0x0000bb004e027a20 */ /* 0x020fce0000410000 */
[----:B------:R5:W1:Y:S02]  /*20d0*/  MUFU.TANH R196, R2 ;  /* 0x0000000200c47308 */ /* 0x000a640000002400 */
[----:B-----5:R-:W-:Y:S02]  /*20e0*/  FMUL.FTZ R2, R79, c[0x0][0x2ec] ;  /* 0x0000bb004f027a20 */ /* 0x020fe40000410000 */
[----:B------:R-:W-:Y:S04]  /*20f0*/  HMMA.16816.F32.BF16 R76, R12, R54, R64 ;  /* 0x000000360c4c723c */ /* 0x000fe80000041840 */
[----:B------:R5:W1:Y:S04]  /*2100*/  MUFU.TANH R183, R2 ;  /* 0x0000000200b77308 */ /* 0x000a680000002400 */
[C---:B------:R-:W-:Y:S08]  /*2110*/  HMMA.16816.F32.BF16 R64, R24.reuse, R40, R72 ;  /* 0x000000281840723c */ /* 0x040ff00000041848 */
[----:B------:R-:W-:Y:S01]  /*2120*/  HMMA.16816.F32.BF16 R24, R24, R42, R32 ;  /* 0x0000002a1818723c */ /* 0x000fe20000041820 */
[----:B-----5:R-:W-:-:S04]  /*2130*/  FMUL.FTZ R2, R80, c[0x0][0x2ec] ;  /* 0x0000bb0050027a20 */ /* 0x020fc80000410000 */
[----:B------:R5:W1:Y:S03]  /*2140*/  MUFU.TANH R182, R2 ;  /* 0x0000000200b67308 */ /* 0x000a660000002400 */
[----:B------:R-:W-:Y:S01]  /*2150*/  HMMA.16816.F32.BF16 R12, R12, R38, R20 ;  /* 0x000000260c0c723c */ /* 0x000fe20000041814 */
[----:B------:R-:W-:Y:S02]  /*2160*/  FMUL.FTZ R77, R77, c[0x0][0x2ec] ;  /* 0x0000bb004d4d7a20 */ /* 0x000fe40000410000 */
[----:B------:R-:W-:Y:S02]  /*2170*/  FMUL.FTZ R78, R78, c[0x0][0x2ec] ;  /* 0x0000bb004e4e7a20 */ /* 0x000fe40000410000 */
[----:B------:R-:W-:Y:S01]  /*2180*/  FMUL.FTZ R79, R79, c[0x0][0x2ec] ;  /* 0x0000bb004f4f7a20 */ /* 0x000fe20000410000 */
[----:B------:R-:W1:Y:S02]  /*2190*/  MUFU.TANH R165, R77 ;  /* 0x0000004d00a57308 */ /* 0x000e640000002400 */
[----:B------:R-:W-:Y:S01]  /*21a0*/  HMMA.16816.F32.BF16 R44, R16, R48, R64 ;  /* 0x00000030102c723c */ /* 0x000fe20000041840 */
[----:B-----5:R-:W-:-:S05]  /*21b0*/  FMUL.FTZ R2, R81, c[0x0][0x2ec] ;  /* 0x0000bb0051027a20 */ /* 0x020fca0000410000 */
[----:B------:R-:W1:Y:S02]  /*21c0*/  MUFU.TANH R164, R78 ;  /* 0x0000004e00a47308 */ /* 0x000e640000002400 */
[----:B------:R-:W-:Y:S06]  /*21d0*/  HMMA.16816.F32.BF16 R16, R16, R50, R24 ;  /* 0x000000321010723c */ /* 0x000fec0000041818 */
[----:B------:R5:W1:Y:S02]  /*21e0*/  MUFU.TANH R180, R2 ;  /* 0x0000000200b47308 */ /* 0x000a640000002400 */
[----:B------:R-:W-:-:S02]  /*21f0*/  FMUL.FTZ R12, R12, c[0x0][0x2ec] ;  /* 0x0000bb000c0c7a20 */ /* 0x000fc40000410000 */
[----:B------:R-:W-:Y:S02]  /*2200*/  FMUL.FTZ R13, R13, c[0x0][0x2ec] ;  /* 0x0000bb000d0d7a20 */ /* 0x000fe40000410000 */
[----:B------:R-:W-:Y:S02]  /*2210*/  FMUL.FTZ R14, R14, c[0x0][0x2ec] ;  /* 0x0000bb000e0e7a20 */ /* 0x000fe40000410000 */
[----:B------:R-:W-:Y:S01]  /*2220*/  FMUL.FTZ R15, R15, c[0x0][0x2ec] ;  /* 0x0000bb000f0f7a20 */ /* 0x000fe20000410000 */
[----:B------:R-:W1:Y:S01]  /*2230*/  MUFU.TANH R157, R79 ;  /* 0x0000004f009d7308 */ /* 0x000e620000002400 */
[----:B------:R-:W-:Y:S01]  /*2240*/  HMMA.16816.F32.BF16 R28, R8, R36, R44 ;  /* 0x00000024081c723c */ /* 0x000fe2000004182c */
[----:B-----5:R-:W-:-:S07]  /*2250*/  FMUL.FTZ R2, R82, c[0x0][0x2ec] ;  /* 0x0000bb0052027a20 */ /* 0x020fce0000410000 */
[----:B------:R-:W-:Y:S01]  /*2260*/  HMMA.16816.F32.BF16 R8, R8, R38, R16 ;  /* 0x000000260808723c */ /* 0x000fe20000041810 */
[----:B------:R-:W1:Y:S08]  /*2270*/  MUFU.TANH R209, R12 ;  /* 0x0000000c00d17308 */ /* 0x000e700000002400 */
[----:B------:R5:W1:Y:S07]  /*2280*/  MUFU.TANH R181, R2 ;  /* 0x0000000200b57308 */ /* 0x000a6e0000002400 */
[----:B------:R-:W-:Y:S01]  /*2290*/  FMUL.FTZ R28, R28, c[0x0][0x2ec] ;  /* 0x0000bb001c1c7a20 */ /* 0x000fe20000410000 */
[----:B------:R-:W1:Y:S01]  /*22a0*/  MUFU.TANH R208, R13 ;  /* 0x0000000d00d07308 */ /* 0x000e620000002400 */
[----:B------:R-:W-:-:S06]  /*22b0*/  FMUL.FTZ R29, R29, c[0x0][0x2ec] ;  /* 0x0000bb001d1d7a20 */ /* 0x000fcc0000410000 */
[----:B------:R-:W-:Y:S01]  /*22c0*/  FMUL.FTZ R8, R8, c[0x0][0x2ec] ;  /* 0x0000bb0008087a20 */ /* 0x000fe20000410000 */
[----:B------:R-:W1:Y:S01]  /*22d0*/  MUFU.TANH R203, R28 ;  /* 0x0000001c00cb7308 */ /* 0x000e620000002400 */
[----:B-----5:R-:W-:Y:S02]  /*22e0*/  FMUL.FTZ R2, R83, c[0x0][0x2ec] ;  /* 0x0000bb0053027a20 */ /* 0x020fe40000410000 */
[----:B------:R-:W-:Y:S02]  /*22f0*/  FMUL.FTZ R9, R9, c[0x0][0x2ec] ;  /* 0x0000bb0009097a20 */ /* 0x000fe40000410000 */
[----:B------:R-:W-:Y:S02]  /*2300*/  FMUL.FTZ R10, R10, c[0x0][0x2ec] ;  /* 0x0000bb000a0a7a20 */ /* 0x000fe40000410000 */
[----:B------:R-:W-:Y:S01]  /*2310*/  FMUL.FTZ R11, R11, c[0x0][0x2ec] ;  /* 0x0000bb000b0b7a20 */ /* 0x000fe20000410000 */
[----:B------:R5:W1:Y:S08]  /*2320*/  MUFU.TANH R167, R2 ;  /* 0x0000000200a77308 */ /* 0x000a700000002400 */
[----:B------:R-:W1:Y:S01]  /*2330*/  MUFU.TANH R252, R29 ;  /* 0x0000001d00fc7308 */ /* 0x000e620000002400 */
[----:B-----5:R-:W-:-:S07]  /*2340*/  FMUL.FTZ R2, R76, c[0x0][0x2ec] ;  /* 0x0000bb004c027a20 */ /* 0x020fce0000410000 */
[----:B------:R-:W1:Y:S08]  /*2350*/  MUFU.TANH R211, R14 ;  /* 0x0000000e00d37308 */ /* 0x000e700000002400 */
        /* <DEDUP_REMOVED lines=11> */
[----:B------:R5:W1:Y:S02]  /*2410*/  MUFU.TANH R191, R2 ;  /* 0x0000000200bf7308 */ /* 0x000a640000002400 */
[----:B-----5:R-:W-:-:S06]  /*2420*/  FMUL.FTZ R2, R30, c[0x0][0x2ec] ;  /* 0x0000bb001e027a20 */ /* 0x020fcc0000410000 */
[----:B------:R5:W1:Y:S02]  /*2430*/  MUFU.TANH R151, R2 ;  /* 0x0000000200977308 */ /* 0x000a640000002400 */
[----:B-----5:R-:W-:-:S06]  /*2440*/  FMUL.FTZ R2, R31, c[0x0][0x2ec] ;  /* 0x0000bb001f027a20 */ /* 0x020fcc0000410000 */
[----:B------:R5:W1:Y:S02]  /*2450*/  MUFU.TANH R186, R2 ;  /* 0x0000000200ba7308 */ /* 0x000a640000002400 */
[----:B-----5:R-:W-:Y:S01]  /*2460*/  LOP3.LUT R2, R150, R149, RZ, 0xfc, !PT ;  /* 0x0000009596027212 */ /* 0x020fe200078efcff */
[----:B------:R-:W-:Y:S06]  /*2470*/  BAR.SYNC.DEFER_BLOCKING 0x0 ;  /* 0x0000000000007b1d */ /* 0x000fec0000010000 */
[----:B------:R-:W-:Y:S05]  /*2480*/  @!P0 BRA `(.L_x_94) ;  /* 0x000001a000008947 */ /* 0x000fea0003800000 */
[----:B-1234-:R-:W-:-:S04]  /*2490*/  LEA.HI.SX32 R6, R174, 0xfffffffe, 0x1a ;  /* 0xfffffffeae067811 */ /* 0x01efc800078fd2ff */
        /* <DEDUP_REMOVED lines=25> */
.L_x_94:
[----:B-1234-:R-:W-:Y:S01]  /*2630*/  FMNMX.FTZ R3, R99, R98, !PT ;  /* 0x0000006263037209 */ /* 0x01efe20007810000 */
[----:B------:R-:W-:Y:S01]  /*2640*/  IMAD.SHL.U32 R232, R2, 0x2, RZ ;  /* 0x0000000202e87824 */ /* 0x000fe200078e00ff */
[----:B------:R-:W-:Y:S01]  /*2650*/  MOV R19, R151 ;  /* 0x0000009700137202 */ /* 0x000fe20000000f00 */
[----:B------:R-:W-:Y:S01]  /*2660*/  STL [R1+0x68], R245 ;  /* 0x000068f501007387 */ /* 0x000fe20000100800 */
[----:B------:R-:W-:Y:S01]  /*2670*/  FMNMX.FTZ R3, R95, R3, !PT ;  /* 0x000000035f037209 */ /* 0x000fe20007810000 */
[----:B------:R-:W-:Y:S01]  /*2680*/  IMAD.IADD R235, R0, 0x1, R232 ;  /* 0x0000000100eb7824 */ /* 0x000fe200078e02e8 */
[----:B------:R-:W-:Y:S01]  /*2690*/  IADD3 R233, R4, R232, RZ ;  /* 0x000000e804e97210 */ /* 0x000fe20007ffe0ff */
[----:B------:R-:W-:Y:S01]  /*26a0*/  STL [R1+0x64], R244 ;  /* 0x000064f401007387 */ /* 0x000fe20000100800 */
[----:B------:R-:W-:-:S02]  /*26b0*/  FMNMX.FTZ R3, R92, R3, !PT ;  /* 0x000000035c037209 */ /* 0x000fc40007810000 */
[----:B------:R-:W-:Y:S01]  /*26c0*/  IADD3 R234, R0, R233, RZ ;  /* 0x000000e900ea7210 */ /* 0x000fe20007ffe0ff */
        /* <DEDUP_REMOVED lines=39> */
[----:B------:R-:W1:Y:S01]  /*2940*/  SHFL.BFLY PT, R5, R134, 0x2, 0x1f ;  /* 0x0c401f0086057f89 */ /* 0x000e6200000e0000 */
        /* <DEDUP_REMOVED lines=8> */
[----:B------:R-:W-:Y:S03]  /*29d0*/  LDSM.16.MT88.4 R64, [R234+0xc800] ;  /* 0x00c80000ea40783b */ /* 0x000fe60000004200 */
[----:B------:R-:W-:Y:S01]  /*29e0*/  FMNMX.FTZ R3, R219, R3, !PT ;  /* 0x00000003db037209 */ /* 0x000fe20007810000 */
[----:B------:R-:W-:Y:S04]  /*29f0*/  STL [R1+0x44], R236 ;  /* 0x000044ec01007387 */ /* 0x000fe80000100800 */
[----:B------:R-:W-:Y:S01]  /*2a00*/  LDSM.16.MT88.4 R56, [R233+0xe800] ;  /* 0x00e80000e938783b */ /* 0x000fe20000004200 */
[----:B-1----:R-:W-:-:S03]  /*2a10*/  FMNMX.FTZ R134, R134, R5, !PT ;  /* 0x0000000586867209 */ /* 0x002fc60007810000 */
[----:B------:R-:W-:Y:S04]  /*2a20*/  LDSM.16.MT88.4 R68, [R235+0xc800] ;  /* 0x00c80000eb44783b */ /* 0x000fe80000004200 */
[----:B------:R-:W1:Y:S04]  /*2a30*/  SHFL.BFLY PT, R5, R3, 0x2, 0x1f ;  /* 0x0c401f0003057f89 */ /* 0x000e6800000e0000 */
[----:B------:R-:W2:Y:S04]  /*2a40*/  SHFL.BFLY PT, R6, R134, 0x1, 0x1f ;  /* 0x0c201f0086067f89 */ /* 0x000ea800000e0000 */
[----:B------:R-:W-:Y:S01]  /*2a50*/  LDSM.16.MT88.4 R76, [R232+0xc800] ;  /* 0x00c80000e84c783b */ /* 0x000fe20000004200 */
[----:B-1----:R-:W-:-:S02]  /*2a60*/  FMNMX.FTZ R3, R3, R5, !PT ;  /* 0x0000000503037209 */ /* 0x002fc40007810000 */
[----:B--2---:R-:W-:-:S03]  /*2a70*/  FMNMX.FTZ R134, R134, R6, !PT ;  /* 0x0000000686867209 */ /* 0x004fc60007810000 */
[----:B------:R-:W1:Y:S01]  /*2a80*/  SHFL.BFLY PT, R6, R3, 0x1, 0x1f ;  /* 0x0c201f0003067f89 */ /* 0x000e6200000e0000 */
[C---:B------:R-:W-:Y:S01]  /*2a90*/  FSETP.NEU.FTZ.AND P1, PT, R134.reuse, -INF , PT ;  /* 0xff8000008600780b */ /* 0x040fe20003f3d000 */
[----:B------:R-:W-:-:S05]  /*2aa0*/  FMUL.FTZ R13, R134, c[0x0][0x23c] ;  /* 0x00008f00860d7a20 */ /* 0x000fca0000410000 */
[----:B------:R-:W-:-:S05]  /*2ab0*/  FSEL R13, R13, RZ, P1 ;  /* 0x000000ff0d0d7208 */ /* 0x000fca0000800000 */
[--C-:B------:R-:W-:Y:S02]  /*2ac0*/  FFMA.FTZ R8, R104, c[0x0][0x23c], -R13.reuse ;  /* 0x00008f0068087a23 */ /* 0x100fe4000001080d */
[--C-:B------:R-:W-:Y:S02]  /*2ad0*/  FFMA.FTZ R9, R89, c[0x0][0x23c], -R13.reuse ;  /* 0x00008f0059097a23 */ /* 0x100fe4000001080d */
[----:B------:R2:W-:Y:S01]  /*2ae0*/  MUFU.EX2 R17, R8 ;  /* 0x0000000800117308 */ /* 0x0005e20000000800 */
[----:B------:R-:W-:Y:S01]  /*2af0*/  FFMA.FTZ R5, R99, c[0x0][0x23c], -R13 ;  /* 0x00008f0063057a23 */ /* 0x000fe2000001080d */
[----:B-1----:R-:W-:-:S06]  /*2b00*/  FMNMX.FTZ R3, R3, R6, !PT ;  /* 0x0000000603037209 */ /* 0x002fcc0007810000 */
[----:B------:R-:W-:Y:S01]  /*2b10*/  MUFU.EX2 R188, R9 ;  /* 0x0000000900bc7308 */ /* 0x000fe20000000800 */
[C---:B------:R-:W-:Y:S01]  /*2b20*/  FSETP.NEU.FTZ.AND P1, PT, R3.reuse, -INF , PT ;  /* 0xff8000000300780b */ /* 0x040fe20003f3d000 */
[----:B------:R-:W-:Y:S02]  /*2b30*/  FMUL.FTZ R12, R3, c[0x0][0x23c] ;  /* 0x00008f00030c7a20 */ /* 0x000fe40000410000 */
[----:B--2---:R-:W-:-:S03]  /*2b40*/  FFMA.FTZ R8, R105, c[0x0][0x23c], -R13 ;  /* 0x00008f0069087a23 */ /* 0x004fc6000001080d */
[----:B------:R-:W-:Y:S01]  /*2b50*/  FSEL R12, R12, RZ, P1 ;  /* 0x000000ff0c0c7208 */ /* 0x000fe20000800000 */
[----:B------:R1:W-:Y:S04]  /*2b60*/  MUFU.EX2 R244, R5 ;  /* 0x0000000500f47308 */ /* 0x0003e80000000800 */
[----:B------:R-:W-:-:S04]  /*2b70*/  FFMA.FTZ R2, R97, c[0x0][0x23c], -R12 ;  /* 0x00008f0061027a23 */ /* 0x000fc8000001080c */
[----:B------:R2:W-:Y:S08]  /*2b80*/  MUFU.EX2 R241, R2 ;  /* 0x0000000200f17308 */ /* 0x0005f00000000800 */
[----:B------:R3:W-:Y:S01]  /*2b90*/  MUFU.EX2 R189, R8 ;  /* 0x0000000800bd7308 */ /* 0x0007e20000000800 */
[----:B-1----:R-:W-:Y:S02]  /*2ba0*/  FFMA.FTZ R5, R98, c[0x0][0x23c], -R13 ;  /* 0x00008f0062057a23 */ /* 0x002fe4000001080d */
[----:B--2---:R-:W-:-:S05]  /*2bb0*/  FFMA.FTZ R2, R96, c[0x0][0x23c], -R12 ;  /* 0x00008f0060027a23 */ /* 0x004fca000001080c */
[----:B------:R1:W2:Y:S01]  /*2bc0*/  MUFU.EX2 R243, R5 ;  /* 0x0000000500f37308 */ /* 0x0002a20000000800 */
[----:B------:R-:W-:Y:S01]  /*2bd0*/  LDSM.16.MT88.4 R96, [R233+0xe000] ;  /* 0x00e00000e960783b */ /* 0x000fe20000004200 */
[----:B---3--:R-:W-:-:S06]  /*2be0*/  FFMA.FTZ R8, R88, c[0x0][0x23c], -R13 ;  /* 0x00008f0058087a23 */ /* 0x008fcc000001080d */
[----:B------:R3:W-:Y:S08]  /*2bf0*/  MUFU.EX2 R242, R2 ;  /* 0x0000000200f27308 */ /* 0x0007f00000000800 */
[----:B------:R-:W4:Y:S01]  /*2c00*/  MUFU.EX2 R187, R8 ;  /* 0x0000000800bb7308 */ /* 0x000f220000000800 */
[----:B-1----:R-:W-:Y:S01]  /*2c10*/  FFMA.FTZ R5, R95, c[0x0][0x23c], -R13 ;  /* 0x00008f005f057a23 */ /* 0x002fe2000001080d */
[----:B--2---:R-:W-:Y:S01]  /*2c20*/  F2FP.BF16.PACK_AB R4, R243, R244 ;  /* 0x000000f4f304723e */ /* 0x004fe200000010ff */
[----:B---3--:R-:W-:-:S05]  /*2c30*/  FFMA.FTZ R2, R93, c[0x0][0x23c], -R12 ;  /* 0x00008f005d027a23 */ /* 0x008fca000001080c */
[----:B------:R1:W-:Y:S01]  /*2c40*/  MUFU.EX2 R238, R5 ;  /* 0x0000000500ee7308 */ /* 0x0003e20000000800 */
[----:B----4-:R-:W-:-:S07]  /*2c50*/  F2FP.BF16.PACK_AB R10, R188, R187 ;  /* 0x000000bbbc0a723e */ /* 0x010fce00000010ff */
[----:B------:R2:W-:Y:S01]  /*2c60*/  MUFU.EX2 R237, R2 ;  /* 0x0000000200ed7308 */ /* 0x0005e20000000800 */
[----:B-1----:R-:W-:-:S07]  /*2c70*/  FFMA.FTZ R5, R92, c[0x0][0x23c], -R13 ;  /* 0x00008f005c057a23 */ /* 0x002fce000001080d */
[----:B------:R-:W1:Y:S01]  /*2c80*/  MUFU.EX2 R18, R5 ;  /* 0x0000000500127308 */ /* 0x000e620000000800 */
[----:B--2---:R-:W-:Y:S02]  /*2c90*/  FFMA.FTZ R2, R94, c[0x0][0x23c], -R12 ;  /* 0x00008f005e027a23 */ /* 0x004fe4000001080c */
[----:B------:R-:W-:Y:S05]  /*2ca0*/  LDSM.16.MT88.4 R92, [R232+0xe000] ;  /* 0x00e00000e85c783b */ /* 0x000fea0000004200 */
[----:B------:R2:W3:Y:S01]  /*2cb0*/  MUFU.EX2 R199, R2 ;  /* 0x0000000200c77308 */ /* 0x0004e20000000800 */
[----:B-1----:R-:W-:Y:S02]  /*2cc0*/  F2FP.BF16.PACK_AB R6, R18, R238 ;  /* 0x000000ee1206723e */ /* 0x002fe400000010ff */
[----:B------:R-:W-:-:S02]  /*2cd0*/  F2FP.BF16.PACK_AB R5, R242, R241 ;  /* 0x000000f1f205723e */ /* 0x000fc400000010ff */
[----:B--2---:R-:W-:Y:S02]  /*2ce0*/  FMNMX.FTZ R2, R132, R0, !PT ;  /* 0x0000000084027209 */ /* 0x004fe40007810000 */
        /* <DEDUP_REMOVED lines=15> */
[----:B------:R-:W-:Y:S01]  /*2de0*/  FMNMX.FTZ R0, R208, R8, !PT ;  /* 0x00000008d0007209 */ /* 0x000fe20007810000 */
[----:B------:R-:W-:Y:S01]  /*2df0*/  FFMA.FTZ R8, R106, c[0x0][0x23c], -R12 ;  /* 0x00008f006a087a23 */ /* 0x000fe2000001080c */
[----:B------:R-:W-:-:S02]  /*2e00*/  FMNMX.FTZ R2, R183, R2, !PT ;  /* 0x00000002b7027209 */ /* 0x000fc40007810000 */
[----:B---3--:R-:W-:Y:S01]  /*2e10*/  F2FP.BF16.PACK_AB R7, R199, R237 ;  /* 0x000000edc707723e */ /* 0x008fe200000010ff */
        /* <DEDUP_REMOVED lines=13> */
[C---:B------:R-:W-:Y:S01]  /*2ef0*/  HMMA.16816.F32.BF16 R144, R4.reuse, R48, RZ ;  /* 0x000000300490723c */ /* 0x040fe200000418ff */
[----:B-1----:R-:W-:Y:S01]  /*2f00*/  FMNMX.FTZ R2, R0, R9, !PT ;  /* 0x0000000900027209 */ /* 0x002fe20007810000 */
[--C-:B------:R-:W-:Y:S01]  /*2f10*/  FFMA.FTZ R0, R53, c[0x0][0x23c], -R12.reuse ;  /* 0x00008f0035007a23 */ /* 0x100fe2000001080c */
[----:B------:R-:W1:Y:S04]  /*2f20*/  SHFL.BFLY PT, R15, R14, 0x2, 0x1f ;  /* 0x0c401f000e0f7f89 */ /* 0x000e6800000e0000 */
[----:B------:R-:W4:Y:S01]  /*2f30*/  SHFL.BFLY PT, R16, R2, 0x1, 0x1f ;  /* 0x0c201f0002107f89 */ /* 0x000f2200000e0000 */
[----:B------:R1:W-:Y:S01]  /*2f40*/  MUFU.EX2 R201, R0 ;  /* 0x0000000000c97308 */ /* 0x0003e20000000800 */
[----:B------:R-:W-:Y:S01]  /*2f50*/  HMMA.16816.F32.BF16 R152, R4, R80, RZ ;  /* 0x000000500498723c */ /* 0x000fe200000418ff */
[----:B--2---:R-:W-:Y:S01]  /*2f60*/  FFMA.FTZ R8, R52, c[0x0][0x23c], -R12 ;  /* 0x00008f0034087a23 */ /* 0x004fe2000001080c */
[----:B---3--:R-:W-:-:S06]  /*2f70*/  F2FP.BF16.PACK_AB R9, R190, R245 ;  /* 0x000000f5be09723e */ /* 0x008fcc00000010ff */
[C---:B------:R-:W-:Y:S01]  /*2f80*/  HMMA.16816.F32.BF16 R148, R4.reuse, R84, RZ ;  /* 0x000000540494723c */ /* 0x040fe200000418ff */
[----:B------:R-:W-:Y:S01]  /*2f90*/  LDSM.16.MT88.4 R52, [R235+0xe800] ;  /* 0x00e80000eb34783b */ /* 0x000fe20000004200 */
[----:B------:R2:W3:Y:S06]  /*2fa0*/  MUFU.EX2 R200, R8 ;  /* 0x0000000800c87308 */ /* 0x0004ec0000000800 */
[----:B------:R-:W-:Y:S01]  /*2fb0*/  HMMA.16816.F32.BF16 R140, R4, R92, RZ ;  /* 0x0000005c048c723c */ /* 0x000fe200000418ff */
[----:B-1----:R-:W-:Y:S02]  /*2fc0*/  FMNMX.FTZ R0, R14, R15, !PT ;  /* 0x0000000f0e007209 */ /* 0x002fe40007810000 */
[----:B------:R-:W-:-:S02]  /*2fd0*/  MOV R15, R184 ;  /* 0x000000b8000f7202 */ /* 0x000fc40000000f00 */
[----:B----4-:R-:W-:-:S03]  /*2fe0*/  FMNMX.FTZ R136, R2, R16, !PT ;  /* 0x0000001002887209 */ /* 0x010fc60007810000 */
[C---:B------:R-:W-:Y:S01]  /*2ff0*/  HMMA.16816.F32.BF16 R128, R4.reuse, R96, RZ ;  /* 0x000000600480723c */ /* 0x040fe200000418ff */
[----:B------:R-:W-:Y:S02]  /*3000*/  MOV R16, R186 ;  /* 0x000000ba00107202 */ /* 0x000fe40000000f00 */
[----:B--2---:R-:W-:Y:S01]  /*3010*/  F2FP.BF16.PACK_AB R8, R189, R17 ;  /* 0x00000011bd08723e */ /* 0x004fe200000010ff */
[C---:B------:R-:W-:Y:S01]  /*3020*/  FMUL.FTZ R2, R136.reuse, c[0x0][0x23c] ;  /* 0x00008f0088027a20 */ /* 0x040fe20000410000 */
[----:B---3--:R-:W-:Y:S02]  /*3030*/  F2FP.BF16.PACK_AB R11, R201, R200 ;  /* 0x000000c8c90b723e */ /* 0x008fe400000010ff */
[----:B------:R-:W-:Y:S01]  /*3040*/  FSETP.NEU.FTZ.AND P1, PT, R136, -INF , PT ;  /* 0xff8000008800780b */ /* 0x000fe20003f3d000 */
[----:B------:R-:W-:Y:S03]  /*3050*/  HMMA.16816.F32.BF16 R116, R4, R100, RZ ;  /* 0x000000640474723c */ /* 0x000fe600000418ff */
[----:B------:R-:W-:-:S05]  /*3060*/  FSEL R2, R2, RZ, P1 ;  /* 0x000000ff02027208 */ /* 0x000fca0000800000 */
        /* <DEDUP_REMOVED lines=9> */
[----:B------:R-:W-:Y:S01]  /*3100*/  FFMA.FTZ R4, R171, c[0x0][0x23c], -R2 ;  /* 0x00008f00ab047a23 */ /* 0x000fe20000010802 */
[----:B------:R-:W-:Y:S01]  /*3110*/  HMMA.16816.F32.BF16 R112, R8, R104, R112 ;  /* 0x000000680870723c */ /* 0x000fe20000041870 */
[----:B------:R-:W-:-:S02]  /*3120*/  MOV R6, R190 ;  /* 0x000000be00067202 */ /* 0x000fc40000000f00 */
[----:B------:R2:W3:Y:S05]  /*3130*/  MUFU.EX2 R204, R4 ;  /* 0x0000000400cc7308 */ /* 0x0004ea0000000800 */
[C---:B------:R-:W-:Y:S08]  /*3140*/  HMMA.16816.F32.BF16 R172, R8.reuse, R72, R144 ;  /* 0x0000004808ac723c */ /* 0x040ff00000041890 */
[----:B------:R-:W-:Y:S01]  /*3150*/  HMMA.16816.F32.BF16 R228, R8, R60, R140 ;  /* 0x0000003c08e4723c */ /* 0x000fe2000004188c */
[----:B-1----:R-:W-:Y:S01]  /*3160*/  FMNMX.FTZ R135, R0, R5, !PT ;  /* 0x0000000500877209 */ /* 0x002fe20007810000 */
[----:B------:R-:W-:-:S02]  /*3170*/  FFMA.FTZ R0, R168, c[0x0][0x23c], -R2 ;  /* 0x00008f00a8007a23 */ /* 0x000fc40000010802 */
[----:B--2---:R-:W-:Y:S01]  /*3180*/  FFMA.FTZ R4, R170, c[0x0][0x23c], -R2 ;  /* 0x00008f00aa047a23 */ /* 0x004fe20000010802 */
[----:B------:R-:W-:Y:S01]  /*3190*/  FSETP.NEU.FTZ.AND P1, PT, R135, -INF , PT ;  /* 0xff8000008700780b */ /* 0x000fe20003f3d000 */
[----:B------:R1:W-:Y:S01]  /*31a0*/  MUFU.EX2 R236, R0 ;  /* 0x0000000000ec7308 */ /* 0x0003e20000000800 */
[----:B------:R-:W-:Y:S01]  /*31b0*/  MOV R142, R199 ;  /* 0x000000c7008e7202 */ /* 0x000fe20000000f00 */
[----:B------:R-:W-:Y:S01]  /*31c0*/  IMAD.MOV.U32 R147, RZ, RZ, R112 ;  /* 0x000000ffff937224 */ /* 0x000fe200078e0070 */
[----:B------:R-:W-:Y:S01]  /*31d0*/  MOV R146, R113 ;  /* 0x0000007100927202 */ /* 0x000fe20000000f00 */
[----:B------:R-:W-:Y:S01]  /*31e0*/  HMMA.16816.F32.BF16 R212, R8, R64, R148 ;  /* 0x0000004008d4723c */ /* 0x000fe20000041894 */
[----:B------:R-:W-:Y:S01]  /*31f0*/  MOV R140, R201 ;  /* 0x000000c9008c7202 */ /* 0x000fe20000000f00 */
[----:B------:R-:W-:Y:S01]  /*3200*/  IMAD.MOV.U32 R141, RZ, RZ, R200 ;  /* 0x000000ffff8d7224 */ /* 0x000fe200078e00c8 */
[----:B------:R-:W-:Y:S01]  /*3210*/  MOV R144, R115 ;  /* 0x0000007300907202 */ /* 0x000fe20000000f00 */
[----:B------:R2:W4:Y:S01]  /*3220*/  MUFU.EX2 R7, R4 ;  /* 0x0000000400077308 */ /* 0x0005220000000800 */
[----:B------:R-:W-:-:S02]  /*3230*/  IMAD.MOV.U32 R143, RZ, RZ, R191 ;  /* 0x000000ffff8f7224 */ /* 0x000fc400078e00bf */
[----:B------:R-:W-:Y:S01]  /*3240*/  IMAD.MOV.U32 R148, RZ, RZ, R187 ;  /* 0x000000ffff947224 */ /* 0x000fe200078e00bb */
[C---:B------:R-:W-:Y:S01]  /*3250*/  HMMA.16816.F32.BF16 R220, R8.reuse, R52, R116 ;  /* 0x0000003408dc723c */ /* 0x040fe20000041874 */
[----:B------:R-:W-:Y:S01]  /*3260*/  IMAD.MOV.U32 R145, RZ, RZ, R114 ;  /* 0x000000ffff917224 */ /* 0x000fe200078e0072 */
[----:B------:R-:W-:Y:S01]  /*3270*/  MOV R150, R188 ;  /* 0x000000bc00967202 */ /* 0x000fe20000000f00 */
[----:B------:R-:W-:Y:S02]  /*3280*/  IMAD.MOV.U32 R151, RZ, RZ, R189 ;  /* 0x000000ffff977224 */ /* 0x000fe400078e00bd */
[----:B-1----:R-:W-:Y:S02]  /*3290*/  FMUL.FTZ R0, R135, c[0x0][0x23c] ;  /* 0x00008f0087007a20 */ /* 0x002fe40000410000 */
[----:B------:R-:W-:Y:S01]  /*32a0*/  IMAD.MOV.U32 R119, RZ, RZ, R148 ;  /* 0x000000ffff777224 */ /* 0x000fe200078e0094 */
[----:B------:R-:W-:Y:S01]  /*32b0*/  MOV R148, R15 ;  /* 0x0000000f00947202 */ /* 0x000fe20000000f00 */
[----:B------:R-:W-:Y:S01]  /*32c0*/  HMMA.16816.F32.BF16 R224, R8, R56, R128 ;  /* 0x0000003808e0723c */ /* 0x000fe20000041880 */
[----:B------:R-:W-:Y:S01]  /*32d0*/  FSEL R0, R0, RZ, P1 ;  /* 0x000000ff00007208 */ /* 0x000fe20000800000 */
[----:B------:R-:W-:Y:S01]  /*32e0*/  IMAD.MOV.U32 R149, RZ, RZ, R185 ;  /* 0x000000ffff957224 */ /* 0x000fe200078e00b9 */
[----:B------:R-:W-:Y:S01]  /*32f0*/  MOV R116, R141 ;  /* 0x0000008d00747202 */ /* 0x000fe20000000f00 */
[----:B--2---:R-:W-:Y:S01]  /*3300*/  FFMA.FTZ R4, R169, c[0x0][0x23c], -R2 ;  /* 0x00008f00a9047a23 */ /* 0x004fe20000010802 */
[----:B------:R-:W-:Y:S01]  /*3310*/  MOV R118, R143 ;  /* 0x0000008f00767202 */ /* 0x000fe20000000f00 */
[----:B------:R-:W-:-:S02]  /*3320*/  IMAD.MOV.U32 R115, RZ, RZ, R140 ;  /* 0x000000ffff737224 */ /* 0x000fc400078e008c */
[----:B------:R1:W2:Y:S01]  /*3330*/  MUFU.EX2 R240, R4 ;  /* 0x0000000400f07308 */ /* 0x0002a20000000800 */
[----:B------:R-:W-:Y:S01]  /*3340*/  HMMA.16816.F32.BF16 R168, R8, R74, R88 ;  /* 0x0000004a08a8723c */ /* 0x000fe20000041858 */
[----:B------:R-:W-:Y:S02]  /*3350*/  IMAD.MOV.U32 R131, RZ, RZ, R202 ;  /* 0x000000ffff837224 */ /* 0x000fe400078e00ca */
[----:B------:R-:W-:-:S03]  /*3360*/  IMAD.MOV.U32 R117, RZ, RZ, R142 ;  /* 0x000000ffff757224 */ /* 0x000fc600078e008e */
[----:B------:R-:W-:Y:S02]  /*3370*/  MOV R114, R131 ;  /* 0x0000008300727202 */ /* 0x000fe40000000f00 */
[----:B------:R-:W-:Y:S01]  /*3380*/  HMMA.16816.F32.BF16 R192, R8, R68, R152 ;  /* 0x0000004408c0723c */ /* 0x000fe20000041898 */
[----:B-1----:R-:W-:-:S07]  /*3390*/  FFMA.FTZ R4, R161, c[0x0][0x23c], -R2 ;  /* 0x00008f00a1047a23 */ /* 0x002fce0000010802 */
[C---:B------:R-:W-:Y:S01]  /*33a0*/  HMMA.16816.F32.BF16 R152, R8.reuse, R78, R108 ;  /* 0x0000004e0898723c */ /* 0x040fe2000004186c */
[----:B---3--:R-:W-:Y:S01]  /*33b0*/  IMAD.MOV.U32 R161, RZ, RZ, R204 ;  /* 0x000000ffffa17224 */ /* 0x008fe200078e00cc */
[----:B------:R1:W-:Y:S05]  /*33c0*/  MUFU.EX2 R113, R4 ;  /* 0x0000000400717308 */ /* 0x0003ea0000000800 */
[----:B------:R-:W-:Y:S01]  /*33d0*/  MOV R111, R203 ;  /* 0x000000cb006f7202 */ /* 0x000fe20000000f00 */
        /* <DEDUP_REMOVED lines=9> */
[C---:B------:R-:W-:Y:S08]  /*3470*/  HMMA.16816.F32.BF16 R128, R8.reuse, R54, R24 ;  /* 0x000000360880723c */ /* 0x040ff00000041818 */
[----:B------:R-:W-:Y:S01]  /*3480*/  HMMA.16816.F32.BF16 R140, R8, R106, R20 ;  /* 0x0000006a088c723c */ /* 0x000fe20000041814 */
[----:B-1----:R-:W-:-:S04]  /*3490*/  FFMA.FTZ R4, R178, c[0x0][0x23c], -R0 ;  /* 0x00008f00b2047a23 */ /* 0x002fc80000010800 */
[----:B------:R1:W3:Y:S02]  /*34a0*/  MUFU.EX2 R112, R4 ;  /* 0x0000000400707308 */ /* 0x0002e40000000800 */
[----:B----4-:R-:W-:Y:S02]  /*34b0*/  F2FP.BF16.PACK_AB R8, R7, R161 ;  /* 0x000000a10708723e */ /* 0x010fe400000010ff */
[----:B--2---:R-:W-:Y:S01]  /*34c0*/  F2FP.BF16.PACK_AB R10, R236, R240 ;  /* 0x000000f0ec0a723e */ /* 0x004fe200000010ff */
[----:B-1----:R-:W-:Y:S01]  /*34d0*/  FFMA.FTZ R4, R177, c[0x0][0x23c], -R0 ;  /* 0x00008f00b1047a23 */ /* 0x002fe20000010800 */
[----:B---3--:R-:W-:-:S03]  /*34e0*/  F2FP.BF16.PACK_AB R9, R112, R199 ;  /* 0x000000c77009723e */ /* 0x008fc600000010ff */
[----:B------:R1:W-:Y:S02]  /*34f0*/  MUFU.EX2 R239, R4 ;  /* 0x0000000400ef7308 */ /* 0x0003e40000000800 */
[----:B-1----:R-:W-:-:S06]  /*3500*/  FFMA.FTZ R4, R176, c[0x0][0x23c], -R0 ;  /* 0x00008f00b0047a23 */ /* 0x002fcc0000010800 */
[----:B------:R1:W2:Y:S02]  /*3510*/  MUFU.EX2 R14, R4 ;  /* 0x00000004000e7308 */ /* 0x0002a40000000800 */
[----:B-1----:R-:W-:Y:S01]  /*3520*/  FFMA.FTZ R4, R133, c[0x0][0x23c], -R2 ;  /* 0x00008f0085047a23 */ /* 0x002fe20000010802 */
[----:B--2---:R-:W-:Y:S01]  /*3530*/  F2FP.BF16.PACK_AB R11, R14, R239 ;  /* 0x000000ef0e0b723e */ /* 0x004fe200000010ff */
[----:B------:R-:W-:-:S04]  /*3540*/  IMAD.MOV.U32 R133, RZ, RZ, R5 ;  /* 0x000000ffff857224 */ /* 0x000fc800078e0005 */
[----:B------:R1:W2:Y:S02]  /*3550*/  MUFU.EX2 R15, R4 ;  /* 0x00000004000f7308 */ /* 0x0002a40000000800 */
[C---:B------:R-:W-:Y:S07]  /*3560*/  HMMA.16816.F32.BF16 R28, R8.reuse, R84, RZ ;  /* 0x00000054081c723c */ /* 0x040fee00000418ff */
[----:B------:R-:W-:Y:S01]  /*3570*/  MOV R85, R119 ;  /* 0x0000007700557202 */ /* 0x000fe20000000f00 */
[----:B------:R-:W-:Y:S01]  /*3580*/  HMMA.16816.F32.BF16 R24, R8, R92, RZ ;  /* 0x0000005c0818723c */ /* 0x000fe200000418ff */
[----:B------:R-:W-:Y:S01]  /*3590*/  MOV R119, R19 ;  /* 0x0000001300777202 */ /* 0x000fe20000000f00 */
[----:B-1----:R-:W-:-:S05]  /*35a0*/  FFMA.FTZ R4, R132, c[0x0][0x23c], -R2 ;  /* 0x00008f0084047a23 */ /* 0x002fca0000010802 */
[----:B--2---:R-:W-:Y:S01]  /*35b0*/  MOV R93, R15 ;  /* 0x0000000f005d7202 */ /* 0x004fe20000000f00 */
[----:B------:R1:W2:Y:S01]  /*35c0*/  MUFU.EX2 R88, R4 ;  /* 0x0000000400587308 */ /* 0x0002a20000000800 */
[----:B------:R-:W-:Y:S01]  /*35d0*/  HMMA.16816.F32.BF16 R40, R8, R44, RZ ;  /* 0x0000002c0828723c */ /* 0x000fe200000418ff */
[----:B------:R-:W-:-:S07]  /*35e0*/  MOV R92, R7 ;  /* 0x00000007005c7202 */ /* 0x000fce0000000f00 */
[----:B------:R-:W-:Y:S01]  /*35f0*/  HMMA.16816.F32.BF16 R32, R8, R80, RZ ;  /* 0x000000500820723c */ /* 0x000fe200000418ff */
[----:B-1----:R-:W-:-:S06]  /*3600*/  FFMA.FTZ R4, R163, c[0x0][0x23c], -R0 ;  /* 0x00008f00a3047a23 */ /* 0x002fcc0000010800 */
[----:B------:R-:W-:Y:S01]  /*3610*/  MOV R81, R161 ;  /* 0x000000a100517202 */ /* 0x000fe20000000f00 */
[----:B------:R-:W-:Y:S01]  /*3620*/  IMAD.MOV.U32 R161, RZ, RZ, R114 ;  /* 0x000000ffffa17224 */ /* 0x000fe200078e0072 */
[C---:B------:R-:W-:Y:S01]  /*3630*/  HMMA.16816.F32.BF16 R36, R8.reuse, R48, RZ ;  /* 0x000000300824723c */ /* 0x040fe200000418ff */
[----:B------:R1:W3:Y:S01]  /*3640*/  MUFU.EX2 R5, R4 ;  /* 0x0000000400057308 */ /* 0x0002e20000000800 */
[----:B------:R-:W-:Y:S01]  /*3650*/  IMAD.MOV.U32 R80, RZ, RZ, R116 ;  /* 0x000000ffff507224 */ /* 0x000fe200078e0074 */
[----:B------:R-:W-:Y:S01]  /*3660*/  MOV R114, R115 ;  /* 0x0000007300727202 */ /* 0x000fe20000000f00 */
[----:B------:R-:W-:Y:S01]  /*3670*/  IMAD.MOV.U32 R115, RZ, RZ, R18 ;  /* 0x000000ffff737224 */ /* 0x000fe200078e0012 */
[----:B------:R-:W-:Y:S01]  /*3680*/  MOV R116, R118 ;  /* 0x0000007600747202 */ /* 0x000fe20000000f00 */
[----:B------:R-:W-:Y:S01]  /*3690*/  IMAD.MOV.U32 R118, RZ, RZ, R16 ;  /* 0x000000ffff767224 */ /* 0x000fe200078e0010 */
[----:B------:R-:W-:Y:S01]  /*36a0*/  MOV R48, R151 ;  /* 0x0000009700307202 */ /* 0x000fe20000000f00 */
[----:B------:R-:W-:Y:S01]  /*36b0*/  HMMA.16816.F32.BF16 R20, R8, R96, RZ ;  /* 0x000000600814723c */ /* 0x000fe200000418ff */
[----:B------:R-:W-:Y:S01]  /*36c0*/  IMAD.MOV.U32 R49, RZ, RZ, R6 ;  /* 0x000000ffff317224 */ /* 0x000fe200078e0006 */
[----:B--2---:R-:W-:-:S05]  /*36d0*/  F2FP.BF16.PACK_AB R6, R88, R93 ;  /* 0x0000005d5806723e */ /* 0x004fca00000010ff */
[----:B------:R-:W-:Y:S01]  /*36e0*/  MOV R97, R17 ;  /* 0x0000001100617202 */ /* 0x000fe20000000f00 */
[C---:B------:R-:W-:Y:S01]  /*36f0*/  HMMA.16816.F32.BF16 R44, R8.reuse, R46, RZ ;  /* 0x0000002e082c723c */ /* 0x040fe200000418ff */
[----:B-1----:R-:W-:Y:S02]  /*3700*/  FFMA.FTZ R4, R162, c[0x0][0x23c], -R0 ;  /* 0x00008f00a2047a23 */ /* 0x002fe40000010800 */
[----:B---3--:R-:W-:Y:S02]  /*3710*/  IMAD.MOV.U32 R96, RZ, RZ, R5 ;  /* 0x000000ffff607224 */ /* 0x008fe400078e0005 */
[----:B------:R1:W2:Y:S03]  /*3720*/  MUFU.EX2 R132, R4 ;  /* 0x0000000400847308 */ /* 0x0002a60000000800 */
[----:B------:R-:W-:Y:S07]  /*3730*/  HMMA.16816.F32.BF16 R16, R8, R100, RZ ;  /* 0x000000640810723c */ /* 0x000fee00000418ff */
[----:B------:R-:W-:Y:S01]  /*3740*/  IMAD.MOV.U32 R101, RZ, RZ, R148 ;  /* 0x000000ffff657224 */ /* 0x000fe200078e0094 */
[----:B------:R-:W-:Y:S01]  /*3750*/  MOV R100, R149 ;  /* 0x0000009500647202 */ /* 0x000fe20000000f00 */
[----:B-1----:R-:W-:Y:S01]  /*3760*/  FFMA.FTZ R4, R138, c[0x0][0x23c], -R0 ;  /* 0x00008f008a047a23 */ /* 0x002fe20000010800 */
[----:B--2---:R-:W-:Y:S01]  /*3770*/  F2FP.BF16.PACK_AB R5, R132, R96 ;  /* 0x000000608405723e */ /* 0x004fe200000010ff */
[----:B------:R-:W-:-:S04]  /*3780*/  IMAD.MOV.U32 R138, RZ, RZ, R111 ;  /* 0x000000ffff8a7224 */ /* 0x000fc800078e006f */
[----:B------:R-:W1:Y:S02]  /*3790*/  MUFU.EX2 R4, R4 ;  /* 0x0000000400047308 */ /* 0x000e640000000800 */
[----:B-1----:R-:W-:Y:S02]  /*37a0*/  IMAD.MOV.U32 R84, RZ, RZ, R4 ;  /* 0x000000ffff547224 */ /* 0x002fe400078e0004 */
[----:B------:R-:W-:Y:S02]  /*37b0*/  FFMA.FTZ R4, R156, c[0x0][0x23c], -R0 ;  /* 0x00008f009c047a23 */ /* 0x000fe40000010800 */
[----:B------:R-:W-:Y:S02]  /*37c0*/  IMAD.MOV.U32 R156, RZ, RZ, R150 ;  /* 0x000000ffff9c7224 */ /* 0x000fe400078e0096 */
[----:B------:R1:W2:Y:S02]  /*37d0*/  MUFU.EX2 R15, R4 ;  /* 0x00000004000f7308 */ /* 0x0002a40000000800 */
[----:B-1----:R-:W-:-:S02]  /*37e0*/  F2FP.BF16.PACK_AB R4, R133, R113 ;  /* 0x000000718504723e */ /* 0x002fc400000010ff */
[----:B--2---:R-:W-:-:S07]  /*37f0*/  F2FP.BF16.PACK_AB R7, R15, R84 ;  /* 0x000000540f07723e */ /* 0x004fce00000010ff */
[----:B------:R-:W-:Y:S07]  /*3800*/  HMMA.16816.F32.BF16 R148, R4, R76, R40 ;  /* 0x0000004c0494723c */ /* 0x000fee0000041828 */
[----:B------:R-:W-:Y:S01]  /*3810*/  IMAD.MOV.U32 R77, RZ, RZ, R161 ;  /* 0x000000ffff4d7224 */ /* 0x000fe200078e00a1 */
[----:B------:R-:W-:Y:S01]  /*3820*/  HMMA.16816.F32.BF16 R40, R8, R50, RZ ;  /* 0x000000320828723c */ /* 0x000fe200000418ff */
[----:B------:R-:W-:-:S07]  /*3830*/  MOV R76, R114 ;  /* 0x00000072004c7202 */ /* 0x000fce0000000f00 */
[C---:B------:R-:W-:Y:S07]  /*3840*/  HMMA.16816.F32.BF16 R176, R4.reuse, R68, R32 ;  /* 0x0000004404b0723c */ /* 0x040fee0000041820 */
[----:B------:R-:W-:Y:S01]  /*3850*/  MOV R69, R88 ;  /* 0x0000005800457202 */ /* 0x000fe20000000f00 */
[----:B------:R-:W-:Y:S01]  /*3860*/  HMMA.16816.F32.BF16 R160, R4, R72, R36 ;  /* 0x0000004804a0723c */ /* 0x000fe20000041824 */
[----:B------:R-:W-:-:S06]  /*3870*/  IMAD.MOV.U32 R68, RZ, RZ, R117 ;  /* 0x000000ffff447224 */ /* 0x000fcc00078e0075 */
[----:B------:R-:W-:Y:S01]  /*3880*/  MOV R73, R116 ;  /* 0x0000007400497202 */ /* 0x000fe20000000f00 */
[----:B------:R-:W-:Y:S01]  /*3890*/  HMMA.16816.F32.BF16 R88, R4, R64, R28 ;  /* 0x000000400458723c */ /* 0x000fe2000004181c */
[----:B------:R-:W-:-:S06]  /*38a0*/  IMAD.MOV.U32 R72, RZ, RZ, R113 ;  /* 0x000000ffff487224 */ /* 0x000fcc00078e0071 */
[----:B------:R-:W-:Y:S01]  /*38b0*/  IMAD.MOV.U32 R64, RZ, RZ, R118 ;  /* 0x000000ffff407224 */ /* 0x000fe200078e0076 */
[----:B------:R-:W-:Y:S01]  /*38c0*/  MOV R65, R119 ;  /* 0x0000007700417202 */ /* 0x000fe20000000f00 */
[C---:B------:R-:W-:Y:S08]  /*38d0*/  HMMA.16816.F32.BF16 R108, R4.reuse, R52, R16 ;  /* 0x00000034046c723c */ /* 0x040ff00000041810 */
[----:B------:R-:W-:Y:S07]  /*38e0*/  HMMA.16816.F32.BF16 R116, R4, R60, R24 ;  /* 0x0000003c0474723c */ /* 0x000fee0000041818 */
[----:B------:R-:W-:Y:S01]  /*38f0*/  IMAD.MOV.U32 R60, RZ, RZ, R112 ;  /* 0x000000ffff3c7224 */ /* 0x000fe200078e0070 */
[----:B------:R-:W-:Y:S01]  /*3900*/  MOV R61, R115 ;  /* 0x00000073003d7202 */ /* 0x000fe20000000f00 */
[----:B------:R-:W-:Y:S07]  /*3910*/  HMMA.16816.F32.BF16 R16, R8, R120, RZ ;  /* 0x000000780810723c */ /* 0x000fee00000418ff */
[----:B------:R-:W-:Y:S01]  /*3920*/  IMAD.MOV.U32 R121, RZ, RZ, R48 ;  /* 0x000000ffff797224 */ /* 0x000fe200078e0030 */
[----:B------:R-:W-:Y:S01]  /*3930*/  HMMA.16816.F32.BF16 R112, R4, R56, R20 ;  /* 0x000000380470723c */ /* 0x000fe20000041814 */
[----:B------:R-:W-:-:S07]  /*3940*/  MOV R120, R49 ;  /* 0x0000003100787202 */ /* 0x000fce0000000f00 */
[C---:B------:R-:W-:Y:S08]  /*3950*/  HMMA.16816.F32.BF16 R36, R8.reuse, R82, RZ ;  /* 0x000000520824723c */ /* 0x040ff000000418ff */
[C---:B------:R-:W-:Y:S07]  /*3960*/  HMMA.16816.F32.BF16 R32, R8.reuse, R86, RZ ;  /* 0x000000560820723c */ /* 0x040fee00000418ff */
[----:B------:R-:W-:Y:S01]  /*3970*/  IMAD.MOV.U32 R87, RZ, RZ, R84 ;  /* 0x000000ffff577224 */ /* 0x000fe200078e0054 */
[----:B------:R-:W-:Y:S01]  /*3980*/  HMMA.16816.F32.BF16 R28, R8, R94, RZ ;  /* 0x0000005e081c723c */ /* 0x000fe200000418ff */
[----:B------:R-:W-:-:S02]  /*3990*/  MOV R86, R93 ;  /* 0x0000005d00567202 */ /* 0x000fc40000000f00 */
[----:B------:R-:W-:Y:S01]  /*39a0*/  MOV R84, R85 ;  /* 0x0000005500547202 */ /* 0x000fe20000000f00 */
[----:B------:R-:W-:Y:S01]  /*39b0*/  IMAD.MOV.U32 R85, RZ, RZ, R80 ;  /* 0x000000ffff557224 */ /* 0x000fe200078e0050 */
[----:B------:R-:W-:Y:S02]  /*39c0*/  MOV R93, R81 ;  /* 0x00000051005d7202 */ /* 0x000fe40000000f00 */
[----:B------:R-:W-:Y:S01]  /*39d0*/  IMAD.MOV.U32 R94, RZ, RZ, R72 ;  /* 0x000000ffff5e7224 */ /* 0x000fe200078e0048 */
[C---:B------:R-:W-:Y:S01]  /*39e0*/  HMMA.16816.F32.BF16 R24, R8.reuse, R98, RZ ;  /* 0x000000620818723c */ /* 0x040fe200000418ff */
[----:B------:R-:W-:Y:S01]  /*39f0*/  MOV R72, R73 ;  /* 0x0000004900487202 */ /* 0x000fe20000000f00 */
[----:B------:R-:W-:Y:S01]  /*3a00*/  IMAD.MOV.U32 R73, RZ, RZ, R76 ;  /* 0x000000ffff497224 */ /* 0x000fe200078e004c */
[----:B------:R-:W-:Y:S01]  /*3a10*/  MOV R76, R100 ;  /* 0x00000064004c7202 */ /* 0x000fe20000000f00 */
[----:B------:R-:W-:Y:S02]  /*3a20*/  IMAD.MOV.U32 R95, RZ, RZ, R97 ;  /* 0x000000ffff5f7224 */ /* 0x000fe400078e0061 */
[----:B------:R-:W-:Y:S01]  /*3a30*/  IMAD.MOV.U32 R97, RZ, RZ, R138 ;  /* 0x000000ffff617224 */ /* 0x000fe200078e008a */
[----:B------:R-:W-:Y:S01]  /*3a40*/  MOV R138, R14 ;  /* 0x0000000e008a7202 */ /* 0x000fe20000000f00 */
[C---:B------:R-:W-:Y:S07]  /*3a50*/  HMMA.16816.F32.BF16 R20, R8.reuse, R102, RZ ;  /* 0x000000660814723c */ /* 0x040fee00000418ff */
[----:B------:R-:W-:Y:S01]  /*3a60*/  IMAD.MOV.U32 R103, RZ, RZ, R68 ;  /* 0x000000ffff677224 */ /* 0x000fe200078e0044 */
[----:B------:R-:W-:Y:S01]  /*3a70*/  HMMA.16816.F32.BF16 R48, R8, R122, RZ ;  /* 0x0000007a0830723c */ /* 0x000fe200000418ff */
[----:B------:R-:W-:-:S06]  /*3a80*/  MOV R68, R96 ;  /* 0x0000006000447202 */ /* 0x000fcc0000000f00 */
[----:B------:R-:W-:Y:S01]  /*3a90*/  FFMA.FTZ R8, R198, c[0x0][0x23c], -R2 ;  /* 0x00008f00c6087a23 */ /* 0x000fe20000010802 */
[C---:B------:R-:W-:Y:S01]  /*3aa0*/  HMMA.16816.F32.BF16 R40, R4.reuse, R74, R40 ;  /* 0x0000004a0428723c */ /* 0x040fe20000041828 */
[----:B------:R-:W-:Y:S01]  /*3ab0*/  IMAD.MOV.U32 R123, RZ, RZ, R60 ;  /* 0x000000ffff7b7224 */ /* 0x000fe200078e003c */
[----:B------:R-:W-:Y:S01]  /*3ac0*/  MOV R122, R61 ;  /* 0x0000003d007a7202 */ /* 0x000fe20000000f00 */
[----:B------:R1:W2:Y:S01]  /*3ad0*/  MUFU.EX2 R102, R8 ;  /* 0x0000000800667308 */ /* 0x0002a20000000800 */
[----:B------:R-:W-:Y:S01]  /*3ae0*/  IMAD.MOV.U32 R11, RZ, RZ, R64 ;  /* 0x000000ffff0b7224 */ /* 0x000fe200078e0040 */
[----:B------:R-:W-:Y:S02]  /*3af0*/  MOV R10, R65 ;  /* 0x00000041000a7202 */ /* 0x000fe40000000f00 */
[----:B------:R-:W-:Y:S01]  /*3b00*/  MOV R9, R69 ;  /* 0x0000004500097202 */ /* 0x000fe20000000f00 */
[----:B------:R-:W-:Y:S01]  /*3b10*/  HMMA.16816.F32.BF16 R80, R4, R104, R16 ;  /* 0x000000680450723c */ /* 0x000fe20000041810 */
[----:B------:R-:W-:-:S06]  /*3b20*/  IMAD.MOV.U32 R69, RZ, RZ, R101 ;  /* 0x000000ffff457224 */ /* 0x000fcc00078e0065 */
[----:B------:R-:W-:Y:S01]  /*3b30*/  IMAD.MOV.U32 R18, RZ, RZ, R9 ;  /* 0x000000ffff127224 */ /* 0x000fe200078e0009 */
[C---:B------:R-:W-:Y:S01]  /*3b40*/  HMMA.16816.F32.BF16 R44, R4.reuse, R78, R44 ;  /* 0x0000004e042c723c */ /* 0x040fe2000004182c */
[----:B------:R-:W-:Y:S02]  /*3b50*/  IMAD.MOV.U32 R9, RZ, RZ, R11 ;  /* 0x000000ffff097224 */ /* 0x000fe400078e000b */
[----:B-1----:R-:W-:Y:S02]  /*3b60*/  FFMA.FTZ R8, R197, c[0x0][0x23c], -R2 ;  /* 0x00008f00c5087a23 */ /* 0x002fe40000010802 */
[----:B------:R-:W-:Y:S02]  /*3b70*/  IMAD.MOV.U32 R11, RZ, RZ, R123 ;  /* 0x000000ffff0b7224 */ /* 0x000fe400078e007b */
[----:B------:R1:W-:Y:S01]  /*3b80*/  MUFU.EX2 R96, R8 ;  /* 0x0000000800607308 */ /* 0x0003e20000000800 */
[----:B------:R-:W-:Y:S01]  /*3b90*/  HMMA.16816.F32.BF16 R36, R4, R70, R36 ;  /* 0x000000460424723c */ /* 0x000fe20000041824 */
[----:B------:R-:W-:-:S02]  /*3ba0*/  IMAD.MOV.U32 R123, RZ, RZ, R121 ;  /* 0x000000ffff7b7224 */ /* 0x000fc400078e0079 */
[----:B------:R-:W-:Y:S02]  /*3bb0*/  IMAD.MOV.U32 R121, RZ, RZ, R133 ;  /* 0x000000ffff797224 */ /* 0x000fe400078e0085 */
[----:B------:R-:W-:Y:S02]  /*3bc0*/  IMAD.MOV.U32 R105, RZ, RZ, R18 ;  /* 0x000000ffff697224 */ /* 0x000fe400078e0012 */
[----:B------:R-:W-:Y:S01]  /*3bd0*/  MOV R70, R97 ;  /* 0x0000006100467202 */ /* 0x000fe20000000f00 */
[----:B------:R-:W-:Y:S01]  /*3be0*/  HMMA.16816.F32.BF16 R64, R4, R66, R32 ;  /* 0x000000420440723c */ /* 0x000fe20000041820 */
[----:B------:R-:W-:Y:S02]  /*3bf0*/  IMAD.MOV.U32 R97, RZ, RZ, R138 ;  /* 0x000000ffff617224 */ /* 0x000fe400078e008a */
[----:B------:R-:W-:Y:S02]  /*3c00*/  IMAD.MOV.U32 R79, RZ, RZ, R9 ;  /* 0x000000ffff4f7224 */ /* 0x000fe400078e0009 */
[----:B------:R-:W-:-:S02]  /*3c10*/  IMAD.MOV.U32 R75, RZ, RZ, R11 ;  /* 0x000000ffff4b7224 */ /* 0x000fc400078e000b */
[----:B-1----:R-:W-:Y:S01]  /*3c20*/  FFMA.FTZ R8, R166, c[0x0][0x23c], -R2 ;  /* 0x00008f00a6087a23 */ /* 0x002fe20000010802 */
[C---:B------:R-:W-:Y:S01]  /*3c30*/  HMMA.16816.F32.BF16 R60, R4.reuse, R62, R28 ;  /* 0x0000003e043c723c */ /* 0x040fe2000004181c */
[----:B------:R-:W-:Y:S01]  /*3c40*/  LDSM.16.MT88.4 R28, [R234+0xd000] ;  /* 0x00d00000ea1c783b */ /* 0x000fe20000004200 */
[----:B------:R-:W-:Y:S01]  /*3c50*/  IMAD.MOV.U32 R35, RZ, RZ, R121 ;  /* 0x000000ffff237224 */ /* 0x000fe200078e0079 */
[----:B------:R1:W-:Y:S01]  /*3c60*/  MUFU.EX2 R74, R8 ;  /* 0x00000008004a7308 */ /* 0x0003e20000000800 */
[----:B------:R-:W-:Y:S02]  /*3c70*/  IMAD.MOV.U32 R33, RZ, RZ, R123 ;  /* 0x000000ffff217224 */ /* 0x000fe400078e007b */
[----:B------:R-:W-:Y:S02]  /*3c80*/  IMAD.MOV.U32 R121, RZ, RZ, R146 ;  /* 0x000000ffff797224 */ /* 0x000fe400078e0092 */
[----:B------:R-:W-:Y:S01]  /*3c90*/  HMMA.16816.F32.BF16 R56, R4, R58, R24 ;  /* 0x0000003a0438723c */ /* 0x000fe20000041818 */
[----:B------:R-:W-:Y:S01]  /*3ca0*/  LDSM.16.MT88.4 R24, [R232+0xd000] ;  /* 0x00d00000e818783b */ /* 0x000fe20000004200 */
[----:B------:R-:W-:-:S06]  /*3cb0*/  IMAD.MOV.U32 R123, RZ, RZ, R144 ;  /* 0x000000ffff7b7224 */ /* 0x000fcc00078e0090 */
[----:B------:R-:W-:Y:S01]  /*3cc0*/  HMMA.16816.F32.BF16 R52, R4, R54, R20 ;  /* 0x000000360434723c */ /* 0x000fe20000041814 */
[----:B------:R-:W3:Y:S01]  /*3cd0*/  LDSM.16.MT88.4 R20, [R233+0xd000] ;  /* 0x00d00000e914783b */ /* 0x000ee20000004200 */
[----:B-1----:R-:W-:-:S04]  /*3ce0*/  FFMA.FTZ R8, R165, c[0x0][0x23c], -R2 ;  /* 0x00008f00a5087a23 */ /* 0x002fc80000010802 */
[----:B------:R1:W-:Y:S02]  /*3cf0*/  MUFU.EX2 R100, R8 ;  /* 0x0000000800647308 */ /* 0x0003e40000000800 */
[----:B------:R-:W-:Y:S07]  /*3d00*/  HMMA.16816.F32.BF16 R48, R4, R106, R48 ;  /* 0x0000006a0430723c */ /* 0x000fee0000041830 */
[----:B------:R-:W-:Y:S02]  /*3d10*/  FFMA.FTZ R4, R158, c[0x0][0x23c], -R13 ;  /* 0x00008f009e047a23 */ /* 0x000fe4000001080d */
[----:B--2---:R-:W-:-:S02]  /*3d20*/  IMAD.MOV.U32 R158, RZ, RZ, R102 ;  /* 0x000000ffff9e7224 */ /* 0x004fc400078e0066 */
[----:B------:R2:W-:Y:S01]  /*3d30*/  MUFU.EX2 R102, R4 ;  /* 0x0000000400667308 */ /* 0x0005e20000000800 */
[----:B-1----:R-:W-:-:S07]  /*3d40*/  FFMA.FTZ R8, R196, c[0x0][0x23c], -R0 ;  /* 0x00008f00c4087a23 */ /* 0x002fce0000010800 */
[----:B------:R1:W4:Y:S01]  /*3d50*/  MUFU.EX2 R19, R8 ;  /* 0x0000000800137308 */ /* 0x0003220000000800 */
[----:B--2---:R-:W-:-:S07]  /*3d60*/  FFMA.FTZ R4, R159, c[0x0][0x23c], -R13 ;  /* 0x00008f009f047a23 */ /* 0x004fce000001080d */
[----:B------:R2:W-:Y:S01]  /*3d70*/  MUFU.EX2 R5, R4 ;  /* 0x0000000400057308 */ /* 0x0005e20000000800 */
[----:B-1----:R-:W-:Y:S01]  /*3d80*/  FFMA.FTZ R8, R183, c[0x0][0x23c], -R0 ;  /* 0x00008f00b7087a23 */ /* 0x002fe20000010800 */
[----:B----4-:R-:W-:Y:S02]  /*3d90*/  MOV R159, R19 ;  /* 0x00000013009f7202 */ /* 0x010fe40000000f00 */
[----:B------:R-:W-:-:S04]  /*3da0*/  MOV R19, R10 ;  /* 0x0000000a00137202 */ /* 0x000fc80000000f00 */
[----:B------:R1:W4:Y:S01]  /*3db0*/  MUFU.EX2 R99, R8 ;  /* 0x0000000800637308 */ /* 0x0003220000000800 */
[----:B------:R-:W-:Y:S02]  /*3dc0*/  MOV R10, R122 ;  /* 0x0000007a000a7202 */ /* 0x000fe40000000f00 */
[----:B------:R-:W-:Y:S02]  /*3dd0*/  MOV R122, R120 ;  /* 0x00000078007a7202 */ /* 0x000fe40000000f00 */
[----:B------:R-:W-:Y:S02]  /*3de0*/  MOV R120, R132 ;  /* 0x0000008400787202 */ /* 0x000fe40000000f00 */
[----:B------:R-:W-:Y:S01]  /*3df0*/  MOV R104, R19 ;  /* 0x0000001300687202 */ /* 0x000fe20000000f00 */
[----:B--2---:R-:W-:Y:S01]  /*3e00*/  FFMA.FTZ R4, R181, c[0x0][0x23c], -R12 ;  /* 0x00008f00b5047a23 */ /* 0x004fe2000001080c */
[----:B------:R-:W2:Y:S01]  /*3e10*/  LDSM.16.MT88.4 R16, [R235+0xd000] ;  /* 0x00d00000eb10783b */ /* 0x000ea20000004200 */
[----:B------:R-:W-:-:S02]  /*3e20*/  MOV R78, R10 ;  /* 0x0000000a004e7202 */ /* 0x000fc40000000f00 */
[----:B------:R3:W-:Y:S01]  /*3e30*/  MUFU.EX2 R132, R4 ;  /* 0x0000000400847308 */ /* 0x0007e20000000800 */
[----:B------:R-:W-:Y:S02]  /*3e40*/  F2FP.BF16.PACK_AB R10, R100, R74 ;  /* 0x0000004a640a723e */ /* 0x000fe400000010ff */
[----:B------:R-:W-:Y:S01]  /*3e50*/  MOV R32, R122 ;  /* 0x0000007a00207202 */ /* 0x000fe20000000f00 */
[----:B-1----:R-:W-:Y:S01]  /*3e60*/  FFMA.FTZ R8, R164, c[0x0][0x23c], -R0 ;  /* 0x00008f00a4087a23 */ /* 0x002fe20000010800 */
[----:B----4-:R-:W-:Y:S02]  /*3e70*/  F2FP.BF16.PACK_AB R9, R99, R159 ;  /* 0x0000009f6309723e */ /* 0x010fe400000010ff */
[----:B------:R-:W-:Y:S01]  /*3e80*/  MOV R34, R120 ;  /* 0x0000007800227202 */ /* 0x000fe20000000f00 */
[----:B------:R1:W-:Y:S01]  /*3e90*/  MUFU.EX2 R71, R8 ;  /* 0x0000000800477308 */ /* 0x0003e20000000800 */
[----:B------:R-:W-:Y:S02]  /*3ea0*/  MOV R120, R147 ;  /* 0x0000009300787202 */ /* 0x000fe40000000f00 */
[----:B------:R-:W-:Y:S01]  /*3eb0*/  MOV R122, R145 ;  /* 0x00000091007a7202 */ /* 0x000fe20000000f00 */
[----:B---3--:R-:W-:-:S04]  /*3ec0*/  FFMA.FTZ R4, R167, c[0x0][0x23c], -R12 ;  /* 0x00008f00a7047a23 */ /* 0x008fc8000001080c */
[----:B------:R3:W4:Y:S01]  /*3ed0*/  MUFU.EX2 R133, R4 ;  /* 0x0000000400857308 */ /* 0x0007220000000800 */
[----:B-1----:R-:W-:Y:S01]  /*3ee0*/  FFMA.FTZ R8, R157, c[0x0][0x23c], -R0 ;  /* 0x00008f009d087a23 */ /* 0x002fe20000010800 */
[----:B------:R-:W-:-:S06]  /*3ef0*/  MOV R157, R73 ;  /* 0x00000049009d7202 */ /* 0x000fcc0000000f00 */
[----:B------:R1:W1:Y:S01]  /*3f00*/  MUFU.EX2 R101, R8 ;  /* 0x0000000800657308 */ /* 0x0002620000000800 */
[----:B---3--:R-:W-:Y:S01]  /*3f10*/  FFMA.FTZ R4, R139, c[0x0][0x23c], -R12 ;  /* 0x00008f008b047a23 */ /* 0x008fe2000001080c */
[----:B------:R-:W-:Y:S02]  /*3f20*/  MOV R139, R5 ;  /* 0x00000005008b7202 */ /* 0x000fe40000000f00 */
[----:B----4-:R-:W-:-:S04]  /*3f30*/  F2FP.BF16.PACK_AB R5, R133, R132 ;  /* 0x000000848505723e */ /* 0x010fc800000010ff */
[----:B------:R3:W-:Y:S01]  /*3f40*/  MUFU.EX2 R138, R4 ;  /* 0x00000004008a7308 */ /* 0x0007e20000000800 */
[----:B------:R-:W-:Y:S01]  /*3f50*/  F2FP.BF16.PACK_AB R6, R139, R102 ;  /* 0x000000668b06723e */ /* 0x000fe200000010ff */
[----:B-1----:R-:W-:Y:S01]  /*3f60*/  FFMA.FTZ R8, R182, c[0x0][0x23c], -R13 ;  /* 0x00008f00b6087a23 */ /* 0x002fe2000001080d */
[----:B------:R-:W-:-:S05]  /*3f70*/  F2FP.BF16.PACK_AB R11, R101, R71 ;  /* 0x00000047650b723e */ /* 0x000fca00000010ff */
[----:B------:R1:W-:Y:S01]  /*3f80*/  MUFU.EX2 R14, R8 ;  /* 0x00000008000e7308 */ /* 0x0003e20000000800 */
[----:B---3--:R-:W-:-:S07]  /*3f90*/  FFMA.FTZ R4, R137, c[0x0][0x23c], -R12 ;  /* 0x00008f0089047a23 */ /* 0x008fce000001080c */
[----:B------:R-:W3:Y:S01]  /*3fa0*/  MUFU.EX2 R137, R4 ;  /* 0x0000000400897308 */ /* 0x000ee20000000800 */
[----:B-1----:R-:W-:-:S07]  /*3fb0*/  FFMA.FTZ R8, R180, c[0x0][0x23c], -R13 ;  /* 0x00008f00b4087a23 */ /* 0x002fce000001080d */
[----:B------:R-:W1:Y:S01]  /*3fc0*/  MUFU.EX2 R98, R8 ;  /* 0x0000000800627308 */ /* 0x000e620000000800 */
[----:B---3--:R-:W-:Y:S02]  /*3fd0*/  F2FP.BF16.PACK_AB R7, R137, R138 ;  /* 0x0000008a8907723e */ /* 0x008fe400000010ff */
[----:B-1----:R-:W-:Y:S02]  /*3fe0*/  F2FP.BF16.PACK_AB R4, R98, R14 ;  /* 0x0000000e6204723e */ /* 0x002fe400000010ff */
[----:B------:R-:W-:-:S05]  /*3ff0*/  F2FP.BF16.PACK_AB R8, R96, R158 ;  /* 0x0000009e6008723e */ /* 0x000fca00000010ff */
[-C--:B------:R-:W-:Y:S07]  /*4000*/  HMMA.16816.F32.BF16 R164, R4, R20.reuse, R172 ;  /* 0x0000001404a4723c */ /* 0x080fee00000418ac */
[----:B------:R-:W-:Y:S01]  /*4010*/  IMAD.MOV.U32 R175, RZ, RZ, R35 ;  /* 0x000000ffffaf7224 */ /* 0x000fe200078e0023 */
        /* <DEDUP_REMOVED lines=11> */
[----:B------:R-:W-:Y:S01]  /*40d0*/  IMAD.MOV.U32 R173, RZ, RZ, R33 ;  /* 0x000000ffffad7224 */ /* 0x000fe200078e0021 */
[----:B------:R-:W-:-:S05]  /*40e0*/  MOV R174, R34 ;  /* 0x0000002200ae7202 */ /* 0x000fca0000000f00 */
[C---:B------:R-:W-:Y:S01]  /*40f0*/  HMMA.16816.F32.BF16 R40, R8.reuse, R22, R40 ;  /* 0x000000160828723c */ /* 0x040fe20000041828 */
[----:B------:R-:W1:Y:S07]  /*4100*/  LDSM.16.MT88.4 R20, [R233+0xf000] ;  /* 0x00f00000e914783b */ /* 0x000e6e0000004200 */
[-C--:B------:R-:W-:Y:S08]  /*4110*/  HMMA.16816.F32.BF16 R148, R8, R24.reuse, R148 ;  /* 0x000000180894723c */ /* 0x080ff00000041894 */
[C---:B------:R-:W-:Y:S07]  /*4120*/  HMMA.16816.F32.BF16 R144, R4.reuse, R24, R124 ;  /* 0x000000180490723c */ /* 0x040fee000004187c */
[----:B------:R-:W-:Y:S01]  /*4130*/  IMAD.MOV.U32 R124, RZ, RZ, R78 ;  /* 0x000000ffff7c7224 */ /* 0x000fe200078e004e */
[----:B------:R-:W-:Y:S01]  /*4140*/  HMMA.16816.F32.BF16 R152, R4, R26, R152 ;  /* 0x0000001a0498723c */ /* 0x000fe20000041898 */
[----:B------:R-:W-:Y:S01]  /*4150*/  IMAD.MOV.U32 R126, RZ, RZ, R74 ;  /* 0x000000ffff7e7224 */ /* 0x000fe200078e004a */
[----:B------:R-:W-:-:S02]  /*4160*/  MOV R127, R75 ;  /* 0x0000004b007f7202 */ /* 0x000fc40000000f00 */
[----:B------:R-:W-:-:S04]  /*4170*/  MOV R125, R71 ;  /* 0x00000047007d7202 */ /* 0x000fc80000000f00 */
[----:B------:R-:W-:Y:S01]  /*4180*/  HMMA.16816.F32.BF16 R44, R8, R26, R44 ;  /* 0x0000001a082c723c */ /* 0x000fe2000004182c */
[----:B------:R-:W3:Y:S07]  /*4190*/  LDSM.16.MT88.4 R24, [R232+0xf000] ;  /* 0x00f00000e818783b */ /* 0x000eee0000004200 */
[----:B------:R-:W-:Y:S07]  /*41a0*/  HMMA.16816.F32.BF16 R196, R4, R28, R212 ;  /* 0x0000001c04c4723c */ /* 0x000fee00000418d4 */
[----:B------:R-:W-:Y:S01]  /*41b0*/  MOV R213, R35 ;  /* 0x0000002300d57202 */ /* 0x000fe20000000f00 */
[----:B--2---:R-:W-:Y:S01]  /*41c0*/  HMMA.16816.F32.BF16 R176, R8, R16, R176 ;  /* 0x0000001008b0723c */ /* 0x004fe200000418b0 */
[----:B------:R-:W-:Y:S01]  /*41d0*/  LDSM.16.MT88.4 R32, [R234+0xf000] ;  /* 0x00f00000ea20783b */ /* 0x000fe20000004200 */
[----:B------:R-:W-:Y:S01]  /*41e0*/  MOV R215, R79 ;  /* 0x0000004f00d77202 */ /* 0x000fe20000000f00 */
[----:B------:R-:W-:Y:S01]  /*41f0*/  IMAD.MOV.U32 R214, RZ, RZ, R104 ;  /* 0x000000ffffd67224 */ /* 0x000fe200078e0068 */
[----:B------:R-:W-:-:S04]  /*4200*/  MOV R212, R105 ;  /* 0x0000006900d47202 */ /* 0x000fc80000000f00 */
[C---:B------:R-:W-:Y:S08]  /*4210*/  HMMA.16816.F32.BF16 R180, R4.reuse, R16, R192 ;  /* 0x0000001004b4723c */ /* 0x040ff000000418c0 */
[-C--:B------:R-:W-:Y:S08]  /*4220*/  HMMA.16816.F32.BF16 R184, R4, R18.reuse, R184 ;  /* 0x0000001204b8723c */ /* 0x080ff000000418b8 */
[C---:B------:R-:W-:Y:S01]  /*4230*/  HMMA.16816.F32.BF16 R36, R8.reuse, R18, R36 ;  /* 0x000000120824723c */ /* 0x040fe20000041824 */
[----:B------:R-:W2:Y:S07]  /*4240*/  LDSM.16.MT88.4 R16, [R235+0xf000] ;  /* 0x00f00000eb10783b */ /* 0x000eae0000004200 */
[----:B------:R-:W-:Y:S07]  /*4250*/  HMMA.16816.F32.BF16 R192, R8, R28, R88 ;  /* 0x0000001c08c0723c */ /* 0x000fee0000041858 */
[----:B------:R-:W-:Y:S01]  /*4260*/  IMAD.MOV.U32 R28, RZ, RZ, R72 ;  /* 0x000000ffff1c7224 */ /* 0x000fe200078e0048 */
[----:B-1----:R-:W-:Y:S01]  /*4270*/  HMMA.16816.F32.BF16 R88, R4, R20, R224 ;  /* 0x000000140458723c */ /* 0x002fe200000418e0 */
[----:B------:R-:W-:-:S06]  /*4280*/  IMAD.MOV.U32 R29, RZ, RZ, R70 ;  /* 0x000000ffff1d7224 */ /* 0x000fcc00078e0046 */
[----:B------:R-:W-:Y:S01]  /*4290*/  IMAD.MOV.U32 R224, RZ, RZ, R76 ;  /* 0x000000ffffe07224 */ /* 0x000fe200078e004c */
[----:B------:R-:W-:Y:S01]  /*42a0*/  MOV R225, R77 ;  /* 0x0000004d00e17202 */ /* 0x000fe20000000f00 */
[----:B---3--:R-:W-:Y:S01]  /*42b0*/  HMMA.16816.F32.BF16 R72, R4, R24, R228 ;  /* 0x000000180448723c */ /* 0x008fe200000418e4 */
[----:B------:R-:W-:Y:S01]  /*42c0*/  IMAD.MOV.U32 R226, RZ, RZ, R92 ;  /* 0x000000ffffe27224 */ /* 0x000fe200078e005c */
[----:B------:R-:W-:-:S05]  /*42d0*/  MOV R227, R93 ;  /* 0x0000005d00e37202 */ /* 0x000fca0000000f00 */
[----:B------:R-:W-:Y:S01]  /*42e0*/  IMAD.MOV.U32 R228, RZ, RZ, R94 ;  /* 0x000000ffffe47224 */ /* 0x000fe200078e005e */
[----:B------:R-:W-:Y:S01]  /*42f0*/  HMMA.16816.F32.BF16 R76, R4, R26, R204 ;  /* 0x0000001a044c723c */ /* 0x000fe200000418cc */
[----:B------:R-:W-:Y:S01]  /*4300*/  MOV R230, R95 ;  /* 0x0000005f00e67202 */ /* 0x000fe20000000f00 */
[----:B------:R-:W-:Y:S01]  /*4310*/  IMAD.MOV.U32 R231, RZ, RZ, R68 ;  /* 0x000000ffffe77224 */ /* 0x000fe200078e0044 */
[----:B------:R-:W-:-:S04]  /*4320*/  MOV R229, R69 ;  /* 0x0000004500e57202 */ /* 0x000fc80000000f00 */
[----:B------:R-:W-:Y:S01]  /*4330*/  IMAD.MOV.U32 R206, RZ, RZ, R224 ;  /* 0x000000ffffce7224 */ /* 0x000fe200078e00e0 */
[C---:B--2---:R-:W-:Y:S01]  /*4340*/  HMMA.16816.F32.BF16 R104, R4.reuse, R16, R220 ;  /* 0x000000100468723c */ /* 0x044fe200000418dc */
[----:B------:R-:W-:Y:S01]  /*4350*/  MOV R207, R225 ;  /* 0x000000e100cf7202 */ /* 0x000fe20000000f00 */
[----:B------:R-:W-:Y:S01]  /*4360*/  IMAD.MOV.U32 R225, RZ, RZ, R226 ;  /* 0x000000ffffe17224 */ /* 0x000fe200078e00e2 */
[----:B------:R-:W-:Y:S02]  /*4370*/  MOV R226, R29 ;  /* 0x0000001d00e27202 */ /* 0x000fe40000000f00 */
[----:B------:R-:W-:Y:S02]  /*4380*/  MOV R224, R227 ;  /* 0x000000e300e07202 */ /* 0x000fe40000000f00 */
[----:B------:R-:W-:Y:S01]  /*4390*/  IMAD.MOV.U32 R221, RZ, RZ, R28 ;  /* 0x000000ffffdd7224 */ /* 0x000fe200078e001c */
        /* <DEDUP_REMOVED lines=9> */
[----:B------:R-:W-:Y:S01]  /*4430*/  IMAD.MOV.U32 R228, RZ, RZ, R87 ;  /* 0x000000ffffe47224 */ /* 0x000fe200078e0057 */
[----:B------:R-:W-:Y:S01]  /*4440*/  MOV R221, R214 ;  /* 0x000000d600dd7202 */ /* 0x000fe20000000f00 */
[----:B------:R-:W-:-:S02]  /*4450*/  IMAD.MOV.U32 R213, RZ, RZ, R85 ;  /* 0x000000ffffd57224 */ /* 0x000fc400078e0055 */
[----:B------:R-:W-:Y:S02]  /*4460*/  IMAD.MOV.U32 R214, RZ, RZ, R100 ;  /* 0x000000ffffd67224 */ /* 0x000fe400078e0064 */
[----:B------:R-:W-:Y:S01]  /*4470*/  IMAD.MOV.U32 R220, RZ, RZ, R213 ;  /* 0x000000ffffdc7224 */ /* 0x000fe200078e00d5 */
[----:B------:R-:W-:Y:S01]  /*4480*/  HMMA.16816.F32.BF16 R68, R4, R18, R128 ;  /* 0x000000120444723c */ /* 0x000fe20000041880 */
[----:B------:R-:W-:-:S07]  /*4490*/  MOV R213, R103 ;  /* 0x0000006700d57202 */ /* 0x000fce0000000f00 */
[C---:B------:R-:W-:Y:S08]  /*44a0*/  HMMA.16816.F32.BF16 R120, R4.reuse, R32, R120 ;  /* 0x000000200478723c */ /* 0x040ff00000041878 */
[----:B------:R-:W-:Y:S07]  /*44b0*/  HMMA.16816.F32.BF16 R140, R4, R34, R140 ;  /* 0x00000022048c723c */ /* 0x000fee000004188c */
[----:B------:R-:W-:Y:S01]  /*44c0*/  FFMA.FTZ R4, R206, c[0x0][0x23c], -R2 ;  /* 0x00008f00ce047a23 */ /* 0x000fe20000010802 */
        /* <DEDUP_REMOVED lines=9> */
[----:B------:R1:W-:Y:S01]  /*4560*/  MUFU.EX2 R24, R4 ;  /* 0x0000000400187308 */ /* 0x0003e20000000800 */
[----:B------:R-:W-:-:S02]  /*4570*/  IMAD.MOV.U32 R222, RZ, RZ, R15 ;  /* 0x000000ffffde7224 */ /* 0x000fc400078e000f */
[----:B------:R-:W-:-:S04]  /*4580*/  IMAD.MOV.U32 R228, RZ, RZ, R14 ;  /* 0x000000ffffe47224 */ /* 0x000fc800078e000e */
[C---:B------:R-:W-:Y:S08]  /*4590*/  HMMA.16816.F32.BF16 R56, R8.reuse, R22, R56 ;  /* 0x000000160838723c */ /* 0x040ff00000041838 */
[----:B------:R-:W-:Y:S01]  /*45a0*/  HMMA.16816.F32.BF16 R84, R8, R20, R112 ;  /* 0x000000140854723c */ /* 0x000fe20000041870 */
[----:B-1----:R-:W-:Y:S01]  /*45b0*/  FFMA.FTZ R4, R207, c[0x0][0x23c], -R2 ;  /* 0x00008f00cf047a23 */ /* 0x002fe20000010802 */
[----:B------:R-:W-:-:S02]  /*45c0*/  MOV R207, R215 ;  /* 0x000000d700cf7202 */ /* 0x000fc40000000f00 */
[----:B------:R-:W-:Y:S01]  /*45d0*/  MOV R215, R101 ;  /* 0x0000006500d77202 */ /* 0x000fe20000000f00 */
[----:B------:R1:W2:Y:S01]  /*45e0*/  MUFU.EX2 R25, R4 ;  /* 0x0000000400197308 */ /* 0x0002a20000000800 */
[----:B------:R-:W-:Y:S02]  /*45f0*/  MOV R190, R207 ;  /* 0x000000cf00be7202 */ /* 0x000fe40000000f00 */
[----:B------:R-:W-:Y:S01]  /*4600*/  HMMA.16816.F32.BF16 R52, R8, R18, R52 ;  /* 0x000000120834723c */ /* 0x000fe20000041834 */
[----:B------:R-:W-:Y:S02]  /*4610*/  MOV R207, R226 ;  /* 0x000000e200cf7202 */ /* 0x000fe40000000f00 */
[----:B------:R-:W-:-:S05]  /*4620*/  MOV R226, R159 ;  /* 0x0000009f00e27202 */ /* 0x000fca0000000f00 */
[----:B------:R-:W-:Y:S01]  /*4630*/  HMMA.16816.F32.BF16 R100, R8, R16, R108 ;  /* 0x000000100864723c */ /* 0x000fe2000004186c */
[--C-:B-1----:R-:W-:Y:S02]  /*4640*/  FFMA.FTZ R4, R209, c[0x0][0x23c], -R2.reuse ;  /* 0x00008f00d1047a23 */ /* 0x102fe40000010802 */
[----:B------:R-:W-:-:S05]  /*4650*/  FFMA.FTZ R2, R208, c[0x0][0x23c], -R2 ;  /* 0x00008f00d0027a23 */ /* 0x000fca0000010802 */
[C---:B------:R-:W-:Y:S01]  /*4660*/  HMMA.16816.F32.BF16 R60, R8.reuse, R26, R60 ;  /* 0x0000001a083c723c */ /* 0x040fe2000004183c */
[----:B------:R-:W-:Y:S06]  /*4670*/  MUFU.EX2 R26, R4 ;  /* 0x00000004001a7308 */ /* 0x000fec0000000800 */
[----:B------:R-:W-:Y:S01]  /*4680*/  MOV R27, R207 ;  /* 0x000000cf001b7202 */ /* 0x000fe20000000f00 */
[----:B------:R-:W-:Y:S01]  /*4690*/  HMMA.16816.F32.BF16 R116, R8, R32, R80 ;  /* 0x000000200874723c */ /* 0x000fe20000041850 */
[----:B------:R1:W-:Y:S01]  /*46a0*/  MUFU.EX2 R23, R2 ;  /* 0x0000000200177308 */ /* 0x0003e20000000800 */
[----:B------:R-:W-:Y:S01]  /*46b0*/  IMAD.MOV.U32 R209, RZ, RZ, R7 ;  /* 0x000000ffffd17224 */ /* 0x000fe200078e0007 */
[----:B------:R-:W-:Y:S01]  /*46c0*/  MOV R207, R174 ;  /* 0x000000ae00cf7202 */ /* 0x000fe20000000f00 */
[----:B------:R-:W-:Y:S01]  /*46d0*/  LDSM.16.MT88.4 R80, [R232+0xf800] ;  /* 0x00f80000e850783b */ /* 0x000fe20000004200 */
[----:B-1----:R-:W-:Y:S01]  /*46e0*/  FFMA.FTZ R2, R204, c[0x0][0x23c], -R0 ;  /* 0x00008f00cc027a23 */ /* 0x002fe20000010800 */
[----:B------:R-:W-:-:S02]  /*46f0*/  MOV R204, R223 ;  /* 0x000000df00cc7202 */ /* 0x000fc40000000f00 */
[----:B------:R-:W-:Y:S01]  /*4700*/  HMMA.16816.F32.BF16 R48, R8, R34, R48 ;  /* 0x000000220830723c */ /* 0x000fe20000041830 */
[----:B------:R-:W-:Y:S01]  /*4710*/  MOV R33, R230 ;  /* 0x000000e600217202 */ /* 0x000fe20000000f00 */
[----:B------:R1:W-:Y:S01]  /*4720*/  MUFU.EX2 R20, R2 ;  /* 0x0000000200147308 */ /* 0x0003e20000000800 */
[----:B------:R-:W-:Y:S02]  /*4730*/  MOV R5, R204 ;  /* 0x000000cc00057202 */ /* 0x000fe40000000f00 */
[----:B------:R-:W-:Y:S02]  /*4740*/  MOV R204, R229 ;  /* 0x000000e500cc7202 */ /* 0x000fe40000000f00 */
[----:B------:R-:W-:Y:S02]  /*4750*/  MOV R229, R245 ;  /* 0x000000f500e57202 */ /* 0x000fe40000000f00 */
[----:B------:R-:W-:Y:S02]  /*4760*/  MOV R223, R156 ;  /* 0x0000009c00df7202 */ /* 0x000fe40000000f00 */
[----:B------:R-:W-:Y:S01]  /*4770*/  MOV R8, R244 ;  /* 0x000000f400087202 */ /* 0x000fe20000000f00 */
[----:B------:R-:W-:-:S02]  /*4780*/  IMAD.MOV.U32 R9, RZ, RZ, R127 ;  /* 0x000000ffff097224 */ /* 0x000fc400078e007f */
[--C-:B-1----:R-:W-:Y:S01]  /*4790*/  FFMA.FTZ R2, R205, c[0x0][0x23c], -R0.reuse ;  /* 0x00008f00cd027a23 */ /* 0x102fe20000010800 */
[----:B------:R-:W-:Y:S01]  /*47a0*/  MOV R205, R224 ;  /* 0x000000e000cd7202 */ /* 0x000fe20000000f00 */
[----:B------:R-:W-:Y:S01]  /*47b0*/  IMAD.MOV.U32 R32, RZ, RZ, R231 ;  /* 0x000000ffff207224 */ /* 0x000fe200078e00e7 */
[----:B------:R-:W-:Y:S01]  /*47c0*/  MOV R224, R157 ;  /* 0x0000009d00e07202 */ /* 0x000fe20000000f00 */
[----:B------:R1:W3:Y:S01]  /*47d0*/  MUFU.EX2 R21, R2 ;  /* 0x0000000200157308 */ /* 0x0002e20000000800 */
[----:B------:R-:W-:Y:S01]  /*47e0*/  MOV R115, R205 ;  /* 0x000000cd00737202 */ /* 0x000fe20000000f00 */
[----:B------:R4:W5:Y:S01]  /*47f0*/  LDL.LU R245, [R1+0x68] ;  /* 0x0000680001f57983 */ /* 0x0009620000300800 */
[----:B------:R-:W-:Y:S02]  /*4800*/  MOV R205, R172 ;  /* 0x000000ac00cd7202 */ /* 0x000fe40000000f00 */
[----:B------:R-:W-:Y:S01]  /*4810*/  MOV R208, R204 ;  /* 0x000000cc00d07202 */ /* 0x000fe20000000f00 */
[----:B------:R4:W5:Y:S01]  /*4820*/  LDL.LU R244, [R1+0x64] ;  /* 0x0000640001f47983 */ /* 0x0009620000300800 */
[----:B-1----:R-:W-:-:S02]  /*4830*/  FFMA.FTZ R2, R211, c[0x0][0x23c], -R0 ;  /* 0x00008f00d3027a23 */ /* 0x002fc40000010800 */
[----:B------:R-:W-:Y:S02]  /*4840*/  FFMA.FTZ R0, R210, c[0x0][0x23c], -R0 ;  /* 0x00008f00d2007a23 */ /* 0x000fe40000010800 */
[----:B------:R-:W-:Y:S08]  /*4850*/  MUFU.EX2 R22, R2 ;  /* 0x0000000200167308 */ /* 0x000ff00000000800 */
[----:B------:R1:W1:Y:S02]  /*4860*/  MUFU.EX2 R19, R0 ;  /* 0x0000000000137308 */ /* 0x0002640000000800 */
[----:B-1----:R-:W-:-:S02]  /*4870*/  FFMA.FTZ R0, R206, c[0x0][0x23c], -R13 ;  /* 0x00008f00ce007a23 */ /* 0x002fc4000001080d */
[----:B------:R-:W-:-:S04]  /*4880*/  IMAD.MOV.U32 R206, RZ, RZ, R225 ;  /* 0x000000ffffce7224 */ /* 0x000fc800078e00e1 */
[----:B------:R1:W-:Y:S01]  /*4890*/  MUFU.EX2 R15, R0 ;  /* 0x00000000000f7308 */ /* 0x0003e20000000800 */
[----:B------:R-:W-:Y:S02]  /*48a0*/  FADD.FTZ R2, R5, R27 ;  /* 0x0000001b05027221 */ /* 0x000fe40000010000 */
[----:B------:R-:W-:Y:S01]  /*48b0*/  IMAD.MOV.U32 R114, RZ, RZ, R206 ;  /* 0x000000ffff727224 */ /* 0x000fe200078e00ce */
[----:B------:R-:W-:Y:S01]  /*48c0*/  MOV R211, R205 ;  /* 0x000000cd00d37202 */ /* 0x000fe20000000f00 */
[----:B------:R-:W-:Y:S01]  /*48d0*/  IMAD.MOV.U32 R206, RZ, RZ, R173 ;  /* 0x000000ffffce7224 */ /* 0x000fe200078e00ad */
[----:B------:R-:W-:Y:S01]  /*48e0*/  MOV R230, R98 ;  /* 0x0000006200e67202 */ /* 0x000fe20000000f00 */
[----:B------:R-:W-:Y:S02]  /*48f0*/  IMAD.MOV.U32 R225, RZ, RZ, R158 ;  /* 0x000000ffffe17224 */ /* 0x000fe400078e009e */
[--C-:B-1----:R-:W-:Y:S01]  /*4900*/  FFMA.FTZ R0, R252, c[0x0][0x23c], -R13.reuse ;  /* 0x00008f00fc007a23 */ /* 0x102fe2000001080d */
[----:B------:R-:W-:Y:S01]  /*4910*/  MOV R27, R6 ;  /* 0x00000006001b7202 */ /* 0x000fe20000000f00 */
[----:B------:R-:W-:Y:S01]  /*4920*/  IMAD.MOV.U32 R210, RZ, RZ, R206 ;  /* 0x000000ffffd27224 */ /* 0x000fe200078e00ce */
[----:B------:R-:W1:Y:S01]  /*4930*/  LDSM.16.MT88.4 R4, [R234+0xf800] ;  /* 0x00f80000ea04783b */ /* 0x000e620000004200 */
[----:B------:R2:W-:Y:S03]  /*4940*/  MUFU.EX2 R16, R0 ;  /* 0x0000000000107308 */ /* 0x0005e60000000800 */
[----:B------:R-:W-:Y:S04]  /*4950*/  LDSM.16.MT88.4 R156, [R232+0xd800] ;  /* 0x00d80000e89c783b */ /* 0x000fe80000004200 */
[----:B------:R-:W-:Y:S01]  /*4960*/  LDSM.16.MT88.4 R172, [R233+0xd800] ;  /* 0x00d80000e9ac783b */ /* 0x000fe20000004200 */
[----:B--2---:R-:W-:-:S04]  /*4970*/  FFMA.FTZ R0, R217, c[0x0][0x23c], -R13 ;  /* 0x00008f00d9007a23 */ /* 0x004fc8000001080d */
[----:B------:R2:W-:Y:S02]  /*4980*/  MUFU.EX2 R17, R0 ;  /* 0x0000000000117308 */ /* 0x0005e40000000800 */
[----:B--2---:R-:W-:-:S06]  /*4990*/  FFMA.FTZ R0, R216, c[0x0][0x23c], -R13 ;  /* 0x00008f00d8007a23 */ /* 0x004fcc000001080d */
[----:B------:R2:W-:Y:S02]  /*49a0*/  MUFU.EX2 R18, R0 ;  /* 0x0000000000127308 */ /* 0x0005e40000000800 */
[----:B--2---:R-:W-:-:S06]  /*49b0*/  FFMA.FTZ R0, R190, c[0x0][0x23c], -R12 ;  /* 0x00008f00be007a23 */ /* 0x004fcc000001080c */
[----:B------:R2:W-:Y:S01]  /*49c0*/  MUFU.EX2 R13, R0 ;  /* 0x00000000000d7308 */ /* 0x0005e20000000800 */
[----:B------:R-:W-:Y:S01]  /*49d0*/  MOV R217, R227 ;  /* 0x000000e300d97202 */ /* 0x000fe20000000f00 */
[----:B--2---:R-:W-:Y:S01]  /*49e0*/  FFMA.FTZ R0, R191, c[0x0][0x23c], -R12 ;  /* 0x00008f00bf007a23 */ /* 0x004fe2000001080c */
[----:B------:R-:W-:Y:S01]  /*49f0*/  MOV R216, R229 ;  /* 0x000000e500d87202 */ /* 0x000fe20000000f00 */
[----:B------:R-:W-:Y:S01]  /*4a00*/  IMAD.MOV.U32 R227, RZ, RZ, R228 ;  /* 0x000000ffffe37224 */ /* 0x000fe200078e00e4 */
[----:B------:R-:W-:-:S03]  /*4a10*/  MOV R252, R207 ;  /* 0x000000cf00fc7202 */ /* 0x000fc60000000f00 */
[----:B------:R2:W-:Y:S01]  /*4a20*/  MUFU.EX2 R14, R0 ;  /* 0x00000000000e7308 */ /* 0x0005e20000000800 */
[----:B------:R-:W-:Y:S01]  /*4a30*/  MOV R229, R99 ;  /* 0x0000006300e57202 */ /* 0x000fe20000000f00 */
[----:B------:R-:W-:Y:S01]  /*4a40*/  IMAD.MOV.U32 R228, RZ, RZ, R96 ;  /* 0x000000ffffe47224 */ /* 0x000fe200078e0060 */
[----:B------:R-:W-:Y:S04]  /*4a50*/  LDSM.16.MT88.4 R188, [R235+0xd800] ;  /* 0x00d80000ebbc783b */ /* 0x000fe80000004200 */
[----:B------:R-:W-:Y:S01]  /*4a60*/  LDSM.16.MT88.4 R204, [R234+0xd800] ;  /* 0x00d80000eacc783b */ /* 0x000fe20000004200 */
[----:B--2---:R-:W-:-:S04]  /*4a70*/  FFMA.FTZ R0, R218, c[0x0][0x23c], -R12 ;  /* 0x00008f00da007a23 */ /* 0x004fc8000001080c */
[----:B------:R2:W-:Y:S01]  /*4a80*/  MUFU.EX2 R10, R0 ;  /* 0x00000000000a7308 */ /* 0x0005e20000000800 */
[----:B------:R-:W-:Y:S02]  /*4a90*/  MOV R218, R97 ;  /* 0x0000006100da7202 */ /* 0x000fe40000000f00 */
[----:B------:R-:W-:Y:S01]  /*4aa0*/  LDSM.16.MT88.4 R96, [R233+0xf800] ;  /* 0x00f80000e960783b */ /* 0x000fe20000004200 */
[----:B--2---:R-:W-:-:S04]  /*4ab0*/  FFMA.FTZ R0, R219, c[0x0][0x23c], -R12 ;  /* 0x00008f00db007a23 */ /* 0x004fc8000001080c */
[----:B------:R2:W1:Y:S02]  /*4ac0*/  MUFU.EX2 R11, R0 ;  /* 0x00000000000b7308 */ /* 0x0004640000000800 */
[----:B--2---:R-:W-:Y:S02]  /*4ad0*/  FADD.FTZ R0, R115, R114 ;  /* 0x0000007273007221 */ /* 0x004fe40000010000 */
[----:B------:R-:W2:Y:S01]  /*4ae0*/  LDSM.16.MT88.4 R112, [R235+0xf800] ;  /* 0x00f80000eb70783b */ /* 0x000ea20000004200 */
[----:B------:R-:W-:Y:S01]  /*4af0*/  IMAD.MOV.U32 R12, RZ, RZ, R243 ;  /* 0x000000ffff0c7224 */ /* 0x000fe200078e00f3 */
[----:B------:R-:W-:Y:S02]  /*4b00*/  MOV R35, R212 ;  /* 0x000000d400237202 */ /* 0x000fe40000000f00 */
[----:B------:R-:W-:Y:S01]  /*4b10*/  MOV R34, R213 ;  /* 0x000000d500227202 */ /* 0x000fe20000000f00 */
[----:B------:R-:W-:Y:S01]  /*4b20*/  FADD.FTZ R8, R8, R12 ;  /* 0x0000000c08087221 */ /* 0x000fe20000010000 */
[----:B------:R-:W-:Y:S01]  /*4b30*/  MOV R212, R125 ;  /* 0x0000007d00d47202 */ /* 0x000fe20000000f00 */
[----:B------:R-:W-:Y:S01]  /*4b40*/  IMAD.MOV.U32 R213, RZ, RZ, R124 ;  /* 0x000000ffffd57224 */ /* 0x000fe200078e007c */
[----:B------:R-:W-:-:S02]  /*4b50*/  MOV R231, R126 ;  /* 0x0000007e00e77202 */ /* 0x000fc40000000f00 */
[----:B------:R-:W-:Y:S02]  /*4b60*/  F2FP.BF16.PACK_AB R128, R25, R24 ;  /* 0x000000181980723e */ /* 0x000fe400000010ff */
[----:B---3--:R-:W-:Y:S02]  /*4b70*/  F2FP.BF16.PACK_AB R129, R21, R20 ;  /* 0x000000141581723e */ /* 0x008fe400000010ff */
[----:B------:R-:W-:Y:S02]  /*4b80*/  F2FP.BF16.PACK_AB R130, R23, R26 ;  /* 0x0000001a1782723e */ /* 0x000fe400000010ff */
[----:B------:R-:W-:Y:S02]  /*4b90*/  F2FP.BF16.PACK_AB R131, R19, R22 ;  /* 0x000000161383723e */ /* 0x000fe400000010ff */
[----:B-1----:R-:W-:Y:S01]  /*4ba0*/  F2FP.BF16.PACK_AB R127, R11, R10 ;  /* 0x0000000a0b7f723e */ /* 0x002fe200000010ff */
[----:B------:R-:W-:Y:S01]  /*4bb0*/  FADD.FTZ R0, R240, R0 ;  /* 0x00000000f0007221 */ /* 0x000fe20000010000 */
[----:B------:R-:W-:Y:S01]  /*4bc0*/  MOV R12, R218 ;  /* 0x000000da000c7202 */ /* 0x000fe20000000f00 */
[----:B------:R-:W-:Y:S01]  /*4bd0*/  FADD.FTZ R2, R239, R2 ;  /* 0x00000002ef027221 */ /* 0x000fe20000010000 */
[----:B------:R-:W-:Y:S01]  /*4be0*/  F2FP.BF16.PACK_AB R124, R16, R15 ;  /* 0x0000000f107c723e */ /* 0x000fe200000010ff */
[----:B------:R4:W5:Y:S01]  /*4bf0*/  LDL.LU R243, [R1+0x60] ;  /* 0x0000600001f37983 */ /* 0x0009620000300800 */
[----:B------:R-:W-:-:S02]  /*4c00*/  F2FP.BF16.PACK_AB R125, R14, R13 ;  /* 0x0000000d0e7d723e */ /* 0x000fc400000010ff */
[----:B------:R-:W-:Y:S02]  /*4c10*/  F2FP.BF16.PACK_AB R126, R18, R17 ;  /* 0x00000011127e723e */ /* 0x000fe400000010ff */
[----:B------:R-:W-:Y:S01]  /*4c20*/  MOV R218, R9 ;  /* 0x0000000900da7202 */ /* 0x000fe20000000f00 */
[----:B------:R-:W-:Y:S02]  /*4c30*/  FADD.FTZ R9, R241, R242 ;  /* 0x000000f2f1097221 */ /* 0x000fe40000010000 */
[----:B------:R-:W-:Y:S01]  /*4c40*/  FADD.FTZ R8, R238, R8 ;  /* 0x00000008ee087221 */ /* 0x000fe20000010000 */
[-C--:B------:R-:W-:Y:S01]  /*4c50*/  HMMA.16816.F32.BF16 R116, R128, R4.reuse, R116 ;  /* 0x000000048074723c */ /* 0x080fe20000041874 */
        /* <DEDUP_REMOVED lines=12> */
[----:B--2---:R-:W-:Y:S01]  /*4d20*/  HMMA.16816.F32.BF16 R108, R124, R114, R68 ;  /* 0x000000727c6c723c */ /* 0x004fe20000041844 */
[----:B------:R-:W-:Y:S01]  /*4d30*/  FADD.FTZ R5, R33, R5 ;  /* 0x0000000521057221 */ /* 0x000fe20000010000 */
[----:B------:R4:W5:Y:S01]  /*4d40*/  LDL.LU R238, [R1+0x4c] ;  /* 0x00004c0001ee7983 */ /* 0x0009620000300800 */
[----:B------:R-:W-:Y:S02]  /*4d50*/  FADD.FTZ R8, R216, R4 ;  /* 0x00000004d8087221 */ /* 0x000fe40000010000 */
[----:B------:R-:W-:Y:S01]  /*4d60*/  FADD.FTZ R4, R217, R0 ;  /* 0x00000000d9047221 */ /* 0x000fe20000010000 */
[----:B------:R4:W5:Y:S01]  /*4d70*/  LDL.LU R237, [R1+0x48] ;  /* 0x0000480001ed7983 */ /* 0x0009620000300800 */
[----:B------:R-:W-:Y:S01]  /*4d80*/  FADD.FTZ R2, R252, R2 ;  /* 0x00000002fc027221 */ /* 0x000fe20000010000 */
[----:B------:R-:W-:Y:S01]  /*4d90*/  HMMA.16816.F32.BF16 R148, R128, R156, R148 ;  /* 0x0000009c8094723c */ /* 0x000fe20000041894 */
[----:B------:R-:W-:Y:S01]  /*4da0*/  FADD.FTZ R0, R210, R5 ;  /* 0x00000005d2007221 */ /* 0x000fe20000010000 */
[----:B------:R4:W5:Y:S01]  /*4db0*/  LDL.LU R236, [R1+0x44] ;  /* 0x0000440001ec7983 */ /* 0x0009620000300800 */
[----:B------:R-:W-:-:S05]  /*4dc0*/  FADD.FTZ R5, R211, R8 ;  /* 0x00000008d3057221 */ /* 0x000fca0000010000 */
[C---:B------:R-:W-:Y:S08]  /*4dd0*/  HMMA.16816.F32.BF16 R144, R124.reuse, R156, R144 ;  /* 0x0000009c7c90723c */ /* 0x040ff00000041890 */
[----:B------:R-:W-:Y:S08]  /*4de0*/  HMMA.16816.F32.BF16 R152, R124, R158, R152 ;  /* 0x0000009e7c98723c */ /* 0x000ff00000041898 */
[-C--:B------:R-:W-:Y:S08]  /*4df0*/  HMMA.16816.F32.BF16 R160, R128, R172.reuse, R160 ;  /* 0x000000ac80a0723c */ /* 0x080ff000000418a0 */
[C---:B------:R-:W-:Y:S08]  /*4e00*/  HMMA.16816.F32.BF16 R164, R124.reuse, R172, R164 ;  /* 0x000000ac7ca4723c */ /* 0x040ff000000418a4 */
[----:B------:R-:W-:Y:S08]  /*4e10*/  HMMA.16816.F32.BF16 R168, R124, R174, R168 ;  /* 0x000000ae7ca8723c */ /* 0x000ff000000418a8 */
[-C--:B------:R-:W-:Y:S08]  /*4e20*/  HMMA.16816.F32.BF16 R176, R128, R188.reuse, R176 ;  /* 0x000000bc80b0723c */ /* 0x080ff000000418b0 */
        /* <DEDUP_REMOVED lines=67> */
[----:B------:R-:W2:Y:S01]  /*5260*/  LDL.LU R139, [R1+0x4] ;  /* 0x00000400018b7983 */ /* 0x000ea20000300800 */
[----:B------:R-:W-:Y:S01]  /*5270*/  IMAD.MOV.U32 R133, RZ, RZ, R135 ;  /* 0x000000ffff857224 */ /* 0x000fe200078e0087 */
[----:B------:R-:W-:Y:S01]  /*5280*/  MOV R140, R3 ;  /* 0x00000003008c7202 */ /* 0x000fe20000000f00 */
[----:B------:R-:W-:Y:S01]  /*5290*/  IMAD.MOV.U32 R132, RZ, RZ, R136 ;  /* 0x000000ffff847224 */ /* 0x000fe200078e0088 */
[----:B--2-4-:R-:W-:-:S02]  /*52a0*/  LEA.HI.SX32 R0, R139, 0xfffffffe, 0x1a ;  /* 0xfffffffe8b007811 */ /* 0x014fc400078fd2ff */
[----:B------:R-:W-:-:S03]  /*52b0*/  MOV R139, R134 ;  /* 0x00000086008b7202 */ /* 0x000fc60000000f00 */
[----:B------:R1:W-:Y:S01]  /*52c0*/  STL [R1+0x10], R0 ;  /* 0x0000100001007387 */ /* 0x0003e20000100800 */
[----:B------:R-:W-:Y:S05]  /*52d0*/  BRA `(.L_x_96) ;  /* 0x000001f000007947 */ /* 0x000fea0003800000 */
.L_x_98:
        /* <DEDUP_REMOVED lines=31> */
.L_x_96:
[----:B------:R-:W2:Y:S01]  /*54d0*/  LDL R137, [R1+0x10] ;  /* 0x0000100001897983 */ /* 0x000ea20000100800 */
[----:B------:R-:W-:Y:S04]  /*54e0*/  DEPBAR.LE SB0, 0x0 ;  /* 0x000080000000791a */ /* 0x000fe80000000000 */
[----:B------:R-:W3:Y:S06]  /*54f0*/  LDL.64 R10, [R1+0x30] ;  /* 0x00003000010a7983 */ /* 0x000eec0000100a00 */
[----:B------:R-:W4:Y:S04]  /*5500*/  LDL R8, [R1+0x40] ;  /* 0x0000400001087983 */ /* 0x000f280000100800 */
[----:B------:R-:W-:Y:S01]  /*5510*/  BAR.SYNC.DEFER_BLOCKING 0x0 ;  /* 0x0000000000007b1d */ /* 0x000fe20000010000 */
[----:B-12---:R-:W-:Y:S01]  /*5520*/  SHF.R.S32.HI R0, RZ, 0x1f, R137 ;  /* 0x0000001fff007819 */ /* 0x006fe20000011489 */
[C---:B------:R-:W-:Y:S04]  /*5530*/  IMAD.WIDE.U32 R2, R137.reuse, c[0x0][0x1a0], RZ ;  /* 0x0000680089027a25 */ /* 0x040fe800078e00ff */
[----:B------:R-:W-:Y:S04]  /*5540*/  IMAD R0, R0, c[0x0][0x1a0], RZ ;  /* 0x0000680000007a24 */ /* 0x000fe800078e02ff */
[----:B------:R-:W-:Y:S01]  /*5550*/  IMAD R4, R137, c[0x0][0x1a4], R0 ;  /* 0x0000690089047a24 */ /* 0x000fe200078e0200 */
[----:B---3--:R-:W-:Y:S04]  /*5560*/  LEA R0, P0, R2, R10, 0x6 ;  /* 0x0000000a02007211 */ /* 0x008fe800078030ff */
[----:B------:R-:W-:Y:S02]  /*5570*/  IADD3 R4, R3, R4, RZ ;  /* 0x0000000403047210 */ /* 0x000fe40007ffe0ff */
[----:B------:R-:W-:Y:S02]  /*5580*/  LEA R6, P1, R0, c[0x0][0x170], 0x1 ;  /* 0x00005c0000067a11 */ /* 0x000fe400078208ff */
[----:B----4-:R-:W-:Y:S02]  /*5590*/  LEA.HI.X R2, R2, R8, R4, 0x6, P0 ;  /* 0x0000000802027211 */ /* 0x010fe400000f3404 */
        /* <DEDUP_REMOVED lines=11> */
[----:B------:R1:W-:Y:S08]  /*5650*/  LDGSTS.E.BYPASS.LTC128B.128 [R251+0xe000], [R6.64+0x80] ;  /* 0x0e00008006fb7fae */ /* 0x0003f0000b901d48 */
[----:B------:R1:W-:Y:S08]  /*5660*/  LDGSTS.E.BYPASS.LTC128B.128 [R251+0xc800], [R4.64] ;  /* 0x0c80000004fb7fae */ /* 0x0003f0000b901d48 */
[----:B------:R1:W-:Y:S08]  /*5670*/  LDGSTS.E.BYPASS.LTC128B.128 [R251+0xe800], [R4.64+0x80] ;  /* 0x0e80008004fb7fae */ /* 0x0003f0000b901d48 */
[----:B------:R2:W-:Y:S08]  /*5680*/  LDGSTS.E.BYPASS.LTC128B.128 [R251+0xd000], [R2.64] ;  /* 0x0d00000002fb7fae */ /* 0x0005f0000b901d48 */
[----:B------:R2:W-:Y:S08]  /*5690*/  LDGSTS.E.BYPASS.LTC128B.128 [R251+0xf000], [R2.64+0x80] ;  /* 0x0f00008002fb7fae */ /* 0x0005f0000b901d48 */
[----:B------:R3:W-:Y:S08]  /*56a0*/  LDGSTS.E.BYPASS.LTC128B.128 [R251+0xd800], [R8.64] ;  /* 0x0d80000008fb7fae */ /* 0x0007f0000b901d48 */
[----:B------:R3:W-:Y:S08]  /*56b0*/  LDGSTS.E.BYPASS.LTC128B.128 [R251+0xf800], [R8.64+0x80] ;  /* 0x0f80008008fb7fae */ /* 0x0007f0000b901d48 */
[----:B-----5:R-:W-:Y:S08]  /*56c0*/  LDSM.16.M88.4 R64, [R239] ;  /* 0x00000000ef40783b */ /* 0x020ff00000000200 */
[----:B------:R-:W1:Y:S08]  /*56d0*/  LDSM.16.M88.4 R16, [R238] ;  /* 0x00000000ee10783b */ /* 0x000e700000000200 */
[----:B------:R-:W3:Y:S08]  /*56e0*/  LDSM.16.M88.4 R60, [R239+0x2000] ;  /* 0x00200000ef3c783b */ /* 0x000ef00000000200 */
[----:B------:R-:W4:Y:S08]  /*56f0*/  LDSM.16.M88.4 R32, [R238+0x800] ;  /* 0x00080000ee20783b */ /* 0x000f300000000200 */
[----:B------:R-:W0:Y:S08]  /*5700*/  LDGDEPBAR ;  /* 0x00000000000079af */ /* 0x000e300000000000 */
[----:B------:R-:W2:Y:S01]  /*5710*/  LDSM.16.M88.4 R48, [R238+0x1000] ;  /* 0x00100000ee30783b */ /* 0x000ea20000000200 */
        /* <DEDUP_REMOVED lines=8> */
[-C--:B----4-:R-:W-:Y:S07]  /*57a0*/  HMMA.16816.F32.BF16 R20, R64, R32.reuse, RZ ;  /* 0x000000204014723c */ /* 0x090fee00000418ff */
[----:B------:R-:W-:Y:S01]  /*57b0*/  LDSM.16.M88.4 R224, [R249] ;  /* 0x00000000f9e0783b */ /* 0x000fe20000000200 */
[C---:B------:R-:W-:Y:S07]  /*57c0*/  HMMA.16816.F32.BF16 R24, R60.reuse, R32, RZ ;  /* 0x000000203c18723c */ /* 0x040fee00000418ff */
[----:B------:R-:W-:Y:S01]  /*57d0*/  LDSM.16.M88.4 R228, [R248] ;  /* 0x00000000f8e4783b */ /* 0x000fe20000000200 */
[-C--:B------:R-:W-:Y:S08]  /*57e0*/  HMMA.16816.F32.BF16 R28, R60, R34.reuse, RZ ;  /* 0x000000223c1c723c */ /* 0x080ff000000418ff */
[C---:B------:R-:W-:Y:S08]  /*57f0*/  HMMA.16816.F32.BF16 R32, R64.reuse, R34, RZ ;  /* 0x000000224020723c */ /* 0x040ff000000418ff */
[-C--:B--2---:R-:W-:Y:S08]  /*5800*/  HMMA.16816.F32.BF16 R36, R64, R48.reuse, RZ ;  /* 0x000000304024723c */ /* 0x084ff000000418ff */
        /* <DEDUP_REMOVED lines=28> */
[----:B------:R-:W3:Y:S07]  /*59d0*/  LDSM.16.M88.4 R212, [R237+0x800] ;  /* 0x00080000edd4783b */ /* 0x000eee0000000200 */
[-C--:B-1----:R-:W-:Y:S01]  /*59e0*/  HMMA.16816.F32.BF16 R4, R208, R216.reuse, R4 ;  /* 0x000000d8d004723c */ /* 0x082fe20000041804 */
[----:B------:R-:W1:Y:S07]  /*59f0*/  LDSM.16.M88.4 R228, [R237+0x1800] ;  /* 0x00180000ede4783b */ /* 0x000e6e0000000200 */
        /* <DEDUP_REMOVED lines=8> */
[----:B------:R-:W2:Y:S07]  /*5a80*/  LDSM.16.M88.4 R212, [R241] ;  /* 0x00000000f1d4783b */ /* 0x000eae0000000200 */
[-C--:B------:R-:W-:Y:S08]  /*5a90*/  HMMA.16816.F32.BF16 R36, R208, R220.reuse, R36 ;  /* 0x000000dcd024723c */ /* 0x080ff00000041824 */
[C---:B------:R-:W-:Y:S08]  /*5aa0*/  HMMA.16816.F32.BF16 R40, R224.reuse, R220, R40 ;  /* 0x000000dce028723c */ /* 0x040ff00000041828 */
[-C--:B------:R-:W-:Y:S08]  /*5ab0*/  HMMA.16816.F32.BF16 R44, R224, R222.reuse, R44 ;  /* 0x000000dee02c723c */ /* 0x080ff0000004182c */
[C---:B------:R-:W-:Y:S01]  /*5ac0*/  HMMA.16816.F32.BF16 R48, R208.reuse, R222, R48 ;  /* 0x000000ded030723c */ /* 0x040fe20000041830 */
[----:B------:R-:W3:Y:S07]  /*5ad0*/  LDSM.16.M88.4 R220, [R241+0x2000] ;  /* 0x00200000f1dc783b */ /* 0x000eee0000000200 */
[-C--:B-1----:R-:W-:Y:S08]  /*5ae0*/  HMMA.16816.F32.BF16 R52, R208, R228.reuse, R52 ;  /* 0x000000e4d034723c */ /* 0x082ff00000041834 */
[C---:B------:R-:W-:Y:S08]  /*5af0*/  HMMA.16816.F32.BF16 R56, R224.reuse, R228, R56 ;  /* 0x000000e4e038723c */ /* 0x040ff00000041838 */
[-C--:B------:R-:W-:Y:S01]  /*5b00*/  HMMA.16816.F32.BF16 R60, R224, R230.reuse, R60 ;  /* 0x000000e6e03c723c */ /* 0x080fe2000004183c */
[----:B------:R-:W-:Y:S07]  /*5b10*/  LDSM.16.M88.4 R224, [R236+0x1000] ;  /* 0x00100000ece0783b */ /* 0x000fee0000000200 */
[----:B------:R-:W-:Y:S01]  /*5b20*/  HMMA.16816.F32.BF16 R64, R208, R230, R64 ;  /* 0x000000e6d040723c */ /* 0x000fe20000041840 */
[----:B------:R-:W1:Y:S07]  /*5b30*/  LDSM.16.M88.4 R208, [R236+0x800] ;  /* 0x00080000ecd0783b */ /* 0x000e6e0000000200 */
[-C--:B--2---:R-:W-:Y:S01]  /*5b40*/  HMMA.16816.F32.BF16 R4, R212, R216.reuse, R4 ;  /* 0x000000d8d404723c */ /* 0x084fe20000041804 */
[----:B------:R-:W2:Y:S07]  /*5b50*/  LDSM.16.M88.4 R228, [R236+0x1800] ;  /* 0x00180000ece4783b */ /* 0x000eae0000000200 */
[C---:B---3--:R-:W-:Y:S08]  /*5b60*/  HMMA.16816.F32.BF16 R8, R220.reuse, R216, R8 ;  /* 0x000000d8dc08723c */ /* 0x048ff00000041808 */
[-C--:B------:R-:W-:Y:S08]  /*5b70*/  HMMA.16816.F32.BF16 R12, R220, R218.reuse, R12 ;  /* 0x000000dadc0c723c */ /* 0x080ff0000004180c */
[C---:B------:R-:W-:Y:S01]  /*5b80*/  HMMA.16816.F32.BF16 R16, R212.reuse, R218, R16 ;  /* 0x000000dad410723c */ /* 0x040fe20000041810 */
[----:B------:R-:W-:Y:S07]  /*5b90*/  LDSM.16.M88.4 R216, [R238+0x2000] ;  /* 0x00200000eed8783b */ /* 0x000fee0000000200 */
[-C--:B-1----:R-:W-:Y:S08]  /*5ba0*/  HMMA.16816.F32.BF16 R20, R212, R208.reuse, R20 ;  /* 0x000000d0d414723c */ /* 0x082ff00000041814 */
        /* <DEDUP_REMOVED lines=8> */
[----:B------:R-:W3:Y:S07]  /*5c30*/  LDSM.16.M88.4 R224, [R239+0x6000] ;  /* 0x00600000efe0783b */ /* 0x000eee0000000200 */
[-C--:B--2---:R-:W-:Y:S08]  /*5c40*/  HMMA.16816.F32.BF16 R52, R212, R228.reuse, R52 ;  /* 0x000000e4d434723c */ /* 0x084ff00000041834 */
[C---:B------:R-:W-:Y:S08]  /*5c50*/  HMMA.16816.F32.BF16 R56, R220.reuse, R228, R56 ;  /* 0x000000e4dc38723c */ /* 0x040ff00000041838 */
[-C--:B------:R-:W-:Y:S01]  /*5c60*/  HMMA.16816.F32.BF16 R60, R220, R230.reuse, R60 ;  /* 0x000000e6dc3c723c */ /* 0x080fe2000004183c */
[----:B------:R-:W-:Y:S07]  /*5c70*/  LDSM.16.M88.4 R220, [R238+0x3000] ;  /* 0x00300000eedc783b */ /* 0x000fee0000000200 */
[----:B------:R-:W-:Y:S01]  /*5c80*/  HMMA.16816.F32.BF16 R64, R212, R230, R64 ;  /* 0x000000e6d440723c */ /* 0x000fe20000041840 */
[----:B------:R-:W2:Y:S07]  /*5c90*/  LDSM.16.M88.4 R212, [R238+0x2800] ;  /* 0x00280000eed4783b */ /* 0x000eae0000000200 */
[-C--:B-1----:R-:W-:Y:S01]  /*5ca0*/  HMMA.16816.F32.BF16 R4, R208, R216.reuse, R4 ;  /* 0x000000d8d004723c */ /* 0x082fe20000041804 */
[----:B------:R-:W1:Y:S07]  /*5cb0*/  LDSM.16.M88.4 R228, [R238+0x3800] ;  /* 0x00380000eee4783b */ /* 0x000e6e0000000200 */
        /* <DEDUP_REMOVED lines=8> */
[----:B------:R-:W2:Y:S07]  /*5d40*/  LDSM.16.M88.4 R212, [R240+0x4000] ;  /* 0x00400000f0d4783b */ /* 0x000eae0000000200 */
        /* <DEDUP_REMOVED lines=8> */
[----:B------:R-:W-:Y:S07]  /*5dd0*/  LDSM.16.M88.4 R224, [R245] ;  /* 0x00000000f5e0783b */ /* 0x000fee0000000200 */
[----:B------:R-:W-:Y:S01]  /*5de0*/  HMMA.16816.F32.BF16 R64, R208, R230, R64 ;  /* 0x000000e6d040723c */ /* 0x000fe20000041840 */
[----:B------:R-:W1:Y:S07]  /*5df0*/  LDSM.16.M88.4 R208, [R246] ;  /* 0x00000000f6d0783b */ /* 0x000e6e0000000200 */
[-C--:B--2---:R-:W-:Y:S01]  /*5e00*/  HMMA.16816.F32.BF16 R4, R212, R216.reuse, R4 ;  /* 0x000000d8d404723c */ /* 0x084fe20000041804 */
[----:B------:R-:W2:Y:S07]  /*5e10*/  LDSM.16.M88.4 R228, [R244] ;  /* 0x00000000f4e4783b */ /* 0x000eae0000000200 */
        /* <DEDUP_REMOVED lines=17> */
[----:B------:R-:W2:Y:S07]  /*5f30*/  LDSM.16.M88.4 R220, [R237+0x2800] ;  /* 0x00280000eddc783b */ /* 0x000eae0000000200 */
[----:B------:R-:W-:Y:S01]  /*5f40*/  HMMA.16816.F32.BF16 R64, R212, R230, R64 ;  /* 0x000000e6d440723c */ /* 0x000fe20000041840 */
[----:B------:R-:W4:Y:S07]  /*5f50*/  LDSM.16.M88.4 R212, [R237+0x3000] ;  /* 0x00300000edd4783b */ /* 0x000f2e0000000200 */
[-C--:B-1----:R-:W-:Y:S01]  /*5f60*/  HMMA.16816.F32.BF16 R4, R208, R216.reuse, R4 ;  /* 0x000000d8d004723c */ /* 0x082fe20000041804 */
[----:B------:R-:W1:Y:S07]  /*5f70*/  LDSM.16.M88.4 R228, [R237+0x3800] ;  /* 0x00380000ede4783b */ /* 0x000e6e0000000200 */
[C---:B---3--:R-:W-:Y:S08]  /*5f80*/  HMMA.16816.F32.BF16 R8, R224.reuse, R216, R8 ;  /* 0x000000d8e008723c */ /* 0x048ff00000041808 */
[-C--:B------:R-:W-:Y:S08]  /*5f90*/  HMMA.16816.F32.BF16 R12, R224, R218.reuse, R12 ;  /* 0x000000dae00c723c */ /* 0x080ff0000004180c */
[C---:B------:R-:W-:Y:S01]  /*5fa0*/  HMMA.16816.F32.BF16 R16, R208.reuse, R218, R16 ;  /* 0x000000dad010723c */ /* 0x040fe20000041810 */
[----:B------:R-:W-:Y:S07]  /*5fb0*/  LDSM.16.M88.4 R216, [R241+0x4000] ;  /* 0x00400000f1d8783b */ /* 0x000fee0000000200 */
[-C--:B--2---:R-:W-:Y:S08]  /*5fc0*/  HMMA.16816.F32.BF16 R20, R208, R220.reuse, R20 ;  /* 0x000000dcd014723c */ /* 0x084ff00000041814 */
[C---:B------:R-:W-:Y:S08]  /*5fd0*/  HMMA.16816.F32.BF16 R24, R224.reuse, R220, R24 ;  /* 0x000000dce018723c */ /* 0x040ff00000041818 */
[-C--:B------:R-:W-:Y:S08]  /*5fe0*/  HMMA.16816.F32.BF16 R28, R224, R222.reuse, R28 ;  /* 0x000000dee01c723c */ /* 0x080ff0000004181c */
[C---:B------:R-:W-:Y:S01]  /*5ff0*/  HMMA.16816.F32.BF16 R32, R208.reuse, R222, R32 ;  /* 0x000000ded020723c */ /* 0x040fe20000041820 */
[----:B------:R-:W2:Y:S07]  /*6000*/  LDSM.16.M88.4 R220, [R236+0x2000] ;  /* 0x00200000ecdc783b */ /* 0x000eae0000000200 */
        /* <DEDUP_REMOVED lines=8> */
[----:B------:R-:W-:Y:S08]  /*6090*/  HMMA.16816.F32.BF16 R64, R208, R230, R64 ;  /* 0x000000e6d040723c */ /* 0x000ff00000041840 */
[-C--:B--2---:R-:W-:Y:S08]  /*60a0*/  HMMA.16816.F32.BF16 R4, R216, R220.reuse, R4 ;  /* 0x000000dcd804723c */ /* 0x084ff00000041804 */
        /* <DEDUP_REMOVED lines=17> */
[----:B------:R-:W-:Y:S07]  /*61c0*/  FMUL.FTZ R15, R15, c[0x0][0x2ec] ;  /* 0x0000bb000f0f7a20 */ /* 0x000fee0000410000 */
[----:B------:R1:W-:Y:S10]  /*61d0*/  MUFU.TANH R220, R7 ;  /* 0x0000000700dc7308 */ /* 0x0003f40000002400 */
[----:B------:R-:W-:Y:S10]  /*61e0*/  MUFU.TANH R210, R8 ;  /* 0x0000000800d27308 */ /* 0x000ff40000002400 */
[----:B------:R-:W-:Y:S01]  /*61f0*/  MUFU.TANH R224, R9 ;  /* 0x0000000900e07308 */ /* 0x000fe20000002400 */
[----:B-1----:R-:W1:Y:S09]  /*6200*/  LDSM.16.M88.4 R4, [R236+0x2800] ;  /* 0x00280000ec04783b */ /* 0x002e720000000200 */
[----:B------:R-:W-:Y:S10]  /*6210*/  MUFU.TANH R143, R10 ;  /* 0x0000000a008f7308 */ /* 0x000ff40000002400 */
[----:B------:R2:W-:Y:S10]  /*6220*/  MUFU.TANH R225, R11 ;  /* 0x0000000b00e17308 */ /* 0x0005f40000002400 */
[----:B------:R3:W-:Y:S10]  /*6230*/  MUFU.TANH R211, R12 ;  /* 0x0000000c00d37308 */ /* 0x0007f40000002400 */
[----:B------:R4:W-:Y:S01]  /*6240*/  MUFU.TANH R223, R13 ;  /* 0x0000000d00df7308 */ /* 0x0009e20000002400 */
[----:B--2---:R-:W2:Y:S01]  /*6250*/  LDSM.16.M88.4 R8, [R236+0x3000] ;  /* 0x00300000ec08783b */ /* 0x004ea20000000200 */
[-C--:B-1----:R-:W-:Y:S08]  /*6260*/  HMMA.16816.F32.BF16 R20, R216, R4.reuse, R20 ;  /* 0x00000004d814723c */ /* 0x082ff00000041814 */
[----:B------:R1:W-:Y:S01]  /*6270*/  MUFU.TANH R222, R14 ;  /* 0x0000000e00de7308 */ /* 0x0003e20000002400 */
[C---:B------:R-:W-:Y:S04]  /*6280*/  HMMA.16816.F32.BF16 R24, R212.reuse, R4, R24 ;  /* 0x00000004d418723c */ /* 0x040fe80000041818 */
[----:B---3--:R-:W-:Y:S05]  /*6290*/  FMUL.FTZ R12, R18, c[0x0][0x2ec] ;  /* 0x0000bb00120c7a20 */ /* 0x008fea0000410000 */
[----:B------:R3:W-:Y:S01]  /*62a0*/  MUFU.TANH R221, R15 ;  /* 0x0000000f00dd7308 */ /* 0x0007e20000002400 */
[-C--:B------:R-:W-:Y:S03]  /*62b0*/  HMMA.16816.F32.BF16 R28, R212, R6.reuse, R28 ;  /* 0x00000006d41c723c */ /* 0x080fe6000004181c */
[----:B----4-:R-:W-:Y:S05]  /*62c0*/  FMUL.FTZ R13, R17, c[0x0][0x2ec] ;  /* 0x0000bb00110d7a20 */ /* 0x010fea0000410000 */
[C---:B------:R-:W-:Y:S01]  /*62d0*/  HMMA.16816.F32.BF16 R32, R216.reuse, R6, R32 ;  /* 0x00000006d820723c */ /* 0x040fe20000041820 */
[----:B------:R-:W-:Y:S01]  /*62e0*/  MUFU.TANH R12, R12 ;  /* 0x0000000c000c7308 */ /* 0x000fe20000002400 */
[----:B------:R-:W4:Y:S01]  /*62f0*/  LDSM.16.M88.4 R4, [R236+0x3800] ;  /* 0x00380000ec04783b */ /* 0x000f220000000200 */
[----:B------:R-:W-:Y:S04]  /*6300*/  DEPBAR.LE SB0, 0x0 ;  /* 0x000080000000791a */ /* 0x000fe80000000000 */
[----:B------:R-:W-:Y:S02]  /*6310*/  FMUL.FTZ R23, R23, c[0x0][0x2ec] ;  /* 0x0000bb0017177a20 */ /* 0x000fe40000410000 */
[----:B------:R-:W-:Y:S02]  /*6320*/  FMUL.FTZ R24, R24, c[0x0][0x2ec] ;  /* 0x0000bb0018187a20 */ /* 0x000fe40000410000 */
[----:B------:R-:W4:Y:S01]  /*6330*/  MUFU.TANH R2, R23 ;  /* 0x0000001700027308 */ /* 0x000f220000002400 */
[----:B------:R-:W-:Y:S01]  /*6340*/  BAR.SYNC.DEFER_BLOCKING 0x0 ;  /* 0x0000000000007b1d */ /* 0x000fe20000010000 */
[----:B-1----:R-:W-:Y:S01]  /*6350*/  FMUL.FTZ R14, R19, c[0x0][0x2ec] ;  /* 0x0000bb00130e7a20 */ /* 0x002fe20000410000 */
[-C--:B--2---:R-:W-:Y:S05]  /*6360*/  HMMA.16816.F32.BF16 R36, R216, R8.reuse, R36 ;  /* 0x00000008d824723c */ /* 0x084fea0000041824 */
[----:B------:R-:W-:Y:S02]  /*6370*/  FMUL.FTZ R30, R30, c[0x0][0x2ec] ;  /* 0x0000bb001e1e7a20 */ /* 0x000fe40000410000 */
[----:B------:R-:W1:Y:S01]  /*6380*/  MUFU.TANH R0, R24 ;  /* 0x0000001800007308 */ /* 0x000e620000002400 */
[----:B---3--:R-:W-:Y:S01]  /*6390*/  FMUL.FTZ R15, R16, c[0x0][0x2ec] ;  /* 0x0000bb00100f7a20 */ /* 0x008fe20000410000 */
[C---:B------:R-:W-:Y:S04]  /*63a0*/  HMMA.16816.F32.BF16 R40, R212.reuse, R8, R40 ;  /* 0x00000008d428723c */ /* 0x040fe80000041828 */
[----:B------:R-:W-:Y:S02]  /*63b0*/  FMUL.FTZ R20, R20, c[0x0][0x2ec] ;  /* 0x0000bb0014147a20 */ /* 0x000fe40000410000 */
[----:B------:R-:W-:Y:S02]  /*63c0*/  FMUL.FTZ R21, R21, c[0x0][0x2ec] ;  /* 0x0000bb0015157a20 */ /* 0x000fe40000410000 */
[----:B------:R-:W-:Y:S01]  /*63d0*/  MUFU.TANH R15, R15 ;  /* 0x0000000f000f7308 */ /* 0x000fe20000002400 */
[-C--:B------:R-:W-:Y:S01]  /*63e0*/  HMMA.16816.F32.BF16 R44, R212, R10.reuse, R44 ;  /* 0x0000000ad42c723c */ /* 0x080fe2000004182c */
[----:B----4-:R-:W-:Y:S02]  /*63f0*/  STL [R1], R2 ;  /* 0x0000000201007387 */ /* 0x010fe40000100800 */
[----:B------:R-:W-:Y:S02]  /*6400*/  FMUL.FTZ R22, R22, c[0x0][0x2ec] ;  /* 0x0000bb0016167a20 */ /* 0x000fe40000410000 */
[----:B------:R-:W-:Y:S03]  /*6410*/  FMUL.FTZ R25, R25, c[0x0][0x2ec] ;  /* 0x0000bb0019197a20 */ /* 0x000fe60000410000 */
[C---:B------:R-:W-:Y:S01]  /*6420*/  HMMA.16816.F32.BF16 R48, R216.reuse, R10, R48 ;  /* 0x0000000ad830723c */ /* 0x040fe20000041830 */
[----:B------:R-:W-:Y:S03]  /*6430*/  MUFU.TANH R13, R13 ;  /* 0x0000000d000d7308 */ /* 0x000fe60000002400 */
[----:B------:R-:W-:Y:S01]  /*6440*/  FMUL.FTZ R26, R26, c[0x0][0x2ec] ;  /* 0x0000bb001a1a7a20 */ /* 0x000fe20000410000 */
[----:B-1----:R1:W-:Y:S01]  /*6450*/  STL [R1+0x8], R0 ;  /* 0x0000080001007387 */ /* 0x0023e20000100800 */
[----:B------:R-:W-:Y:S02]  /*6460*/  FMUL.FTZ R27, R27, c[0x0][0x2ec] ;  /* 0x0000bb001b1b7a20 */ /* 0x000fe40000410000 */
[-C--:B------:R-:W-:Y:S03]  /*6470*/  HMMA.16816.F32.BF16 R52, R216, R4.reuse, R52 ;  /* 0x00000004d834723c */ /* 0x080fe60000041834 */
[----:B------:R-:W-:Y:S01]  /*6480*/  MUFU.TANH R14, R14 ;  /* 0x0000000e000e7308 */ /* 0x000fe20000002400 */
[----:B------:R-:W-:Y:S02]  /*6490*/  FMUL.FTZ R28, R28, c[0x0][0x2ec] ;  /* 0x0000bb001c1c7a20 */ /* 0x000fe40000410000 */
[----:B------:R-:W-:Y:S02]  /*64a0*/  FMUL.FTZ R29, R29, c[0x0][0x2ec] ;  /* 0x0000bb001d1d7a20 */ /* 0x000fe40000410000 */
[C---:B------:R-:W-:Y:S04]  /*64b0*/  HMMA.16816.F32.BF16 R56, R212.reuse, R4, R56 ;  /* 0x00000004d438723c */ /* 0x040fe80000041838 */
[----:B------:R-:W-:Y:S01]  /*64c0*/  FMUL.FTZ R31, R31, c[0x0][0x2ec] ;  /* 0x0000bb001f1f7a20 */ /* 0x000fe20000410000 */
[----:B------:R-:W-:Y:S01]  /*64d0*/  MUFU.TANH R226, R20 ;  /* 0x0000001400e27308 */ /* 0x000fe20000002400 */
[----:B------:R-:W-:Y:S02]  /*64e0*/  FMUL.FTZ R32, R32, c[0x0][0x2ec] ;  /* 0x0000bb0020207a20 */ /* 0x000fe40000410000 */
[-C--:B------:R-:W-:Y:S04]  /*64f0*/  HMMA.16816.F32.BF16 R60, R212, R6.reuse, R60 ;  /* 0x00000006d43c723c */ /* 0x080fe8000004183c */
[----:B------:R-:W-:Y:S02]  /*6500*/  FMUL.FTZ R48, R48, c[0x0][0x2ec] ;  /* 0x0000bb0030307a20 */ /* 0x000fe40000410000 */
[----:B------:R-:W-:Y:S01]  /*6510*/  FMUL.FTZ R33, R33, c[0x0][0x2ec] ;  /* 0x0000bb0021217a20 */ /* 0x000fe20000410000 */
[----:B-1----:R-:W1:Y:S01]  /*6520*/  MUFU.TANH R0, R30 ;  /* 0x0000001e00007308 */ /* 0x002e620000002400 */
[----:B------:R-:W-:Y:S04]  /*6530*/  HMMA.16816.F32.BF16 R64, R216, R6, R64 ;  /* 0x00000006d840723c */ /* 0x000fe80000041840 */
[----:B------:R-:W-:Y:S02]  /*6540*/  FMUL.FTZ R34, R34, c[0x0][0x2ec] ;  /* 0x0000bb0022227a20 */ /* 0x000fe40000410000 */
[----:B------:R-:W-:Y:S02]  /*6550*/  FMUL.FTZ R41, R41, c[0x0][0x2ec] ;  /* 0x0000bb0029297a20 */ /* 0x000fe40000410000 */
[----:B------:R-:W-:Y:S01]  /*6560*/  FMUL.FTZ R43, R43, c[0x0][0x2ec] ;  /* 0x0000bb002b2b7a20 */ /* 0x000fe20000410000 */
[----:B------:R2:W3:Y:S03]  /*6570*/  MUFU.TANH R134, R48 ;  /* 0x0000003000867308 */ /* 0x0004e60000002400 */
[----:B------:R-:W-:Y:S02]  /*6580*/  FMUL.FTZ R44, R44, c[0x0][0x2ec] ;  /* 0x0000bb002c2c7a20 */ /* 0x000fe40000410000 */
[----:B------:R-:W-:Y:S02]  /*6590*/  FMUL.FTZ R45, R45, c[0x0][0x2ec] ;  /* 0x0000bb002d2d7a20 */ /* 0x000fe40000410000 */
[----:B------:R-:W-:Y:S02]  /*65a0*/  FMUL.FTZ R46, R46, c[0x0][0x2ec] ;  /* 0x0000bb002e2e7a20 */ /* 0x000fe40000410000 */
[----:B------:R-:W-:Y:S01]  /*65b0*/  FMUL.FTZ R57, R57, c[0x0][0x2ec] ;  /* 0x0000bb0039397a20 */ /* 0x000fe20000410000 */
[----:B------:R4:W3:Y:S01]  /*65c0*/  MUFU.TANH R229, R21 ;  /* 0x0000001500e57308 */ /* 0x0008e20000002400 */
[----:B------:R-:W-:Y:S02]  /*65d0*/  FMUL.FTZ R35, R35, c[0x0][0x2ec] ;  /* 0x0000bb0023237a20 */ /* 0x000fe40000410000 */
[----:B------:R-:W-:Y:S01]  /*65e0*/  FMUL.FTZ R36, R36, c[0x0][0x2ec] ;  /* 0x0000bb0024247a20 */ /* 0x000fe20000410000 */
[----:B-1----:R1:W-:Y:S01]  /*65f0*/  STL [R1+0xc], R0 ;  /* 0x00000c0001007387 */ /* 0x0023e20000100800 */
[----:B------:R-:W-:Y:S02]  /*6600*/  FMUL.FTZ R37, R37, c[0x0][0x2ec] ;  /* 0x0000bb0025257a20 */ /* 0x000fe40000410000 */
[----:B------:R-:W-:Y:S02]  /*6610*/  FMUL.FTZ R38, R38, c[0x0][0x2ec] ;  /* 0x0000bb0026267a20 */ /* 0x000fe40000410000 */
[----:B------:R-:W-:Y:S01]  /*6620*/  FMUL.FTZ R39, R39, c[0x0][0x2ec] ;  /* 0x0000bb0027277a20 */ /* 0x000fe20000410000 */
[----:B------:R4:W1:Y:S01]  /*6630*/  MUFU.TANH R231, R22 ;  /* 0x0000001600e77308 */ /* 0x0008620000002400 */
[----:B------:R-:W-:Y:S02]  /*6640*/  FMUL.FTZ R40, R40, c[0x0][0x2ec] ;  /* 0x0000bb0028287a20 */ /* 0x000fe40000410000 */
[----:B------:R-:W-:Y:S01]  /*6650*/  FMUL.FTZ R42, R42, c[0x0][0x2ec] ;  /* 0x0000bb002a2a7a20 */ /* 0x000fe20000410000 */
[----:B--2---:R-:W-:Y:S01]  /*6660*/  MOV R48, R137 ;  /* 0x0000008900307202 */ /* 0x004fe20000000f00 */
[----:B------:R-:W-:Y:S02]  /*6670*/  FMUL.FTZ R47, R47, c[0x0][0x2ec] ;  /* 0x0000bb002f2f7a20 */ /* 0x000fe40000410000 */
[----:B------:R-:W-:Y:S01]  /*6680*/  FMUL.FTZ R49, R49, c[0x0][0x2ec] ;  /* 0x0000bb0031317a20 */ /* 0x000fe20000410000 */
[----:B------:R-:W-:Y:S01]  /*6690*/  ISETP.GT.AND P0, PT, R48, RZ, PT ;  /* 0x000000ff3000720c */ /* 0x000fe20003f04270 */
[----:B------:R-:W-:Y:S01]  /*66a0*/  FMUL.FTZ R50, R50, c[0x0][0x2ec] ;  /* 0x0000bb0032327a20 */ /* 0x000fe20000410000 */
[----:B------:R4:W2:Y:S01]  /*66b0*/  MUFU.TANH R16, R25 ;  /* 0x0000001900107308 */ /* 0x0008a20000002400 */
[----:B------:R-:W-:Y:S02]  /*66c0*/  FMUL.FTZ R51, R51, c[0x0][0x2ec] ;  /* 0x0000bb0033337a20 */ /* 0x000fe40000410000 */
[----:B------:R-:W-:Y:S02]  /*66d0*/  FMUL.FTZ R52, R52, c[0x0][0x2ec] ;  /* 0x0000bb0034347a20 */ /* 0x000fe40000410000 */
[----:B------:R-:W-:Y:S02]  /*66e0*/  FMUL.FTZ R53, R53, c[0x0][0x2ec] ;  /* 0x0000bb0035357a20 */ /* 0x000fe40000410000 */
[----:B------:R-:W-:Y:S02]  /*66f0*/  FMUL.FTZ R54, R54, c[0x0][0x2ec] ;  /* 0x0000bb0036367a20 */ /* 0x000fe40000410000 */
        /* <DEDUP_REMOVED lines=9> */
[----:B-1----:R-:W-:Y:S02]  /*6790*/  FMUL.FTZ R0, R63, c[0x0][0x2ec] ;  /* 0x0000bb003f007a20 */ /* 0x002fe40000410000 */
[----:B------:R-:W-:Y:S02]  /*67a0*/  FMUL.FTZ R64, R64, c[0x0][0x2ec] ;  /* 0x0000bb0040407a20 */ /* 0x000fe40000410000 */
[----:B------:R-:W-:Y:S02]  /*67b0*/  FMUL.FTZ R65, R65, c[0x0][0x2ec] ;  /* 0x0000bb0041417a20 */ /* 0x000fe40000410000 */
[----:B------:R-:W-:Y:S01]  /*67c0*/  FMUL.FTZ R66, R66, c[0x0][0x2ec] ;  /* 0x0000bb0042427a20 */ /* 0x000fe20000410000 */
[----:B------:R4:W1:Y:S01]  /*67d0*/  MUFU.TANH R26, R28 ;  /* 0x0000001c001a7308 */ /* 0x0008620000002400 */
[----:B------:R-:W-:Y:S09]  /*67e0*/  FMUL.FTZ R67, R67, c[0x0][0x2ec] ;  /* 0x0000bb0043437a20 */ /* 0x000ff20000410000 */
        /* <DEDUP_REMOVED lines=36> */
[----:B------:R4:W1:Y:S02]  /*6a30*/  MUFU.TANH R214, R67 ;  /* 0x0000004300d67308 */ /* 0x0008640000002400 */
[----:B-1234-:R-:W-:-:S05]  /*6a40*/  @P0 BRA `(.L_x_98) ;  /* 0xffffe89000000947 */ /* 0x01efca000383ffff */
.L_x_97:
[----:B------:R-:W2:Y:S01]  /*6a50*/  LDL.LU R42, [R1] ;  /* 0x00000000012a7983 */ /* 0x000ea20000300800 */
[----:B------:R-:W-:Y:S01]  /*6a60*/  FMNMX.FTZ R0, R141, R132, !PT ;  /* 0x000000848d007209 */ /* 0x000fe20007810000 */
[----:B------:R-:W-:Y:S01]  /*6a70*/  IMAD.MOV.U32 R65, RZ, RZ, R18 ;  /* 0x000000ffff417224 */ /* 0x000fe200078e0012 */
[----:B------:R-:W-:Y:S01]  /*6a80*/  MOV R40, R208 ;  /* 0x000000d000287202 */ /* 0x000fe20000000f00 */
[----:B------:R-:W-:Y:S01]  /*6a90*/  STL [R1+0x80], R251 ;  /* 0x000080fb01007387 */ /* 0x000fe20000100800 */
[----:B-1----:R-:W-:Y:S02]  /*6aa0*/  FMNMX.FTZ R2, R209, R0, !PT ;  /* 0x00000000d1027209 */ /* 0x002fe40007810000 */
        /* <DEDUP_REMOVED lines=22> */
[----:B------:R1:W-:Y:S01]  /*6c10*/  STL [R1+0x60], R243 ;  /* 0x000060f301007387 */ /* 0x0003e20000100800 */
[----:B------:R-:W-:Y:S02]  /*6c20*/  FMNMX.FTZ R2, R211, R2, !PT ;  /* 0x00000002d3027209 */ /* 0x000fe40007810000 */
[----:B------:R-:W-:Y:S01]  /*6c30*/  FMNMX.FTZ R0, R221, R0, !PT ;  /* 0x00000000dd007209 */ /* 0x000fe20007810000 */
[----:B------:R3:W-:Y:S01]  /*6c40*/  STL [R1+0x5c], R242 ;  /* 0x00005cf201007387 */ /* 0x0007e20000100800 */
[----:B------:R-:W-:Y:S02]  /*6c50*/  MOV R64, R19 ;  /* 0x0000001300407202 */ /* 0x000fe40000000f00 */
[----:B------:R-:W-:Y:S01]  /*6c60*/  FMNMX.FTZ R2, R223, R2, !PT ;  /* 0x00000002df027209 */ /* 0x000fe20007810000 */
[----:B------:R-:W-:Y:S01]  /*6c70*/  STL [R1+0x58], R241 ;  /* 0x000058f101007387 */ /* 0x000fe20000100800 */
[----:B------:R-:W-:Y:S02]  /*6c80*/  MOV R59, R26 ;  /* 0x0000001a003b7202 */ /* 0x000fe40000000f00 */
[----:B------:R-:W-:Y:S01]  /*6c90*/  MOV R61, R22 ;  /* 0x00000016003d7202 */ /* 0x000fe20000000f00 */
[----:B------:R4:W-:Y:S01]  /*6ca0*/  STL [R1+0x54], R240 ;  /* 0x000054f001007387 */ /* 0x0009e20000100800 */
        /* <DEDUP_REMOVED lines=8> */
[----:B------:R-:W-:Y:S01]  /*6d30*/  LDSM.16.MT88.4 R36, [R233+0xc000] ;  /* 0x00c00000e924783b */ /* 0x000fe20000004200 */
[----:B-1----:R-:W-:Y:S02]  /*6d40*/  MOV R243, R135 ;  /* 0x0000008700f37202 */ /* 0x002fe40000000f00 */
[----:B------:R-:W-:Y:S02]  /*6d50*/  MOV R67, R10 ;  /* 0x0000000a00437202 */ /* 0x000fe40000000f00 */
[----:B---3--:R-:W-:Y:S02]  /*6d60*/  MOV R242, R136 ;  /* 0x0000008800f27202 */ /* 0x008fe40000000f00 */
[----:B------:R-:W-:Y:S01]  /*6d70*/  FMNMX.FTZ R136, R227, R4, !PT ;  /* 0x00000004e3887209 */ /* 0x000fe20007810000 */
[----:B------:R-:W-:Y:S01]  /*6d80*/  LDSM.16.MT88.4 R52, [R235+0xc000] ;  /* 0x00c00000eb34783b */ /* 0x000fe20000004200 */
[----:B------:R-:W-:Y:S02]  /*6d90*/  FMNMX.FTZ R0, R242, R0, !PT ;  /* 0x00000000f2007209 */ /* 0x000fe40007810000 */
[----:B------:R-:W-:Y:S02]  /*6da0*/  MOV R49, R30 ;  /* 0x0000001e00317202 */ /* 0x000fe40000000f00 */
[----:B------:R-:W-:Y:S02]  /*6db0*/  FMNMX.FTZ R0, R64, R0, !PT ;  /* 0x0000000040007209 */ /* 0x000fe40007810000 */
[----:B----4-:R-:W-:Y:S02]  /*6dc0*/  MOV R240, R31 ;  /* 0x0000001f00f07202 */ /* 0x010fe40000000f00 */
[----:B------:R-:W-:Y:S02]  /*6dd0*/  MOV R239, R134 ;  /* 0x0000008600ef7202 */ /* 0x000fe40000000f00 */
[----:B------:R-:W-:Y:S01]  /*6de0*/  MOV R241, R34 ;  /* 0x0000002200f17202 */ /* 0x000fe20000000f00 */
[----:B------:R-:W3:Y:S01]  /*6df0*/  LDL.LU R238, [R1+0x8] ;  /* 0x0000080001ee7983 */ /* 0x000ee20000300800 */
[----:B------:R-:W-:Y:S02]  /*6e00*/  MOV R62, R21 ;  /* 0x00000015003e7202 */ /* 0x000fe40000000f00 */
[----:B------:R-:W-:Y:S01]  /*6e10*/  MOV R58, R25 ;  /* 0x00000019003a7202 */ /* 0x000fe20000000f00 */
[----:B------:R1:W-:Y:S04]  /*6e20*/  STL [R1+0x48], R237 ;  /* 0x000048ed01007387 */ /* 0x0003e80000100800 */
[----:B------:R4:W-:Y:S04]  /*6e30*/  STL [R1+0x44], R236 ;  /* 0x000044ec01007387 */ /* 0x0009e80000100800 */
[----:B------:R-:W2:Y:S04]  /*6e40*/  LDL.LU R47, [R1+0xc] ;  /* 0x00000c00012f7983 */ /* 0x000ea80000300800 */
[----:B------:R-:W-:Y:S01]  /*6e50*/  LDSM.16.MT88.4 R20, [R232+0xc000] ;  /* 0x00c00000e814783b */ /* 0x000fe20000004200 */
[----:B-1----:R-:W-:Y:S04]  /*6e60*/  MOV R237, R33 ;  /* 0x0000002100ed7202 */ /* 0x002fe80000000f00 */
[----:B------:R-:W-:Y:S02]  /*6e70*/  FMNMX.FTZ R136, R237, R136, !PT ;  /* 0x00000088ed887209 */ /* 0x000fe40007810000 */
[----:B----4-:R-:W-:Y:S02]  /*6e80*/  MOV R236, R32 ;  /* 0x0000002000ec7202 */ /* 0x010fe40000000f00 */
[----:B------:R-:W-:Y:S04]  /*6e90*/  FMNMX.FTZ R136, R40, R136, !PT ;  /* 0x0000008828887209 */ /* 0x000fe80007810000 */
[----:B------:R-:W-:Y:S04]  /*6ea0*/  FMNMX.FTZ R136, R239, R136, !PT ;  /* 0x00000088ef887209 */ /* 0x000fe80007810000 */
[----:B------:R-:W-:Y:S04]  /*6eb0*/  FMNMX.FTZ R136, R44, R136, !PT ;  /* 0x000000882c887209 */ /* 0x000fe80007810000 */
[----:B------:R-:W-:Y:S04]  /*6ec0*/  FMNMX.FTZ R136, R45, R136, !PT ;  /* 0x000000882d887209 */ /* 0x000fe80007810000 */
[----:B------:R-:W-:Y:S04]  /*6ed0*/  FMNMX.FTZ R136, R46, R136, !PT ;  /* 0x000000882e887209 */ /* 0x000fe80007810000 */
[----:B------:R-:W-:Y:S04]  /*6ee0*/  FMNMX.FTZ R136, R213, R136, !PT ;  /* 0x00000088d5887209 */ /* 0x000fe80007810000 */
[----:B------:R-:W-:Y:S05]  /*6ef0*/  FMNMX.FTZ R136, R212, R136, !PT ;  /* 0x00000088d4887209 */ /* 0x000fea0007810000 */
[----:B------:R-:W1:Y:S01]  /*6f00*/  SHFL.BFLY PT, R6, R136, 0x2, 0x1f ;  /* 0x0c401f0088067f89 */ /* 0x000e6200000e0000 */
[----:B--2---:R-:W-:Y:S02]  /*6f10*/  FMNMX.FTZ R0, R47, R0, !PT ;  /* 0x000000002f007209 */ /* 0x004fe40007810000 */
[----:B------:R-:W-:Y:S02]  /*6f20*/  FMNMX.FTZ R3, R42, R3, !PT ;  /* 0x000000032a037209 */ /* 0x000fe40007810000 */
[----:B---3--:R-:W-:Y:S02]  /*6f30*/  FMNMX.FTZ R2, R238, R2, !PT ;  /* 0x00000002ee027209 */ /* 0x008fe40007810000 */
        /* <DEDUP_REMOVED lines=38> */
[----:B------:R-:W-:Y:S04]  /*71a0*/  STL [R1+0x84], R136 ;  /* 0x0000848801007387 */ /* 0x000fe80000100800 */
[----:B------:R-:W2:Y:S01]  /*71b0*/  SHFL.BFLY PT, R7, R135, 0x1, 0x1f ;  /* 0x0c201f0087077f89 */ /* 0x000ea200000e0000 */
[----:B---3--:R-:W-:Y:S01]  /*71c0*/  FMNMX.FTZ R2, R0, R2, !PT ;  /* 0x0000000200027209 */ /* 0x008fe20007810000 */
[----:B------:R-:W-:Y:S04]  /*71d0*/  FADD.FTZ R0, -R136, R132 ;  /* 0x0000008488007221 */ /* 0x000fe80000010100 */
[----:B------:R-:W-:Y:S02]  /*71e0*/  FMUL.FTZ R0, R0, c[0x0][0x23c] ;  /* 0x00008f0000007a20 */ /* 0x000fe40000410000 */
[----:B------:R-:W3:Y:S02]  /*71f0*/  SHFL.BFLY PT, R3, R2, 0x1, 0x1f ;  /* 0x0c201f0002037f89 */ /* 0x000ee400000e0000 */
[----:B------:R4:W4:Y:S01]  /*7200*/  MUFU.EX2 R132, R0 ;  /* 0x0000000000847308 */ /* 0x0009220000000800 */
[----:B-1----:R-:W-:Y:S05]  /*7210*/  FMNMX.FTZ R4, R4, R5, !PT ;  /* 0x0000000504047209 */ /* 0x002fea0007810000 */
[----:B------:R-:W1:Y:S01]  /*7220*/  SHFL.BFLY PT, R134, R4, 0x1, 0x1f ;  /* 0x0c201f0004867f89 */ /* 0x000e6200000e0000 */
[----:B--2---:R-:W-:Y:S05]  /*7230*/  FMNMX.FTZ R135, R135, R7, !PT ;  /* 0x0000000787877209 */ /* 0x004fea0007810000 */
[C---:B------:R-:W-:Y:S02]  /*7240*/  FMUL.FTZ R208, R135.reuse, c[0x0][0x23c] ;  /* 0x00008f0087d07a20 */ /* 0x040fe40000410000 */
[----:B------:R2:W-:Y:S01]  /*7250*/  STL [R1+0x88], R135 ;  /* 0x0000888701007387 */ /* 0x0005e20000100800 */
[----:B---3--:R-:W-:Y:S01]  /*7260*/  FMNMX.FTZ R3, R2, R3, !PT ;  /* 0x0000000302037209 */ /* 0x008fe20007810000 */
[----:B----4-:R-:W-:Y:S02]  /*7270*/  FADD.FTZ R0, -R135, R133 ;  /* 0x0000008587007221 */ /* 0x010fe40000010100 */
[----:B------:R-:W-:Y:S01]  /*7280*/  FMUL.FTZ R32, R132, R172 ;  /* 0x000000ac84207220 */ /* 0x000fe20000410000 */
[----:B------:R-:W-:Y:S01]  /*7290*/  MOV R172, R47 ;  /* 0x0000002f00ac7202 */ /* 0x000fe20000000f00 */
[----:B------:R-:W-:Y:S01]  /*72a0*/  FMUL.FTZ R0, R0, c[0x0][0x23c] ;  /* 0x00008f0000007a20 */ /* 0x000fe20000410000 */
[----:B-1----:R-:W-:Y:S01]  /*72b0*/  FMNMX.FTZ R134, R4, R134, !PT ;  /* 0x0000008604867209 */ /* 0x002fe20007810000 */
[C---:B------:R-:W-:Y:S02]  /*72c0*/  FMUL.FTZ R33, R132.reuse, R173 ;  /* 0x000000ad84217220 */ /* 0x040fe40000410000 */
[----:B------:R1:W3:Y:S01]  /*72d0*/  MUFU.EX2 R133, R0 ;  /* 0x0000000000857308 */ /* 0x0002e20000000800 */
[----:B------:R-:W-:Y:S01]  /*72e0*/  MOV R173, R49 ;  /* 0x0000003100ad7202 */ /* 0x000fe20000000f00 */
        /* <DEDUP_REMOVED lines=14> */
[----:B---3--:R-:W-:Y:S01]  /*73d0*/  FMUL.FTZ R6, R133, R150 ;  /* 0x0000009685067220 */ /* 0x008fe20000410000 */
[----:B------:R-:W-:Y:S01]  /*73e0*/  FSEL R139, R139, RZ, P1 ;  /* 0x000000ff8b8b7208 */ /* 0x000fe20000800000 */
[----:B------:R1:W3:Y:S01]  /*73f0*/  MUFU.EX2 R2, R0 ;  /* 0x0000000000027308 */ /* 0x0002e20000000800 */
[----:B------:R-:W-:Y:S01]  /*7400*/  FSETP.NEU.FTZ.AND P1, PT, R135, -INF , PT ;  /* 0xff8000008700780b */ /* 0x000fe20003f3d000 */
[----:B------:R-:W-:Y:S02]  /*7410*/  FMUL.FTZ R7, R133, R151 ;  /* 0x0000009785077220 */ /* 0x000fe40000410000 */
[--C-:B------:R-:W-:Y:S01]  /*7420*/  FFMA.FTZ R4, R141, c[0x0][0x23c], -R139.reuse ;  /* 0x00008f008d047a23 */ /* 0x100fe2000001088b */
[----:B------:R-:W-:Y:S01]  /*7430*/  FSEL R208, R208, RZ, P1 ;  /* 0x000000ffd0d07208 */ /* 0x000fe20000800000 */
[----:B------:R-:W-:Y:S01]  /*7440*/  FFMA.FTZ R5, R209, c[0x0][0x23c], -R139 ;  /* 0x00008f00d1057a23 */ /* 0x000fe2000001088b */
[C---:B------:R-:W-:Y:S01]  /*7450*/  FSETP.NEU.FTZ.AND P1, PT, R134.reuse, -INF , PT ;  /* 0xff8000008600780b */ /* 0x040fe20003f3d000 */
[----:B------:R-:W-:Y:S02]  /*7460*/  FMUL.FTZ R209, R134, c[0x0][0x23c] ;  /* 0x00008f0086d17a20 */ /* 0x000fe40000410000 */
[----:B------:R4:W-:Y:S01]  /*7470*/  MUFU.EX2 R218, R4 ;  /* 0x0000000400da7308 */ /* 0x0009e20000000800 */
[C---:B------:R-:W-:Y:S01]  /*7480*/  FMUL.FTZ R18, R133.reuse, R158 ;  /* 0x0000009e85127220 */ /* 0x040fe20000410000 */
[----:B------:R-:W-:Y:S01]  /*7490*/  MOV R158, R44 ;  /* 0x0000002c009e7202 */ /* 0x000fe20000000f00 */
[----:B------:R-:W-:Y:S01]  /*74a0*/  FMUL.FTZ R19, R133, R159 ;  /* 0x0000009f85137220 */ /* 0x000fe20000410000 */
[----:B------:R-:W-:Y:S01]  /*74b0*/  FSEL R209, R209, RZ, P1 ;  /* 0x000000ffd1d17208 */ /* 0x000fe20000800000 */
[----:B------:R-:W-:Y:S01]  /*74c0*/  FMUL.FTZ R34, R133, R174 ;  /* 0x000000ae85227220 */ /* 0x000fe20000410000 */
[----:B------:R-:W-:Y:S01]  /*74d0*/  FSETP.NEU.FTZ.AND P1, PT, R3, -INF , PT ;  /* 0xff8000000300780b */ /* 0x000fe20003f3d000 */
[----:B------:R-:W-:Y:S01]  /*74e0*/  FMUL.FTZ R35, R133, R175 ;  /* 0x000000af85237220 */ /* 0x000fe20000410000 */
[----:B------:R-:W-:Y:S01]  /*74f0*/  MOV R174, R50 ;  /* 0x0000003200ae7202 */ /* 0x000fe20000000f00 */
[----:B------:R-:W-:Y:S01]  /*7500*/  FFMA.FTZ R9, R223, c[0x0][0x23c], -R209 ;  /* 0x00008f00df097a23 */ /* 0x000fe200000108d1 */
[----:B--2---:R-:W2:Y:S01]  /*7510*/  MUFU.EX2 R135, R5 ;  /* 0x0000000500877308 */ /* 0x004ea20000000800 */
[C---:B------:R-:W-:Y:S01]  /*7520*/  FMUL.FTZ R50, R133.reuse, R190 ;  /* 0x000000be85327220 */ /* 0x040fe20000410000 */
[----:B------:R-:W-:Y:S01]  /*7530*/  MOV R175, R61 ;  /* 0x0000003d00af7202 */ /* 0x000fe20000000f00 */
[----:B------:R-:W-:Y:S01]  /*7540*/  FMUL.FTZ R70, R133, R70 ;  /* 0x0000004685467220 */ /* 0x000fe20000410000 */
[----:B------:R-:W-:Y:S01]  /*7550*/  MOV R159, R65 ;  /* 0x00000041009f7202 */ /* 0x000fe20000000f00 */
[----:B-1----:R-:W-:Y:S02]  /*7560*/  FADD.FTZ R0, -R3, R140 ;  /* 0x0000008c03007221 */ /* 0x002fe40000010100 */
[----:B---3--:R-:W-:Y:S02]  /*7570*/  FMUL.FTZ R8, R2, R144 ;  /* 0x0000009002087220 */ /* 0x008fe40000410000 */
[----:B------:R-:W-:Y:S01]  /*7580*/  FMUL.FTZ R0, R0, c[0x0][0x23c] ;  /* 0x00008f0000007a20 */ /* 0x000fe20000410000 */
[----:B------:R1:W-:Y:S01]  /*7590*/  MUFU.EX2 R223, R9 ;  /* 0x0000000900df7308 */ /* 0x0003e20000000800 */
[C---:B------:R-:W-:Y:S01]  /*75a0*/  FMUL.FTZ R25, R2.reuse, R165 ;  /* 0x000000a502197220 */ /* 0x040fe20000410000 */
[----:B------:R-:W-:Y:S01]  /*75b0*/  MOV R165, R58 ;  /* 0x0000003a00a57202 */ /* 0x000fe20000000f00 */
[----:B------:R-:W-:Y:S01]  /*75c0*/  FMUL.FTZ R28, R2, R168 ;  /* 0x000000a8021c7220 */ /* 0x000fe20000410000 */
[----:B------:R-:W-:Y:S01]  /*75d0*/  MOV R168, R43 ;  /* 0x0000002b00a87202 */ /* 0x000fe20000000f00 */
[--C-:B----4-:R-:W-:Y:S02]  /*75e0*/  FFMA.FTZ R4, R142, c[0x0][0x23c], -R208.reuse ;  /* 0x00008f008e047a23 */ /* 0x110fe400000108d0 */
[C---:B------:R-:W-:Y:S01]  /*75f0*/  FMUL.FTZ R29, R2.reuse, R169 ;  /* 0x000000a9021d7220 */ /* 0x040fe20000410000 */
[----:B------:R-:W-:Y:S01]  /*7600*/  MOV R169, R62 ;  /* 0x0000003e00a97202 */ /* 0x000fe20000000f00 */
[C---:B------:R-:W-:Y:S01]  /*7610*/  FMUL.FTZ R44, R2.reuse, R184 ;  /* 0x000000b8022c7220 */ /* 0x040fe20000410000 */
[----:B------:R3:W-:Y:S01]  /*7620*/  MUFU.EX2 R219, R4 ;  /* 0x0000000400db7308 */ /* 0x0007e20000000800 */
[----:B------:R-:W-:Y:S01]  /*7630*/  FMUL.FTZ R61, R2, R201 ;  /* 0x000000c9023d7220 */ /* 0x000fe20000410000 */
[----:B------:R-:W-:Y:S01]  /*7640*/  MOV R184, R238 ;  /* 0x000000ee00b87202 */ /* 0x000fe20000000f00 */
[----:B------:R-:W-:Y:S01]  /*7650*/  FMUL.FTZ R65, R132, R205 ;  /* 0x000000cd84417220 */ /* 0x000fe20000410000 */
[----:B--2---:R-:W-:Y:S01]  /*7660*/  F2FP.BF16.PACK_AB R140, R135, R218 ;  /* 0x000000da878c723e */ /* 0x004fe200000010ff */
[--C-:B------:R-:W-:Y:S02]  /*7670*/  FFMA.FTZ R5, R14, c[0x0][0x23c], -R208.reuse ;  /* 0x00008f000e057a23 */ /* 0x100fe400000108d0 */
[C---:B------:R-:W-:Y:S02]  /*7680*/  FMUL.FTZ R71, R133.reuse, R71 ;  /* 0x0000004785477220 */ /* 0x040fe40000410000 */
[C---:B------:R-:W-:Y:S01]  /*7690*/  FMUL.FTZ R72, R2.reuse, R72 ;  /* 0x0000004802487220 */ /* 0x040fe20000410000 */
[----:B------:R2:W-:Y:S01]  /*76a0*/  MUFU.EX2 R245, R5 ;  /* 0x0000000500f57308 */ /* 0x0005e20000000800 */
[C---:B------:R-:W-:Y:S02]  /*76b0*/  FMUL.FTZ R73, R2.reuse, R73 ;  /* 0x0000004902497220 */ /* 0x040fe40000410000 */
[C---:B------:R-:W-:Y:S02]  /*76c0*/  FMUL.FTZ R76, R2.reuse, R76 ;  /* 0x0000004c024c7220 */ /* 0x040fe40000410000 */
[C---:B-1----:R-:W-:Y:S02]  /*76d0*/  FMUL.FTZ R9, R2.reuse, R145 ;  /* 0x0000009102097220 */ /* 0x042fe40000410000 */
[----:B------:R-:W-:Y:S02]  /*76e0*/  FMUL.FTZ R77, R2, R77 ;  /* 0x0000004d024d7220 */ /* 0x000fe40000410000 */
[C---:B------:R-:W-:Y:S01]  /*76f0*/  FMUL.FTZ R82, R133.reuse, R82 ;  /* 0x0000005285527220 */ /* 0x040fe20000410000 */
[----:B------:R-:W1:Y:S01]  /*7700*/  MUFU.EX2 R0, R0 ;  /* 0x0000000000007308 */ /* 0x000e620000000800 */
[C---:B------:R-:W-:Y:S02]  /*7710*/  FMUL.FTZ R83, R133.reuse, R83 ;  /* 0x0000005385537220 */ /* 0x040fe40000410000 */
[C---:B------:R-:W-:Y:S02]  /*7720*/  FMUL.FTZ R86, R133.reuse, R86 ;  /* 0x0000005685567220 */ /* 0x040fe40000410000 */
[--C-:B---3--:R-:W-:Y:S02]  /*7730*/  FFMA.FTZ R4, R220, c[0x0][0x23c], -R208.reuse ;  /* 0x00008f00dc047a23 */ /* 0x108fe400000108d0 */
[C---:B------:R-:W-:Y:S02]  /*7740*/  FMUL.FTZ R87, R133.reuse, R87 ;  /* 0x0000005785577220 */ /* 0x040fe40000410000 */
[C---:B------:R-:W-:Y:S01]  /*7750*/  FMUL.FTZ R88, R2.reuse, R88 ;  /* 0x0000005802587220 */ /* 0x040fe20000410000 */
[----:B------:R-:W3:Y:S01]  /*7760*/  MUFU.EX2 R136, R4 ;  /* 0x0000000400887308 */ /* 0x000ee20000000800 */
[C---:B------:R-:W-:Y:S02]  /*7770*/  FMUL.FTZ R89, R2.reuse, R89 ;  /* 0x0000005902597220 */ /* 0x040fe40000410000 */
[----:B------:R-:W-:Y:S02]  /*7780*/  FMUL.FTZ R92, R2, R92 ;  /* 0x0000005c025c7220 */ /* 0x000fe40000410000 */
[----:B--2---:R-:W-:Y:S02]  /*7790*/  FMUL.FTZ R5, R132, R149 ;  /* 0x0000009584057220 */ /* 0x004fe40000410000 */
[----:B------:R-:W-:Y:S02]  /*77a0*/  FMUL.FTZ R93, R2, R93 ;  /* 0x0000005d025d7220 */ /* 0x000fe40000410000 */
[C---:B------:R-:W-:Y:S02]  /*77b0*/  FMUL.FTZ R98, R133.reuse, R98 ;  /* 0x0000006285627220 */ /* 0x040fe40000410000 */
[C---:B------:R-:W-:Y:S02]  /*77c0*/  FMUL.FTZ R99, R133.reuse, R99 ;  /* 0x0000006385637220 */ /* 0x040fe40000410000 */
[----:B------:R-:W-:Y:S02]  /*77d0*/  FMUL.FTZ R102, R133, R102 ;  /* 0x0000006685667220 */ /* 0x000fe40000410000 */
[C---:B-1----:R-:W-:Y:S02]  /*77e0*/  FMUL.FTZ R10, R0.reuse, R146 ;  /* 0x00000092000a7220 */ /* 0x042fe40000410000 */
[C---:B------:R-:W-:Y:S02]  /*77f0*/  FMUL.FTZ R11, R0.reuse, R147 ;  /* 0x00000093000b7220 */ /* 0x040fe40000410000 */
[C---:B------:R-:W-:Y:S02]  /*7800*/  FMUL.FTZ R14, R0.reuse, R154 ;  /* 0x0000009a000e7220 */ /* 0x040fe40000410000 */
[C---:B------:R-:W-:Y:S01]  /*7810*/  FMUL.FTZ R26, R0.reuse, R166 ;  /* 0x000000a6001a7220 */ /* 0x040fe20000410000 */
[----:B------:R-:W-:Y:S01]  /*7820*/  MOV R166, R56 ;  /* 0x0000003800a67202 */ /* 0x000fe20000000f00 */
[----:B------:R-:W-:Y:S01]  /*7830*/  FMUL.FTZ R27, R0, R167 ;  /* 0x000000a7001b7220 */ /* 0x000fe20000410000 */
[----:B---3--:R-:W-:Y:S01]  /*7840*/  F2FP.BF16.PACK_AB R141, R136, R219 ;  /* 0x000000db888d723e */ /* 0x008fe200000010ff */
[--C-:B------:R-:W-:Y:S01]  /*7850*/  FFMA.FTZ R4, R15, c[0x0][0x23c], -R139.reuse ;  /* 0x00008f000f047a23 */ /* 0x100fe2000001088b */
[----:B------:R-:W-:Y:S01]  /*7860*/  MOV R167, R57 ;  /* 0x0000003900a77202 */ /* 0x000fe20000000f00 */
[C---:B------:R-:W-:Y:S02]  /*7870*/  FMUL.FTZ R15, R0.reuse, R155 ;  /* 0x0000009b000f7220 */ /* 0x040fe40000410000 */
[----:B------:R1:W-:Y:S01]  /*7880*/  MUFU.EX2 R249, R4 ;  /* 0x0000000400f97308 */ /* 0x0003e20000000800 */
[C---:B------:R-:W-:Y:S01]  /*7890*/  FMUL.FTZ R30, R0.reuse, R170 ;  /* 0x000000aa001e7220 */ /* 0x040fe20000410000 */
[----:B------:R-:W-:Y:S01]  /*78a0*/  MOV R170, R45 ;  /* 0x0000002d00aa7202 */ /* 0x000fe20000000f00 */
[C---:B------:R-:W-:Y:S01]  /*78b0*/  FMUL.FTZ R31, R0.reuse, R171 ;  /* 0x000000ab001f7220 */ /* 0x040fe20000410000 */
[----:B------:R-:W-:Y:S01]  /*78c0*/  MOV R171, R46 ;  /* 0x0000002e00ab7202 */ /* 0x000fe20000000f00 */
[----:B------:R-:W-:Y:S02]  /*78d0*/  FMUL.FTZ R43, R0, R183 ;  /* 0x000000b7002b7220 */ /* 0x000fe40000410000 */
        /* <DEDUP_REMOVED lines=9> */
[----:B-1----:R-:W-:Y:S02]  /*7970*/  FFMA.FTZ R4, R13, c[0x0][0x23c], -R139 ;  /* 0x00008f000d047a23 */ /* 0x002fe4000001088b */
[----:B------:R-:W-:Y:S02]  /*7980*/  FMUL.FTZ R13, R2, R153 ;  /* 0x00000099020d7220 */ /* 0x000fe40000410000 */
[----:B------:R-:W1:Y:S01]  /*7990*/  MUFU.EX2 R246, R4 ;  /* 0x0000000400f67308 */ /* 0x000e620000000800 */
[C---:B------:R-:W-:Y:S02]  /*79a0*/  FMUL.FTZ R78, R0.reuse, R78 ;  /* 0x0000004e004e7220 */ /* 0x040fe40000410000 */
[C---:B------:R-:W-:Y:S02]  /*79b0*/  FMUL.FTZ R79, R0.reuse, R79 ;  /* 0x0000004f004f7220 */ /* 0x040fe40000410000 */
[C---:B------:R-:W-:Y:S02]  /*79c0*/  FMUL.FTZ R90, R0.reuse, R90 ;  /* 0x0000005a005a7220 */ /* 0x040fe40000410000 */
[C---:B------:R-:W-:Y:S02]  /*79d0*/  FMUL.FTZ R91, R0.reuse, R91 ;  /* 0x0000005b005b7220 */ /* 0x040fe40000410000 */
[C---:B------:R-:W-:Y:S02]  /*79e0*/  FMUL.FTZ R94, R0.reuse, R94 ;  /* 0x0000005e005e7220 */ /* 0x040fe40000410000 */
[----:B------:R-:W-:Y:S02]  /*79f0*/  FMUL.FTZ R95, R0, R95 ;  /* 0x0000005f005f7220 */ /* 0x000fe40000410000 */
[C---:B------:R-:W-:Y:S02]  /*7a00*/  FMUL.FTZ R103, R133.reuse, R103 ;  /* 0x0000006785677220 */ /* 0x040fe40000410000 */
[C---:B------:R-:W-:Y:S02]  /*7a10*/  FMUL.FTZ R104, R2.reuse, R104 ;  /* 0x0000006802687220 */ /* 0x040fe40000410000 */
[----:B------:R-:W-:Y:S02]  /*7a20*/  FMUL.FTZ R105, R2, R105 ;  /* 0x0000006902697220 */ /* 0x000fe40000410000 */
[C---:B------:R-:W-:Y:S02]  /*7a30*/  FMUL.FTZ R106, R0.reuse, R106 ;  /* 0x0000006a006a7220 */ /* 0x040fe40000410000 */
[----:B------:R-:W-:Y:S02]  /*7a40*/  FMUL.FTZ R107, R0, R107 ;  /* 0x0000006b006b7220 */ /* 0x000fe40000410000 */
[----:B------:R-:W-:Y:S01]  /*7a50*/  FMUL.FTZ R108, R2, R108 ;  /* 0x0000006c026c7220 */ /* 0x000fe20000410000 */
[----:B-1----:R-:W-:Y:S01]  /*7a60*/  F2FP.BF16.PACK_AB R142, R246, R249 ;  /* 0x000000f9f68e723e */ /* 0x002fe200000010ff */
[--C-:B------:R-:W-:Y:S02]  /*7a70*/  FFMA.FTZ R4, R12, c[0x0][0x23c], -R208.reuse ;  /* 0x00008f000c047a23 */ /* 0x100fe400000108d0 */
[C---:B------:R-:W-:Y:S02]  /*7a80*/  FMUL.FTZ R12, R2.reuse, R152 ;  /* 0x00000098020c7220 */ /* 0x040fe40000410000 */
[----:B------:R1:W2:Y:S01]  /*7a90*/  MUFU.EX2 R248, R4 ;  /* 0x0000000400f87308 */ /* 0x0002a20000000800 */
[----:B------:R-:W-:Y:S01]  /*7aa0*/  LDSM.16.MT88.4 R152, [R232+0xe000] ;  /* 0x00e00000e898783b */ /* 0x000fe20000004200 */
[----:B------:R-:W-:Y:S02]  /*7ab0*/  FMUL.FTZ R109, R2, R109 ;  /* 0x0000006d026d7220 */ /* 0x000fe40000410000 */
[C---:B------:R-:W-:Y:S02]  /*7ac0*/  FMUL.FTZ R110, R0.reuse, R110 ;  /* 0x0000006e006e7220 */ /* 0x040fe40000410000 */
[----:B------:R-:W-:Y:S02]  /*7ad0*/  FMUL.FTZ R111, R0, R111 ;  /* 0x0000006f006f7220 */ /* 0x000fe40000410000 */
[C---:B------:R-:W-:Y:S02]  /*7ae0*/  FMUL.FTZ R112, R132.reuse, R112 ;  /* 0x0000007084707220 */ /* 0x040fe40000410000 */
[C---:B------:R-:W-:Y:S02]  /*7af0*/  FMUL.FTZ R113, R132.reuse, R113 ;  /* 0x0000007184717220 */ /* 0x040fe40000410000 */
[C---:B------:R-:W-:Y:S02]  /*7b00*/  FMUL.FTZ R114, R133.reuse, R114 ;  /* 0x0000007285727220 */ /* 0x040fe40000410000 */
[C---:B------:R-:W-:Y:S02]  /*7b10*/  FMUL.FTZ R115, R133.reuse, R115 ;  /* 0x0000007385737220 */ /* 0x040fe40000410000 */
[C---:B------:R-:W-:Y:S02]  /*7b20*/  FMUL.FTZ R116, R132.reuse, R116 ;  /* 0x0000007484747220 */ /* 0x040fe40000410000 */
[----:B------:R-:W-:Y:S02]  /*7b30*/  FMUL.FTZ R117, R132, R117 ;  /* 0x0000007584757220 */ /* 0x000fe40000410000 */
[C---:B------:R-:W-:Y:S02]  /*7b40*/  FMUL.FTZ R118, R133.reuse, R118 ;  /* 0x0000007685767220 */ /* 0x040fe40000410000 */
[----:B------:R-:W-:Y:S02]  /*7b50*/  FMUL.FTZ R119, R133, R119 ;  /* 0x0000007785777220 */ /* 0x000fe40000410000 */
[--C-:B-1----:R-:W-:Y:S02]  /*7b60*/  FFMA.FTZ R4, R210, c[0x0][0x23c], -R209.reuse ;  /* 0x00008f00d2047a23 */ /* 0x102fe400000108d1 */
[----:B------:R-:W-:Y:S02]  /*7b70*/  FMUL.FTZ R210, R3, c[0x0][0x23c] ;  /* 0x00008f0003d27a20 */ /* 0x000fe40000410000 */
[----:B------:R1:W-:Y:S01]  /*7b80*/  MUFU.EX2 R217, R4 ;  /* 0x0000000400d97308 */ /* 0x0003e20000000800 */
[----:B------:R-:W-:Y:S02]  /*7b90*/  FMUL.FTZ R120, R2, R120 ;  /* 0x0000007802787220 */ /* 0x000fe40000410000 */
[----:B------:R-:W-:Y:S01]  /*7ba0*/  FSEL R210, R210, RZ, P1 ;  /* 0x000000ffd2d27208 */ /* 0x000fe20000800000 */
[----:B------:R-:W-:Y:S02]  /*7bb0*/  FMUL.FTZ R121, R2, R121 ;  /* 0x0000007902797220 */ /* 0x000fe40000410000 */
[C---:B------:R-:W-:Y:S02]  /*7bc0*/  FMUL.FTZ R122, R0.reuse, R122 ;  /* 0x0000007a007a7220 */ /* 0x040fe40000410000 */
        /* <DEDUP_REMOVED lines=8> */
[----:B-1----:R-:W-:Y:S01]  /*7c50*/  FFMA.FTZ R4, R224, c[0x0][0x23c], -R209 ;  /* 0x00008f00e0047a23 */ /* 0x002fe200000108d1 */
[----:B------:R-:W-:Y:S01]  /*7c60*/  MOV R224, R17 ;  /* 0x0000001100e07202 */ /* 0x000fe20000000f00 */
[C---:B------:R-:W-:Y:S02]  /*7c70*/  FMUL.FTZ R17, R132.reuse, R157 ;  /* 0x0000009d84117220 */ /* 0x040fe40000410000 */
[----:B------:R1:W3:Y:S01]  /*7c80*/  MUFU.EX2 R251, R4 ;  /* 0x0000000400fb7308 */ /* 0x0002e20000000800 */
[----:B------:R-:W-:Y:S01]  /*7c90*/  MOV R157, R224 ;  /* 0x000000e0009d7202 */ /* 0x000fe20000000f00 */
[----:B------:R-:W-:Y:S01]  /*7ca0*/  FMUL.FTZ R131, R133, R131 ;  /* 0x0000008385837220 */ /* 0x000fe20000410000 */
[----:B------:R-:W-:Y:S01]  /*7cb0*/  MOV R224, R48 ;  /* 0x0000003000e07202 */ /* 0x000fe20000000f00 */
[----:B------:R-:W-:Y:S02]  /*7cc0*/  FMUL.FTZ R48, R132, R188 ;  /* 0x000000bc84307220 */ /* 0x000fe40000410000 */
[--C-:B------:R-:W-:Y:S02]  /*7cd0*/  FFMA.FTZ R157, R157, c[0x0][0x23c], -R208.reuse ;  /* 0x00008f009d9d7a23 */ /* 0x100fe400000108d0 */
[--C-:B------:R-:W-:Y:S02]  /*7ce0*/  FFMA.FTZ R159, R159, c[0x0][0x23c], -R208.reuse ;  /* 0x00008f009f9f7a23 */ /* 0x100fe400000108d0 */
[--C-:B------:R-:W-:Y:S01]  /*7cf0*/  FFMA.FTZ R215, R215, c[0x0][0x23c], -R208.reuse ;  /* 0x00008f00d7d77a23 */ /* 0x100fe200000108d0 */
[----:B------:R-:W-:Y:S01]  /*7d00*/  MUFU.EX2 R197, R157 ;  /* 0x0000009d00c57308 */ /* 0x000fe20000000800 */
[----:B------:R-:W-:Y:S02]  /*7d10*/  FFMA.FTZ R169, R169, c[0x0][0x23c], -R208 ;  /* 0x00008f00a9a97a23 */ /* 0x000fe400000108d0 */
[--C-:B------:R-:W-:Y:S02]  /*7d20*/  FFMA.FTZ R158, R158, c[0x0][0x23c], -R139.reuse ;  /* 0x00008f009e9e7a23 */ /* 0x100fe4000001088b */
[----:B------:R-:W-:Y:S02]  /*7d30*/  FFMA.FTZ R213, R213, c[0x0][0x23c], -R139 ;  /* 0x00008f00d5d57a23 */ /* 0x000fe4000001088b */
[----:B------:R-:W-:Y:S02]  /*7d40*/  FFMA.FTZ R165, R165, c[0x0][0x23c], -R209 ;  /* 0x00008f00a5a57a23 */ /* 0x000fe400000108d1 */
[--C-:B------:R-:W-:Y:S01]  /*7d50*/  FFMA.FTZ R138, R138, c[0x0][0x23c], -R210.reuse ;  /* 0x00008f008a8a7a23 */ /* 0x100fe200000108d2 */
[----:B------:R-:W-:Y:S01]  /*7d60*/  MUFU.EX2 R185, R158 ;  /* 0x0000009e00b97308 */ /* 0x000fe20000000800 */
[--C-:B-1----:R-:W-:Y:S01]  /*7d70*/  FFMA.FTZ R4, R143, c[0x0][0x23c], -R210.reuse ;  /* 0x00008f008f047a23 */ /* 0x102fe200000108d2 */
[----:B--2---:R-:W-:Y:S02]  /*7d80*/  F2FP.BF16.PACK_AB R143, R245, R248 ;  /* 0x000000f8f58f723e */ /* 0x004fe400000010ff */
[----:B---3--:R-:W-:Y:S06]  /*7d90*/  F2FP.BF16.PACK_AB R144, R251, R217 ;  /* 0x000000d9fb90723e */ /* 0x008fec00000010ff */
[----:B------:R1:W-:Y:S10]  /*7da0*/  MUFU.EX2 R220, R4 ;  /* 0x0000000400dc7308 */ /* 0x0003f40000000800 */
[----:B------:R-:W-:Y:S10]  /*7db0*/  MUFU.EX2 R205, R159 ;  /* 0x0000009f00cd7308 */ /* 0x000ff40000000800 */
[----:B------:R-:W-:Y:S01]  /*7dc0*/  MUFU.EX2 R196, R215 ;  /* 0x000000d700c47308 */ /* 0x000fe20000000800 */
[--C-:B-1----:R-:W-:Y:S01]  /*7dd0*/  FFMA.FTZ R4, R225, c[0x0][0x23c], -R210.reuse ;  /* 0x00008f00e1047a23 */ /* 0x102fe200000108d2 */
[----:B------:R-:W-:Y:S01]  /*7de0*/  MOV R225, R16 ;  /* 0x0000001000e17202 */ /* 0x000fe20000000f00 */
[----:B------:R-:W-:Y:S02]  /*7df0*/  FMUL.FTZ R16, R132, R156 ;  /* 0x0000009c84107220 */ /* 0x000fe40000410000 */
[----:B------:R-:W-:Y:S05]  /*7e00*/  IMAD.MOV.U32 R156, RZ, RZ, R51 ;  /* 0x000000ffff9c7224 */ /* 0x000fea00078e0033 */
[----:B------:R1:W2:Y:S01]  /*7e10*/  MUFU.EX2 R250, R4 ;  /* 0x0000000400fa7308 */ /* 0x0002a20000000800 */
[----:B------:R-:W-:Y:S02]  /*7e20*/  FMUL.FTZ R51, R133, R191 ;  /* 0x000000bf85337220 */ /* 0x000fe40000410000 */
[--C-:B------:R-:W-:Y:S01]  /*7e30*/  FFMA.FTZ R156, R156, c[0x0][0x23c], -R209.reuse ;  /* 0x00008f009c9c7a23 */ /* 0x100fe200000108d1 */
[----:B------:R-:W-:Y:S06]  /*7e40*/  LDSM.16.MT88.4 R188, [R235+0xd800] ;  /* 0x00d80000ebbc783b */ /* 0x000fec0000004200 */
[----:B------:R-:W-:Y:S01]  /*7e50*/  MUFU.EX2 R187, R156 ;  /* 0x0000009c00bb7308 */ /* 0x000fe20000000800 */
[----:B-1----:R-:W-:Y:S01]  /*7e60*/  FFMA.FTZ R4, R211, c[0x0][0x23c], -R209 ;  /* 0x00008f00d3047a23 */ /* 0x002fe200000108d1 */
[----:B--2---:R-:W-:Y:S08]  /*7e70*/  F2FP.BF16.PACK_AB R145, R250, R220 ;  /* 0x000000dcfa91723e */ /* 0x004ff000000010ff */
[----:B------:R1:W2:Y:S02]  /*7e80*/  MUFU.EX2 R247, R4 ;  /* 0x0000000400f77308 */ /* 0x0002a40000000800 */
[--C-:B-1----:R-:W-:Y:S01]  /*7e90*/  FFMA.FTZ R4, R222, c[0x0][0x23c], -R210.reuse ;  /* 0x00008f00de047a23 */ /* 0x102fe200000108d2 */
[----:B--2---:R-:W-:Y:S02]  /*7ea0*/  F2FP.BF16.PACK_AB R146, R223, R247 ;  /* 0x000000f7df92723e */ /* 0x004fe400000010ff */
[----:B------:R-:W-:Y:S05]  /*7eb0*/  MOV R222, R63 ;  /* 0x0000003f00de7202 */ /* 0x000fea0000000f00 */
[----:B------:R1:W-:Y:S01]  /*7ec0*/  MUFU.EX2 R211, R4 ;  /* 0x0000000400d37308 */ /* 0x0003e20000000800 */
[----:B------:R-:W-:Y:S02]  /*7ed0*/  FMUL.FTZ R63, R0, R203 ;  /* 0x000000cb003f7220 */ /* 0x000fe40000410000 */
[----:B-1----:R-:W-:Y:S01]  /*7ee0*/  FFMA.FTZ R4, R221, c[0x0][0x23c], -R210 ;  /* 0x00008f00dd047a23 */ /* 0x002fe200000108d2 */
[----:B------:R-:W-:Y:S01]  /*7ef0*/  MOV R221, R67 ;  /* 0x0000004300dd7202 */ /* 0x000fe20000000f00 */
[----:B------:R-:W-:Y:S05]  /*7f00*/  FMUL.FTZ R67, R133, R207 ;  /* 0x000000cf85437220 */ /* 0x000fea0000410000 */
[----:B------:R1:W2:Y:S02]  /*7f10*/  MUFU.EX2 R244, R4 ;  /* 0x0000000400f47308 */ /* 0x0002a40000000800 */
[----:B-1----:R-:W-:Y:S01]  /*7f20*/  FMUL.FTZ R4, R132, R148 ;  /* 0x0000009484047220 */ /* 0x002fe20000410000 */
[----:B--2---:R-:W-:Y:S01]  /*7f30*/  F2FP.BF16.PACK_AB R147, R244, R211 ;  /* 0x000000d3f493723e */ /* 0x004fe200000010ff */
[----:B------:R-:W1:Y:S05]  /*7f40*/  LDSM.16.MT88.4 R148, [R234+0xc000] ;  /* 0x00c00000ea94783b */ /* 0x000e6a0000004200 */
[-C--:B------:R-:W-:Y:S08]  /*7f50*/  HMMA.16816.F32.BF16 R4, R140, R20.reuse, R4 ;  /* 0x000000148c04723c */ /* 0x080ff00000041804 */
[C---:B------:R-:W-:Y:S07]  /*7f60*/  HMMA.16816.F32.BF16 R8, R144.reuse, R20, R8 ;  /* 0x000000149008723c */ /* 0x040fee0000041808 */
[C---:B------:R-:W-:Y:S01]  /*7f70*/  FMUL.FTZ R20, R132.reuse, R160 ;  /* 0x000000a084147220 */ /* 0x040fe20000410000 */
[-C--:B------:R-:W-:Y:S04]  /*7f80*/  HMMA.16816.F32.BF16 R12, R144, R22.reuse, R12 ;  /* 0x00000016900c723c */ /* 0x080fe8000004180c */
[----:B------:R-:W-:Y:S01]  /*7f90*/  FMUL.FTZ R21, R132, R161 ;  /* 0x000000a184157220 */ /* 0x000fe20000410000 */
[----:B------:R-:W-:Y:S01]  /*7fa0*/  MOV R161, R40 ;  /* 0x0000002800a17202 */ /* 0x000fe20000000f00 */
[C---:B------:R-:W-:Y:S01]  /*7fb0*/  FMUL.FTZ R40, R2.reuse, R180 ;  /* 0x000000b402287220 */ /* 0x040fe20000410000 */
[----:B------:R-:W-:Y:S01]  /*7fc0*/  MOV R160, R239 ;  /* 0x000000ef00a07202 */ /* 0x000fe20000000f00 */
[C---:B------:R-:W-:Y:S04]  /*7fd0*/  HMMA.16816.F32.BF16 R16, R140.reuse, R22, R16 ;  /* 0x000000168c10723c */ /* 0x040fe80000041810 */
[----:B------:R-:W-:Y:S02]  /*7fe0*/  IMAD.MOV.U32 R180, RZ, RZ, R242 ;  /* 0x000000ffffb47224 */ /* 0x000fe400078e00f2 */
[--C-:B------:R-:W-:Y:S02]  /*7ff0*/  FFMA.FTZ R161, R161, c[0x0][0x23c], -R139.reuse ;  /* 0x00008f00a1a17a23 */ /* 0x100fe4000001088b */
[C---:B------:R-:W-:Y:S01]  /*8000*/  FMUL.FTZ R22, R133.reuse, R162 ;  /* 0x000000a285167220 */ /* 0x040fe20000410000 */
[----:B------:R-:W-:Y:S01]  /*8010*/  MOV R162, R24 ;  /* 0x0000001800a27202 */ /* 0x000fe20000000f00 */
[----:B------:R-:W-:Y:S02]  /*8020*/  MUFU.EX2 R202, R161 ;  /* 0x000000a100ca7308 */ /* 0x000fe40000000800 */
[C---:B------:R-:W-:Y:S01]  /*8030*/  FMUL.FTZ R23, R133.reuse, R163 ;  /* 0x000000a385177220 */ /* 0x040fe20000410000 */
[----:B------:R-:W-:Y:S01]  /*8040*/  MOV R163, R66 ;  /* 0x0000004200a37202 */ /* 0x000fe20000000f00 */
[C---:B------:R-:W-:Y:S01]  /*8050*/  FMUL.FTZ R24, R2.reuse, R164 ;  /* 0x000000a402187220 */ /* 0x040fe20000410000 */
[----:B------:R-:W-:Y:S01]  /*8060*/  MOV R164, R41 ;  /* 0x0000002900a47202 */ /* 0x000fe20000000f00 */
[----:B------:R-:W-:Y:S01]  /*8070*/  FMUL.FTZ R41, R2, R181 ;  /* 0x000000b502297220 */ /* 0x000fe20000410000 */
[----:B------:R-:W-:Y:S01]  /*8080*/  MOV R181, R42 ;  /* 0x0000002a00b57202 */ /* 0x000fe20000000f00 */
[----:B------:R-:W-:Y:S01]  /*8090*/  FMUL.FTZ R66, R133, R206 ;  /* 0x000000ce85427220 */ /* 0x000fe20000410000 */
[-C--:B------:R-:W-:Y:S03]  /*80a0*/  HMMA.16816.F32.BF16 R20, R140, R36.reuse, R20 ;  /* 0x000000248c14723c */ /* 0x080fe60000041814 */
[--C-:B------:R-:W-:Y:S02]  /*80b0*/  FFMA.FTZ R163, R163, c[0x0][0x23c], -R208.reuse ;  /* 0x00008f00a3a37a23 */ /* 0x100fe400000108d0 */
[----:B------:R-:W-:Y:S02]  /*80c0*/  FFMA.FTZ R160, R160, c[0x0][0x23c], -R139 ;  /* 0x00008f00a0a07a23 */ /* 0x000fe4000001088b */
[----:B------:R-:W-:Y:S01]  /*80d0*/  FMUL.FTZ R42, R0, R182 ;  /* 0x000000b6002a7220 */ /* 0x000fe20000410000 */
[C---:B------:R-:W-:Y:S04]  /*80e0*/  HMMA.16816.F32.BF16 R24, R144.reuse, R36, R24 ;  /* 0x000000249018723c */ /* 0x040fe80000041818 */
[----:B------:R-:W-:Y:S03]  /*80f0*/  FFMA.FTZ R164, R164, c[0x0][0x23c], -R209 ;  /* 0x00008f00a4a47a23 */ /* 0x000fe600000108d1 */
[C---:B------:R-:W-:Y:S01]  /*8100*/  FMUL.FTZ R36, R132.reuse, R176 ;  /* 0x000000b084247220 */ /* 0x040fe20000410000 */
[-C--:B------:R-:W-:Y:S04]  /*8110*/  HMMA.16816.F32.BF16 R28, R144, R38.reuse, R28 ;  /* 0x00000026901c723c */ /* 0x080fe8000004181c */
[----:B------:R-:W-:Y:S01]  /*8120*/  FMUL.FTZ R37, R132, R177 ;  /* 0x000000b184257220 */ /* 0x000fe20000410000 */
[----:B------:R-:W-:Y:S01]  /*8130*/  MOV R176, R60 ;  /* 0x0000003c00b07202 */ /* 0x000fe20000000f00 */
[----:B------:R-:W-:Y:S01]  /*8140*/  FMUL.FTZ R60, R2, R200 ;  /* 0x000000c8023c7220 */ /* 0x000fe20000410000 */
[----:B------:R-:W-:Y:S01]  /*8150*/  MOV R177, R225 ;  /* 0x000000e100b17202 */ /* 0x000fe20000000f00 */
[C---:B------:R-:W-:Y:S04]  /*8160*/  HMMA.16816.F32.BF16 R32, R140.reuse, R38, R32 ;  /* 0x000000268c20723c */ /* 0x040fe80000041820 */
[----:B------:R-:W-:Y:S02]  /*8170*/  MOV R225, R243 ;  /* 0x000000f300e17202 */ /* 0x000fe40000000f00 */
[----:B------:R-:W-:Y:S01]  /*8180*/  MOV R183, R177 ;  /* 0x000000b100b77202 */ /* 0x000fe20000000f00 */
[C---:B------:R-:W-:Y:S01]  /*8190*/  FMUL.FTZ R38, R133.reuse, R178 ;  /* 0x000000b285267220 */ /* 0x040fe20000410000 */
[----:B------:R-:W-:Y:S01]  /*81a0*/  MOV R178, R59 ;  /* 0x0000003b00b27202 */ /* 0x000fe20000000f00 */
[C---:B------:R-:W-:Y:S03]  /*81b0*/  FMUL.FTZ R39, R133.reuse, R179 ;  /* 0x000000b385277220 */ /* 0x040fe60000410000 */
[----:B------:R-:W-:Y:S01]  /*81c0*/  FMUL.FTZ R59, R0, R199 ;  /* 0x000000c7003b7220 */ /* 0x000fe20000410000 */
[----:B------:R-:W-:Y:S01]  /*81d0*/  MOV R179, R64 ;  /* 0x0000004000b37202 */ /* 0x000fe20000000f00 */
[C---:B------:R-:W-:Y:S02]  /*81e0*/  FMUL.FTZ R64, R132.reuse, R204 ;  /* 0x000000cc84407220 */ /* 0x040fe40000410000 */
[-C--:B------:R-:W-:Y:S08]  /*81f0*/  HMMA.16816.F32.BF16 R36, R140, R52.reuse, R36 ;  /* 0x000000348c24723c */ /* 0x080ff00000041824 */
[C---:B------:R-:W-:Y:S07]  /*8200*/  HMMA.16816.F32.BF16 R40, R144.reuse, R52, R40 ;  /* 0x000000349028723c */ /* 0x040fee0000041828 */
[C---:B------:R-:W-:Y:S01]  /*8210*/  FMUL.FTZ R52, R132.reuse, R192 ;  /* 0x000000c084347220 */ /* 0x040fe20000410000 */
[-C--:B------:R-:W-:Y:S01]  /*8220*/  HMMA.16816.F32.BF16 R44, R144, R54.reuse, R44 ;  /* 0x00000036902c723c */ /* 0x080fe2000004182c */
[----:B------:R-:W-:Y:S03]  /*8230*/  MUFU.EX2 R192, R169 ;  /* 0x000000a900c07308 */ /* 0x000fe60000000800 */
[----:B------:R-:W-:Y:S04]  /*8240*/  FMUL.FTZ R53, R132, R193 ;  /* 0x000000c184357220 */ /* 0x000fe80000410000 */
[C---:B------:R-:W-:Y:S07]  /*8250*/  HMMA.16816.F32.BF16 R48, R140.reuse, R54, R48 ;  /* 0x000000368c30723c */ /* 0x040fee0000041830 */
[C---:B------:R-:W-:Y:S02]  /*8260*/  FMUL.FTZ R54, R133.reuse, R194 ;  /* 0x000000c285367220 */ /* 0x040fe40000410000 */
[----:B------:R-:W-:Y:S02]  /*8270*/  FMUL.FTZ R55, R133, R195 ;  /* 0x000000c385377220 */ /* 0x000fe40000410000 */
[----:B------:R-:W-:Y:S05]  /*8280*/  MUFU.EX2 R195, R213 ;  /* 0x000000d500c37308 */ /* 0x000fea0000000800 */
[-C--:B-1----:R-:W-:Y:S08]  /*8290*/  HMMA.16816.F32.BF16 R52, R140, R148.reuse, R52 ;  /* 0x000000948c34723c */ /* 0x082ff00000041834 */
[C---:B------:R-:W-:Y:S08]  /*82a0*/  HMMA.16816.F32.BF16 R56, R144.reuse, R148, R56 ;  /* 0x000000949038723c */ /* 0x040ff00000041838 */
[-C--:B------:R-:W-:Y:S08]  /*82b0*/  HMMA.16816.F32.BF16 R60, R144, R150.reuse, R60 ;  /* 0x00000096903c723c */ /* 0x080ff0000004183c */
[C---:B------:R-:W-:Y:S01]  /*82c0*/  HMMA.16816.F32.BF16 R64, R140.reuse, R150, R64 ;  /* 0x000000968c40723c */ /* 0x040fe20000041840 */
[----:B------:R-:W1:Y:S07]  /*82d0*/  LDSM.16.MT88.4 R148, [R233+0xe000] ;  /* 0x00e00000e994783b */ /* 0x000e6e0000004200 */
[-C--:B------:R-:W-:Y:S08]  /*82e0*/  HMMA.16816.F32.BF16 R68, R140, R152.reuse, R68 ;  /* 0x000000988c44723c */ /* 0x080ff00000041844 */
[C---:B------:R-:W-:Y:S07]  /*82f0*/  HMMA.16816.F32.BF16 R72, R144.reuse, R152, R72 ;  /* 0x000000989048723c */ /* 0x040fee0000041848 */
[--C-:B------:R-:W-:Y:S01]  /*8300*/  FFMA.FTZ R152, R226, c[0x0][0x23c], -R139.reuse ;  /* 0x00008f00e2987a23 */ /* 0x100fe2000001088b */
[-C--:B------:R-:W-:Y:S03]  /*8310*/  HMMA.16816.F32.BF16 R76, R144, R154.reuse, R76 ;  /* 0x0000009a904c723c */ /* 0x080fe6000004184c */
[----:B------:R2:W-:Y:S05]  /*8320*/  MUFU.EX2 R243, R152 ;  /* 0x0000009800f37308 */ /* 0x0005ea0000000800 */
[C---:B------:R-:W-:Y:S08]  /*8330*/  HMMA.16816.F32.BF16 R80, R140.reuse, R154, R80 ;  /* 0x0000009a8c50723c */ /* 0x040ff00000041850 */
[-C--:B-1----:R-:W-:Y:S08]  /*8340*/  HMMA.16816.F32.BF16 R84, R140, R148.reuse, R84 ;  /* 0x000000948c54723c */ /* 0x082ff00000041854 */
[C---:B------:R-:W-:Y:S04]  /*8350*/  HMMA.16816.F32.BF16 R88, R144.reuse, R148, R88 ;  /* 0x000000949058723c */ /* 0x040fe80000041858 */
[--C-:B--2---:R-:W-:Y:S02]  /*8360*/  FFMA.FTZ R152, R229, c[0x0][0x23c], -R139.reuse ;  /* 0x00008f00e5987a23 */ /* 0x104fe4000001088b */
[----:B------:R-:W-:Y:S01]  /*8370*/  MUFU.EX2 R229, R164 ;  /* 0x000000a400e57308 */ /* 0x000fe20000000800 */
[--C-:B------:R-:W-:Y:S01]  /*8380*/  FFMA.FTZ R148, R228, c[0x0][0x23c], -R139.reuse ;  /* 0x00008f00e4947a23 */ /* 0x100fe2000001088b */
[-C--:B------:R-:W-:Y:S08]  /*8390*/  HMMA.16816.F32.BF16 R92, R144, R150.reuse, R92 ;  /* 0x00000096905c723c */ /* 0x080ff0000004185c */
[C---:B------:R-:W-:Y:S01]  /*83a0*/  HMMA.16816.F32.BF16 R96, R140.reuse, R150, R96 ;  /* 0x000000968c60723c */ /* 0x040fe20000041860 */
[----:B------:R1:W-:Y:S10]  /*83b0*/  MUFU.EX2 R239, R152 ;  /* 0x0000009800ef7308 */ /* 0x0003f40000000800 */
[----:B------:R2:W-:Y:S10]  /*83c0*/  MUFU.EX2 R193, R148 ;  /* 0x0000009400c17308 */ /* 0x0005f40000000800 */
[----:B------:R-:W-:Y:S01]  /*83d0*/  MUFU.EX2 R228, R165 ;  /* 0x000000a500e47308 */ /* 0x000fe20000000800 */
[--C-:B-1----:R-:W-:Y:S09]  /*83e0*/  FFMA.FTZ R152, R231, c[0x0][0x23c], -R208.reuse ;  /* 0x00008f00e7987a23 */ /* 0x102ff200000108d0 */
[----:B------:R1:W-:Y:S01]  /*83f0*/  MUFU.EX2 R242, R152 ;  /* 0x0000009800f27308 */ /* 0x0003e20000000800 */
[----:B--2---:R-:W-:Y:S09]  /*8400*/  FFMA.FTZ R148, R227, c[0x0][0x23c], -R139 ;  /* 0x00008f00e3947a23 */ /* 0x004ff2000001088b */
[----:B------:R2:W-:Y:S01]  /*8410*/  MUFU.EX2 R177, R148 ;  /* 0x0000009400b17308 */ /* 0x0005e20000000800 */
[--C-:B-1----:R-:W-:Y:S01]  /*8420*/  FFMA.FTZ R152, R181, c[0x0][0x23c], -R208.reuse ;  /* 0x00008f00b5987a23 */ /* 0x102fe200000108d0 */
[----:B------:R-:W-:Y:S08]  /*8430*/  MOV R181, R180 ;  /* 0x000000b400b57202 */ /* 0x000ff00000000f00 */
[----:B------:R1:W-:Y:S01]  /*8440*/  MUFU.EX2 R238, R152 ;  /* 0x0000009800ee7308 */ /* 0x0003e20000000800 */
[--C-:B--2---:R-:W-:Y:S09]  /*8450*/  FFMA.FTZ R148, R230, c[0x0][0x23c], -R208.reuse ;  /* 0x00008f00e6947a23 */ /* 0x104ff200000108d0 */
[----:B------:R2:W-:Y:S01]  /*8460*/  MUFU.EX2 R180, R148 ;  /* 0x0000009400b47308 */ /* 0x0005e20000000800 */
[----:B-1----:R-:W1:Y:S01]  /*8470*/  LDSM.16.MT88.4 R152, [R235+0xe000] ;  /* 0x00e00000eb98783b */ /* 0x002e620000004200 */
[----:B--2---:R-:W-:Y:S08]  /*8480*/  FFMA.FTZ R148, R252, c[0x0][0x23c], -R208 ;  /* 0x00008f00fc947a23 */ /* 0x004ff000000108d0 */
[----:B------:R2:W-:Y:S02]  /*8490*/  MUFU.EX2 R182, R148 ;  /* 0x0000009400b67308 */ /* 0x0005e40000000800 */
[----:B--2---:R-:W-:Y:S01]  /*84a0*/  FFMA.FTZ R148, R184, c[0x0][0x23c], -R209 ;  /* 0x00008f00b8947a23 */ /* 0x004fe200000108d1 */
[----:B------:R-:W-:Y:S01]  /*84b0*/  MOV R184, R183 ;  /* 0x000000b700b87202 */ /* 0x000fe20000000f00 */
[-C--:B-1----:R-:W-:Y:S03]  /*84c0*/  HMMA.16816.F32.BF16 R100, R140, R152.reuse, R100 ;  /* 0x000000988c64723c */ /* 0x082fe60000041864 */
[----:B------:R-:W-:Y:S03]  /*84d0*/  IMAD.MOV.U32 R183, RZ, RZ, R181 ;  /* 0x000000ffffb77224 */ /* 0x000fe600078e00b5 */
[----:B------:R1:W-:Y:S02]  /*84e0*/  MUFU.EX2 R181, R148 ;  /* 0x0000009400b57308 */ /* 0x0003e40000000800 */
[C---:B------:R-:W-:Y:S07]  /*84f0*/  HMMA.16816.F32.BF16 R104, R144.reuse, R152, R104 ;  /* 0x000000989068723c */ /* 0x040fee0000041868 */
[----:B------:R-:W-:Y:S01]  /*8500*/  FFMA.FTZ R152, R184, c[0x0][0x23c], -R209 ;  /* 0x00008f00b8987a23 */ /* 0x000fe200000108d1 */
[-C--:B------:R-:W-:Y:S04]  /*8510*/  HMMA.16816.F32.BF16 R108, R144, R154.reuse, R108 ;  /* 0x0000009a906c723c */ /* 0x080fe8000004186c */
[----:B------:R-:W-:Y:S02]  /*8520*/  MOV R184, R183 ;  /* 0x000000b700b87202 */ /* 0x000fe40000000f00 */
[----:B------:R-:W-:Y:S02]  /*8530*/  MOV R183, R179 ;  /* 0x000000b300b77202 */ /* 0x000fe40000000f00 */
[C---:B------:R-:W-:Y:S04]  /*8540*/  HMMA.16816.F32.BF16 R112, R140.reuse, R154, R112 ;  /* 0x0000009a8c70723c */ /* 0x040fe80000041870 */
[----:B------:R-:W-:Y:S01]  /*8550*/  MOV R179, R178 ;  /* 0x000000b200b37202 */ /* 0x000fe20000000f00 */
[----:B-1----:R-:W1:Y:S01]  /*8560*/  LDSM.16.MT88.4 R148, [R234+0xe000] ;  /* 0x00e00000ea94783b */ /* 0x002e620000004200 */
[----:B------:R-:W-:Y:S02]  /*8570*/  MOV R178, R172 ;  /* 0x000000ac00b27202 */ /* 0x000fe40000000f00 */
[----:B------:R-:W-:Y:S04]  /*8580*/  MOV R172, R171 ;  /* 0x000000ab00ac7202 */ /* 0x000fe80000000f00 */
[----:B------:R-:W-:Y:S01]  /*8590*/  MOV R171, R170 ;  /* 0x000000aa00ab7202 */ /* 0x000fe20000000f00 */
[--C-:B------:R-:W-:Y:S01]  /*85a0*/  FFMA.FTZ R172, R172, c[0x0][0x23c], -R139.reuse ;  /* 0x00008f00acac7a23 */ /* 0x100fe2000001088b */
[----:B------:R-:W-:Y:S02]  /*85b0*/  MOV R170, R162 ;  /* 0x000000a200aa7202 */ /* 0x000fe40000000f00 */
[----:B------:R-:W-:Y:S01]  /*85c0*/  MOV R162, R237 ;  /* 0x000000ed00a27202 */ /* 0x000fe20000000f00 */
[----:B------:R-:W-:Y:S01]  /*85d0*/  MUFU.EX2 R252, R172 ;  /* 0x000000ac00fc7308 */ /* 0x000fe20000000800 */
[--C-:B------:R-:W-:Y:S03]  /*85e0*/  FFMA.FTZ R171, R171, c[0x0][0x23c], -R139.reuse ;  /* 0x00008f00abab7a23 */ /* 0x100fe6000001088b */
[--C-:B------:R-:W-:Y:S02]  /*85f0*/  FFMA.FTZ R162, R162, c[0x0][0x23c], -R139.reuse ;  /* 0x00008f00a2a27a23 */ /* 0x100fe4000001088b */
[----:B------:R-:W-:Y:S04]  /*8600*/  FFMA.FTZ R139, R212, c[0x0][0x23c], -R139 ;  /* 0x00008f00d48b7a23 */ /* 0x000fe8000001088b */
[----:B------:R2:W-:Y:S10]  /*8610*/  MUFU.EX2 R237, R152 ;  /* 0x0000009800ed7308 */ /* 0x0005f40000000800 */
[----:B------:R-:W-:Y:S01]  /*8620*/  MUFU.EX2 R194, R162 ;  /* 0x000000a200c27308 */ /* 0x000fe20000000800 */
[-C--:B-1----:R-:W-:Y:S09]  /*8630*/  HMMA.16816.F32.BF16 R116, R140, R148.reuse, R116 ;  /* 0x000000948c74723c */ /* 0x082ff20000041874 */
[----:B------:R-:W1:Y:S03]  /*8640*/  MUFU.EX2 R212, R163 ;  /* 0x000000a300d47308 */ /* 0x000e660000000800 */
[--C-:B--2---:R-:W-:Y:S01]  /*8650*/  FFMA.FTZ R152, R184, c[0x0][0x23c], -R210.reuse ;  /* 0x00008f00b8987a23 */ /* 0x104fe200000108d2 */
[----:B------:R-:W-:Y:S01]  /*8660*/  MOV R184, R183 ;  /* 0x000000b700b87202 */ /* 0x000fe20000000f00 */
[C---:B------:R-:W-:Y:S04]  /*8670*/  HMMA.16816.F32.BF16 R120, R144.reuse, R148, R120 ;  /* 0x000000949078723c */ /* 0x040fe80000041878 */
[----:B------:R-:W-:Y:S01]  /*8680*/  MOV R183, R179 ;  /* 0x000000b300b77202 */ /* 0x000fe20000000f00 */
[----:B------:R-:W-:Y:S01]  /*8690*/  MUFU.EX2 R231, R171 ;  /* 0x000000ab00e77308 */ /* 0x000fe20000000800 */
[----:B------:R-:W-:Y:S01]  /*86a0*/  MOV R179, R170 ;  /* 0x000000aa00b37202 */ /* 0x000fe20000000f00 */
[--C-:B------:R-:W-:Y:S01]  /*86b0*/  FFMA.FTZ R148, R178, c[0x0][0x23c], -R210.reuse ;  /* 0x00008f00b2947a23 */ /* 0x100fe200000108d2 */
[-C--:B------:R-:W-:Y:S04]  /*86c0*/  HMMA.16816.F32.BF16 R124, R144, R150.reuse, R124 ;  /* 0x00000096907c723c */ /* 0x080fe8000004187c */
[----:B------:R-:W-:Y:S03]  /*86d0*/  MOV R170, R240 ;  /* 0x000000f000aa7202 */ /* 0x000fe60000000f00 */
[----:B------:R2:W-:Y:S01]  /*86e0*/  MUFU.EX2 R240, R152 ;  /* 0x0000009800f07308 */ /* 0x0005e20000000800 */
[----:B------:R-:W-:Y:S04]  /*86f0*/  HMMA.16816.F32.BF16 R128, R140, R150, R128 ;  /* 0x000000968c80723c */ /* 0x000fe80000041880 */
[----:B-1----:R-:W-:Y:S03]  /*8700*/  MOV R169, R212 ;  /* 0x000000d400a97202 */ /* 0x002fe60000000f00 */
[----:B------:R-:W-:Y:S02]  /*8710*/  F2FP.BF16.PACK_AB R140, R239, R243 ;  /* 0x000000f3ef8c723e */ /* 0x000fe400000010ff */
[----:B------:R1:W-:Y:S03]  /*8720*/  MUFU.EX2 R178, R148 ;  /* 0x0000009400b27308 */ /* 0x0003e60000000800 */
[----:B------:R-:W-:Y:S02]  /*8730*/  F2FP.BF16.PACK_AB R141, R238, R242 ;  /* 0x000000f2ee8d723e */ /* 0x000fe400000010ff */
[----:B------:R-:W-:Y:S02]  /*8740*/  F2FP.BF16.PACK_AB R142, R177, R193 ;  /* 0x000000c1b18e723e */ /* 0x000fe400000010ff */
[----:B------:R-:W-:Y:S03]  /*8750*/  F2FP.BF16.PACK_AB R143, R182, R180 ;  /* 0x000000b4b68f723e */ /* 0x000fe600000010ff */
[----:B------:R-:W-:Y:S01]  /*8760*/  MUFU.EX2 R199, R139 ;  /* 0x0000008b00c77308 */ /* 0x000fe20000000800 */
[----:B--2---:R-:W-:Y:S01]  /*8770*/  FFMA.FTZ R152, R184, c[0x0][0x23c], -R210 ;  /* 0x00008f00b8987a23 */ /* 0x004fe200000108d2 */
[----:B------:R-:W-:Y:S02]  /*8780*/  MOV R184, R183 ;  /* 0x000000b700b87202 */ /* 0x000fe40000000f00 */
[----:B------:R-:W-:Y:S01]  /*8790*/  MOV R183, R179 ;  /* 0x000000b300b77202 */ /* 0x000fe20000000f00 */
[----:B------:R-:W-:Y:S01]  /*87a0*/  IMAD.MOV.U32 R179, RZ, RZ, R170 ;  /* 0x000000ffffb37224 */ /* 0x000fe200078e00aa */
[----:B------:R-:W-:Y:S04]  /*87b0*/  MOV R170, R221 ;  /* 0x000000dd00aa7202 */ /* 0x000fe80000000f00 */
[----:B------:R-:W-:Y:S01]  /*87c0*/  MUFU.EX2 R139, R138 ;  /* 0x0000008a008b7308 */ /* 0x000fe20000000800 */
[----:B------:R-:W-:Y:S02]  /*87d0*/  MOV R221, R225 ;  /* 0x000000e100dd7202 */ /* 0x000fe40000000f00 */
[----:B------:R-:W-:Y:S01]  /*87e0*/  MOV R225, R236 ;  /* 0x000000ec00e17202 */ /* 0x000fe20000000f00 */
[----:B-1----:R-:W-:Y:S01]  /*87f0*/  LDSM.16.MT88.4 R148, [R233+0xc800] ;  /* 0x00c80000e994783b */ /* 0x002fe20000004200 */
[----:B------:R-:W-:Y:S05]  /*8800*/  FFMA.FTZ R170, R170, c[0x0][0x23c], -R208 ;  /* 0x00008f00aaaa7a23 */ /* 0x000fea00000108d0 */
[----:B------:R1:W2:Y:S10]  /*8810*/  MUFU.EX2 R236, R152 ;  /* 0x0000009800ec7308 */ /* 0x0002b40000000800 */
[----:B------:R-:W-:Y:S01]  /*8820*/  MUFU.EX2 R230, R170 ;  /* 0x000000aa00e67308 */ /* 0x000fe20000000800 */
[--C-:B-1----:R-:W-:Y:S01]  /*8830*/  FFMA.FTZ R152, R184, c[0x0][0x23c], -R209.reuse ;  /* 0x00008f00b8987a23 */ /* 0x102fe200000108d1 */
[----:B------:R-:W-:Y:S02]  /*8840*/  MOV R184, R183 ;  /* 0x000000b700b87202 */ /* 0x000fe40000000f00 */
[----:B------:R-:W-:Y:S06]  /*8850*/  MOV R183, R179 ;  /* 0x000000b300b77202 */ /* 0x000fec0000000f00 */
[----:B------:R1:W3:Y:S01]  /*8860*/  MUFU.EX2 R179, R152 ;  /* 0x0000009800b37308 */ /* 0x0002e20000000800 */
[----:B------:R-:W-:Y:S01]  /*8870*/  FFMA.FTZ R144, R184, c[0x0][0x23c], -R210 ;  /* 0x00008f00b8907a23 */ /* 0x000fe200000108d2 */
[----:B------:R-:W-:Y:S02]  /*8880*/  MOV R184, R183 ;  /* 0x000000b700b87202 */ /* 0x000fe40000000f00 */
[----:B------:R-:W-:Y:S02]  /*8890*/  MOV R183, R176 ;  /* 0x000000b000b77202 */ /* 0x000fe40000000f00 */
[----:B--2---:R-:W-:Y:S01]  /*88a0*/  F2FP.BF16.PACK_AB R145, R236, R240 ;  /* 0x000000f0ec91723e */ /* 0x004fe200000010ff */
[--C-:B------:R-:W-:Y:S01]  /*88b0*/  FFMA.FTZ R156, R184, c[0x0][0x23c], -R208.reuse ;  /* 0x00008f00b89c7a23 */ /* 0x100fe200000108d0 */
[----:B------:R-:W-:Y:S01]  /*88c0*/  MOV R184, R221 ;  /* 0x000000dd00b87202 */ /* 0x000fe20000000f00 */
[----:B------:R-:W-:Y:S01]  /*88d0*/  FFMA.FTZ R208, R214, c[0x0][0x23c], -R208 ;  /* 0x00008f00d6d07a23 */ /* 0x000fe200000108d0 */
[----:B------:R2:W4:Y:S10]  /*88e0*/  MUFU.EX2 R176, R144 ;  /* 0x0000009000b07308 */ /* 0x0005340000000800 */
[----:B------:R4:W4:Y:S01]  /*88f0*/  MUFU.EX2 R186, R156 ;  /* 0x0000009c00ba7308 */ /* 0x0009220000000800 */
[----:B-1----:R-:W1:Y:S01]  /*8900*/  LDSM.16.MT88.4 R152, [R232+0xc800] ;  /* 0x00c80000e898783b */ /* 0x002e620000004200 */
[----:B---3--:R-:W-:Y:S08]  /*8910*/  F2FP.BF16.PACK_AB R146, R187, R179 ;  /* 0x000000b3bb92723e */ /* 0x008ff000000010ff */
[----:B------:R3:W3:Y:S01]  /*8920*/  MUFU.EX2 R221, R160 ;  /* 0x000000a000dd7308 */ /* 0x0006e20000000800 */
[----:B--2---:R-:W-:Y:S02]  /*8930*/  F2FP.BF16.PACK_AB R144, R237, R181 ;  /* 0x000000b5ed90723e */ /* 0x004fe400000010ff */
[----:B----4-:R-:W-:Y:S07]  /*8940*/  F2FP.BF16.PACK_AB R147, R176, R178 ;  /* 0x000000b2b093723e */ /* 0x010fee00000010ff */
[----:B------:R2:W-:Y:S01]  /*8950*/  MUFU.EX2 R200, R208 ;  /* 0x000000d000c87308 */ /* 0x0005e20000000800 */
[--C-:B------:R-:W-:Y:S01]  /*8960*/  FFMA.FTZ R156, R184, c[0x0][0x23c], -R209.reuse ;  /* 0x00008f00b89c7a23 */ /* 0x100fe200000108d1 */
[----:B------:R-:W-:Y:S08]  /*8970*/  MOV R171, R186 ;  /* 0x000000ba00ab7202 */ /* 0x000ff00000000f00 */
[----:B------:R4:W-:Y:S01]  /*8980*/  MUFU.EX2 R198, R156 ;  /* 0x0000009c00c67308 */ /* 0x0009e20000000800 */
[----:B---3--:R-:W-:Y:S01]  /*8990*/  LDSM.16.MT88.4 R160, [R235+0xd000] ;  /* 0x00d00000eba0783b */ /* 0x008fe20000004200 */
[----:B------:R-:W-:Y:S01]  /*89a0*/  MOV R164, R221 ;  /* 0x000000dd00a47202 */ /* 0x000fe20000000f00 */
[-C--:B-1----:R-:W-:Y:S03]  /*89b0*/  HMMA.16816.F32.BF16 R4, R140, R152.reuse, R4 ;  /* 0x000000988c04723c */ /* 0x082fe60000041804 */
[----:B--2---:R-:W-:Y:S05]  /*89c0*/  F2FP.BF16.PACK_AB R208, R228, R229 ;  /* 0x000000e5e4d0723e */ /* 0x004fea00000010ff */
[C---:B------:R-:W-:Y:S04]  /*89d0*/  HMMA.16816.F32.BF16 R8, R144.reuse, R152, R8 ;  /* 0x000000989008723c */ /* 0x040fe80000041808 */
[----:B----4-:R-:W-:Y:S04]  /*89e0*/  FFMA.FTZ R156, R183, c[0x0][0x23c], -R209 ;  /* 0x00008f00b79c7a23 */ /* 0x010fe800000108d1 */
[-C--:B------:R-:W-:Y:S01]  /*89f0*/  HMMA.16816.F32.BF16 R12, R144, R154.reuse, R12 ;  /* 0x0000009a900c723c */ /* 0x080fe2000004180c */
[----:B------:R1:W2:Y:S07]  /*8a00*/  MUFU.EX2 R203, R156 ;  /* 0x0000009c00cb7308 */ /* 0x0002ae0000000800 */
[C---:B------:R-:W-:Y:S01]  /*8a10*/  HMMA.16816.F32.BF16 R16, R140.reuse, R154, R16 ;  /* 0x0000009a8c10723c */ /* 0x040fe20000041810 */
[----:B------:R-:W3:Y:S07]  /*8a20*/  LDSM.16.MT88.4 R152, [R235+0xc800] ;  /* 0x00c80000eb98783b */ /* 0x000eee0000004200 */
[-C--:B------:R-:W-:Y:S08]  /*8a30*/  HMMA.16816.F32.BF16 R20, R140, R148.reuse, R20 ;  /* 0x000000948c14723c */ /* 0x080ff00000041814 */
[C---:B------:R-:W-:Y:S04]  /*8a40*/  HMMA.16816.F32.BF16 R24, R144.reuse, R148, R24 ;  /* 0x000000949018723c */ /* 0x040fe80000041818 */
[--C-:B-1----:R-:W-:Y:S02]  /*8a50*/  FFMA.FTZ R156, R175, c[0x0][0x23c], -R210.reuse ;  /* 0x00008f00af9c7a23 */ /* 0x102fe400000108d2 */
[----:B------:R-:W4:Y:S01]  /*8a60*/  LDL.LU R175, [R1+0x14] ;  /* 0x0000140001af7983 */ /* 0x000f220000300800 */
[----:B--2---:R-:W-:Y:S01]  /*8a70*/  IMAD.MOV.U32 R170, RZ, RZ, R203 ;  /* 0x000000ffffaa7224 */ /* 0x004fe200078e00cb */
[-C--:B------:R-:W-:Y:S01]  /*8a80*/  HMMA.16816.F32.BF16 R28, R144, R150.reuse, R28 ;  /* 0x00000096901c723c */ /* 0x080fe2000004181c */
[----:B------:R1:W-:Y:S07]  /*8a90*/  MUFU.EX2 R201, R156 ;  /* 0x0000009c00c97308 */ /* 0x0003ee0000000800 */
[C---:B------:R-:W-:Y:S01]  /*8aa0*/  HMMA.16816.F32.BF16 R32, R140.reuse, R150, R32 ;  /* 0x000000968c20723c */ /* 0x040fe20000041820 */
[----:B------:R-:W2:Y:S07]  /*8ab0*/  LDSM.16.MT88.4 R148, [R234+0xc800] ;  /* 0x00c80000ea94783b */ /* 0x000eae0000004200 */
[-C--:B---3--:R-:W-:Y:S08]  /*8ac0*/  HMMA.16816.F32.BF16 R36, R140, R152.reuse, R36 ;  /* 0x000000988c24723c */ /* 0x088ff00000041824 */
[C---:B------:R-:W-:Y:S04]  /*8ad0*/  HMMA.16816.F32.BF16 R40, R144.reuse, R152, R40 ;  /* 0x000000989028723c */ /* 0x040fe80000041828 */
[--C-:B-1----:R-:W-:Y:S02]  /*8ae0*/  FFMA.FTZ R156, R166, c[0x0][0x23c], -R210.reuse ;  /* 0x00008f00a69c7a23 */ /* 0x102fe400000108d2 */
[--C-:B------:R-:W-:Y:S02]  /*8af0*/  FFMA.FTZ R166, R241, c[0x0][0x23c], -R210.reuse ;  /* 0x00008f00f1a67a23 */ /* 0x100fe400000108d2 */
[-C--:B------:R-:W-:Y:S01]  /*8b00*/  HMMA.16816.F32.BF16 R44, R144, R154.reuse, R44 ;  /* 0x0000009a902c723c */ /* 0x080fe2000004182c */
[----:B------:R1:W-:Y:S07]  /*8b10*/  MUFU.EX2 R241, R156 ;  /* 0x0000009c00f17308 */ /* 0x0003ee0000000800 */
[C---:B------:R-:W-:Y:S01]  /*8b20*/  HMMA.16816.F32.BF16 R48, R140.reuse, R154, R48 ;  /* 0x0000009a8c30723c */ /* 0x040fe20000041830 */
[----:B------:R-:W3:Y:S02]  /*8b30*/  LDSM.16.MT88.4 R152, [R232+0xe800] ;  /* 0x00e80000e898783b */ /* 0x000ee40000004200 */
[----:B------:R-:W-:Y:S05]  /*8b40*/  MUFU.EX2 R227, R166 ;  /* 0x000000a600e37308 */ /* 0x000fea0000000800 */
[-C--:B--2---:R-:W-:Y:S08]  /*8b50*/  HMMA.16816.F32.BF16 R52, R140, R148.reuse, R52 ;  /* 0x000000948c34723c */ /* 0x084ff00000041834 */
[C---:B------:R-:W-:Y:S01]  /*8b60*/  HMMA.16816.F32.BF16 R56, R144.reuse, R148, R56 ;  /* 0x000000949038723c */ /* 0x040fe20000041838 */
[----:B-1----:R-:W-:Y:S07]  /*8b70*/  LDSM.16.MT88.4 R156, [R233+0xd000] ;  /* 0x00d00000e99c783b */ /* 0x002fee0000004200 */
[-C--:B------:R-:W-:Y:S08]  /*8b80*/  HMMA.16816.F32.BF16 R60, R144, R150.reuse, R60 ;  /* 0x00000096903c723c */ /* 0x080ff0000004183c */
[C---:B------:R-:W-:Y:S01]  /*8b90*/  HMMA.16816.F32.BF16 R64, R140.reuse, R150, R64 ;  /* 0x000000968c40723c */ /* 0x040fe20000041840 */
[----:B------:R-:W1:Y:S07]  /*8ba0*/  LDSM.16.MT88.4 R148, [R233+0xe800] ;  /* 0x00e80000e994783b */ /* 0x000e6e0000004200 */
[-C--:B---3--:R-:W-:Y:S08]  /*8bb0*/  HMMA.16816.F32.BF16 R68, R140, R152.reuse, R68 ;  /* 0x000000988c44723c */ /* 0x088ff00000041844 */
        /* <DEDUP_REMOVED lines=10> */
[C---:B------:R-:W-:Y:S07]  /*8c60*/  HMMA.16816.F32.BF16 R104, R144.reuse, R152, R104 ;  /* 0x000000989068723c */ /* 0x040fee0000041868 */
[--C-:B------:R-:W-:Y:S01]  /*8c70*/  FFMA.FTZ R152, R174, c[0x0][0x23c], -R210.reuse ;  /* 0x00008f00ae987a23 */ /* 0x100fe200000108d2 */
[-C--:B------:R-:W-:Y:S01]  /*8c80*/  HMMA.16816.F32.BF16 R108, R144, R154.reuse, R108 ;  /* 0x0000009a906c723c */ /* 0x080fe2000004186c */
[----:B------:R-:W2:Y:S02]  /*8c90*/  LDL.LU R174, [R1+0x18] ;  /* 0x0000180001ae7983 */ /* 0x000ea40000300800 */
[----:B------:R3:W3:Y:S05]  /*8ca0*/  MUFU.EX2 R214, R152 ;  /* 0x0000009800d67308 */ /* 0x0006ea0000000800 */
[C---:B------:R-:W-:Y:S08]  /*8cb0*/  HMMA.16816.F32.BF16 R112, R140.reuse, R154, R112 ;  /* 0x0000009a8c70723c */ /* 0x040ff00000041870 */
[-C--:B-1----:R-:W-:Y:S08]  /*8cc0*/  HMMA.16816.F32.BF16 R116, R140, R148.reuse, R116 ;  /* 0x000000948c74723c */ /* 0x082ff00000041874 */
[C---:B------:R-:W-:Y:S04]  /*8cd0*/  HMMA.16816.F32.BF16 R120, R144.reuse, R148, R120 ;  /* 0x000000949078723c */ /* 0x040fe80000041878 */
[--C-:B---3--:R-:W-:Y:S02]  /*8ce0*/  FFMA.FTZ R152, R173, c[0x0][0x23c], -R209.reuse ;  /* 0x00008f00ad987a23 */ /* 0x108fe400000108d1 */
[----:B------:R-:W3:Y:S01]  /*8cf0*/  LDL.LU R173, [R1+0x1c] ;  /* 0x00001c0001ad7983 */ /* 0x000ee20000300800 */
[--C-:B------:R-:W-:Y:S01]  /*8d00*/  FFMA.FTZ R148, R222, c[0x0][0x23c], -R210.reuse ;  /* 0x00008f00de947a23 */ /* 0x100fe200000108d2 */
[-C--:B------:R-:W-:Y:S01]  /*8d10*/  HMMA.16816.F32.BF16 R124, R144, R150.reuse, R124 ;  /* 0x00000096907c723c */ /* 0x080fe2000004187c */
[----:B------:R1:W-:Y:S03]  /*8d20*/  MUFU.EX2 R204, R152 ;  /* 0x0000009800cc7308 */ /* 0x0003e60000000800 */
[----:B------:R-:W-:Y:S03]  /*8d30*/  MOV R222, R224 ;  /* 0x000000e000de7202 */ /* 0x000fe60000000f00 */
[----:B------:R-:W-:Y:S01]  /*8d40*/  F2FP.BF16.PACK_AB R145, R214, R201 ;  /* 0x000000c9d691723e */ /* 0x000fe200000010ff */
[----:B------:R-:W-:Y:S03]  /*8d50*/  HMMA.16816.F32.BF16 R128, R140, R150, R128 ;  /* 0x000000968c80723c */ /* 0x000fe60000041880 */
[----:B------:R-:W1:Y:S01]  /*8d60*/  MUFU.EX2 R183, R148 ;  /* 0x0000009400b77308 */ /* 0x000e620000000800 */
[----:B------:R-:W-:Y:S02]  /*8d70*/  F2FP.BF16.PACK_AB R144, R203, R198 ;  /* 0x000000c6cb90723e */ /* 0x000fe400000010ff */
[----:B------:R-:W-:Y:S02]  /*8d80*/  MOV R203, R222 ;  /* 0x000000de00cb7202 */ /* 0x000fe40000000f00 */
[----:B------:R-:W-:Y:S04]  /*8d90*/  F2FP.BF16.PACK_AB R142, R185, R221 ;  /* 0x000000ddb98e723e */ /* 0x000fe800000010ff */
[----:B------:R-:W-:Y:S02]  /*8da0*/  F2FP.BF16.PACK_AB R143, R212, R205 ;  /* 0x000000cdd48f723e */ /* 0x000fe400000010ff */
[----:B------:R-:W-:Y:S02]  /*8db0*/  F2FP.BF16.PACK_AB R140, R202, R194 ;  /* 0x000000c2ca8c723e */ /* 0x000fe400000010ff */
[----:B------:R-:W-:Y:S01]  /*8dc0*/  F2FP.BF16.PACK_AB R141, R186, R197 ;  /* 0x000000c5ba8d723e */ /* 0x000fe200000010ff */
[--C-:B-1----:R-:W-:Y:S01]  /*8dd0*/  FFMA.FTZ R152, R168, c[0x0][0x23c], -R209.reuse ;  /* 0x00008f00a8987a23 */ /* 0x102fe200000108d1 */
[----:B------:R-:W-:Y:S01]  /*8de0*/  MOV R186, R223 ;  /* 0x000000df00ba7202 */ /* 0x000fe20000000f00 */
[--C-:B------:R-:W-:Y:S02]  /*8df0*/  FFMA.FTZ R168, R167, c[0x0][0x23c], -R209.reuse ;  /* 0x00008f00a7a87a23 */ /* 0x100fe400000108d1 */
[----:B------:R1:W1:Y:S01]  /*8e00*/  MUFU.EX2 R184, R152 ;  /* 0x0000009800b87308 */ /* 0x0002620000000800 */
[--C-:B------:R-:W-:Y:S02]  /*8e10*/  FFMA.FTZ R167, R225, c[0x0][0x23c], -R210.reuse ;  /* 0x00008f00e1a77a23 */ /* 0x100fe400000108d2 */
[----:B------:R-:W-:Y:S02]  /*8e20*/  FFMA.FTZ R210, R137, c[0x0][0x23c], -R210 ;  /* 0x00008f0089d27a23 */ /* 0x000fe400000108d2 */
[----:B------:R-:W-:Y:S01]  /*8e30*/  FFMA.FTZ R209, R216, c[0x0][0x23c], -R209 ;  /* 0x00008f00d8d17a23 */ /* 0x000fe200000108d1 */
[----:B------:R-:W-:Y:S01]  /*8e40*/  F2FP.BF16.PACK_AB R147, R183, R241 ;  /* 0x000000f1b793723e */ /* 0x000fe200000010ff */
[----:B------:R-:W-:Y:S03]  /*8e50*/  LDSM.16.MT88.4 R148, [R234+0xd000] ;  /* 0x00d00000ea94783b */ /* 0x000fe60000004200 */
[----:B------:R1:W-:Y:S10]  /*8e60*/  MUFU.EX2 R225, R168 ;  /* 0x000000a800e17308 */ /* 0x0003f40000000800 */
[----:B------:R-:W1:Y:S02]  /*8e70*/  MUFU.EX2 R224, R209 ;  /* 0x000000d100e07308 */ /* 0x000e640000000800 */
[----:B-1----:R-:W1:Y:S01]  /*8e80*/  LDSM.16.MT88.4 R152, [R232+0xd000] ;  /* 0x00d00000e898783b */ /* 0x002e620000004200 */
[----:B------:R-:W-:Y:S07]  /*8e90*/  F2FP.BF16.PACK_AB R146, R184, R204 ;  /* 0x000000ccb892723e */ /* 0x000fee00000010ff */
[----:B------:R1:W-:Y:S01]  /*8ea0*/  MUFU.EX2 R138, R210 ;  /* 0x000000d2008a7308 */ /* 0x0003e20000000800 */
[----:B------:R-:W-:Y:S02]  /*8eb0*/  MOV R168, R214 ;  /* 0x000000d600a87202 */ /* 0x000fe40000000f00 */
[----:B------:R-:W-:Y:S07]  /*8ec0*/  LDSM.16.MT88.4 R212, [R232+0xf800] ;  /* 0x00f80000e8d4783b */ /* 0x000fee0000004200 */
[----:B------:R-:W1:Y:S02]  /*8ed0*/  MUFU.EX2 R226, R167 ;  /* 0x000000a700e27308 */ /* 0x000e640000000800 */
[----:B-1----:R-:W-:Y:S01]  /*8ee0*/  F2FP.BF16.PACK_AB R210, R224, R225 ;  /* 0x000000e1e0d2723e */ /* 0x002fe200000010ff */
[-C--:B------:R-:W-:Y:S03]  /*8ef0*/  HMMA.16816.F32.BF16 R4, R140, R152.reuse, R4 ;  /* 0x000000988c04723c */ /* 0x080fe60000041804 */
[----:B------:R-:W-:Y:S05]  /*8f00*/  F2FP.BF16.PACK_AB R209, R226, R227 ;  /* 0x000000e3e2d1723e */ /* 0x000fea00000010ff */
[C---:B------:R-:W-:Y:S04]  /*8f10*/  HMMA.16816.F32.BF16 R8, R144.reuse, R152, R8 ;  /* 0x000000989008723c */ /* 0x040fe80000041808 */
[----:B----4-:R-:W-:Y:S04]  /*8f20*/  FFMA.FTZ R137, R132, R175, R218 ;  /* 0x000000af84897223 */ /* 0x010fe800000100da */
[-C--:B------:R-:W-:Y:S08]  /*8f30*/  HMMA.16816.F32.BF16 R12, R144, R154.reuse, R12 ;  /* 0x0000009a900c723c */ /* 0x080ff0000004180c */
[C---:B------:R-:W-:Y:S01]  /*8f40*/  HMMA.16816.F32.BF16 R16, R140.reuse, R154, R16 ;  /* 0x0000009a8c10723c */ /* 0x040fe20000041810 */
[----:B------:R-:W1:Y:S07]  /*8f50*/  LDSM.16.MT88.4 R152, [R232+0xf000] ;  /* 0x00f00000e898783b */ /* 0x000e6e0000004200 */
[-C--:B------:R-:W-:Y:S08]  /*8f60*/  HMMA.16816.F32.BF16 R20, R140, R156.reuse, R20 ;  /* 0x0000009c8c14723c */ /* 0x080ff00000041814 */
[C---:B------:R-:W-:Y:S08]  /*8f70*/  HMMA.16816.F32.BF16 R24, R144.reuse, R156, R24 ;  /* 0x0000009c9018723c */ /* 0x040ff00000041818 */
[-C--:B------:R-:W-:Y:S08]  /*8f80*/  HMMA.16816.F32.BF16 R28, R144, R158.reuse, R28 ;  /* 0x0000009e901c723c */ /* 0x080ff0000004181c */
[C---:B------:R-:W-:Y:S01]  /*8f90*/  HMMA.16816.F32.BF16 R32, R140.reuse, R158, R32 ;  /* 0x0000009e8c20723c */ /* 0x040fe20000041820 */
[----:B------:R-:W4:Y:S07]  /*8fa0*/  LDSM.16.MT88.4 R156, [R233+0xf000] ;  /* 0x00f00000e99c783b */ /* 0x000f2e0000004200 */
[-C--:B------:R-:W-:Y:S08]  /*8fb0*/  HMMA.16816.F32.BF16 R36, R140, R160.reuse, R36 ;  /* 0x000000a08c24723c */ /* 0x080ff00000041824 */
        /* <DEDUP_REMOVED lines=11> */
[----:B------:R-:W-:Y:S01]  /*9070*/  MOV R153, R205 ;  /* 0x000000cd00997202 */ /* 0x000fe20000000f00 */
[-C--:B------:R-:W-:Y:S04]  /*9080*/  HMMA.16816.F32.BF16 R76, R144, R154.reuse, R76 ;  /* 0x0000009a904c723c */ /* 0x080fe8000004184c */
[----:B------:R-:W-:Y:S02]  /*9090*/  MOV R152, R204 ;  /* 0x000000cc00987202 */ /* 0x000fe40000000f00 */
[----:B------:R-:W-:Y:S02]  /*90a0*/  LDSM.16.MT88.4 R204, [R234+0xd800] ;  /* 0x00d80000eacc783b */ /* 0x000fe40000004200 */
[C---:B------:R-:W-:Y:S08]  /*90b0*/  HMMA.16816.F32.BF16 R80, R140.reuse, R154, R80 ;  /* 0x0000009a8c50723c */ /* 0x040ff00000041850 */
[-C--:B----4-:R-:W-:Y:S08]  /*90c0*/  HMMA.16816.F32.BF16 R84, R140, R156.reuse, R84 ;  /* 0x0000009c8c54723c */ /* 0x090ff00000041854 */
[C---:B------:R-:W-:Y:S08]  /*90d0*/  HMMA.16816.F32.BF16 R88, R144.reuse, R156, R88 ;  /* 0x0000009c9058723c */ /* 0x040ff00000041858 */
[-C--:B------:R-:W-:Y:S04]  /*90e0*/  HMMA.16816.F32.BF16 R92, R144, R158.reuse, R92 ;  /* 0x0000009e905c723c */ /* 0x080fe8000004185c */
[----:B--2---:R-:W-:Y:S04]  /*90f0*/  FFMA.FTZ R132, R133, R174, R219 ;  /* 0x000000ae85847223 */ /* 0x004fe800000100db */
[C---:B------:R-:W-:Y:S01]  /*9100*/  HMMA.16816.F32.BF16 R96, R140.reuse, R158, R96 ;  /* 0x0000009e8c60723c */ /* 0x040fe20000041860 */
[----:B------:R-:W1:Y:S03]  /*9110*/  LDSM.16.MT88.4 R156, [R232+0xd800] ;  /* 0x00d80000e89c783b */ /* 0x000e660000004200 */
[----:B------:R-:W-:Y:S04]  /*9120*/  FADD.FTZ R132, R136, R132 ;  /* 0x0000008488847221 */ /* 0x000fe80000010000 */
[-C--:B------:R-:W-:Y:S04]  /*9130*/  HMMA.16816.F32.BF16 R100, R140, R160.reuse, R100 ;  /* 0x000000a08c64723c */ /* 0x080fe80000041864 */
[----:B------:R-:W-:Y:S04]  /*9140*/  FADD.FTZ R132, R248, R132 ;  /* 0x00000084f8847221 */ /* 0x000fe80000010000 */
[C---:B------:R-:W-:Y:S04]  /*9150*/  HMMA.16816.F32.BF16 R104, R144.reuse, R160, R104 ;  /* 0x000000a09068723c */ /* 0x040fe80000041868 */
[----:B------:R-:W-:Y:S02]  /*9160*/  FADD.FTZ R132, R245, R132 ;  /* 0x00000084f5847221 */ /* 0x000fe40000010000 */
[----:B---3--:R-:W-:Y:S02]  /*9170*/  FFMA.FTZ R133, R2, R173, R217 ;  /* 0x000000ad02857223 */ /* 0x008fe400000100d9 */
[-C--:B------:R-:W-:Y:S01]  /*9180*/  HMMA.16816.F32.BF16 R108, R144, R162.reuse, R108 ;  /* 0x000000a2906c723c */ /* 0x080fe2000004186c */
[----:B------:R-:W2:Y:S03]  /*9190*/  LDL.LU R2, [R1+0x20] ;  /* 0x0000200001027983 */ /* 0x000ea60000300800 */
[----:B------:R-:W-:Y:S01]  /*91a0*/  FADD.FTZ R133, R251, R133 ;  /* 0x00000085fb857221 */ /* 0x000fe20000010000 */
[----:B------:R-:W3:Y:S03]  /*91b0*/  LDSM.16.MT88.4 R172, [R233+0xd800] ;  /* 0x00d80000e9ac783b */ /* 0x000ee60000004200 */
[C---:B------:R-:W-:Y:S05]  /*91c0*/  HMMA.16816.F32.BF16 R112, R140.reuse, R162, R112 ;  /* 0x000000a28c70723c */ /* 0x040fea0000041870 */
[----:B------:R-:W4:Y:S03]  /*91d0*/  LDSM.16.MT88.4 R216, [R233+0xf800] ;  /* 0x00f80000e9d8783b */ /* 0x000f260000004200 */
[-C--:B------:R-:W-:Y:S08]  /*91e0*/  HMMA.16816.F32.BF16 R116, R140, R148.reuse, R116 ;  /* 0x000000948c74723c */ /* 0x080ff00000041874 */
[C---:B------:R-:W-:Y:S08]  /*91f0*/  HMMA.16816.F32.BF16 R120, R144.reuse, R148, R120 ;  /* 0x000000949078723c */ /* 0x040ff00000041878 */
[-C--:B------:R-:W-:Y:S08]  /*9200*/  HMMA.16816.F32.BF16 R124, R144, R150.reuse, R124 ;  /* 0x00000096907c723c */ /* 0x080ff0000004187c */
[----:B------:R-:W-:Y:S07]  /*9210*/  HMMA.16816.F32.BF16 R128, R140, R150, R128 ;  /* 0x000000968c80723c */ /* 0x000fee0000041880 */
[----:B------:R-:W-:Y:S02]  /*9220*/  F2FP.BF16.PACK_AB R140, R252, R231 ;  /* 0x000000e7fc8c723e */ /* 0x000fe400000010ff */
[----:B------:R-:W-:Y:S03]  /*9230*/  F2FP.BF16.PACK_AB R141, R192, R230 ;  /* 0x000000e6c08d723e */ /* 0x000fe600000010ff */
[----:B------:R-:W-:Y:S02]  /*9240*/  F2FP.BF16.PACK_AB R142, R199, R195 ;  /* 0x000000c3c78e723e */ /* 0x000fe400000010ff */
[----:B------:R-:W-:Y:S07]  /*9250*/  F2FP.BF16.PACK_AB R143, R200, R196 ;  /* 0x000000c4c88f723e */ /* 0x000fee00000010ff */
[-C--:B-1----:R-:W-:Y:S01]  /*9260*/  HMMA.16816.F32.BF16 R148, R140, R156.reuse, R4 ;  /* 0x0000009c8c94723c */ /* 0x082fe20000041804 */
[----:B------:R-:W-:Y:S02]  /*9270*/  LDSM.16.MT88.4 R4, [R234+0xf800] ;  /* 0x00f80000ea04783b */ /* 0x000fe40000004200 */
[----:B--2---:R-:W-:Y:S02]  /*9280*/  FFMA.FTZ R0, R0, R2, R220 ;  /* 0x0000000200007223 */ /* 0x004fe400000100dc */
[----:B------:R-:W-:Y:S04]  /*9290*/  FADD.FTZ R2, R135, R137 ;  /* 0x0000008987027221 */ /* 0x000fe80000010000 */
[----:B------:R-:W1:Y:S03]  /*92a0*/  LDSM.16.MT88.4 R220, [R235+0xf800] ;  /* 0x00f80000ebdc783b */ /* 0x000e660000004200 */
[----:B------:R-:W-:Y:S02]  /*92b0*/  FADD.FTZ R0, R250, R0 ;  /* 0x00000000fa007221 */ /* 0x000fe40000010000 */
[----:B------:R-:W-:Y:S02]  /*92c0*/  FADD.FTZ R2, R249, R2 ;  /* 0x00000002f9027221 */ /* 0x000fe40000010000 */
[----:B------:R-:W-:Y:S01]  /*92d0*/  FADD.FTZ R0, R211, R0 ;  /* 0x00000000d3007221 */ /* 0x000fe20000010000 */
[----:B------:R-:W-:Y:S01]  /*92e0*/  F2FP.BF16.PACK_AB R211, R138, R139 ;  /* 0x0000008b8ad3723e */ /* 0x000fe200000010ff */
[----:B------:R-:W-:Y:S01]  /*92f0*/  FADD.FTZ R137, R247, R133 ;  /* 0x00000085f7897221 */ /* 0x000fe20000010000 */
[----:B------:R-:W2:Y:S01]  /*9300*/  LDL.LU R135, [R1+0x88] ;  /* 0x0000880001877983 */ /* 0x000ea20000300800 */
[----:B------:R-:W-:Y:S01]  /*9310*/  FADD.FTZ R133, R246, R2 ;  /* 0x00000002f6857221 */ /* 0x000fe20000010000 */
[----:B------:R-:W-:Y:S01]  /*9320*/  MOV R2, R186 ;  /* 0x000000ba00027202 */ /* 0x000fe20000000f00 */
[----:B------:R-:W-:Y:S01]  /*9330*/  FADD.FTZ R0, R244, R0 ;  /* 0x00000000f4007221 */ /* 0x000fe20000010000 */
[----:B------:R-:W2:Y:S01]  /*9340*/  LDL.LU R136, [R1+0x84] ;  /* 0x0000840001887983 */ /* 0x000ea20000300800 */
[C---:B------:R-:W-:Y:S03]  /*9350*/  HMMA.16816.F32.BF16 R144, R208.reuse, R156, R8 ;  /* 0x0000009cd090723c */ /* 0x040fe60000041808 */
[----:B------:R1:W5:Y:S01]  /*9360*/  LDL.LU R251, [R1+0x80] ;  /* 0x0000800001fb7983 */ /* 0x0003620000300800 */
[----:B------:R-:W-:Y:S02]  /*9370*/  FADD.FTZ R0, R240, R0 ;  /* 0x00000000f0007221 */ /* 0x000fe40000010000 */
[----:B------:R-:W-:Y:S01]  /*9380*/  FADD.FTZ R2, R2, R137 ;  /* 0x0000008902027221 */ /* 0x000fe20000010000 */
[----:B------:R-:W-:Y:S01]  /*9390*/  MOV R9, R152 ;  /* 0x0000009800097202 */ /* 0x000fe20000000f00 */
[----:B------:R1:W5:Y:S01]  /*93a0*/  LDL.LU R250, [R1+0x7c] ;  /* 0x00007c0001fa7983 */ /* 0x0003620000300800 */
[----:B------:R-:W-:Y:S02]  /*93b0*/  MOV R8, R153 ;  /* 0x0000009900087202 */ /* 0x000fe40000000f00 */
[-C--:B------:R-:W-:Y:S01]  /*93c0*/  HMMA.16816.F32.BF16 R152, R208, R158.reuse, R12 ;  /* 0x0000009ed098723c */ /* 0x080fe2000004180c */
[----:B------:R1:W5:Y:S02]  /*93d0*/  LDL.LU R249, [R1+0x78] ;  /* 0x0000780001f97983 */ /* 0x0003640000300800 */
[----:B------:R-:W-:Y:S01]  /*93e0*/  FADD.FTZ R0, R236, R0 ;  /* 0x00000000ec007221 */ /* 0x000fe20000010000 */
[----:B------:R-:W-:Y:S01]  /*93f0*/  MOV R11, R182 ;  /* 0x000000b6000b7202 */ /* 0x000fe20000000f00 */
[----:B------:R1:W5:Y:S01]  /*9400*/  LDL.LU R248, [R1+0x74] ;  /* 0x0000740001f87983 */ /* 0x0003620000300800 */
[----:B------:R-:W-:Y:S01]  /*9410*/  MOV R10, R187 ;  /* 0x000000bb000a7202 */ /* 0x000fe20000000f00 */
[----:B------:R-:W-:Y:S01]  /*9420*/  IMAD.MOV.U32 R13, RZ, RZ, R199 ;  /* 0x000000ffff0d7224 */ /* 0x000fe200078e00c7 */
[C---:B------:R-:W-:Y:S01]  /*9430*/  HMMA.16816.F32.BF16 R156, R140.reuse, R158, R16 ;  /* 0x0000009e8c9c723c */ /* 0x040fe20000041810 */
[----:B------:R1:W5:Y:S03]  /*9440*/  LDL.LU R247, [R1+0x70] ;  /* 0x0000700001f77983 */ /* 0x0003660000300800 */
[----:B------:R-:W-:Y:S01]  /*9450*/  MOV R15, R203 ;  /* 0x000000cb000f7202 */ /* 0x000fe20000000f00 */
[----:B------:R1:W5:Y:S01]  /*9460*/  LDL.LU R246, [R1+0x6c] ;  /* 0x00006c0001f67983 */ /* 0x0003620000300800 */
[----:B------:R-:W-:Y:S02]  /*9470*/  MOV R14, R200 ;  /* 0x000000c8000e7202 */ /* 0x000fe40000000f00 */
[-C--:B---3--:R-:W-:Y:S01]  /*9480*/  HMMA.16816.F32.BF16 R160, R140, R172.reuse, R20 ;  /* 0x000000ac8ca0723c */ /* 0x088fe20000041814 */
[----:B------:R3:W5:Y:S03]  /*9490*/  LDL.LU R245, [R1+0x68] ;  /* 0x0000680001f57983 */ /* 0x0007660000300800 */
[----:B------:R-:W-:Y:S01]  /*94a0*/  MOV R16, R183 ;  /* 0x000000b700107202 */ /* 0x000fe20000000f00 */
[----:B------:R3:W5:Y:S01]  /*94b0*/  LDL.LU R244, [R1+0x64] ;  /* 0x0000640001f47983 */ /* 0x0007620000300800 */
[----:B------:R-:W-:Y:S02]  /*94c0*/  IADD3 R15, R15, -0x1, RZ ;  /* 0xffffffff0f0f7810 */ /* 0x000fe40007ffe0ff */
[----:B------:R-:W-:Y:S02]  /*94d0*/  MOV R20, R164 ;  /* 0x000000a400147202 */ /* 0x000fe40000000f00 */
[C---:B------:R-:W-:Y:S04]  /*94e0*/  HMMA.16816.F32.BF16 R164, R208.reuse, R172, R24 ;  /* 0x000000acd0a4723c */ /* 0x040fe80000041818 */
[----:B------:R-:W-:Y:S02]  /*94f0*/  MOV R22, R169 ;  /* 0x000000a900167202 */ /* 0x000fe40000000f00 */
[----:B------:R-:W-:Y:S02]  /*9500*/  MOV R21, R185 ;  /* 0x000000b900157202 */ /* 0x000fe40000000f00 */
[----:B------:R-:W-:Y:S04]  /*9510*/  MOV R27, R168 ;  /* 0x000000a8001b7202 */ /* 0x000fe80000000f00 */
[----:B------:R-:W-:Y:S02]  /*9520*/  MOV R26, R170 ;  /* 0x000000aa001a7202 */ /* 0x000fe40000000f00 */
[----:B------:R-:W-:Y:S02]  /*9530*/  MOV R25, R171 ;  /* 0x000000ab00197202 */ /* 0x000fe40000000f00 */
[-C--:B------:R-:W-:Y:S03]  /*9540*/  HMMA.16816.F32.BF16 R168, R208, R174.reuse, R28 ;  /* 0x000000aed0a8723c */ /* 0x080fe6000004181c */
[----:B------:R-:W-:Y:S02]  /*9550*/  MOV R18, R195 ;  /* 0x000000c300127202 */ /* 0x000fe40000000f00 */
[----:B------:R-:W-:Y:S02]  /*9560*/  MOV R19, R196 ;  /* 0x000000c400137202 */ /* 0x000fe40000000f00 */
[----:B------:R-:W-:Y:S01]  /*9570*/  MOV R17, R192 ;  /* 0x000000c000117202 */ /* 0x000fe20000000f00 */
[C---:B------:R-:W-:Y:S04]  /*9580*/  HMMA.16816.F32.BF16 R172, R140.reuse, R174, R32 ;  /* 0x000000ae8cac723c */ /* 0x040fe80000041820 */
[----:B------:R-:W-:Y:S02]  /*9590*/  MOV R24, R202 ;  /* 0x000000ca00187202 */ /* 0x000fe40000000f00 */
[----:B------:R-:W-:Y:S01]  /*95a0*/  MOV R31, R201 ;  /* 0x000000c9001f7202 */ /* 0x000fe20000000f00 */
[----:B------:R-:W-:Y:S01]  /*95b0*/  IMAD.MOV.U32 R33, RZ, RZ, R178 ;  /* 0x000000ffff217224 */ /* 0x000fe200078e00b2 */
[----:B------:R-:W-:Y:S04]  /*95c0*/  MOV R32, R179 ;  /* 0x000000b300207202 */ /* 0x000fe80000000f00 */
[----:B------:R-:W-:Y:S02]  /*95d0*/  MOV R34, R177 ;  /* 0x000000b100227202 */ /* 0x000fe40000000f00 */
[----:B------:R-:W-:Y:S02]  /*95e0*/  MOV R35, R176 ;  /* 0x000000b000237202 */ /* 0x000fe40000000f00 */
[-C--:B------:R-:W-:Y:S03]  /*95f0*/  HMMA.16816.F32.BF16 R176, R140, R188.reuse, R36 ;  /* 0x000000bc8cb0723c */ /* 0x080fe60000041824 */
        /* <DEDUP_REMOVED lines=16> */
[----:B------:R-:W-:Y:S01]  /*9700*/  IMAD.MOV.U32 R31, RZ, RZ, R24 ;  /* 0x000000ffff1f7224 */ /* 0x000fe200078e0018 */
        /* <DEDUP_REMOVED lines=30> */
[----:B------:R-:W-:Y:S01]  /*98f0*/  MOV R37, R38 ;  /* 0x0000002600257202 */ /* 0x000fe20000000f00 */
[----:B------:R-:W-:Y:S01]  /*9900*/  FADD.FTZ R2, R43, R2 ;  /* 0x000000022b027221 */ /* 0x000fe20000010000 */
[----:B------:R-:W-:Y:S02]  /*9910*/  MOV R38, R39 ;  /* 0x0000002700267202 */ /* 0x000fe40000000f00 */
[----:B------:R-:W-:Y:S01]  /*9920*/  MOV R39, R32 ;  /* 0x0000002000277202 */ /* 0x000fe20000000f00 */
[----:B------:R-:W-:Y:S01]  /*9930*/  FADD.FTZ R2, R237, R2 ;  /* 0x00000002ed027221 */ /* 0x000fe20000010000 */
[----:B------:R-:W-:Y:S01]  /*9940*/  MOV R32, R33 ;  /* 0x0000002100207202 */ /* 0x000fe20000000f00 */
[----:B------:R-:W-:Y:S01]  /*9950*/  FADD.FTZ R0, R38, R0 ;  /* 0x0000000026007221 */ /* 0x000fe20000010000 */
[----:B------:R-:W-:Y:S01]  /*9960*/  MOV R33, R34 ;  /* 0x0000002200217202 */ /* 0x000fe20000000f00 */
[----:B------:R-:W-:Y:S01]  /*9970*/  IMAD.MOV.U32 R34, RZ, RZ, R35 ;  /* 0x000000ffff227224 */ /* 0x000fe200078e0023 */
[----:B------:R-:W-:Y:S01]  /*9980*/  MOV R35, R28 ;  /* 0x0000001c00237202 */ /* 0x000fe20000000f00 */
[----:B------:R-:W-:Y:S01]  /*9990*/  FADD.FTZ R2, R37, R2 ;  /* 0x0000000225027221 */ /* 0x000fe20000010000 */
[----:B------:R-:W-:Y:S02]  /*99a0*/  MOV R28, R29 ;  /* 0x0000001d001c7202 */ /* 0x000fe40000000f00 */
        /* <DEDUP_REMOVED lines=8> */
[----:B------:R-:W-:Y:S02]  /*9a30*/  MOV R20, R241 ;  /* 0x000000f100147202 */ /* 0x000fe40000000f00 */
[----:B------:R3:W5:Y:S01]  /*9a40*/  LDL.LU R241, [R1+0x58] ;  /* 0x0000580001f17983 */ /* 0x0007620000300800 */
[----:B------:R-:W-:Y:S02]  /*9a50*/  MOV R23, R184 ;  /* 0x000000b800177202 */ /* 0x000fe40000000f00 */
[-C--:B------:R-:W-:Y:S01]  /*9a60*/  HMMA.16816.F32.BF16 R184, R208, R190.reuse, R44 ;  /* 0x000000bed0b8723c */ /* 0x080fe2000004182c */
[----:B------:R3:W5:Y:S02]  /*9a70*/  LDL.LU R240, [R1+0x54] ;  /* 0x0000540001f07983 */ /* 0x0007640000300800 */
[----:B------:R-:W-:Y:S02]  /*9a80*/  MOV R12, R193 ;  /* 0x000000c1000c7202 */ /* 0x000fe40000000f00 */
[----:B------:R3:W5:Y:S03]  /*9a90*/  LDL.LU R239, [R1+0x50] ;  /* 0x0000500001ef7983 */ /* 0x0007660000300800 */
[C---:B------:R-:W-:Y:S01]  /*9aa0*/  HMMA.16816.F32.BF16 R188, R140.reuse, R190, R48 ;  /* 0x000000be8cbc723c */ /* 0x040fe20000041830 */
[----:B------:R3:W5:Y:S03]  /*9ab0*/  LDL.LU R238, [R1+0x4c] ;  /* 0x00004c0001ee7983 */ /* 0x0007660000300800 */
[----:B------:R-:W-:Y:S01]  /*9ac0*/  FADD.FTZ R12, R12, R8 ;  /* 0x000000080c0c7221 */ /* 0x000fe20000010000 */
[----:B------:R3:W5:Y:S01]  /*9ad0*/  LDL.LU R237, [R1+0x48] ;  /* 0x0000480001ed7983 */ /* 0x0007620000300800 */
[----:B------:R-:W-:Y:S02]  /*9ae0*/  FADD.FTZ R8, R36, R9 ;  /* 0x0000000924087221 */ /* 0x000fe40000010000 */
[-C--:B------:R-:W-:Y:S01]  /*9af0*/  HMMA.16816.F32.BF16 R192, R140, R204.reuse, R52 ;  /* 0x000000cc8cc0723c */ /* 0x080fe20000041834 */
[----:B------:R3:W5:Y:S03]  /*9b00*/  LDL.LU R236, [R1+0x44] ;  /* 0x0000440001ec7983 */ /* 0x0007660000300800 */
        /* <DEDUP_REMOVED lines=22> */
[-C--:B----4-:R-:W-:Y:S04]  /*9c70*/  HMMA.16816.F32.BF16 R84, R140, R216.reuse, R84 ;  /* 0x000000d88c54723c */ /* 0x090fe80000041854 */
[----:B------:R-:W-:Y:S04]  /*9c80*/  FADD.FTZ R9, R230, R9 ;  /* 0x00000009e6097221 */ /* 0x000fe80000010000 */
[C---:B------:R-:W-:Y:S08]  /*9c90*/  HMMA.16816.F32.BF16 R88, R208.reuse, R216, R88 ;  /* 0x000000d8d058723c */ /* 0x040ff00000041858 */
[-C--:B------:R-:W-:Y:S04]  /*9ca0*/  HMMA.16816.F32.BF16 R92, R208, R218.reuse, R92 ;  /* 0x000000dad05c723c */ /* 0x080fe8000004185c */
[----:B--2---:R-:W-:Y:S04]  /*9cb0*/  MOV R133, R135 ;  /* 0x0000008700857202 */ /* 0x004fe80000000f00 */
[C---:B------:R-:W-:Y:S04]  /*9cc0*/  HMMA.16816.F32.BF16 R96, R140.reuse, R218, R96 ;  /* 0x000000da8c60723c */ /* 0x040fe80000041860 */
[----:B------:R-:W-:Y:S04]  /*9cd0*/  MOV R132, R136 ;  /* 0x0000008800847202 */ /* 0x000fe80000000f00 */
[-C--:B-1----:R-:W-:Y:S08]  /*9ce0*/  HMMA.16816.F32.BF16 R100, R140, R220.reuse, R100 ;  /* 0x000000dc8c64723c */ /* 0x082ff00000041864 */
        /* <DEDUP_REMOVED lines=22> */
[----:B------:R3:W-:Y:S03]  /*9e50*/  STL [R1+0x14], R6 ;  /* 0x0000140601007387 */ /* 0x0007e60000100800 */
[----:B------:R-:W-:Y:S02]  /*9e60*/  FADD.FTZ R2, R225, R0 ;  /* 0x00000000e1027221 */ /* 0x000fe40000010000 */
[----:B------:R-:W-:Y:S01]  /*9e70*/  FADD.FTZ R0, R139, R4 ;  /* 0x000000048b007221 */ /* 0x000fe20000010000 */
[----:B------:R-:W-:Y:S01]  /*9e80*/  MOV R139, R134 ;  /* 0x00000086008b7202 */ /* 0x000fe20000000f00 */
[----:B------:R-:W-:Y:S02]  /*9e90*/  FADD.FTZ R4, R14, R5 ;  /* 0x000000050e047221 */ /* 0x000fe40000010000 */
[----:B------:R-:W-:Y:S02]  /*9ea0*/  FADD.FTZ R2, R224, R2 ;  /* 0x00000002e0027221 */ /* 0x000fe40000010000 */
[----:B------:R-:W-:Y:S01]  /*9eb0*/  FADD.FTZ R0, R138, R0 ;  /* 0x000000008a007221 */ /* 0x000fe20000010000 */
[----:B------:R3:W-:Y:S04]  /*9ec0*/  STL [R1+0x18], R4 ;  /* 0x0000180401007387 */ /* 0x0007e80000100800 */
[----:B------:R3:W-:Y:S04]  /*9ed0*/  STL [R1+0x1c], R2 ;  /* 0x00001c0201007387 */ /* 0x0007e80000100800 */
[----:B------:R3:W-:Y:S04]  /*9ee0*/  STL [R1+0x20], R0 ;  /* 0x0000200001007387 */ /* 0x0007e80000100800 */
[----:B------:R3:W-:Y:S02]  /*9ef0*/  STL [R1+0x10], R15 ;  /* 0x0000100f01007387 */ /* 0x0007e40000100800 */
[----:B---3-5:R-:W-:-:S05]  /*9f00*/  @P0 BRA `(.L_x_96) ;  /* 0xffffb5c000000947 */ /* 0x028fca000383ffff */
.L_x_95:
[----:B----4-:R-:W2:Y:S04]  /*9f10*/  LDL.LU R5, [R1+0x14] ;  /* 0x0000140001057983 */ /* 0x010ea80000300800 */
        /* <DEDUP_REMOVED lines=17> */
[----:B------:R-:W-:Y:S01]  /*a030*/  SHFL.BFLY PT, R5, R6, 0x2, 0x1f ;  /* 0x0c401f0006057f89 */ /* 0x000fe200000e0000 */
[----:B--2---:R-:W-:Y:S01]  /*a040*/  FADD.FTZ R0, R0, R8 ;  /* 0x0000000800007221 */ /* 0x004fe20000010000 */
[----:B------:R-:W-:Y:S02]  /*a050*/  SHF.R.S32.HI R8, RZ, 0x2, R18 ;  /* 0x00000002ff087819 */ /* 0x000fe40000011412 */
[----:B------:R-:W1:Y:S01]  /*a060*/  SHFL.BFLY PT, R132, R2, 0x1, 0x1f ;  /* 0x0c201f0002847f89 */ /* 0x000e6200000e0000 */
[----:B---3--:R-:W-:-:S03]  /*a070*/  FADD.FTZ R4, R4, R7 ;  /* 0x0000000704047221 */ /* 0x008fc60000010000 */
[----:B------:R-:W2:Y:S04]  /*a080*/  SHFL.BFLY PT, R133, R0, 0x1, 0x1f ;  /* 0x0c201f0000857f89 */ /* 0x000ea800000e0000 */
[----:B------:R-:W3:Y:S01]  /*a090*/  SHFL.BFLY PT, R7, R4, 0x1, 0x1f ;  /* 0x0c201f0004077f89 */ /* 0x000ee200000e0000 */
[----:B-1----:R-:W-:Y:S02]  /*a0a0*/  FADD.FTZ R132, R2, R132 ;  /* 0x0000008402847221 */ /* 0x002fe40000010000 */
[----:B------:R-:W-:Y:S01]  /*a0b0*/  FADD.FTZ R2, R5, R6 ;  /* 0x0000000605027221 */ /* 0x000fe20000010000 */
[----:B------:R-:W-:Y:S01]  /*a0c0*/  SHF.R.S32.HI R5, RZ, 0x1f, R18 ;  /* 0x0000001fff057819 */ /* 0x000fe20000011412 */
[----:B--2---:R-:W-:Y:S01]  /*a0d0*/  FADD.FTZ R133, R0, R133 ;  /* 0x0000008500857221 */ /* 0x004fe20000010000 */
[----:B------:R-:W-:-:S02]  /*a0e0*/  FSETP.NE.FTZ.AND P6, PT, R132, RZ, PT ;  /* 0x000000ff8400720b */ /* 0x000fc40003fd5000 */
[----:B------:R-:W1:Y:S01]  /*a0f0*/  SHFL.BFLY PT, R6, R2, 0x1, 0x1f ;  /* 0x0c201f0002067f89 */ /* 0x000e6200000e0000 */
[----:B------:R-:W-:Y:S01]  /*a100*/  MOV R0, 0x3f800000 ;  /* 0x3f80000000007802 */ /* 0x000fe20000000f00 */
[----:B---3--:R-:W-:Y:S01]  /*a110*/  FADD.FTZ R137, R4, R7 ;  /* 0x0000000704897221 */ /* 0x008fe20000010000 */
[----:B------:R-:W-:Y:S02]  /*a120*/  LEA.HI R5, R5, R8, RZ, 0x3 ;  /* 0x0000000805057211 */ /* 0x000fe400078f18ff */
[----:B------:R-:W-:Y:S02]  /*a130*/  @!P0 MOV R7, c[0x0][0x214] ;  /* 0x0000850000078a02 */ /* 0x000fe40000000f00 */
[----:B------:R-:W-:Y:S02]  /*a140*/  LOP3.LUT R18, R18, 0x3ffffffc, RZ, 0xc0, !PT ;  /* 0x3ffffffc12127812 */ /* 0x000fe400078ec0ff */
[----:B------:R-:W-:Y:S02]  /*a150*/  @!P0 SEL R139, R7, c[0x0][0x234], !P3 ;  /* 0x00008d00078b8a07 */ /* 0x000fe40005800000 */
[----:B------:R-:W2:Y:S01]  /*a160*/  @P6 MUFU.RCP R0, R132 ;  /* 0x0000008400006308 */ /* 0x000ea20000001000 */
[----:B------:R-:W-:-:S02]  /*a170*/  IADD3 R18, -R18, R140, RZ ;  /* 0x0000008c12127210 */ /* 0x000fc40007ffe1ff */
[----:B------:R-:W-:Y:S02]  /*a180*/  FSETP.NE.FTZ.AND P5, PT, R133, RZ, PT ;  /* 0x000000ff8500720b */ /* 0x000fe40003fb5000 */
[----:B------:R-:W-:Y:S02]  /*a190*/  FSETP.NE.FTZ.AND P4, PT, R137, RZ, PT ;  /* 0x000000ff8900720b */ /* 0x000fe40003f95000 */
[----:B------:R-:W-:Y:S01]  /*a1a0*/  MOV R4, 0x3f800000 ;  /* 0x3f80000000047802 */ /* 0x000fe20000000f00 */
[----:B-1----:R-:W-:Y:S01]  /*a1b0*/  FADD.FTZ R138, R2, R6 ;  /* 0x00000006028a7221 */ /* 0x002fe20000010000 */
[----:B------:R-:W-:Y:S01]  /*a1c0*/  LOP3.LUT R2, R5, 0xfffffff8, RZ, 0xc0, !PT ;  /* 0xfffffff805027812 */ /* 0x000fe200078ec0ff */
[----:B--2---:R-:W-:-:S06]  /*a1d0*/  FMUL.FTZ R148, R0, R148 ;  /* 0x0000009400947220 */ /* 0x004fcc0000410000 */
[----:B------:R-:W1:Y:S01]  /*a1e0*/  @P5 MUFU.RCP R4, R133 ;  /* 0x0000008500045308 */ /* 0x000e620000001000 */
[C---:B------:R-:W-:Y:S02]  /*a1f0*/  FMUL.FTZ R7, R0.reuse, R149 ;  /* 0x0000009500077220 */ /* 0x040fe40000410000 */
[C---:B------:R-:W-:Y:S02]  /*a200*/  FMUL.FTZ R156, R0.reuse, R156 ;  /* 0x0000009c009c7220 */ /* 0x040fe40000410000 */
[C---:B------:R-:W-:Y:S01]  /*a210*/  FMUL.FTZ R157, R0.reuse, R157 ;  /* 0x0000009d009d7220 */ /* 0x040fe20000410000 */
[----:B------:R-:W-:Y:S01]  /*a220*/  F2FP.BF16.PACK_AB R7, R7, R148 ;  /* 0x000000940707723e */ /* 0x000fe200000010ff */
[C---:B------:R-:W-:Y:S02]  /*a230*/  FMUL.FTZ R160, R0.reuse, R160 ;  /* 0x000000a000a07220 */ /* 0x040fe40000410000 */
[C---:B------:R-:W-:Y:S02]  /*a240*/  FMUL.FTZ R10, R0.reuse, R161 ;  /* 0x000000a1000a7220 */ /* 0x040fe40000410000 */
[----:B------:R-:W-:-:S02]  /*a250*/  FMUL.FTZ R172, R0, R172 ;  /* 0x000000ac00ac7220 */ /* 0x000fc40000410000 */
[----:B------:R-:W-:Y:S01]  /*a260*/  FMUL.FTZ R13, R0, R173 ;  /* 0x000000ad000d7220 */ /* 0x000fe20000410000 */
[----:B------:R-:W-:Y:S01]  /*a270*/  F2FP.BF16.PACK_AB R10, R10, R160 ;  /* 0x000000a00a0a723e */ /* 0x000fe200000010ff */
[C---:B------:R-:W-:Y:S02]  /*a280*/  FMUL.FTZ R176, R0.reuse, R176 ;  /* 0x000000b000b07220 */ /* 0x040fe40000410000 */
[C---:B------:R-:W-:Y:S01]  /*a290*/  FMUL.FTZ R22, R0.reuse, R177 ;  /* 0x000000b100167220 */ /* 0x040fe20000410000 */
[----:B------:R-:W-:Y:S01]  /*a2a0*/  F2FP.BF16.PACK_AB R13, R13, R172 ;  /* 0x000000ac0d0d723e */ /* 0x000fe200000010ff */
[C---:B------:R-:W-:Y:S02]  /*a2b0*/  FMUL.FTZ R188, R0.reuse, R188 ;  /* 0x000000bc00bc7220 */ /* 0x040fe40000410000 */
[----:B------:R-:W-:Y:S01]  /*a2c0*/  FMUL.FTZ R17, R0, R189 ;  /* 0x000000bd00117220 */ /* 0x000fe20000410000 */
[----:B------:R-:W-:Y:S01]  /*a2d0*/  F2FP.BF16.PACK_AB R22, R22, R176 ;  /* 0x000000b01616723e */ /* 0x000fe200000010ff */
[----:B------:R-:W-:-:S02]  /*a2e0*/  FMUL.FTZ R192, R0, R192 ;  /* 0x000000c000c07220 */ /* 0x000fc40000410000 */
[C---:B------:R-:W-:Y:S01]  /*a2f0*/  FMUL.FTZ R65, R0.reuse, R193 ;  /* 0x000000c100417220 */ /* 0x040fe20000410000 */
[----:B------:R-:W-:Y:S01]  /*a300*/  F2FP.BF16.PACK_AB R17, R17, R188 ;  /* 0x000000bc1111723e */ /* 0x000fe200000010ff */
[C---:B------:R-:W-:Y:S02]  /*a310*/  FMUL.FTZ R204, R0.reuse, R204 ;  /* 0x000000cc00cc7220 */ /* 0x040fe40000410000 */
[C---:B------:R-:W-:Y:S01]  /*a320*/  FMUL.FTZ R61, R0.reuse, R205 ;  /* 0x000000cd003d7220 */ /* 0x040fe20000410000 */
[----:B------:R-:W-:Y:S01]  /*a330*/  F2FP.BF16.PACK_AB R65, R65, R192 ;  /* 0x000000c04141723e */ /* 0x000fe200000010ff */
[C---:B------:R-:W-:Y:S01]  /*a340*/  FMUL.FTZ R29, R0.reuse, R68 ;  /* 0x00000044001d7220 */ /* 0x040fe20000410000 */
[----:B------:R-:W-:Y:S01]  /*a350*/  MOV R68, 0x20 ;  /* 0x0000002000447802 */ /* 0x000fe20000000f00 */
[C---:B------:R-:W-:Y:S01]  /*a360*/  FMUL.FTZ R57, R0.reuse, R69 ;  /* 0x0000004500397220 */ /* 0x040fe20000410000 */
[----:B------:R-:W-:Y:S01]  /*a370*/  F2FP.BF16.PACK_AB R61, R61, R204 ;  /* 0x000000cc3d3d723e */ /* 0x000fe200000010ff */
[----:B------:R-:W-:-:S02]  /*a380*/  FMUL.FTZ R80, R0, R80 ;  /* 0x0000005000507220 */ /* 0x000fc40000410000 */
[C---:B------:R-:W-:Y:S01]  /*a390*/  FMUL.FTZ R53, R0.reuse, R81 ;  /* 0x0000005100357220 */ /* 0x040fe20000410000 */
[----:B------:R-:W-:Y:S01]  /*a3a0*/  F2FP.BF16.PACK_AB R57, R57, R29 ;  /* 0x0000001d3939723e */ /* 0x000fe200000010ff */
[C---:B------:R-:W-:Y:S01]  /*a3b0*/  FMUL.FTZ R33, R0.reuse, R84 ;  /* 0x0000005400217220 */ /* 0x040fe20000410000 */
[----:B------:R-:W-:Y:S01]  /*a3c0*/  LEA.HI R84, R141, R140, RZ, 0x5 ;  /* 0x0000008c8d547211 */ /* 0x000fe200078f28ff */
[C---:B------:R-:W-:Y:S01]  /*a3d0*/  FMUL.FTZ R49, R0.reuse, R85 ;  /* 0x0000005500317220 */ /* 0x040fe20000410000 */
[----:B------:R-:W-:Y:S01]  /*a3e0*/  F2FP.BF16.PACK_AB R53, R53, R80 ;  /* 0x000000503535723e */ /* 0x000fe200000010ff */
[C---:B------:R-:W-:Y:S01]  /*a3f0*/  FMUL.FTZ R96, R0.reuse, R96 ;  /* 0x0000006000607220 */ /* 0x040fe20000410000 */
[----:B------:R-:W-:Y:S01]  /*a400*/  SHF.R.S32.HI R84, RZ, 0x5, R84 ;  /* 0x00000005ff547819 */ /* 0x000fe20000011454 */
[C---:B------:R-:W-:Y:S01]  /*a410*/  FMUL.FTZ R45, R0.reuse, R97 ;  /* 0x00000061002d7220 */ /* 0x040fe20000410000 */
        /* <DEDUP_REMOVED lines=351> */
.L_x_100:
[----:B--234-:R-:W-:Y:S05]  /*ba10*/  BSYNC B0 ;  /* 0x0000000000007941 */ /* 0x01cfea0003800000 */
.L_x_99:
        /* <DEDUP_REMOVED lines=59> */
.L_x_101:
        /* <DEDUP_REMOVED lines=11> */
.L_x_2375:


//--------------------- .text._ZN5flash16flash_fwd_kernelI23Flash_fwd_kernel_traitsILi128ELi128ELi64ELi4ELb0ELb0EN7cutlass10bfloat16_tE19Flash_kernel_traitsILi128ELi128ELi64ELi4ES3_EELb0ELb0ELb0ELb0ELb0ELb0ELb0ELb0EEEvNS_16Flash_fwd_paramsE --------------------------
	.section	.text._ZN5flash16flash_fwd_kernelI23Flash_fwd_kernel_traitsILi128ELi128ELi64ELi4ELb0ELb0EN7cutlass10bfloat16_tE19Flash_kernel_traitsILi128ELi128ELi64ELi4ES3_EELb0ELb0ELb0ELb0ELb0ELb0ELb0ELb0EEEvNS_16Flash_fwd_paramsE,"ax",@progbits
	.sectioninfo	@"SHI_REGISTERS=255"
	.align	128
        .global         _ZN5flash16flash_fwd_kernelI23Flash_fwd_kernel_traitsILi128ELi128ELi64ELi4ELb0ELb0EN7cutlass10bfloat16_tE19Flash_kernel_traitsILi128ELi128ELi64ELi4ES3_EELb0ELb0ELb0ELb0ELb0ELb0ELb0ELb0EEEvNS_16Flash_fwd_paramsE
        .type           _ZN5flash16flash_fwd_kernelI23Flash_fwd_kernel_traitsILi128ELi128ELi64ELi4ELb0ELb0EN7cutlass10bfloat16_tE19Flash_kernel_traitsILi128ELi128ELi64ELi4ES3_EELb0ELb0ELb0ELb0ELb0ELb0ELb0ELb0EEEvNS_16Flash_fwd_paramsE,@function
        .size           _ZN5flash16flash_fwd_kernelI23Flash_fwd_kernel_traitsILi128ELi128ELi64ELi4ELb0ELb0EN7cutlass10bfloat16_tE19Flash_kernel_traitsILi128ELi128ELi64ELi4ES3_EELb0ELb0ELb0ELb0ELb0ELb0ELb0ELb0EEEvNS_16Flash_fwd_paramsE,(.L_x_2376 - _ZN5flash16flash_fwd_kernelI23Flash_fwd_kernel_traitsILi128ELi128ELi64ELi4ELb0ELb0EN7cutlass10bfloat16_tE19Flash_kernel_traitsILi128ELi128ELi64ELi4ES3_EELb0ELb0ELb0ELb0ELb0ELb0ELb0ELb0EEEvNS_16Flash_fwd_paramsE)
        .other          _ZN5flash16flash_fwd_kernelI23Flash_fwd_kernel_traitsILi128ELi128ELi64ELi4ELb0ELb0EN7cutlass10bfloat16_tE19Flash_kernel_traitsILi128ELi128ELi64ELi4ES3_EELb0ELb0ELb0ELb0ELb0ELb0ELb0ELb0EEEvNS_16Flash_fwd_paramsE,@"STO_CUDA_ENTRY STV_DEFAULT"
_ZN5flash16flash_fwd_kernelI23Flash_fwd_kernel_traitsILi128ELi128ELi64ELi4ELb0ELb0EN7cutlass10bfloat16_tE19Flash_kernel_traitsILi128ELi128ELi64ELi4ES3_EELb0ELb0ELb0ELb0ELb0ELb0ELb0ELb0EEEvNS_16Flash_fwd_paramsE:
.text._ZN5flash16flash_fwd_kernelI23Flash_fwd_kernel_traitsILi128ELi128ELi64ELi4ELb0ELb0EN7cutlass10bfloat16_tE19Flash_kernel_traitsILi128ELi128ELi64ELi4ES3_EELb0ELb0ELb0ELb0ELb0ELb0ELb0ELb0EEEvNS_16Flash_fwd_paramsE:
[----:B------:R-:W-:Y:S02]  /*0000*/  MOV R1, c[0x0][0x28] ;  /* 0x00000a0000017a02 */ /* 0x000fe40000000f00 */
[----:B------:R-:W1:Y:S01]  /*0010*/  S2UR UR11, SR_CTAID.Y ;  /* 0x00000000000b79c3 */ /* 0x000e620000002600 */
[----:B------:R-:W-:Y:S01]  /*0020*/  ULDC.64 UR4, c[0x0][0x240] ;  /* 0x0000900000047ab9 */ /* 0x000fe20000000a00 */
[----:B------:R-:W-:Y:S01]  /*0030*/  IADD3 R1, R1, -0xc0, RZ ;  /* 0xffffff4001017810 */ /* 0x000fe20007ffe0ff */
[----:B------:R-:W-:Y:S02]  /*0040*/  UISETP.NE.U32.AND UP2, UPT, URZ, UR4, UPT ;  /* 0x000000043f00728c */ /* 0x000fe4000bf45070 */
[----:B------:R-:W-:Y:S02]  /*0050*/  UMOV UR9, 0x4 ;  /* 0x0000000400097882 */ /* 0x000fe40000000000 */
[----:B------:R-:W-:Y:S02]  /*0060*/  UISETP.NE.AND.EX UP2, UPT, URZ, UR5, UPT, UP2 ;  /* 0x000000053f00728c */ /* 0x000fe4000bf45320 */
[----:B------:R-:W-:Y:S02]  /*0070*/  ULDC.64 UR12, c[0x0][0x240] ;  /* 0x00009000000c7ab9 */ /* 0x000fe40000000a00 */
[----:B------:R-:W-:-:S02]  /*0080*/  ULDC.64 UR4, c[0x0][0x250] ;  /* 0x0000940000047ab9 */ /* 0x000fc40000000a00 */
[----:B------:R-:W-:Y:S01]  /*0090*/  PLOP3.LUT P2, PT, PT, PT, UP2, 0x80, 0x0 ;  /* 0x000000000000781c */ /* 0x000fe20003f4f028 */
[----:B------:R-:W-:Y:S02]  /*00a0*/  UISETP.NE.U32.AND UP0, UPT, URZ, UR4, UPT ;  /* 0x000000043f00728c */ /* 0x000fe4000bf05070 */
[----:B------:R-:W-:Y:S02]  /*00b0*/  ULDC.64 UR18, c[0x0][0x118] ;  /* 0x0000460000127ab9 */ /* 0x000fe40000000a00 */
[----:B------:R-:W-:Y:S02]  /*00c0*/  UISETP.NE.AND.EX UP0, UPT, URZ, UR5, UPT, UP0 ;  /* 0x000000053f00728c */ /* 0x000fe4000bf05300 */
[----:B------:R-:W-:Y:S02]  /*00d0*/  ULDC.U8 UR8, c[0x0][0x312] ;  /* 0x0000c48000087ab9 */ /* 0x000fe40000000000 */
[----:B------:R-:W-:Y:S02]  /*00e0*/  ULDC.64 UR6, c[0x0][0x248] ;  /* 0x0000920000067ab9 */ /* 0x000fe40000000a00 */
[----:B-1----:R-:W-:Y:S01]  /*00f0*/  UIMAD.WIDE UR12, UR11, UR9, UR12 ;  /* 0x000000090b0c72a5 */ /* 0x002fe2000f8e020c */
[----:B------:R-:W-:Y:S01]  /*0100*/  PLOP3.LUT P0, PT, PT, PT, UP0, 0x80, 0x0 ;  /* 0x000000000000781c */ /* 0x000fe20003f0f008 */
[----:B------:R-:W-:-:S02]  /*0110*/  ULDC.64 UR4, c[0x0][0x250] ;  /* 0x0000940000047ab9 */ /* 0x000fc40000000a00 */
[----:B------:R-:W-:Y:S02]  /*0120*/  UISETP.NE.AND UP3, UPT, UR8, URZ, UPT ;  /* 0x0000003f0800728c */ /* 0x000fe4000bf65270 */
[----:B------:R-:W-:Y:S01]  /*0130*/  IMAD.U32 R2, RZ, RZ, UR12 ;  /* 0x0000000cff027e24 */ /* 0x000fe2000f8e00ff */
[----:B------:R-:W-:Y:S01]  /*0140*/  UISETP.EQ.U32.AND UP1, UPT, URZ, UR6, UPT ;  /* 0x000000063f00728c */ /* 0x000fe2000bf22070 */
[----:B------:R-:W-:Y:S01]  /*0150*/  IMAD.U32 R3, RZ, RZ, UR13 ;  /* 0x0000000dff037e24 */ /* 0x000fe2000f8e00ff */
[----:B------:R-:W-:Y:S02]  /*0160*/  @UP0 UIMAD.WIDE UR4, UR11, UR9, UR4 ;  /* 0x000000090b0402a5 */ /* 0x000fe4000f8e0204 */
[----:B------:R-:W-:Y:S02]  /*0170*/  UISETP.EQ.OR.EX UP1, UPT, URZ, UR7, !UP3, UP1 ;  /* 0x000000073f00728c */ /* 0x000fe4000df22710 */
[----:B------:R1:W2:Y:S01]  /*0180*/  @P2 LDG.E R7, [R2.64] ;  /* 0x0000001202072981 */ /* 0x0002a2000c1e1900 */
[----:B------:R-:W-:-:S03]  /*0190*/  ULDC.64 UR6, c[0x0][0x248] ;  /* 0x0000920000067ab9 */ /* 0x000fc60000000a00 */
[----:B------:R1:W3:Y:S01]  /*01a0*/  @P2 LDG.E R6, [R2.64+0x4] ;  /* 0x0000041202062981 */ /* 0x0002e2000c1e1900 */
[----:B------:R-:W-:Y:S02]  /*01b0*/  IMAD.U32 R4, RZ, RZ, UR4 ;  /* 0x00000004ff047e24 */ /* 0x000fe4000f8e00ff */
[----:B------:R-:W-:Y:S01]  /*01c0*/  IMAD.U32 R5, RZ, RZ, UR5 ;  /* 0x00000005ff057e24 */ /* 0x000fe2000f8e00ff */
[----:B------:R-:W-:-:S04]  /*01d0*/  PLOP3.LUT P1, PT, PT, PT, UP1, 0x80, 0x0 ;  /* 0x000000000000781c */ /* 0x000fc80003f2f018 */
[----:B------:R-:W4:Y:S01]  /*01e0*/  @P0 LDG.E R4, [R4.64] ;  /* 0x0000001204040981 */ /* 0x000f22000c1e1900 */
[----:B------:R-:W-:-:S06]  /*01f0*/  UIMAD.WIDE UR6, UR11, UR9, UR6 ;  /* 0x000000090b0672a5 */ /* 0x000fcc000f8e0206 */
[----:B-1----:R-:W-:Y:S02]  /*0200*/  IMAD.U32 R2, RZ, RZ, UR6 ;  /* 0x00000006ff027e24 */ /* 0x002fe4000f8e00ff */
[----:B------:R-:W-:-:S05]  /*0210*/  IMAD.U32 R3, RZ, RZ, UR7 ;  /* 0x00000007ff037e24 */ /* 0x000fca000f8e00ff */
[----:B------:R-:W5:Y:S01]  /*0220*/  @!P1 LDG.E R0, [R2.64] ;  /* 0x0000001202009981 */ /* 0x000f62000c1e1900 */
[----:B------:R-:W-:Y:S02]  /*0230*/  UMOV UR10, 0xffffffff ;  /* 0xffffffff000a7882 */ /* 0x000fe40000000000 */
[----:B------:R-:W-:Y:S02]  /*0240*/  UMOV UR15, URZ ;  /* 0x0000003f000f7c82 */ /* 0x000fe40008000000 */
[----:B------:R-:W-:Y:S01]  /*0250*/  UMOV UR20, 0xffffffff ;  /* 0xffffffff00147882 */ /* 0x000fe20000000000 */
[----:B------:R-:W1:Y:S08]  /*0260*/  S2UR UR13, SR_CTAID.X ;  /* 0x00000000000d79c3 */ /* 0x000e700000002500 */
[----:B------:R-:W1:Y:S08]  /*0270*/  S2UR UR12, SR_CTAID.Z ;  /* 0x00000000000c79c3 */ /* 0x000e700000002700 */
[----:B--2---:R-:W2:Y:S08]  /*0280*/  @P2 R2UR UR10, R7 ;  /* 0x00000000070a23c2 */ /* 0x004eb000000e0000 */
[----:B---3--:R-:W2:Y:S08]  /*0290*/  @P2 R2UR UR16, R6 ;  /* 0x00000000061023c2 */ /* 0x008eb000000e0000 */
[----:B----4-:R3:W4:Y:S01]  /*02a0*/  @P0 R2UR UR15, R4 ;  /* 0x00000000040f03c2 */ /* 0x01072200000e0000 */
[----:B------:R-:W-:-:S04]  /*02b0*/  ISETP.NE.U32.AND P0, PT, RZ, c[0x0][0x248], PT ;  /* 0x00009200ff007a0c */ /* 0x000fc80003f05070 */
[----:B------:R-:W-:Y:S01]  /*02c0*/  ISETP.NE.AND.EX P0, PT, RZ, c[0x0][0x24c], PT, P0 ;  /* 0x00009300ff007a0c */ /* 0x000fe20003f05300 */
[----:B--2---:R-:W-:Y:S02]  /*02d0*/  @UP2 UIADD3 UR16, UR16, -UR10, URZ ;  /* 0x8000000a10102290 */ /* 0x004fe4000fffe03f */
[----:B-----5:R3:W2:Y:S05]  /*02e0*/  @!P1 R2UR UR20, R0 ;  /* 0x00000000001493c2 */ /* 0x0206aa00000e0000 */
[----:B------:R-:W-:-:S05]  /*02f0*/  @!UP2 ULDC UR16, c[0x0][0x214] ;  /* 0x000085000010aab9 */ /* 0x000fca0000000800 */
        /* <DEDUP_REMOVED lines=8> */
.L_x_102:
[----:B------:R-:W-:Y:S02]  /*0380*/  ULDC UR6, c[0x0][0x218] ;  /* 0x0000860000067ab9 */ /* 0x000fe40000000800 */
.L_x_103:
[----:B------:R-:W-:Y:S02]  /*0390*/  ULDC.64 UR4, c[0x0][0x258] ;  /* 0x0000960000047ab9 */ /* 0x000fe40000000a00 */
[----:B------:R-:W-:-:S04]  /*03a0*/  UISETP.NE.U32.AND UP2, UPT, URZ, UR4, UPT ;  /* 0x000000043f00728c */ /* 0x000fc8000bf45070 */
[----:B------:R-:W-:-:S03]  /*03b0*/  UISETP.NE.AND.EX UP2, UPT, URZ, UR5, UPT, UP2 ;  /* 0x000000053f00728c */ /* 0x000fc6000bf45320 */
[----:B------:R-:W-:-:S03]  /*03c0*/  ULDC.64 UR4, c[0x0][0x258] ;  /* 0x0000960000047ab9 */ /* 0x000fc60000000a00 */
[----:B------:R-:W-:-:S05]  /*03d0*/  PLOP3.LUT P0, PT, PT, PT, UP2, 0x80, 0x0 ;  /* 0x000000000000781c */ /* 0x000fca0003f0f028 */
[----:B------:R-:W-:-:S06]  /*03e0*/  @UP2 UIMAD.WIDE UR4, UR11, UR9, UR4 ;  /* 0x000000090b0422a5 */ /* 0x000fcc000f8e0204 */
[----:B------:R-:W-:Y:S02]  /*03f0*/  IMAD.U32 R2, RZ, RZ, UR4 ;  /* 0x00000004ff027e24 */ /* 0x000fe4000f8e00ff */
[----:B------:R-:W-:Y:S01]  /*0400*/  IMAD.U32 R3, RZ, RZ, UR5 ;  /* 0x00000005ff037e24 */ /* 0x000fe2000f8e00ff */
[----:B------:R-:W-:Y:S02]  /*0410*/  USHF.L.U32 UR13, UR13, 0x7, URZ ;  /* 0x000000070d0d7899 */ /* 0x000fe4000800063f */
[----:B------:R-:W-:Y:S02]  /*0420*/  ULDC.64 UR4, c[0x0][0x268] ;  /* 0x00009a0000047ab9 */ /* 0x000fe40000000a00 */
[----:B------:R-:W2:Y:S01]  /*0430*/  @P0 LDG.E R0, [R2.64] ;  /* 0x0000001202000981 */ /* 0x000ea2000c1e1900 */
[----:B------:R-:W-:Y:S02]  /*0440*/  UISETP.GT.AND UP0, UPT, UR16, UR13, UPT ;  /* 0x0000000d1000728c */ /* 0x000fe4000bf04270 */
[----:B------:R-:W-:-:S03]  /*0450*/  @!UP2 UISETP.NE.U32.AND UP1, UPT, URZ, UR4, UPT ;  /* 0x000000043f00a28c */ /* 0x000fc6000bf25070 */
[----:B------:R-:W-:Y:S02]  /*0460*/  ULDC UR4, c[0x0][0x21c] ;  /* 0x0000870000047ab9 */ /* 0x000fe40000000800 */
[----:B------:R-:W-:-:S04]  /*0470*/  @!UP2 UISETP.NE.AND.EX UP1, UPT, URZ, UR5, UPT, UP1 ;  /* 0x000000053f00a28c */ /* 0x000fc8000bf25310 */
[----:B------:R-:W-:Y:S01]  /*0480*/  @!UP2 USEL UR4, URZ, UR4, !UP1 ;  /* 0x000000043f04a287 */ /* 0x000fe2000c800000 */
[----:B--2---:R-:W1:Y:S01]  /*0490*/  @P0 R2UR UR14, R0 ;  /* 0x00000000000e03c2 */ /* 0x004e6200000e0000 */
[----:B------:R-:W-:Y:S01]  /*04a0*/  PLOP3.LUT P0, PT, PT, PT, UP0, 0x80, 0x0 ;  /* 0x000000000000781c */ /* 0x000fe20003f0f008 */
[----:B-1----:R-:W-:Y:S02]  /*04b0*/  @UP2 UIADD3 UR14, UR14, -UR15, URZ ;  /* 0x8000000f0e0e2290 */ /* 0x002fe4000fffe03f */
[----:B------:R-:W-:-:S10]  /*04c0*/  @!UP2 UIADD3 UR14, UR4, UR6, -UR15 ;  /* 0x00000006040ea290 */ /* 0x000fd4000fffe80f */
[----:B------:R-:W-:Y:S05]  /*04d0*/  @!P0 EXIT ;  /* 0x000000000000894d */ /* 0x000fea0003800000 */
[----:B------:R-:W-:Y:S01]  /*04e0*/  UISETP.GE.AND UP0, UPT, UR14, 0x1, UPT ;  /* 0x000000010e00788c */ /* 0x000fe2000bf06270 */
[----:B------:R-:W1:Y:S01]  /*04f0*/  S2R R155, SR_TID.X ;  /* 0x00000000009b7919 */ /* 0x000e620000002100 */
        /* <DEDUP_REMOVED lines=10> */
[----:B------:R-:W-:Y:S02]  /*05a0*/  @!UP1 USHF.R.S32.HI UR21, URZ, 0x1f, UR11 ;  /* 0x0000001f3f159899 */ /* 0x000fe4000801140b */
[----:B------:R-:W-:Y:S02]  /*05b0*/  @UP1 UIMAD.WIDE.U32 UR26, UR10, UR4, URZ ;  /* 0x000000040a1a12a5 */ /* 0x000fe4000f8e003f */
[----:B------:R-:W-:Y:S02]  /*05c0*/  @UP0 UIADD3 UR24, UR15, UR20, URZ ;  /* 0x000000140f180290 */ /* 0x000fe4000fffe03f */
[----:B------:R-:W-:Y:S02]  /*05d0*/  @!UP1 UIMAD UR21, UR21, UR6, URZ ;  /* 0x00000006151592a4 */ /* 0x000fe4000f8e023f */
[----:B------:R-:W-:Y:S02]  /*05e0*/  @UP1 UIMAD UR17, UR10, UR5, UR27 ;  /* 0x000000050a1112a4 */ /* 0x000fe4000f8e021b */
[----:B------:R-:W-:-:S02]  /*05f0*/  @!UP1 UIMAD.WIDE.U32 UR22, UR11, UR6, URZ ;  /* 0x000000060b1692a5 */ /* 0x000fc4000f8e003f */
[----:B------:R-:W-:Y:S02]  /*0600*/  ULDC.64 UR4, c[0x0][0x198] ;  /* 0x0000660000047ab9 */ /* 0x000fe40000000a00 */
[----:B------:R-:W-:Y:S02]  /*0610*/  @UP0 UIMAD.WIDE.U32 UR28, UR24, UR4, URZ ;  /* 0x00000004181c02a5 */ /* 0x000fe4000f8e003f */
[----:B------:R-:W-:Y:S02]  /*0620*/  @!UP1 UIMAD UR21, UR11, UR7, UR21 ;  /* 0x000000070b1592a4 */ /* 0x000fe4000f8e0215 */
[----:B------:R-:W-:Y:S02]  /*0630*/  @UP1 UMOV UR6, UR26 ;  /* 0x0000001a00061c82 */ /* 0x000fe40008000000 */
[----:B------:R-:W-:Y:S02]  /*0640*/  @UP0 UIMAD UR7, UR24, UR5, UR29 ;  /* 0x00000005180702a4 */ /* 0x000fe4000f8e021d */
[----:B------:R-:W-:-:S02]  /*0650*/  @!UP1 UIADD3 UR17, UR23, UR21, URZ ;  /* 0x0000001517119290 */ /* 0x000fc4000fffe03f */
[----:B------:R-:W-:Y:S01]  /*0660*/  @!UP1 UMOV UR6, UR22 ;  /* 0x0000001600069c82 */ /* 0x000fe20008000000 */
[----:B------:R-:W-:Y:S05]  /*0670*/  @P0 BRA `(.L_x_105) ;  /* 0x000000c000000947 */ /* 0x000fea0003800000 */
[----:B------:R-:W-:Y:S02]  /*0680*/  USHF.R.S32.HI UR21, URZ, 0x1f, UR15 ;  /* 0x0000001f3f157899 */ /* 0x000fe4000801140f */
[----:B------:R-:W-:Y:S02]  /*0690*/  ULDC.64 UR4, c[0x0][0x198] ;  /* 0x0000660000047ab9 */ /* 0x000fe40000000a00 */
[----:B------:R-:W-:Y:S02]  /*06a0*/  UIMAD UR21, UR21, UR4, URZ ;  /* 0x00000004151572a4 */ /* 0x000fe4000f8e023f */
[----:B------:R-:W-:Y:S02]  /*06b0*/  UIMAD.WIDE.U32 UR22, UR15, UR4, URZ ;  /* 0x000000040f1672a5 */ /* 0x000fe4000f8e003f */
[----:B------:R-:W-:Y:S02]  /*06c0*/  UIMAD UR21, UR15, UR5, UR21 ;  /* 0x000000050f1572a4 */ /* 0x000fe4000f8e0215 */
[----:B------:R-:W-:-:S02]  /*06d0*/  USHF.R.S32.HI UR7, URZ, 0x1f, UR11 ;  /* 0x0000001f3f077899 */ /* 0x000fc4000801140b */
[----:B------:R-:W-:Y:S02]  /*06e0*/  ULDC.64 UR4, c[0x0][0x180] ;  /* 0x0000600000047ab9 */ /* 0x000fe40000000a00 */
[----:B------:R-:W-:Y:S02]  /*06f0*/  UIADD3 UR23, UR23, UR21, URZ ;  /* 0x0000001517177290 */ /* 0x000fe4000fffe03f */
[----:B------:R-:W-:Y:S02]  /*0700*/  UIMAD UR7, UR7, UR4, URZ ;  /* 0x00000004070772a4 */ /* 0x000fe4000f8e023f */
[----:B------:R-:W-:Y:S02]  /*0710*/  UIMAD.WIDE.U32 UR28, UR11, UR4, UR22 ;  /* 0x000000040b1c72a5 */ /* 0x000fe4000f8e0016 */
[----:B------:R-:W-:-:S04]  /*0720*/  UIMAD UR7, UR11, UR5, UR7 ;  /* 0x000000050b0772a4 */ /* 0x000fc8000f8e0207 */
[----:B------:R-:W-:Y:S02]  /*0730*/  UIADD3 UR7, UR29, UR7, URZ ;  /* 0x000000071d077290 */ /* 0x000fe4000fffe03f */
.L_x_105:
[----:B------:R-:W-:Y:S01]  /*0740*/  IABS R0, c[0x0][0x1c8] ;  /* 0x0000720000007a13 */ /* 0x000fe20000000000 */
[----:B------:R-:W2:Y:S01]  /*0750*/  S2R R5, SR_CTAID.Z ;  /* 0x0000000000057919 */ /* 0x000ea20000002700 */
[----:B------:R-:W-:Y:S02]  /*0760*/  ULDC UR4, c[0x0][0x1c8] ;  /* 0x0000720000047ab9 */ /* 0x000fe40000000800 */
[----:B------:R-:W-:Y:S01]  /*0770*/  ULOP3.LUT UR4, UR12, UR4, URZ, 0x3c, !UPT ;  /* 0x000000040c047292 */ /* 0x000fe2000f8e3c3f */
[----:B------:R-:W-:Y:S01]  /*0780*/  IMAD.MOV.U32 R4, RZ, RZ, R0 ;  /* 0x000000ffff047224 */ /* 0x000fe200078e0000 */
[----:B------:R-:W-:-:S03]  /*0790*/  @UP0 UIADD3 UR20, UR15, UR20, URZ ;  /* 0x000000140f140290 */ /* 0x000fc6000fffe03f */
[----:B------:R-:W3:Y:S01]  /*07a0*/  I2F.RP R2, R4 ;  /* 0x0000000400027306 */ /* 0x000ee20000209400 */
[----:B------:R-:W-:Y:S01]  /*07b0*/  ISETP.LE.AND P1, PT, RZ, UR4, PT ;  /* 0x00000004ff007c0c */ /* 0x000fe2000bf23270 */
[----:B------:R-:W-:Y:S02]  /*07c0*/  ULDC.64 UR4, c[0x0][0x1a0] ;  /* 0x0000680000047ab9 */ /* 0x000fe40000000a00 */
[----:B------:R-:W-:-:S04]  /*07d0*/  @UP0 UIMAD.WIDE.U32 UR22, UR20, UR4, URZ ;  /* 0x00000004141602a5 */ /* 0x000fc8000f8e003f */
[----:B------:R-:W-:Y:S02]  /*07e0*/  @UP0 UIMAD UR21, UR20, UR5, UR23 ;  /* 0x00000005141502a4 */ /* 0x000fe4000f8e0217 */
[----:B------:R-:W-:Y:S01]  /*07f0*/  USHF.R.S32.HI UR20, URZ, 0x1f, UR12 ;  /* 0x0000001f3f147899 */ /* 0x000fe2000801140c */
[----:B---3--:R-:W3:Y:S01]  /*0800*/  MUFU.RCP R2, R2 ;  /* 0x0000000200027308 */ /* 0x008ee20000001000 */
[----:B--2---:R-:W-:Y:S02]  /*0810*/  IABS R5, R5 ;  /* 0x0000000500057213 */ /* 0x004fe40000000000 */
[----:B---3--:R-:W-:-:S05]  /*0820*/  IADD3 R2, R2, 0xffffffe, RZ ;  /* 0x0ffffffe02027810 */ /* 0x008fca0007ffe0ff */
[----:B------:R-:W2:Y:S02]  /*0830*/  F2I.FTZ.U32.TRUNC.NTZ R3, R2 ;  /* 0x0000000200037305 */ /* 0x000ea4000021f000 */
[----:B--2---:R-:W-:Y:S02]  /*0840*/  IMAD.MOV R0, RZ, RZ, -R3 ;  /* 0x000000ffff007224 */ /* 0x004fe400078e0a03 */
        /* <DEDUP_REMOVED lines=29> */
.L_x_106:
[----:B-1----:R-:W-:Y:S01]  /*0a20*/  SHF.R.S32.HI R11, RZ, 0x1f, R155 ;  /* 0x0000001fff0b7819 */ /* 0x002fe2000001149b */
[----:B------:R-:W1:Y:S01]  /*0a30*/  S2R R6, SR_CTAID.X ;  /* 0x0000000000067919 */ /* 0x000e620000002500 */
[----:B------:R-:W-:Y:S01]  /*0a40*/  UIADD3 UR13, -UR13, UR16, URZ ;  /* 0x000000100d0d7290 */ /* 0x000fe2000fffe13f */
[----:B------:R-:W-:Y:S01]  /*0a50*/  IMAD.MOV.U32 R22, RZ, RZ, 0x10 ;  /* 0x00000010ff167424 */ /* 0x000fe200078e00ff */
[CC--:B------:R-:W-:Y:S01]  /*0a60*/  LEA.HI R0, R11.reuse, R155.reuse, RZ, 0x3 ;  /* 0x0000009b0b007211 */ /* 0x0c0fe200078f18ff */
[----:B------:R-:W2:Y:S01]  /*0a70*/  S2R R14, SR_CTAID.Z ;  /* 0x00000000000e7919 */ /* 0x000ea20000002700 */
[-C--:B------:R-:W-:Y:S01]  /*0a80*/  LEA.HI R21, R11, R155.reuse, RZ, 0x4 ;  /* 0x0000009b0b157211 */ /* 0x080fe200078f20ff */
[----:B------:R-:W-:Y:S01]  /*0a90*/  ULDC.64 UR4, c[0x0][0x1a8] ;  /* 0x00006a0000047ab9 */ /* 0x000fe20000000a00 */
[----:B------:R-:W-:Y:S01]  /*0aa0*/  SHF.R.S32.HI R12, RZ, 0x3, R0 ;  /* 0x00000003ff0c7819 */ /* 0x000fe20000011400 */
[----:B------:R-:W-:Y:S01]  /*0ab0*/  UIMAD UR4, UR20, UR4, URZ ;  /* 0x00000004140472a4 */ /* 0x000fe2000f8e023f */
[----:B------:R-:W-:Y:S01]  /*0ac0*/  LOP3.LUT R0, R0, 0xfffffff8, RZ, 0xc0, !PT ;  /* 0xfffffff800007812 */ /* 0x000fe200078ec0ff */
[----:B------:R-:W-:Y:S01]  /*0ad0*/  BSSY B0, `(.L_x_107) ;  /* 0x0000053000007945 */ /* 0x000fe20003800000 */
[----:B------:R-:W-:Y:S01]  /*0ae0*/  LOP3.LUT R2, R21, 0xfffffff0, RZ, 0xc0, !PT ;  /* 0xfffffff015027812 */ /* 0x000fe200078ec0ff */
[----:B------:R-:W-:Y:S01]  /*0af0*/  IMAD.SHL.U32 R3, R12, 0x40, RZ ;  /* 0x000000400c037824 */ /* 0x000fe200078e00ff */
[----:B------:R-:W-:Y:S01]  /*0b00*/  SHF.R.S32.HI R13, RZ, 0x1f, R12 ;  /* 0x0000001fff0d7819 */ /* 0x000fe2000001140c */
[----:B------:R-:W-:Y:S01]  /*0b10*/  IMAD.IADD R18, R155, 0x1, -R0 ;  /* 0x000000019b127824 */ /* 0x000fe200078e0a00 */
[----:B------:R-:W-:Y:S01]  /*0b20*/  LEA.HI R10, R11, R155, RZ, 0x6 ;  /* 0x0000009b0b0a7211 */ /* 0x000fe200078f30ff */
[----:B------:R-:W-:Y:S01]  /*0b30*/  IMAD.IADD R5, R155, 0x1, -R2 ;  /* 0x000000019b057824 */ /* 0x000fe200078e0a02 */
[----:B------:R-:W-:Y:S01]  /*0b40*/  LOP3.LUT R0, R3, 0x1c0, RZ, 0xc0, !PT ;  /* 0x000001c003007812 */ /* 0x000fe200078ec0ff */
[----:B------:R-:W-:Y:S01]  /*0b50*/  IMAD.SHL.U32 R178, R18, 0x8, RZ ;  /* 0x0000000812b27824 */ /* 0x000fe200078e00ff */
[----:B------:R-:W-:Y:S01]  /*0b60*/  UIMAD UR4, UR12, UR5, UR4 ;  /* 0x000000050c0472a4 */ /* 0x000fe2000f8e0204 */
[----:B------:R-:W-:Y:S01]  /*0b70*/  IMAD.SHL.U32 R10, R10, 0x8, RZ ;  /* 0x000000080a0a7824 */ /* 0x000fe200078e00ff */
[----:B------:R-:W-:-:S02]  /*0b80*/  SHF.R.S32.HI R3, RZ, 0x1f, R5 ;  /* 0x0000001fff037819 */ /* 0x000fc40000011405 */
[----:B------:R-:W-:Y:S01]  /*0b90*/  LOP3.LUT R2, R0, 0x38, R178, 0xf8, !PT ;  /* 0x0000003800027812 */ /* 0x000fe200078ef8b2 */
[----:B-1----:R-:W-:Y:S01]  /*0ba0*/  IMAD.WIDE R30, R6, 0x80, R12 ;  /* 0x00000080061e7825 */ /* 0x002fe200078e020c */
[----:B------:R-:W-:Y:S02]  /*0bb0*/  SHF.R.U32.HI R0, RZ, 0x3, R0 ;  /* 0x00000003ff007819 */ /* 0x000fe40000011600 */
[--C-:B------:R-:W-:Y:S02]  /*0bc0*/  SHF.R.S32.HI R179, RZ, 0x1f, R178.reuse ;  /* 0x0000001fffb37819 */ /* 0x100fe400000114b2 */
[----:B------:R-:W-:Y:S01]  /*0bd0*/  LOP3.LUT R9, R2, R0, RZ, 0x3c, !PT ;  /* 0x0000000002097212 */ /* 0x000fe200078e3cff */
[----:B------:R-:W-:Y:S01]  /*0be0*/  IMAD R0, R13, c[0x0][0x198], RZ ;  /* 0x000066000d007a24 */ /* 0x000fe200078e02ff */
[----:B------:R-:W-:Y:S01]  /*0bf0*/  LEA.HI R20, R3, R5, RZ, 0x3 ;  /* 0x0000000503147211 */ /* 0x000fe200078f18ff */
[----:B------:R-:W-:Y:S01]  /*0c00*/  IMAD.WIDE.U32 R6, R12, c[0x0][0x198], R178 ;  /* 0x000066000c067a25 */ /* 0x000fe200078e00b2 */
[----:B------:R-:W-:Y:S01]  /*0c10*/  IADD3 R2, P0, R178, UR6, RZ ;  /* 0x00000006b2027c10 */ /* 0x000fe2000ff1e0ff */
[----:B------:R1:W-:Y:S01]  /*0c20*/  STL.64 [R1+0x18], R30 ;  /* 0x0000181e01007387 */ /* 0x0003e20000100a00 */
[----:B------:R-:W-:Y:S01]  /*0c30*/  LOP3.LUT R8, R20, 0xfffffff8, RZ, 0xc0, !PT ;  /* 0xfffffff814087812 */ /* 0x000fe200078ec0ff */
[----:B------:R-:W-:Y:S01]  /*0c40*/  IMAD R0, R12, c[0x0][0x19c], R0 ;  /* 0x000067000c007a24 */ /* 0x000fe200078e0200 */
[----:B------:R-:W-:Y:S01]  /*0c50*/  IADD3.X R3, R179, UR17, RZ, P0, !PT ;  /* 0x00000011b3037c10 */ /* 0x000fe200087fe4ff */
[----:B------:R1:W-:Y:S01]  /*0c60*/  STL.64 [R1+0x10], R178 ;  /* 0x000010b201007387 */ /* 0x0003e20000100a00 */
[----:B------:R-:W-:Y:S01]  /*0c70*/  IADD3 R6, P0, R6, UR28, RZ ;  /* 0x0000001c06067c10 */ /* 0x000fe2000ff1e0ff */
[----:B------:R-:W-:Y:S01]  /*0c80*/  IMAD.IADD R19, R5, 0x1, -R8 ;  /* 0x0000000105137824 */ /* 0x000fe200078e0a08 */
[----:B------:R-:W-:Y:S01]  /*0c90*/  IADD3 R171, R178, 0x40, RZ ;  /* 0x00000040b2ab7810 */ /* 0x000fe20007ffe0ff */
[----:B--2---:R-:W-:Y:S01]  /*0ca0*/  IMAD.WIDE.U32 R14, R14, c[0x0][0x1a8], R2 ;  /* 0x00006a000e0e7a25 */ /* 0x004fe200078e0002 */
[----:B------:R-:W-:-:S02]  /*0cb0*/  IADD3.X R7, R7, UR7, R0, P0, !PT ;  /* 0x0000000707077c10 */ /* 0x000fc400087fe400 */
[----:B------:R-:W-:Y:S01]  /*0cc0*/  SHF.R.S32.HI R0, RZ, 0x1f, R4 ;  /* 0x0000001fff007819 */ /* 0x000fe20000011404 */
[----:B------:R-:W-:Y:S01]  /*0cd0*/  IMAD R5, R13, c[0x0][0x1a0], RZ ;  /* 0x000068000d057a24 */ /* 0x000fe200078e02ff */
[----:B------:R-:W-:Y:S01]  /*0ce0*/  LOP3.LUT R9, R9, 0xfffffe00, R10, 0xf8, !PT ;  /* 0xfffffe0009097812 */ /* 0x000fe200078ef80a */
[----:B------:R-:W-:-:S04]  /*0cf0*/  IMAD.WIDE.U32 R2, R12, c[0x0][0x1a0], R178 ;  /* 0x000068000c027a25 */ /* 0x000fc800078e00b2 */
[----:B------:R-:W-:Y:S01]  /*0d00*/  IMAD R5, R12, c[0x0][0x1a4], R5 ;  /* 0x000069000c057a24 */ /* 0x000fe200078e0205 */
[----:B------:R-:W-:Y:S01]  /*0d10*/  IADD3 R2, P0, R2, UR22, RZ ;  /* 0x0000001602027c10 */ /* 0x000fe2000ff1e0ff */
[C---:B------:R-:W-:Y:S02]  /*0d20*/  IMAD R8, R0.reuse, c[0x0][0x1b0], RZ ;  /* 0x00006c0000087a24 */ /* 0x040fe400078e02ff */
[----:B------:R-:W-:Y:S01]  /*0d30*/  IMAD R0, R0, c[0x0][0x1b8], RZ ;  /* 0x00006e0000007a24 */ /* 0x000fe200078e02ff */
[----:B------:R-:W-:Y:S01]  /*0d40*/  IADD3.X R3, R3, UR21, R5, P0, !PT ;  /* 0x0000001503037c10 */ /* 0x000fe200087fe405 */
[C---:B------:R-:W-:Y:S01]  /*0d50*/  IMAD R8, R4.reuse, c[0x0][0x1b4], R8 ;  /* 0x00006d0004087a24 */ /* 0x040fe200078e0208 */
[----:B------:R-:W-:Y:S01]  /*0d60*/  R2P PR, R19, 0x6 ;  /* 0x0000000613007804 */ /* 0x000fe20000000000 */
[----:B------:R-:W-:Y:S01]  /*0d70*/  IMAD R5, R4, c[0x0][0x1bc], R0 ;  /* 0x00006f0004057a24 */ /* 0x000fe200078e0200 */
[----:B------:R-:W-:Y:S01]  /*0d80*/  ISETP.GE.AND P0, PT, R12, UR13, PT ;  /* 0x0000000d0c007c0c */ /* 0x000fe2000bf06270 */
[----:B------:R-:W-:Y:S01]  /*0d90*/  IMAD.WIDE.U32 R24, R4, c[0x0][0x1b8], R2 ;  /* 0x00006e0004187a25 */ /* 0x000fe200078e0002 */
[----:B------:R-:W-:-:S02]  /*0da0*/  LEA.HI R0, R11, R155, RZ, 0x5 ;  /* 0x0000009b0b007211 */ /* 0x000fc400078f28ff */
[----:B------:R-:W-:Y:S01]  /*0db0*/  IADD3 R11, R15, UR4, RZ ;  /* 0x000000040f0b7c10 */ /* 0x000fe2000fffe0ff */
[----:B------:R-:W-:Y:S01]  /*0dc0*/  IMAD.WIDE.U32 R26, R4, c[0x0][0x1b0], R6 ;  /* 0x00006c00041a7a25 */ /* 0x000fe200078e0006 */
[----:B------:R-:W-:Y:S02]  /*0dd0*/  SHF.R.S32.HI R152, RZ, 0x5, R0 ;  /* 0x00000005ff987819 */ /* 0x000fe40000011400 */
[----:B------:R-:W-:Y:S01]  /*0de0*/  SEL R4, R22, 0xfffffff0, !P1 ;  /* 0xfffffff016047807 */ /* 0x000fe20004800000 */
[----:B------:R-:W-:Y:S01]  /*0df0*/  IMAD.IADD R23, R25, 0x1, R5 ;  /* 0x0000000119177824 */ /* 0x000fe200078e0205 */
[----:B------:R1:W-:Y:S01]  /*0e00*/  STL.64 [R1+0x38], R26 ;  /* 0x0000381a01007387 */ /* 0x0003e20000100a00 */
[----:B------:R-:W-:Y:S02]  /*0e10*/  IMAD.IADD R29, R27, 0x1, R8 ;  /* 0x000000011b1d7824 */ /* 0x000fe400078e0208 */
[----:B------:R-:W-:Y:S01]  /*0e20*/  IMAD.MOV.U32 R2, RZ, RZ, 0x20 ;  /* 0x00000020ff027424 */ /* 0x000fe200078e00ff */
[----:B------:R1:W-:Y:S01]  /*0e30*/  STL.64 [R1+0x30], R24 ;  /* 0x0000301801007387 */ /* 0x0003e20000100a00 */
[----:B------:R-:W-:-:S03]  /*0e40*/  IMAD.SHL.U32 R239, R9, 0x2, RZ ;  /* 0x0000000209ef7824 */ /* 0x000fc600078e00ff */
[----:B------:R1:W-:Y:S01]  /*0e50*/  STL [R1+0x20], R171 ;  /* 0x000020ab01007387 */ /* 0x0003e20000100800 */
[----:B------:R-:W-:-:S03]  /*0e60*/  SEL R2, R2, 0xffffffe0, !P2 ;  /* 0xffffffe002027807 */ /* 0x000fc60005000000 */
[----:B------:R1:W-:Y:S04]  /*0e70*/  STL [R1+0x24], R23 ;  /* 0x0000241701007387 */ /* 0x0003e80000100800 */
[----:B------:R1:W-:Y:S01]  /*0e80*/  STL [R1+0x2c], R29 ;  /* 0x00002c1d01007387 */ /* 0x0003e20000100800 */
[----:B------:R-:W-:Y:S05]  /*0e90*/  @P0 BRA `(.L_x_108) ;  /* 0x0000016000000947 */ /* 0x000fea0003800000 */
[----:B------:R-:W-:Y:S01]  /*0ea0*/  ISETP.GE.AND P2, PT, R178, c[0x0][0x220], PT ;  /* 0x00008800b2007a0c */ /* 0x000fe20003f46270 */
[----:B------:R-:W-:Y:S01]  /*0eb0*/  IMAD R0, R31, c[0x0][0x190], RZ ;  /* 0x000064001f007a24 */ /* 0x000fe200078e02ff */
[----:B------:R-:W-:Y:S01]  /*0ec0*/  ISETP.GE.AND P1, PT, R171, c[0x0][0x220], PT ;  /* 0x00008800ab007a0c */ /* 0x000fe20003f26270 */
[----:B------:R-:W-:Y:S02]  /*0ed0*/  IMAD.MOV.U32 R10, RZ, RZ, R14 ;  /* 0x000000ffff0a7224 */ /* 0x000fe400078e000e */
[----:B------:R-:W-:-:S02]  /*0ee0*/  IMAD R0, R30, c[0x0][0x194], R0 ;  /* 0x000065001e007a24 */ /* 0x000fc400078e0200 */
[----:B------:R-:W-:-:S05]  /*0ef0*/  IMAD.WIDE.U32 R8, R30, c[0x0][0x190], R10 ;  /* 0x000064001e087a25 */ /* 0x000fca00078e000a */
[----:B------:R-:W-:Y:S01]  /*0f00*/  IADD3 R0, R9, R0, RZ ;  /* 0x0000000009007210 */ /* 0x000fe20007ffe0ff */
[----:B------:R2:W-:Y:S01]  /*0f10*/  @P2 STS.128 [R239], RZ ;  /* 0x000000ffef002388 */ /* 0x0005e20000000c00 */
[----:B------:R-:W-:-:S04]  /*0f20*/  @!P2 LEA R6, P0, R8, c[0x0][0x160], 0x1 ;  /* 0x000058000806aa11 */ /* 0x000fc800078008ff */
[----:B------:R-:W-:-:S05]  /*0f30*/  @!P2 LEA.HI.X R7, R8, c[0x0][0x164], R0, 0x1, P0 ;  /* 0x000059000807aa11 */ /* 0x000fca00000f0c00 */
[----:B------:R-:W-:Y:S01]  /*0f40*/  @!PT LDS RZ, [RZ] ;  /* 0x00000000fffff984 */ /* 0x000fe20000000800 */
[----:B------:R-:W-:Y:S01]  /*0f50*/  @!PT LDS RZ, [RZ] ;  /* 0x00000000fffff984 */ /* 0x000fe20000000800 */
[----:B------:R-:W-:Y:S01]  /*0f60*/  @!PT LDS RZ, [RZ] ;  /* 0x00000000fffff984 */ /* 0x000fe20000000800 */
[----:B------:R2:W-:Y:S04]  /*0f70*/  @!P2 LDGSTS.E.BYPASS.LTC128B.128 [R239], [R6.64] ;  /* 0x0000000006efafae */ /* 0x0005e8000b901d52 */
[----:B------:R2:W-:Y:S01]  /*0f80*/  @P1 STS.128 [R239+0x4000], RZ ;  /* 0x004000ffef001388 */ /* 0x0005e20000000c00 */
[----:B------:R-:W-:Y:S05]  /*0f90*/  @P1 BRA `(.L_x_108) ;  /* 0x0000006000001947 */ /* 0x000fea0003800000 */
[----:B--2---:R-:W-:-:S04]  /*0fa0*/  LEA R6, P0, R8, c[0x0][0x160], 0x1 ;  /* 0x0000580008067a11 */ /* 0x004fc800078008ff */
[----:B------:R-:W-:-:S05]  /*0fb0*/  LEA.HI.X R7, R8, c[0x0][0x164], R0, 0x1, P0 ;  /* 0x0000590008077a11 */ /* 0x000fca00000f0c00 */
[----:B------:R-:W-:Y:S01]  /*0fc0*/  @!PT LDS RZ, [RZ] ;  /* 0x00000000fffff984 */ /* 0x000fe20000000800 */
[----:B------:R-:W-:Y:S01]  /*0fd0*/  @!PT LDS RZ, [RZ] ;  /* 0x00000000fffff984 */ /* 0x000fe20000000800 */
[----:B------:R-:W-:Y:S01]  /*0fe0*/  @!PT LDS RZ, [RZ] ;  /* 0x00000000fffff984 */ /* 0x000fe20000000800 */
[----:B------:R2:W-:Y:S04]  /*0ff0*/  LDGSTS.E.BYPASS.LTC128B.128 [R239+0x4000], [R6.64+0x80] ;  /* 0x0400008006ef7fae */ /* 0x0005e8000b901d52 */
.L_x_108:
[----:B------:R-:W-:Y:S05]  /*1000*/  BSYNC B0 ;  /* 0x0000000000007941 */ /* 0x000fea0003800000 */
.L_x_107:
[----:B------:R-:W-:Y:S01]  /*1010*/  IADD3 R17, R12, 0x10, RZ ;  /* 0x000000100c117810 */ /* 0x000fe20007ffe0ff */
[----:B------:R-:W-:Y:S03]  /*1020*/  BSSY B0, `(.L_x_109) ;  /* 0x000001c000007945 */ /* 0x000fe60003800000 */
[----:B------:R-:W-:-:S13]  /*1030*/  ISETP.GE.AND P0, PT, R17, UR13, PT ;  /* 0x0000000d11007c0c */ /* 0x000fda000bf06270 */
[----:B------:R-:W-:Y:S05]  /*1040*/  @P0 BRA `(.L_x_110) ;  /* 0x0000019000000947 */ /* 0x000fea0003800000 */
[----:B------:R-:W-:Y:S01]  /*1050*/  IADD3 R3, P0, R30, 0x10, RZ ;  /* 0x000000101e037810 */ /* 0x000fe20007f1e0ff */
[----:B--2---:R-:W-:Y:S01]  /*1060*/  IMAD.MOV.U32 R6, RZ, RZ, R14 ;  /* 0x000000ffff067224 */ /* 0x004fe200078e000e */
[----:B------:R-:W-:Y:S02]  /*1070*/  ISETP.GE.AND P1, PT, R178, c[0x0][0x220], PT ;  /* 0x00008800b2007a0c */ /* 0x000fe40003f26270 */
[----:B------:R-:W-:Y:S01]  /*1080*/  MOV R7, R11 ;  /* 0x0000000b00077202 */ /* 0x000fe20000000f00 */
[----:B------:R-:W-:Y:S01]  /*1090*/  IMAD.X R0, RZ, RZ, R31, P0 ;  /* 0x000000ffff007224 */ /* 0x000fe200000e061f */
[----:B------:R-:W-:-:S03]  /*10a0*/  ISETP.GE.AND P0, PT, R171, c[0x0][0x220], PT ;  /* 0x00008800ab007a0c */ /* 0x000fc60003f06270 */
[----:B------:R-:W-:Y:S02]  /*10b0*/  IMAD R0, R0, c[0x0][0x190], RZ ;  /* 0x0000640000007a24 */ /* 0x000fe400078e02ff */
[----:B------:R-:W-:-:S04]  /*10c0*/  IMAD.WIDE.U32 R6, R3, c[0x0][0x190], R6 ;  /* 0x0000640003067a25 */ /* 0x000fc800078e0006 */
[----:B------:R-:W-:Y:S01]  /*10d0*/  IMAD R0, R3, c[0x0][0x194], R0 ;  /* 0x0000650003007a24 */ /* 0x000fe200078e0200 */
[----:B------:R-:W-:Y:S01]  /*10e0*/  @!P1 LEA R8, P2, R6, c[0x0][0x160], 0x1 ;  /* 0x0000580006089a11 */ /* 0x000fe200078408ff */
[----:B------:R2:W-:Y:S02]  /*10f0*/  @P1 STS.128 [R239+0x800], RZ ;  /* 0x000800ffef001388 */ /* 0x0005e40000000c00 */
[----:B------:R-:W-:-:S05]  /*1100*/  IMAD.IADD R0, R7, 0x1, R0 ;  /* 0x0000000107007824 */ /* 0x000fca00078e0200 */
[----:B------:R-:W-:-:S05]  /*1110*/  @!P1 LEA.HI.X R9, R6, c[0x0][0x164], R0, 0x1, P2 ;  /* 0x0000590006099a11 */ /* 0x000fca00010f0c00 */
[----:B------:R-:W-:Y:S01]  /*1120*/  @!PT LDS RZ, [RZ] ;  /* 0x00000000fffff984 */ /* 0x000fe20000000800 */
[----:B------:R-:W-:Y:S01]  /*1130*/  @!PT LDS RZ, [RZ] ;  /* 0x00000000fffff984 */ /* 0x000fe20000000800 */
[----:B------:R-:W-:Y:S01]  /*1140*/  @!PT LDS RZ, [RZ] ;  /* 0x00000000fffff984 */ /* 0x000fe20000000800 */
[----:B------:R2:W-:Y:S04]  /*1150*/  @!P1 LDGSTS.E.BYPASS.LTC128B.128 [R239+0x800], [R8.64] ;  /* 0x0080000008ef9fae */ /* 0x0005e8000b901d52 */
        /* <DEDUP_REMOVED lines=8> */
.L_x_110:
[----:B------:R-:W-:Y:S05]  /*11e0*/  BSYNC B0 ;  /* 0x0000000000007941 */ /* 0x000fea0003800000 */
.L_x_109:
        /* <DEDUP_REMOVED lines=29> */
.L_x_112:
[----:B------:R-:W-:Y:S05]  /*13c0*/  BSYNC B0 ;  /* 0x0000000000007941 */ /* 0x000fea0003800000 */
.L_x_111:
        /* <DEDUP_REMOVED lines=29> */
.L_x_114:
[----:B------:R-:W-:Y:S05]  /*15a0*/  BSYNC B0 ;  /* 0x0000000000007941 */ /* 0x000fea0003800000 */
.L_x_113:
        /* <DEDUP_REMOVED lines=29> */
.L_x_116:
[----:B------:R-:W-:Y:S05]  /*1780*/  BSYNC B0 ;  /* 0x0000000000007941 */ /* 0x000fea0003800000 */
.L_x_115:
        /* <DEDUP_REMOVED lines=29> */
.L_x_118:
[----:B------:R-:W-:Y:S05]  /*1960*/  BSYNC B0 ;  /* 0x0000000000007941 */ /* 0x000fea0003800000 */
.L_x_117:
        /* <DEDUP_REMOVED lines=29> */
.L_x_120:
[----:B------:R-:W-:Y:S05]  /*1b40*/  BSYNC B0 ;  /* 0x0000000000007941 */ /* 0x000fea0003800000 */
.L_x_119:
[----:B------:R-:W-:Y:S01]  /*1b50*/  IADD3 R0, R12, 0x70, RZ ;  /* 0x000000700c007810 */ /* 0x000fe20007ffe0ff */
[----:B------:R-:W-:Y:S01]  /*1b60*/  UMOV UR15, 0x6 ;  /* 0x00000006000f7882 */ /* 0x000fe20000000000 */
[----:B------:R-:W-:Y:S01]  /*1b70*/  BSSY B0, `(.L_x_121) ;  /* 0x0000020000007945 */ /* 0x000fe20003800000 */
[----:B------:R-:W-:Y:S01]  /*1b80*/  ULDC.64 UR4, c[0x0][0x198] ;  /* 0x0000660000047ab9 */ /* 0x000fe20000000a00 */
[----:B------:R-:W-:Y:S01]  /*1b90*/  ISETP.GE.AND P0, PT, R0, UR13, PT ;  /* 0x0000000d00007c0c */ /* 0x000fe2000bf06270 */
[----:B------:R3:W-:Y:S01]  /*1ba0*/  STL [R1+0x48], R0 ;  /* 0x0000480001007387 */ /* 0x0007e20000100800 */
[----:B------:R-:W-:Y:S02]  /*1bb0*/  USHF.L.U64.HI UR15, UR4, UR15, UR5 ;  /* 0x0000000f040f7299 */ /* 0x000fe40008010205 */
[----:B------:R-:W-:-:S09]  /*1bc0*/  USHF.L.U32 UR16, UR4, 0x6, URZ ;  /* 0x0000000604107899 */ /* 0x000fd2000800063f */
[----:B------:R-:W-:Y:S05]  /*1bd0*/  @P0 BRA `(.L_x_122) ;  /* 0x0000019000000947 */ /* 0x000fea0003800000 */
[----:B------:R-:W-:Y:S01]  /*1be0*/  IADD3 R3, P0, R30, 0x70, RZ ;  /* 0x000000701e037810 */ /* 0x000fe20007f1e0ff */
[----:B--2---:R-:W-:Y:S01]  /*1bf0*/  IMAD.MOV.U32 R6, RZ, RZ, R14 ;  /* 0x000000ffff067224 */ /* 0x004fe200078e000e */
[----:B------:R-:W-:Y:S02]  /*1c00*/  ISETP.GE.AND P1, PT, R178, c[0x0][0x220], PT ;  /* 0x00008800b2007a0c */ /* 0x000fe40003f26270 */
[----:B------:R-:W-:Y:S01]  /*1c10*/  MOV R7, R11 ;  /* 0x0000000b00077202 */ /* 0x000fe20000000f00 */
[----:B---3--:R-:W-:Y:S01]  /*1c20*/  IMAD.X R0, RZ, RZ, R31, P0 ;  /* 0x000000ffff007224 */ /* 0x008fe200000e061f */
        /* <DEDUP_REMOVED lines=20> */
.L_x_122:
[----:B------:R-:W-:Y:S05]  /*1d70*/  BSYNC B0 ;  /* 0x0000000000007941 */ /* 0x000fea0003800000 */
.L_x_121:
[----:B------:R-:W-:Y:S01]  /*1d80*/  IMAD.MOV.U32 R176, RZ, RZ, R28 ;  /* 0x000000ffffb07224 */ /* 0x000fe200078e001c */
[----:B------:R-:W-:Y:S01]  /*1d90*/  ULEA.HI.SX32 UR12, UR8, 0xffffffff, 0x1a ;  /* 0xffffffff080c7891 */ /* 0x000fe2000f8fd23f */
[----:B------:R-:W-:Y:S01]  /*1da0*/  IMAD.MOV.U32 R177, RZ, RZ, R29 ;  /* 0x000000ffffb17224 */ /* 0x000fe200078e001d */
[----:B------:R-:W-:Y:S01]  /*1db0*/  MOV R176, R26 ;  /* 0x0000001a00b07202 */ /* 0x000fe20000000f00 */
[----:B------:R-:W-:Y:S01]  /*1dc0*/  BSSY B0, `(.L_x_123) ;  /* 0x000001c000007945 */ /* 0x000fe20003800000 */
[----:B------:R-:W-:Y:S01]  /*1dd0*/  UIMAD UR6, UR12, -0x40, UR14 ;  /* 0xffffffc00c0678a4 */ /* 0x000fe2000f8e020e */
[----:B------:R-:W-:Y:S01]  /*1de0*/  MOV R170, UR16 ;  /* 0x0000001000aa7c02 */ /* 0x000fe20008000f00 */
[----:B------:R-:W-:Y:S01]  /*1df0*/  USHF.R.S32.HI UR7, URZ, 0x1f, UR12 ;  /* 0x0000001f3f077899 */ /* 0x000fe2000801140c */
[----:B------:R4:W-:Y:S01]  /*1e00*/  STL.64 [R1+0x28], R176 ;  /* 0x000028b001007387 */ /* 0x0009e20000100a00 */
[----:B------:R-:W-:Y:S02]  /*1e10*/  UIMAD UR5, UR15, UR12, URZ ;  /* 0x0000000c0f0572a4 */ /* 0x000fe4000f8e023f */
[----:B------:R-:W-:Y:S01]  /*1e20*/  ISETP.GE.AND P0, PT, R12, UR6, PT ;  /* 0x000000060c007c0c */ /* 0x000fe2000bf06270 */
[----:B--2---:R-:W-:Y:S01]  /*1e30*/  IMAD.WIDE.U32 R6, R170, UR12, R176 ;  /* 0x0000000caa067c25 */ /* 0x004fe2000f8e00b0 */
[----:B------:R-:W-:-:S06]  /*1e40*/  UIMAD UR5, UR7, UR16, UR5 ;  /* 0x00000010070572a4 */ /* 0x000fcc000f8e0205 */
[----:B------:R-:W-:-:S05]  /*1e50*/  IADD3 R9, R7, UR5, RZ ;  /* 0x0000000507097c10 */ /* 0x000fca000fffe0ff */
[----:B------:R-:W-:Y:S05]  /*1e60*/  @P0 BRA `(.L_x_124) ;  /* 0x0000011000000947 */ /* 0x000fea0003800000 */
[----:B------:R-:W-:Y:S02]  /*1e70*/  ISETP.GE.AND P1, PT, R178, c[0x0][0x220], PT ;  /* 0x00008800b2007a0c */ /* 0x000fe40003f26270 */
[----:B------:R-:W-:-:S11]  /*1e80*/  ISETP.GE.AND P0, PT, R171, c[0x0][0x220], PT ;  /* 0x00008800ab007a0c */ /* 0x000fd60003f06270 */
[C---:B------:R-:W-:Y:S01]  /*1e90*/  @!P1 LEA R10, P2, R6.reuse, c[0x0][0x168], 0x1 ;  /* 0x00005a00060a9a11 */ /* 0x040fe200078408ff */
[----:B------:R2:W-:Y:S03]  /*1ea0*/  @P1 STS.128 [R239+0x8000], RZ ;  /* 0x008000ffef001388 */ /* 0x0005e60000000c00 */
        /* <DEDUP_REMOVED lines=13> */
.L_x_124:
[----:B------:R-:W-:Y:S05]  /*1f80*/  BSYNC B0 ;  /* 0x0000000000007941 */ /* 0x000fea0003800000 */
.L_x_123:
[----:B------:R-:W-:Y:S01]  /*1f90*/  ISETP.GE.AND P0, PT, R17, UR6, PT ;  /* 0x0000000611007c0c */ /* 0x000fe2000bf06270 */
[----:B------:R-:W-:Y:S01]  /*1fa0*/  ULDC UR5, c[0x0][0x19c] ;  /* 0x0000670000057ab9 */ /* 0x000fe20000000800 */
[----:B------:R-:W-:Y:S01]  /*1fb0*/  BSSY B0, `(.L_x_125) ;  /* 0x0000017000007945 */ /* 0x000fe20003800000 */
[----:B------:R-:W-:Y:S02]  /*1fc0*/  USHF.L.U32 UR11, UR4, 0x4, URZ ;  /* 0x00000004040b7899 */ /* 0x000fe4000800063f */
[----:B------:R-:W-:-:S08]  /*1fd0*/  USHF.L.U64.HI UR9, UR4, UR9, UR5 ;  /* 0x0000000904097299 */ /* 0x000fd00008010205 */
[----:B------:R-:W-:Y:S05]  /*1fe0*/  @P0 BRA `(.L_x_126) ;  /* 0x0000013000000947 */ /* 0x000fea0003800000 */
[----:B------:R-:W-:Y:S02]  /*1ff0*/  ISETP.GE.AND P1, PT, R178, c[0x0][0x220], PT ;  /* 0x00008800b2007a0c */ /* 0x000fe40003f26270 */
[----:B---3--:R-:W-:Y:S02]  /*2000*/  IADD3 R0, P2, R6, UR11, RZ ;  /* 0x0000000b06007c10 */ /* 0x008fe4000ff5e0ff */
[----:B------:R-:W-:Y:S02]  /*2010*/  ISETP.GE.AND P0, PT, R171, c[0x0][0x220], PT ;  /* 0x00008800ab007a0c */ /* 0x000fe40003f06270 */
[----:B------:R-:W-:-:S07]  /*2020*/  IADD3.X R3, R9, UR9, RZ, P2, !PT ;  /* 0x0000000909037c10 */ /* 0x000fce00097fe4ff */
[C---:B--2---:R-:W-:Y:S01]  /*2030*/  @!P1 LEA R10, P2, R0.reuse, c[0x0][0x168], 0x1 ;  /* 0x00005a00000a9a11 */ /* 0x044fe200078408ff */
        /* <DEDUP_REMOVED lines=14> */
.L_x_126:
[----:B------:R-:W-:Y:S05]  /*2120*/  BSYNC B0 ;  /* 0x0000000000007941 */ /* 0x000fea0003800000 */
.L_x_125:
[----:B------:R-:W-:Y:S01]  /*2130*/  ISETP.GE.AND P0, PT, R16, UR6, PT ;  /* 0x0000000610007c0c */ /* 0x000fe2000bf06270 */
[----:B------:R-:W-:-:S12]  /*2140*/  BSSY B0, `(.L_x_127) ;  /* 0x0000017000007945 */ /* 0x000fd80003800000 */
[----:B------:R-:W-:Y:S05]  /*2150*/  @P0 BRA `(.L_x_128) ;  /* 0x0000015000000947 */ /* 0x000fea0003800000 */
[----:B------:R-:W-:Y:S01]  /*2160*/  ISETP.GE.AND P1, PT, R178, c[0x0][0x220], PT ;  /* 0x00008800b2007a0c */ /* 0x000fe20003f26270 */
[----:B------:R-:W-:Y:S01]  /*2170*/  IMAD.MOV.U32 R3, RZ, RZ, c[0x0][0x198] ;  /* 0x00006600ff037624 */ /* 0x000fe200078e00ff */
[----:B------:R-:W-:Y:S01]  /*2180*/  ISETP.GE.AND P0, PT, R171, c[0x0][0x220], PT ;  /* 0x00008800ab007a0c */ /* 0x000fe20003f06270 */
[----:B--2---:R-:W-:-:S03]  /*2190*/  IMAD.MOV.U32 R10, RZ, RZ, c[0x0][0x19c] ;  /* 0x00006700ff0a7624 */ /* 0x004fc600078e00ff */
[----:B---3--:R-:W-:-:S04]  /*21a0*/  LEA R0, P2, R3, R6, 0x5 ;  /* 0x0000000603007211 */ /* 0x008fc800078428ff */
[----:B------:R-:W-:-:S03]  /*21b0*/  LEA.HI.X R3, R3, R9, R10, 0x5, P2 ;  /* 0x0000000903037211 */ /* 0x000fc600010f2c0a */
        /* <DEDUP_REMOVED lines=15> */
.L_x_128:
[----:B------:R-:W-:Y:S05]  /*22b0*/  BSYNC B0 ;  /* 0x0000000000007941 */ /* 0x000fea0003800000 */
.L_x_127:
[----:B------:R-:W-:Y:S01]  /*22c0*/  ISETP.GE.AND P0, PT, R5, UR6, PT ;  /* 0x0000000605007c0c */ /* 0x000fe2000bf06270 */
[----:B------:R-:W-:-:S12]  /*22d0*/  BSSY B0, `(.L_x_129) ;  /* 0x0000019000007945 */ /* 0x000fd80003800000 */
[----:B------:R-:W-:Y:S05]  /*22e0*/  @P0 BRA `(.L_x_130) ;  /* 0x0000017000000947 */ /* 0x000fea0003800000 */
[----:B------:R-:W-:Y:S01]  /*22f0*/  ISETP.GE.AND P1, PT, R178, c[0x0][0x220], PT ;  /* 0x00008800b2007a0c */ /* 0x000fe20003f26270 */
[----:B---3--:R-:W-:Y:S01]  /*2300*/  IMAD.MOV.U32 R0, RZ, RZ, c[0x0][0x198] ;  /* 0x00006600ff007624 */ /* 0x008fe200078e00ff */
[----:B------:R-:W-:Y:S01]  /*2310*/  ULDC UR4, c[0x0][0x19c] ;  /* 0x0000670000047ab9 */ /* 0x000fe20000000800 */
[----:B------:R-:W-:Y:S01]  /*2320*/  IMAD.MOV.U32 R8, RZ, RZ, R6 ;  /* 0x000000ffff087224 */ /* 0x000fe200078e0006 */
[----:B------:R-:W-:Y:S01]  /*2330*/  UIMAD UR4, UR4, 0x30, URZ ;  /* 0x00000030040478a4 */ /* 0x000fe2000f8e023f */
[----:B------:R-:W-:Y:S02]  /*2340*/  ISETP.GE.AND P0, PT, R171, c[0x0][0x220], PT ;  /* 0x00008800ab007a0c */ /* 0x000fe40003f06270 */
[----:B------:R-:W-:-:S05]  /*2350*/  IMAD.WIDE.U32 R8, R0, 0x30, R8 ;  /* 0x0000003000087825 */ /* 0x000fca00078e0008 */
[----:B------:R-:W-:Y:S01]  /*2360*/  IADD3 R0, R9, UR4, RZ ;  /* 0x0000000409007c10 */ /* 0x000fe2000fffe0ff */
[----:B------:R3:W-:Y:S01]  /*2370*/  @P1 STS.128 [R239+0x9800], RZ ;  /* 0x009800ffef001388 */ /* 0x0007e20000000c00 */
[----:B------:R-:W-:-:S04]  /*2380*/  @!P1 LEA R6, P2, R8, c[0x0][0x168], 0x1 ;  /* 0x00005a0008069a11 */ /* 0x000fc800078408ff */
[----:B------:R-:W-:-:S05]  /*2390*/  @!P1 LEA.HI.X R7, R8, c[0x0][0x16c], R0, 0x1, P2 ;  /* 0x00005b0008079a11 */ /* 0x000fca00010f0c00 */
[----:B------:R-:W-:Y:S01]  /*23a0*/  @!PT LDS RZ, [RZ] ;  /* 0x00000000fffff984 */ /* 0x000fe20000000800 */
[----:B------:R-:W-:Y:S01]  /*23b0*/  @!PT LDS RZ, [RZ] ;  /* 0x00000000fffff984 */ /* 0x000fe20000000800 */
[----:B------:R-:W-:Y:S01]  /*23c0*/  @!PT LDS RZ, [RZ] ;  /* 0x00000000fffff984 */ /* 0x000fe20000000800 */
[----:B------:R3:W-:Y:S04]  /*23d0*/  @!P1 LDGSTS.E.BYPASS.LTC128B.128 [R239+0x9800], [R6.64] ;  /* 0x0980000006ef9fae */ /* 0x0007e8000b901d52 */
[----:B------:R3:W-:Y:S01]  /*23e0*/  @P0 STS.128 [R239+0xb800], RZ ;  /* 0x00b800ffef000388 */ /* 0x0007e20000000c00 */
[----:B------:R-:W-:Y:S05]  /*23f0*/  @P0 BRA `(.L_x_130) ;  /* 0x0000006000000947 */ /* 0x000fea0003800000 */
[----:B---3--:R-:W-:-:S04]  /*2400*/  LEA R6, P0, R8, c[0x0][0x168], 0x1 ;  /* 0x00005a0008067a11 */ /* 0x008fc800078008ff */
[----:B------:R-:W-:-:S05]  /*2410*/  LEA.HI.X R7, R8, c[0x0][0x16c], R0, 0x1, P0 ;  /* 0x00005b0008077a11 */ /* 0x000fca00000f0c00 */
[----:B------:R-:W-:Y:S01]  /*2420*/  @!PT LDS RZ, [RZ] ;  /* 0x00000000fffff984 */ /* 0x000fe20000000800 */
[----:B------:R-:W-:Y:S01]  /*2430*/  @!PT LDS RZ, [RZ] ;  /* 0x00000000fffff984 */ /* 0x000fe20000000800 */
[----:B------:R-:W-:Y:S01]  /*2440*/  @!PT LDS RZ, [RZ] ;  /* 0x00000000fffff984 */ /* 0x000fe20000000800 */
[----:B------:R3:W-:Y:S04]  /*2450*/  LDGSTS.E.BYPASS.LTC128B.128 [R239+0xb800], [R6.64+0x80] ;  /* 0x0b80008006ef7fae */ /* 0x0007e8000b901d52 */
.L_x_130:
[----:B------:R-:W-:Y:S05]  /*2460*/  BSYNC B0 ;  /* 0x0000000000007941 */ /* 0x000fea0003800000 */
.L_x_129:
[----:B------:R-:W0:Y:S01]  /*2470*/  LDGDEPBAR ;  /* 0x00000000000079af */ /* 0x000e220000000000 */
[----:B------:R-:W-:Y:S01]  /*2480*/  ISETP.GE.AND P1, PT, R12, UR6, PT ;  /* 0x000000060c007c0c */ /* 0x000fe2000bf26270 */
[----:B------:R-:W-:Y:S01]  /*2490*/  ULDC.64 UR4, c[0x0][0x1a0] ;  /* 0x0000680000047ab9 */ /* 0x000fe20000000a00 */
[----:B------:R-:W-:Y:S01]  /*24a0*/  BSSY B0, `(.L_x_131) ;  /* 0x0000020000007945 */ /* 0x000fe20003800000 */
[----:B------:R-:W-:Y:S02]  /*24b0*/  UIMAD.WIDE.U32 UR20, UR12, UR4, URZ ;  /* 0x000000040c1472a5 */ /* 0x000fe4000f8e003f */
[----:B------:R-:W-:-:S04]  /*24c0*/  UIMAD UR4, UR7, UR4, URZ ;  /* 0x00000004070472a4 */ /* 0x000fc8000f8e023f */
[----:B------:R-:W-:Y:S01]  /*24d0*/  UIMAD UR4, UR12, UR5, UR4 ;  /* 0x000000050c0472a4 */ /* 0x000fe2000f8e0204 */
[----:B------:R-:W-:Y:S02]  /*24e0*/  IMAD.U32 R8, RZ, RZ, UR20 ;  /* 0x00000014ff087e24 */ /* 0x000fe4000f8e00ff */
[----:B------:R-:W-:Y:S01]  /*24f0*/  IMAD.U32 R9, RZ, RZ, UR21 ;  /* 0x00000015ff097e24 */ /* 0x000fe2000f8e00ff */
[----:B------:R-:W-:Y:S02]  /*2500*/  UIADD3 UR4, UR21, UR4, URZ ;  /* 0x0000000415047290 */ /* 0x000fe4000fffe03f */
[----:B---3--:R-:W-:-:S04]  /*2510*/  LEA R6, P0, R8, R24, 0x6 ;  /* 0x0000001808067211 */ /* 0x008fc800078030ff */
[----:B------:R-:W-:Y:S01]  /*2520*/  IMAD.U32 R0, RZ, RZ, UR4 ;  /* 0x00000004ff007e24 */ /* 0x000fe2000f8e00ff */
[----:B------:R-:W-:-:S04]  /*2530*/  DEPBAR.LE SB0, 0x0 ;  /* 0x000080000000791a */ /* 0x000fc80000000000 */
[----:B------:R-:W-:Y:S01]  /*2540*/  BAR.SYNC.DEFER_BLOCKING 0x0 ;  /* 0x0000000000007b1d */ /* 0x000fe20000010000 */
[----:B------:R-:W-:-:S05]  /*2550*/  LEA.HI.X R7, R8, R23, R0, 0x6, P0 ;  /* 0x0000001708077211 */ /* 0x000fca00000f3400 */
[----:B------:R3:W-:Y:S04]  /*2560*/  @P1 STS.128 [R239+0xc000], RZ ;  /* 0x00c000ffef001388 */ /* 0x0007e80000000c00 */
[----:B------:R3:W-:Y:S01]  /*2570*/  @P1 STS.128 [R239+0xe000], RZ ;  /* 0x00e000ffef001388 */ /* 0x0007e20000000c00 */
        /* <DEDUP_REMOVED lines=12> */
[----:B-1----:R-:W-:-:S04]  /*2640*/  LEA R8, P0, R6, c[0x0][0x170], 0x1 ;  /* 0x00005c0006087a11 */ /* 0x002fc800078008ff */
[----:B------:R-:W-:-:S05]  /*2650*/  LEA.HI.X R9, R6, c[0x0][0x174], R7, 0x1, P0 ;  /* 0x00005d0006097a11 */ /* 0x000fca00000f0c07 */
[----:B------:R-:W-:Y:S01]  /*2660*/  @!PT LDS RZ, [RZ] ;  /* 0x00000000fffff984 */ /* 0x000fe20000000800 */
[----:B------:R-:W-:Y:S01]  /*2670*/  @!PT LDS RZ, [RZ] ;  /* 0x00000000fffff984 */ /* 0x000fe20000000800 */
[----:B------:R-:W-:Y:S01]  /*2680*/  @!PT LDS RZ, [RZ] ;  /* 0x00000000fffff984 */ /* 0x000fe20000000800 */
[----:B------:R1:W-:Y:S04]  /*2690*/  LDGSTS.E.BYPASS.LTC128B.128 [R239+0xe000], [R8.64+0x80] ;  /* 0x0e00008008ef7fae */ /* 0x0003e8000b901d52 */
.L_x_132:
[----:B------:R-:W-:Y:S05]  /*26a0*/  BSYNC B0 ;  /* 0x0000000000007941 */ /* 0x000fea0003800000 */
.L_x_131:
[----:B------:R-:W-:Y:S01]  /*26b0*/  ISETP.GE.AND P0, PT, R17, UR6, PT ;  /* 0x0000000611007c0c */ /* 0x000fe2000bf06270 */
[----:B------:R-:W-:-:S12]  /*26c0*/  BSSY B0, `(.L_x_133) ;  /* 0x0000019000007945 */ /* 0x000fd80003800000 */
[----:B------:R1:W-:Y:S04]  /*26d0*/  @P0 STS.128 [R239+0xc800], RZ ;  /* 0x00c800ffef000388 */ /* 0x0003e80000000c00 */
[----:B------:R1:W-:Y:S01]  /*26e0*/  @P0 STS.128 [R239+0xe800], RZ ;  /* 0x00e800ffef000388 */ /* 0x0003e20000000c00 */
[----:B------:R-:W-:Y:S05]  /*26f0*/  @P0 BRA `(.L_x_134) ;  /* 0x0000015000000947 */ /* 0x000fea0003800000 */
[----:B------:R-:W-:Y:S01]  /*2700*/  ISETP.GE.AND P1, PT, R178, c[0x0][0x220], PT ;  /* 0x00008800b2007a0c */ /* 0x000fe20003f26270 */
[----:B-1----:R-:W-:Y:S01]  /*2710*/  IMAD.WIDE.U32 R8, R22, c[0x0][0x1a0], RZ ;  /* 0x0000680016087a25 */ /* 0x002fe200078e00ff */
[----:B------:R-:W-:-:S03]  /*2720*/  ISETP.GE.AND P0, PT, R171, c[0x0][0x220], PT ;  /* 0x00008800ab007a0c */ /* 0x000fc60003f06270 */
[----:B------:R-:W-:Y:S01]  /*2730*/  IMAD R3, R22, c[0x0][0x1a4], RZ ;  /* 0x0000690016037a24 */ /* 0x000fe200078e02ff */
[----:B------:R-:W-:-:S04]  /*2740*/  IADD3 R0, P2, R6, R8, RZ ;  /* 0x0000000806007210 */ /* 0x000fc80007f5e0ff */
[----:B------:R-:W-:-:S03]  /*2750*/  IADD3.X R3, R7, R9, R3, P2, !PT ;  /* 0x0000000907037210 */ /* 0x000fc600017fe403 */
        /* <DEDUP_REMOVED lines=15> */
.L_x_134:
[----:B------:R-:W-:Y:S05]  /*2850*/  BSYNC B0 ;  /* 0x0000000000007941 */ /* 0x000fea0003800000 */
.L_x_133:
[----:B------:R-:W-:Y:S01]  /*2860*/  ISETP.GE.AND P0, PT, R16, UR6, PT ;  /* 0x0000000610007c0c */ /* 0x000fe2000bf06270 */
[----:B------:R-:W-:-:S12]  /*2870*/  BSSY B0, `(.L_x_135) ;  /* 0x0000019000007945 */ /* 0x000fd80003800000 */
[----:B------:R1:W-:Y:S04]  /*2880*/  @P0 STS.128 [R239+0xd000], RZ ;  /* 0x00d000ffef000388 */ /* 0x0003e80000000c00 */
[----:B------:R1:W-:Y:S01]  /*2890*/  @P0 STS.128 [R239+0xf000], RZ ;  /* 0x00f000ffef000388 */ /* 0x0003e20000000c00 */
[----:B------:R-:W-:Y:S05]  /*28a0*/  @P0 BRA `(.L_x_136) ;  /* 0x0000015000000947 */ /* 0x000fea0003800000 */
[----:B------:R-:W-:Y:S01]  /*28b0*/  ISETP.GE.AND P1, PT, R178, c[0x0][0x220], PT ;  /* 0x00008800b2007a0c */ /* 0x000fe20003f26270 */
[----:B------:R-:W-:Y:S01]  /*28c0*/  IMAD.MOV.U32 R3, RZ, RZ, c[0x0][0x1a0] ;  /* 0x00006800ff037624 */ /* 0x000fe200078e00ff */
[----:B------:R-:W-:Y:S01]  /*28d0*/  ISETP.GE.AND P0, PT, R171, c[0x0][0x220], PT ;  /* 0x00008800ab007a0c */ /* 0x000fe20003f06270 */
[----:B-1----:R-:W-:-:S03]  /*28e0*/  IMAD.MOV.U32 R8, RZ, RZ, c[0x0][0x1a4] ;  /* 0x00006900ff087624 */ /* 0x002fc600078e00ff */
[----:B------:R-:W-:-:S04]  /*28f0*/  LEA R0, P2, R3, R6, 0x5 ;  /* 0x0000000603007211 */ /* 0x000fc800078428ff */
        /* <DEDUP_REMOVED lines=16> */
.L_x_136:
[----:B------:R-:W-:Y:S05]  /*2a00*/  BSYNC B0 ;  /* 0x0000000000007941 */ /* 0x000fea0003800000 */
.L_x_135:
[----:B------:R-:W-:Y:S01]  /*2a10*/  ISETP.GE.AND P0, PT, R5, UR6, PT ;  /* 0x0000000605007c0c */ /* 0x000fe2000bf06270 */
[----:B------:R-:W-:-:S12]  /*2a20*/  BSSY B0, `(.L_x_137) ;  /* 0x000001a000007945 */ /* 0x000fd80003800000 */
[----:B------:R1:W-:Y:S04]  /*2a30*/  @P0 STS.128 [R239+0xd800], RZ ;  /* 0x00d800ffef000388 */ /* 0x0003e80000000c00 */
[----:B------:R1:W-:Y:S01]  /*2a40*/  @P0 STS.128 [R239+0xf800], RZ ;  /* 0x00f800ffef000388 */ /* 0x0003e20000000c00 */
[----:B------:R-:W-:Y:S05]  /*2a50*/  @P0 BRA `(.L_x_138) ;  /* 0x0000016000000947 */ /* 0x000fea0003800000 */
[----:B------:R-:W-:Y:S01]  /*2a60*/  ISETP.GE.AND P1, PT, R178, c[0x0][0x220], PT ;  /* 0x00008800b2007a0c */ /* 0x000fe20003f26270 */
[----:B-1----:R-:W-:Y:S01]  /*2a70*/  IMAD.MOV.U32 R8, RZ, RZ, c[0x0][0x1a0] ;  /* 0x00006800ff087624 */ /* 0x002fe200078e00ff */
[----:B------:R-:W-:Y:S01]  /*2a80*/  ULDC UR4, c[0x0][0x1a4] ;  /* 0x0000690000047ab9 */ /* 0x000fe20000000800 */
[----:B------:R-:W-:Y:S01]  /*2a90*/  ISETP.GE.AND P0, PT, R171, c[0x0][0x220], PT ;  /* 0x00008800ab007a0c */ /* 0x000fe20003f06270 */
[----:B------:R-:W-:Y:S01]  /*2aa0*/  UIMAD UR4, UR4, 0x30, URZ ;  /* 0x00000030040478a4 */ /* 0x000fe2000f8e023f */
[----:B------:R-:W-:-:S05]  /*2ab0*/  IMAD.WIDE.U32 R8, R8, 0x30, R6 ;  /* 0x0000003008087825 */ /* 0x000fca00078e0006 */
[----:B------:R-:W-:-:S03]  /*2ac0*/  IADD3 R0, R9, UR4, RZ ;  /* 0x0000000409007c10 */ /* 0x000fc6000fffe0ff */
        /* <DEDUP_REMOVED lines=15> */
.L_x_138:
[----:B------:R-:W-:Y:S05]  /*2bc0*/  BSYNC B0 ;  /* 0x0000000000007941 */ /* 0x000fea0003800000 */
.L_x_137:
[----:B-1----:R-:W-:Y:S01]  /*2bd0*/  SHF.R.S32.HI R7, RZ, 0x4, R21 ;  /* 0x00000004ff077819 */ /* 0x002fe20000011415 */
[C---:B------:R-:W-:Y:S01]  /*2be0*/  IMAD.SHL.U32 R6, R18.reuse, 0x40, RZ ;  /* 0x0000004012067824 */ /* 0x040fe200078e00ff */
[----:B------:R-:W-:Y:S01]  /*2bf0*/  R2P PR, R18, 0x6 ;  /* 0x0000000612007804 */ /* 0x000fe20000000000 */
[----:B------:R-:W-:Y:S01]  /*2c00*/  IMAD.SHL.U32 R3, R19, 0x40, RZ ;  /* 0x0000004013037824 */ /* 0x000fe200078e00ff */
[----:B------:R-:W-:Y:S01]  /*2c10*/  LEA.HI R0, R21, R7, RZ, 0x1 ;  /* 0x0000000715007211 */ /* 0x000fe200078f08ff */
[----:B------:R-:W-:Y:S01]  /*2c20*/  IMAD.SHL.U32 R8, R20, 0x40, RZ ;  /* 0x0000004014087824 */ /* 0x000fe200078e00ff */
[----:B------:R-:W0:Y:S01]  /*2c30*/  LDGDEPBAR ;  /* 0x00000000000079af */ /* 0x000e220000000000 */
[----:B------:R-:W-:Y:S01]  /*2c40*/  IMAD.SHL.U32 R5, R12, 0x8, RZ ;  /* 0x000000080c057824 */ /* 0x000fe200078e00ff */
[----:B------:R-:W-:Y:S01]  /*2c50*/  LOP3.LUT R0, R0, 0xfffffffe, RZ, 0xc0, !PT ;  /* 0xfffffffe00007812 */ /* 0x000fe200078ec0ff */
[----:B------:R-:W-:Y:S01]  /*2c60*/  UISETP.GE.AND UP0, UPT, UR14, 0x41, UPT ;  /* 0x000000410e00788c */ /* 0x000fe2000bf06270 */
[----:B------:R-:W-:-:S02]  /*2c70*/  LOP3.LUT R3, R3, 0x1c0, RZ, 0xc0, !PT ;  /* 0x000001c003037812 */ /* 0x000fc400078ec0ff */
[----:B------:R-:W-:Y:S01]  /*2c80*/  LOP3.LUT R154, R8, 0xfffffe00, RZ, 0xc0, !PT ;  /* 0xfffffe00089a7812 */ /* 0x000fe200078ec0ff */
[----:B------:R-:W-:Y:S01]  /*2c90*/  IMAD.IADD R7, R7, 0x1, -R0 ;  /* 0x0000000107077824 */ /* 0x000fe200078e0a00 */
[----:B------:R-:W-:-:S03]  /*2ca0*/  LOP3.LUT R0, R6, 0x1c0, RZ, 0xc0, !PT ;  /* 0x000001c006007812 */ /* 0x000fc600078ec0ff */
[----:B------:R-:W-:Y:S01]  /*2cb0*/  IMAD.SHL.U32 R6, R7, 0x8, RZ ;  /* 0x0000000807067824 */ /* 0x000fe200078e00ff */
[----:B------:R-:W-:Y:S02]  /*2cc0*/  LOP3.LUT R8, R0, 0x8, R5, 0xf8, !PT ;  /* 0x0000000800087812 */ /* 0x000fe400078ef805 */
[----:B------:R-:W-:Y:S02]  /*2cd0*/  SHF.R.U32.HI R0, RZ, 0x3, R0 ;  /* 0x00000003ff007819 */ /* 0x000fe40000011600 */
[----:B------:R-:W-:Y:S02]  /*2ce0*/  LOP3.LUT R6, R3, 0x8, R6, 0xf8, !PT ;  /* 0x0000000803067812 */ /* 0x000fe400078ef806 */
[----:B------:R-:W-:Y:S01]  /*2cf0*/  SHF.R.U32.HI R5, RZ, 0x3, R3 ;  /* 0x00000003ff057819 */ /* 0x000fe20000011603 */
[----:B------:R-:W-:Y:S01]  /*2d00*/  IMAD R3, R152, 0x400, R154 ;  /* 0x0000040098037824 */ /* 0x000fe200078e029a */
[----:B------:R-:W-:Y:S02]  /*2d10*/  LOP3.LUT R0, R8, R0, RZ, 0x3c, !PT ;  /* 0x0000000008007212 */ /* 0x000fe400078e3cff */
[----:B------:R-:W-:Y:S01]  /*2d20*/  LOP3.LUT R153, R6, R5, RZ, 0x3c, !PT ;  /* 0x0000000506997212 */ /* 0x000fe200078e3cff */
[----:B------:R-:W-:-:S02]  /*2d30*/  IMAD.SHL.U32 R5, R155, 0x2, RZ ;  /* 0x000000029b057824 */ /* 0x000fc400078e00ff */
[----:B------:R-:W-:Y:S02]  /*2d40*/  IMAD R0, R7, 0x200, R0 ;  /* 0x0000020007007824 */ /* 0x000fe400078e0200 */
[----:B------:R-:W-:Y:S01]  /*2d50*/  IMAD.IADD R3, R153, 0x1, R3 ;  /* 0x0000000199037824 */ /* 0x000fe200078e0203 */
[----:B------:R-:W-:Y:S01]  /*2d60*/  LOP3.LUT R5, R5, 0x6, RZ, 0xc0, !PT ;  /* 0x0000000605057812 */ /* 0x000fe200078ec0ff */
[----:B------:R-:W-:Y:S02]  /*2d70*/  IMAD.SHL.U32 R220, R0, 0x2, RZ ;  /* 0x0000000200dc7824 */ /* 0x000fe400078e00ff */
[----:B------:R-:W-:Y:S01]  /*2d80*/  IMAD.SHL.U32 R227, R3, 0x2, RZ ;  /* 0x0000000203e37824 */ /* 0x000fe200078e00ff */
[----:B------:R-:W-:Y:S02]  /*2d90*/  SHF.R.S32.HI R3, RZ, 0x1f, R152 ;  /* 0x0000001fff037819 */ /* 0x000fe40000011498 */
[----:B------:R-:W-:Y:S01]  /*2da0*/  LDSM.16.M88.4 R32, [R220+0x8000] ;  /* 0x00800000dc20783b */ /* 0x000fe20000000200 */
[----:B------:R-:W-:Y:S01]  /*2db0*/  IADD3 R0, R220, 0x8000, RZ ;  /* 0x00008000dc007810 */ /* 0x000fe20007ffe0ff */
[--C-:B------:R-:W-:Y:S01]  /*2dc0*/  IMAD R228, R4, 0x2, R227.reuse ;  /* 0x0000000204e47824 */ /* 0x100fe200078e02e3 */
[----:B------:R-:W-:Y:S01]  /*2dd0*/  IADD3 R231, R220, 0x8020, RZ ;  /* 0x00008020dce77810 */ /* 0x000fe20007ffe0ff */
[----:B------:R-:W1:Y:S01]  /*2de0*/  LDSM.16.M88.4 R12, [R227] ;  /* 0x00000000e30c783b */ /* 0x000e620000000200 */
[----:B------:R-:W-:Y:S01]  /*2df0*/  @P1 IADD3 R231, R0, -0x20, RZ ;  /* 0xffffffe000e71810 */ /* 0x000fe20007ffe0ff */
[----:B------:R-:W-:Y:S01]  /*2e00*/  IMAD.MOV.U32 R0, RZ, RZ, 0x40 ;  /* 0x00000040ff007424 */ /* 0x000fe200078e00ff */
[----:B------:R-:W-:Y:S01]  /*2e10*/  LEA.HI R3, R3, R152, RZ, 0x2 ;  /* 0x0000009803037211 */ /* 0x000fe200078f10ff */
[----:B--2---:R-:W2:Y:S01]  /*2e20*/  LDSM.16.M88.4 R8, [R227+0x2000] ;  /* 0x00200000e308783b */ /* 0x004ea20000000200 */
[C---:B------:R-:W-:Y:S01]  /*2e30*/  IMAD R230, R2.reuse, 0x2, R227 ;  /* 0x0000000202e67824 */ /* 0x040fe200078e02e3 */
[----:B------:R-:W-:Y:S01]  /*2e40*/  IADD3 R238, R231, 0x800, RZ ;  /* 0x00000800e7ee7810 */ /* 0x000fe20007ffe0ff */
[----:B------:R-:W-:Y:S01]  /*2e50*/  IMAD R229, R2, 0x2, R228 ;  /* 0x0000000202e57824 */ /* 0x000fe200078e02e4 */
[----:B------:R-:W5:Y:S01]  /*2e60*/  LDSM.16.M88.4 R28, [R220+0x8800] ;  /* 0x00880000dc1c783b */ /* 0x000f620000000200 */
[----:B------:R-:W-:-:S02]  /*2e70*/  SEL R0, R0, 0xffffffc0, !P2 ;  /* 0xffffffc000007807 */ /* 0x000fc40005000000 */
[----:B------:R-:W-:Y:S01]  /*2e80*/  LOP3.LUT R3, R3, 0xfffffffc, RZ, 0xc0, !PT ;  /* 0xfffffffc03037812 */ /* 0x000fe200078ec0ff */
[----:B------:R-:W3:Y:S01]  /*2e90*/  LDSM.16.M88.4 R24, [R220+0x9000] ;  /* 0x00900000dc18783b */ /* 0x000ee20000000200 */
[C---:B------:R-:W-:Y:S01]  /*2ea0*/  IADD3 R237, R231.reuse, 0x1000, RZ ;  /* 0x00001000e7ed7810 */ /* 0x040fe20007ffe0ff */
[----:B------:R-:W-:Y:S01]  /*2eb0*/  IMAD.IADD R226, R220, 0x1, R0 ;  /* 0x00000001dce27824 */ /* 0x000fe200078e0200 */
[C---:B------:R-:W-:Y:S01]  /*2ec0*/  IADD3 R236, R231.reuse, 0x1800, RZ ;  /* 0x00001800e7ec7810 */ /* 0x040fe20007ffe0ff */
[----:B------:R-:W4:Y:S01]  /*2ed0*/  LDSM.16.M88.4 R20, [R220+0x9800] ;  /* 0x00980000dc14783b */ /* 0x000f220000000200 */
[----:B------:R-:W-:Y:S01]  /*2ee0*/  IMAD.IADD R225, R0, 0x1, R231 ;  /* 0x0000000100e17824 */ /* 0x000fe200078e02e7 */
[C---:B------:R-:W-:Y:S01]  /*2ef0*/  IADD3 R235, R231.reuse, 0x2000, RZ ;  /* 0x00002000e7eb7810 */ /* 0x040fe20007ffe0ff */
[----:B------:R-:W-:Y:S01]  /*2f00*/  IMAD.U32 R0, RZ, RZ, UR12 ;  /* 0x0000000cff007e24 */ /* 0x000fe2000f8e00ff */
[----:B------:R-:W-:Y:S01]  /*2f10*/  LDSM.16.M88.4 R52, [R231] ;  /* 0x00000000e734783b */ /* 0x000fe20000000200 */
[----:B------:R-:W-:Y:S01]  /*2f20*/  IMAD.IADD R3, R152, 0x1, -R3 ;  /* 0x0000000198037824 */ /* 0x000fe200078e0a03 */
[C---:B------:R-:W-:Y:S01]  /*2f30*/  IADD3 R234, R231.reuse, 0x2800, RZ ;  /* 0x00002800e7ea7810 */ /* 0x040fe20007ffe0ff */
[----:B------:R-:W-:Y:S01]  /*2f40*/  IMAD R0, R0, 0x40, R5 ;  /* 0x0000004000007824 */ /* 0x000fe200078e0205 */
[----:B------:R-:W3:Y:S01]  /*2f50*/  LDSM.16.M88.4 R16, [R228+0x2000] ;  /* 0x00200000e410783b */ /* 0x000ee20000000200 */
[----:B------:R-:W-:-:S02]  /*2f60*/  IADD3 R233, R231, 0x3000, RZ ;  /* 0x00003000e7e97810 */ /* 0x000fc40007ffe0ff */
[----:B------:R-:W-:Y:S01]  /*2f70*/  IADD3 R232, R231, 0x3800, RZ ;  /* 0x00003800e7e87810 */ /* 0x000fe20007ffe0ff */
[----:B------:R-:W3:Y:S01]  /*2f80*/  LDSM.16.M88.4 R44, [R231+0x800] ;  /* 0x00080000e72c783b */ /* 0x000ee20000000200 */
[C---:B------:R-:W-:Y:S02]  /*2f90*/  ISETP.GE.AND P1, PT, R0.reuse, UR14, PT ;  /* 0x0000000e00007c0c */ /* 0x040fe4000bf26270 */
[C---:B------:R-:W-:Y:S01]  /*2fa0*/  IADD3 R5, R0.reuse, 0x1, RZ ;  /* 0x0000000100057810 */ /* 0x040fe20007ffe0ff */
[----:B------:R-:W3:Y:S01]  /*2fb0*/  LDSM.16.M88.4 R48, [R231+0x1800] ;  /* 0x00180000e730783b */ /* 0x000ee20000000200 */
[----:B------:R-:W-:Y:S02]  /*2fc0*/  IADD3 R6, R0, 0x8, RZ ;  /* 0x0000000800067810 */ /* 0x000fe40007ffe0ff */
[----:B------:R-:W-:Y:S01]  /*2fd0*/  ISETP.GE.AND P0, PT, R5, UR14, PT ;  /* 0x0000000e05007c0c */ /* 0x000fe2000bf06270 */
[----:B------:R-:W3:Y:S01]  /*2fe0*/  LDSM.16.M88.4 R40, [R231+0x1000] ;  /* 0x00100000e728783b */ /* 0x000ee20000000200 */
[----:B------:R-:W-:-:S02]  /*2ff0*/  ISETP.GE.AND P6, PT, R6, UR14, PT ;  /* 0x0000000e06007c0c */ /* 0x000fc4000bfc6270 */
[C---:B------:R-:W-:Y:S01]  /*3000*/  IADD3 R6, R0.reuse, 0x10, RZ ;  /* 0x0000001000067810 */ /* 0x040fe20007ffe0ff */
[-C--:B-1----:R-:W-:Y:S01]  /*3010*/  HMMA.16816.F32.BF16 R108, R12, R32.reuse, RZ ;  /* 0x000000200c6c723c */ /* 0x082fe200000418ff */
[----:B------:R1:W-:Y:S01]  /*3020*/  STL [R1+0x4c], R3 ;  /* 0x00004c0301007387 */ /* 0x0003e20000100800 */
[----:B------:R-:W-:Y:S02]  /*3030*/  IADD3 R5, R0, 0x11, RZ ;  /* 0x0000001100057810 */ /* 0x000fe40007ffe0ff */
[----:B------:R-:W-:Y:S02]  /*3040*/  ISETP.GE.AND P4, PT, R6, UR14, PT ;  /* 0x0000000e06007c0c */ /* 0x000fe4000bf86270 */
[----:B------:R-:W-:Y:S02]  /*3050*/  ISETP.GE.AND P3, PT, R5, UR14, PT ;  /* 0x0000000e05007c0c */ /* 0x000fe4000bf66270 */
[C---:B--2---:R-:W-:Y:S08]  /*3060*/  HMMA.16816.F32.BF16 R36, R8.reuse, R32, RZ ;  /* 0x000000200824723c */ /* 0x044ff000000418ff */
[-C--:B------:R-:W-:Y:S08]  /*3070*/  HMMA.16816.F32.BF16 R80, R8, R34.reuse, RZ ;  /* 0x000000220850723c */ /* 0x080ff000000418ff */
[----:B------:R-:W-:Y:S01]  /*3080*/  HMMA.16816.F32.BF16 R104, R12, R34, RZ ;  /* 0x000000220c68723c */ /* 0x000fe200000418ff */
[----:B-1----:R-:W-:-:S04]  /*3090*/  IADD3 R3, R0, 0x9, RZ ;  /* 0x0000000900037810 */ /* 0x002fc80007ffe0ff */
[----:B------:R-:W-:-:S03]  /*30a0*/  ISETP.GE.AND P5, PT, R3, UR14, PT ;  /* 0x0000000e03007c0c */ /* 0x000fc6000bfa6270 */
[----:B-----5:R-:W-:Y:S01]  /*30b0*/  HMMA.16816.F32.BF16 R32, R8, R28, RZ ;  /* 0x0000001c0820723c */ /* 0x020fe200000418ff */
[----:B------:R-:W-:-:S04]  /*30c0*/  IADD3 R3, R0, 0x18, RZ ;  /* 0x0000001800037810 */ /* 0x000fc80007ffe0ff */
[----:B------:R-:W-:Y:S02]  /*30d0*/  ISETP.GE.AND P2, PT, R3, UR14, PT ;  /* 0x0000000e03007c0c */ /* 0x000fe4000bf46270 */
[----:B------:R-:W-:Y:S01]  /*30e0*/  IADD3 R3, R0, 0x19, RZ ;  /* 0x0000001900037810 */ /* 0x000fe20007ffe0ff */
[C---:B---3--:R-:W-:Y:S08]  /*30f0*/  HMMA.16816.F32.BF16 R56, R8.reuse, R24, RZ ;  /* 0x000000180838723c */ /* 0x048ff000000418ff */
[C---:B----4-:R-:W-:Y:S08]  /*3100*/  HMMA.16816.F32.BF16 R60, R8.reuse, R20, RZ ;  /* 0x00000014083c723c */ /* 0x050ff000000418ff */
[C---:B------:R-:W-:Y:S08]  /*3110*/  HMMA.16816.F32.BF16 R96, R8.reuse, R30, RZ ;  /* 0x0000001e0860723c */ /* 0x040ff000000418ff */
[C---:B------:R-:W-:Y:S08]  /*3120*/  HMMA.16816.F32.BF16 R100, R8.reuse, R26, RZ ;  /* 0x0000001a0864723c */ /* 0x040ff000000418ff */
[----:B------:R-:W-:Y:S01]  /*3130*/  HMMA.16816.F32.BF16 R92, R8, R22, RZ ;  /* 0x00000016085c723c */ /* 0x000fe200000418ff */
[----:B------:R-:W1:Y:S07]  /*3140*/  LDSM.16.M88.4 R8, [R228] ;  /* 0x00000000e408783b */ /* 0x000e6e0000000200 */
[C---:B------:R-:W-:Y:S08]  /*3150*/  HMMA.16816.F32.BF16 R88, R12.reuse, R28, RZ ;  /* 0x0000001c0c58723c */ /* 0x040ff000000418ff */
[C---:B------:R-:W-:Y:S01]  /*3160*/  HMMA.16816.F32.BF16 R84, R12.reuse, R30, RZ ;  /* 0x0000001e0c54723c */ /* 0x040fe200000418ff */
[----:B------:R-:W-:Y:S07]  /*3170*/  LDSM.16.M88.4 R28, [R226+0x9000] ;  /* 0x00900000e21c783b */ /* 0x000fee0000000200 */
[C---:B------:R-:W-:Y:S08]  /*3180*/  HMMA.16816.F32.BF16 R76, R12.reuse, R24, RZ ;  /* 0x000000180c4c723c */ /* 0x040ff000000418ff */
[C---:B------:R-:W-:Y:S01]  /*3190*/  HMMA.16816.F32.BF16 R72, R12.reuse, R26, RZ ;  /* 0x0000001a0c48723c */ /* 0x040fe200000418ff */
[----:B------:R-:W-:Y:S07]  /*31a0*/  LDSM.16.M88.4 R24, [R226+0x9800] ;  /* 0x00980000e218783b */ /* 0x000fee0000000200 */
[C---:B------:R-:W-:Y:S08]  /*31b0*/  HMMA.16816.F32.BF16 R68, R12.reuse, R20, RZ ;  /* 0x000000140c44723c */ /* 0x040ff000000418ff */
[----:B------:R-:W-:Y:S01]  /*31c0*/  HMMA.16816.F32.BF16 R64, R12, R22, RZ ;  /* 0x000000160c40723c */ /* 0x000fe200000418ff */
[----:B------:R-:W2:Y:S04]  /*31d0*/  LDSM.16.M88.4 R20, [R230+0x2000] ;  /* 0x00200000e614783b */ /* 0x000ea80000000200 */
[----:B------:R-:W-:Y:S03]  /*31e0*/  LDSM.16.M88.4 R12, [R230] ;  /* 0x00000000e60c783b */ /* 0x000fe60000000200 */
[C---:B------:R-:W-:Y:S01]  /*31f0*/  HMMA.16816.F32.BF16 R112, R16.reuse, R52, R36 ;  /* 0x000000341070723c */ /* 0x040fe20000041824 */
[----:B------:R-:W3:Y:S07]  /*3200*/  LDSM.16.M88.4 R36, [R226+0x8000] ;  /* 0x00800000e224783b */ /* 0x000eee0000000200 */
[C---:B------:R-:W-:Y:S01]  /*3210*/  HMMA.16816.F32.BF16 R124, R16.reuse, R44, R32 ;  /* 0x0000002c107c723c */ /* 0x040fe20000041820 */
[----:B------:R-:W4:Y:S07]  /*3220*/  LDSM.16.M88.4 R32, [R226+0x8800] ;  /* 0x00880000e220783b */ /* 0x000f2e0000000200 */
[C---:B------:R-:W-:Y:S08]  /*3230*/  HMMA.16816.F32.BF16 R60, R16.reuse, R48, R60 ;  /* 0x00000030103c723c */ /* 0x040ff0000004183c */
[C---:B------:R-:W-:Y:S08]  /*3240*/  HMMA.16816.F32.BF16 R120, R16.reuse, R46, R96 ;  /* 0x0000002e1078723c */ /* 0x040ff00000041860 */
[C---:B------:R-:W-:Y:S08]  /*3250*/  HMMA.16816.F32.BF16 R56, R16.reuse, R40, R56 ;  /* 0x000000281038723c */ /* 0x040ff00000041838 */
[C---:B------:R-:W-:Y:S08]  /*3260*/  HMMA.16816.F32.BF16 R132, R16.reuse, R54, R80 ;  /* 0x000000361084723c */ /* 0x040ff00000041850 */
[C---:B------:R-:W-:Y:S08]  /*3270*/  HMMA.16816.F32.BF16 R116, R16.reuse, R42, R100 ;  /* 0x0000002a1074723c */ /* 0x040ff00000041864 */
[----:B------:R-:W-:Y:S01]  /*3280*/  HMMA.16816.F32.BF16 R96, R16, R50, R92 ;  /* 0x000000321060723c */ /* 0x000fe2000004185c */
[----:B------:R-:W-:Y:S07]  /*3290*/  LDSM.16.M88.4 R16, [R225+0x1000] ;  /* 0x00100000e110783b */ /* 0x000fee0000000200 */
[C---:B-1----:R-:W-:Y:S08]  /*32a0*/  HMMA.16816.F32.BF16 R128, R8.reuse, R44, R88 ;  /* 0x0000002c0880723c */ /* 0x042ff00000041858 */
[C---:B------:R-:W-:Y:S08]  /*32b0*/  HMMA.16816.F32.BF16 R136, R8.reuse, R40, R76 ;  /* 0x000000280888723c */ /* 0x040ff0000004184c */
[C---:B------:R-:W-:Y:S01]  /*32c0*/  HMMA.16816.F32.BF16 R88, R8.reuse, R46, R84 ;  /* 0x0000002e0858723c */ /* 0x040fe20000041854 */
[----:B------:R-:W-:Y:S07]  /*32d0*/  LDSM.16.M88.4 R44, [R225+0x800] ;  /* 0x00080000e12c783b */ /* 0x000fee0000000200 */
[C---:B------:R-:W-:Y:S08]  /*32e0*/  HMMA.16816.F32.BF16 R100, R8.reuse, R52, R108 ;  /* 0x000000340864723c */ /* 0x040ff0000004186c */
[C---:B------:R-:W-:Y:S08]  /*32f0*/  HMMA.16816.F32.BF16 R140, R8.reuse, R48, R68 ;  /* 0x00000030088c723c */ /* 0x040ff00000041844 */
[C---:B------:R-:W-:Y:S01]  /*3300*/  HMMA.16816.F32.BF16 R92, R8.reuse, R54, R104 ;  /* 0x00000036085c723c */ /* 0x040fe20000041868 */
[----:B------:R-:W-:Y:S07]  /*3310*/  LDSM.16.M88.4 R52, [R225+0x1800] ;  /* 0x00180000e134783b */ /* 0x000fee0000000200 */
[C---:B------:R-:W-:Y:S08]  /*3320*/  HMMA.16816.F32.BF16 R84, R8.reuse, R42, R72 ;  /* 0x0000002a0854723c */ /* 0x040ff00000041848 */
[----:B------:R-:W-:Y:S01]  /*3330*/  HMMA.16816.F32.BF16 R76, R8, R50, R64 ;  /* 0x00000032084c723c */ /* 0x000fe20000041840 */
[----:B------:R-:W-:Y:S04]  /*3340*/  LDSM.16.M88.4 R48, [R225] ;  /* 0x00000000e130783b */ /* 0x000fe80000000200 */
[----:B------:R-:W1:Y:S03]  /*3350*/  LDSM.16.M88.4 R8, [R229+0x2000] ;  /* 0x00200000e508783b */ /* 0x000e660000000200 */
[C---:B--2---:R-:W-:Y:S08]  /*3360*/  HMMA.16816.F32.BF16 R80, R20.reuse, R24, R60 ;  /* 0x000000181450723c */ /* 0x044ff0000004183c */
[C---:B---3--:R-:W-:Y:S08]  /*3370*/  HMMA.16816.F32.BF16 R72, R20.reuse, R36, R112 ;  /* 0x000000241448723c */ /* 0x048ff00000041870 */
[C---:B----4-:R-:W-:Y:S08]  /*3380*/  HMMA.16816.F32.BF16 R64, R20.reuse, R32, R124 ;  /* 0x000000201440723c */ /* 0x050ff0000004187c */
[C---:B------:R-:W-:Y:S08]  /*3390*/  HMMA.16816.F32.BF16 R56, R20.reuse, R28, R56 ;  /* 0x0000001c1438723c */ /* 0x040ff00000041838 */
[C---:B------:R-:W-:Y:S08]  /*33a0*/  HMMA.16816.F32.BF16 R68, R20.reuse, R38, R132 ;  /* 0x000000261444723c */ /* 0x040ff00000041884 */
[C---:B------:R-:W-:Y:S08]  /*33b0*/  HMMA.16816.F32.BF16 R60, R20.reuse, R34, R120 ;  /* 0x00000022143c723c */ /* 0x040ff00000041878 */
[C---:B------:R-:W-:Y:S08]  /*33c0*/  HMMA.16816.F32.BF16 R40, R20.reuse, R30, R116 ;  /* 0x0000001e1428723c */ /* 0x040ff00000041874 */
[----:B------:R-:W-:Y:S01]  /*33d0*/  HMMA.16816.F32.BF16 R108, R20, R26, R96 ;  /* 0x0000001a146c723c */ /* 0x000fe20000041860 */
[----:B------:R-:W2:Y:S07]  /*33e0*/  LDSM.16.M88.4 R20, [R229] ;  /* 0x00000000e514783b */ /* 0x000eae0000000200 */
[C---:B------:R-:W-:Y:S08]  /*33f0*/  HMMA.16816.F32.BF16 R112, R12.reuse, R36, R100 ;  /* 0x000000240c70723c */ /* 0x040ff00000041864 */
[C---:B------:R-:W-:Y:S08]  /*3400*/  HMMA.16816.F32.BF16 R96, R12.reuse, R34, R88 ;  /* 0x000000220c60723c */ /* 0x040ff00000041858 */
[C---:B------:R-:W-:Y:S01]  /*3410*/  HMMA.16816.F32.BF16 R104, R12.reuse, R38, R92 ;  /* 0x000000260c68723c */ /* 0x040fe2000004185c */
[----:B------:R-:W-:Y:S07]  /*3420*/  LDSM.16.M88.4 R36, [R220+0xb000] ;  /* 0x00b00000dc24783b */ /* 0x000fee0000000200 */
[C---:B------:R-:W-:Y:S08]  /*3430*/  HMMA.16816.F32.BF16 R88, R12.reuse, R30, R84 ;  /* 0x0000001e0c58723c */ /* 0x040ff00000041854 */
[C---:B------:R-:W-:Y:S01]  /*3440*/  HMMA.16816.F32.BF16 R100, R12.reuse, R32, R128 ;  /* 0x000000200c64723c */ /* 0x040fe20000041880 */
[----:B------:R-:W-:Y:S07]  /*3450*/  LDSM.16.M88.4 R32, [R220+0xb800] ;  /* 0x00b80000dc20783b */ /* 0x000fee0000000200 */
[C---:B------:R-:W-:Y:S01]  /*3460*/  HMMA.16816.F32.BF16 R92, R12.reuse, R28, R136 ;  /* 0x0000001c0c5c723c */ /* 0x040fe20000041888 */
[----:B------:R-:W-:Y:S07]  /*3470*/  LDSM.16.M88.4 R28, [R220+0xa000] ;  /* 0x00a00000dc1c783b */ /* 0x000fee0000000200 */
[----:B------:R-:W-:Y:S08]  /*3480*/  HMMA.16816.F32.BF16 R84, R12, R24, R140 ;  /* 0x000000180c54723c */ /* 0x000ff0000004188c */
[C---:B-1----:R-:W-:Y:S01]  /*3490*/  HMMA.16816.F32.BF16 R148, R8.reuse, R48, R72 ;  /* 0x000000300894723c */ /* 0x042fe20000041848 */
[----:B------:R-:W-:Y:S07]  /*34a0*/  LDSM.16.M88.4 R72, [R231+0x2800] ;  /* 0x00280000e748783b */ /* 0x000fee0000000200 */
[C---:B------:R-:W-:Y:S08]  /*34b0*/  HMMA.16816.F32.BF16 R144, R8.reuse, R50, R68 ;  /* 0x000000320890723c */ /* 0x040ff00000041844 */
[C---:B------:R-:W-:Y:S08]  /*34c0*/  HMMA.16816.F32.BF16 R140, R8.reuse, R44, R64 ;  /* 0x0000002c088c723c */ /* 0x040ff00000041840 */
[C---:B------:R-:W-:Y:S08]  /*34d0*/  HMMA.16816.F32.BF16 R136, R8.reuse, R46, R60 ;  /* 0x0000002e0888723c */ /* 0x040ff0000004183c */
[C---:B------:R-:W-:Y:S01]  /*34e0*/  HMMA.16816.F32.BF16 R132, R8.reuse, R16, R56 ;  /* 0x000000100884723c */ /* 0x040fe20000041838 */
[----:B------:R-:W-:Y:S07]  /*34f0*/  LDSM.16.M88.4 R56, [R231+0x2000] ;  /* 0x00200000e738783b */ /* 0x000fee0000000200 */
[C---:B------:R-:W-:Y:S01]  /*3500*/  HMMA.16816.F32.BF16 R128, R8.reuse, R18, R40 ;  /* 0x000000120880723c */ /* 0x040fe20000041828 */
[----:B------:R-:W-:Y:S07]  /*3510*/  LDSM.16.M88.4 R40, [R220+0xa800] ;  /* 0x00a80000dc28783b */ /* 0x000fee0000000200 */
[C---:B------:R-:W-:Y:S08]  /*3520*/  HMMA.16816.F32.BF16 R124, R8.reuse, R52, R80 ;  /* 0x00000034087c723c */ /* 0x040ff00000041850 */
[----:B------:R-:W-:Y:S01]  /*3530*/  HMMA.16816.F32.BF16 R116, R8, R54, R108 ;  /* 0x000000360874723c */ /* 0x000fe2000004186c */
[----:B------:R-:W1:Y:S07]  /*3540*/  LDSM.16.M88.4 R8, [R227+0x4000] ;  /* 0x00400000e308783b */ /* 0x000e6e0000000200 */
[----:B------:R-:W-:Y:S01]  /*3550*/  HMMA.16816.F32.BF16 R76, R12, R26, R76 ;  /* 0x0000001a0c4c723c */ /* 0x000fe2000004184c */
[----:B------:R-:W3:Y:S07]  /*3560*/  LDSM.16.M88.4 R12, [R227+0x6000] ;  /* 0x00600000e30c783b */ /* 0x000eee0000000200 */
[C---:B--2---:R-:W-:Y:S08]  /*3570*/  HMMA.16816.F32.BF16 R24, R20.reuse, R48, R112 ;  /* 0x000000301418723c */ /* 0x044ff00000041870 */
[C---:B------:R-:W-:Y:S08]  /*3580*/  HMMA.16816.F32.BF16 R120, R20.reuse, R50, R104 ;  /* 0x000000321478723c */ /* 0x040ff00000041868 */
[C---:B------:R-:W-:Y:S08]  /*3590*/  HMMA.16816.F32.BF16 R112, R20.reuse, R44, R100 ;  /* 0x0000002c1470723c */ /* 0x040ff00000041864 */
[C---:B------:R-:W-:Y:S08]  /*35a0*/  HMMA.16816.F32.BF16 R104, R20.reuse, R16, R92 ;  /* 0x000000101468723c */ /* 0x040ff0000004185c */
[C---:B------:R-:W-:Y:S08]  /*35b0*/  HMMA.16816.F32.BF16 R108, R20.reuse, R46, R96 ;  /* 0x0000002e146c723c */ /* 0x040ff00000041860 */
[C---:B------:R-:W-:Y:S01]  /*35c0*/  HMMA.16816.F32.BF16 R92, R20.reuse, R18, R88 ;  /* 0x00000012145c723c */ /* 0x040fe20000041858 */
[----:B------:R-:W2:Y:S07]  /*35d0*/  LDSM.16.M88.4 R16, [R228+0x6000] ;  /* 0x00600000e410783b */ /* 0x000eae0000000200 */
[C---:B------:R-:W-:Y:S01]  /*35e0*/  HMMA.16816.F32.BF16 R80, R20.reuse, R52, R84 ;  /* 0x000000341450723c */ /* 0x040fe20000041854 */
[----:B------:R-:W-:Y:S07]  /*35f0*/  LDSM.16.M88.4 R84, [R231+0x3000] ;  /* 0x00300000e754783b */ /* 0x000fee0000000200 */
[----:B------:R-:W-:Y:S01]  /*3600*/  HMMA.16816.F32.BF16 R68, R20, R54, R76 ;  /* 0x000000361444723c */ /* 0x000fe2000004184c */
[----:B------:R-:W-:Y:S07]  /*3610*/  LDSM.16.M88.4 R76, [R231+0x3800] ;  /* 0x00380000e74c783b */ /* 0x000fee0000000200 */
[-C--:B-1----:R-:W-:Y:S01]  /*3620*/  HMMA.16816.F32.BF16 R100, R8, R28.reuse, R24 ;  /* 0x0000001c0864723c */ /* 0x082fe20000041818 */
[----:B------:R-:W1:Y:S07]  /*3630*/  LDSM.16.M88.4 R24, [R228+0x4000] ;  /* 0x00400000e418783b */ /* 0x000e6e0000000200 */
[C---:B---3--:R-:W-:Y:S08]  /*3640*/  HMMA.16816.F32.BF16 R64, R12.reuse, R28, R148 ;  /* 0x0000001c0c40723c */ /* 0x048ff00000041894 */
[C---:B------:R-:W-:Y:S08]  /*3650*/  HMMA.16816.F32.BF16 R60, R12.reuse, R30, R144 ;  /* 0x0000001e0c3c723c */ /* 0x040ff00000041890 */
[C---:B------:R-:W-:Y:S08]  /*3660*/  HMMA.16816.F32.BF16 R96, R12.reuse, R34, R116 ;  /* 0x000000220c60723c */ /* 0x040ff00000041874 */
[----:B------:R-:W-:Y:S08]  /*3670*/  HMMA.16816.F32.BF16 R88, R12, R32, R124 ;  /* 0x000000200c58723c */ /* 0x000ff0000004187c */
[C---:B------:R-:W-:Y:S08]  /*3680*/  HMMA.16816.F32.BF16 R116, R8.reuse, R30, R120 ;  /* 0x0000001e0874723c */ /* 0x040ff00000041878 */
[C---:B------:R-:W-:Y:S08]  /*3690*/  HMMA.16816.F32.BF16 R28, R8.reuse, R40, R112 ;  /* 0x00000028081c723c */ /* 0x040ff00000041870 */
[----:B------:R-:W-:Y:S08]  /*36a0*/  HMMA.16816.F32.BF16 R124, R8, R36, R104 ;  /* 0x00000024087c723c */ /* 0x000ff00000041868 */
[C---:B------:R-:W-:Y:S08]  /*36b0*/  HMMA.16816.F32.BF16 R52, R12.reuse, R40, R140 ;  /* 0x000000280c34723c */ /* 0x040ff0000004188c */
[C---:B------:R-:W-:Y:S08]  /*36c0*/  HMMA.16816.F32.BF16 R48, R12.reuse, R42, R136 ;  /* 0x0000002a0c30723c */ /* 0x040ff00000041888 */
[C---:B------:R-:W-:Y:S08]  /*36d0*/  HMMA.16816.F32.BF16 R44, R12.reuse, R36, R132 ;  /* 0x000000240c2c723c */ /* 0x040ff00000041884 */
[----:B------:R-:W-:Y:S01]  /*36e0*/  HMMA.16816.F32.BF16 R20, R12, R38, R128 ;  /* 0x000000260c14723c */ /* 0x000fe20000041880 */
[----:B------:R-:W-:Y:S07]  /*36f0*/  LDSM.16.M88.4 R12, [R230+0x4000] ;  /* 0x00400000e60c783b */ /* 0x000fee0000000200 */
[C---:B------:R-:W-:Y:S01]  /*3700*/  HMMA.16816.F32.BF16 R120, R8.reuse, R42, R108 ;  /* 0x0000002a0878723c */ /* 0x040fe2000004186c */
[----:B------:R-:W-:Y:S07]  /*3710*/  LDSM.16.M88.4 R40, [R226+0xa800] ;  /* 0x00a80000e228783b */ /* 0x000fee0000000200 */
[C---:B------:R-:W-:Y:S01]  /*3720*/  HMMA.16816.F32.BF16 R112, R8.reuse, R38, R92 ;  /* 0x000000260870723c */ /* 0x040fe2000004185c */
[----:B------:R-:W-:Y:S07]  /*3730*/  LDSM.16.M88.4 R36, [R226+0xa000] ;  /* 0x00a00000e224783b */ /* 0x000fee0000000200 */
[C---:B------:R-:W-:Y:S08]  /*3740*/  HMMA.16816.F32.BF16 R80, R8.reuse, R32, R80 ;  /* 0x000000200850723c */ /* 0x040ff00000041850 */
[----:B------:R-:W-:Y:S01]  /*3750*/  HMMA.16816.F32.BF16 R104, R8, R34, R68 ;  /* 0x000000220868723c */ /* 0x000fe20000041844 */
[----:B------:R-:W3:Y:S04]  /*3760*/  LDSM.16.M88.4 R8, [R230+0x6000] ;  /* 0x00600000e608783b */ /* 0x000ee80000000200 */
[----:B------:R-:W-:Y:S03]  /*3770*/  LDSM.16.M88.4 R32, [R226+0xb800] ;  /* 0x00b80000e220783b */ /* 0x000fe60000000200 */
[C---:B--2---:R-:W-:Y:S08]  /*3780*/  HMMA.16816.F32.BF16 R68, R16.reuse, R56, R64 ;  /* 0x000000381044723c */ /* 0x044ff00000041840 */
[----:B------:R-:W-:Y:S08]  /*3790*/  HMMA.16816.F32.BF16 R108, R16, R58, R60 ;  /* 0x0000003a106c723c */ /* 0x000ff0000004183c */
[----:B-1----:R-:W-:Y:S08]  /*37a0*/  HMMA.16816.F32.BF16 R60, R24, R56, R100 ;  /* 0x00000038183c723c */ /* 0x002ff00000041864 */
[C---:B------:R-:W-:Y:S08]  /*37b0*/  HMMA.16816.F32.BF16 R144, R16.reuse, R72, R52 ;  /* 0x000000481090723c */ /* 0x040ff00000041834 */
[C---:B------:R-:W-:Y:S01]  /*37c0*/  HMMA.16816.F32.BF16 R140, R16.reuse, R74, R48 ;  /* 0x0000004a108c723c */ /* 0x040fe20000041830 */
[----:B------:R-:W-:Y:S07]  /*37d0*/  LDSM.16.M88.4 R48, [R225+0x2800] ;  /* 0x00280000e130783b */ /* 0x000fee0000000200 */
[C---:B------:R-:W-:Y:S01]  /*37e0*/  HMMA.16816.F32.BF16 R136, R16.reuse, R84, R44 ;  /* 0x000000541088723c */ /* 0x040fe2000004182c */
[----:B------:R-:W1:Y:S07]  /*37f0*/  LDSM.16.M88.4 R44, [R226+0xb000] ;  /* 0x00b00000e22c783b */ /* 0x000e6e0000000200 */
[C---:B------:R-:W-:Y:S01]  /*3800*/  HMMA.16816.F32.BF16 R132, R16.reuse, R86, R20 ;  /* 0x000000561084723c */ /* 0x040fe20000041814 */
[----:B------:R-:W-:Y:S07]  /*3810*/  LDSM.16.M88.4 R20, [R229+0x4000] ;  /* 0x00400000e514783b */ /* 0x000fee0000000200 */
[C---:B------:R-:W-:Y:S08]  /*3820*/  HMMA.16816.F32.BF16 R128, R16.reuse, R76, R88 ;  /* 0x0000004c1080723c */ /* 0x040ff00000041858 */
[----:B------:R-:W-:Y:S01]  /*3830*/  HMMA.16816.F32.BF16 R96, R16, R78, R96 ;  /* 0x0000004e1060723c */ /* 0x000fe20000041860 */
[----:B------:R-:W-:Y:S07]  /*3840*/  LDSM.16.M88.4 R16, [R229+0x6000] ;  /* 0x00600000e510783b */ /* 0x000fee0000000200 */
[C---:B------:R-:W-:Y:S01]  /*3850*/  HMMA.16816.F32.BF16 R64, R24.reuse, R72, R28 ;  /* 0x000000481840723c */ /* 0x040fe2000004181c */
[----:B------:R-:W2:Y:S07]  /*3860*/  LDSM.16.M88.4 R28, [R225+0x2000] ;  /* 0x00200000e11c783b */ /* 0x000eae0000000200 */
[C---:B------:R-:W-:Y:S08]  /*3870*/  HMMA.16816.F32.BF16 R52, R24.reuse, R58, R116 ;  /* 0x0000003a1834723c */ /* 0x040ff00000041874 */
[C---:B------:R-:W-:Y:S08]  /*3880*/  HMMA.16816.F32.BF16 R88, R24.reuse, R74, R120 ;  /* 0x0000004a1858723c */ /* 0x040ff00000041878 */
[C---:B------:R-:W-:Y:S08]  /*3890*/  HMMA.16816.F32.BF16 R92, R24.reuse, R84, R124 ;  /* 0x00000054185c723c */ /* 0x040ff0000004187c */
[C---:B------:R-:W-:Y:S08]  /*38a0*/  HMMA.16816.F32.BF16 R80, R24.reuse, R76, R80 ;  /* 0x0000004c1850723c */ /* 0x040ff00000041850 */
[C---:B------:R-:W-:Y:S08]  /*38b0*/  HMMA.16816.F32.BF16 R84, R24.reuse, R86, R112 ;  /* 0x000000561854723c */ /* 0x040ff00000041870 */
[----:B------:R-:W-:Y:S01]  /*38c0*/  HMMA.16816.F32.BF16 R76, R24, R78, R104 ;  /* 0x0000004e184c723c */ /* 0x000fe20000041868 */
[----:B------:R-:W4:Y:S07]  /*38d0*/  LDSM.16.M88.4 R24, [R225+0x3000] ;  /* 0x00300000e118783b */ /* 0x000f2e0000000200 */
[-C--:B---3--:R-:W-:Y:S08]  /*38e0*/  HMMA.16816.F32.BF16 R72, R8, R36.reuse, R68 ;  /* 0x000000240848723c */ /* 0x088ff00000041844 */
[----:B------:R-:W-:Y:S08]  /*38f0*/  HMMA.16816.F32.BF16 R60, R12, R36, R60 ;  /* 0x000000240c3c723c */ /* 0x000ff0000004183c */
[-C--:B------:R-:W-:Y:S08]  /*3900*/  HMMA.16816.F32.BF16 R68, R8, R38.reuse, R108 ;  /* 0x000000260844723c */ /* 0x080ff0000004186c */
[C---:B------:R-:W-:Y:S08]  /*3910*/  HMMA.16816.F32.BF16 R56, R12.reuse, R38, R52 ;  /* 0x000000260c38723c */ /* 0x040ff00000041834 */
[-C--:B------:R-:W-:Y:S08]  /*3920*/  HMMA.16816.F32.BF16 R52, R12, R40.reuse, R64 ;  /* 0x000000280c34723c */ /* 0x080ff00000041840 */
[C---:B------:R-:W-:Y:S08]  /*3930*/  HMMA.16816.F32.BF16 R36, R8.reuse, R40, R144 ;  /* 0x000000280824723c */ /* 0x040ff00000041890 */
[-C--:B------:R-:W-:Y:S08]  /*3940*/  HMMA.16816.F32.BF16 R64, R8, R42.reuse, R140 ;  /* 0x0000002a0840723c */ /* 0x080ff0000004188c */
[----:B------:R-:W-:Y:S08]  /*3950*/  HMMA.16816.F32.BF16 R40, R12, R42, R88 ;  /* 0x0000002a0c28723c */ /* 0x000ff00000041858 */
[C---:B-1----:R-:W-:Y:S08]  /*3960*/  HMMA.16816.F32.BF16 R100, R8.reuse, R44, R136 ;  /* 0x0000002c0864723c */ /* 0x042ff00000041888 */
[C---:B------:R-:W-:Y:S08]  /*3970*/  HMMA.16816.F32.BF16 R104, R8.reuse, R46, R132 ;  /* 0x0000002e0868723c */ /* 0x040ff00000041884 */
[C---:B------:R-:W-:Y:S08]  /*3980*/  HMMA.16816.F32.BF16 R128, R8.reuse, R32, R128 ;  /* 0x000000200880723c */ /* 0x040ff00000041880 */
[----:B------:R-:W-:Y:S01]  /*3990*/  HMMA.16816.F32.BF16 R96, R8, R34, R96 ;  /* 0x000000220860723c */ /* 0x000fe20000041860 */
[----:B------:R-:W1:Y:S01]  /*39a0*/  LDSM.16.M88.4 R8, [R225+0x3800] ;  /* 0x00380000e108783b */ /* 0x000e620000000200 */
[----:B------:R-:W-:-:S06]  /*39b0*/  DEPBAR.LE SB0, 0x0 ;  /* 0x000080000000791a */ /* 0x000fcc0000000000 */
[C---:B------:R-:W-:Y:S08]  /*39c0*/  HMMA.16816.F32.BF16 R92, R12.reuse, R44, R92 ;  /* 0x0000002c0c5c723c */ /* 0x040ff0000004185c */
[C---:B------:R-:W-:Y:S08]  /*39d0*/  HMMA.16816.F32.BF16 R84, R12.reuse, R46, R84 ;  /* 0x0000002e0c54723c */ /* 0x040ff00000041854 */
[C---:B------:R-:W-:Y:S08]  /*39e0*/  HMMA.16816.F32.BF16 R80, R12.reuse, R32, R80 ;  /* 0x000000200c50723c */ /* 0x040ff00000041850 */
[----:B------:R-:W-:Y:S08]  /*39f0*/  HMMA.16816.F32.BF16 R88, R12, R34, R76 ;  /* 0x000000220c58723c */ /* 0x000ff0000004184c */
[-C--:B--2---:R-:W-:Y:S08]  /*3a00*/  HMMA.16816.F32.BF16 R72, R16, R28.reuse, R72 ;  /* 0x0000001c1048723c */ /* 0x084ff00000041848 */
[----:B------:R-:W-:Y:S08]  /*3a10*/  HMMA.16816.F32.BF16 R12, R20, R28, R60 ;  /* 0x0000001c140c723c */ /* 0x000ff0000004183c */
[-C--:B------:R-:W-:Y:S08]  /*3a20*/  HMMA.16816.F32.BF16 R68, R16, R30.reuse, R68 ;  /* 0x0000001e1044723c */ /* 0x080ff00000041844 */
[----:B------:R-:W-:Y:S01]  /*3a30*/  HMMA.16816.F32.BF16 R56, R20, R30, R56 ;  /* 0x0000001e1438723c */ /* 0x000fe20000041838 */
[----:B------:R-:W-:-:S02]  /*3a40*/  FSEL R77, R74, -INF , !P1 ;  /* 0xff8000004a4d7808 */ /* 0x000fc40004800000 */
[----:B------:R-:W-:Y:S02]  /*3a50*/  FSEL R74, R72, -INF , !P1 ;  /* 0xff800000484a7808 */ /* 0x000fe40004800000 */
[----:B------:R-:W-:Y:S02]  /*3a60*/  FSEL R75, R75, -INF , !P0 ;  /* 0xff8000004b4b7808 */ /* 0x000fe40004000000 */
[----:B------:R-:W-:Y:S01]  /*3a70*/  FSEL R73, R73, -INF , !P0 ;  /* 0xff80000049497808 */ /* 0x000fe20004000000 */
[-C--:B------:R-:W-:Y:S08]  /*3a80*/  HMMA.16816.F32.BF16 R52, R20, R48.reuse, R52 ;  /* 0x000000301434723c */ /* 0x080ff00000041834 */
[----:B------:R-:W-:Y:S01]  /*3a90*/  HMMA.16816.F32.BF16 R36, R16, R48, R36 ;  /* 0x000000301024723c */ /* 0x000fe20000041824 */
[----:B------:R-:W-:-:S02]  /*3aa0*/  FSEL R76, R70, -INF , !P6 ;  /* 0xff800000464c7808 */ /* 0x000fc40007000000 */
[----:B------:R-:W-:Y:S02]  /*3ab0*/  FSEL R72, R68, -INF , !P6 ;  /* 0xff80000044487808 */ /* 0x000fe40007000000 */
[----:B------:R-:W-:Y:S02]  /*3ac0*/  FSEL R71, R71, -INF , !P5 ;  /* 0xff80000047477808 */ /* 0x000fe40006800000 */
[----:B------:R-:W-:Y:S01]  /*3ad0*/  FSEL R69, R69, -INF , !P5 ;  /* 0xff80000045457808 */ /* 0x000fe20006800000 */
[----:B------:R-:W-:Y:S01]  /*3ae0*/  HMMA.16816.F32.BF16 R44, R16, R50, R64 ;  /* 0x00000032102c723c */ /* 0x000fe20000041840 */
[----:B------:R-:W-:Y:S02]  /*3af0*/  FSEL R58, R58, -INF , !P6 ;  /* 0xff8000003a3a7808 */ /* 0x000fe40007000000 */
        /* <DEDUP_REMOVED lines=8> */
[----:B----4-:R-:W-:Y:S01]  /*3b80*/  HMMA.16816.F32.BF16 R60, R20, R24, R92 ;  /* 0x00000018143c723c */ /* 0x010fe2000004185c */
[----:B------:R-:W-:-:S02]  /*3b90*/  FSEL R64, R13, -INF , !P0 ;  /* 0xff8000000d407808 */ /* 0x000fc40004000000 */
[----:B------:R-:W-:Y:S02]  /*3ba0*/  ISETP.GE.AND P0, PT, R3, UR14, PT ;  /* 0x0000000e03007c0c */ /* 0x000fe4000bf06270 */
[C---:B------:R-:W-:Y:S02]  /*3bb0*/  IADD3 R3, R0.reuse, 0x21, RZ ;  /* 0x0000002100037810 */ /* 0x040fe40007ffe0ff */
[----:B------:R-:W-:Y:S01]  /*3bc0*/  FSEL R57, R57, -INF , !P5 ;  /* 0xff80000039397808 */ /* 0x000fe20006800000 */
[----:B------:R-:W-:Y:S01]  /*3bd0*/  HMMA.16816.F32.BF16 R40, R16, R24, R100 ;  /* 0x000000181028723c */ /* 0x000fe20000041864 */
[----:B------:R-:W-:Y:S02]  /*3be0*/  ISETP.GE.AND P6, PT, R3, UR14, PT ;  /* 0x0000000e03007c0c */ /* 0x000fe4000bfc6270 */
[----:B------:R-:W-:Y:S02]  /*3bf0*/  IADD3 R3, R0, 0x28, RZ ;  /* 0x0000002800037810 */ /* 0x000fe40007ffe0ff */
[----:B------:R-:W-:-:S02]  /*3c00*/  FSEL R54, R54, -INF , !P4 ;  /* 0xff80000036367808 */ /* 0x000fc40006000000 */
[----:B------:R-:W-:Y:S01]  /*3c10*/  ISETP.GE.AND P5, PT, R3, UR14, PT ;  /* 0x0000000e03007c0c */ /* 0x000fe2000bfa6270 */
[C---:B------:R-:W-:Y:S01]  /*3c20*/  HMMA.16816.F32.BF16 R32, R16.reuse, R26, R104 ;  /* 0x0000001a1020723c */ /* 0x040fe20000041868 */
[----:B------:R-:W-:Y:S02]  /*3c30*/  IADD3 R3, R0, 0x29, RZ ;  /* 0x0000002900037810 */ /* 0x000fe40007ffe0ff */
[----:B------:R-:W-:Y:S02]  /*3c40*/  FSEL R68, R36, -INF , !P4 ;  /* 0xff80000024447808 */ /* 0x000fe40006000000 */
[----:B------:R-:W-:Y:S02]  /*3c50*/  FSEL R52, R52, -INF , !P4 ;  /* 0xff80000034347808 */ /* 0x000fe40006000000 */
[----:B------:R-:W-:Y:S01]  /*3c60*/  FSEL R70, R37, -INF , !P3 ;  /* 0xff80000025467808 */ /* 0x000fe20005800000 */
[----:B-1----:R-:W-:Y:S01]  /*3c70*/  HMMA.16816.F32.BF16 R12, R16, R8, R128 ;  /* 0x00000008100c723c */ /* 0x002fe20000041880 */
        /* <DEDUP_REMOVED lines=11> */
[----:B------:R-:W-:Y:S02]  /*3d30*/  FSEL R168, R43, -INF , !P6 ;  /* 0xff8000002ba87808 */ /* 0x000fe40007000000 */
[----:B------:R-:W-:Y:S02]  /*3d40*/  FSEL R164, R41, -INF , !P6 ;  /* 0xff80000029a47808 */ /* 0x000fe40007000000 */
[----:B------:R-:W-:Y:S01]  /*3d50*/  FSEL R161, R63, -INF , !P6 ;  /* 0xff8000003fa17808 */ /* 0x000fe20007000000 */
[----:B------:R-:W-:Y:S01]  /*3d60*/  HMMA.16816.F32.BF16 R24, R20, R8, R80 ;  /* 0x000000081418723c */ /* 0x000fe20000041850 */
[----:B------:R-:W-:-:S02]  /*3d70*/  FSEL R160, R61, -INF , !P6 ;  /* 0xff8000003da07808 */ /* 0x000fc40007000000 */
[----:B------:R-:W-:Y:S02]  /*3d80*/  FSEL R167, R34, -INF , !P5 ;  /* 0xff80000022a77808 */ /* 0x000fe40006800000 */
[----:B------:R-:W-:Y:S02]  /*3d90*/  FSEL R163, R32, -INF , !P5 ;  /* 0xff80000020a37808 */ /* 0x000fe40006800000 */
[----:B------:R-:W-:Y:S01]  /*3da0*/  FSEL R80, R38, -INF , !P4 ;  /* 0xff80000026507808 */ /* 0x000fe20006000000 */
[----:B------:R-:W-:Y:S01]  /*3db0*/  HMMA.16816.F32.BF16 R20, R20, R10, R88 ;  /* 0x0000000a1414723c */ /* 0x000fe20000041858 */
[----:B------:R-:W-:Y:S01]  /*3dc0*/  BAR.SYNC.DEFER_BLOCKING 0x0 ;  /* 0x0000000000007b1d */ /* 0x000fe20000010000 */
[----:B------:R-:W-:Y:S02]  /*3dd0*/  ISETP.GE.AND P4, PT, R3, UR14, PT ;  /* 0x0000000e03007c0c */ /* 0x000fe4000bf86270 */
[----:B------:R-:W-:Y:S02]  /*3de0*/  IADD3 R3, R0, 0x30, RZ ;  /* 0x0000003000037810 */ /* 0x000fe40007ffe0ff */
[----:B------:R-:W-:-:S02]  /*3df0*/  FSEL R81, R39, -INF , !P3 ;  /* 0xff80000027517808 */ /* 0x000fc40005800000 */
[----:B------:R-:W-:Y:S02]  /*3e00*/  FSEL R38, R53, -INF , !P3 ;  /* 0xff80000035267808 */ /* 0x000fe40005800000 */
[----:B------:R-:W-:Y:S02]  /*3e10*/  ISETP.GE.AND P3, PT, R3, UR14, PT ;  /* 0x0000000e03007c0c */ /* 0x000fe4000bf66270 */
[----:B------:R-:W-:Y:S02]  /*3e20*/  IADD3 R3, R0, 0x31, RZ ;  /* 0x0000003100037810 */ /* 0x000fe40007ffe0ff */
[----:B------:R-:W-:Y:S02]  /*3e30*/  FSEL R53, R46, -INF , !P2 ;  /* 0xff8000002e357808 */ /* 0x000fe40005000000 */
[----:B------:R-:W-:Y:S02]  /*3e40*/  FSEL R46, R44, -INF , !P2 ;  /* 0xff8000002c2e7808 */ /* 0x000fe40005000000 */
[----:B------:R-:W-:-:S02]  /*3e50*/  FSEL R44, R50, -INF , !P2 ;  /* 0xff800000322c7808 */ /* 0x000fc40005000000 */
[----:B------:R-:W-:Y:S02]  /*3e60*/  ISETP.GE.AND P2, PT, R3, UR14, PT ;  /* 0x0000000e03007c0c */ /* 0x000fe4000bf46270 */
[C---:B------:R-:W-:Y:S02]  /*3e70*/  IADD3 R3, R0.reuse, 0x38, RZ ;  /* 0x0000003800037810 */ /* 0x040fe40007ffe0ff */
[----:B------:R-:W-:Y:S02]  /*3e80*/  IADD3 R0, R0, 0x39, RZ ;  /* 0x0000003900007810 */ /* 0x000fe40007ffe0ff */
[----:B------:R-:W-:Y:S02]  /*3e90*/  FSEL R39, R51, -INF , !P1 ;  /* 0xff80000033277808 */ /* 0x000fe40004800000 */
[----:B------:R-:W-:Y:S02]  /*3ea0*/  ISETP.GE.AND P0, PT, R0, UR14, PT ;  /* 0x0000000e00007c0c */ /* 0x000fe4000bf06270 */
[----:B------:R-:W-:-:S02]  /*3eb0*/  ISETP.GE.AND P1, PT, R3, UR14, PT ;  /* 0x0000000e03007c0c */ /* 0x000fc4000bf26270 */
[----:B------:R-:W-:Y:S02]  /*3ec0*/  FSEL R3, R19, -INF , !P0 ;  /* 0xff80000013037808 */ /* 0x000fe40004000000 */
[----:B------:R-:W-:Y:S02]  /*3ed0*/  FSEL R252, R23, -INF , !P0 ;  /* 0xff80000017fc7808 */ /* 0x000fe40004000000 */
[----:B------:R-:W-:Y:S01]  /*3ee0*/  FSEL R186, R17, -INF , !P0 ;  /* 0xff80000011ba7808 */ /* 0x000fe20004000000 */
[----:B------:R1:W-:Y:S01]  /*3ef0*/  STL [R1], R3 ;  /* 0x0000000301007387 */ /* 0x0003e20000100800 */
[----:B------:R-:W-:Y:S02]  /*3f00*/  FSEL R23, R21, -INF , !P0 ;  /* 0xff80000015177808 */ /* 0x000fe40004000000 */
[----:B------:R-:W-:Y:S02]  /*3f10*/  PLOP3.LUT P0, PT, PT, PT, UP0, 0x80, 0x0 ;  /* 0x000000000000781c */ /* 0x000fe40003f0f008 */
[----:B------:R-:W-:-:S02]  /*3f20*/  LOP3.LUT R0, R153, R154, RZ, 0xfc, !PT ;  /* 0x0000009a99007212 */ /* 0x000fc400078efcff */
        /* <DEDUP_REMOVED lines=17> */
[----:B------:R-:W-:Y:S01]  /*4040*/  FSEL R175, R20, -INF , !P1 ;  /* 0xff80000014af7808 */ /* 0x000fe20004800000 */
[----:B------:R-:W-:Y:S05]  /*4050*/  @!P0 BRA `(.L_x_139) ;  /* 0x000004a000008947 */ /* 0x000fea0003800000 */
[----:B-1----:R-:W-:Y:S01]  /*4060*/  ULEA.HI.SX32 UR5, UR8, 0xfffffffe, 0x1a ;  /* 0xfffffffe08057891 */ /* 0x002fe2000f8fd23f */
[----:B------:R-:W-:Y:S01]  /*4070*/  ISETP.GE.AND P3, PT, R178, c[0x0][0x220], PT ;  /* 0x00008800b2007a0c */ /* 0x000fe20003f66270 */
[----:B------:R-:W-:Y:S01]  /*4080*/  BSSY B0, `(.L_x_140) ;  /* 0x0000046000007945 */ /* 0x000fe20003800000 */
[----:B------:R-:W-:Y:S01]  /*4090*/  ISETP.GE.AND P2, PT, R171, c[0x0][0x220], PT ;  /* 0x00008800ab007a0c */ /* 0x000fe20003f46270 */
[----:B------:R-:W-:-:S02]  /*40a0*/  USHF.R.S32.HI UR4, URZ, 0x1f, UR5 ;  /* 0x0000001f3f047899 */ /* 0x000fc40008011405 */
[----:B------:R-:W-:Y:S01]  /*40b0*/  UIMAD UR15, UR15, UR5, URZ ;  /* 0x000000050f0f72a4 */ /* 0x000fe2000f8e023f */
[----:B------:R-:W-:-:S03]  /*40c0*/  IMAD.WIDE.U32 R6, R170, UR5, R176 ;  /* 0x00000005aa067c25 */ /* 0x000fc6000f8e00b0 */
[----:B------:R-:W-:Y:S02]  /*40d0*/  UIMAD UR4, UR4, UR16, UR15 ;  /* 0x00000010040472a4 */ /* 0x000fe4000f8e020f */
[C---:B------:R-:W-:Y:S02]  /*40e0*/  IADD3 R5, P1, R6.reuse, UR11, RZ ;  /* 0x0000000b06057c10 */ /* 0x040fe4000ff3e0ff */
[C---:B------:R-:W-:Y:S01]  /*40f0*/  @!P3 LEA R8, P5, R6.reuse, c[0x0][0x168], 0x1 ;  /* 0x00005a000608ba11 */ /* 0x040fe200078a08ff */
[----:B------:R1:W-:Y:S01]  /*4100*/  @P3 STS.128 [R239+0x8000], RZ ;  /* 0x008000ffef003388 */ /* 0x0003e20000000c00 */
[----:B------:R-:W-:Y:S02]  /*4110*/  IADD3 R7, R7, UR4, RZ ;  /* 0x0000000407077c10 */ /* 0x000fe4000fffe0ff */
[C---:B------:R-:W-:Y:S02]  /*4120*/  @!P2 LEA R10, P4, R6.reuse, c[0x0][0x168], 0x1 ;  /* 0x00005a00060aaa11 */ /* 0x040fe400078808ff */
[----:B------:R-:W-:-:S02]  /*4130*/  @!P3 LEA.HI.X R9, R6, c[0x0][0x16c], R7, 0x1, P5 ;  /* 0x00005b000609ba11 */ /* 0x000fc400028f0c07 */
[----:B------:R-:W-:Y:S02]  /*4140*/  @!P2 LEA.HI.X R11, R6, c[0x0][0x16c], R7, 0x1, P4 ;  /* 0x00005b00060baa11 */ /* 0x000fe400020f0c07 */
[----:B------:R-:W-:Y:S01]  /*4150*/  IADD3.X R7, R7, UR9, RZ, P1, !PT ;  /* 0x0000000907077c10 */ /* 0x000fe20008ffe4ff */
[----:B------:R-:W-:Y:S01]  /*4160*/  @!PT LDS RZ, [RZ] ;  /* 0x00000000fffff984 */ /* 0x000fe20000000800 */
[----:B------:R-:W-:Y:S01]  /*4170*/  @!PT LDS RZ, [RZ] ;  /* 0x00000000fffff984 */ /* 0x000fe20000000800 */
[----:B------:R-:W-:Y:S01]  /*4180*/  @!PT LDS RZ, [RZ] ;  /* 0x00000000fffff984 */ /* 0x000fe20000000800 */
[----:B------:R2:W-:Y:S01]  /*4190*/  @!P3 LDGSTS.E.BYPASS.LTC128B.128 [R239+0x8000], [R8.64] ;  /* 0x0800000008efbfae */ /* 0x0005e2000b901d52 */
[C---:B------:R-:W-:Y:S02]  /*41a0*/  @!P3 LEA R16, P5, R5.reuse, c[0x0][0x168], 0x1 ;  /* 0x00005a000510ba11 */ /* 0x040fe400078a08ff */
[C---:B------:R-:W-:Y:S01]  /*41b0*/  @!P2 LEA R12, P1, R5.reuse, c[0x0][0x168], 0x1 ;  /* 0x00005a00050caa11 */ /* 0x040fe200078208ff */
[----:B------:R1:W-:Y:S01]  /*41c0*/  @P2 STS.128 [R239+0xa000], RZ ;  /* 0x00a000ffef002388 */ /* 0x0003e20000000c00 */
[C---:B------:R-:W-:Y:S02]  /*41d0*/  IADD3 R3, P4, R5.reuse, UR11, RZ ;  /* 0x0000000b05037c10 */ /* 0x040fe4000ff9e0ff */
[C-C-:B------:R-:W-:Y:S01]  /*41e0*/  @!P3 LEA.HI.X R17, R5.reuse, c[0x0][0x16c], R7.reuse, 0x1, P5 ;  /* 0x00005b000511ba11 */ /* 0x140fe200028f0c07 */
[----:B------:R-:W-:Y:S01]  /*41f0*/  @!PT LDS RZ, [RZ] ;  /* 0x00000000fffff984 */ /* 0x000fe20000000800 */
[----:B------:R-:W-:Y:S01]  /*4200*/  @!PT LDS RZ, [RZ] ;  /* 0x00000000fffff984 */ /* 0x000fe20000000800 */
[----:B------:R-:W-:Y:S01]  /*4210*/  @!PT LDS RZ, [RZ] ;  /* 0x00000000fffff984 */ /* 0x000fe20000000800 */
[----:B------:R3:W-:Y:S01]  /*4220*/  @!P2 LDGSTS.E.BYPASS.LTC128B.128 [R239+0xa000], [R10.64+0x80] ;  /* 0x0a0000800aefafae */ /* 0x0007e2000b901d52 */
[----:B------:R-:W-:-:S02]  /*4230*/  @!P2 LEA.HI.X R13, R5, c[0x0][0x16c], R7, 0x1, P1 ;  /* 0x00005b00050daa11 */ /* 0x000fc400008f0c07 */
[----:B------:R-:W-:Y:S01]  /*4240*/  @!P3 LEA R14, P6, R3, c[0x0][0x168], 0x1 ;  /* 0x00005a00030eba11 */ /* 0x000fe200078c08ff */
[----:B------:R1:W-:Y:S01]  /*4250*/  @P3 STS.128 [R239+0x8800], RZ ;  /* 0x008800ffef003388 */ /* 0x0003e20000000c00 */
[----:B------:R-:W-:Y:S02]  /*4260*/  IADD3.X R5, R7, UR9, RZ, P4, !PT ;  /* 0x0000000907057c10 */ /* 0x000fe4000a7fe4ff */
[C---:B------:R-:W-:Y:S01]  /*4270*/  IADD3 R6, P5, R3.reuse, UR11, RZ ;  /* 0x0000000b03067c10 */ /* 0x040fe2000ffbe0ff */
[----:B------:R-:W-:Y:S01]  /*4280*/  @!PT LDS RZ, [RZ] ;  /* 0x00000000fffff984 */ /* 0x000fe20000000800 */
[----:B------:R-:W-:Y:S01]  /*4290*/  @!PT LDS RZ, [RZ] ;  /* 0x00000000fffff984 */ /* 0x000fe20000000800 */
[----:B------:R-:W-:Y:S01]  /*42a0*/  @!PT LDS RZ, [RZ] ;  /* 0x00000000fffff984 */ /* 0x000fe20000000800 */
[----:B------:R1:W-:Y:S01]  /*42b0*/  @!P3 LDGSTS.E.BYPASS.LTC128B.128 [R239+0x8800], [R16.64] ;  /* 0x0880000010efbfae */ /* 0x0003e2000b901d52 */
[----:B------:R-:W-:-:S03]  /*42c0*/  @!P3 LEA.HI.X R15, R3, c[0x0][0x16c], R5, 0x1, P6 ;  /* 0x00005b00030fba11 */ /* 0x000fc600030f0c05 */
[----:B------:R1:W-:Y:S04]  /*42d0*/  @P2 STS.128 [R239+0xa800], RZ ;  /* 0x00a800ffef002388 */ /* 0x0003e80000000c00 */
[----:B------:R-:W-:Y:S01]  /*42e0*/  @!PT LDS RZ, [RZ] ;  /* 0x00000000fffff984 */ /* 0x000fe20000000800 */
[----:B------:R-:W-:Y:S01]  /*42f0*/  @!PT LDS RZ, [RZ] ;  /* 0x00000000fffff984 */ /* 0x000fe20000000800 */
[----:B------:R-:W-:Y:S01]  /*4300*/  @!PT LDS RZ, [RZ] ;  /* 0x00000000fffff984 */ /* 0x000fe20000000800 */
[----:B------:R1:W-:Y:S01]  /*4310*/  @!P2 LDGSTS.E.BYPASS.LTC128B.128 [R239+0xa800], [R12.64+0x80] ;  /* 0x0a8000800cefafae */ /* 0x0003e2000b901d52 */
[----:B--2---:R-:W-:-:S03]  /*4320*/  @!P2 LEA R8, P1, R3, c[0x0][0x168], 0x1 ;  /* 0x00005a000308aa11 */ /* 0x004fc600078208ff */
[----:B------:R1:W-:Y:S01]  /*4330*/  @P3 STS.128 [R239+0x9000], RZ ;  /* 0x009000ffef003388 */ /* 0x0003e20000000c00 */
[----:B------:R-:W-:-:S03]  /*4340*/  @!P2 LEA.HI.X R9, R3, c[0x0][0x16c], R5, 0x1, P1 ;  /* 0x00005b000309aa11 */ /* 0x000fc600008f0c05 */
[----:B------:R-:W-:Y:S01]  /*4350*/  @!PT LDS RZ, [RZ] ;  /* 0x00000000fffff984 */ /* 0x000fe20000000800 */
[----:B------:R-:W-:Y:S01]  /*4360*/  @!PT LDS RZ, [RZ] ;  /* 0x00000000fffff984 */ /* 0x000fe20000000800 */
[----:B------:R-:W-:Y:S01]  /*4370*/  @!PT LDS RZ, [RZ] ;  /* 0x00000000fffff984 */ /* 0x000fe20000000800 */
[----:B------:R1:W-:Y:S01]  /*4380*/  @!P3 LDGSTS.E.BYPASS.LTC128B.128 [R239+0x9000], [R14.64] ;  /* 0x090000000eefbfae */ /* 0x0003e2000b901d52 */
[----:B------:R-:W-:Y:S02]  /*4390*/  IADD3.X R5, R5, UR9, RZ, P5, !PT ;  /* 0x0000000905057c10 */ /* 0x000fe4000affe4ff */
[C---:B---3--:R-:W-:Y:S01]  /*43a0*/  @!P3 LEA R10, P4, R6.reuse, c[0x0][0x168], 0x1 ;  /* 0x00005a00060aba11 */ /* 0x048fe200078808ff */
[----:B------:R1:W-:Y:S03]  /*43b0*/  @P2 STS.128 [R239+0xb000], RZ ;  /* 0x00b000ffef002388 */ /* 0x0003e60000000c00 */
[----:B------:R-:W-:Y:S01]  /*43c0*/  @!P3 LEA.HI.X R11, R6, c[0x0][0x16c], R5, 0x1, P4 ;  /* 0x00005b00060bba11 */ /* 0x000fe200020f0c05 */
[----:B------:R-:W-:Y:S01]  /*43d0*/  @!PT LDS RZ, [RZ] ;  /* 0x00000000fffff984 */ /* 0x000fe20000000800 */
[----:B------:R-:W-:Y:S01]  /*43e0*/  @!PT LDS RZ, [RZ] ;  /* 0x00000000fffff984 */ /* 0x000fe20000000800 */
[----:B------:R-:W-:Y:S01]  /*43f0*/  @!PT LDS RZ, [RZ] ;  /* 0x00000000fffff984 */ /* 0x000fe20000000800 */
[----:B------:R1:W-:Y:S04]  /*4400*/  @!P2 LDGSTS.E.BYPASS.LTC128B.128 [R239+0xb000], [R8.64+0x80] ;  /* 0x0b00008008efafae */ /* 0x0003e8000b901d52 */
[----:B------:R1:W-:Y:S04]  /*4410*/  @P3 STS.128 [R239+0x9800], RZ ;  /* 0x009800ffef003388 */ /* 0x0003e80000000c00 */
        /* <DEDUP_REMOVED lines=12> */
.L_x_141:
[----:B------:R-:W-:Y:S05]  /*44e0*/  BSYNC B0 ;  /* 0x0000000000007941 */ /* 0x000fea0003800000 */
.L_x_140:
[----:B------:R-:W0:Y:S02]  /*44f0*/  LDGDEPBAR ;  /* 0x00000000000079af */ /* 0x000e240000000000 */
.L_x_139:
        /* <DEDUP_REMOVED lines=34> */
[----:B------:R1:W-:Y:S03]  /*4720*/  STL [R1+0x60], R228 ;  /* 0x000060e401007387 */ /* 0x0003e60000100800 */
[----:B------:R-:W-:Y:S01]  /*4730*/  FMNMX.FTZ R172, R212, R172, !PT ;  /* 0x000000acd4ac7209 */ /* 0x000fe20007810000 */
[----:B------:R-:W-:Y:S03]  /*4740*/  STL [R1+0x5c], R227 ;  /* 0x00005ce301007387 */ /* 0x000fe60000100800 */
[----:B------:R-:W-:Y:S01]  /*4750*/  FMNMX.FTZ R172, R175, R172, !PT ;  /* 0x000000acafac7209 */ /* 0x000fe20007810000 */
[----:B------:R-:W-:Y:S03]  /*4760*/  STL [R1+0x58], R226 ;  /* 0x000058e201007387 */ /* 0x000fe60000100800 */
[----:B------:R-:W-:Y:S01]  /*4770*/  FMNMX.FTZ R172, R23, R172, !PT ;  /* 0x000000ac17ac7209 */ /* 0x000fe20007810000 */
[----:B------:R-:W-:Y:S04]  /*4780*/  STL [R1+0x54], R225 ;  /* 0x000054e101007387 */ /* 0x000fe80000100800 */
[----:B------:R-:W2:Y:S04]  /*4790*/  SHFL.BFLY PT, R5, R172, 0x2, 0x1f ;  /* 0x0c401f00ac057f89 */ /* 0x000ea800000e0000 */
[----:B------:R-:W-:Y:S04]  /*47a0*/  STL [R1+0x50], R220 ;  /* 0x000050dc01007387 */ /* 0x000fe80000100800 */
[----:B------:R-:W-:Y:S01]  /*47b0*/  STL [R1+0xbc], R175 ;  /* 0x0000bcaf01007387 */ /* 0x000fe20000100800 */
[----:B-1----:R-:W-:-:S03]  /*47c0*/  MOV R228, R78 ;  /* 0x0000004e00e47202 */ /* 0x002fc60000000f00 */
[----:B------:R-:W-:Y:S01]  /*47d0*/  STL [R1+0xb0], R252 ;  /* 0x0000b0fc01007387 */ /* 0x000fe20000100800 */
[----:B--2---:R-:W-:Y:S02]  /*47e0*/  FMNMX.FTZ R172, R172, R5, !PT ;  /* 0x00000005acac7209 */ /* 0x004fe40007810000 */
[----:B------:R-:W-:Y:S02]  /*47f0*/  FMNMX.FTZ R5, R205, R3, !PT ;  /* 0x00000003cd057209 */ /* 0x000fe40007810000 */
[----:B------:R-:W-:Y:S01]  /*4800*/  FMNMX.FTZ R3, R74, R73, !PT ;  /* 0x000000494a037209 */ /* 0x000fe20007810000 */
[----:B------:R-:W1:Y:S01]  /*4810*/  SHFL.BFLY PT, R7, R172, 0x1, 0x1f ;  /* 0x0c201f00ac077f89 */ /* 0x000e6200000e0000 */
[----:B------:R-:W-:Y:S02]  /*4820*/  FMNMX.FTZ R5, R215, R5, !PT ;  /* 0x00000005d7057209 */ /* 0x000fe40007810000 */
[----:B------:R-:W-:Y:S02]  /*4830*/  FMNMX.FTZ R3, R72, R3, !PT ;  /* 0x0000000348037209 */ /* 0x000fe40007810000 */
[----:B------:R-:W-:-:S02]  /*4840*/  FMNMX.FTZ R5, R197, R5, !PT ;  /* 0x00000005c5057209 */ /* 0x000fc40007810000 */
[----:B------:R-:W-:Y:S02]  /*4850*/  FMNMX.FTZ R6, R69, R3, !PT ;  /* 0x0000000345067209 */ /* 0x000fe40007810000 */
[----:B------:R-:W-:Y:S02]  /*4860*/  FMNMX.FTZ R3, R252, R5, !PT ;  /* 0x00000005fc037209 */ /* 0x000fe40007810000 */
[----:B------:R-:W-:-:S03]  /*4870*/  FMNMX.FTZ R5, R68, R6, !PT ;  /* 0x0000000644057209 */ /* 0x000fc60007810000 */
[----:B------:R-:W2:Y:S01]  /*4880*/  SHFL.BFLY PT, R171, R3, 0x2, 0x1f ;  /* 0x0c401f0003ab7f89 */ /* 0x000ea200000e0000 */
[----:B-1----:R-:W-:-:S04]  /*4890*/  FMNMX.FTZ R172, R172, R7, !PT ;  /* 0x00000007acac7209 */ /* 0x002fc80007810000 */
[C---:B------:R-:W-:Y:S01]  /*48a0*/  FSETP.NEU.FTZ.AND P1, PT, R172.reuse, -INF , PT ;  /* 0xff800000ac00780b */ /* 0x040fe20003f3d000 */
[----:B------:R-:W-:Y:S01]  /*48b0*/  FMUL.FTZ R22, R172, c[0x0][0x23c] ;  /* 0x00008f00ac167a20 */ /* 0x000fe20000410000 */
[----:B------:R1:W-:Y:S04]  /*48c0*/  STL [R1+0x90], R172 ;  /* 0x000090ac01007387 */ /* 0x0003e80000100800 */
[----:B-1----:R-:W3:Y:S01]  /*48d0*/  LDL.LU R172, [R1] ;  /* 0x0000000001ac7983 */ /* 0x002ee20000300800 */
[----:B------:R-:W-:Y:S02]  /*48e0*/  FMNMX.FTZ R5, R70, R5, !PT ;  /* 0x0000000546057209 */ /* 0x000fe40007810000 */
[----:B------:R-:W-:Y:S02]  /*48f0*/  FSEL R22, R22, RZ, P1 ;  /* 0x000000ff16167208 */ /* 0x000fe40000800000 */
[----:B------:R-:W-:-:S02]  /*4900*/  FMNMX.FTZ R6, R46, R5, !PT ;  /* 0x000000052e067209 */ /* 0x000fc40007810000 */
[----:B--2---:R-:W-:Y:S01]  /*4910*/  FMNMX.FTZ R171, R3, R171, !PT ;  /* 0x000000ab03ab7209 */ /* 0x004fe20007810000 */
[--C-:B------:R-:W-:Y:S01]  /*4920*/  FFMA.FTZ R5, R65, c[0x0][0x23c], -R22.reuse ;  /* 0x00008f0041057a23 */ /* 0x100fe20000010816 */
[----:B------:R-:W-:Y:S01]  /*4930*/  FMNMX.FTZ R6, R45, R6, !PT ;  /* 0x000000062d067209 */ /* 0x000fe20007810000 */
[--C-:B------:R-:W-:Y:S02]  /*4940*/  FFMA.FTZ R3, R56, c[0x0][0x23c], -R22.reuse ;  /* 0x00008f0038037a23 */ /* 0x100fe40000010816 */
[----:B------:R1:W-:Y:S01]  /*4950*/  MUFU.EX2 R238, R5 ;  /* 0x0000000500ee7308 */ /* 0x0003e20000000800 */
[----:B------:R-:W-:Y:S01]  /*4960*/  FMNMX.FTZ R6, R173, R6, !PT ;  /* 0x00000006ad067209 */ /* 0x000fe20007810000 */
[----:B------:R-:W-:-:S03]  /*4970*/  FFMA.FTZ R7, R64, c[0x0][0x23c], -R22 ;  /* 0x00008f0040077a23 */ /* 0x000fc60000010816 */
[----:B------:R-:W-:-:S03]  /*4980*/  FMNMX.FTZ R6, R164, R6, !PT ;  /* 0x00000006a4067209 */ /* 0x000fc60007810000 */
[----:B------:R2:W-:Y:S01]  /*4990*/  MUFU.EX2 R231, R3 ;  /* 0x0000000300e77308 */ /* 0x0005e20000000800 */
[----:B------:R-:W-:-:S04]  /*49a0*/  FMNMX.FTZ R6, R163, R6, !PT ;  /* 0x00000006a3067209 */ /* 0x000fc80007810000 */
[----:B------:R-:W-:Y:S02]  /*49b0*/  FMNMX.FTZ R170, R162, R6, !PT ;  /* 0x00000006a2aa7209 */ /* 0x000fe40007810000 */
[----:B-1----:R-:W-:Y:S01]  /*49c0*/  FMNMX.FTZ R5, R77, R75, !PT ;  /* 0x0000004b4d057209 */ /* 0x002fe20007810000 */
[----:B------:R1:W-:Y:S01]  /*49d0*/  MUFU.EX2 R239, R7 ;  /* 0x0000000700ef7308 */ /* 0x0003e20000000800 */
[----:B------:R-:W-:Y:S02]  /*49e0*/  FMNMX.FTZ R170, R187, R170, !PT ;  /* 0x000000aabbaa7209 */ /* 0x000fe40007810000 */
[----:B------:R-:W-:Y:S02]  /*49f0*/  FMNMX.FTZ R5, R76, R5, !PT ;  /* 0x000000054c057209 */ /* 0x000fe40007810000 */
[----:B------:R-:W-:Y:S02]  /*4a00*/  FMNMX.FTZ R170, R185, R170, !PT ;  /* 0x000000aab9aa7209 */ /* 0x000fe40007810000 */
[----:B------:R-:W-:-:S02]  /*4a10*/  FMNMX.FTZ R5, R71, R5, !PT ;  /* 0x0000000547057209 */ /* 0x000fc40007810000 */
[----:B------:R-:W-:Y:S02]  /*4a20*/  FMNMX.FTZ R170, R184, R170, !PT ;  /* 0x000000aab8aa7209 */ /* 0x000fe40007810000 */
[----:B------:R-:W-:Y:S02]  /*4a30*/  FMNMX.FTZ R5, R80, R5, !PT ;  /* 0x0000000550057209 */ /* 0x000fe40007810000 */
[----:B------:R-:W-:Y:S02]  /*4a40*/  FMNMX.FTZ R170, R186, R170, !PT ;  /* 0x000000aabaaa7209 */ /* 0x000fe40007810000 */
[----:B--2---:R-:W-:Y:S01]  /*4a50*/  FMNMX.FTZ R3, R81, R5, !PT ;  /* 0x0000000551037209 */ /* 0x004fe20007810000 */
[----:B------:R-:W-:Y:S01]  /*4a60*/  FFMA.FTZ R5, R57, c[0x0][0x23c], -R22 ;  /* 0x00008f0039057a23 */ /* 0x000fe20000010816 */
[----:B-1----:R-:W1:Y:S02]  /*4a70*/  SHFL.BFLY PT, R7, R171, 0x1, 0x1f ;  /* 0x0c201f00ab077f89 */ /* 0x002e6400000e0000 */
[----:B------:R-:W-:Y:S01]  /*4a80*/  FMNMX.FTZ R3, R53, R3, !PT ;  /* 0x0000000335037209 */ /* 0x000fe20007810000 */
[----:B------:R2:W-:Y:S01]  /*4a90*/  MUFU.EX2 R227, R5 ;  /* 0x0000000500e37308 */ /* 0x0005e20000000800 */
[----:B------:R-:W4:Y:S02]  /*4aa0*/  SHFL.BFLY PT, R6, R170, 0x2, 0x1f ;  /* 0x0c401f00aa067f89 */ /* 0x000f2400000e0000 */
[----:B------:R-:W-:-:S04]  /*4ab0*/  FMNMX.FTZ R3, R47, R3, !PT ;  /* 0x000000032f037209 */ /* 0x000fc80007810000 */
[----:B------:R-:W-:-:S04]  /*4ac0*/  FMNMX.FTZ R3, R174, R3, !PT ;  /* 0x00000003ae037209 */ /* 0x000fc80007810000 */
[----:B------:R-:W-:-:S04]  /*4ad0*/  FMNMX.FTZ R3, R168, R3, !PT ;  /* 0x00000003a8037209 */ /* 0x000fc80007810000 */
[----:B------:R-:W-:Y:S01]  /*4ae0*/  FMNMX.FTZ R3, R167, R3, !PT ;  /* 0x00000003a7037209 */ /* 0x000fe20007810000 */
[----:B--2---:R-:W-:-:S03]  /*4af0*/  FFMA.FTZ R5, R52, c[0x0][0x23c], -R22 ;  /* 0x00008f0034057a23 */ /* 0x004fc60000010816 */
[----:B------:R-:W-:Y:S02]  /*4b00*/  FMNMX.FTZ R3, R166, R3, !PT ;  /* 0x00000003a6037209 */ /* 0x000fe40007810000 */
[----:B-1----:R-:W-:Y:S01]  /*4b10*/  FMNMX.FTZ R171, R171, R7, !PT ;  /* 0x00000007abab7209 */ /* 0x002fe20007810000 */
[----:B------:R-:W1:Y:S01]  /*4b20*/  MUFU.EX2 R5, R5 ;  /* 0x0000000500057308 */ /* 0x000e620000000800 */
[----:B------:R-:W-:Y:S02]  /*4b30*/  FMNMX.FTZ R3, R199, R3, !PT ;  /* 0x00000003c7037209 */ /* 0x000fe40007810000 */
[----:B----4-:R-:W-:Y:S01]  /*4b40*/  FMNMX.FTZ R170, R170, R6, !PT ;  /* 0x00000006aaaa7209 */ /* 0x010fe20007810000 */
[C---:B------:R-:W-:Y:S01]  /*4b50*/  FMUL.FTZ R21, R171.reuse, c[0x0][0x23c] ;  /* 0x00008f00ab157a20 */ /* 0x040fe20000410000 */
[----:B------:R-:W-:Y:S02]  /*4b60*/  FMNMX.FTZ R3, R198, R3, !PT ;  /* 0x00000003c6037209 */ /* 0x000fe40007810000 */
[----:B------:R-:W-:Y:S01]  /*4b70*/  FSETP.NEU.FTZ.AND P1, PT, R171, -INF , PT ;  /* 0xff800000ab00780b */ /* 0x000fe20003f3d000 */
[----:B------:R-:W2:Y:S01]  /*4b80*/  SHFL.BFLY PT, R7, R170, 0x1, 0x1f ;  /* 0x0c201f00aa077f89 */ /* 0x000ea200000e0000 */
[----:B------:R-:W-:-:S02]  /*4b90*/  FMNMX.FTZ R3, R228, R3, !PT ;  /* 0x00000003e4037209 */ /* 0x000fc40007810000 */
[----:B------:R-:W-:Y:S01]  /*4ba0*/  FSEL R21, R21, RZ, P1 ;  /* 0x000000ff15157208 */ /* 0x000fe20000800000 */
[----:B-1----:R1:W-:Y:S01]  /*4bb0*/  STL [R1+0x40], R5 ;  /* 0x0000400501007387 */ /* 0x0023e20000100800 */
[----:B--2---:R-:W-:-:S04]  /*4bc0*/  FMNMX.FTZ R170, R170, R7, !PT ;  /* 0x00000007aaaa7209 */ /* 0x004fc80007810000 */
[C---:B------:R-:W-:Y:S01]  /*4bd0*/  FSETP.NEU.FTZ.AND P1, PT, R170.reuse, -INF , PT ;  /* 0xff800000aa00780b */ /* 0x040fe20003f3d000 */
[----:B------:R-:W-:Y:S02]  /*4be0*/  FMUL.FTZ R20, R170, c[0x0][0x23c] ;  /* 0x00008f00aa147a20 */ /* 0x000fe40000410000 */
[----:B-1----:R-:W-:-:S03]  /*4bf0*/  FFMA.FTZ R5, R38, c[0x0][0x23c], -R22 ;  /* 0x00008f0026057a23 */ /* 0x002fc60000010816 */
[----:B------:R-:W-:-:S03]  /*4c00*/  FSEL R20, R20, RZ, P1 ;  /* 0x000000ff14147208 */ /* 0x000fc60000800000 */
[----:B------:R-:W1:Y:S02]  /*4c10*/  MUFU.EX2 R5, R5 ;  /* 0x0000000500057308 */ /* 0x000e640000000800 */
[----:B-1----:R1:W-:Y:S04]  /*4c20*/  STL [R1+0x44], R5 ;  /* 0x0000440501007387 */ /* 0x0023e80000100800 */
[----:B------:R2:W-:Y:S01]  /*4c30*/  STL [R1+0x94], R171 ;  /* 0x000094ab01007387 */ /* 0x0005e20000100800 */
[----:B-1----:R-:W-:-:S04]  /*4c40*/  FFMA.FTZ R5, R37, c[0x0][0x23c], -R22 ;  /* 0x00008f0025057a23 */ /* 0x002fc80000010816 */
[----:B------:R1:W-:Y:S02]  /*4c50*/  MUFU.EX2 R196, R5 ;  /* 0x0000000500c47308 */ /* 0x0003e40000000800 */
[----:B-1----:R-:W-:-:S06]  /*4c60*/  FFMA.FTZ R5, R36, c[0x0][0x23c], -R22 ;  /* 0x00008f0024057a23 */ /* 0x002fcc0000010816 */
[----:B--2---:R1:W-:Y:S02]  /*4c70*/  MUFU.EX2 R171, R5 ;  /* 0x0000000500ab7308 */ /* 0x0043e40000000800 */
[----:B-1----:R-:W-:-:S06]  /*4c80*/  FFMA.FTZ R5, R67, c[0x0][0x23c], -R21 ;  /* 0x00008f0043057a23 */ /* 0x002fcc0000010815 */
[----:B------:R1:W-:Y:S02]  /*4c90*/  MUFU.EX2 R236, R5 ;  /* 0x0000000500ec7308 */ /* 0x0003e40000000800 */
[----:B-1----:R-:W-:-:S06]  /*4ca0*/  FFMA.FTZ R5, R66, c[0x0][0x23c], -R21 ;  /* 0x00008f0042057a23 */ /* 0x002fcc0000010815 */
[----:B------:R1:W2:Y:S01]  /*4cb0*/  MUFU.EX2 R237, R5 ;  /* 0x0000000500ed7308 */ /* 0x0002a20000000800 */
[----:B---3--:R-:W-:Y:S01]  /*4cc0*/  FMNMX.FTZ R3, R172, R3, !PT ;  /* 0x00000003ac037209 */ /* 0x008fe20007810000 */
[----:B------:R-:W-:Y:S01]  /*4cd0*/  STL [R1+0x98], R172 ;  /* 0x000098ac01007387 */ /* 0x000fe20000100800 */
[----:B-1----:R-:W-:-:S03]  /*4ce0*/  FFMA.FTZ R5, R58, c[0x0][0x23c], -R21 ;  /* 0x00008f003a057a23 */ /* 0x002fc60000010815 */
[----:B------:R-:W1:Y:S01]  /*4cf0*/  SHFL.BFLY PT, R6, R3, 0x2, 0x1f ;  /* 0x0c401f0003067f89 */ /* 0x000e6200000e0000 */
[----:B--2---:R-:W-:Y:S01]  /*4d00*/  F2FP.BF16.PACK_AB R17, R237, R236 ;  /* 0x000000eced11723e */ /* 0x004fe200000010ff */
[----:B------:R2:W-:Y:S02]  /*4d10*/  MUFU.EX2 R208, R5 ;  /* 0x0000000500d07308 */ /* 0x0005e40000000800 */
[----:B------:R-:W-:Y:S01]  /*4d20*/  STL [R1+0x9c], R170 ;  /* 0x00009caa01007387 */ /* 0x000fe20000100800 */
[----:B--2---:R-:W-:-:S05]  /*4d30*/  FFMA.FTZ R5, R59, c[0x0][0x23c], -R21 ;  /* 0x00008f003b057a23 */ /* 0x004fca0000010815 */
[----:B------:R2:W3:Y:S01]  /*4d40*/  MUFU.EX2 R230, R5 ;  /* 0x0000000500e67308 */ /* 0x0004e20000000800 */
[----:B-1----:R-:W-:-:S05]  /*4d50*/  FMNMX.FTZ R3, R3, R6, !PT ;  /* 0x0000000603037209 */ /* 0x002fca0007810000 */
[----:B------:R-:W1:Y:S01]  /*4d60*/  SHFL.BFLY PT, R6, R3, 0x1, 0x1f ;  /* 0x0c201f0003067f89 */ /* 0x000e6200000e0000 */
[----:B--2---:R-:W-:-:S04]  /*4d70*/  FFMA.FTZ R5, R54, c[0x0][0x23c], -R21 ;  /* 0x00008f0036057a23 */ /* 0x004fc80000010815 */
[----:B------:R2:W-:Y:S01]  /*4d80*/  MUFU.EX2 R204, R5 ;  /* 0x0000000500cc7308 */ /* 0x0005e20000000800 */
[----:B-1----:R-:W-:-:S04]  /*4d90*/  FMNMX.FTZ R3, R3, R6, !PT ;  /* 0x0000000603037209 */ /* 0x002fc80007810000 */
[C---:B------:R-:W-:Y:S01]  /*4da0*/  FSETP.NEU.FTZ.AND P1, PT, R3.reuse, -INF , PT ;  /* 0xff8000000300780b */ /* 0x040fe20003f3d000 */
[----:B------:R-:W-:Y:S01]  /*4db0*/  FMUL.FTZ R6, R3, c[0x0][0x23c] ;  /* 0x00008f0003067a20 */ /* 0x000fe20000410000 */
[----:B------:R1:W-:Y:S01]  /*4dc0*/  STL [R1+0xa0], R3 ;  /* 0x0000a00301007387 */ /* 0x0003e20000100800 */
[----:B--2---:R-:W-:-:S04]  /*4dd0*/  FFMA.FTZ R5, R55, c[0x0][0x23c], -R21 ;  /* 0x00008f0037057a23 */ /* 0x004fc80000010815 */
[----:B------:R2:W-:Y:S02]  /*4de0*/  MUFU.EX2 R206, R5 ;  /* 0x0000000500ce7308 */ /* 0x0005e40000000800 */
[--C-:B--2---:R-:W-:Y:S01]  /*4df0*/  FFMA.FTZ R5, R44, c[0x0][0x23c], -R21.reuse ;  /* 0x00008f002c057a23 */ /* 0x104fe20000010815 */
[----:B-1----:R-:W2:Y:S05]  /*4e00*/  LDL.LU R3, [R1+0x40] ;  /* 0x0000400001037983 */ /* 0x002eaa0000300800 */
[----:B------:R1:W-:Y:S01]  /*4e10*/  MUFU.EX2 R234, R5 ;  /* 0x0000000500ea7308 */ /* 0x0003e20000000800 */
[----:B------:R-:W-:Y:S04]  /*4e20*/  STL [R1+0xa8], R238 ;  /* 0x0000a8ee01007387 */ /* 0x000fe80000100800 */
[----:B------:R-:W-:Y:S04]  /*4e30*/  STL [R1+0xa4], R239 ;  /* 0x0000a4ef01007387 */ /* 0x000fe80000100800 */
[----:B------:R-:W-:Y:S04]  /*4e40*/  STL [R1+0xb4], R231 ;  /* 0x0000b4e701007387 */ /* 0x000fe80000100800 */
[----:B------:R-:W-:Y:S01]  /*4e50*/  STL [R1+0xac], R227 ;  /* 0x0000ace301007387 */ /* 0x000fe20000100800 */
[----:B-1----:R-:W-:-:S03]  /*4e60*/  FFMA.FTZ R5, R39, c[0x0][0x23c], -R21 ;  /* 0x00008f0027057a23 */ /* 0x002fc60000010815 */
[----:B------:R1:W-:Y:S01]  /*4e70*/  STL [R1+0xb8], R237 ;  /* 0x0000b8ed01007387 */ /* 0x0003e20000100800 */
[----:B------:R4:W-:Y:S01]  /*4e80*/  MUFU.EX2 R209, R5 ;  /* 0x0000000500d17308 */ /* 0x0009e20000000800 */
[----:B------:R-:W-:Y:S02]  /*4e90*/  IMAD.SHL.U32 R221, R0, 0x2, RZ ;  /* 0x0000000200dd7824 */ /* 0x000fe400078e00ff */
[----:B----4-:R-:W-:-:S03]  /*4ea0*/  FFMA.FTZ R5, R74, c[0x0][0x23c], -R20 ;  /* 0x00008f004a057a23 */ /* 0x010fc60000010814 */
[----:B------:R-:W4:Y:S02]  /*4eb0*/  LDSM.16.MT88.4 R40, [R221+0xc000] ;  /* 0x00c00000dd28783b */ /* 0x000f240000004200 */
[----:B------:R3:W-:Y:S02]  /*4ec0*/  MUFU.EX2 R175, R5 ;  /* 0x0000000500af7308 */ /* 0x0007e40000000800 */
[----:B-1----:R-:W2:Y:S01]  /*4ed0*/  LDL.LU R237, [R1+0x44] ;  /* 0x0000440001ed7983 */ /* 0x002ea20000300800 */
[----:B------:R-:W-:Y:S02]  /*4ee0*/  LEA R222, R4, R221, 0x1 ;  /* 0x000000dd04de7211 */ /* 0x000fe400078e08ff */
[----:B------:R-:W-:Y:S01]  /*4ef0*/  FSEL R0, R6, RZ, P1 ;  /* 0x000000ff06007208 */ /* 0x000fe20000800000 */
[----:B------:R-:W-:Y:S01]  /*4f00*/  LDSM.16.MT88.4 R60, [R221+0xc800] ;  /* 0x00c80000dd3c783b */ /* 0x000fe20000004200 */
[----:B------:R-:W-:Y:S02]  /*4f10*/  F2FP.BF16.PACK_AB R16, R239, R238 ;  /* 0x000000eeef10723e */ /* 0x000fe400000010ff */
[----:B------:R-:W-:Y:S01]  /*4f20*/  F2FP.BF16.PACK_AB R18, R227, R231 ;  /* 0x000000e7e312723e */ /* 0x000fe200000010ff */
[----:B------:R-:W-:Y:S01]  /*4f30*/  IMAD R224, R2, 0x2, R221 ;  /* 0x0000000202e07824 */ /* 0x000fe200078e02dd */
[----:B---3--:R-:W-:Y:S01]  /*4f40*/  F2FP.BF16.PACK_AB R19, R230, R208 ;  /* 0x000000d0e613723e */ /* 0x008fe200000010ff */
[----:B------:R-:W-:Y:S01]  /*4f50*/  LDSM.16.MT88.4 R64, [R222+0xe000] ;  /* 0x00e00000de40783b */ /* 0x000fe20000004200 */
[----:B------:R-:W-:Y:S01]  /*4f60*/  FFMA.FTZ R5, R73, c[0x0][0x23c], -R20 ;  /* 0x00008f0049057a23 */ /* 0x000fe20000010814 */
[----:B------:R-:W-:Y:S01]  /*4f70*/  LEA R223, R2, R222, 0x1 ;  /* 0x000000de02df7211 */ /* 0x000fe200078e08ff */
[----:B------:R-:W-:Y:S01]  /*4f80*/  FFMA.FTZ R4, R76, c[0x0][0x23c], -R0 ;  /* 0x00008f004c047a23 */ /* 0x000fe20000010800 */
[----:B------:R-:W-:Y:S01]  /*4f90*/  LDSM.16.MT88.4 R24, [R222+0xc000] ;  /* 0x00c00000de18783b */ /* 0x000fe20000004200 */
[----:B------:R1:W3:Y:S01]  /*4fa0*/  MUFU.EX2 R213, R5 ;  /* 0x0000000500d57308 */ /* 0x0002e20000000800 */
[----:B------:R-:W-:-:S02]  /*4fb0*/  FFMA.FTZ R2, R70, c[0x0][0x23c], -R20 ;  /* 0x00008f0046027a23 */ /* 0x000fc40000010814 */
[----:B------:R-:W-:Y:S04]  /*4fc0*/  LDSM.16.MT88.4 R36, [R224+0xe000] ;  /* 0x00e00000e024783b */ /* 0x000fe80000004200 */
[----:B------:R-:W-:Y:S04]  /*4fd0*/  LDSM.16.MT88.4 R32, [R223+0xe000] ;  /* 0x00e00000df20783b */ /* 0x000fe80000004200 */
[----:B------:R-:W-:Y:S04]  /*4fe0*/  LDSM.16.MT88.4 R56, [R224+0xc800] ;  /* 0x00c80000e038783b */ /* 0x000fe80000004200 */
[----:B------:R-:W-:Y:S01]  /*4ff0*/  LDSM.16.MT88.4 R48, [R221+0xe800] ;  /* 0x00e80000dd30783b */ /* 0x000fe20000004200 */
[----:B-1----:R-:W-:-:S03]  /*5000*/  FFMA.FTZ R5, R72, c[0x0][0x23c], -R20 ;  /* 0x00008f0048057a23 */ /* 0x002fc60000010814 */
[----:B------:R-:W-:Y:S01]  /*5010*/  LDSM.16.MT88.4 R28, [R222+0xc800] ;  /* 0x00c80000de1c783b */ /* 0x000fe20000004200 */
[----:B------:R1:W-:Y:S03]  /*5020*/  MUFU.EX2 R229, R5 ;  /* 0x0000000500e57308 */ /* 0x0003e60000000800 */
[----:B------:R-:W-:Y:S05]  /*5030*/  LDSM.16.MT88.4 R84, [R224+0xe800] ;  /* 0x00e80000e054783b */ /* 0x000fea0000004200 */
[----:B------:R3:W-:Y:S01]  /*5040*/  MUFU.EX2 R232, R2 ;  /* 0x0000000200e87308 */ /* 0x0007e20000000800 */
[----:B-1----:R-:W-:-:S07]  /*5050*/  FFMA.FTZ R5, R69, c[0x0][0x23c], -R20 ;  /* 0x00008f0045057a23 */ /* 0x002fce0000010814 */
[----:B------:R1:W1:Y:S01]  /*5060*/  MUFU.EX2 R225, R5 ;  /* 0x0000000500e17308 */ /* 0x0002620000000800 */
[----:B---3--:R-:W-:-:S07]  /*5070*/  FFMA.FTZ R2, R46, c[0x0][0x23c], -R20 ;  /* 0x00008f002e027a23 */ /* 0x008fce0000010814 */
[----:B------:R3:W-:Y:S01]  /*5080*/  MUFU.EX2 R211, R4 ;  /* 0x0000000400d37308 */ /* 0x0007e20000000800 */
[----:B-1----:R-:W-:-:S07]  /*5090*/  FFMA.FTZ R5, R77, c[0x0][0x23c], -R0 ;  /* 0x00008f004d057a23 */ /* 0x002fce0000010800 */
[----:B------:R1:W-:Y:S01]  /*50a0*/  MUFU.EX2 R235, R2 ;  /* 0x0000000200eb7308 */ /* 0x0003e20000000800 */
[----:B------:R-:W4:Y:S01]  /*50b0*/  LDSM.16.MT88.4 R76, [R224+0xc000] ;  /* 0x00c00000e04c783b */ /* 0x000f220000004200 */
[----:B---3--:R-:W-:-:S06]  /*50c0*/  FFMA.FTZ R4, R71, c[0x0][0x23c], -R0 ;  /* 0x00008f0047047a23 */ /* 0x008fcc0000010800 */
[----:B------:R3:W-:Y:S08]  /*50d0*/  MUFU.EX2 R207, R5 ;  /* 0x0000000500cf7308 */ /* 0x0007f00000000800 */
[----:B------:R4:W-:Y:S01]  /*50e0*/  MUFU.EX2 R220, R4 ;  /* 0x0000000400dc7308 */ /* 0x0009e20000000800 */
[----:B-1----:R-:W-:Y:S02]  /*50f0*/  FFMA.FTZ R2, R45, c[0x0][0x23c], -R20 ;  /* 0x00008f002d027a23 */ /* 0x002fe40000010814 */
[----:B---3--:R-:W-:-:S05]  /*5100*/  FFMA.FTZ R5, R75, c[0x0][0x23c], -R0 ;  /* 0x00008f004b057a23 */ /* 0x008fca0000010800 */
[----:B------:R1:W-:Y:S01]  /*5110*/  MUFU.EX2 R172, R2 ;  /* 0x0000000200ac7308 */ /* 0x0003e20000000800 */
[----:B------:R-:W3:Y:S07]  /*5120*/  LDSM.16.MT88.4 R72, [R223+0xc000] ;  /* 0x00c00000df48783b */ /* 0x000eee0000004200 */
[----:B------:R-:W1:Y:S01]  /*5130*/  MUFU.EX2 R210, R5 ;  /* 0x0000000500d27308 */ /* 0x000e620000000800 */
[----:B----4-:R-:W-:Y:S02]  /*5140*/  FFMA.FTZ R4, R68, c[0x0][0x23c], -R20 ;  /* 0x00008f0044047a23 */ /* 0x010fe40000010814 */
[----:B------:R-:W4:Y:S01]  /*5150*/  LDSM.16.MT88.4 R68, [R221+0xe000] ;  /* 0x00e00000dd44783b */ /* 0x000f220000004200 */
[----:B-1----:R-:W-:-:S04]  /*5160*/  FFMA.FTZ R2, R80, c[0x0][0x23c], -R0 ;  /* 0x00008f0050027a23 */ /* 0x002fc80000010800 */
[----:B------:R1:W-:Y:S01]  /*5170*/  MUFU.EX2 R252, R2 ;  /* 0x0000000200fc7308 */ /* 0x0003e20000000800 */
[----:B------:R-:W-:Y:S02]  /*5180*/  F2FP.BF16.PACK_AB R12, R213, R175 ;  /* 0x000000afd50c723e */ /* 0x000fe400000010ff */
[----:B------:R-:W-:Y:S02]  /*5190*/  F2FP.BF16.PACK_AB R14, R225, R229 ;  /* 0x000000e5e10e723e */ /* 0x000fe400000010ff */
[----:B------:R-:W-:Y:S02]  /*51a0*/  F2FP.BF16.PACK_AB R13, R210, R207 ;  /* 0x000000cfd20d723e */ /* 0x000fe400000010ff */
[----:B------:R-:W-:Y:S01]  /*51b0*/  F2FP.BF16.PACK_AB R15, R220, R211 ;  /* 0x000000d3dc0f723e */ /* 0x000fe200000010ff */
[----:B-1----:R-:W-:-:S06]  /*51c0*/  FFMA.FTZ R2, R81, c[0x0][0x23c], -R0 ;  /* 0x00008f0051027a23 */ /* 0x002fcc0000010800 */
[-C--:B------:R-:W-:Y:S01]  /*51d0*/  HMMA.16816.F32.BF16 R96, R12, R40.reuse, RZ ;  /* 0x000000280c60723c */ /* 0x080fe200000418ff */
[----:B------:R-:W1:Y:S01]  /*51e0*/  MUFU.EX2 R226, R4 ;  /* 0x0000000400e27308 */ /* 0x000e620000000800 */
[----:B------:R-:W-:Y:S07]  /*51f0*/  LDSM.16.MT88.4 R80, [R223+0xe800] ;  /* 0x00e80000df50783b */ /* 0x000fee0000004200 */
[----:B------:R1:W1:Y:S01]  /*5200*/  MUFU.EX2 R233, R2 ;  /* 0x0000000200e97308 */ /* 0x0002620000000800 */
[----:B------:R-:W-:Y:S01]  /*5210*/  HMMA.16816.F32.BF16 R100, R16, R40, RZ ;  /* 0x000000281064723c */ /* 0x000fe200000418ff */
[----:B-1----:R-:W-:-:S02]  /*5220*/  FFMA.FTZ R2, R53, c[0x0][0x23c], -R0 ;  /* 0x00008f0035027a23 */ /* 0x002fc40000010800 */
[----:B------:R-:W-:Y:S04]  /*5230*/  LDSM.16.MT88.4 R52, [R223+0xc800] ;  /* 0x00c80000df34783b */ /* 0x000fe80000004200 */
[----:B------:R1:W-:Y:S02]  /*5240*/  MUFU.EX2 R231, R2 ;  /* 0x0000000200e77308 */ /* 0x0003e40000000800 */
[----:B-1----:R-:W-:Y:S02]  /*5250*/  FFMA.FTZ R2, R47, c[0x0][0x23c], -R0 ;  /* 0x00008f002f027a23 */ /* 0x002fe40000010800 */
[----:B------:R-:W1:Y:S04]  /*5260*/  LDSM.16.MT88.4 R44, [R222+0xe800] ;  /* 0x00e80000de2c783b */ /* 0x000e680000004200 */
[----:B------:R-:W3:Y:S01]  /*5270*/  MUFU.EX2 R238, R2 ;  /* 0x0000000200ee7308 */ /* 0x000ee20000000800 */
[----:B------:R-:W-:-:S02]  /*5280*/  F2FP.BF16.PACK_AB R4, R232, R226 ;  /* 0x000000e2e804723e */ /* 0x000fc400000010ff */
[----:B------:R-:W-:Y:S02]  /*5290*/  F2FP.BF16.PACK_AB R5, R233, R252 ;  /* 0x000000fce905723e */ /* 0x000fe400000010ff */
[----:B------:R-:W-:Y:S02]  /*52a0*/  F2FP.BF16.PACK_AB R6, R172, R235 ;  /* 0x000000ebac06723e */ /* 0x000fe400000010ff */
[----:B------:R-:W-:Y:S02]  /*52b0*/  F2FP.BF16.PACK_AB R9, R206, R204 ;  /* 0x000000ccce09723e */ /* 0x000fe400000010ff */
[----:B------:R-:W-:Y:S02]  /*52c0*/  F2FP.BF16.PACK_AB R10, R171, R196 ;  /* 0x000000c4ab0a723e */ /* 0x000fe400000010ff */
[----:B------:R-:W-:Y:S02]  /*52d0*/  F2FP.BF16.PACK_AB R11, R209, R234 ;  /* 0x000000ead10b723e */ /* 0x000fe400000010ff */
[----:B---3--:R-:W-:Y:S01]  /*52e0*/  F2FP.BF16.PACK_AB R7, R238, R231 ;  /* 0x000000e7ee07723e */ /* 0x008fe200000010ff */
[----:B------:R-:W-:Y:S08]  /*52f0*/  HMMA.16816.F32.BF16 R152, R12, R76, RZ ;  /* 0x0000004c0c98723c */ /* 0x000ff000000418ff */
[----:B------:R-:W-:Y:S08]  /*5300*/  HMMA.16816.F32.BF16 R176, R4, R60, R96 ;  /* 0x0000003c04b0723c */ /* 0x000ff00000041860 */
[----:B------:R-:W-:Y:S08]  /*5310*/  HMMA.16816.F32.BF16 R96, R16, R76, RZ ;  /* 0x0000004c1060723c */ /* 0x000ff000000418ff */
[C---:B------:R-:W-:Y:S08]  /*5320*/  HMMA.16816.F32.BF16 R88, R12.reuse, R24, RZ ;  /* 0x000000180c58723c */ /* 0x040ff000000418ff */
[C---:B------:R-:W-:Y:S08]  /*5330*/  HMMA.16816.F32.BF16 R148, R12.reuse, R72, RZ ;  /* 0x000000480c94723c */ /* 0x040ff000000418ff */
[C---:B----4-:R-:W-:Y:S08]  /*5340*/  HMMA.16816.F32.BF16 R144, R12.reuse, R68, RZ ;  /* 0x000000440c90723c */ /* 0x050ff000000418ff */
[C---:B------:R-:W-:Y:S08]  /*5350*/  HMMA.16816.F32.BF16 R140, R12.reuse, R64, RZ ;  /* 0x000000400c8c723c */ /* 0x040ff000000418ff */
[C---:B------:R-:W-:Y:S08]  /*5360*/  HMMA.16816.F32.BF16 R112, R12.reuse, R36, RZ ;  /* 0x000000240c70723c */ /* 0x040ff000000418ff */
[C---:B------:R-:W-:Y:S08]  /*5370*/  HMMA.16816.F32.BF16 R104, R12.reuse, R32, RZ ;  /* 0x000000200c68723c */ /* 0x040ff000000418ff */
[C---:B------:R-:W-:Y:S08]  /*5380*/  HMMA.16816.F32.BF16 R136, R12.reuse, R42, RZ ;  /* 0x0000002a0c88723c */ /* 0x040ff000000418ff */
[C---:B------:R-:W-:Y:S08]  /*5390*/  HMMA.16816.F32.BF16 R132, R12.reuse, R26, RZ ;  /* 0x0000001a0c84723c */ /* 0x040ff000000418ff */
[----:B------:R-:W-:Y:S01]  /*53a0*/  HMMA.16816.F32.BF16 R128, R12, R78, RZ ;  /* 0x0000004e0c80723c */ /* 0x000fe200000418ff */
[----:B--2---:R-:W-:-:S07]  /*53b0*/  F2FP.BF16.PACK_AB R8, R237, R3 ;  /* 0x00000003ed08723e */ /* 0x004fce00000010ff */
[----:B------:R-:W-:Y:S08]  /*53c0*/  HMMA.16816.F32.BF16 R124, R12, R74, RZ ;  /* 0x0000004a0c7c723c */ /* 0x000ff000000418ff */
[----:B------:R-:W-:Y:S08]  /*53d0*/  HMMA.16816.F32.BF16 R180, R8, R60, R100 ;  /* 0x0000003c08b4723c */ /* 0x000ff00000041864 */
[C---:B------:R-:W-:Y:S08]  /*53e0*/  HMMA.16816.F32.BF16 R120, R12.reuse, R70, RZ ;  /* 0x000000460c78723c */ /* 0x040ff000000418ff */
[C---:B------:R-:W-:Y:S08]  /*53f0*/  HMMA.16816.F32.BF16 R116, R12.reuse, R66, RZ ;  /* 0x000000420c74723c */ /* 0x040ff000000418ff */
[C---:B------:R-:W-:Y:S08]  /*5400*/  HMMA.16816.F32.BF16 R108, R12.reuse, R38, RZ ;  /* 0x000000260c6c723c */ /* 0x040ff000000418ff */
[----:B------:R-:W-:Y:S08]  /*5410*/  HMMA.16816.F32.BF16 R100, R12, R34, RZ ;  /* 0x000000220c64723c */ /* 0x000ff000000418ff */
[C---:B------:R-:W-:Y:S08]  /*5420*/  HMMA.16816.F32.BF16 R12, R16.reuse, R64, RZ ;  /* 0x00000040100c723c */ /* 0x040ff000000418ff */
[----:B------:R-:W-:Y:S01]  /*5430*/  HMMA.16816.F32.BF16 R92, R16, R24, RZ ;  /* 0x00000018105c723c */ /* 0x000fe200000418ff */
[----:B------:R-:W-:Y:S01]  /*5440*/  FFMA.FTZ R2, R165, c[0x0][0x23c], -R22 ;  /* 0x00008f00a5027a23 */ /* 0x000fe20000010816 */
[----:B------:R-:W-:Y:S01]  /*5450*/  MOV R170, R215 ;  /* 0x000000d700aa7202 */ /* 0x000fe20000000f00 */
[----:B------:R-:W-:-:S05]  /*5460*/  IMAD.MOV.U32 R239, RZ, RZ, R214 ;  /* 0x000000ffffef7224 */ /* 0x000fca00078e00d6 */
[----:B------:R-:W-:Y:S01]  /*5470*/  HMMA.16816.F32.BF16 R152, R4, R56, R152 ;  /* 0x000000380498723c */ /* 0x000fe20000041898 */
[----:B------:R-:W-:Y:S01]  /*5480*/  MOV R60, R213 ;  /* 0x000000d5003c7202 */ /* 0x000fe20000000f00 */
[----:B------:R-:W-:Y:S01]  /*5490*/  IMAD.MOV.U32 R61, RZ, RZ, R210 ;  /* 0x000000ffff3d7224 */ /* 0x000fe200078e00d2 */
[----:B------:R-:W-:-:S05]  /*54a0*/  MOV R65, R209 ;  /* 0x000000d100417202 */ /* 0x000fca0000000f00 */
[----:B------:R-:W-:Y:S01]  /*54b0*/  HMMA.16816.F32.BF16 R96, R8, R56, R96 ;  /* 0x000000380860723c */ /* 0x000fe20000041860 */
[----:B------:R2:W-:Y:S07]  /*54c0*/  MUFU.EX2 R57, R2 ;  /* 0x0000000200397308 */ /* 0x0005ee0000000800 */
[C---:B------:R-:W-:Y:S08]  /*54d0*/  HMMA.16816.F32.BF16 R216, R4.reuse, R48, R144 ;  /* 0x0000003004d8723c */ /* 0x040ff00000041890 */
[----:B------:R-:W-:Y:S01]  /*54e0*/  HMMA.16816.F32.BF16 R188, R4, R28, R88 ;  /* 0x0000001c04bc723c */ /* 0x000fe20000041858 */
[----:B--2---:R-:W-:-:S07]  /*54f0*/  FFMA.FTZ R2, R160, c[0x0][0x23c], -R22 ;  /* 0x00008f00a0027a23 */ /* 0x004fce0000010816 */
[-C--:B-1----:R-:W-:Y:S08]  /*5500*/  HMMA.16816.F32.BF16 R248, R4, R44.reuse, R140 ;  /* 0x0000002c04f8723c */ /* 0x082ff0000004188c */
[C---:B------:R-:W-:Y:S08]  /*5510*/  HMMA.16816.F32.BF16 R144, R8.reuse, R44, R12 ;  /* 0x0000002c0890723c */ /* 0x040ff0000004180c */
[----:B------:R-:W-:Y:S07]  /*5520*/  HMMA.16816.F32.BF16 R192, R8, R28, R92 ;  /* 0x0000001c08c0723c */ /* 0x000fee000004185c */
[----:B------:R-:W-:Y:S01]  /*5530*/  IMAD.MOV.U32 R28, RZ, RZ, R208 ;  /* 0x000000ffff1c7224 */ /* 0x000fe200078e00d0 */
[----:B------:R-:W-:Y:S07]  /*5540*/  HMMA.16816.F32.BF16 R88, R16, R68, RZ ;  /* 0x000000441058723c */ /* 0x000fee00000418ff */
[----:B------:R-:W-:Y:S01]  /*5550*/  IMAD.MOV.U32 R69, RZ, RZ, R212 ;  /* 0x000000ffff457224 */ /* 0x000fe200078e00d4 */
[----:B------:R-:W-:Y:S01]  /*5560*/  HMMA.16816.F32.BF16 R140, R4, R50, R120 ;  /* 0x00000032048c723c */ /* 0x000fe20000041878 */
[----:B------:R-:W-:-:S06]  /*5570*/  MOV R68, R211 ;  /* 0x000000d300447202 */ /* 0x000fcc0000000f00 */
[----:B------:R-:W-:Y:S01]  /*5580*/  IMAD.MOV.U32 R122, RZ, RZ, R228 ;  /* 0x000000ffff7a7224 */ /* 0x000fe200078e00e4 */
[----:B------:R-:W-:Y:S01]  /*5590*/  HMMA.16816.F32.BF16 R12, R16, R36, RZ ;  /* 0x00000024100c723c */ /* 0x000fe200000418ff */
[----:B------:R1:W-:Y:S07]  /*55a0*/  MUFU.EX2 R228, R2 ;  /* 0x0000000200e47308 */ /* 0x0003ee0000000800 */
[C---:B------:R-:W-:Y:S08]  /*55b0*/  HMMA.16816.F32.BF16 R200, R4.reuse, R52, R148 ;  /* 0x0000003404c8723c */ /* 0x040ff00000041894 */
[----:B------:R-:W-:Y:S01]  /*55c0*/  HMMA.16816.F32.BF16 R244, R4, R84, R112 ;  /* 0x0000005404f4723c */ /* 0x000fe20000041870 */
[----:B-1----:R-:W-:-:S07]  /*55d0*/  FFMA.FTZ R2, R157, c[0x0][0x23c], -R22 ;  /* 0x00008f009d027a23 */ /* 0x002fce0000010816 */
[C---:B------:R-:W-:Y:S01]  /*55e0*/  HMMA.16816.F32.BF16 R240, R4.reuse, R80, R104 ;  /* 0x0000005004f0723c */ /* 0x040fe20000041868 */
[----:B------:R1:W-:Y:S07]  /*55f0*/  MUFU.EX2 R104, R2 ;  /* 0x0000000200687308 */ /* 0x0003ee0000000800 */
[C---:B------:R-:W-:Y:S08]  /*5600*/  HMMA.16816.F32.BF16 R136, R4.reuse, R62, R136 ;  /* 0x0000003e0488723c */ /* 0x040ff00000041888 */
[----:B------:R-:W-:Y:S01]  /*5610*/  HMMA.16816.F32.BF16 R132, R4, R30, R132 ;  /* 0x0000001e0484723c */ /* 0x000fe20000041884 */
[----:B-1----:R-:W-:-:S07]  /*5620*/  FFMA.FTZ R2, R156, c[0x0][0x23c], -R22 ;  /* 0x00008f009c027a23 */ /* 0x002fce0000010816 */
[C---:B------:R-:W-:Y:S08]  /*5630*/  HMMA.16816.F32.BF16 R128, R4.reuse, R58, R128 ;  /* 0x0000003a0480723c */ /* 0x040ff00000041880 */
[C---:B------:R-:W-:Y:S08]  /*5640*/  HMMA.16816.F32.BF16 R124, R4.reuse, R54, R124 ;  /* 0x00000036047c723c */ /* 0x040ff0000004187c */
[C---:B------:R-:W-:Y:S08]  /*5650*/  HMMA.16816.F32.BF16 R212, R4.reuse, R46, R116 ;  /* 0x0000002e04d4723c */ /* 0x040ff00000041874 */
[C---:B------:R-:W-:Y:S08]  /*5660*/  HMMA.16816.F32.BF16 R208, R4.reuse, R86, R108 ;  /* 0x0000005604d0723c */ /* 0x040ff0000004186c */
[----:B------:R-:W-:Y:S01]  /*5670*/  HMMA.16816.F32.BF16 R148, R4, R82, R100 ;  /* 0x000000520494723c */ /* 0x000fe20000041864 */
[----:B------:R-:W-:-:S07]  /*5680*/  IMAD.MOV.U32 R64, RZ, RZ, R198 ;  /* 0x000000ffff407224 */ /* 0x000fce00078e00c6 */
[C---:B------:R-:W-:Y:S01]  /*5690*/  HMMA.16816.F32.BF16 R4, R16.reuse, R32, RZ ;  /* 0x000000201004723c */ /* 0x040fe200000418ff */
[----:B------:R1:W-:Y:S07]  /*56a0*/  MUFU.EX2 R107, R2 ;  /* 0x00000002006b7308 */ /* 0x0003ee0000000800 */
[----:B------:R-:W-:Y:S01]  /*56b0*/  HMMA.16816.F32.BF16 R40, R16, R42, RZ ;  /* 0x0000002a1028723c */ /* 0x000fe200000418ff */
[----:B------:R-:W-:Y:S01]  /*56c0*/  IMAD.MOV.U32 R123, RZ, RZ, R64 ;  /* 0x000000ffff7b7224 */ /* 0x000fe200078e0040 */
[----:B------:R-:W-:Y:S01]  /*56d0*/  MOV R64, R69 ;  /* 0x0000004500407202 */ /* 0x000fe20000000f00 */
[----:B------:R-:W-:-:S02]  /*56e0*/  IMAD.MOV.U32 R106, RZ, RZ, R196 ;  /* 0x000000ffff6a7224 */ /* 0x000fc400078e00c4 */
[----:B------:R-:W-:Y:S02]  /*56f0*/  IMAD.MOV.U32 R69, RZ, RZ, R170 ;  /* 0x000000ffff457224 */ /* 0x000fe400078e00aa */
[----:B-1----:R-:W-:Y:S01]  /*5700*/  FFMA.FTZ R2, R169, c[0x0][0x23c], -R21 ;  /* 0x00008f00a9027a23 */ /* 0x002fe20000010815 */
[----:B------:R-:W-:-:S03]  /*5710*/  MOV R169, R106 ;  /* 0x0000006a00a97202 */ /* 0x000fc60000000f00 */
[----:B------:R1:W-:Y:S01]  /*5720*/  MUFU.EX2 R170, R2 ;  /* 0x0000000200aa7308 */ /* 0x0003e20000000800 */
[----:B------:R-:W-:Y:S01]  /*5730*/  IMAD.MOV.U32 R106, RZ, RZ, R60 ;  /* 0x000000ffff6a7224 */ /* 0x000fe200078e003c */
[----:B------:R-:W-:Y:S01]  /*5740*/  HMMA.16816.F32.BF16 R116, R8, R84, R12 ;  /* 0x000000540874723c */ /* 0x000fe2000004180c */
[----:B------:R-:W-:Y:S01]  /*5750*/  MOV R105, R65 ;  /* 0x0000004100697202 */ /* 0x000fe20000000f00 */
[----:B------:R-:W-:Y:S01]  /*5760*/  IMAD.MOV.U32 R65, RZ, RZ, R68 ;  /* 0x000000ffff417224 */ /* 0x000fe200078e0044 */
[----:B------:R-:W-:Y:S02]  /*5770*/  MOV R29, R199 ;  /* 0x000000c7001d7202 */ /* 0x000fe40000000f00 */
[----:B------:R-:W-:Y:S01]  /*5780*/  MOV R227, R197 ;  /* 0x000000c500e37202 */ /* 0x000fe20000000f00 */
[----:B-1----:R-:W-:Y:S02]  /*5790*/  FFMA.FTZ R2, R161, c[0x0][0x23c], -R21 ;  /* 0x00008f00a1027a23 */ /* 0x002fe40000010815 */
[----:B------:R-:W-:Y:S02]  /*57a0*/  HMMA.16816.F32.BF16 R12, R16, R70, RZ ;  /* 0x00000046100c723c */ /* 0x000fe400000418ff */
[----:B------:R1:W-:Y:S01]  /*57b0*/  MUFU.EX2 R60, R2 ;  /* 0x00000002003c7308 */ /* 0x0003e20000000800 */
[----:B------:R-:W-:-:S05]  /*57c0*/  MOV R68, R239 ;  /* 0x000000ef00447202 */ /* 0x000fca0000000f00 */
[----:B------:R-:W-:Y:S01]  /*57d0*/  HMMA.16816.F32.BF16 R92, R16, R72, RZ ;  /* 0x00000048105c723c */ /* 0x000fe200000418ff */
[----:B-1----:R-:W-:-:S07]  /*57e0*/  FFMA.FTZ R2, R159, c[0x0][0x23c], -R21 ;  /* 0x00008f009f027a23 */ /* 0x002fce0000010815 */
[----:B------:R-:W-:Y:S01]  /*57f0*/  HMMA.16816.F32.BF16 R196, R8, R80, R4 ;  /* 0x0000005008c4723c */ /* 0x000fe20000041804 */
[----:B------:R1:W-:Y:S07]  /*5800*/  MUFU.EX2 R239, R2 ;  /* 0x0000000200ef7308 */ /* 0x0003ee0000000800 */
[C---:B------:R-:W-:Y:S08]  /*5810*/  HMMA.16816.F32.BF16 R24, R16.reuse, R26, RZ ;  /* 0x0000001a1018723c */ /* 0x040ff000000418ff */
[----:B------:R-:W-:Y:S01]  /*5820*/  HMMA.16816.F32.BF16 R76, R16, R78, RZ ;  /* 0x0000004e104c723c */ /* 0x000fe200000418ff */
[----:B-1----:R-:W-:-:S07]  /*5830*/  FFMA.FTZ R2, R158, c[0x0][0x23c], -R21 ;  /* 0x00008f009e027a23 */ /* 0x002fce0000010815 */
[C---:B------:R-:W-:Y:S08]  /*5840*/  HMMA.16816.F32.BF16 R72, R16.reuse, R74, RZ ;  /* 0x0000004a1048723c */ /* 0x040ff000000418ff */
[C---:B------:R-:W-:Y:S08]  /*5850*/  HMMA.16816.F32.BF16 R4, R16.reuse, R66, RZ ;  /* 0x000000421004723c */ /* 0x040ff000000418ff */
[C---:B------:R-:W-:Y:S08]  /*5860*/  HMMA.16816.F32.BF16 R36, R16.reuse, R38, RZ ;  /* 0x000000261024723c */ /* 0x040ff000000418ff */
[----:B------:R-:W-:Y:S08]  /*5870*/  HMMA.16816.F32.BF16 R16, R16, R34, RZ ;  /* 0x000000221010723c */ /* 0x000ff000000418ff */
[----:B------:R-:W-:Y:S01]  /*5880*/  HMMA.16816.F32.BF16 R40, R8, R62, R40 ;  /* 0x0000003e0828723c */ /* 0x000fe20000041828 */
[----:B------:R1:W-:Y:S02]  /*5890*/  MUFU.EX2 R62, R2 ;  /* 0x00000002003e7308 */ /* 0x0003e40000000800 */
[----:B-1----:R-:W-:-:S06]  /*58a0*/  FFMA.FTZ R2, R173, c[0x0][0x23c], -R20 ;  /* 0x00008f00ad027a23 */ /* 0x002fcc0000010814 */
[----:B------:R1:W-:Y:S01]  /*58b0*/  MUFU.EX2 R67, R2 ;  /* 0x0000000200437308 */ /* 0x0003e20000000800 */
[----:B------:R-:W-:Y:S01]  /*58c0*/  HMMA.16816.F32.BF16 R112, R8, R48, R88 ;  /* 0x000000300870723c */ /* 0x000fe20000041858 */
[----:B-1----:R-:W-:Y:S02]  /*58d0*/  FFMA.FTZ R2, R164, c[0x0][0x23c], -R20 ;  /* 0x00008f00a4027a23 */ /* 0x002fe40000010814 */
[----:B------:R-:W-:-:S04]  /*58e0*/  IMAD.MOV.U32 R164, RZ, RZ, R231 ;  /* 0x000000ffffa47224 */ /* 0x000fc800078e00e7 */
[----:B------:R1:W-:Y:S01]  /*58f0*/  MUFU.EX2 R231, R2 ;  /* 0x0000000200e77308 */ /* 0x0003e20000000800 */
[----:B------:R-:W-:Y:S01]  /*5900*/  HMMA.16816.F32.BF16 R48, R8, R50, R12 ;  /* 0x000000320830723c */ /* 0x000fe2000004180c */
[----:B------:R-:W2:Y:S01]  /*5910*/  LDSM.16.MT88.4 R12, [R221+0xd000] ;  /* 0x00d00000dd0c783b */ /* 0x000ea20000004200 */
[----:B-1----:R-:W-:-:S05]  /*5920*/  FFMA.FTZ R2, R163, c[0x0][0x23c], -R20 ;  /* 0x00008f00a3027a23 */ /* 0x002fca0000010814 */
[----:B------:R1:W-:Y:S01]  /*5930*/  MUFU.EX2 R66, R2 ;  /* 0x0000000200427308 */ /* 0x0003e20000000800 */
[----:B------:R-:W-:Y:S01]  /*5940*/  HMMA.16816.F32.BF16 R80, R8, R82, R16 ;  /* 0x000000520850723c */ /* 0x000fe20000041810 */
[----:B------:R-:W3:Y:S01]  /*5950*/  LDSM.16.MT88.4 R16, [R222+0xd000] ;  /* 0x00d00000de10783b */ /* 0x000ee20000004200 */
[----:B------:R-:W-:Y:S01]  /*5960*/  MOV R108, R238 ;  /* 0x000000ee006c7202 */ /* 0x000fe20000000f00 */
[----:B-1----:R-:W-:-:S04]  /*5970*/  FFMA.FTZ R2, R174, c[0x0][0x23c], -R0 ;  /* 0x00008f00ae027a23 */ /* 0x002fc80000010800 */
[----:B------:R1:W-:Y:S01]  /*5980*/  MUFU.EX2 R173, R2 ;  /* 0x0000000200ad7308 */ /* 0x0003e20000000800 */
[----:B------:R-:W-:Y:S01]  /*5990*/  HMMA.16816.F32.BF16 R44, R8, R46, R4 ;  /* 0x0000002e082c723c */ /* 0x000fe20000041804 */
[----:B------:R-:W-:Y:S02]  /*59a0*/  IMAD.MOV.U32 R111, RZ, RZ, R227 ;  /* 0x000000ffff6f7224 */ /* 0x000fe400078e00e3 */
[----:B-1----:R-:W-:-:S04]  /*59b0*/  FFMA.FTZ R2, R168, c[0x0][0x23c], -R0 ;  /* 0x00008f00a8027a23 */ /* 0x002fc80000010800 */
[----:B------:R1:W4:Y:S01]  /*59c0*/  MUFU.EX2 R174, R2 ;  /* 0x0000000200ae7308 */ /* 0x0003220000000800 */
[----:B------:R-:W-:Y:S01]  /*59d0*/  FFMA.FTZ R4, R162, c[0x0][0x23c], -R20 ;  /* 0x00008f00a2047a23 */ /* 0x000fe20000010814 */
[----:B------:R-:W-:Y:S01]  /*59e0*/  HMMA.16816.F32.BF16 R24, R8, R30, R24 ;  /* 0x0000001e0818723c */ /* 0x000fe20000041818 */
[----:B-1----:R-:W-:-:S05]  /*59f0*/  FFMA.FTZ R2, R167, c[0x0][0x23c], -R0 ;  /* 0x00008f00a7027a23 */ /* 0x002fca0000010800 */
[----:B------:R1:W-:Y:S08]  /*5a00*/  MUFU.EX2 R238, R2 ;  /* 0x0000000200ee7308 */ /* 0x0003f00000000800 */
[----:B------:R2:W2:Y:S01]  /*5a10*/  MUFU.EX2 R63, R4 ;  /* 0x00000004003f7308 */ /* 0x0004a20000000800 */
[----:B-1----:R-:W-:-:S07]  /*5a20*/  FFMA.FTZ R2, R166, c[0x0][0x23c], -R0 ;  /* 0x00008f00a6027a23 */ /* 0x002fce0000010800 */
[----:B------:R-:W1:Y:S01]  /*5a30*/  MUFU.EX2 R227, R2 ;  /* 0x0000000200e37308 */ /* 0x000e620000000800 */
[----:B------:R-:W-:Y:S01]  /*5a40*/  HMMA.16816.F32.BF16 R100, R8, R52, R92 ;  /* 0x000000340864723c */ /* 0x000fe2000004185c */
[----:B----4-:R-:W-:Y:S02]  /*5a50*/  F2FP.BF16.PACK_AB R5, R174, R173 ;  /* 0x000000adae05723e */ /* 0x010fe400000010ff */
[----:B--2---:R-:W-:Y:S02]  /*5a60*/  F2FP.BF16.PACK_AB R4, R231, R67 ;  /* 0x00000043e704723e */ /* 0x004fe400000010ff */
[----:B------:R-:W-:-:S03]  /*5a70*/  F2FP.BF16.PACK_AB R6, R63, R66 ;  /* 0x000000423f06723e */ /* 0x000fc600000010ff */
[----:B------:R-:W-:Y:S01]  /*5a80*/  HMMA.16816.F32.BF16 R76, R8, R58, R76 ;  /* 0x0000003a084c723c */ /* 0x000fe2000004184c */
[----:B------:R-:W-:Y:S01]  /*5a90*/  MOV R168, R123 ;  /* 0x0000007b00a87202 */ /* 0x000fe20000000f00 */
[----:B------:R-:W-:Y:S01]  /*5aa0*/  IMAD.MOV.U32 R167, RZ, RZ, R105 ;  /* 0x000000ffffa77224 */ /* 0x000fe200078e0069 */
[----:B-1----:R-:W-:-:S05]  /*5ab0*/  F2FP.BF16.PACK_AB R7, R227, R238 ;  /* 0x000000eee307723e */ /* 0x002fca00000010ff */
[----:B------:R-:W-:Y:S01]  /*5ac0*/  HMMA.16816.F32.BF16 R72, R8, R54, R72 ;  /* 0x000000360848723c */ /* 0x000fe20000041848 */
[----:B------:R-:W-:-:S07]  /*5ad0*/  MOV R123, R106 ;  /* 0x0000006a007b7202 */ /* 0x000fce0000000f00 */
[----:B------:R-:W-:Y:S01]  /*5ae0*/  HMMA.16816.F32.BF16 R36, R8, R86, R36 ;  /* 0x000000560824723c */ /* 0x000fe20000041824 */
[----:B------:R-:W-:-:S06]  /*5af0*/  IMAD.MOV.U32 R120, RZ, RZ, R28 ;  /* 0x000000ffff787224 */ /* 0x000fcc00078e001c */
[----:B------:R-:W-:Y:S02]  /*5b00*/  F2FP.BF16.PACK_AB R8, R228, R57 ;  /* 0x00000039e408723e */ /* 0x000fe400000010ff */
[----:B------:R-:W-:Y:S02]  /*5b10*/  F2FP.BF16.PACK_AB R9, R60, R170 ;  /* 0x000000aa3c09723e */ /* 0x000fe400000010ff */
[----:B------:R-:W-:Y:S02]  /*5b20*/  F2FP.BF16.PACK_AB R10, R107, R104 ;  /* 0x000000686b0a723e */ /* 0x000fe400000010ff */
[----:B------:R-:W-:Y:S01]  /*5b30*/  F2FP.BF16.PACK_AB R11, R62, R239 ;  /* 0x000000ef3e0b723e */ /* 0x000fe200000010ff */
[----:B------:R-:W-:Y:S01]  /*5b40*/  IMAD.MOV.U32 R106, RZ, RZ, R187 ;  /* 0x000000ffff6a7224 */ /* 0x000fe200078e00bb */
[----:B------:R-:W-:Y:S01]  /*5b50*/  MOV R56, R29 ;  /* 0x0000001d00387202 */ /* 0x000fe20000000f00 */
[----:B------:R-:W-:Y:S01]  /*5b60*/  IMAD.MOV.U32 R105, RZ, RZ, R185 ;  /* 0x000000ffff697224 */ /* 0x000fe200078e00b9 */
[----:B------:R-:W-:Y:S01]  /*5b70*/  MOV R109, R186 ;  /* 0x000000ba006d7202 */ /* 0x000fe20000000f00 */
[----:B------:R-:W-:Y:S01]  /*5b80*/  HMMA.16816.F32.BF16 R176, R4, R12, R176 ;  /* 0x0000000c04b0723c */ /* 0x000fe200000418b0 */
[----:B------:R-:W-:-:S02]  /*5b90*/  MOV R110, R184 ;  /* 0x000000b8006e7202 */ /* 0x000fc40000000f00 */
[----:B------:R-:W-:Y:S01]  /*5ba0*/  MOV R158, R122 ;  /* 0x0000007a009e7202 */ /* 0x000fe20000000f00 */
[----:B------:R-:W-:Y:S01]  /*5bb0*/  IMAD.MOV.U32 R122, RZ, RZ, R68 ;  /* 0x000000ffff7a7224 */ /* 0x000fe200078e0044 */
[----:B------:R-:W-:-:S03]  /*5bc0*/  MOV R121, R69 ;  /* 0x0000004500797202 */ /* 0x000fc60000000f00 */
[----:B------:R-:W-:Y:S08]  /*5bd0*/  HMMA.16816.F32.BF16 R180, R8, R12, R180 ;  /* 0x0000000c08b4723c */ /* 0x000ff000000418b4 */
[-C--:B------:R-:W-:Y:S08]  /*5be0*/  HMMA.16816.F32.BF16 R184, R4, R14.reuse, R136 ;  /* 0x0000000e04b8723c */ /* 0x080ff00000041888 */
[C---:B------:R-:W-:Y:S01]  /*5bf0*/  HMMA.16816.F32.BF16 R28, R8.reuse, R14, R40 ;  /* 0x0000000e081c723c */ /* 0x040fe20000041828 */
[----:B------:R-:W1:Y:S07]  /*5c00*/  LDSM.16.MT88.4 R12, [R224+0xd000] ;  /* 0x00d00000e00c783b */ /* 0x000e6e0000004200 */
[-C--:B---3--:R-:W-:Y:S08]  /*5c10*/  HMMA.16816.F32.BF16 R68, R8, R16.reuse, R192 ;  /* 0x000000100844723c */ /* 0x088ff000000418c0 */
[C---:B------:R-:W-:Y:S08]  /*5c20*/  HMMA.16816.F32.BF16 R32, R4.reuse, R16, R188 ;  /* 0x000000100420723c */ /* 0x040ff000000418bc */
[-C--:B------:R-:W-:Y:S08]  /*5c30*/  HMMA.16816.F32.BF16 R52, R4, R18.reuse, R132 ;  /* 0x000000120434723c */ /* 0x080ff00000041884 */
[----:B------:R-:W-:Y:S01]  /*5c40*/  HMMA.16816.F32.BF16 R40, R8, R18, R24 ;  /* 0x000000120828723c */ /* 0x000fe20000041818 */
[----:B------:R-:W2:Y:S01]  /*5c50*/  LDSM.16.MT88.4 R16, [R223+0xd000] ;  /* 0x00d00000df10783b */ /* 0x000ea20000004200 */
[----:B------:R-:W-:-:S02]  /*5c60*/  IMAD.MOV.U32 R190, RZ, RZ, R104 ;  /* 0x000000ffffbe7224 */ /* 0x000fc400078e0068 */
[----:B------:R-:W-:Y:S01]  /*5c70*/  IMAD.MOV.U32 R188, RZ, RZ, R107 ;  /* 0x000000ffffbc7224 */ /* 0x000fe200078e006b */
[----:B------:R-:W-:Y:S01]  /*5c80*/  MOV R159, R206 ;  /* 0x000000ce009f7202 */ /* 0x000fe20000000f00 */
[----:B------:R-:W3:Y:S02]  /*5c90*/  LDSM.16.MT88.4 R24, [R222+0xf000] ;  /* 0x00f00000de18783b */ /* 0x000ee40000004200 */
[----:B-1----:R-:W-:Y:S01]  /*5ca0*/  HMMA.16816.F32.BF16 R84, R8, R12, R96 ;  /* 0x0000000c0854723c */ /* 0x002fe20000041860 */
[----:B------:R-:W-:-:S06]  /*5cb0*/  MOV R156, R204 ;  /* 0x000000cc009c7202 */ /* 0x000fcc0000000f00 */
[----:B------:R-:W-:Y:S01]  /*5cc0*/  MOV R99, R57 ;  /* 0x0000003900637202 */ /* 0x000fe20000000f00 */
[-C--:B------:R-:W-:Y:S07]  /*5cd0*/  HMMA.16816.F32.BF16 R92, R4, R14.reuse, R128 ;  /* 0x0000000e045c723c */ /* 0x080fee0000041880 */
[----:B------:R-:W-:Y:S02]  /*5ce0*/  IMAD.MOV.U32 R128, RZ, RZ, R56 ;  /* 0x000000ffff807224 */ /* 0x000fe400078e0038 */
[----:B------:R-:W-:Y:S01]  /*5cf0*/  HMMA.16816.F32.BF16 R56, R8, R14, R76 ;  /* 0x0000000e0838723c */ /* 0x000fe2000004184c */
[----:B------:R-:W-:-:S06]  /*5d00*/  IMAD.MOV.U32 R129, RZ, RZ, R207 ;  /* 0x000000ffff817224 */ /* 0x000fcc00078e00cf */
[----:B------:R-:W-:Y:S02]  /*5d10*/  MOV R77, R105 ;  /* 0x00000069004d7202 */ /* 0x000fe40000000f00 */
[----:B------:R-:W-:Y:S02]  /*5d20*/  MOV R76, R106 ;  /* 0x0000006a004c7202 */ /* 0x000fe40000000f00 */
[----:B--2---:R-:W-:Y:S01]  /*5d30*/  HMMA.16816.F32.BF16 R104, R4, R16, R200 ;  /* 0x000000100468723c */ /* 0x004fe200000418c8 */
[----:B------:R-:W-:-:S06]  /*5d40*/  MOV R78, R110 ;  /* 0x0000006e004e7202 */ /* 0x000fcc0000000f00 */
[----:B------:R-:W-:Y:S01]  /*5d50*/  IMAD.MOV.U32 R200, RZ, RZ, R64 ;  /* 0x000000ffffc87224 */ /* 0x000fe200078e0040 */
[----:B------:R-:W-:Y:S01]  /*5d60*/  MOV R202, R121 ;  /* 0x0000007900ca7202 */ /* 0x000fe20000000f00 */
[----:B------:R-:W-:Y:S01]  /*5d70*/  IMAD.MOV.U32 R201, RZ, RZ, R205 ;  /* 0x000000ffffc97224 */ /* 0x000fe200078e00cd */
[----:B------:R-:W-:Y:S01]  /*5d80*/  MOV R203, R111 ;  /* 0x0000006f00cb7202 */ /* 0x000fe20000000f00 */
[----:B------:R-:W-:Y:S01]  /*5d90*/  HMMA.16816.F32.BF16 R204, R8, R18, R72 ;  /* 0x0000001208cc723c */ /* 0x000fe20000041848 */
[----:B------:R-:W-:-:S06]  /*5da0*/  MOV R79, R109 ;  /* 0x0000006d004f7202 */ /* 0x000fcc0000000f00 */
        /* <DEDUP_REMOVED lines=13> */
[----:B------:R-:W2:Y:S01]  /*5e80*/  LDL.LU R175, [R1+0xbc] ;  /* 0x0000bc0001af7983 */ /* 0x000ea20000300800 */
[C---:B------:R-:W-:Y:S03]  /*5e90*/  HMMA.16816.F32.BF16 R88, R4.reuse, R12, R152 ;  /* 0x0000000c0458723c */ /* 0x040fe60000041898 */
[----:B------:R-:W1:Y:S01]  /*5ea0*/  LDSM.16.MT88.4 R12, [R221+0xf000] ;  /* 0x00f00000dd0c783b */ /* 0x000e620000004200 */
[----:B------:R-:W-:Y:S02]  /*5eb0*/  IMAD.MOV.U32 R2, RZ, RZ, R122 ;  /* 0x000000ffff027224 */ /* 0x000fe400078e007a */
[----:B------:R-:W-:Y:S02]  /*5ec0*/  IMAD.MOV.U32 R166, RZ, RZ, R108 ;  /* 0x000000ffffa67224 */ /* 0x000fe400078e006c */
[----:B------:R-:W-:Y:S01]  /*5ed0*/  FFMA.FTZ R2, R2, c[0x0][0x23c], -R22 ;  /* 0x00008f0002027a23 */ /* 0x000fe20000010816 */
[----:B------:R-:W-:Y:S01]  /*5ee0*/  HMMA.16816.F32.BF16 R108, R4, R18, R124 ;  /* 0x00000012046c723c */ /* 0x000fe2000004187c */
[----:B------:R-:W-:-:S07]  /*5ef0*/  MOV R73, R200 ;  /* 0x000000c800497202 */ /* 0x000fce0000000f00 */
[----:B---3--:R-:W-:Y:S01]  /*5f00*/  HMMA.16816.F32.BF16 R44, R8, R26, R44 ;  /* 0x0000001a082c723c */ /* 0x008fe2000004182c */
[----:B------:R-:W-:Y:S01]  /*5f10*/  IMAD.MOV.U32 R200, RZ, RZ, R203 ;  /* 0x000000ffffc87224 */ /* 0x000fe200078e00cb */
[----:B------:R-:W-:Y:S01]  /*5f20*/  MOV R203, R78 ;  /* 0x0000004e00cb7202 */ /* 0x000fe20000000f00 */
[----:B------:R-:W-:Y:S02]  /*5f30*/  IMAD.MOV.U32 R78, RZ, RZ, R168 ;  /* 0x000000ffff4e7224 */ /* 0x000fe400078e00a8 */
[----:B------:R-:W-:Y:S01]  /*5f40*/  IMAD.MOV.U32 R74, RZ, RZ, R201 ;  /* 0x000000ffff4a7224 */ /* 0x000fe200078e00c9 */
[----:B------:R-:W-:Y:S01]  /*5f50*/  MOV R201, R76 ;  /* 0x0000004c00c97202 */ /* 0x000fe20000000f00 */
[----:B------:R-:W-:Y:S01]  /*5f60*/  IMAD.MOV.U32 R76, RZ, RZ, R79 ;  /* 0x000000ffff4c7224 */ /* 0x000fe200078e004f */
[----:B------:R-:W-:Y:S01]  /*5f70*/  MOV R79, R169 ;  /* 0x000000a9004f7202 */ /* 0x000fe20000000f00 */
[C---:B-1----:R-:W-:Y:S08]  /*5f80*/  HMMA.16816.F32.BF16 R124, R4.reuse, R14, R140 ;  /* 0x0000000e047c723c */ /* 0x042ff0000004188c */
[----:B------:R-:W-:Y:S01]  /*5f90*/  HMMA.16816.F32.BF16 R140, R4, R26, R212 ;  /* 0x0000001a048c723c */ /* 0x000fe200000418d4 */
[----:B------:R1:W-:Y:S02]  /*5fa0*/  MUFU.EX2 R26, R2 ;  /* 0x00000002001a7308 */ /* 0x0003e40000000800 */
[----:B-1----:R-:W-:-:S06]  /*5fb0*/  FFMA.FTZ R2, R75, c[0x0][0x23c], -R22 ;  /* 0x00008f004b027a23 */ /* 0x002fcc0000010816 */
[----:B------:R2:W-:Y:S01]  /*5fc0*/  MUFU.EX2 R27, R2 ;  /* 0x00000002001b7308 */ /* 0x0005e20000000800 */
[----:B------:R-:W-:Y:S01]  /*5fd0*/  MOV R75, R202 ;  /* 0x000000ca004b7202 */ /* 0x000fe20000000f00 */
[----:B------:R-:W-:Y:S01]  /*5fe0*/  IMAD.MOV.U32 R202, RZ, RZ, R77 ;  /* 0x000000ffffca7224 */ /* 0x000fe200078e004d */
[----:B------:R-:W-:Y:S02]  /*5ff0*/  MOV R165, R123 ;  /* 0x0000007b00a57202 */ /* 0x000fe40000000f00 */
[----:B------:R-:W-:Y:S01]  /*6000*/  MOV R77, R128 ;  /* 0x00000080004d7202 */ /* 0x000fe20000000f00 */
[----:B------:R-:W-:Y:S01]  /*6010*/  IMAD.MOV.U32 R131, RZ, RZ, R60 ;  /* 0x000000ffff837224 */ /* 0x000fe200078e003c */
[----:B------:R-:W-:Y:S01]  /*6020*/  MOV R130, R61 ;  /* 0x0000003d00827202 */ /* 0x000fe20000000f00 */
[----:B------:R-:W-:Y:S01]  /*6030*/  IMAD.MOV.U32 R128, RZ, RZ, R165 ;  /* 0x000000ffff807224 */ /* 0x000fe200078e00a5 */
[----:B------:R-:W-:Y:S02]  /*6040*/  MOV R165, R237 ;  /* 0x000000ed00a57202 */ /* 0x000fe40000000f00 */
[----:B------:R-:W3:Y:S01]  /*6050*/  LDL.LU R237, [R1+0xb8] ;  /* 0x0000b80001ed7983 */ /* 0x000ee20000300800 */
[----:B--2---:R-:W-:-:S04]  /*6060*/  FFMA.FTZ R2, R175, c[0x0][0x23c], -R22 ;  /* 0x00008f00af027a23 */ /* 0x004fc80000010816 */
[----:B------:R1:W-:Y:S02]  /*6070*/  MUFU.EX2 R168, R2 ;  /* 0x0000000200a87308 */ /* 0x0003e40000000800 */
[----:B-1----:R-:W-:-:S06]  /*6080*/  FFMA.FTZ R2, R23, c[0x0][0x23c], -R22 ;  /* 0x00008f0017027a23 */ /* 0x002fcc0000010816 */
[----:B------:R1:W-:Y:S02]  /*6090*/  MUFU.EX2 R169, R2 ;  /* 0x0000000200a97308 */ /* 0x0003e40000000800 */
[--C-:B-1----:R-:W-:Y:S02]  /*60a0*/  FFMA.FTZ R2, R73, c[0x0][0x23c], -R21.reuse ;  /* 0x00008f0049027a23 */ /* 0x102fe40000010815 */
[----:B------:R-:W-:Y:S01]  /*60b0*/  IMAD.MOV.U32 R73, RZ, RZ, R74 ;  /* 0x000000ffff497224 */ /* 0x000fe200078e004a */
[----:B------:R-:W-:Y:S01]  /*60c0*/  MOV R74, R75 ;  /* 0x0000004b004a7202 */ /* 0x000fe20000000f00 */
[----:B------:R-:W-:Y:S01]  /*60d0*/  IMAD.MOV.U32 R75, RZ, RZ, R200 ;  /* 0x000000ffff4b7224 */ /* 0x000fe200078e00c8 */
[----:B------:R-:W-:Y:S01]  /*60e0*/  MOV R200, R201 ;  /* 0x000000c900c87202 */ /* 0x000fe20000000f00 */
        /* <DEDUP_REMOVED lines=23> */
[----:B------:R-:W-:Y:S01]  /*6260*/  MOV R79, R128 ;  /* 0x00000080004f7202 */ /* 0x000fe20000000f00 */
[----:B------:R-:W-:Y:S01]  /*6270*/  IMAD.MOV.U32 R128, RZ, RZ, R129 ;  /* 0x000000ffff807224 */ /* 0x000fe200078e0081 */
[----:B------:R-:W-:Y:S01]  /*6280*/  MOV R129, R130 ;  /* 0x0000008200817202 */ /* 0x000fe20000000f00 */
[----:B------:R-:W-:Y:S01]  /*6290*/  IMAD.MOV.U32 R130, RZ, RZ, R131 ;  /* 0x000000ffff827224 */ /* 0x000fe200078e0083 */
[----:B------:R-:W-:Y:S01]  /*62a0*/  MOV R131, R156 ;  /* 0x0000009c00837202 */ /* 0x000fe20000000f00 */
[----:B------:R-:W2:Y:S01]  /*62b0*/  LDL.LU R231, [R1+0xb4] ;  /* 0x0000b40001e77983 */ /* 0x000ea20000300800 */
[----:B------:R-:W-:-:S03]  /*62c0*/  IMAD.MOV.U32 R156, RZ, RZ, R252 ;  /* 0x000000ffff9c7224 */ /* 0x000fc600078e00fc */
[----:B------:R-:W4:Y:S01]  /*62d0*/  LDL.LU R252, [R1+0xb0] ;  /* 0x0000b00001fc7983 */ /* 0x000f220000300800 */
[----:B------:R-:W-:Y:S01]  /*62e0*/  IMAD.MOV.U32 R191, RZ, RZ, R67 ;  /* 0x000000ffffbf7224 */ /* 0x000fe200078e0043 */
[----:B------:R-:W-:Y:S01]  /*62f0*/  MOV R98, R62 ;  /* 0x0000003e00627202 */ /* 0x000fe20000000f00 */
[----:B------:R-:W-:Y:S01]  /*6300*/  IMAD.MOV.U32 R189, RZ, RZ, R66 ;  /* 0x000000ffffbd7224 */ /* 0x000fe200078e0042 */
[----:B------:R-:W-:Y:S01]  /*6310*/  MOV R157, R65 ;  /* 0x00000041009d7202 */ /* 0x000fe20000000f00 */
[----:B------:R-:W-:Y:S01]  /*6320*/  IMAD.MOV.U32 R97, RZ, RZ, R63 ;  /* 0x000000ffff617224 */ /* 0x000fe200078e003f */
[----:B------:R-:W-:Y:S01]  /*6330*/  HMMA.16816.F32.BF16 R64, R8, R12, R112 ;  /* 0x0000000c0840723c */ /* 0x000fe20000041870 */
[----:B------:R-:W-:-:S07]  /*6340*/  IMAD.MOV.U32 R96, RZ, RZ, R120 ;  /* 0x000000ffff607224 */ /* 0x000fce00078e0078 */
[----:B------:R-:W-:Y:S08]  /*6350*/  HMMA.16816.F32.BF16 R120, R4, R12, R216 ;  /* 0x0000000c0478723c */ /* 0x000ff000000418d8 */
[C---:B------:R-:W-:Y:S01]  /*6360*/  HMMA.16816.F32.BF16 R60, R8.reuse, R14, R48 ;  /* 0x0000000e083c723c */ /* 0x040fe20000041830 */
[----:B------:R-:W1:Y:S07]  /*6370*/  LDSM.16.MT88.4 R12, [R223+0xf000] ;  /* 0x00f00000df0c783b */ /* 0x000e6e0000004200 */
[----:B------:R-:W-:Y:S01]  /*6380*/  HMMA.16816.F32.BF16 R100, R8, R16, R100 ;  /* 0x000000100864723c */ /* 0x000fe20000041864 */
[----:B------:R-:W3:Y:S07]  /*6390*/  LDSM.16.MT88.4 R16, [R224+0xf000] ;  /* 0x00f00000e010783b */ /* 0x000eee0000004200 */
[-C--:B------:R-:W-:Y:S08]  /*63a0*/  HMMA.16816.F32.BF16 R136, R4, R24.reuse, R248 ;  /* 0x000000180488723c */ /* 0x080ff000000418f8 */
[----:B------:R-:W-:Y:S01]  /*63b0*/  HMMA.16816.F32.BF16 R132, R8, R24, R144 ;  /* 0x000000180884723c */ /* 0x000fe20000041890 */
[----:B------:R1:W-:Y:S01]  /*63c0*/  MUFU.EX2 R24, R2 ;  /* 0x0000000200187308 */ /* 0x0003e20000000800 */
[----:B------:R-:W-:Y:S01]  /*63d0*/  LDSM.16.MT88.4 R144, [R222+0xf800] ;  /* 0x00f80000de90783b */ /* 0x000fe20000004200 */
[----:B-1----:R-:W-:Y:S01]  /*63e0*/  FFMA.FTZ R2, R73, c[0x0][0x23c], -R21 ;  /* 0x00008f0049027a23 */ /* 0x002fe20000010815 */
[----:B------:R-:W-:Y:S01]  /*63f0*/  MOV R73, R74 ;  /* 0x0000004a00497202 */ /* 0x000fe20000000f00 */
[----:B------:R-:W-:-:S04]  /*6400*/  IMAD.MOV.U32 R74, RZ, RZ, R75 ;  /* 0x000000ffff4a7224 */ /* 0x000fc800078e004b */
[----:B------:R4:W-:Y:S01]  /*6410*/  MUFU.EX2 R25, R2 ;  /* 0x0000000200197308 */ /* 0x0009e20000000800 */
        /* <DEDUP_REMOVED lines=8> */
[----:B---3--:R-:W-:Y:S01]  /*64a0*/  HMMA.16816.F32.BF16 R192, R4, R18, R208 ;  /* 0x0000001204c0723c */ /* 0x008fe200000418d0 */
[----:B------:R-:W-:Y:S01]  /*64b0*/  IMAD.MOV.U32 R78, RZ, RZ, R79 ;  /* 0x000000ffff4e7224 */ /* 0x000fe200078e004f */
[----:B------:R-:W-:Y:S01]  /*64c0*/  MOV R79, R128 ;  /* 0x00000080004f7202 */ /* 0x000fe20000000f00 */
[----:B------:R-:W-:Y:S01]  /*64d0*/  IMAD.MOV.U32 R128, RZ, RZ, R129 ;  /* 0x000000ffff807224 */ /* 0x000fe200078e0081 */
[----:B------:R-:W-:-:S04]  /*64e0*/  MOV R129, R130 ;  /* 0x0000008200817202 */ /* 0x000fc80000000f00 */
[----:B------:R-:W-:Y:S01]  /*64f0*/  HMMA.16816.F32.BF16 R36, R8, R18, R36 ;  /* 0x000000120824723c */ /* 0x000fe20000041824 */
[----:B------:R-:W-:Y:S01]  /*6500*/  IMAD.MOV.U32 R130, RZ, RZ, R131 ;  /* 0x000000ffff827224 */ /* 0x000fe200078e0083 */
[----:B------:R-:W-:Y:S01]  /*6510*/  MOV R131, R96 ;  /* 0x0000006000837202 */ /* 0x000fe20000000f00 */
[----:B------:R-:W-:Y:S02]  /*6520*/  IMAD.MOV.U32 R96, RZ, RZ, R227 ;  /* 0x000000ffff607224 */ /* 0x000fe400078e00e3 */
[----:B------:R-:W3:Y:S01]  /*6530*/  LDL.LU R227, [R1+0xac] ;  /* 0x0000ac0001e37983 */ /* 0x000ee20000300800 */
[----:B----4-:R-:W-:-:S04]  /*6540*/  FFMA.FTZ R2, R252, c[0x0][0x23c], -R21 ;  /* 0x00008f00fc027a23 */ /* 0x010fc80000010815 */
[----:B------:R1:W-:Y:S02]  /*6550*/  MUFU.EX2 R240, R2 ;  /* 0x0000000200f07308 */ /* 0x0003e40000000800 */
[----:B-1----:R-:W-:Y:S01]  /*6560*/  FFMA.FTZ R2, R73, c[0x0][0x23c], -R20 ;  /* 0x00008f0049027a23 */ /* 0x002fe20000010814 */
[----:B------:R-:W-:Y:S01]  /*6570*/  MOV R73, R74 ;  /* 0x0000004a00497202 */ /* 0x000fe20000000f00 */
[----:B------:R-:W-:Y:S01]  /*6580*/  IMAD.MOV.U32 R74, RZ, RZ, R75 ;  /* 0x000000ffff4a7224 */ /* 0x000fe200078e004b */
[----:B------:R-:W-:Y:S01]  /*6590*/  MOV R75, R200 ;  /* 0x000000c8004b7202 */ /* 0x000fe20000000f00 */
[----:B------:R-:W-:Y:S02]  /*65a0*/  IMAD.MOV.U32 R200, RZ, RZ, R201 ;  /* 0x000000ffffc87224 */ /* 0x000fe400078e00c9 */
        /* <DEDUP_REMOVED lines=9> */
[----:B-1----:R-:W-:Y:S02]  /*6640*/  FFMA.FTZ R2, R73, c[0x0][0x23c], -R20 ;  /* 0x00008f0049027a23 */ /* 0x002fe40000010814 */
[----:B------:R-:W-:Y:S01]  /*6650*/  IMAD.MOV.U32 R73, RZ, RZ, R74 ;  /* 0x000000ffff497224 */ /* 0x000fe200078e004a */
[----:B------:R-:W-:Y:S01]  /*6660*/  MOV R74, R75 ;  /* 0x0000004b004a7202 */ /* 0x000fe20000000f00 */
[----:B------:R-:W-:Y:S01]  /*6670*/  IMAD.MOV.U32 R75, RZ, RZ, R200 ;  /* 0x000000ffff4b7224 */ /* 0x000fe200078e00c8 */
[----:B------:R-:W-:Y:S01]  /*6680*/  MOV R200, R201 ;  /* 0x000000c900c87202 */ /* 0x000fe20000000f00 */
[----:B------:R-:W-:Y:S01]  /*6690*/  IMAD.MOV.U32 R201, RZ, RZ, R202 ;  /* 0x000000ffffc97224 */ /* 0x000fe200078e00ca */
        /* <DEDUP_REMOVED lines=41> */
[----:B------:R1:W1:Y:S01]  /*6930*/  MUFU.EX2 R20, R2 ;  /* 0x0000000200147308 */ /* 0x0002620000000800 */
        /* <DEDUP_REMOVED lines=12> */
[----:B------:R-:W2:Y:S01]  /*6a00*/  LDL.LU R238, [R1+0xa8] ;  /* 0x0000a80001ee7983 */ /* 0x000ea20000300800 */
        /* <DEDUP_REMOVED lines=36> */
[----:B------:R-:W-:Y:S01]  /*6c50*/  MOV R98, R99 ;  /* 0x0000006300627202 */ /* 0x000fe20000000f00 */
[----:B------:R-:W-:Y:S01]  /*6c60*/  IMAD.MOV.U32 R99, RZ, RZ, R166 ;  /* 0x000000ffff637224 */ /* 0x000fe200078e00a6 */
[----:B------:R-:W-:Y:S01]  /*6c70*/  MOV R166, R172 ;  /* 0x000000ac00a67202 */ /* 0x000fe20000000f00 */
[----:B------:R1:W5:Y:S04]  /*6c80*/  LDL.LU R3, [R1+0xa0] ;  /* 0x0000a00001037983 */ /* 0x0003680000300800 */
[----:B------:R1:W5:Y:S04]  /*6c90*/  LDL.LU R170, [R1+0x9c] ;  /* 0x00009c0001aa7983 */ /* 0x0003680000300800 */
[----:B------:R-:W3:Y:S01]  /*6ca0*/  LDL.LU R172, [R1+0x98] ;  /* 0x0000980001ac7983 */ /* 0x000ee20000300800 */
[----:B------:R-:W-:Y:S03]  /*6cb0*/  HMMA.16816.F32.BF16 R48, R4, R14, R148 ;  /* 0x0000000e0430723c */ /* 0x000fe60000041894 */
[----:B------:R-:W1:Y:S05]  /*6cc0*/  LDSM.16.MT88.4 R188, [R221+0xd800] ;  /* 0x00d80000ddbc783b */ /* 0x000e6a0000004200 */
[C---:B------:R-:W-:Y:S08]  /*6cd0*/  HMMA.16816.F32.BF16 R196, R8.reuse, R12, R196 ;  /* 0x0000000c08c4723c */ /* 0x040ff000000418c4 */
[C---:B------:R-:W-:Y:S08]  /*6ce0*/  HMMA.16816.F32.BF16 R148, R8.reuse, R16, R116 ;  /* 0x000000100894723c */ /* 0x040ff00000041874 */
[----:B------:R-:W-:Y:S01]  /*6cf0*/  HMMA.16816.F32.BF16 R12, R8, R14, R80 ;  /* 0x0000000e080c723c */ /* 0x000fe20000041850 */
[----:B------:R4:W-:Y:S01]  /*6d00*/  MUFU.EX2 R11, R2 ;  /* 0x00000002000b7308 */ /* 0x0009e20000000800 */
[----:B------:R-:W1:Y:S06]  /*6d10*/  LDSM.16.MT88.4 R80, [R222+0xd800] ;  /* 0x00d80000de50783b */ /* 0x000e6c0000004200 */
[----:B------:R-:W-:Y:S01]  /*6d20*/  HMMA.16816.F32.BF16 R152, R4, R16, R244 ;  /* 0x000000100498723c */ /* 0x000fe200000418f4 */
[----:B----4-:R-:W-:-:S02]  /*6d30*/  FFMA.FTZ R2, R113, c[0x0][0x23c], -R0 ;  /* 0x00008f0071027a23 */ /* 0x010fc40000010800 */
[----:B------:R-:W-:Y:S01]  /*6d40*/  IMAD.MOV.U32 R113, RZ, RZ, R114 ;  /* 0x000000ffff717224 */ /* 0x000fe200078e0072 */
[----:B------:R-:W-:Y:S01]  /*6d50*/  MOV R114, R115 ;  /* 0x0000007300727202 */ /* 0x000fe20000000f00 */
[----:B------:R-:W-:Y:S01]  /*6d60*/  IMAD.MOV.U32 R115, RZ, RZ, R72 ;  /* 0x000000ffff737224 */ /* 0x000fe200078e0048 */
[----:B------:R-:W-:Y:S01]  /*6d70*/  MOV R72, R73 ;  /* 0x0000004900487202 */ /* 0x000fe20000000f00 */
[----:B------:R-:W-:Y:S01]  /*6d80*/  IMAD.MOV.U32 R73, RZ, RZ, R74 ;  /* 0x000000ffff497224 */ /* 0x000fe200078e004a */
[----:B------:R-:W-:Y:S01]  /*6d90*/  MOV R74, R75 ;  /* 0x0000004b004a7202 */ /* 0x000fe20000000f00 */
[----:B------:R4:W1:Y:S01]  /*6da0*/  MUFU.EX2 R17, R2 ;  /* 0x0000000200117308 */ /* 0x0008620000000800 */
        /* <DEDUP_REMOVED lines=8> */
[----:B----4-:R-:W-:-:S02]  /*6e30*/  FFMA.FTZ R2, R113, c[0x0][0x23c], -R0 ;  /* 0x00008f0071027a23 */ /* 0x010fc40000010800 */
[----:B------:R-:W-:Y:S02]  /*6e40*/  IMAD.MOV.U32 R113, RZ, RZ, R114 ;  /* 0x000000ffff717224 */ /* 0x000fe400078e0072 */
[----:B------:R-:W-:Y:S02]  /*6e50*/  IMAD.MOV.U32 R114, RZ, RZ, R72 ;  /* 0x000000ffff727224 */ /* 0x000fe400078e0048 */
        /* <DEDUP_REMOVED lines=27> */
[----:B------:R4:W-:Y:S01]  /*7010*/  MUFU.EX2 R16, R2 ;  /* 0x0000000200107308 */ /* 0x0009e20000000800 */
[----:B------:R-:W-:Y:S01]  /*7020*/  MOV R167, R171 ;  /* 0x000000ab00a77202 */ /* 0x000fe20000000f00 */
[----:B------:R-:W-:Y:S01]  /*7030*/  IMAD.MOV.U32 R112, RZ, RZ, R74 ;  /* 0x000000ffff707224 */ /* 0x000fe200078e004a */
[----:B------:R-:W-:Y:S01]  /*7040*/  MOV R113, R75 ;  /* 0x0000004b00717202 */ /* 0x000fe20000000f00 */
[----:B------:R-:W-:-:S02]  /*7050*/  FADD.FTZ R10, R249, R6 ;  /* 0x00000006f90a7221 */ /* 0x000fc40000010000 */
        /* <DEDUP_REMOVED lines=11> */
[----:B------:R-:W-:Y:S02]  /*7110*/  IMAD.MOV.U32 R72, RZ, RZ, R77 ;  /* 0x000000ffff487224 */ /* 0x000fe400078e004d */
        /* <DEDUP_REMOVED lines=30> */
[----:B------:R-:W-:Y:S01]  /*7300*/  IMAD.MOV.U32 R158, RZ, RZ, R232 ;  /* 0x000000ffff9e7224 */ /* 0x000fe200078e00e8 */
[----:B------:R-:W-:Y:S01]  /*7310*/  MOV R113, R114 ;  /* 0x0000007200717202 */ /* 0x000fe20000000f00 */
[----:B------:R-:W-:Y:S01]  /*7320*/  IMAD.MOV.U32 R114, RZ, RZ, R115 ;  /* 0x000000ffff727224 */ /* 0x000fe200078e0073 */
[----:B------:R-:W-:-:S02]  /*7330*/  MOV R166, R164 ;  /* 0x000000a400a67202 */ /* 0x000fc40000000f00 */
[----:B------:R-:W-:Y:S02]  /*7340*/  MOV R200, R128 ;  /* 0x0000008000c87202 */ /* 0x000fe40000000f00 */
[----:B------:R-:W-:Y:S02]  /*7350*/  MOV R247, R202 ;  /* 0x000000ca00f77202 */ /* 0x000fe40000000f00 */
[----:B------:R-:W-:Y:S01]  /*7360*/  MOV R246, R203 ;  /* 0x000000cb00f67202 */ /* 0x000fe20000000f00 */
[----:B------:R-:W-:Y:S01]  /*7370*/  IMAD.MOV.U32 R249, RZ, RZ, R112 ;  /* 0x000000fffff97224 */ /* 0x000fe200078e0070 */
[----:B------:R-:W-:Y:S01]  /*7380*/  MOV R115, R72 ;  /* 0x0000004800737202 */ /* 0x000fe20000000f00 */
[----:B------:R-:W-:Y:S01]  /*7390*/  LDSM.16.MT88.4 R96, [R224+0xd800] ;  /* 0x00d80000e060783b */ /* 0x000fe20000004200 */
[----:B------:R-:W-:Y:S02]  /*73a0*/  MOV R164, R233 ;  /* 0x000000e900a47202 */ /* 0x000fe40000000f00 */
        /* <DEDUP_REMOVED lines=9> */
[----:B------:R-:W-:Y:S02]  /*7440*/  MOV R129, R164 ;  /* 0x000000a400817202 */ /* 0x000fe40000000f00 */
[----:B------:R-:W-:Y:S02]  /*7450*/  MOV R158, R165 ;  /* 0x000000a5009e7202 */ /* 0x000fe40000000f00 */
[----:B------:R-:W-:Y:S02]  /*7460*/  F2FP.BF16.PACK_AB R200, R21, R19 ;  /* 0x0000001315c8723e */ /* 0x000fe400000010ff */
[----:B------:R-:W-:-:S02]  /*7470*/  F2FP.BF16.PACK_AB R202, R20, R22 ;  /* 0x0000001614ca723e */ /* 0x000fc400000010ff */
[----:B------:R-:W-:Y:S02]  /*7480*/  F2FP.BF16.PACK_AB R164, R27, R26 ;  /* 0x0000001a1ba4723e */ /* 0x000fe400000010ff */
[----:B------:R-:W-:Y:S02]  /*7490*/  F2FP.BF16.PACK_AB R165, R24, R23 ;  /* 0x0000001718a5723e */ /* 0x000fe400000010ff */
[----:B------:R-:W-:Y:S02]  /*74a0*/  F2FP.BF16.PACK_AB R166, R169, R168 ;  /* 0x000000a8a9a6723e */ /* 0x000fe400000010ff */
[----:B------:R-:W-:Y:S02]  /*74b0*/  F2FP.BF16.PACK_AB R167, R240, R25 ;  /* 0x00000019f0a7723e */ /* 0x000fe400000010ff */
[----:B------:R-:W-:Y:S01]  /*74c0*/  MOV R78, R131 ;  /* 0x00000083004e7202 */ /* 0x000fe20000000f00 */
[----:B------:R-:W-:Y:S01]  /*74d0*/  IMAD.MOV.U32 R131, RZ, RZ, R159 ;  /* 0x000000ffff837224 */ /* 0x000fe200078e009f */
[----:B------:R-:W-:Y:S01]  /*74e0*/  MOV R159, R230 ;  /* 0x000000e6009f7202 */ /* 0x000fe20000000f00 */
[----:B------:R-:W-:Y:S01]  /*74f0*/  IMAD.MOV.U32 R214, RZ, RZ, R74 ;  /* 0x000000ffffd67224 */ /* 0x000fe200078e004a */
[----:B------:R-:W-:-:S02]  /*7500*/  MOV R242, R72 ;  /* 0x0000004800f27202 */ /* 0x000fc40000000f00 */
[----:B------:R-:W-:Y:S02]  /*7510*/  MOV R215, R73 ;  /* 0x0000004900d77202 */ /* 0x000fe40000000f00 */
[----:B------:R-:W-:Y:S01]  /*7520*/  MOV R213, R75 ;  /* 0x0000004b00d57202 */ /* 0x000fe20000000f00 */
[----:B-1----:R-:W-:Y:S01]  /*7530*/  HMMA.16816.F32.BF16 R180, R164, R188, R180 ;  /* 0x000000bca4b4723c */ /* 0x002fe200000418b4 */
[----:B------:R-:W-:Y:S01]  /*7540*/  MOV R175, R130 ;  /* 0x0000008200af7202 */ /* 0x000fe20000000f00 */
        /* <DEDUP_REMOVED lines=8> */
[----:B------:R-:W-:Y:S01]  /*75d0*/  LDSM.16.MT88.4 R128, [R221+0xf800] ;  /* 0x00f80000dd80783b */ /* 0x000fe20000004200 */
[----:B--2---:R-:W-:-:S04]  /*75e0*/  FADD.FTZ R4, R238, R239 ;  /* 0x000000efee047221 */ /* 0x004fc80000010000 */
[----:B----4-:R-:W-:Y:S02]  /*75f0*/  FADD.FTZ R2, R231, R4 ;  /* 0x00000004e7027221 */ /* 0x010fe40000010000 */
[----:B------:R-:W1:Y:S01]  /*7600*/  LDSM.16.MT88.4 R4, [R223+0xf800] ;  /* 0x00f80000df04783b */ /* 0x000e620000004200 */
[----:B---3--:R-:W-:Y:S01]  /*7610*/  FFMA.FTZ R0, R172, c[0x0][0x23c], -R0 ;  /* 0x00008f00ac007a23 */ /* 0x008fe20000010800 */
[----:B------:R-:W-:Y:S02]  /*7620*/  MOV R212, R76 ;  /* 0x0000004c00d47202 */ /* 0x000fe40000000f00 */
[----:B------:R2:W5:Y:S01]  /*7630*/  LDL.LU R172, [R1+0x90] ;  /* 0x0000900001ac7983 */ /* 0x0005620000300800 */
[----:B------:R3:W4:Y:S03]  /*7640*/  MUFU.EX2 R18, R0 ;  /* 0x0000000000127308 */ /* 0x0007260000000800 */
[----:B------:R2:W5:Y:S04]  /*7650*/  LDL.LU R239, [R1+0x8c] ;  /* 0x00008c0001ef7983 */ /* 0x0005680000300800 */
[----:B------:R2:W5:Y:S04]  /*7660*/  LDL.LU R238, [R1+0x88] ;  /* 0x0000880001ee7983 */ /* 0x0005680000300800 */
[----:B------:R2:W5:Y:S04]  /*7670*/  LDL.LU R237, [R1+0x84] ;  /* 0x0000840001ed7983 */ /* 0x0005680000300800 */
[----:B------:R2:W5:Y:S01]  /*7680*/  LDL.LU R236, [R1+0x80] ;  /* 0x0000800001ec7983 */ /* 0x0005620000300800 */
[----:B---3--:R-:W-:Y:S01]  /*7690*/  IMAD.MOV.U32 R0, RZ, RZ, R201 ;  /* 0x000000ffff007224 */ /* 0x008fe200078e00c9 */
[----:B------:R-:W-:-:S02]  /*76a0*/  F2FP.BF16.PACK_AB R201, R17, R11 ;  /* 0x0000000b11c9723e */ /* 0x000fc400000010ff */
[----:B------:R2:W5:Y:S01]  /*76b0*/  LDL.LU R235, [R1+0x7c] ;  /* 0x00007c0001eb7983 */ /* 0x0005620000300800 */
[----:B----4-:R-:W-:-:S03]  /*76c0*/  F2FP.BF16.PACK_AB R203, R18, R16 ;  /* 0x0000001012cb723e */ /* 0x010fc600000010ff */
[----:B------:R2:W5:Y:S04]  /*76d0*/  LDL.LU R234, [R1+0x78] ;  /* 0x0000780001ea7983 */ /* 0x0005680000300800 */
[----:B------:R-:W-:Y:S01]  /*76e0*/  HMMA.16816.F32.BF16 R72, R200, R80, R32 ;  /* 0x00000050c848723c */ /* 0x000fe20000041820 */
[----:B------:R2:W5:Y:S01]  /*76f0*/  LDL.LU R233, [R1+0x74] ;  /* 0x0000740001e97983 */ /* 0x0005620000300800 */
[----:B------:R-:W-:-:S03]  /*7700*/  IMAD.MOV.U32 R245, RZ, RZ, R228 ;  /* 0x000000fffff57224 */ /* 0x000fc600078e00e4 */
[----:B------:R2:W5:Y:S02]  /*7710*/  LDL.LU R232, [R1+0x70] ;  /* 0x0000700001e87983 */ /* 0x0005640000300800 */
[----:B------:R-:W-:Y:S01]  /*7720*/  MOV R35, R157 ;  /* 0x0000009d00237202 */ /* 0x000fe20000000f00 */
[C---:B------:R-:W-:Y:S01]  /*7730*/  HMMA.16816.F32.BF16 R176, R200.reuse, R188, R176 ;  /* 0x000000bcc8b0723c */ /* 0x040fe200000418b0 */
[----:B------:R2:W5:Y:S07]  /*7740*/  LDL.LU R231, [R1+0x6c] ;  /* 0x00006c0001e77983 */ /* 0x00056e0000300800 */
[-C--:B------:R-:W-:Y:S01]  /*7750*/  HMMA.16816.F32.BF16 R184, R200, R190.reuse, R184 ;  /* 0x000000bec8b8723c */ /* 0x080fe200000418b8 */
[----:B------:R-:W-:Y:S01]  /*7760*/  FADD.FTZ R8, R35, R8 ;  /* 0x0000000823087221 */ /* 0x000fe20000010000 */
[----:B------:R2:W5:Y:S04]  /*7770*/  LDL.LU R230, [R1+0x68] ;  /* 0x0000680001e67983 */ /* 0x0005680000300800 */
[----:B------:R2:W5:Y:S02]  /*7780*/  LDL.LU R229, [R1+0x64] ;  /* 0x0000640001e57983 */ /* 0x0005640000300800 */
[----:B------:R-:W-:Y:S02]  /*7790*/  HMMA.16816.F32.BF16 R188, R164, R190, R28 ;  /* 0x000000bea4bc723c */ /* 0x000fe4000004181c */
[----:B------:R2:W5:Y:S05]  /*77a0*/  LDL.LU R228, [R1+0x60] ;  /* 0x0000600001e47983 */ /* 0x00056a0000300800 */
[----:B------:R-:W-:-:S02]  /*77b0*/  MOV R28, R159 ;  /* 0x0000009f001c7202 */ /* 0x000fc40000000f00 */
[----:B------:R-:W-:Y:S02]  /*77c0*/  MOV R29, R113 ;  /* 0x00000071001d7202 */ /* 0x000fe40000000f00 */
[----:B------:R-:W-:Y:S01]  /*77d0*/  MOV R35, R28 ;  /* 0x0000001c00237202 */ /* 0x000fe20000000f00 */
[-C--:B-1----:R-:W-:Y:S01]  /*77e0*/  HMMA.16816.F32.BF16 R160, R200, R4.reuse, R160 ;  /* 0x00000004c8a0723c */ /* 0x082fe200000418a0 */
        /* <DEDUP_REMOVED lines=10> */
[----:B------:R-:W-:Y:S01]  /*7890*/  FADD.FTZ R2, R34, R10 ;  /* 0x0000000a22027221 */ /* 0x000fe20000010000 */
[----:B------:R-:W1:Y:S01]  /*78a0*/  LDSM.16.MT88.4 R112, [R223+0xd800] ;  /* 0x00d80000df70783b */ /* 0x000e620000004200 */
[----:B------:R-:W-:-:S03]  /*78b0*/  FADD.FTZ R0, R35, R0 ;  /* 0x0000000023007221 */ /* 0x000fc60000010000 */
[----:B------:R-:W3:Y:S01]  /*78c0*/  LDSM.16.MT88.4 R156, [R224+0xf800] ;  /* 0x00f80000e09c783b */ /* 0x000ee20000004200 */
[----:B------:R-:W-:Y:S02]  /*78d0*/  FADD.FTZ R5, R225, R9 ;  /* 0x00000009e1057221 */ /* 0x000fe40000010000 */
[----:B------:R-:W-:Y:S01]  /*78e0*/  FADD.FTZ R4, R220, R8 ;  /* 0x00000008dc047221 */ /* 0x000fe20000010000 */
[----:B------:R2:W5:Y:S01]  /*78f0*/  LDL.LU R227, [R1+0x5c] ;  /* 0x00005c0001e37983 */ /* 0x0005620000300800 */
[----:B------:R-:W-:Y:S02]  /*7900*/  FADD.FTZ R2, R28, R2 ;  /* 0x000000021c027221 */ /* 0x000fe40000010000 */
[----:B------:R-:W-:Y:S01]  /*7910*/  FADD.FTZ R5, R29, R5 ;  /* 0x000000051d057221 */ /* 0x000fe20000010000 */
[----:B------:R2:W5:Y:S01]  /*7920*/  LDL.LU R226, [R1+0x58] ;  /* 0x0000580001e27983 */ /* 0x0005620000300800 */
[----:B------:R-:W-:Y:S02]  /*7930*/  FADD.FTZ R8, R30, R4 ;  /* 0x000000041e087221 */ /* 0x000fe40000010000 */
[----:B------:R-:W-:Y:S01]  /*7940*/  FADD.FTZ R4, R31, R0 ;  /* 0x000000001f047221 */ /* 0x000fe20000010000 */
[----:B------:R2:W5:Y:S01]  /*7950*/  LDL.LU R225, [R1+0x54] ;  /* 0x0000540001e17983 */ /* 0x0005620000300800 */
[----:B------:R-:W-:-:S02]  /*7960*/  FADD.FTZ R2, R252, R2 ;  /* 0x00000002fc027221 */ /* 0x000fc40000010000 */
[----:B------:R-:W-:Y:S01]  /*7970*/  FADD.FTZ R0, R175, R5 ;  /* 0x00000005af007221 */ /* 0x000fe20000010000 */
[----:B------:R2:W5:Y:S01]  /*7980*/  LDL.LU R220, [R1+0x50] ;  /* 0x0000500001dc7983 */ /* 0x0005620000300800 */
        /* <DEDUP_REMOVED lines=28> */
[----:B------:R-:W-:Y:S01]  /*7b50*/  FADD.FTZ R4, R246, R4 ;  /* 0x00000004f6047221 */ /* 0x000fe20000010000 */
[----:B------:R2:W-:Y:S01]  /*7b60*/  STL [R1+0x8], R0 ;  /* 0x0000080001007387 */ /* 0x0005e20000100800 */
[----:B------:R-:W-:-:S02]  /*7b70*/  FADD.FTZ R241, R248, R241 ;  /* 0x000000f1f8f17221 */ /* 0x000fc40000010000 */
[----:B------:R-:W-:Y:S01]  /*7b80*/  FADD.FTZ R4, R249, R4 ;  /* 0x00000004f9047221 */ /* 0x000fe20000010000 */
[----:B------:R2:W-:Y:S01]  /*7b90*/  STL [R1+0x4], R2 ;  /* 0x0000040201007387 */ /* 0x0005e20000100800 */
[----:B------:R-:W-:Y:S02]  /*7ba0*/  FADD.FTZ R241, R216, R241 ;  /* 0x000000f1d8f17221 */ /* 0x000fe40000010000 */
[----:B------:R-:W-:Y:S02]  /*7bb0*/  FADD.FTZ R4, R217, R4 ;  /* 0x00000004d9047221 */ /* 0x000fe40000010000 */
[----:B------:R-:W-:Y:S02]  /*7bc0*/  FADD.FTZ R241, R26, R241 ;  /* 0x000000f11af17221 */ /* 0x000fe40000010000 */
[----:B------:R-:W-:Y:S02]  /*7bd0*/  FADD.FTZ R4, R23, R4 ;  /* 0x0000000417047221 */ /* 0x000fe40000010000 */
[----:B------:R-:W-:-:S02]  /*7be0*/  FADD.FTZ R241, R27, R241 ;  /* 0x000000f11bf17221 */ /* 0x000fc40000010000 */
[----:B------:R-:W-:Y:S01]  /*7bf0*/  FADD.FTZ R4, R24, R4 ;  /* 0x0000000418047221 */ /* 0x000fe20000010000 */
[----:B------:R-:W-:Y:S01]  /*7c00*/  HMMA.16816.F32.BF16 R68, R164, R80, R68 ;  /* 0x00000050a444723c */ /* 0x000fe20000041844 */
[----:B------:R-:W-:Y:S02]  /*7c10*/  FADD.FTZ R241, R168, R241 ;  /* 0x000000f1a8f17221 */ /* 0x000fe40000010000 */
[----:B------:R-:W-:-:S05]  /*7c20*/  FADD.FTZ R4, R25, R4 ;  /* 0x0000000419047221 */ /* 0x000fca0000010000 */
[----:B------:R-:W-:Y:S01]  /*7c30*/  HMMA.16816.F32.BF16 R76, R200, R82, R52 ;  /* 0x00000052c84c723c */ /* 0x000fe20000041834 */
[----:B------:R-:W-:Y:S02]  /*7c40*/  FADD.FTZ R241, R169, R241 ;  /* 0x000000f1a9f17221 */ /* 0x000fe40000010000 */
[----:B------:R-:W-:-:S05]  /*7c50*/  FADD.FTZ R240, R240, R4 ;  /* 0x00000004f0f07221 */ /* 0x000fca0000010000 */
[-C--:B------:R-:W-:Y:S08]  /*7c60*/  HMMA.16816.F32.BF16 R84, R164, R96.reuse, R84 ;  /* 0x00000060a454723c */ /* 0x080ff00000041854 */
[C---:B------:R-:W-:Y:S08]  /*7c70*/  HMMA.16816.F32.BF16 R88, R200.reuse, R96, R88 ;  /* 0x00000060c858723c */ /* 0x040ff00000041858 */
[C---:B------:R-:W-:Y:S08]  /*7c80*/  HMMA.16816.F32.BF16 R92, R200.reuse, R98, R92 ;  /* 0x00000062c85c723c */ /* 0x040ff0000004185c */
[C---:B-1----:R-:W-:Y:S08]  /*7c90*/  HMMA.16816.F32.BF16 R104, R200.reuse, R112, R104 ;  /* 0x00000070c868723c */ /* 0x042ff00000041868 */
[C---:B------:R-:W-:Y:S08]  /*7ca0*/  HMMA.16816.F32.BF16 R108, R200.reuse, R114, R108 ;  /* 0x00000072c86c723c */ /* 0x040ff0000004186c */
[C---:B------:R-:W-:Y:S08]  /*7cb0*/  HMMA.16816.F32.BF16 R120, R200.reuse, R128, R120 ;  /* 0x00000080c878723c */ /* 0x040ff00000041878 */
[C---:B------:R-:W-:Y:S08]  /*7cc0*/  HMMA.16816.F32.BF16 R124, R200.reuse, R130, R124 ;  /* 0x00000082c87c723c */ /* 0x040ff0000004187c */
[C---:B------:R-:W-:Y:S08]  /*7cd0*/  HMMA.16816.F32.BF16 R136, R200.reuse, R144, R136 ;  /* 0x00000090c888723c */ /* 0x040ff00000041888 */
[C---:B------:R-:W-:Y:S08]  /*7ce0*/  HMMA.16816.F32.BF16 R140, R200.reuse, R146, R140 ;  /* 0x00000092c88c723c */ /* 0x040ff0000004188c */
[C---:B---3--:R-:W-:Y:S08]  /*7cf0*/  HMMA.16816.F32.BF16 R152, R200.reuse, R156, R152 ;  /* 0x0000009cc898723c */ /* 0x048ff00000041898 */
        /* <DEDUP_REMOVED lines=12> */
[----:B------:R-:W-:Y:S01]  /*7dc0*/  HMMA.16816.F32.BF16 R164, R164, R6, R12 ;  /* 0x00000006a4a4723c */ /* 0x000fe2000004180c */
[----:B------:R-:W-:Y:S07]  /*7dd0*/  @!P0 BRA `(.L_x_142) ;  /* 0x00003f8000008947 */ /* 0x000fee0003800000 */
[----:B--2---:R-:W2:Y:S01]  /*7de0*/  LDL R219, [R1+0x20] ;  /* 0x0000200001db7983 */ /* 0x004ea20000100800 */
[----:B-----5:R-:W-:Y:S01]  /*7df0*/  IMAD.MOV.U32 R173, RZ, RZ, R171 ;  /* 0x000000ffffad7224 */ /* 0x020fe200078e00ab */
[----:B------:R-:W-:Y:S01]  /*7e00*/  MOV R175, R3 ;  /* 0x0000000300af7202 */ /* 0x000fe20000000f00 */
[----:B------:R-:W-:Y:S01]  /*7e10*/  IMAD.MOV.U32 R168, RZ, RZ, R172 ;  /* 0x000000ffffa87224 */ /* 0x000fe200078e00ac */
[----:B------:R-:W3:Y:S01]  /*7e20*/  LDL.64 R216, [R1+0x10] ;  /* 0x0000100001d87983 */ /* 0x000ee20000100a00 */
[----:B------:R-:W-:Y:S01]  /*7e30*/  IMAD.MOV.U32 R174, RZ, RZ, R170 ;  /* 0x000000ffffae7224 */ /* 0x000fe200078e00aa */
[----:B------:R-:W-:-:S02]  /*7e40*/  ULDC.64 UR6, c[0x0][0x1a0] ;  /* 0x0000680000067ab9 */ /* 0x000fc40000000a00 */
[----:B------:R-:W-:Y:S02]  /*7e50*/  ULEA.HI.SX32 UR16, UR8, 0xfffffffe, 0x1a ;  /* 0xfffffffe08107891 */ /* 0x000fe4000f8fd23f */
[----:B------:R-:W-:Y:S02]  /*7e60*/  USHF.L.U64.HI UR12, UR6, 0x4, UR7 ;  /* 0x00000004060c7899 */ /* 0x000fe40008010207 */
[----:B------:R-:W-:Y:S01]  /*7e70*/  USHF.L.U32 UR14, UR6, 0x4, URZ ;  /* 0x00000004060e7899 */ /* 0x000fe2000800063f */
[----:B--2---:R-:W-:Y:S02]  /*7e80*/  ISETP.GE.AND P2, PT, R219, c[0x0][0x220], PT ;  /* 0x00008800db007a0c */ /* 0x004fe40003f46270 */
[----:B---3--:R-:W-:Y:S01]  /*7e90*/  ISETP.GE.AND P3, PT, R216, c[0x0][0x220], PT ;  /* 0x00008800d8007a0c */ /* 0x008fe20003f66270 */
[----:B------:R-:W-:Y:S05]  /*7ea0*/  BRA `(.L_x_143) ;  /* 0x000004e000007947 */ /* 0x000fea0003800000 */
.L_x_145:
[----:B------:R-:W2:Y:S01]  /*7eb0*/  LDL.64 R170, [R1+0x38] ;  /* 0x0000380001aa7983 */ /* 0x000ea20000100a00 */
[----:B------:R-:W-:Y:S02]  /*7ec0*/  ULDC.64 UR4, c[0x0][0x198] ;  /* 0x0000660000047ab9 */ /* 0x000fe40000000a00 */
[----:B------:R-:W-:Y:S01]  /*7ed0*/  UIADD3 UR15, UR16, -0x1, URZ ;  /* 0xffffffff100f7890 */ /* 0x000fe2000fffe03f */
[----:B------:R-:W3:Y:S03]  /*7ee0*/  LDL.64 R242, [R1+0x28] ;  /* 0x0000280001f27983 */ /* 0x000ee60000100a00 */
[----:B------:R-:W-:Y:S01]  /*7ef0*/  USHF.R.S32.HI UR8, URZ, 0x1f, UR15 ;  /* 0x0000001f3f087899 */ /* 0x000fe2000801140f */
[----:B------:R1:W-:Y:S01]  /*7f00*/  @P3 STS.128 [R239+0x8000], RZ ;  /* 0x008000ffef003388 */ /* 0x0003e20000000c00 */
[----:B------:R-:W-:Y:S02]  /*7f10*/  UIMAD.WIDE.U32 UR20, UR15, UR4, URZ ;  /* 0x000000040f1472a5 */ /* 0x000fe4000f8e003f */
[----:B------:R-:W-:Y:S04]  /*7f20*/  UIMAD UR8, UR8, UR4, URZ ;  /* 0x00000004080872a4 */ /* 0x000fe8000f8e023f */
[----:B------:R-:W-:Y:S01]  /*7f30*/  UIMAD UR8, UR15, UR5, UR8 ;  /* 0x000000050f0872a4 */ /* 0x000fe2000f8e0208 */
[----:B------:R-:W-:Y:S02]  /*7f40*/  IMAD.U32 R3, RZ, RZ, UR20 ;  /* 0x00000014ff037e24 */ /* 0x000fe4000f8e00ff */
[----:B------:R-:W-:Y:S01]  /*7f50*/  IMAD.U32 R0, RZ, RZ, UR20 ;  /* 0x00000014ff007e24 */ /* 0x000fe2000f8e00ff */
[----:B------:R-:W-:Y:S06]  /*7f60*/  UIADD3 UR8, UR21, UR8, URZ ;  /* 0x0000000815087290 */ /* 0x000fec000fffe03f */
[----:B------:R-:W-:Y:S01]  /*7f70*/  IMAD.U32 R169, RZ, RZ, UR8 ;  /* 0x00000008ffa97e24 */ /* 0x000fe2000f8e00ff */
[----:B--2---:R-:W-:Y:S04]  /*7f80*/  LEA R3, P1, R3, R170, 0x6 ;  /* 0x000000aa03037211 */ /* 0x004fe800078230ff */
[C---:B------:R-:W-:Y:S02]  /*7f90*/  @!P3 LEA R170, P6, R3.reuse, c[0x0][0x168], 0x1 ;  /* 0x00005a0003aaba11 */ /* 0x040fe400078c08ff */
[----:B---3--:R-:W-:Y:S02]  /*7fa0*/  LEA.HI.X R169, R0, R243, R169, 0x6, P1 ;  /* 0x000000f300a97211 */ /* 0x008fe400008f34a9 */
[C---:B------:R-:W-:Y:S02]  /*7fb0*/  @!P2 LEA R212, P1, R3.reuse, c[0x0][0x168], 0x1 ;  /* 0x00005a0003d4aa11 */ /* 0x040fe400078208ff */
[C-C-:B------:R-:W-:Y:S02]  /*7fc0*/  @!P3 LEA.HI.X R171, R3.reuse, c[0x0][0x16c], R169.reuse, 0x1, P6 ;  /* 0x00005b0003abba11 */ /* 0x140fe400030f0ca9 */
[C---:B------:R-:W-:Y:S02]  /*7fd0*/  @!P2 LEA.HI.X R213, R3.reuse, c[0x0][0x16c], R169, 0x1, P1 ;  /* 0x00005b0003d5aa11 */ /* 0x040fe400008f0ca9 */
[----:B------:R-:W-:Y:S01]  /*7fe0*/  IADD3 R2, P0, R3, UR11, RZ ;  /* 0x0000000b03027c10 */ /* 0x000fe2000ff1e0ff */
[----:B------:R-:W-:Y:S01]  /*7ff0*/  @!PT LDS RZ, [RZ] ;  /* 0x00000000fffff984 */ /* 0x000fe20000000800 */
[----:B------:R-:W-:Y:S01]  /*8000*/  @!PT LDS RZ, [RZ] ;  /* 0x00000000fffff984 */ /* 0x000fe20000000800 */
[----:B------:R-:W-:Y:S01]  /*8010*/  @!PT LDS RZ, [RZ] ;  /* 0x00000000fffff984 */ /* 0x000fe20000000800 */
[----:B------:R2:W-:Y:S03]  /*8020*/  @!P3 LDGSTS.E.BYPASS.LTC128B.128 [R239+0x8000], [R170.64] ;  /* 0x08000000aaefbfae */ /* 0x0005e6000b901d52 */
[C---:B------:R-:W-:Y:S01]  /*8030*/  @!P3 LEA R214, P6, R2.reuse, c[0x0][0x168], 0x1 ;  /* 0x00005a0002d6ba11 */ /* 0x040fe200078c08ff */
[----:B------:R1:W-:Y:S01]  /*8040*/  @P2 STS.128 [R239+0xa000], RZ ;  /* 0x00a000ffef002388 */ /* 0x0003e20000000c00 */
[----:B------:R-:W-:Y:S02]  /*8050*/  IADD3.X R169, R169, UR9, RZ, P0, !PT ;  /* 0x00000009a9a97c10 */ /* 0x000fe400087fe4ff */
[C---:B------:R-:W-:Y:S01]  /*8060*/  @!P2 LEA R210, P1, R2.reuse, c[0x0][0x168], 0x1 ;  /* 0x00005a0002d2aa11 */ /* 0x040fe200078208ff */
[----:B------:R-:W-:Y:S01]  /*8070*/  @!PT LDS RZ, [RZ] ;  /* 0x00000000fffff984 */ /* 0x000fe20000000800 */
[----:B------:R-:W-:Y:S01]  /*8080*/  @!PT LDS RZ, [RZ] ;  /* 0x00000000fffff984 */ /* 0x000fe20000000800 */
[----:B------:R-:W-:Y:S01]  /*8090*/  @!PT LDS RZ, [RZ] ;  /* 0x00000000fffff984 */ /* 0x000fe20000000800 */
[----:B------:R1:W-:Y:S01]  /*80a0*/  @!P2 LDGSTS.E.BYPASS.LTC128B.128 [R239+0xa000], [R212.64+0x80] ;  /* 0x0a000080d4efafae */ /* 0x0003e2000b901d52 */
[C-C-:B------:R-:W-:Y:S02]  /*80b0*/  @!P3 LEA.HI.X R215, R2.reuse, c[0x0][0x16c], R169.reuse, 0x1, P6 ;  /* 0x00005b0002d7ba11 */ /* 0x140fe400030f0ca9 */
[C---:B------:R-:W-:Y:S01]  /*80c0*/  @!P2 LEA.HI.X R211, R2.reuse, c[0x0][0x16c], R169, 0x1, P1 ;  /* 0x00005b0002d3aa11 */ /* 0x040fe200008f0ca9 */
[----:B------:R1:W-:Y:S01]  /*80d0*/  @P3 STS.128 [R239+0x8800], RZ ;  /* 0x008800ffef003388 */ /* 0x0003e20000000c00 */
[----:B------:R-:W-:Y:S03]  /*80e0*/  IADD3 R0, P5, R2, UR11, RZ ;  /* 0x0000000b02007c10 */ /* 0x000fe6000ffbe0ff */
[----:B------:R-:W-:Y:S01]  /*80f0*/  @!PT LDS RZ, [RZ] ;  /* 0x00000000fffff984 */ /* 0x000fe20000000800 */
[----:B------:R-:W-:Y:S01]  /*8100*/  @!PT LDS RZ, [RZ] ;  /* 0x00000000fffff984 */ /* 0x000fe20000000800 */
[----:B------:R-:W-:Y:S01]  /*8110*/  @!PT LDS RZ, [RZ] ;  /* 0x00000000fffff984 */ /* 0x000fe20000000800 */
[----:B------:R1:W-:Y:S01]  /*8120*/  @!P3 LDGSTS.E.BYPASS.LTC128B.128 [R239+0x8800], [R214.64] ;  /* 0x08800000d6efbfae */ /* 0x0003e2000b901d52 */
[C---:B------:R-:W-:Y:S02]  /*8130*/  @!P3 LEA R208, P6, R0.reuse, c[0x0][0x168], 0x1 ;  /* 0x00005a0000d0ba11 */ /* 0x040fe400078c08ff */
[C---:B------:R-:W-:Y:S01]  /*8140*/  @!P2 LEA R204, P1, R0.reuse, c[0x0][0x168], 0x1 ;  /* 0x00005a0000ccaa11 */ /* 0x040fe200078208ff */
[----:B------:R1:W-:Y:S01]  /*8150*/  @P2 STS.128 [R239+0xa800], RZ ;  /* 0x00a800ffef002388 */ /* 0x0003e20000000c00 */
[----:B------:R-:W-:Y:S02]  /*8160*/  IADD3.X R2, R169, UR9, RZ, P5, !PT ;  /* 0x00000009a9027c10 */ /* 0x000fe4000affe4ff */
[C---:B------:R-:W-:Y:S01]  /*8170*/  IADD3 R3, P0, R0.reuse, UR11, RZ ;  /* 0x0000000b00037c10 */ /* 0x040fe2000ff1e0ff */
[----:B------:R-:W-:Y:S01]  /*8180*/  @!PT LDS RZ, [RZ] ;  /* 0x00000000fffff984 */ /* 0x000fe20000000800 */
[----:B------:R-:W-:Y:S01]  /*8190*/  @!PT LDS RZ, [RZ] ;  /* 0x00000000fffff984 */ /* 0x000fe20000000800 */
[----:B------:R-:W-:Y:S01]  /*81a0*/  @!PT LDS RZ, [RZ] ;  /* 0x00000000fffff984 */ /* 0x000fe20000000800 */
[----:B------:R1:W-:Y:S01]  /*81b0*/  @!P2 LDGSTS.E.BYPASS.LTC128B.128 [R239+0xa800], [R210.64+0x80] ;  /* 0x0a800080d2efafae */ /* 0x0003e2000b901d52 */
[C-C-:B------:R-:W-:Y:S02]  /*81c0*/  @!P3 LEA.HI.X R209, R0.reuse, c[0x0][0x16c], R2.reuse, 0x1, P6 ;  /* 0x00005b0000d1ba11 */ /* 0x140fe400030f0c02 */
[----:B------:R-:W-:Y:S01]  /*81d0*/  @!P2 LEA.HI.X R205, R0, c[0x0][0x16c], R2, 0x1, P1 ;  /* 0x00005b0000cdaa11 */ /* 0x000fe200008f0c02 */
[----:B------:R1:W-:Y:S01]  /*81e0*/  @P3 STS.128 [R239+0x9000], RZ ;  /* 0x009000ffef003388 */ /* 0x0003e20000000c00 */
[C---:B------:R-:W-:Y:S02]  /*81f0*/  @!P3 LEA R206, P5, R3.reuse, c[0x0][0x168], 0x1 ;  /* 0x00005a0003ceba11 */ /* 0x040fe400078a08ff */
[----:B------:R-:W-:Y:S01]  /*8200*/  IADD3.X R169, R2, UR9, RZ, P0, !PT ;  /* 0x0000000902a97c10 */ /* 0x000fe200087fe4ff */
[----:B------:R-:W-:Y:S01]  /*8210*/  @!PT LDS RZ, [RZ] ;  /* 0x00000000fffff984 */ /* 0x000fe20000000800 */
[----:B------:R-:W-:Y:S01]  /*8220*/  @!PT LDS RZ, [RZ] ;  /* 0x00000000fffff984 */ /* 0x000fe20000000800 */
[----:B------:R-:W-:Y:S01]  /*8230*/  @!PT LDS RZ, [RZ] ;  /* 0x00000000fffff984 */ /* 0x000fe20000000800 */
[----:B------:R1:W-:Y:S01]  /*8240*/  @!P3 LDGSTS.E.BYPASS.LTC128B.128 [R239+0x9000], [R208.64] ;  /* 0x09000000d0efbfae */ /* 0x0003e2000b901d52 */
[C---:B--2---:R-:W-:Y:S02]  /*8250*/  @!P2 LEA R170, P0, R3.reuse, c[0x0][0x168], 0x1 ;  /* 0x00005a0003aaaa11 */ /* 0x044fe400078008ff */
[C-C-:B------:R-:W-:Y:S01]  /*8260*/  @!P3 LEA.HI.X R207, R3.reuse, c[0x0][0x16c], R169.reuse, 0x1, P5 ;  /* 0x00005b0003cfba11 */ /* 0x140fe200028f0ca9 */
[----:B------:R1:W-:Y:S01]  /*8270*/  @P2 STS.128 [R239+0xb000], RZ ;  /* 0x00b000ffef002388 */ /* 0x0003e20000000c00 */
[----:B------:R-:W-:Y:S03]  /*8280*/  @!P2 LEA.HI.X R171, R3, c[0x0][0x16c], R169, 0x1, P0 ;  /* 0x00005b0003abaa11 */ /* 0x000fe600000f0ca9 */
        /* <DEDUP_REMOVED lines=9> */
[----:B------:R1:W-:Y:S04]  /*8320*/  @P2 STS.128 [R239+0xb800], RZ ;  /* 0x00b800ffef002388 */ /* 0x0003e80000000c00 */
[----:B------:R-:W-:Y:S01]  /*8330*/  @!PT LDS RZ, [RZ] ;  /* 0x00000000fffff984 */ /* 0x000fe20000000800 */
[----:B------:R-:W-:Y:S01]  /*8340*/  @!PT LDS RZ, [RZ] ;  /* 0x00000000fffff984 */ /* 0x000fe20000000800 */
[----:B------:R-:W-:Y:S01]  /*8350*/  @!PT LDS RZ, [RZ] ;  /* 0x00000000fffff984 */ /* 0x000fe20000000800 */
[----:B------:R1:W-:Y:S04]  /*8360*/  @!P2 LDGSTS.E.BYPASS.LTC128B.128 [R239+0xb800], [R170.64+0x80] ;  /* 0x0b800080aaefafae */ /* 0x0003e8000b901d52 */
[----:B------:R-:W0:Y:S01]  /*8370*/  LDGDEPBAR ;  /* 0x00000000000079af */ /* 0x000e220000000000 */
[----:B------:R-:W-:-:S05]  /*8380*/  BRA `(.L_x_144) ;  /* 0x0000101000007947 */ /* 0x000fca0003800000 */
.L_x_143:
[----:B------:R-:W2:Y:S01]  /*8390*/  LDL.64 R2, [R1+0x30] ;  /* 0x0000300001027983 */ /* 0x000ea20000100a00 */
[----:B------:R-:W-:Y:S01]  /*83a0*/  USHF.R.S32.HI UR4, URZ, 0x1f, UR16 ;  /* 0x0000001f3f047899 */ /* 0x000fe20008011410 */
[----:B------:R-:W-:Y:S04]  /*83b0*/  DEPBAR.LE SB0, 0x0 ;  /* 0x000080000000791a */ /* 0x000fe80000000000 */
[----:B------:R-:W3:Y:S01]  /*83c0*/  LDL R6, [R1+0x24] ;  /* 0x0000240001067983 */ /* 0x000ee20000100800 */
        /* <DEDUP_REMOVED lines=8> */
[----:B------:R-:W-:Y:S01]  /*8450*/  @P3 STS.128 [R239+0xc000], RZ ;  /* 0x00c000ffef003388 */ /* 0x000fe20000000c00 */
[C---:B--2---:R-:W-:Y:S04]  /*8460*/  LEA R3, P0, R4.reuse, R2, 0x6 ;  /* 0x0000000204037211 */ /* 0x044fe800078030ff */
[C---:B------:R-:W-:Y:S02]  /*8470*/  @!P2 LEA R14, P1, R3.reuse, c[0x0][0x170], 0x1 ;  /* 0x00005c00030eaa11 */ /* 0x040fe400078208ff */
[----:B---3--:R-:W-:Y:S02]  /*8480*/  LEA.HI.X R4, R4, R6, R0, 0x6, P0 ;  /* 0x0000000604047211 */ /* 0x008fe400000f3400 */
[C---:B------:R-:W-:Y:S02]  /*8490*/  @!P3 LEA R6, P0, R3.reuse, c[0x0][0x170], 0x1 ;  /* 0x00005c000306ba11 */ /* 0x040fe400078008ff */
[C-C-:B------:R-:W-:Y:S02]  /*84a0*/  @!P2 LEA.HI.X R15, R3.reuse, c[0x0][0x174], R4.reuse, 0x1, P1 ;  /* 0x00005d00030faa11 */ /* 0x140fe400008f0c04 */
[C---:B------:R-:W-:Y:S02]  /*84b0*/  @!P3 LEA.HI.X R7, R3.reuse, c[0x0][0x174], R4, 0x1, P0 ;  /* 0x00005d000307ba11 */ /* 0x040fe400000f0c04 */
[----:B------:R-:W-:Y:S03]  /*84c0*/  IADD3 R2, P6, R3, UR14, RZ ;  /* 0x0000000e03027c10 */ /* 0x000fe6000ffde0ff */
[----:B------:R-:W-:Y:S01]  /*84d0*/  @!PT LDS RZ, [RZ] ;  /* 0x00000000fffff984 */ /* 0x000fe20000000800 */
[----:B------:R-:W-:Y:S01]  /*84e0*/  @!PT LDS RZ, [RZ] ;  /* 0x00000000fffff984 */ /* 0x000fe20000000800 */
[----:B------:R-:W-:Y:S01]  /*84f0*/  @!PT LDS RZ, [RZ] ;  /* 0x00000000fffff984 */ /* 0x000fe20000000800 */
[----:B------:R1:W-:Y:S01]  /*8500*/  @!P3 LDGSTS.E.BYPASS.LTC128B.128 [R239+0xc000], [R6.64] ;  /* 0x0c00000006efbfae */ /* 0x0003e2000b901d52 */
[----:B------:R-:W-:Y:S02]  /*8510*/  @!P3 LEA R16, P5, R2, c[0x0][0x170], 0x1 ;  /* 0x00005c000210ba11 */ /* 0x000fe400078a08ff */
[----:B------:R-:W-:Y:S02]  /*8520*/  IADD3.X R4, R4, UR12, RZ, P6, !PT ;  /* 0x0000000c04047c10 */ /* 0x000fe4000b7fe4ff */
[C---:B------:R-:W-:Y:S01]  /*8530*/  @!P2 LEA R12, P0, R2.reuse, c[0x0][0x170], 0x1 ;  /* 0x00005c00020caa11 */ /* 0x040fe200078008ff */
[----:B------:R-:W-:Y:S01]  /*8540*/  @P2 STS.128 [R239+0xe000], RZ ;  /* 0x00e000ffef002388 */ /* 0x000fe20000000c00 */
[C-C-:B------:R-:W-:Y:S02]  /*8550*/  @!P3 LEA.HI.X R17, R2.reuse, c[0x0][0x174], R4.reuse, 0x1, P5 ;  /* 0x00005d000211ba11 */ /* 0x140fe400028f0c04 */
[C---:B------:R-:W-:Y:S02]  /*8560*/  @!P2 LEA.HI.X R13, R2.reuse, c[0x0][0x174], R4, 0x1, P0 ;  /* 0x00005d00020daa11 */ /* 0x040fe400000f0c04 */
[----:B------:R-:W-:Y:S01]  /*8570*/  IADD3 R0, P4, R2, UR14, RZ ;  /* 0x0000000e02007c10 */ /* 0x000fe2000ff9e0ff */
[----:B------:R-:W-:Y:S01]  /*8580*/  @!PT LDS RZ, [RZ] ;  /* 0x00000000fffff984 */ /* 0x000fe20000000800 */
[----:B------:R-:W-:Y:S01]  /*8590*/  @!PT LDS RZ, [RZ] ;  /* 0x00000000fffff984 */ /* 0x000fe20000000800 */
[----:B------:R-:W-:Y:S01]  /*85a0*/  @!PT LDS RZ, [RZ] ;  /* 0x00000000fffff984 */ /* 0x000fe20000000800 */
[----:B------:R2:W-:Y:S03]  /*85b0*/  @!P2 LDGSTS.E.BYPASS.LTC128B.128 [R239+0xe000], [R14.64+0x80] ;  /* 0x0e0000800eefafae */ /* 0x0005e6000b901d52 */
[----:B------:R-:W-:Y:S02]  /*85c0*/  @!P3 LEA R10, P5, R0, c[0x0][0x170], 0x1 ;  /* 0x00005c00000aba11 */ /* 0x000fe400078a08ff */
[----:B------:R-:W-:Y:S01]  /*85d0*/  IADD3.X R2, R4, UR12, RZ, P4, !PT ;  /* 0x0000000c04027c10 */ /* 0x000fe2000a7fe4ff */
[----:B------:R-:W-:Y:S01]  /*85e0*/  @P3 STS.128 [R239+0xc800], RZ ;  /* 0x00c800ffef003388 */ /* 0x000fe20000000c00 */
[C---:B------:R-:W-:Y:S02]  /*85f0*/  IADD3 R3, P1, R0.reuse, UR14, RZ ;  /* 0x0000000e00037c10 */ /* 0x040fe4000ff3e0ff */
[--C-:B------:R-:W-:Y:S02]  /*8600*/  @!P3 LEA.HI.X R11, R0, c[0x0][0x174], R2.reuse, 0x1, P5 ;  /* 0x00005d00000bba11 */ /* 0x100fe400028f0c02 */
[C---:B------:R-:W-:Y:S01]  /*8610*/  @!P3 LEA R8, P4, R3.reuse, c[0x0][0x170], 0x1 ;  /* 0x00005c000308ba11 */ /* 0x040fe200078808ff */
[----:B------:R-:W-:Y:S01]  /*8620*/  @!PT LDS RZ, [RZ] ;  /* 0x00000000fffff984 */ /* 0x000fe20000000800 */
[----:B------:R-:W-:Y:S01]  /*8630*/  @!PT LDS RZ, [RZ] ;  /* 0x00000000fffff984 */ /* 0x000fe20000000800 */
[----:B------:R-:W-:Y:S01]  /*8640*/  @!PT LDS RZ, [RZ] ;  /* 0x00000000fffff984 */ /* 0x000fe20000000800 */
[----:B------:R3:W-:Y:S01]  /*8650*/  @!P3 LDGSTS.E.BYPASS.LTC128B.128 [R239+0xc800], [R16.64] ;  /* 0x0c80000010efbfae */ /* 0x0007e2000b901d52 */
[----:B------:R-:W-:Y:S02]  /*8660*/  IADD3.X R5, R2, UR12, RZ, P1, !PT ;  /* 0x0000000c02057c10 */ /* 0x000fe40008ffe4ff */
[C---:B-1----:R-:W-:Y:S02]  /*8670*/  @!P2 LEA R6, P0, R0.reuse, c[0x0][0x170], 0x1 ;  /* 0x00005c000006aa11 */ /* 0x042fe400078008ff */
[C-C-:B------:R-:W-:Y:S01]  /*8680*/  @!P3 LEA.HI.X R9, R3.reuse, c[0x0][0x174], R5.reuse, 0x1, P4 ;  /* 0x00005d000309ba11 */ /* 0x140fe200020f0c05 */
[----:B------:R-:W-:Y:S01]  /*8690*/  @P2 STS.128 [R239+0xe800], RZ ;  /* 0x00e800ffef002388 */ /* 0x000fe20000000c00 */
[----:B------:R-:W-:Y:S02]  /*86a0*/  @!P2 LEA.HI.X R7, R0, c[0x0][0x174], R2, 0x1, P0 ;  /* 0x00005d000007aa11 */ /* 0x000fe400000f0c02 */
[C---:B------:R-:W-:Y:S02]  /*86b0*/  @!P2 LEA R4, P1, R3.reuse, c[0x0][0x170], 0x1 ;  /* 0x00005c000304aa11 */ /* 0x040fe400078208ff */
[----:B------:R-:W-:Y:S01]  /*86c0*/  ISETP.LT.AND P4, PT, RZ, UR16, PT ;  /* 0x00000010ff007c0c */ /* 0x000fe2000bf81270 */
[----:B------:R-:W-:Y:S01]  /*86d0*/  @!PT LDS RZ, [RZ] ;  /* 0x00000000fffff984 */ /* 0x000fe20000000800 */
[----:B------:R-:W-:Y:S01]  /*86e0*/  @!PT LDS RZ, [RZ] ;  /* 0x00000000fffff984 */ /* 0x000fe20000000800 */
[----:B------:R-:W-:Y:S01]  /*86f0*/  @!PT LDS RZ, [RZ] ;  /* 0x00000000fffff984 */ /* 0x000fe20000000800 */
[----:B------:R2:W-:Y:S01]  /*8700*/  @!P2 LDGSTS.E.BYPASS.LTC128B.128 [R239+0xe800], [R12.64+0x80] ;  /* 0x0e8000800cefafae */ /* 0x0005e2000b901d52 */
[----:B------:R-:W-:Y:S05]  /*8710*/  @!P2 LEA.HI.X R5, R3, c[0x0][0x174], R5, 0x1, P1 ;  /* 0x00005d000305aa11 */ /* 0x000fea00008f0c05 */
[----:B------:R-:W-:Y:S06]  /*8720*/  @P3 STS.128 [R239+0xd000], RZ ;  /* 0x00d000ffef003388 */ /* 0x000fec0000000c00 */
[----:B------:R-:W-:Y:S01]  /*8730*/  @!PT LDS RZ, [RZ] ;  /* 0x00000000fffff984 */ /* 0x000fe20000000800 */
[----:B------:R-:W-:Y:S01]  /*8740*/  @!PT LDS RZ, [RZ] ;  /* 0x00000000fffff984 */ /* 0x000fe20000000800 */
[----:B------:R-:W-:Y:S01]  /*8750*/  @!PT LDS RZ, [RZ] ;  /* 0x00000000fffff984 */ /* 0x000fe20000000800 */
[----:B------:R1:W-:Y:S06]  /*8760*/  @!P3 LDGSTS.E.BYPASS.LTC128B.128 [R239+0xd000], [R10.64] ;  /* 0x0d0000000aefbfae */ /* 0x0003ec000b901d52 */
[----:B------:R-:W-:Y:S06]  /*8770*/  @P2 STS.128 [R239+0xf000], RZ ;  /* 0x00f000ffef002388 */ /* 0x000fec0000000c00 */
[----:B------:R-:W-:Y:S01]  /*8780*/  @!PT LDS RZ, [RZ] ;  /* 0x00000000fffff984 */ /* 0x000fe20000000800 */
[----:B------:R-:W-:Y:S01]  /*8790*/  @!PT LDS RZ, [RZ] ;  /* 0x00000000fffff984 */ /* 0x000fe20000000800 */
[----:B------:R-:W-:Y:S01]  /*87a0*/  @!PT LDS RZ, [RZ] ;  /* 0x00000000fffff984 */ /* 0x000fe20000000800 */
[----:B------:R4:W-:Y:S06]  /*87b0*/  @!P2 LDGSTS.E.BYPASS.LTC128B.128 [R239+0xf000], [R6.64+0x80] ;  /* 0x0f00008006efafae */ /* 0x0009ec000b901d52 */
        /* <DEDUP_REMOVED lines=10> */
[----:B------:R-:W-:Y:S06]  /*8860*/  LDSM.16.M88.4 R64, [R227] ;  /* 0x00000000e340783b */ /* 0x000fec0000000200 */
[----:B---3--:R-:W4:Y:S06]  /*8870*/  LDSM.16.M88.4 R16, [R220+0x8000] ;  /* 0x00800000dc10783b */ /* 0x008f2c0000000200 */
[----:B------:R-:W1:Y:S06]  /*8880*/  LDSM.16.M88.4 R60, [R227+0x2000] ;  /* 0x00200000e33c783b */ /* 0x000e6c0000000200 */
[----:B------:R-:W3:Y:S06]  /*8890*/  LDSM.16.M88.4 R32, [R220+0x8800] ;  /* 0x00880000dc20783b */ /* 0x000eec0000000200 */
[----:B------:R-:W0:Y:S06]  /*88a0*/  LDGDEPBAR ;  /* 0x00000000000079af */ /* 0x000e2c0000000000 */
[----:B------:R-:W5:Y:S06]  /*88b0*/  LDSM.16.M88.4 R48, [R220+0x9000] ;  /* 0x00900000dc30783b */ /* 0x000f6c0000000200 */
[----:B------:R-:W3:Y:S06]  /*88c0*/  LDSM.16.M88.4 R204, [R220+0x9800] ;  /* 0x00980000dccc783b */ /* 0x000eec0000000200 */
[----:B------:R-:W-:Y:S01]  /*88d0*/  LDSM.16.M88.4 R208, [R228] ;  /* 0x00000000e4d0783b */ /* 0x000fe20000000200 */
[-C--:B----4-:R-:W-:Y:S05]  /*88e0*/  HMMA.16816.F32.BF16 R4, R64, R16.reuse, RZ ;  /* 0x000000104004723c */ /* 0x090fea00000418ff */
[----:B------:R-:W4:Y:S03]  /*88f0*/  LDSM.16.M88.4 R212, [R231] ;  /* 0x00000000e7d4783b */ /* 0x000f260000000200 */
[C---:B-1----:R-:W-:Y:S03]  /*8900*/  HMMA.16816.F32.BF16 R8, R60.reuse, R16, RZ ;  /* 0x000000103c08723c */ /* 0x042fe600000418ff */
[----:B------:R-:W1:Y:S05]  /*8910*/  LDSM.16.M88.4 R216, [R228+0x2000] ;  /* 0x00200000e4d8783b */ /* 0x000e6a0000000200 */
[-C--:B--2---:R-:W-:Y:S08]  /*8920*/  HMMA.16816.F32.BF16 R12, R60, R18.reuse, RZ ;  /* 0x000000123c0c723c */ /* 0x084ff000000418ff */
[C---:B------:R-:W-:Y:S08]  /*8930*/  HMMA.16816.F32.BF16 R16, R64.reuse, R18, RZ ;  /* 0x000000124010723c */ /* 0x040ff000000418ff */
[-C--:B---3--:R-:W-:Y:S08]  /*8940*/  HMMA.16816.F32.BF16 R20, R64, R32.reuse, RZ ;  /* 0x000000204014723c */ /* 0x088ff000000418ff */
[C---:B------:R-:W-:Y:S08]  /*8950*/  HMMA.16816.F32.BF16 R24, R60.reuse, R32, RZ ;  /* 0x000000203c18723c */ /* 0x040ff000000418ff */
[-C--:B------:R-:W-:Y:S08]  /*8960*/  HMMA.16816.F32.BF16 R28, R60, R34.reuse, RZ ;  /* 0x000000223c1c723c */ /* 0x080ff000000418ff */
[C---:B------:R-:W-:Y:S08]  /*8970*/  HMMA.16816.F32.BF16 R32, R64.reuse, R34, RZ ;  /* 0x000000224020723c */ /* 0x040ff000000418ff */
[-C--:B-----5:R-:W-:Y:S08]  /*8980*/  HMMA.16816.F32.BF16 R36, R64, R48.reuse, RZ ;  /* 0x000000304024723c */ /* 0x0a0ff000000418ff */
[C---:B------:R-:W-:Y:S08]  /*8990*/  HMMA.16816.F32.BF16 R40, R60.reuse, R48, RZ ;  /* 0x000000303c28723c */ /* 0x040ff000000418ff */
[-C--:B------:R-:W-:Y:S08]  /*89a0*/  HMMA.16816.F32.BF16 R44, R60, R50.reuse, RZ ;  /* 0x000000323c2c723c */ /* 0x080ff000000418ff */
[C---:B------:R-:W-:Y:S08]  /*89b0*/  HMMA.16816.F32.BF16 R48, R64.reuse, R50, RZ ;  /* 0x000000324030723c */ /* 0x040ff000000418ff */
[-C--:B------:R-:W-:Y:S08]  /*89c0*/  HMMA.16816.F32.BF16 R52, R64, R204.reuse, RZ ;  /* 0x000000cc4034723c */ /* 0x080ff000000418ff */
[C---:B------:R-:W-:Y:S08]  /*89d0*/  HMMA.16816.F32.BF16 R56, R60.reuse, R204, RZ ;  /* 0x000000cc3c38723c */ /* 0x040ff000000418ff */
[-C--:B------:R-:W-:Y:S08]  /*89e0*/  HMMA.16816.F32.BF16 R60, R60, R206.reuse, RZ ;  /* 0x000000ce3c3c723c */ /* 0x080ff000000418ff */
[----:B------:R-:W-:Y:S01]  /*89f0*/  HMMA.16816.F32.BF16 R64, R64, R206, RZ ;  /* 0x000000ce4040723c */ /* 0x000fe200000418ff */
[----:B------:R-:W2:Y:S07]  /*8a00*/  LDSM.16.M88.4 R204, [R238] ;  /* 0x00000000eecc783b */ /* 0x000eae0000000200 */
[-C--:B----4-:R-:W-:Y:S08]  /*8a10*/  HMMA.16816.F32.BF16 R4, R208, R212.reuse, R4 ;  /* 0x000000d4d004723c */ /* 0x090ff00000041804 */
[C---:B-1----:R-:W-:Y:S08]  /*8a20*/  HMMA.16816.F32.BF16 R8, R216.reuse, R212, R8 ;  /* 0x000000d4d808723c */ /* 0x042ff00000041808 */
[-C--:B------:R-:W-:Y:S08]  /*8a30*/  HMMA.16816.F32.BF16 R12, R216, R214.reuse, R12 ;  /* 0x000000d6d80c723c */ /* 0x080ff0000004180c */
[C---:B------:R-:W-:Y:S01]  /*8a40*/  HMMA.16816.F32.BF16 R16, R208.reuse, R214, R16 ;  /* 0x000000d6d010723c */ /* 0x040fe20000041810 */
[----:B------:R-:W1:Y:S07]  /*8a50*/  LDSM.16.M88.4 R212, [R237] ;  /* 0x00000000edd4783b */ /* 0x000e6e0000000200 */
[-C--:B--2---:R-:W-:Y:S08]  /*8a60*/  HMMA.16816.F32.BF16 R20, R208, R204.reuse, R20 ;  /* 0x000000ccd014723c */ /* 0x084ff00000041814 */
[C---:B------:R-:W-:Y:S08]  /*8a70*/  HMMA.16816.F32.BF16 R24, R216.reuse, R204, R24 ;  /* 0x000000ccd818723c */ /* 0x040ff00000041818 */
[-C--:B------:R-:W-:Y:S08]  /*8a80*/  HMMA.16816.F32.BF16 R28, R216, R206.reuse, R28 ;  /* 0x000000ced81c723c */ /* 0x080ff0000004181c */
[C---:B------:R-:W-:Y:S01]  /*8a90*/  HMMA.16816.F32.BF16 R32, R208.reuse, R206, R32 ;  /* 0x000000ced020723c */ /* 0x040fe20000041820 */
[----:B------:R-:W2:Y:S07]  /*8aa0*/  LDSM.16.M88.4 R204, [R236] ;  /* 0x00000000eccc783b */ /* 0x000eae0000000200 */
[-C--:B-1----:R-:W-:Y:S08]  /*8ab0*/  HMMA.16816.F32.BF16 R36, R208, R212.reuse, R36 ;  /* 0x000000d4d024723c */ /* 0x082ff00000041824 */
[C---:B------:R-:W-:Y:S08]  /*8ac0*/  HMMA.16816.F32.BF16 R40, R216.reuse, R212, R40 ;  /* 0x000000d4d828723c */ /* 0x040ff00000041828 */
[-C--:B------:R-:W-:Y:S08]  /*8ad0*/  HMMA.16816.F32.BF16 R44, R216, R214.reuse, R44 ;  /* 0x000000d6d82c723c */ /* 0x080ff0000004182c */
[C---:B------:R-:W-:Y:S01]  /*8ae0*/  HMMA.16816.F32.BF16 R48, R208.reuse, R214, R48 ;  /* 0x000000d6d030723c */ /* 0x040fe20000041830 */
[----:B------:R-:W-:Y:S07]  /*8af0*/  LDSM.16.M88.4 R212, [R230] ;  /* 0x00000000e6d4783b */ /* 0x000fee0000000200 */
[-C--:B--2---:R-:W-:Y:S08]  /*8b00*/  HMMA.16816.F32.BF16 R52, R208, R204.reuse, R52 ;  /* 0x000000ccd034723c */ /* 0x084ff00000041834 */
[C---:B------:R-:W-:Y:S08]  /*8b10*/  HMMA.16816.F32.BF16 R56, R216.reuse, R204, R56 ;  /* 0x000000ccd838723c */ /* 0x040ff00000041838 */
[-C--:B------:R-:W-:Y:S01]  /*8b20*/  HMMA.16816.F32.BF16 R60, R216, R206.reuse, R60 ;  /* 0x000000ced83c723c */ /* 0x080fe2000004183c */
[----:B------:R-:W1:Y:S07]  /*8b30*/  LDSM.16.M88.4 R216, [R226+0x8000] ;  /* 0x00800000e2d8783b */ /* 0x000e6e0000000200 */
[----:B------:R-:W-:Y:S01]  /*8b40*/  HMMA.16816.F32.BF16 R64, R208, R206, R64 ;  /* 0x000000ced040723c */ /* 0x000fe20000041840 */
[----:B------:R-:W2:Y:S06]  /*8b50*/  LDSM.16.M88.4 R204, [R230+0x2000] ;  /* 0x00200000e6cc783b */ /* 0x000eac0000000200 */
[----:B------:R-:W3:Y:S01]  /*8b60*/  LDSM.16.M88.4 R208, [R226+0x8800] ;  /* 0x00880000e2d0783b */ /* 0x000ee20000000200 */
[-C--:B-1----:R-:W-:Y:S08]  /*8b70*/  HMMA.16816.F32.BF16 R4, R212, R216.reuse, R4 ;  /* 0x000000d8d404723c */ /* 0x082ff00000041804 */
[C---:B--2---:R-:W-:Y:S08]  /*8b80*/  HMMA.16816.F32.BF16 R8, R204.reuse, R216, R8 ;  /* 0x000000d8cc08723c */ /* 0x044ff00000041808 */
[-C--:B------:R-:W-:Y:S08]  /*8b90*/  HMMA.16816.F32.BF16 R12, R204, R218.reuse, R12 ;  /* 0x000000dacc0c723c */ /* 0x080ff0000004180c */
[C---:B------:R-:W-:Y:S01]  /*8ba0*/  HMMA.16816.F32.BF16 R16, R212.reuse, R218, R16 ;  /* 0x000000dad410723c */ /* 0x040fe20000041810 */
[----:B------:R-:W1:Y:S07]  /*8bb0*/  LDSM.16.M88.4 R216, [R226+0x9000] ;  /* 0x00900000e2d8783b */ /* 0x000e6e0000000200 */
[-C--:B---3--:R-:W-:Y:S08]  /*8bc0*/  HMMA.16816.F32.BF16 R20, R212, R208.reuse, R20 ;  /* 0x000000d0d414723c */ /* 0x088ff00000041814 */
[C---:B------:R-:W-:Y:S08]  /*8bd0*/  HMMA.16816.F32.BF16 R24, R204.reuse, R208, R24 ;  /* 0x000000d0cc18723c */ /* 0x040ff00000041818 */
[-C--:B------:R-:W-:Y:S08]  /*8be0*/  HMMA.16816.F32.BF16 R28, R204, R210.reuse, R28 ;  /* 0x000000d2cc1c723c */ /* 0x080ff0000004181c */
[C---:B------:R-:W-:Y:S01]  /*8bf0*/  HMMA.16816.F32.BF16 R32, R212.reuse, R210, R32 ;  /* 0x000000d2d420723c */ /* 0x040fe20000041820 */
[----:B------:R-:W2:Y:S07]  /*8c00*/  LDSM.16.M88.4 R208, [R226+0x9800] ;  /* 0x00980000e2d0783b */ /* 0x000eae0000000200 */
        /* <DEDUP_REMOVED lines=8> */
[----:B------:R-:W1:Y:S07]  /*8c90*/  LDSM.16.M88.4 R204, [R229] ;  /* 0x00000000e5cc783b */ /* 0x000e6e0000000200 */
        /* <DEDUP_REMOVED lines=17> */
[----:B------:R-:W-:Y:S07]  /*8db0*/  LDSM.16.M88.4 R216, [R220+0xa000] ;  /* 0x00a00000dcd8783b */ /* 0x000fee0000000200 */
        /* <DEDUP_REMOVED lines=28> */
[----:B------:R-:W3:Y:S01]  /*8f80*/  LDSM.16.M88.4 R212, [R234] ;  /* 0x00000000ead4783b */ /* 0x000ee20000000200 */
[-C--:B-1----:R-:W-:Y:S08]  /*8f90*/  HMMA.16816.F32.BF16 R4, R204, R216.reuse, R4 ;  /* 0x000000d8cc04723c */ /* 0x082ff00000041804 */
[C---:B--2---:R-:W-:Y:S08]  /*8fa0*/  HMMA.16816.F32.BF16 R8, R208.reuse, R216, R8 ;  /* 0x000000d8d008723c */ /* 0x044ff00000041808 */
[-C--:B------:R-:W-:Y:S08]  /*8fb0*/  HMMA.16816.F32.BF16 R12, R208, R218.reuse, R12 ;  /* 0x000000dad00c723c */ /* 0x080ff0000004180c */
[C---:B------:R-:W-:Y:S01]  /*8fc0*/  HMMA.16816.F32.BF16 R16, R204.reuse, R218, R16 ;  /* 0x000000dacc10723c */ /* 0x040fe20000041810 */
[----:B------:R-:W1:Y:S07]  /*8fd0*/  LDSM.16.M88.4 R216, [R233] ;  /* 0x00000000e9d8783b */ /* 0x000e6e0000000200 */
[-C--:B---3--:R-:W-:Y:S08]  /*8fe0*/  HMMA.16816.F32.BF16 R20, R204, R212.reuse, R20 ;  /* 0x000000d4cc14723c */ /* 0x088ff00000041814 */
        /* <DEDUP_REMOVED lines=47> */
[----:B------:R-:W2:Y:S01]  /*92e0*/  LDSM.16.M88.4 R212, [R225+0x3800] ;  /* 0x00380000e1d4783b */ /* 0x000ea20000000200 */
[----:B------:R-:W-:Y:S05]  /*92f0*/  DEPBAR.LE SB0, 0x0 ;  /* 0x000080000000791a */ /* 0x000fea0000000000 */
[----:B------:R-:W-:Y:S01]  /*9300*/  BAR.SYNC.DEFER_BLOCKING 0x0 ;  /* 0x0000000000007b1d */ /* 0x000fe20000010000 */
[-C--:B-1----:R-:W-:Y:S08]  /*9310*/  HMMA.16816.F32.BF16 R36, R204, R216.reuse, R36 ;  /* 0x000000d8cc24723c */ /* 0x082ff00000041824 */
[C---:B------:R-:W-:Y:S08]  /*9320*/  HMMA.16816.F32.BF16 R40, R208.reuse, R216, R40 ;  /* 0x000000d8d028723c */ /* 0x040ff00000041828 */
[-C--:B------:R-:W-:Y:S08]  /*9330*/  HMMA.16816.F32.BF16 R44, R208, R218.reuse, R44 ;  /* 0x000000dad02c723c */ /* 0x080ff0000004182c */
[C---:B------:R-:W-:Y:S08]  /*9340*/  HMMA.16816.F32.BF16 R48, R204.reuse, R218, R48 ;  /* 0x000000dacc30723c */ /* 0x040ff00000041830 */
[-C--:B--2---:R-:W-:Y:S08]  /*9350*/  HMMA.16816.F32.BF16 R52, R204, R212.reuse, R52 ;  /* 0x000000d4cc34723c */ /* 0x084ff00000041834 */
[C---:B------:R-:W-:Y:S08]  /*9360*/  HMMA.16816.F32.BF16 R56, R208.reuse, R212, R56 ;  /* 0x000000d4d038723c */ /* 0x040ff00000041838 */
[-C--:B------:R-:W-:Y:S08]  /*9370*/  HMMA.16816.F32.BF16 R60, R208, R214.reuse, R60 ;  /* 0x000000d6d03c723c */ /* 0x080ff0000004183c */
[----:B------:R-:W-:Y:S01]  /*9380*/  HMMA.16816.F32.BF16 R64, R204, R214, R64 ;  /* 0x000000d6cc40723c */ /* 0x000fe20000041840 */
[----:B------:R-:W-:-:S07]  /*9390*/  @P4 BRA `(.L_x_145) ;  /* 0xffffeb1000004947 */ /* 0x000fce000383ffff */
.L_x_144:
[----:B------:R-:W-:Y:S01]  /*93a0*/  FMNMX.FTZ R0, R4, R168, !PT ;  /* 0x000000a804007209 */ /* 0x000fe20007810000 */
[----:B------:R-:W-:Y:S03]  /*93b0*/  UIADD3 UR16, UR16, -0x1, URZ ;  /* 0xffffffff10107890 */ /* 0x000fe6000fffe03f */
        /* <DEDUP_REMOVED lines=37> */
[----:B-1----:R-:W1:Y:S01]  /*9610*/  SHFL.BFLY PT, R204, R172, 0x2, 0x1f ;  /* 0x0c401f00accc7f89 */ /* 0x002e6200000e0000 */
        /* <DEDUP_REMOVED lines=41> */
[----:B------:R-:W5:Y:S01]  /*98b0*/  SHFL.BFLY PT, R206, R170, 0x1, 0x1f ;  /* 0x0c201f00aace7f89 */ /* 0x000f6200000e0000 */
[----:B-1----:R-:W-:Y:S02]  /*98c0*/  FMNMX.FTZ R171, R171, R205, !PT ;  /* 0x000000cdabab7209 */ /* 0x002fe40007810000 */
[----:B--2---:R-:W-:Y:S03]  /*98d0*/  FMNMX.FTZ R3, R2, R3, !PT ;  /* 0x0000000302037209 */ /* 0x004fe60007810000 */
[----:B---3--:R-:W-:Y:S02]  /*98e0*/  FADD.FTZ R0, -R171, R173 ;  /* 0x000000adab007221 */ /* 0x008fe40000010100 */
[----:B------:R-:W-:Y:S02]  /*98f0*/  FMUL.FTZ R173, R172, c[0x0][0x23c] ;  /* 0x00008f00acad7a20 */ /* 0x000fe40000410000 */
[----:B------:R-:W-:Y:S01]  /*9900*/  FMUL.FTZ R0, R0, c[0x0][0x23c] ;  /* 0x00008f0000007a20 */ /* 0x000fe20000410000 */
[----:B-----5:R-:W-:Y:S01]  /*9910*/  FMNMX.FTZ R170, R170, R206, !PT ;  /* 0x000000ceaaaa7209 */ /* 0x020fe20007810000 */
[----:B------:R-:W-:Y:S01]  /*9920*/  FMUL.FTZ R208, R3, c[0x0][0x23c] ;  /* 0x00008f0003d07a20 */ /* 0x000fe20000410000 */
[----:B------:R-:W-:Y:S01]  /*9930*/  FSEL R173, R173, RZ, P0 ;  /* 0x000000ffadad7208 */ /* 0x000fe20000000000 */
[----:B------:R1:W2:Y:S01]  /*9940*/  MUFU.EX2 R168, R0 ;  /* 0x0000000000a87308 */ /* 0x0002a20000000800 */
[----:B------:R-:W-:Y:S01]  /*9950*/  FSETP.NEU.FTZ.AND P0, PT, R171, -INF , PT ;  /* 0xff800000ab00780b */ /* 0x000fe20003f1d000 */
[----:B------:R-:W3:Y:S01]  /*9960*/  LDSM.16.MT88.4 R204, [R221+0xc000] ;  /* 0x00c00000ddcc783b */ /* 0x000ee20000004200 */
[----:B----4-:R-:W-:Y:S02]  /*9970*/  FMUL.FTZ R68, R169, R68 ;  /* 0x00000044a9447220 */ /* 0x010fe40000410000 */
[--C-:B------:R-:W-:Y:S02]  /*9980*/  FFMA.FTZ R16, R16, c[0x0][0x23c], -R173.reuse ;  /* 0x00008f0010107a23 */ /* 0x100fe400000108ad */
[--C-:B------:R-:W-:Y:S02]  /*9990*/  FFMA.FTZ R4, R4, c[0x0][0x23c], -R173.reuse ;  /* 0x00008f0004047a23 */ /* 0x100fe400000108ad */
[--C-:B------:R-:W-:Y:S01]  /*99a0*/  FFMA.FTZ R5, R5, c[0x0][0x23c], -R173.reuse ;  /* 0x00008f0005057a23 */ /* 0x100fe200000108ad */
[----:B------:R4:W-:Y:S01]  /*99b0*/  MUFU.EX2 R214, R16 ;  /* 0x0000001000d67308 */ /* 0x0009e20000000800 */
[--C-:B------:R-:W-:Y:S02]  /*99c0*/  FFMA.FTZ R17, R17, c[0x0][0x23c], -R173.reuse ;  /* 0x00008f0011117a23 */ /* 0x100fe400000108ad */
[--C-:B------:R-:W-:Y:S02]  /*99d0*/  FFMA.FTZ R212, R37, c[0x0][0x23c], -R173.reuse ;  /* 0x00008f0025d47a23 */ /* 0x100fe400000108ad */
[----:B------:R-:W-:Y:S02]  /*99e0*/  FFMA.FTZ R213, R36, c[0x0][0x23c], -R173 ;  /* 0x00008f0024d57a23 */ /* 0x000fe400000108ad */
[C---:B------:R-:W-:Y:S02]  /*99f0*/  FMUL.FTZ R69, R169.reuse, R69 ;  /* 0x00000045a9457220 */ /* 0x040fe40000410000 */
[C---:B------:R-:W-:Y:S01]  /*9a00*/  FMUL.FTZ R80, R169.reuse, R80 ;  /* 0x00000050a9507220 */ /* 0x040fe20000410000 */
[----:B------:R5:W-:Y:S01]  /*9a10*/  MUFU.EX2 R218, R4 ;  /* 0x0000000400da7308 */ /* 0x000be20000000800 */
[C---:B------:R-:W-:Y:S02]  /*9a20*/  FMUL.FTZ R81, R169.reuse, R81 ;  /* 0x00000051a9517220 */ /* 0x040fe40000410000 */
[C---:B------:R-:W-:Y:S02]  /*9a30*/  FMUL.FTZ R84, R169.reuse, R84 ;  /* 0x00000054a9547220 */ /* 0x040fe40000410000 */
[C---:B-1----:R-:W-:Y:S02]  /*9a40*/  FADD.FTZ R0, -R170.reuse, R174 ;  /* 0x000000aeaa007221 */ /* 0x042fe40000010100 */
[----:B------:R-:W-:Y:S02]  /*9a50*/  FMUL.FTZ R174, R170, c[0x0][0x23c] ;  /* 0x00008f00aaae7a20 */ /* 0x000fe40000410000 */
[----:B------:R-:W-:Y:S01]  /*9a60*/  FMUL.FTZ R0, R0, c[0x0][0x23c] ;  /* 0x00008f0000007a20 */ /* 0x000fe20000410000 */
[----:B------:R-:W1:Y:S01]  /*9a70*/  MUFU.EX2 R242, R5 ;  /* 0x0000000500f27308 */ /* 0x000e620000000800 */
[C---:B--2---:R-:W-:Y:S02]  /*9a80*/  FMUL.FTZ R70, R168.reuse, R70 ;  /* 0x00000046a8467220 */ /* 0x044fe40000410000 */
[C---:B------:R-:W-:Y:S02]  /*9a90*/  FMUL.FTZ R71, R168.reuse, R71 ;  /* 0x00000047a8477220 */ /* 0x040fe40000410000 */
[C---:B----4-:R-:W-:Y:S02]  /*9aa0*/  FMUL.FTZ R16, R169.reuse, R188 ;  /* 0x000000bca9107220 */ /* 0x050fe40000410000 */
[C---:B------:R-:W-:Y:S02]  /*9ab0*/  FMUL.FTZ R82, R168.reuse, R82 ;  /* 0x00000052a8527220 */ /* 0x040fe40000410000 */
[C---:B------:R-:W-:Y:S01]  /*9ac0*/  FMUL.FTZ R83, R168.reuse, R83 ;  /* 0x00000053a8537220 */ /* 0x040fe20000410000 */
[----:B------:R2:W4:Y:S01]  /*9ad0*/  MUFU.EX2 R2, R0 ;  /* 0x0000000000027308 */ /* 0x0005220000000800 */
[C---:B------:R-:W-:Y:S02]  /*9ae0*/  FMUL.FTZ R85, R169.reuse, R85 ;  /* 0x00000055a9557220 */ /* 0x040fe40000410000 */
[C---:B------:R-:W-:Y:S02]  /*9af0*/  FMUL.FTZ R86, R168.reuse, R86 ;  /* 0x00000056a8567220 */ /* 0x040fe40000410000 */
[C---:B-----5:R-:W-:Y:S02]  /*9b00*/  FMUL.FTZ R4, R169.reuse, R180 ;  /* 0x000000b4a9047220 */ /* 0x060fe40000410000 */
[C---:B------:R-:W-:Y:S02]  /*9b10*/  FMUL.FTZ R87, R168.reuse, R87 ;  /* 0x00000057a8577220 */ /* 0x040fe40000410000 */
[C---:B------:R-:W-:Y:S01]  /*9b20*/  FMUL.FTZ R96, R169.reuse, R96 ;  /* 0x00000060a9607220 */ /* 0x040fe20000410000 */
[----:B------:R5:W-:Y:S01]  /*9b30*/  MUFU.EX2 R248, R17 ;  /* 0x0000001100f87308 */ /* 0x000be20000000800 */
[C---:B------:R-:W-:Y:S02]  /*9b40*/  FMUL.FTZ R97, R169.reuse, R97 ;  /* 0x00000061a9617220 */ /* 0x040fe40000410000 */
[----:B------:R-:W-:Y:S01]  /*9b50*/  FMUL.FTZ R98, R168, R98 ;  /* 0x00000062a8627220 */ /* 0x000fe20000410000 */
[----:B-1----:R-:W-:Y:S01]  /*9b60*/  F2FP.BF16.PACK_AB R180, R242, R218 ;  /* 0x000000daf2b4723e */ /* 0x002fe200000010ff */
[C---:B------:R-:W-:Y:S02]  /*9b70*/  FMUL.FTZ R5, R169.reuse, R181 ;  /* 0x000000b5a9057220 */ /* 0x040fe40000410000 */
[C---:B------:R-:W-:Y:S02]  /*9b80*/  FMUL.FTZ R99, R168.reuse, R99 ;  /* 0x00000063a8637220 */ /* 0x040fe40000410000 */
[C---:B------:R-:W-:Y:S02]  /*9b90*/  FMUL.FTZ R100, R169.reuse, R100 ;  /* 0x00000064a9647220 */ /* 0x040fe40000410000 */
[----:B------:R-:W-:Y:S02]  /*9ba0*/  FMUL.FTZ R101, R169, R101 ;  /* 0x00000065a9657220 */ /* 0x000fe40000410000 */
[----:B------:R-:W-:Y:S02]  /*9bb0*/  FMUL.FTZ R102, R168, R102 ;  /* 0x00000066a8667220 */ /* 0x000fe40000410000 */
[----:B--2---:R-:W-:Y:S02]  /*9bc0*/  FADD.FTZ R0, -R3, R175 ;  /* 0x000000af03007221 */ /* 0x004fe40000010100 */
[----:B------:R-:W-:Y:S02]  /*9bd0*/  FMUL.FTZ R175, R171, c[0x0][0x23c] ;  /* 0x00008f00abaf7a20 */ /* 0x000fe40000410000 */
[----:B------:R-:W-:Y:S02]  /*9be0*/  FMUL.FTZ R0, R0, c[0x0][0x23c] ;  /* 0x00008f0000007a20 */ /* 0x000fe40000410000 */
[C---:B----4-:R-:W-:Y:S01]  /*9bf0*/  FMUL.FTZ R72, R2.reuse, R72 ;  /* 0x0000004802487220 */ /* 0x050fe20000410000 */
[----:B------:R-:W-:Y:S01]  /*9c00*/  FSEL R175, R175, RZ, P0 ;  /* 0x000000ffafaf7208 */ /* 0x000fe20000000000 */
[----:B------:R-:W-:Y:S01]  /*9c10*/  FMUL.FTZ R73, R2, R73 ;  /* 0x0000004902497220 */ /* 0x000fe20000410000 */
[----:B------:R-:W-:Y:S01]  /*9c20*/  FSETP.NEU.FTZ.AND P0, PT, R170, -INF , PT ;  /* 0xff800000aa00780b */ /* 0x000fe20003f1d000 */
[----:B------:R-:W1:Y:S01]  /*9c30*/  MUFU.EX2 R0, R0 ;  /* 0x0000000000007308 */ /* 0x000e620000000800 */
[----:B-----5:R-:W-:Y:S02]  /*9c40*/  FMUL.FTZ R17, R169, R189 ;  /* 0x000000bda9117220 */ /* 0x020fe40000410000 */
[----:B------:R-:W-:Y:S01]  /*9c50*/  FSEL R174, R174, RZ, P0 ;  /* 0x000000ffaeae7208 */ /* 0x000fe20000000000 */
[--C-:B------:R-:W-:Y:S01]  /*9c60*/  FFMA.FTZ R18, R18, c[0x0][0x23c], -R175.reuse ;  /* 0x00008f0012127a23 */ /* 0x100fe200000108af */
[----:B------:R-:W-:Y:S01]  /*9c70*/  FSETP.NEU.FTZ.AND P0, PT, R3, -INF , PT ;  /* 0xff8000000300780b */ /* 0x000fe20003f1d000 */
[--C-:B------:R-:W-:Y:S02]  /*9c80*/  FFMA.FTZ R6, R6, c[0x0][0x23c], -R175.reuse ;  /* 0x00008f0006067a23 */ /* 0x100fe400000108af */
[--C-:B------:R-:W-:Y:S01]  /*9c90*/  FFMA.FTZ R12, R12, c[0x0][0x23c], -R174.reuse ;  /* 0x00008f000c0c7a23 */ /* 0x100fe200000108ae */
[----:B------:R-:W-:Y:S01]  /*9ca0*/  FSEL R208, R208, RZ, P0 ;  /* 0x000000ffd0d07208 */ /* 0x000fe20000000000 */
[----:B------:R-:W-:Y:S01]  /*9cb0*/  FFMA.FTZ R13, R13, c[0x0][0x23c], -R174 ;  /* 0x00008f000d0d7a23 */ /* 0x000fe200000108ae */
[----:B------:R-:W2:Y:S01]  /*9cc0*/  MUFU.EX2 R210, R18 ;  /* 0x0000001200d27308 */ /* 0x000ea20000000800 */
[--C-:B------:R-:W-:Y:S02]  /*9cd0*/  FFMA.FTZ R7, R7, c[0x0][0x23c], -R175.reuse ;  /* 0x00008f0007077a23 */ /* 0x100fe400000108af */
[--C-:B------:R-:W-:Y:S02]  /*9ce0*/  FFMA.FTZ R14, R14, c[0x0][0x23c], -R208.reuse ;  /* 0x00008f000e0e7a23 */ /* 0x100fe400000108d0 */
[--C-:B------:R-:W-:Y:S02]  /*9cf0*/  FFMA.FTZ R15, R15, c[0x0][0x23c], -R208.reuse ;  /* 0x00008f000f0f7a23 */ /* 0x100fe400000108d0 */
[----:B------:R-:W-:Y:S02]  /*9d00*/  FFMA.FTZ R19, R19, c[0x0][0x23c], -R175 ;  /* 0x00008f0013137a23 */ /* 0x000fe400000108af */
[----:B------:R-:W-:Y:S01]  /*9d10*/  FFMA.FTZ R11, R11, c[0x0][0x23c], -R208 ;  /* 0x00008f000b0b7a23 */ /* 0x000fe200000108d0 */
[----:B------:R-:W4:Y:S01]  /*9d20*/  MUFU.EX2 R211, R12 ;  /* 0x0000000c00d37308 */ /* 0x000f220000000800 */
[--C-:B------:R-:W-:Y:S02]  /*9d30*/  FFMA.FTZ R8, R8, c[0x0][0x23c], -R174.reuse ;  /* 0x00008f0008087a23 */ /* 0x100fe400000108ae */
[----:B------:R-:W-:Y:S02]  /*9d40*/  FFMA.FTZ R9, R9, c[0x0][0x23c], -R174 ;  /* 0x00008f0009097a23 */ /* 0x000fe400000108ae */
[----:B------:R-:W-:Y:S02]  /*9d50*/  FFMA.FTZ R10, R10, c[0x0][0x23c], -R208 ;  /* 0x00008f000a0a7a23 */ /* 0x000fe400000108d0 */
[C---:B-1----:R-:W-:Y:S02]  /*9d60*/  FMUL.FTZ R74, R0.reuse, R74 ;  /* 0x0000004a004a7220 */ /* 0x042fe40000410000 */
[----:B------:R-:W-:Y:S01]  /*9d70*/  FMUL.FTZ R75, R0, R75 ;  /* 0x0000004b004b7220 */ /* 0x000fe20000410000 */
[----:B------:R1:W-:Y:S01]  /*9d80*/  MUFU.EX2 R246, R13 ;  /* 0x0000000d00f67308 */ /* 0x0003e20000000800 */
[C---:B------:R-:W-:Y:S02]  /*9d90*/  FMUL.FTZ R76, R2.reuse, R76 ;  /* 0x0000004c024c7220 */ /* 0x040fe40000410000 */
[----:B------:R-:W-:Y:S01]  /*9da0*/  FMUL.FTZ R77, R2, R77 ;  /* 0x0000004d024d7220 */ /* 0x000fe20000410000 */
[----:B--2---:R-:W-:Y:S01]  /*9db0*/  MOV R37, R210 ;  /* 0x000000d200257202 */ /* 0x004fe20000000f00 */
[--C-:B------:R-:W-:Y:S01]  /*9dc0*/  FFMA.FTZ R210, R49, c[0x0][0x23c], -R173.reuse ;  /* 0x00008f0031d27a23 */ /* 0x100fe200000108ad */
[----:B------:R-:W-:Y:S01]  /*9dd0*/  MOV R49, R214 ;  /* 0x000000d600317202 */ /* 0x000fe20000000f00 */
[--C-:B------:R-:W-:Y:S02]  /*9de0*/  FFMA.FTZ R214, R52, c[0x0][0x23c], -R173.reuse ;  /* 0x00008f0034d67a23 */ /* 0x100fe400000108ad */
[----:B------:R-:W-:Y:S01]  /*9df0*/  FMUL.FTZ R18, R168, R190 ;  /* 0x000000bea8127220 */ /* 0x000fe20000410000 */
[----:B------:R2:W-:Y:S01]  /*9e00*/  MUFU.EX2 R249, R14 ;  /* 0x0000000e00f97308 */ /* 0x0005e20000000800 */
[C---:B------:R-:W-:Y:S02]  /*9e10*/  FMUL.FTZ R78, R0.reuse, R78 ;  /* 0x0000004e004e7220 */ /* 0x040fe40000410000 */
[----:B------:R-:W-:Y:S01]  /*9e20*/  FMUL.FTZ R79, R0, R79 ;  /* 0x0000004f004f7220 */ /* 0x000fe20000410000 */
[----:B----4-:R-:W-:Y:S01]  /*9e30*/  MOV R36, R211 ;  /* 0x000000d300247202 */ /* 0x010fe20000000f00 */
[C---:B------:R-:W-:Y:S02]  /*9e40*/  FMUL.FTZ R12, R2.reuse, R184 ;  /* 0x000000b8020c7220 */ /* 0x040fe40000410000 */
[C---:B------:R-:W-:Y:S01]  /*9e50*/  FMUL.FTZ R88, R2.reuse, R88 ;  /* 0x0000005802587220 */ /* 0x040fe20000410000 */
[----:B------:R-:W-:Y:S01]  /*9e60*/  MOV R190, R36 ;  /* 0x0000002400be7202 */ /* 0x000fe20000000f00 */
[----:B------:R-:W-:Y:S01]  /*9e70*/  FMUL.FTZ R89, R2, R89 ;  /* 0x0000005902597220 */ /* 0x000fe20000410000 */
[----:B------:R4:W-:Y:S01]  /*9e80*/  MUFU.EX2 R245, R15 ;  /* 0x0000000f00f57308 */ /* 0x0009e20000000800 */
[C---:B------:R-:W-:Y:S02]  /*9e90*/  FMUL.FTZ R90, R0.reuse, R90 ;  /* 0x0000005a005a7220 */ /* 0x040fe40000410000 */
[----:B------:R-:W-:Y:S02]  /*9ea0*/  FMUL.FTZ R91, R0, R91 ;  /* 0x0000005b005b7220 */ /* 0x000fe40000410000 */
[C---:B-1----:R-:W-:Y:S02]  /*9eb0*/  FMUL.FTZ R13, R2.reuse, R185 ;  /* 0x000000b9020d7220 */ /* 0x042fe40000410000 */
[C---:B------:R-:W-:Y:S02]  /*9ec0*/  FMUL.FTZ R92, R2.reuse, R92 ;  /* 0x0000005c025c7220 */ /* 0x040fe40000410000 */
[----:B------:R-:W-:Y:S01]  /*9ed0*/  FMUL.FTZ R93, R2, R93 ;  /* 0x0000005d025d7220 */ /* 0x000fe20000410000 */
[----:B------:R1:W-:Y:S01]  /*9ee0*/  MUFU.EX2 R217, R6 ;  /* 0x0000000600d97308 */ /* 0x0003e20000000800 */
[C---:B------:R-:W-:Y:S02]  /*9ef0*/  FMUL.FTZ R94, R0.reuse, R94 ;  /* 0x0000005e005e7220 */ /* 0x040fe40000410000 */
[C---:B------:R-:W-:Y:S02]  /*9f00*/  FMUL.FTZ R95, R0.reuse, R95 ;  /* 0x0000005f005f7220 */ /* 0x040fe40000410000 */
[----:B--2---:R-:W-:Y:S02]  /*9f10*/  FMUL.FTZ R14, R0, R186 ;  /* 0x000000ba000e7220 */ /* 0x004fe40000410000 */
[----:B------:R-:W-:Y:S02]  /*9f20*/  FMUL.FTZ R103, R168, R103 ;  /* 0x00000067a8677220 */ /* 0x000fe40000410000 */
[C---:B------:R-:W-:Y:S01]  /*9f30*/  FMUL.FTZ R104, R2.reuse, R104 ;  /* 0x0000006802687220 */ /* 0x040fe20000410000 */
[----:B------:R-:W2:Y:S01]  /*9f40*/  MUFU.EX2 R243, R7 ;  /* 0x0000000700f37308 */ /* 0x000ea20000000800 */
[----:B------:R-:W-:Y:S02]  /*9f50*/  FMUL.FTZ R105, R2, R105 ;  /* 0x0000006902697220 */ /* 0x000fe40000410000 */
[C---:B------:R-:W-:Y:S02]  /*9f60*/  FMUL.FTZ R106, R0.reuse, R106 ;  /* 0x0000006a006a7220 */ /* 0x040fe40000410000 */
[C---:B----4-:R-:W-:Y:S02]  /*9f70*/  FMUL.FTZ R15, R0.reuse, R187 ;  /* 0x000000bb000f7220 */ /* 0x050fe40000410000 */
[----:B------:R-:W4:Y:S01]  /*9f80*/  LDSM.16.MT88.4 R184, [R222+0xc000] ;  /* 0x00c00000deb8783b */ /* 0x000f220000004200 */
[----:B------:R-:W-:Y:S02]  /*9f90*/  FMUL.FTZ R107, R0, R107 ;  /* 0x0000006b006b7220 */ /* 0x000fe40000410000 */
[----:B------:R-:W5:Y:S01]  /*9fa0*/  MUFU.EX2 R247, R19 ;  /* 0x0000001300f77308 */ /* 0x000f620000000800 */
[C---:B------:R-:W-:Y:S02]  /*9fb0*/  FMUL.FTZ R108, R2.reuse, R108 ;  /* 0x0000006c026c7220 */ /* 0x040fe40000410000 */
[----:B------:R-:W-:Y:S02]  /*9fc0*/  FMUL.FTZ R109, R2, R109 ;  /* 0x0000006d026d7220 */ /* 0x000fe40000410000 */
[----:B-1----:R-:W-:Y:S01]  /*9fd0*/  FMUL.FTZ R6, R168, R182 ;  /* 0x000000b6a8067220 */ /* 0x002fe20000410000 */
[----:B------:R-:W-:Y:S01]  /*9fe0*/  F2FP.BF16.PACK_AB R182, R248, R49 ;  /* 0x00000031f8b6723e */ /* 0x000fe200000010ff */
[C---:B------:R-:W-:Y:S02]  /*9ff0*/  FMUL.FTZ R110, R0.reuse, R110 ;  /* 0x0000006e006e7220 */ /* 0x040fe40000410000 */
[----:B------:R-:W-:Y:S01]  /*a000*/  FMUL.FTZ R111, R0, R111 ;  /* 0x0000006f006f7220 */ /* 0x000fe20000410000 */
[----:B------:R-:W1:Y:S01]  /*a010*/  MUFU.EX2 R215, R11 ;  /* 0x0000000b00d77308 */ /* 0x000e620000000800 */
[C---:B------:R-:W-:Y:S02]  /*a020*/  FMUL.FTZ R112, R169.reuse, R112 ;  /* 0x00000070a9707220 */ /* 0x040fe40000410000 */
[----:B------:R-:W-:Y:S01]  /*a030*/  FMUL.FTZ R113, R169, R113 ;  /* 0x00000071a9717220 */ /* 0x000fe20000410000 */
[----:B--2---:R-:W-:Y:S01]  /*a040*/  F2FP.BF16.PACK_AB R181, R243, R217 ;  /* 0x000000d9f3b5723e */ /* 0x004fe200000010ff */
[C---:B------:R-:W-:Y:S02]  /*a050*/  FMUL.FTZ R7, R168.reuse, R183 ;  /* 0x000000b7a8077220 */ /* 0x040fe40000410000 */
[C---:B------:R-:W-:Y:S02]  /*a060*/  FMUL.FTZ R114, R168.reuse, R114 ;  /* 0x00000072a8727220 */ /* 0x040fe40000410000 */
[----:B------:R-:W-:Y:S01]  /*a070*/  FMUL.FTZ R115, R168, R115 ;  /* 0x00000073a8737220 */ /* 0x000fe20000410000 */
[----:B------:R2:W-:Y:S01]  /*a080*/  MUFU.EX2 R252, R8 ;  /* 0x0000000800fc7308 */ /* 0x0005e20000000800 */
[C---:B------:R-:W-:Y:S02]  /*a090*/  FMUL.FTZ R116, R169.reuse, R116 ;  /* 0x00000074a9747220 */ /* 0x040fe40000410000 */
[----:B------:R-:W-:Y:S01]  /*a0a0*/  FMUL.FTZ R117, R169, R117 ;  /* 0x00000075a9757220 */ /* 0x000fe20000410000 */
[----:B-----5:R-:W-:Y:S01]  /*a0b0*/  F2FP.BF16.PACK_AB R183, R247, R37 ;  /* 0x00000025f7b7723e */ /* 0x020fe200000010ff */
[--C-:B------:R-:W-:Y:S02]  /*a0c0*/  FFMA.FTZ R40, R40, c[0x0][0x23c], -R174.reuse ;  /* 0x00008f0028287a23 */ /* 0x100fe400000108ae */
[--C-:B------:R-:W-:Y:S02]  /*a0d0*/  FFMA.FTZ R41, R41, c[0x0][0x23c], -R174.reuse ;  /* 0x00008f0029297a23 */ /* 0x100fe400000108ae */
[--C-:B------:R-:W-:Y:S01]  /*a0e0*/  FFMA.FTZ R44, R44, c[0x0][0x23c], -R174.reuse ;  /* 0x00008f002c2c7a23 */ /* 0x100fe200000108ae */
[----:B------:R-:W5:Y:S01]  /*a0f0*/  MUFU.EX2 R244, R9 ;  /* 0x0000000900f47308 */ /* 0x000f620000000800 */
[-C--:B---3--:R-:W-:Y:S05]  /*a100*/  HMMA.16816.F32.BF16 R4, R180, R204.reuse, R4 ;  /* 0x000000ccb404723c */ /* 0x088fea0000041804 */
[----:B-1----:R-:W-:Y:S01]  /*a110*/  MOV R52, R215 ;  /* 0x000000d700347202 */ /* 0x002fe20000000f00 */
[----:B------:R-:W-:Y:S01]  /*a120*/  FMUL.FTZ R11, R0, R179 ;  /* 0x000000b3000b7220 */ /* 0x000fe20000410000 */
[----:B------:R-:W-:Y:S01]  /*a130*/  F2FP.BF16.PACK_AB R179, R245, R249 ;  /* 0x000000f9f5b3723e */ /* 0x000fe200000010ff */
[C---:B------:R-:W-:Y:S01]  /*a140*/  FMUL.FTZ R19, R168.reuse, R191 ;  /* 0x000000bfa8137220 */ /* 0x040fe20000410000 */
[----:B------:R-:W1:Y:S03]  /*a150*/  MUFU.EX2 R219, R10 ;  /* 0x0000000a00db7308 */ /* 0x000e660000000800 */
[----:B------:R-:W-:Y:S01]  /*a160*/  FMUL.FTZ R118, R168, R118 ;  /* 0x00000076a8767220 */ /* 0x000fe20000410000 */
[----:B------:R-:W-:Y:S01]  /*a170*/  MOV R191, R249 ;  /* 0x000000f900bf7202 */ /* 0x000fe20000000f00 */
[----:B--2---:R-:W-:Y:S02]  /*a180*/  FMUL.FTZ R8, R2, R176 ;  /* 0x000000b002087220 */ /* 0x004fe40000410000 */
[----:B------:R-:W-:Y:S02]  /*a190*/  FMUL.FTZ R119, R168, R119 ;  /* 0x00000077a8777220 */ /* 0x000fe40000410000 */
[C---:B------:R-:W-:Y:S01]  /*a1a0*/  FMUL.FTZ R120, R2.reuse, R120 ;  /* 0x0000007802787220 */ /* 0x040fe20000410000 */
[----:B------:R-:W-:Y:S01]  /*a1b0*/  MUFU.EX2 R249, R210 ;  /* 0x000000d200f97308 */ /* 0x000fe20000000800 */
[----:B------:R-:W-:Y:S02]  /*a1c0*/  FMUL.FTZ R121, R2, R121 ;  /* 0x0000007902797220 */ /* 0x000fe40000410000 */
[----:B------:R-:W-:Y:S01]  /*a1d0*/  FMUL.FTZ R122, R0, R122 ;  /* 0x0000007a007a7220 */ /* 0x000fe20000410000 */
[----:B-----5:R-:W-:Y:S01]  /*a1e0*/  F2FP.BF16.PACK_AB R176, R244, R252 ;  /* 0x000000fcf4b0723e */ /* 0x020fe200000010ff */
[----:B------:R-:W-:Y:S02]  /*a1f0*/  FMUL.FTZ R9, R2, R177 ;  /* 0x000000b102097220 */ /* 0x000fe40000410000 */
[----:B------:R-:W-:Y:S02]  /*a200*/  FMUL.FTZ R123, R0, R123 ;  /* 0x0000007b007b7220 */ /* 0x000fe40000410000 */
[C---:B------:R-:W-:Y:S02]  /*a210*/  FMUL.FTZ R124, R2.reuse, R124 ;  /* 0x0000007c027c7220 */ /* 0x040fe40000410000 */
[----:B------:R-:W-:Y:S02]  /*a220*/  FMUL.FTZ R125, R2, R125 ;  /* 0x0000007d027d7220 */ /* 0x000fe40000410000 */
[----:B------:R-:W-:Y:S01]  /*a230*/  FMUL.FTZ R126, R0, R126 ;  /* 0x0000007e007e7220 */ /* 0x000fe20000410000 */
[----:B-1----:R-:W-:Y:S01]  /*a240*/  F2FP.BF16.PACK_AB R177, R52, R219 ;  /* 0x000000db34b1723e */ /* 0x002fe200000010ff */
[----:B------:R-:W-:Y:S01]  /*a250*/  FMUL.FTZ R10, R0, R178 ;  /* 0x000000b2000a7220 */ /* 0x000fe20000410000 */
[----:B------:R-:W-:Y:S01]  /*a260*/  F2FP.BF16.PACK_AB R178, R246, R36 ;  /* 0x00000024f6b2723e */ /* 0x000fe200000010ff */
[--C-:B------:R-:W-:Y:S02]  /*a270*/  FFMA.FTZ R45, R45, c[0x0][0x23c], -R174.reuse ;  /* 0x00008f002d2d7a23 */ /* 0x100fe400000108ae */
[----:B------:R-:W-:Y:S02]  /*a280*/  FFMA.FTZ R57, R57, c[0x0][0x23c], -R174 ;  /* 0x00008f0039397a23 */ /* 0x000fe400000108ae */
[--C-:B------:R-:W-:Y:S02]  /*a290*/  FFMA.FTZ R42, R42, c[0x0][0x23c], -R208.reuse ;  /* 0x00008f002a2a7a23 */ /* 0x100fe400000108d0 */
[C---:B------:R-:W-:Y:S04]  /*a2a0*/  HMMA.16816.F32.BF16 R8, R176.reuse, R204, R8 ;  /* 0x000000ccb008723c */ /* 0x040fe80000041808 */
[--C-:B------:R-:W-:Y:S02]  /*a2b0*/  FFMA.FTZ R43, R43, c[0x0][0x23c], -R208.reuse ;  /* 0x00008f002b2b7a23 */ /* 0x100fe400000108d0 */
[--C-:B------:R-:W-:Y:S01]  /*a2c0*/  FFMA.FTZ R46, R46, c[0x0][0x23c], -R208.reuse ;  /* 0x00008f002e2e7a23 */ /* 0x100fe200000108d0 */
[----:B------:R-:W-:Y:S01]  /*a2d0*/  MOV R204, R49 ;  /* 0x0000003100cc7202 */ /* 0x000fe20000000f00 */
[-C--:B------:R-:W-:Y:S04]  /*a2e0*/  HMMA.16816.F32.BF16 R12, R176, R206.reuse, R12 ;  /* 0x000000ceb00c723c */ /* 0x080fe8000004180c */
[----:B------:R-:W-:Y:S01]  /*a2f0*/  MOV R205, R52 ;  /* 0x0000003400cd7202 */ /* 0x000fe20000000f00 */
[--C-:B------:R-:W-:Y:S02]  /*a300*/  FFMA.FTZ R58, R58, c[0x0][0x23c], -R208.reuse ;  /* 0x00008f003a3a7a23 */ /* 0x100fe400000108d0 */
[--C-:B------:R-:W-:Y:S01]  /*a310*/  FFMA.FTZ R59, R59, c[0x0][0x23c], -R208.reuse ;  /* 0x00008f003b3b7a23 */ /* 0x100fe200000108d0 */
[C---:B------:R-:W-:Y:S04]  /*a320*/  HMMA.16816.F32.BF16 R16, R180.reuse, R206, R16 ;  /* 0x000000ceb410723c */ /* 0x040fe80000041810 */
[----:B------:R-:W-:Y:S02]  /*a330*/  FMUL.FTZ R127, R0, R127 ;  /* 0x0000007f007f7220 */ /* 0x000fe40000410000 */
[C---:B------:R-:W-:Y:S01]  /*a340*/  FMUL.FTZ R128, R169.reuse, R128 ;  /* 0x00000080a9807220 */ /* 0x040fe20000410000 */
[----:B------:R-:W-:Y:S01]  /*a350*/  MOV R207, R248 ;  /* 0x000000f800cf7202 */ /* 0x000fe20000000f00 */
[-C--:B----4-:R-:W-:Y:S04]  /*a360*/  HMMA.16816.F32.BF16 R68, R180, R184.reuse, R68 ;  /* 0x000000b8b444723c */ /* 0x090fe80000041844 */
[C---:B------:R-:W-:Y:S01]  /*a370*/  FMUL.FTZ R129, R169.reuse, R129 ;  /* 0x00000081a9817220 */ /* 0x040fe20000410000 */
[----:B------:R-:W-:Y:S01]  /*a380*/  MOV R206, R247 ;  /* 0x000000f700ce7202 */ /* 0x000fe20000000f00 */
[C---:B------:R-:W-:Y:S02]  /*a390*/  FMUL.FTZ R130, R168.reuse, R130 ;  /* 0x00000082a8827220 */ /* 0x040fe40000410000 */
[C---:B------:R-:W-:Y:S04]  /*a3a0*/  HMMA.16816.F32.BF16 R72, R176.reuse, R184, R72 ;  /* 0x000000b8b048723c */ /* 0x040fe80000041848 */
[C---:B------:R-:W-:Y:S02]  /*a3b0*/  FMUL.FTZ R131, R168.reuse, R131 ;  /* 0x00000083a8837220 */ /* 0x040fe40000410000 */
[C---:B------:R-:W-:Y:S02]  /*a3c0*/  FMUL.FTZ R132, R169.reuse, R132 ;  /* 0x00000084a9847220 */ /* 0x040fe40000410000 */
[-C--:B------:R-:W-:Y:S04]  /*a3d0*/  HMMA.16816.F32.BF16 R76, R176, R186.reuse, R76 ;  /* 0x000000bab04c723c */ /* 0x080fe8000004184c */
[C---:B------:R-:W-:Y:S02]  /*a3e0*/  FMUL.FTZ R133, R169.reuse, R133 ;  /* 0x00000085a9857220 */ /* 0x040fe40000410000 */
[C---:B------:R-:W-:Y:S02]  /*a3f0*/  FMUL.FTZ R134, R168.reuse, R134 ;  /* 0x00000086a8867220 */ /* 0x040fe40000410000 */
[C---:B------:R-:W-:Y:S01]  /*a400*/  HMMA.16816.F32.BF16 R80, R180.reuse, R186, R80 ;  /* 0x000000bab450723c */ /* 0x040fe20000041850 */
[----:B------:R-:W1:Y:S03]  /*a410*/  LDSM.16.MT88.4 R184, [R224+0xc000] ;  /* 0x00c00000e0b8783b */ /* 0x000e660000004200 */
[----:B------:R-:W-:Y:S02]  /*a420*/  FMUL.FTZ R135, R168, R135 ;  /* 0x00000087a8877220 */ /* 0x000fe40000410000 */
[C---:B------:R-:W-:Y:S02]  /*a430*/  FMUL.FTZ R136, R2.reuse, R136 ;  /* 0x0000008802887220 */ /* 0x040fe40000410000 */
[----:B------:R-:W-:Y:S04]  /*a440*/  FMUL.FTZ R137, R2, R137 ;  /* 0x0000008902897220 */ /* 0x000fe80000410000 */
        /* <DEDUP_REMOVED lines=14> */
[C---:B------:R-:W-:Y:S01]  /*a530*/  FMUL.FTZ R152, R2.reuse, R152 ;  /* 0x0000009802987220 */ /* 0x040fe20000410000 */
[-C--:B-1----:R-:W-:Y:S03]  /*a540*/  HMMA.16816.F32.BF16 R84, R180, R184.reuse, R84 ;  /* 0x000000b8b454723c */ /* 0x082fe60000041854 */
[----:B------:R-:W-:Y:S02]  /*a550*/  FMUL.FTZ R153, R2, R153 ;  /* 0x0000009902997220 */ /* 0x000fe40000410000 */
[C---:B------:R-:W-:Y:S02]  /*a560*/  FMUL.FTZ R154, R0.reuse, R154 ;  /* 0x0000009a009a7220 */ /* 0x040fe40000410000 */
[----:B------:R-:W-:Y:S01]  /*a570*/  FMUL.FTZ R155, R0, R155 ;  /* 0x0000009b009b7220 */ /* 0x000fe20000410000 */
[C---:B------:R-:W-:Y:S04]  /*a580*/  HMMA.16816.F32.BF16 R88, R176.reuse, R184, R88 ;  /* 0x000000b8b058723c */ /* 0x040fe80000041858 */
[C---:B------:R-:W-:Y:S02]  /*a590*/  FMUL.FTZ R156, R169.reuse, R156 ;  /* 0x0000009ca99c7220 */ /* 0x040fe40000410000 */
[----:B------:R-:W-:Y:S02]  /*a5a0*/  FMUL.FTZ R157, R169, R157 ;  /* 0x0000009da99d7220 */ /* 0x000fe40000410000 */
[-C--:B------:R-:W-:Y:S04]  /*a5b0*/  HMMA.16816.F32.BF16 R92, R176, R186.reuse, R92 ;  /* 0x000000bab05c723c */ /* 0x080fe8000004185c */
[C---:B------:R-:W-:Y:S02]  /*a5c0*/  FMUL.FTZ R158, R168.reuse, R158 ;  /* 0x0000009ea89e7220 */ /* 0x040fe40000410000 */
[----:B------:R-:W-:Y:S02]  /*a5d0*/  FMUL.FTZ R159, R168, R159 ;  /* 0x0000009fa89f7220 */ /* 0x000fe40000410000 */
[C---:B------:R-:W-:Y:S01]  /*a5e0*/  HMMA.16816.F32.BF16 R96, R180.reuse, R186, R96 ;  /* 0x000000bab460723c */ /* 0x040fe20000041860 */
[----:B------:R-:W1:Y:S03]  /*a5f0*/  LDSM.16.MT88.4 R184, [R223+0xc000] ;  /* 0x00c00000dfb8783b */ /* 0x000e660000004200 */
[----:B------:R-:W-:Y:S02]  /*a600*/  FFMA.FTZ R33, R33, c[0x0][0x23c], -R173 ;  /* 0x00008f0021217a23 */ /* 0x000fe400000108ad */
[----:B------:R-:W-:Y:S02]  /*a610*/  FFMA.FTZ R35, R35, c[0x0][0x23c], -R175 ;  /* 0x00008f0023237a23 */ /* 0x000fe400000108af */
[--C-:B------:R-:W-:Y:S02]  /*a620*/  FFMA.FTZ R215, R53, c[0x0][0x23c], -R173.reuse ;  /* 0x00008f0035d77a23 */ /* 0x100fe400000108ad */
[----:B------:R2:W-:Y:S02]  /*a630*/  MUFU.EX2 R53, R33 ;  /* 0x0000002100357308 */ /* 0x0005e40000000800 */
        /* <DEDUP_REMOVED lines=8> */
[----:B------:R-:W-:Y:S02]  /*a6c0*/  FFMA.FTZ R31, R31, c[0x0][0x23c], -R208 ;  /* 0x00008f001f1f7a23 */ /* 0x000fe400000108d0 */
[----:B------:R-:W-:Y:S02]  /*a6d0*/  FFMA.FTZ R60, R60, c[0x0][0x23c], -R174 ;  /* 0x00008f003c3c7a23 */ /* 0x000fe400000108ae */
[----:B------:R-:W-:Y:S02]  /*a6e0*/  FFMA.FTZ R62, R62, c[0x0][0x23c], -R208 ;  /* 0x00008f003e3e7a23 */ /* 0x000fe400000108d0 */
[----:B--2---:R-:W-:Y:S02]  /*a6f0*/  FMUL.FTZ R33, R169, R197 ;  /* 0x000000c5a9217220 */ /* 0x004fe40000410000 */
[--C-:B------:R-:W-:Y:S02]  /*a700*/  FFMA.FTZ R20, R20, c[0x0][0x23c], -R173.reuse ;  /* 0x00008f0014147a23 */ /* 0x100fe400000108ad */
[----:B------:R-:W-:Y:S02]  /*a710*/  FFMA.FTZ R21, R21, c[0x0][0x23c], -R173 ;  /* 0x00008f0015157a23 */ /* 0x000fe400000108ad */
[----:B------:R2:W-:Y:S01]  /*a720*/  MUFU.EX2 R251, R20 ;  /* 0x0000001400fb7308 */ /* 0x0005e20000000800 */
[-C--:B-1----:R-:W-:Y:S03]  /*a730*/  HMMA.16816.F32.BF16 R100, R180, R184.reuse, R100 ;  /* 0x000000b8b464723c */ /* 0x082fe60000041864 */
[----:B------:R-:W-:Y:S02]  /*a740*/  FFMA.FTZ R22, R22, c[0x0][0x23c], -R175 ;  /* 0x00008f0016167a23 */ /* 0x000fe400000108af */
[--C-:B------:R-:W-:Y:S02]  /*a750*/  FFMA.FTZ R211, R48, c[0x0][0x23c], -R173.reuse ;  /* 0x00008f0030d37a23 */ /* 0x100fe400000108ad */
[----:B------:R-:W-:Y:S01]  /*a760*/  FFMA.FTZ R209, R32, c[0x0][0x23c], -R173 ;  /* 0x00008f0020d17a23 */ /* 0x000fe200000108ad */
[C---:B------:R-:W-:Y:S01]  /*a770*/  HMMA.16816.F32.BF16 R104, R176.reuse, R184, R104 ;  /* 0x000000b8b068723c */ /* 0x040fe20000041868 */
[----:B------:R1:W3:Y:S03]  /*a780*/  MUFU.EX2 R48, R21 ;  /* 0x0000001500307308 */ /* 0x0002e60000000800 */
[--C-:B------:R-:W-:Y:S02]  /*a790*/  FFMA.FTZ R32, R23, c[0x0][0x23c], -R175.reuse ;  /* 0x00008f0017207a23 */ /* 0x100fe400000108af */
[----:B------:R-:W-:Y:S02]  /*a7a0*/  FMUL.FTZ R23, R0, R195 ;  /* 0x000000c300177220 */ /* 0x000fe40000410000 */
[-C--:B------:R-:W-:Y:S03]  /*a7b0*/  HMMA.16816.F32.BF16 R108, R176, R186.reuse, R108 ;  /* 0x000000bab06c723c */ /* 0x080fe6000004186c */
[----:B------:R4:W-:Y:S01]  /*a7c0*/  MUFU.EX2 R250, R22 ;  /* 0x0000001600fa7308 */ /* 0x0009e20000000800 */
[----:B------:R-:W-:Y:S02]  /*a7d0*/  FFMA.FTZ R34, R34, c[0x0][0x23c], -R175 ;  /* 0x00008f0022227a23 */ /* 0x000fe400000108af */
[--C-:B------:R-:W-:Y:S02]  /*a7e0*/  FFMA.FTZ R216, R64, c[0x0][0x23c], -R173.reuse ;  /* 0x00008f0040d87a23 */ /* 0x100fe400000108ad */
[C---:B------:R-:W-:Y:S01]  /*a7f0*/  HMMA.16816.F32.BF16 R112, R180.reuse, R186, R112 ;  /* 0x000000bab470723c */ /* 0x040fe20000041870 */
[----:B------:R-:W5:Y:S03]  /*a800*/  LDSM.16.MT88.4 R184, [R221+0xe000] ;  /* 0x00e00000ddb8783b */ /* 0x000f660000004200 */
[----:B--2---:R-:W-:Y:S01]  /*a810*/  FMUL.FTZ R20, R2, R192 ;  /* 0x000000c002147220 */ /* 0x004fe20000410000 */
[----:B------:R2:W-:Y:S01]  /*a820*/  MUFU.EX2 R64, R34 ;  /* 0x0000002200407308 */ /* 0x0005e20000000800 */
[--C-:B------:R-:W-:Y:S02]  /*a830*/  FFMA.FTZ R24, R24, c[0x0][0x23c], -R174.reuse ;  /* 0x00008f0018187a23 */ /* 0x100fe400000108ae */
[----:B------:R-:W-:Y:S04]  /*a840*/  FFMA.FTZ R25, R25, c[0x0][0x23c], -R174 ;  /* 0x00008f0019197a23 */ /* 0x000fe800000108ae */
[----:B-1----:R-:W-:Y:S02]  /*a850*/  FMUL.FTZ R21, R2, R193 ;  /* 0x000000c102157220 */ /* 0x002fe40000410000 */
[--C-:B------:R-:W-:Y:S01]  /*a860*/  FFMA.FTZ R26, R26, c[0x0][0x23c], -R208.reuse ;  /* 0x00008f001a1a7a23 */ /* 0x100fe200000108d0 */
[----:B------:R1:W-:Y:S01]  /*a870*/  MUFU.EX2 R192, R24 ;  /* 0x0000001800c07308 */ /* 0x0003e20000000800 */
[----:B------:R-:W-:Y:S02]  /*a880*/  FFMA.FTZ R27, R27, c[0x0][0x23c], -R208 ;  /* 0x00008f001b1b7a23 */ /* 0x000fe400000108d0 */
[----:B------:R-:W-:Y:S02]  /*a890*/  FFMA.FTZ R173, R65, c[0x0][0x23c], -R173 ;  /* 0x00008f0041ad7a23 */ /* 0x000fe400000108ad */
[----:B----4-:R-:W-:Y:S01]  /*a8a0*/  FMUL.FTZ R22, R0, R194 ;  /* 0x000000c200167220 */ /* 0x010fe20000410000 */
[----:B---3--:R-:W-:Y:S01]  /*a8b0*/  MOV R194, R48 ;  /* 0x0000003000c27202 */ /* 0x008fe20000000f00 */
[--C-:B------:R-:W-:Y:S02]  /*a8c0*/  FFMA.FTZ R28, R28, c[0x0][0x23c], -R174.reuse ;  /* 0x00008f001c1c7a23 */ /* 0x100fe400000108ae */
[----:B------:R-:W-:Y:S01]  /*a8d0*/  FFMA.FTZ R29, R29, c[0x0][0x23c], -R174 ;  /* 0x00008f001d1d7a23 */ /* 0x000fe200000108ae */
[----:B------:R3:W-:Y:S01]  /*a8e0*/  MUFU.EX2 R48, R35 ;  /* 0x0000002300307308 */ /* 0x0007e20000000800 */
[----:B------:R-:W-:Y:S02]  /*a8f0*/  FFMA.FTZ R30, R30, c[0x0][0x23c], -R208 ;  /* 0x00008f001e1e7a23 */ /* 0x000fe400000108d0 */
[----:B--2---:R-:W-:Y:S07]  /*a900*/  FMUL.FTZ R34, R168, R198 ;  /* 0x000000c6a8227220 */ /* 0x004fee0000410000 */
[----:B------:R2:W4:Y:S01]  /*a910*/  MUFU.EX2 R189, R25 ;  /* 0x0000001900bd7308 */ /* 0x0005220000000800 */
[----:B-1----:R-:W-:Y:S01]  /*a920*/  FMUL.FTZ R24, R2, R200 ;  /* 0x000000c802187220 */ /* 0x002fe20000410000 */
[-C--:B-----5:R-:W-:Y:S08]  /*a930*/  HMMA.16816.F32.BF16 R116, R180, R184.reuse, R116 ;  /* 0x000000b8b474723c */ /* 0x0a0ff00000041874 */
[----:B------:R1:W5:Y:S01]  /*a940*/  MUFU.EX2 R188, R27 ;  /* 0x0000001b00bc7308 */ /* 0x0003620000000800 */
[C---:B------:R-:W-:Y:S04]  /*a950*/  HMMA.16816.F32.BF16 R120, R176.reuse, R184, R120 ;  /* 0x000000b8b078723c */ /* 0x040fe80000041878 */
[C---:B---3--:R-:W-:Y:S05]  /*a960*/  FMUL.FTZ R35, R168.reuse, R199 ;  /* 0x000000c7a8237220 */ /* 0x048fea0000410000 */
[----:B------:R3:W3:Y:S03]  /*a970*/  MUFU.EX2 R65, R209 ;  /* 0x000000d100417308 */ /* 0x0006e60000000800 */
[----:B------:R-:W-:Y:S01]  /*a980*/  FFMA.FTZ R168, R168, R240, R217 ;  /* 0x000000f0a8a87223 */ /* 0x000fe200000100d9 */
[-C--:B------:R-:W-:Y:S03]  /*a990*/  HMMA.16816.F32.BF16 R124, R176, R186.reuse, R124 ;  /* 0x000000bab07c723c */ /* 0x080fe6000004187c */
[----:B--2---:R-:W-:Y:S01]  /*a9a0*/  FMUL.FTZ R25, R2, R201 ;  /* 0x000000c902197220 */ /* 0x004fe20000410000 */
[----:B----4-:R-:W-:Y:S02]  /*a9b0*/  MOV R200, R189 ;  /* 0x000000bd00c87202 */ /* 0x010fe40000000f00 */
[----:B------:R-:W-:Y:S02]  /*a9c0*/  MOV R189, R37 ;  /* 0x0000002500bd7202 */ /* 0x000fe40000000f00 */
[C---:B------:R-:W-:Y:S01]  /*a9d0*/  HMMA.16816.F32.BF16 R128, R180.reuse, R186, R128 ;  /* 0x000000bab480723c */ /* 0x040fe20000041880 */
[----:B------:R-:W2:Y:S01]  /*a9e0*/  LDSM.16.MT88.4 R184, [R222+0xe000] ;  /* 0x00e00000deb8783b */ /* 0x000ea20000004200 */
[----:B------:R-:W-:Y:S02]  /*a9f0*/  MUFU.EX2 R240, R41 ;  /* 0x0000002900f07308 */ /* 0x000fe40000000800 */
[----:B-1----:R-:W-:Y:S01]  /*aa00*/  FMUL.FTZ R27, R0, R203 ;  /* 0x000000cb001b7220 */ /* 0x002fe20000410000 */
[----:B------:R-:W-:Y:S01]  /*aa10*/  MOV R203, R64 ;  /* 0x0000004000cb7202 */ /* 0x000fe20000000f00 */
[--C-:B------:R-:W-:Y:S01]  /*aa20*/  FFMA.FTZ R64, R51, c[0x0][0x23c], -R175.reuse ;  /* 0x00008f0033407a23 */ /* 0x100fe200000108af */
[----:B-----5:R-:W-:Y:S01]  /*aa30*/  MOV R201, R188 ;  /* 0x000000bc00c97202 */ /* 0x020fe20000000f00 */
[--C-:B------:R-:W-:Y:S01]  /*aa40*/  FFMA.FTZ R188, R54, c[0x0][0x23c], -R175.reuse ;  /* 0x00008f0036bc7a23 */ /* 0x100fe200000108af */
[----:B------:R-:W-:Y:S03]  /*aa50*/  F2FP.BF16.PACK_AB R36, R200, R192 ;  /* 0x000000c0c824723e */ /* 0x000fe600000010ff */
[----:B------:R-:W-:Y:S01]  /*aa60*/  MUFU.EX2 R217, R44 ;  /* 0x0000002c00d97308 */ /* 0x000fe20000000800 */
[----:B---3--:R-:W-:Y:S09]  /*aa70*/  MOV R209, R246 ;  /* 0x000000f600d17202 */ /* 0x008ff20000000f00 */
[----:B------:R1:W-:Y:S10]  /*aa80*/  MUFU.EX2 R195, R32 ;  /* 0x0000002000c37308 */ /* 0x0003f40000000800 */
[----:B------:R3:W4:Y:S01]  /*aa90*/  MUFU.EX2 R193, R26 ;  /* 0x0000001a00c17308 */ /* 0x0007220000000800 */
[-C--:B--2---:R-:W-:Y:S09]  /*aaa0*/  HMMA.16816.F32.BF16 R132, R180, R184.reuse, R132 ;  /* 0x000000b8b484723c */ /* 0x084ff20000041884 */
[----:B------:R2:W-:Y:S03]  /*aab0*/  MUFU.EX2 R199, R28 ;  /* 0x0000001c00c77308 */ /* 0x0005e60000000800 */
[C---:B-1----:R-:W-:Y:S02]  /*aac0*/  FMUL.FTZ R32, R169.reuse, R196 ;  /* 0x000000c4a9207220 */ /* 0x042fe40000410000 */
[----:B------:R-:W-:Y:S01]  /*aad0*/  FFMA.FTZ R169, R169, R241, R218 ;  /* 0x000000f1a9a97223 */ /* 0x000fe200000100da */
[C---:B------:R-:W-:Y:S04]  /*aae0*/  HMMA.16816.F32.BF16 R136, R176.reuse, R184, R136 ;  /* 0x000000b8b088723c */ /* 0x040fe80000041888 */
[----:B------:R-:W-:Y:S01]  /*aaf0*/  MUFU.EX2 R218, R42 ;  /* 0x0000002a00da7308 */ /* 0x000fe20000000800 */
[----:B---3--:R-:W-:Y:S03]  /*ab00*/  FMUL.FTZ R26, R0, R202 ;  /* 0x000000ca001a7220 */ /* 0x008fe60000410000 */
[-C--:B------:R-:W-:Y:S04]  /*ab10*/  HMMA.16816.F32.BF16 R140, R176, R186.reuse, R140 ;  /* 0x000000bab08c723c */ /* 0x080fe8000004188c */
[----:B------:R-:W-:Y:S01]  /*ab20*/  MOV R202, R65 ;  /* 0x0000004100ca7202 */ /* 0x000fe20000000f00 */
[--C-:B------:R-:W-:Y:S01]  /*ab30*/  FFMA.FTZ R65, R50, c[0x0][0x23c], -R175.reuse ;  /* 0x00008f0032417a23 */ /* 0x100fe200000108af */
[----:B------:R-:W-:Y:S01]  /*ab40*/  MUFU.EX2 R241, R43 ;  /* 0x0000002b00f17308 */ /* 0x000fe20000000800 */
[----:B----4-:R-:W-:Y:S01]  /*ab50*/  F2FP.BF16.PACK_AB R37, R201, R193 ;  /* 0x000000c1c925723e */ /* 0x010fe200000010ff */
[C---:B------:R-:W-:Y:S01]  /*ab60*/  HMMA.16816.F32.BF16 R144, R180.reuse, R186, R144 ;  /* 0x000000bab490723c */ /* 0x040fe20000041890 */
[----:B------:R-:W1:Y:S03]  /*ab70*/  LDSM.16.MT88.4 R184, [R224+0xe000] ;  /* 0x00e00000e0b8783b */ /* 0x000e660000004200 */
[----:B--2---:R-:W-:Y:S04]  /*ab80*/  F2FP.BF16.PACK_AB R28, R194, R251 ;  /* 0x000000fbc21c723e */ /* 0x004fe800000010ff */
[----:B------:R2:W-:Y:S10]  /*ab90*/  MUFU.EX2 R196, R31 ;  /* 0x0000001f00c47308 */ /* 0x0005f40000000800 */
[----:B------:R-:W-:Y:S10]  /*aba0*/  MUFU.EX2 R246, R65 ;  /* 0x0000004100f67308 */ /* 0x000ff40000000800 */
[----:B------:R-:W-:Y:S01]  /*abb0*/  MUFU.EX2 R65, R59 ;  /* 0x0000003b00417308 */ /* 0x000fe20000000800 */
[----:B--2---:R-:W-:Y:S09]  /*abc0*/  F2FP.BF16.PACK_AB R31, R48, R203 ;  /* 0x000000cb301f723e */ /* 0x004ff200000010ff */
[----:B------:R2:W3:Y:S01]  /*abd0*/  MUFU.EX2 R198, R29 ;  /* 0x0000001d00c67308 */ /* 0x0004e20000000800 */
[-C--:B-1----:R-:W-:Y:S09]  /*abe0*/  HMMA.16816.F32.BF16 R148, R180, R184.reuse, R148 ;  /* 0x000000b8b494723c */ /* 0x082ff20000041894 */
[----:B------:R-:W1:Y:S01]  /*abf0*/  MUFU.EX2 R197, R30 ;  /* 0x0000001e00c57308 */ /* 0x000e620000000800 */
[C---:B------:R-:W-:Y:S08]  /*ac00*/  HMMA.16816.F32.BF16 R152, R176.reuse, R184, R152 ;  /* 0x000000b8b098723c */ /* 0x040ff00000041898 */
[-C--:B------:R-:W-:Y:S01]  /*ac10*/  HMMA.16816.F32.BF16 R20, R176, R186.reuse, R20 ;  /* 0x000000bab014723c */ /* 0x080fe20000041814 */
[----:B------:R-:W-:Y:S03]  /*ac20*/  MUFU.EX2 R247, R211 ;  /* 0x000000d300f77308 */ /* 0x000fe60000000800 */
[----:B--2---:R-:W-:Y:S04]  /*ac30*/  F2FP.BF16.PACK_AB R29, R195, R250 ;  /* 0x000000fac31d723e */ /* 0x004fe800000010ff */
[C---:B------:R-:W-:Y:S01]  /*ac40*/  HMMA.16816.F32.BF16 R156, R180.reuse, R186, R156 ;  /* 0x000000bab49c723c */ /* 0x040fe2000004189c */
[----:B------:R-:W2:Y:S02]  /*ac50*/  LDSM.16.MT88.4 R184, [R223+0xe000] ;  /* 0x00e00000dfb8783b */ /* 0x000ea40000004200 */
[----:B------:R-:W-:Y:S10]  /*ac60*/  MUFU.EX2 R248, R64 ;  /* 0x0000004000f87308 */ /* 0x000ff40000000800 */
[----:B------:R-:W-:Y:S10]  /*ac70*/  MUFU.EX2 R64, R60 ;  /* 0x0000003c00407308 */ /* 0x000ff40000000800 */
[----:B------:R-:W-:Y:S01]  /*ac80*/  MUFU.EX2 R210, R173 ;  /* 0x000000ad00d27308 */ /* 0x000fe20000000800 */
[-C--:B--2---:R-:W-:Y:S08]  /*ac90*/  HMMA.16816.F32.BF16 R32, R180, R184.reuse, R32 ;  /* 0x000000b8b420723c */ /* 0x084ff00000041820 */
[C---:B------:R-:W-:Y:S07]  /*aca0*/  HMMA.16816.F32.BF16 R160, R176.reuse, R184, R160 ;  /* 0x000000b8b0a0723c */ /* 0x040fee00000418a0 */
[--C-:B------:R-:W-:Y:S01]  /*acb0*/  FFMA.FTZ R185, R38, c[0x0][0x23c], -R175.reuse ;  /* 0x00008f0026b97a23 */ /* 0x100fe200000108af */
[-C--:B------:R-:W-:Y:S01]  /*acc0*/  HMMA.16816.F32.BF16 R24, R176, R186.reuse, R24 ;  /* 0x000000bab018723c */ /* 0x080fe20000041818 */
[----:B------:R-:W2:Y:S03]  /*acd0*/  LDSM.16.MT88.4 R176, [R221+0xc800] ;  /* 0x00c80000ddb0783b */ /* 0x000ea60000004200 */
[----:B---3--:R-:W-:Y:S01]  /*ace0*/  F2FP.BF16.PACK_AB R38, R198, R199 ;  /* 0x000000c7c626723e */ /* 0x008fe200000010ff */
[--C-:B------:R-:W-:Y:S01]  /*acf0*/  FFMA.FTZ R184, R39, c[0x0][0x23c], -R175.reuse ;  /* 0x00008f0027b87a23 */ /* 0x100fe200000108af */
[----:B-1----:R-:W-:Y:S02]  /*ad00*/  F2FP.BF16.PACK_AB R39, R196, R197 ;  /* 0x000000c5c427723e */ /* 0x002fe400000010ff */
[----:B------:R-:W-:Y:S01]  /*ad10*/  HMMA.16816.F32.BF16 R164, R180, R186, R164 ;  /* 0x000000bab4a4723c */ /* 0x000fe200000418a4 */
[----:B------:R-:W1:Y:S06]  /*ad20*/  LDSM.16.MT88.4 R180, [R222+0xc800] ;  /* 0x00c80000deb4783b */ /* 0x000e6c0000004200 */
[--C-:B------:R-:W-:Y:S02]  /*ad30*/  FFMA.FTZ R186, R66, c[0x0][0x23c], -R175.reuse ;  /* 0x00008f0042ba7a23 */ /* 0x100fe400000108af */
[--C-:B------:R-:W-:Y:S02]  /*ad40*/  FFMA.FTZ R66, R56, c[0x0][0x23c], -R174.reuse ;  /* 0x00008f0038427a23 */ /* 0x100fe400000108ae */
[----:B------:R-:W3:Y:S01]  /*ad50*/  LDL.LU R56, [R1+0x4] ;  /* 0x0000040001387983 */ /* 0x000ee20000300800 */
[----:B------:R-:W-:Y:S01]  /*ad60*/  FFMA.FTZ R174, R61, c[0x0][0x23c], -R174 ;  /* 0x00008f003dae7a23 */ /* 0x000fe200000108ae */
[----:B------:R-:W-:Y:S01]  /*ad70*/  MOV R61, R53 ;  /* 0x00000035003d7202 */ /* 0x000fe20000000f00 */
[--C-:B------:R-:W-:Y:S01]  /*ad80*/  FFMA.FTZ R187, R55, c[0x0][0x23c], -R175.reuse ;  /* 0x00008f0037bb7a23 */ /* 0x100fe200000108af */
[----:B------:R-:W-:Y:S01]  /*ad90*/  MUFU.EX2 R173, R186 ;  /* 0x000000ba00ad7308 */ /* 0x000fe20000000800 */
[----:B------:R-:W-:Y:S01]  /*ada0*/  LDSM.16.MT88.4 R52, [R223+0xc800] ;  /* 0x00c80000df34783b */ /* 0x000fe20000004200 */
[----:B------:R-:W-:Y:S01]  /*adb0*/  F2FP.BF16.PACK_AB R30, R61, R202 ;  /* 0x000000ca3d1e723e */ /* 0x000fe200000010ff */
[----:B------:R-:W-:Y:S01]  /*adc0*/  FFMA.FTZ R175, R67, c[0x0][0x23c], -R175 ;  /* 0x00008f0043af7a23 */ /* 0x000fe200000108af */
[----:B------:R-:W-:Y:S06]  /*add0*/  MOV R67, R245 ;  /* 0x000000f500437202 */ /* 0x000fec0000000f00 */
[----:B------:R-:W-:Y:S01]  /*ade0*/  MUFU.EX2 R245, R212 ;  /* 0x000000d400f57308 */ /* 0x000fe20000000800 */
[-C--:B--2---:R-:W-:Y:S09]  /*adf0*/  HMMA.16816.F32.BF16 R4, R28, R176.reuse, R4 ;  /* 0x000000b01c04723c */ /* 0x084ff20000041804 */
[----:B------:R-:W-:Y:S01]  /*ae00*/  MUFU.EX2 R212, R46 ;  /* 0x0000002e00d47308 */ /* 0x000fe20000000800 */
[C---:B------:R-:W-:Y:S09]  /*ae10*/  HMMA.16816.F32.BF16 R8, R36.reuse, R176, R8 ;  /* 0x000000b02408723c */ /* 0x040ff20000041808 */
[----:B------:R-:W-:Y:S03]  /*ae20*/  MUFU.EX2 R174, R174 ;  /* 0x000000ae00ae7308 */ /* 0x000fe60000000800 */
[----:B------:R-:W-:Y:S01]  /*ae30*/  MOV R177, R48 ;  /* 0x0000003000b17202 */ /* 0x000fe20000000f00 */
[-C--:B------:R-:W-:Y:S01]  /*ae40*/  HMMA.16816.F32.BF16 R12, R36, R178.reuse, R12 ;  /* 0x000000b2240c723c */ /* 0x080fe2000004180c */
[----:B------:R-:W2:Y:S02]  /*ae50*/  LDSM.16.MT88.4 R48, [R224+0xc800] ;  /* 0x00c80000e030783b */ /* 0x000ea40000004200 */
[----:B------:R-:W-:Y:S03]  /*ae60*/  MOV R176, R244 ;  /* 0x000000f400b07202 */ /* 0x000fe60000000f00 */
[----:B------:R4:W-:Y:S02]  /*ae70*/  MUFU.EX2 R244, R184 ;  /* 0x000000b800f47308 */ /* 0x0009e40000000800 */
[C---:B------:R-:W-:Y:S07]  /*ae80*/  HMMA.16816.F32.BF16 R16, R28.reuse, R178, R16 ;  /* 0x000000b21c10723c */ /* 0x040fee0000041810 */
[----:B------:R-:W-:Y:S01]  /*ae90*/  MOV R179, R243 ;  /* 0x000000f300b37202 */ /* 0x000fe20000000f00 */
[-C--:B-1----:R-:W-:Y:S01]  /*aea0*/  HMMA.16816.F32.BF16 R68, R28, R180.reuse, R68 ;  /* 0x000000b41c44723c */ /* 0x082fe20000041844 */
[----:B------:R-:W-:Y:S03]  /*aeb0*/  MUFU.EX2 R243, R213 ;  /* 0x000000d500f37308 */ /* 0x000fe60000000800 */
[----:B------:R-:W-:Y:S04]  /*aec0*/  MOV R178, R242 ;  /* 0x000000f200b27202 */ /* 0x000fe80000000f00 */
[C---:B------:R-:W-:Y:S01]  /*aed0*/  HMMA.16816.F32.BF16 R72, R36.reuse, R180, R72 ;  /* 0x000000b42448723c */ /* 0x040fe20000041848 */
[----:B------:R-:W5:Y:S02]  /*aee0*/  LDL.LU R181, [R1+0x8] ;  /* 0x0000080001b57983 */ /* 0x000f640000300800 */
[----:B------:R-:W-:Y:S01]  /*aef0*/  MUFU.EX2 R213, R45 ;  /* 0x0000002d00d57308 */ /* 0x000fe20000000800 */
[----:B------:R-:W-:Y:S01]  /*af00*/  FADD.FTZ R169, R178, R169 ;  /* 0x000000a9b2a97221 */ /* 0x000fe20000010000 */
[----:B------:R-:W-:Y:S02]  /*af10*/  MOV R178, R206 ;  /* 0x000000ce00b27202 */ /* 0x000fe40000000f00 */
[----:B------:R-:W-:Y:S01]  /*af20*/  MOV R180, R219 ;  /* 0x000000db00b47202 */ /* 0x000fe20000000f00 */
[-C--:B------:R-:W-:Y:S04]  /*af30*/  HMMA.16816.F32.BF16 R76, R36, R182.reuse, R76 ;  /* 0x000000b6244c723c */ /* 0x080fe8000004184c */
[----:B----4-:R-:W-:Y:S01]  /*af40*/  MOV R184, R205 ;  /* 0x000000cd00b87202 */ /* 0x010fe20000000f00 */
[----:B------:R1:W4:Y:S03]  /*af50*/  MUFU.EX2 R219, R40 ;  /* 0x0000002800db7308 */ /* 0x0003260000000800 */
[C---:B------:R-:W-:Y:S07]  /*af60*/  HMMA.16816.F32.BF16 R80, R28.reuse, R182, R80 ;  /* 0x000000b61c50723c */ /* 0x040fee0000041850 */
[----:B------:R-:W-:Y:S01]  /*af70*/  MOV R183, R190 ;  /* 0x000000be00b77202 */ /* 0x000fe20000000f00 */
[-C--:B--2---:R-:W-:Y:S01]  /*af80*/  HMMA.16816.F32.BF16 R84, R28, R48.reuse, R84 ;  /* 0x000000301c54723c */ /* 0x084fe20000041854 */
[----:B------:R2:W2:Y:S03]  /*af90*/  MUFU.EX2 R242, R185 ;  /* 0x000000b900f27308 */ /* 0x0004a60000000800 */
[----:B------:R-:W-:Y:S04]  /*afa0*/  MOV R182, R189 ;  /* 0x000000bd00b67202 */ /* 0x000fe80000000f00 */
[C---:B------:R-:W-:Y:S03]  /*afb0*/  HMMA.16816.F32.BF16 R88, R36.reuse, R48, R88 ;  /* 0x000000302458723c */ /* 0x040fe60000041858 */
[----:B------:R4:W-:Y:S01]  /*afc0*/  MUFU.EX2 R205, R214 ;  /* 0x000000d600cd7308 */ /* 0x0009e20000000800 */
[----:B-1----:R-:W-:Y:S04]  /*afd0*/  LDSM.16.MT88.4 R40, [R221+0xd000] ;  /* 0x00d00000dd28783b */ /* 0x002fe80000004200 */
[-C--:B------:R-:W-:Y:S05]  /*afe0*/  HMMA.16816.F32.BF16 R92, R36, R50.reuse, R92 ;  /* 0x00000032245c723c */ /* 0x080fea000004185c */
[----:B------:R1:W-:Y:S03]  /*aff0*/  MUFU.EX2 R206, R215 ;  /* 0x000000d700ce7308 */ /* 0x0003e60000000800 */
[C---:B------:R-:W-:Y:S01]  /*b000*/  HMMA.16816.F32.BF16 R96, R28.reuse, R50, R96 ;  /* 0x000000321c60723c */ /* 0x040fe20000041860 */
[----:B------:R-:W1:Y:S03]  /*b010*/  LDSM.16.MT88.4 R48, [R221+0xe800] ;  /* 0x00e80000dd30783b */ /* 0x000e660000004200 */
[----:B--2---:R-:W-:Y:S03]  /*b020*/  MOV R185, R204 ;  /* 0x000000cc00b97202 */ /* 0x004fe60000000f00 */
[----:B------:R-:W-:Y:S01]  /*b030*/  MUFU.EX2 R204, R188 ;  /* 0x000000bc00cc7308 */ /* 0x000fe20000000800 */
[-C--:B------:R-:W-:Y:S04]  /*b040*/  HMMA.16816.F32.BF16 R100, R28, R52.reuse, R100 ;  /* 0x000000341c64723c */ /* 0x080fe80000041864 */
[----:B----4-:R-:W-:Y:S04]  /*b050*/  MOV R214, R61 ;  /* 0x0000003d00d67202 */ /* 0x010fe80000000f00 */
[C---:B------:R-:W-:Y:S01]  /*b060*/  HMMA.16816.F32.BF16 R104, R36.reuse, R52, R104 ;  /* 0x000000342468723c */ /* 0x040fe20000041868 */
[----:B------:R-:W-:Y:S03]  /*b070*/  MUFU.EX2 R175, R175 ;  /* 0x000000af00af7308 */ /* 0x000fe60000000800 */
[----:B-1----:R-:W-:Y:S04]  /*b080*/  MOV R215, R203 ;  /* 0x000000cb00d77202 */ /* 0x002fe80000000f00 */
        /* <DEDUP_REMOVED lines=28> */
[----:B------:R-:W-:Y:S02]  /*b250*/  F2FP.BF16.PACK_AB R30, R249, R247 ;  /* 0x000000f7f91e723e */ /* 0x000fe400000010ff */
[----:B------:R-:W-:Y:S07]  /*b260*/  F2FP.BF16.PACK_AB R31, R248, R246 ;  /* 0x000000f6f81f723e */ /* 0x000fee00000010ff */
[-C--:B------:R-:W-:Y:S03]  /*b270*/  HMMA.16816.F32.BF16 R4, R28, R40.reuse, R4 ;  /* 0x000000281c04723c */ /* 0x080fe60000041804 */
[----:B---3--:R-:W-:Y:S01]  /*b280*/  FFMA.FTZ R56, R2, R56, R252 ;  /* 0x0000003802387223 */ /* 0x008fe200000100fc */
[----:B------:R-:W-:Y:S01]  /*b290*/  MOV R252, R177 ;  /* 0x000000b100fc7202 */ /* 0x000fe20000000f00 */
[--C-:B------:R-:W-:Y:S02]  /*b2a0*/  FFMA.FTZ R2, R47, c[0x0][0x23c], -R208.reuse ;  /* 0x00008f002f027a23 */ /* 0x100fe400000108d0 */
[----:B------:R-:W1:Y:S02]  /*b2b0*/  LDSM.16.MT88.4 R44, [R224+0xd000] ;  /* 0x00d00000e02c783b */ /* 0x000e640000004200 */
[----:B------:R-:W3:Y:S03]  /*b2c0*/  MUFU.EX2 R211, R2 ;  /* 0x0000000200d37308 */ /* 0x000ee60000000800 */
[----:B------:R-:W-:Y:S02]  /*b2d0*/  FFMA.FTZ R208, R63, c[0x0][0x23c], -R208 ;  /* 0x00008f003fd07a23 */ /* 0x000fe400000108d0 */
[----:B------:R-:W-:Y:S01]  /*b2e0*/  FADD.FTZ R56, R176, R56 ;  /* 0x00000038b0387221 */ /* 0x000fe20000010000 */
[----:B------:R-:W-:Y:S03]  /*b2f0*/  MOV R176, R67 ;  /* 0x0000004300b07202 */ /* 0x000fe60000000f00 */
[----:B------:R-:W-:Y:S01]  /*b300*/  FADD.FTZ R56, R183, R56 ;  /* 0x00000038b7387221 */ /* 0x000fe20000010000 */
[----:B------:R-:W-:Y:S10]  /*b310*/  MUFU.EX2 R67, R57 ;  /* 0x0000003900437308 */ /* 0x000ff40000000800 */
[----:B------:R-:W-:Y:S01]  /*b320*/  MUFU.EX2 R63, R62 ;  /* 0x0000003e003f7308 */ /* 0x000fe20000000800 */
[----:B---3--:R-:W-:Y:S01]  /*b330*/  F2FP.BF16.PACK_AB R39, R211, R212 ;  /* 0x000000d4d327723e */ /* 0x008fe200000010ff */
[----:B------:R-:W-:Y:S01]  /*b340*/  FADD.FTZ R2, R179, R168 ;  /* 0x000000a8b3027221 */ /* 0x000fe20000010000 */
[----:B------:R-:W-:Y:S03]  /*b350*/  MOV R179, R209 ;  /* 0x000000d100b37202 */ /* 0x000fe60000000f00 */
[----:B------:R-:W-:Y:S04]  /*b360*/  FADD.FTZ R2, R182, R2 ;  /* 0x00000002b6027221 */ /* 0x000fe80000010000 */
[----:B------:R-:W-:Y:S01]  /*b370*/  MUFU.EX2 R168, R66 ;  /* 0x0000004200a87308 */ /* 0x000fe20000000800 */
[C---:B------:R-:W-:Y:S04]  /*b380*/  HMMA.16816.F32.BF16 R8, R36.reuse, R40, R8 ;  /* 0x000000282408723c */ /* 0x040fe80000041808 */
[----:B------:R-:W-:Y:S02]  /*b390*/  FADD.FTZ R56, R179, R56 ;  /* 0x00000038b3387221 */ /* 0x000fe40000010000 */
[----:B------:R-:W-:Y:S02]  /*b3a0*/  FADD.FTZ R2, R178, R2 ;  /* 0x00000002b2027221 */ /* 0x000fe40000010000 */
[-C--:B------:R-:W-:Y:S01]  /*b3b0*/  HMMA.16816.F32.BF16 R12, R36, R42.reuse, R12 ;  /* 0x0000002a240c723c */ /* 0x080fe2000004180c */
[----:B------:R3:W-:Y:S03]  /*b3c0*/  MUFU.EX2 R66, R58 ;  /* 0x0000003a00427308 */ /* 0x0007e60000000800 */
[----:B------:R-:W-:Y:S02]  /*b3d0*/  FADD.FTZ R60, R192, R56 ;  /* 0x00000038c03c7221 */ /* 0x000fe40000010000 */
[----:B------:R-:W-:Y:S01]  /*b3e0*/  FADD.FTZ R61, R250, R2 ;  /* 0x00000002fa3d7221 */ /* 0x000fe20000010000 */
[----:B------:R-:W-:Y:S01]  /*b3f0*/  MOV R250, R195 ;  /* 0x000000c300fa7202 */ /* 0x000fe20000000f00 */
[C---:B------:R-:W-:Y:S01]  /*b400*/  HMMA.16816.F32.BF16 R16, R28.reuse, R42, R16 ;  /* 0x0000002a1c10723c */ /* 0x040fe20000041810 */
[----:B------:R-:W4:Y:S02]  /*b410*/  LDSM.16.MT88.4 R40, [R221+0xf000] ;  /* 0x00f00000dd28783b */ /* 0x000f240000004200 */
[----:B------:R-:W1:Y:S01]  /*b420*/  MUFU.EX2 R208, R208 ;  /* 0x000000d000d07308 */ /* 0x000e620000000800 */
[----:B------:R-:W-:Y:S04]  /*b430*/  MOV R2, R194 ;  /* 0x000000c200027202 */ /* 0x000fe80000000f00 */
[-C--:B--2---:R-:W-:Y:S04]  /*b440*/  HMMA.16816.F32.BF16 R68, R28, R48.reuse, R68 ;  /* 0x000000301c44723c */ /* 0x084fe80000041844 */
[----:B-----5:R-:W-:Y:S01]  /*b450*/  FFMA.FTZ R0, R0, R181, R180 ;  /* 0x000000b500007223 */ /* 0x020fe200000100b4 */
[----:B------:R-:W-:Y:S01]  /*b460*/  MOV R180, R191 ;  /* 0x000000bf00b47202 */ /* 0x000fe20000000f00 */
[----:B------:R2:W-:Y:S01]  /*b470*/  MUFU.EX2 R209, R216 ;  /* 0x000000d800d17308 */ /* 0x0005e20000000800 */
[----:B------:R-:W-:Y:S01]  /*b480*/  LDSM.16.MT88.4 R188, [R221+0xd800] ;  /* 0x00d80000ddbc783b */ /* 0x000fe20000004200 */
[C---:B------:R-:W-:Y:S04]  /*b490*/  HMMA.16816.F32.BF16 R72, R36.reuse, R48, R72 ;  /* 0x000000302448723c */ /* 0x040fe80000041848 */
[----:B------:R-:W-:Y:S01]  /*b4a0*/  MOV R181, R207 ;  /* 0x000000cf00b57202 */ /* 0x000fe20000000f00 */
[----:B------:R-:W-:Y:S02]  /*b4b0*/  FADD.FTZ R0, R184, R0 ;  /* 0x00000000b8007221 */ /* 0x000fe40000010000 */
[----:B---3--:R-:W-:Y:S01]  /*b4c0*/  LDSM.16.MT88.4 R56, [R224+0xf800] ;  /* 0x00f80000e038783b */ /* 0x008fe20000004200 */
[-C--:B------:R-:W-:Y:S01]  /*b4d0*/  HMMA.16816.F32.BF16 R76, R36, R50.reuse, R76 ;  /* 0x00000032244c723c */ /* 0x080fe2000004184c */
[----:B------:R-:W3:Y:S03]  /*b4e0*/  MUFU.EX2 R207, R187 ;  /* 0x000000bb00cf7308 */ /* 0x000ee60000000800 */
[----:B------:R-:W-:Y:S01]  /*b4f0*/  FADD.FTZ R0, R180, R0 ;  /* 0x00000000b4007221 */ /* 0x000fe20000010000 */
[----:B-1----:R-:W-:Y:S03]  /*b500*/  F2FP.BF16.PACK_AB R203, R208, R63 ;  /* 0x0000003fd0cb723e */ /* 0x002fe600000010ff */
[C---:B------:R-:W-:Y:S01]  /*b510*/  HMMA.16816.F32.BF16 R80, R28.reuse, R50, R80 ;  /* 0x000000321c50723c */ /* 0x040fe20000041850 */
[----:B------:R-:W1:Y:S03]  /*b520*/  LDSM.16.MT88.4 R48, [R222+0xf000] ;  /* 0x00f00000de30783b */ /* 0x000e660000004200 */
[----:B------:R-:W-:Y:S01]  /*b530*/  FADD.FTZ R0, R176, R0 ;  /* 0x00000000b0007221 */ /* 0x000fe20000010000 */
[----:B--2---:R-:W-:Y:S03]  /*b540*/  MOV R216, R202 ;  /* 0x000000ca00d87202 */ /* 0x004fe60000000f00 */
[-C--:B------:R-:W-:Y:S04]  /*b550*/  HMMA.16816.F32.BF16 R84, R28, R44.reuse, R84 ;  /* 0x0000002c1c54723c */ /* 0x080fe80000041854 */
[----:B------:R-:W-:Y:S04]  /*b560*/  F2FP.BF16.PACK_AB R202, R174, R64 ;  /* 0x00000040aeca723e */ /* 0x000fe800000010ff */
        /* <DEDUP_REMOVED lines=8> */
[----:B------:R-:W5:Y:S07]  /*b5f0*/  LDSM.16.MT88.4 R52, [R223+0xf000] ;  /* 0x00f00000df34783b */ /* 0x000f6e0000004200 */
[-C--:B----4-:R-:W-:Y:S08]  /*b600*/  HMMA.16816.F32.BF16 R116, R28, R40.reuse, R116 ;  /* 0x000000281c74723c */ /* 0x090ff00000041874 */
[C---:B------:R-:W-:Y:S08]  /*b610*/  HMMA.16816.F32.BF16 R120, R36.reuse, R40, R120 ;  /* 0x000000282478723c */ /* 0x040ff00000041878 */
[-C--:B------:R-:W-:Y:S08]  /*b620*/  HMMA.16816.F32.BF16 R124, R36, R42.reuse, R124 ;  /* 0x0000002a247c723c */ /* 0x080ff0000004187c */
[C---:B------:R-:W-:Y:S01]  /*b630*/  HMMA.16816.F32.BF16 R128, R28.reuse, R42, R128 ;  /* 0x0000002a1c80723c */ /* 0x040fe20000041880 */
[----:B------:R-:W4:Y:S07]  /*b640*/  LDSM.16.MT88.4 R40, [R222+0xd800] ;  /* 0x00d80000de28783b */ /* 0x000f2e0000004200 */
[-C--:B-1----:R-:W-:Y:S08]  /*b650*/  HMMA.16816.F32.BF16 R132, R28, R48.reuse, R132 ;  /* 0x000000301c84723c */ /* 0x082ff00000041884 */
[C---:B------:R-:W-:Y:S08]  /*b660*/  HMMA.16816.F32.BF16 R136, R36.reuse, R48, R136 ;  /* 0x000000302488723c */ /* 0x040ff00000041888 */
[-C--:B------:R-:W-:Y:S08]  /*b670*/  HMMA.16816.F32.BF16 R140, R36, R50.reuse, R140 ;  /* 0x00000032248c723c */ /* 0x080ff0000004188c */
[C---:B------:R-:W-:Y:S01]  /*b680*/  HMMA.16816.F32.BF16 R144, R28.reuse, R50, R144 ;  /* 0x000000321c90723c */ /* 0x040fe20000041890 */
[----:B------:R-:W-:Y:S07]  /*b690*/  LDSM.16.MT88.4 R48, [R221+0xf800] ;  /* 0x00f80000dd30783b */ /* 0x000fee0000004200 */
[-C--:B--2---:R-:W-:Y:S08]  /*b6a0*/  HMMA.16816.F32.BF16 R148, R28, R44.reuse, R148 ;  /* 0x0000002c1c94723c */ /* 0x084ff00000041894 */
[C---:B------:R-:W-:Y:S07]  /*b6b0*/  HMMA.16816.F32.BF16 R152, R36.reuse, R44, R152 ;  /* 0x0000002c2498723c */ /* 0x040fee0000041898 */
[----:B------:R-:W-:Y:S01]  /*b6c0*/  FADD.FTZ R44, R185, R169 ;  /* 0x000000a9b92c7221 */ /* 0x000fe20000010000 */
[-C--:B------:R-:W-:Y:S04]  /*b6d0*/  HMMA.16816.F32.BF16 R20, R36, R46.reuse, R20 ;  /* 0x0000002e2414723c */ /* 0x080fe80000041814 */
[----:B------:R-:W-:Y:S01]  /*b6e0*/  FADD.FTZ R44, R181, R44 ;  /* 0x0000002cb52c7221 */ /* 0x000fe20000010000 */
[----:B------:R-:W-:Y:S02]  /*b6f0*/  MOV R169, R201 ;  /* 0x000000c900a97202 */ /* 0x000fe40000000f00 */
[----:B------:R-:W-:Y:S01]  /*b700*/  F2FP.BF16.PACK_AB R201, R65, R66 ;  /* 0x0000004241c9723e */ /* 0x000fe200000010ff */
[C---:B------:R-:W-:Y:S04]  /*b710*/  HMMA.16816.F32.BF16 R156, R28.reuse, R46, R156 ;  /* 0x0000002e1c9c723c */ /* 0x040fe8000004189c */
[----:B------:R-:W-:Y:S01]  /*b720*/  FADD.FTZ R62, R251, R44 ;  /* 0x0000002cfb3e7221 */ /* 0x000fe20000010000 */
[----:B------:R-:W-:Y:S01]  /*b730*/  MOV R251, R200 ;  /* 0x000000c800fb7202 */ /* 0x000fe20000000f00 */
[----:B------:R-:W-:Y:S01]  /*b740*/  LDSM.16.MT88.4 R44, [R223+0xd800] ;  /* 0x00d80000df2c783b */ /* 0x000fe20000004200 */
[----:B------:R-:W-:Y:S01]  /*b750*/  F2FP.BF16.PACK_AB R200, R67, R168 ;  /* 0x000000a843c8723e */ /* 0x000fe200000010ff */
[-C--:B-----5:R-:W-:Y:S04]  /*b760*/  HMMA.16816.F32.BF16 R32, R28, R52.reuse, R32 ;  /* 0x000000341c20723c */ /* 0x0a0fe80000041820 */
[----:B------:R-:W-:Y:S04]  /*b770*/  FADD.FTZ R2, R2, R62 ;  /* 0x0000003e02027221 */ /* 0x000fe80000010000 */
[C---:B------:R-:W-:Y:S08]  /*b780*/  HMMA.16816.F32.BF16 R160, R36.reuse, R52, R160 ;  /* 0x0000003424a0723c */ /* 0x040ff000000418a0 */
[-C--:B------:R-:W-:Y:S01]  /*b790*/  HMMA.16816.F32.BF16 R24, R36, R54.reuse, R24 ;  /* 0x000000362418723c */ /* 0x080fe20000041818 */
[----:B------:R-:W1:Y:S07]  /*b7a0*/  LDSM.16.MT88.4 R36, [R224+0xd800] ;  /* 0x00d80000e024783b */ /* 0x000e6e0000004200 */
[----:B------:R-:W-:Y:S01]  /*b7b0*/  HMMA.16816.F32.BF16 R164, R28, R54, R164 ;  /* 0x000000361ca4723c */ /* 0x000fe200000418a4 */
[----:B------:R-:W2:Y:S06]  /*b7c0*/  LDSM.16.MT88.4 R52, [R222+0xf800] ;  /* 0x00f80000de34783b */ /* 0x000eac0000004200 */
[----:B------:R-:W-:Y:S02]  /*b7d0*/  F2FP.BF16.PACK_AB R28, R206, R205 ;  /* 0x000000cdce1c723e */ /* 0x000fe400000010ff */
[----:B---3--:R-:W-:Y:S03]  /*b7e0*/  F2FP.BF16.PACK_AB R29, R207, R204 ;  /* 0x000000cccf1d723e */ /* 0x008fe600000010ff */
[----:B------:R-:W-:Y:S02]  /*b7f0*/  F2FP.BF16.PACK_AB R30, R210, R209 ;  /* 0x000000d1d21e723e */ /* 0x000fe400000010ff */
[----:B------:R-:W-:Y:S07]  /*b800*/  F2FP.BF16.PACK_AB R31, R175, R173 ;  /* 0x000000adaf1f723e */ /* 0x000fee00000010ff */
[-C--:B------:R-:W-:Y:S01]  /*b810*/  HMMA.16816.F32.BF16 R180, R28, R188.reuse, R4 ;  /* 0x000000bc1cb4723c */ /* 0x080fe20000041804 */
[----:B------:R-:W3:Y:S07]  /*b820*/  LDSM.16.MT88.4 R4, [R223+0xf800] ;  /* 0x00f80000df04783b */ /* 0x000eee0000004200 */
[C---:B------:R-:W-:Y:S07]  /*b830*/  HMMA.16816.F32.BF16 R176, R200.reuse, R188, R8 ;  /* 0x000000bcc8b0723c */ /* 0x040fee0000041808 */
[----:B------:R-:W-:Y:S01]  /*b840*/  MOV R11, R193 ;  /* 0x000000c1000b7202 */ /* 0x000fe20000000f00 */
[-C--:B------:R-:W-:Y:S04]  /*b850*/  HMMA.16816.F32.BF16 R184, R200, R190.reuse, R12 ;  /* 0x000000bec8b8723c */ /* 0x080fe8000004180c */
[----:B------:R-:W-:Y:S02]  /*b860*/  FADD.FTZ R0, R11, R0 ;  /* 0x000000000b007221 */ /* 0x000fe40000010000 */
[----:B------:R-:W-:Y:S02]  /*b870*/  FADD.FTZ R9, R251, R60 ;  /* 0x0000003cfb097221 */ /* 0x000fe40000010000 */
[C---:B------:R-:W-:Y:S04]  /*b880*/  HMMA.16816.F32.BF16 R188, R28.reuse, R190, R16 ;  /* 0x000000be1cbc723c */ /* 0x040fe80000041810 */
[----:B------:R-:W-:Y:S02]  /*b890*/  FADD.FTZ R0, R169, R0 ;  /* 0x00000000a9007221 */ /* 0x000fe40000010000 */
[----:B------:R-:W-:Y:S02]  /*b8a0*/  FADD.FTZ R12, R216, R2 ;  /* 0x00000002d80c7221 */ /* 0x000fe40000010000 */
[-C--:B----4-:R-:W-:Y:S04]  /*b8b0*/  HMMA.16816.F32.BF16 R68, R28, R40.reuse, R68 ;  /* 0x000000281c44723c */ /* 0x090fe80000041844 */
        /* <DEDUP_REMOVED lines=11> */
[-C--:B-1----:R-:W-:Y:S04]  /*b970*/  HMMA.16816.F32.BF16 R84, R28, R36.reuse, R84 ;  /* 0x000000241c54723c */ /* 0x082fe80000041854 */
[----:B------:R-:W-:Y:S04]  /*b980*/  FADD.FTZ R8, R215, R8 ;  /* 0x00000008d7087221 */ /* 0x000fe80000010000 */
        /* <DEDUP_REMOVED lines=19> */
[-C--:B------:R-:W-:Y:S08]  /*bac0*/  HMMA.16816.F32.BF16 R116, R28, R48.reuse, R116 ;  /* 0x000000301c74723c */ /* 0x080ff00000041874 */
[C---:B------:R-:W-:Y:S08]  /*bad0*/  HMMA.16816.F32.BF16 R120, R200.reuse, R48, R120 ;  /* 0x00000030c878723c */ /* 0x040ff00000041878 */
[-C--:B------:R-:W-:Y:S08]  /*bae0*/  HMMA.16816.F32.BF16 R124, R200, R50.reuse, R124 ;  /* 0x00000032c87c723c */ /* 0x080ff0000004187c */
[C---:B------:R-:W-:Y:S08]  /*baf0*/  HMMA.16816.F32.BF16 R128, R28.reuse, R50, R128 ;  /* 0x000000321c80723c */ /* 0x040ff00000041880 */
[-C--:B--2---:R-:W-:Y:S08]  /*bb00*/  HMMA.16816.F32.BF16 R132, R28, R52.reuse, R132 ;  /* 0x000000341c84723c */ /* 0x084ff00000041884 */
        /* <DEDUP_REMOVED lines=12> */
[----:B------:R-:W-:Y:S02]  /*bbd0*/  FADD.FTZ R2, R213, R5 ;  /* 0x00000005d5027221 */ /* 0x000fe40000010000 */
[----:B------:R-:W-:Y:S01]  /*bbe0*/  FADD.FTZ R4, R249, R4 ;  /* 0x00000004f9047221 */ /* 0x000fe20000010000 */
[----:B------:R-:W-:Y:S04]  /*bbf0*/  HMMA.16816.F32.BF16 R164, R28, R6, R164 ;  /* 0x000000061ca4723c */ /* 0x000fe800000418a4 */
[----:B------:R-:W-:Y:S01]  /*bc00*/  FADD.FTZ R8, R168, R2 ;  /* 0x00000002a8087221 */ /* 0x000fe20000010000 */
[----:B------:R-:W-:Y:S01]  /*bc10*/  MOV R168, R172 ;  /* 0x000000ac00a87202 */ /* 0x000fe20000000f00 */
[----:B------:R-:W-:Y:S02]  /*bc20*/  FADD.FTZ R4, R205, R4 ;  /* 0x00000004cd047221 */ /* 0x000fe40000010000 */
[----:B------:R-:W-:Y:S04]  /*bc30*/  FADD.FTZ R5, R66, R0 ;  /* 0x0000000042057221 */ /* 0x000fe80000010000 */
[----:B------:R-:W-:Y:S02]  /*bc40*/  FADD.FTZ R2, R207, R9 ;  /* 0x00000009cf027221 */ /* 0x000fe40000010000 */
[----:B------:R-:W-:Y:S02]  /*bc50*/  FADD.FTZ R0, R67, R8 ;  /* 0x0000000843007221 */ /* 0x000fe40000010000 */
[----:B------:R-:W-:Y:S02]  /*bc60*/  FADD.FTZ R10, R206, R4 ;  /* 0x00000004ce0a7221 */ /* 0x000fe40000010000 */
[----:B------:R-:W-:Y:S02]  /*bc70*/  FADD.FTZ R4, R65, R5 ;  /* 0x0000000541047221 */ /* 0x000fe40000010000 */
[----:B------:R-:W-:Y:S01]  /*bc80*/  FADD.FTZ R5, R173, R2 ;  /* 0x00000002ad057221 */ /* 0x000fe20000010000 */
[----:B------:R-:W-:Y:S01]  /*bc90*/  MOV R173, R171 ;  /* 0x000000ab00ad7202 */ /* 0x000fe20000000f00 */
[----:B------:R-:W-:Y:S02]  /*bca0*/  FADD.FTZ R2, R64, R0 ;  /* 0x0000000040027221 */ /* 0x000fe40000010000 */
[----:B------:R-:W-:Y:S02]  /*bcb0*/  FADD.FTZ R0, R63, R4 ;  /* 0x000000043f007221 */ /* 0x000fe40000010000 */
[----:B------:R-:W-:Y:S01]  /*bcc0*/  FADD.FTZ R2, R174, R2 ;  /* 0x00000002ae027221 */ /* 0x000fe20000010000 */
[----:B------:R-:W-:Y:S01]  /*bcd0*/  MOV R174, R170 ;  /* 0x000000aa00ae7202 */ /* 0x000fe20000000f00 */
[----:B------:R-:W-:Y:S02]  /*bce0*/  FADD.FTZ R0, R208, R0 ;  /* 0x00000000d0007221 */ /* 0x000fe40000010000 */
[----:B------:R-:W-:Y:S01]  /*bcf0*/  FADD.FTZ R6, R209, R10 ;  /* 0x0000000ad1067221 */ /* 0x000fe20000010000 */
[----:B------:R1:W-:Y:S01]  /*bd00*/  STL [R1+0x4], R2 ;  /* 0x0000040201007387 */ /* 0x0003e20000100800 */
[----:B------:R-:W-:Y:S01]  /*bd10*/  FADD.FTZ R240, R175, R5 ;  /* 0x00000005aff07221 */ /* 0x000fe20000010000 */
[----:B------:R-:W-:Y:S01]  /*bd20*/  MOV R175, R3 ;  /* 0x0000000300af7202 */ /* 0x000fe20000000f00 */
[----:B------:R-:W-:Y:S01]  /*bd30*/  FADD.FTZ R241, R210, R6 ;  /* 0x00000006d2f17221 */ /* 0x000fe20000010000 */
[----:B------:R1:W-:Y:S02]  /*bd40*/  STL [R1+0x8], R0 ;  /* 0x0000080001007387 */ /* 0x0003e40000100800 */
[----:B-1----:R-:W-:-:S05]  /*bd50*/  @P4 BRA `(.L_x_143) ;  /* 0xffffc63000004947 */ /* 0x002fca000383ffff */
.L_x_142:
[----:B--2---:R-:W2:Y:S04]  /*bd60*/  LDL.LU R9, [R1+0x4] ;  /* 0x0000040001097983 */ /* 0x004ea80000300800 */
[----:B------:R-:W1:Y:S04]  /*bd70*/  SHFL.BFLY PT, R0, R241, 0x2, 0x1f ;  /* 0x0c401f00f1007f89 */ /* 0x000e6800000e0000 */
[----:B------:R-:W3:Y:S04]  /*bd80*/  SHFL.BFLY PT, R2, R240, 0x2, 0x1f ;  /* 0x0c401f00f0027f89 */ /* 0x000ee800000e0000 */
[----:B------:R-:W4:Y:S01]  /*bd90*/  S2R R7, SR_TID.X ;  /* 0x0000000000077919 */ /* 0x000f220000002100 */
[----:B------:R-:W4:Y:S01]  /*bda0*/  S2UR UR6, SR_CTAID.Y ;  /* 0x00000000000679c3 */ /* 0x000f220000002600 */
[----:B------:R-:W-:-:S02]  /*bdb0*/  UISETP.NE.AND UP0, UPT, UR10, -0x1, UPT ;  /* 0xffffffff0a00788c */ /* 0x000fc4000bf05270 */
[----:B------:R-:W2:Y:S01]  /*bdc0*/  LDL.LU R8, [R1+0x8] ;  /* 0x0000080001087983 */ /* 0x000ea20000300800 */
[----:B------:R-:W-:Y:S01]  /*bdd0*/  ULDC.64 UR4, c[0x0][0x1e8] ;  /* 0x00007a0000047ab9 */ /* 0x000fe20000000a00 */
[----:B------:R-:W-:Y:S01]  /*bde0*/  BSSY B0, `(.L_x_146) ;  /* 0x00001b0000007945 */ /* 0x000fe20003800000 */
[----:B------:R-:W-:Y:S02]  /*bdf0*/  ULDC UR8, c[0x0][0x214] ;  /* 0x0000850000087ab9 */ /* 0x000fe40000000800 */
[----:B------:R-:W4:Y:S01]  /*be00*/  S2UR UR9, SR_CTAID.X ;  /* 0x00000000000979c3 */ /* 0x000f220000002500 */
[----:B------:R-:W-:Y:S02]  /*be10*/  UMOV UR24, URZ ;  /* 0x0000003f00187c82 */ /* 0x000fe40008000000 */
[----:B------:R-:W-:Y:S02]  /*be20*/  UMOV UR25, URZ ;  /* 0x0000003f00197c82 */ /* 0x000fe40008000000 */
[----:B------:R-:W-:Y:S01]  /*be30*/  @UP0 UIMAD.WIDE.U32 UR14, UR10, UR4, URZ ;  /* 0x000000040a0e02a5 */ /* 0x000fe2000f8e003f */
[----:B-1----:R-:W-:-:S02]  /*be40*/  FADD.FTZ R241, R0, R241 ;  /* 0x000000f100f17221 */ /* 0x002fc40000010000 */
[----:B------:R-:W1:Y:S01]  /*be50*/  S2UR UR11, SR_CTAID.Z ;  /* 0x00000000000b79c3 */ /* 0x000e620000002700 */
[----:B------:R-:W-:Y:S01]  /*be60*/  @UP0 UIMAD UR7, UR10, UR5, UR15 ;  /* 0x000000050a0702a4 */ /* 0x000fe2000f8e020f */
[----:B---3--:R-:W-:Y:S01]  /*be70*/  FADD.FTZ R240, R2, R240 ;  /* 0x000000f002f07221 */ /* 0x008fe20000010000 */
[----:B------:R-:W3:Y:S01]  /*be80*/  SHFL.BFLY PT, R0, R241, 0x1, 0x1f ;  /* 0x0c201f00f1007f89 */ /* 0x000ee200000e0000 */
[----:B------:R-:W-:-:S03]  /*be90*/  ULDC.64 UR4, c[0x0][0x1e0] ;  /* 0x0000780000047ab9 */ /* 0x000fc60000000a00 */
[----:B------:R-:W1:Y:S01]  /*bea0*/  SHFL.BFLY PT, R4, R240, 0x1, 0x1f ;  /* 0x0c201f00f0047f89 */ /* 0x000e6200000e0000 */
[----:B----4-:R-:W-:Y:S02]  /*beb0*/  @!UP0 USHF.R.S32.HI UR12, URZ, 0x1f, UR6 ;  /* 0x0000001f3f0c8899 */ /* 0x010fe40008011406 */
[----:B------:R-:W-:Y:S02]  /*bec0*/  @!UP0 UIMAD.WIDE.U32 UR22, UR6, UR4, URZ ;  /* 0x00000004061682a5 */ /* 0x000fe4000f8e003f */
[----:B------:R-:W-:-:S03]  /*bed0*/  @!UP0 UIMAD UR12, UR12, UR4, URZ ;  /* 0x000000040c0c82a4 */ /* 0x000fc6000f8e023f */
[----:B------:R-:W-:Y:S02]  /*bee0*/  ULDC.U8 UR4, c[0x0][0x329] ;  /* 0x0000ca4000047ab9 */ /* 0x000fe40000000000 */
[----:B------:R-:W-:Y:S02]  /*bef0*/  UISETP.NE.AND UP1, UPT, UR4, URZ, UPT ;  /* 0x0000003f0400728c */ /* 0x000fe4000bf25270 */
[----:B------:R-:W-:Y:S02]  /*bf00*/  @!UP0 UIMAD UR12, UR6, UR5, UR12 ;  /* 0x00000005060c82a4 */ /* 0x000fe4000f8e020c */
[----:B------:R-:W-:Y:S02]  /*bf10*/  @!UP0 UMOV UR14, UR22 ;  /* 0x00000016000e8c82 */ /* 0x000fe40008000000 */
[----:B------:R-:W-:Y:S02]  /*bf20*/  ULDC.U8 UR5, c[0x0][0x328] ;  /* 0x0000ca0000057ab9 */ /* 0x000fe40000000000 */
[----:B------:R-:W-:Y:S01]  /*bf30*/  UISETP.NE.AND UP2, UPT, UR5, URZ, UPT ;  /* 0x0000003f0500728c */ /* 0x000fe2000bf45270 */
[----:B---3--:R-:W-:Y:S01]  /*bf40*/  FADD.FTZ R241, R241, R0 ;  /* 0x00000000f1f17221 */ /* 0x008fe20000010000 */
[----:B------:R-:W-:-:S02]  /*bf50*/  MOV R0, 0x3f800000 ;  /* 0x3f80000000007802 */ /* 0x000fc40000000f00 */
[----:B------:R-:W-:Y:S01]  /*bf60*/  UISETP.NE.OR UP3, UPT, UR4, URZ, !UP2 ;  /* 0x0000003f0400728c */ /* 0x000fe2000d765670 */
[----:B-1----:R-:W-:Y:S01]  /*bf70*/  FADD.FTZ R240, R240, R4 ;  /* 0x00000004f0f07221 */ /* 0x002fe20000010000 */
[----:B------:R-:W-:Y:S01]  /*bf80*/  FSETP.NE.FTZ.AND P5, PT, R241, RZ, PT ;  /* 0x000000fff100720b */ /* 0x000fe20003fb5000 */
[----:B------:R-:W-:Y:S01]  /*bf90*/  @UP1 ULDC UR15, c[0x0][0x210] ;  /* 0x00008400000f1ab9 */ /* 0x000fe20000000800 */
[----:B------:R-:W-:Y:S01]  /*bfa0*/  SHF.R.S32.HI R4, RZ, 0x1f, R7 ;  /* 0x0000001fff047819 */ /* 0x000fe20000011407 */
[----:B------:R-:W-:Y:S01]  /*bfb0*/  ULDC UR5, c[0x0][0x234] ;  /* 0x00008d0000057ab9 */ /* 0x000fe20000000800 */
[----:B------:R-:W-:Y:S01]  /*bfc0*/  FSETP.NE.FTZ.AND P4, PT, R240, RZ, PT ;  /* 0x000000fff000720b */ /* 0x000fe20003f95000 */
[----:B------:R-:W-:Y:S02]  /*bfd0*/  @UP1 UIMAD UR15, UR15, UR8, URZ ;  /* 0x000000080f0f12a4 */ /* 0x000fe4000f8e023f */
[----:B------:R-:W-:Y:S02]  /*bfe0*/  @!UP1 USEL UR15, UR8, UR5, !UP2 ;  /* 0x00000005080f9287 */ /* 0x000fe4000d000000 */
[----:B------:R-:W-:-:S02]  /*bff0*/  ULDC UR4, c[0x0][0x1c0] ;  /* 0x0000700000047ab9 */ /* 0x000fc40000000800 */
[----:B------:R-:W-:Y:S02]  /*c000*/  @UP1 UMOV UR16, 0x1 ;  /* 0x0000000100101882 */ /* 0x000fe40000000000 */
[----:B------:R-:W1:Y:S01]  /*c010*/  @P5 MUFU.RCP R0, R241 ;  /* 0x000000f100005308 */ /* 0x000e620000001000 */
[----:B------:R-:W-:Y:S02]  /*c020*/  @!UP1 UIMAD UR16, UR15, UR4, URZ ;  /* 0x000000040f1092a4 */ /* 0x000fe4000f8e023f */
[----:B------:R-:W-:Y:S02]  /*c030*/  @!UP3 UIMAD UR20, UR6, UR8, URZ ;  /* 0x000000080614b2a4 */ /* 0x000fe4000f8e023f */
[----:B------:R-:W-:Y:S02]  /*c040*/  @UP1 ULDC UR17, c[0x0][0x210] ;  /* 0x0000840000111ab9 */ /* 0x000fe40000000800 */
[----:B------:R-:W-:Y:S02]  /*c050*/  UIMAD UR4, UR6, UR16, URZ ;  /* 0x00000010060472a4 */ /* 0x000fe4000f8e023f */
[----:B------:R-:W-:-:S02]  /*c060*/  @!UP1 UMOV UR17, 0x1 ;  /* 0x0000000100119882 */ /* 0x000fc40000000000 */
[----:B------:R-:W-:Y:S02]  /*c070*/  @!UP3 USEL UR20, UR20, UR10, !UP0 ;  /* 0x0000000a1414b287 */ /* 0x000fe4000c000000 */
[----:B------:R-:W-:Y:S02]  /*c080*/  UIMAD UR9, UR9, UR17, URZ ;  /* 0x00000011090972a4 */ /* 0x000fe4000f8e023f */
[----:B------:R-:W-:Y:S01]  /*c090*/  USEL UR4, UR4, URZ, UP3 ;  /* 0x0000003f04047287 */ /* 0x000fe20009800000 */
[C---:B-1----:R-:W-:Y:S01]  /*c0a0*/  FMUL.FTZ R180, R0.reuse, R180 ;  /* 0x000000b400b47220 */ /* 0x042fe20000410000 */
[----:B------:R-:W-:Y:S01]  /*c0b0*/  USHF.L.U32 UR9, UR9, 0x7, URZ ;  /* 0x0000000709097899 */ /* 0x000fe2000800063f */
[C---:B------:R-:W-:Y:S01]  /*c0c0*/  FMUL.FTZ R188, R0.reuse, R188 ;  /* 0x000000bc00bc7220 */ /* 0x040fe20000410000 */
[----:B------:R-:W-:Y:S01]  /*c0d0*/  UIMAD UR15, UR11, UR15, UR4 ;  /* 0x0000000f0b0f72a4 */ /* 0x000fe2000f8e0204 */
[C---:B------:R-:W-:Y:S01]  /*c0e0*/  FMUL.FTZ R16, R0.reuse, R68 ;  /* 0x0000004400107220 */ /* 0x040fe20000410000 */
[----:B------:R-:W-:Y:S01]  /*c0f0*/  @!UP3 UMOV UR24, UR20 ;  /* 0x000000140018bc82 */ /* 0x000fe20008000000 */
[C---:B------:R-:W-:Y:S01]  /*c100*/  FMUL.FTZ R13, R0.reuse, R69 ;  /* 0x00000045000d7220 */ /* 0x040fe20000410000 */
[----:B------:R-:W-:Y:S01]  /*c110*/  USHF.R.S32.HI UR4, URZ, 0x1f, UR9 ;  /* 0x0000001f3f047899 */ /* 0x000fe20008011409 */
[C---:B------:R-:W-:Y:S01]  /*c120*/  FMUL.FTZ R80, R0.reuse, R80 ;  /* 0x0000005000507220 */ /* 0x040fe20000410000 */
[----:B------:R-:W-:Y:S01]  /*c130*/  @!UP3 USHF.R.S32.HI UR25, URZ, 0x1f, UR20 ;  /* 0x0000001f3f19b899 */ /* 0x000fe20008011414 */
[C---:B------:R-:W-:Y:S01]  /*c140*/  FMUL.FTZ R81, R0.reuse, R81 ;  /* 0x0000005100517220 */ /* 0x040fe20000410000 */
[----:B------:R-:W-:Y:S01]  /*c150*/  F2FP.BF16.PACK_AB R13, R13, R16 ;  /* 0x000000100d0d723e */ /* 0x000fe200000010ff */
[C---:B------:R-:W-:Y:S01]  /*c160*/  FMUL.FTZ R84, R0.reuse, R84 ;  /* 0x0000005400547220 */ /* 0x040fe20000410000 */
[----:B------:R-:W-:Y:S01]  /*c170*/  USHF.R.S32.HI UR5, URZ, 0x1f, UR15 ;  /* 0x0000001f3f057899 */ /* 0x000fe2000801140f */
[C---:B------:R-:W-:Y:S01]  /*c180*/  FMUL.FTZ R23, R0.reuse, R85 ;  /* 0x0000005500177220 */ /* 0x040fe20000410000 */
[----:B------:R-:W-:Y:S01]  /*c190*/  F2FP.BF16.PACK_AB R16, R81, R80 ;  /* 0x000000505110723e */ /* 0x000fe200000010ff */
[C---:B------:R-:W-:Y:S01]  /*c1a0*/  FMUL.FTZ R96, R0.reuse, R96 ;  /* 0x0000006000607220 */ /* 0x040fe20000410000 */
[----:B------:R-:W-:Y:S01]  /*c1b0*/  UIADD3 UR9, UP2, UP1, UR9, UR24, UR15 ;  /* 0x0000001809097290 */ /* 0x000fe2000f95e00f */
[C---:B------:R-:W-:Y:S01]  /*c1c0*/  FMUL.FTZ R20, R0.reuse, R97 ;  /* 0x0000006100147220 */ /* 0x040fe20000410000 */
[----:B------:R-:W-:Y:S01]  /*c1d0*/  F2FP.BF16.PACK_AB R23, R23, R84 ;  /* 0x000000541717723e */ /* 0x000fe200000010ff */
[C---:B------:R-:W-:Y:S01]  /*c1e0*/  FMUL.FTZ R100, R0.reuse, R100 ;  /* 0x0000006400647220 */ /* 0x040fe20000410000 */
[----:B------:R-:W-:Y:S01]  /*c1f0*/  @!UP0 UIADD3 UR7, UR23, UR12, URZ ;  /* 0x0000000c17078290 */ /* 0x000fe2000fffe03f */
[----:B------:R-:W-:Y:S01]  /*c200*/  FMUL.FTZ R66, R0, R101 ;  /* 0x0000006500427220 */ /* 0x000fe20000410000 */
[----:B------:R-:W-:Y:S01]  /*c210*/  F2FP.BF16.PACK_AB R20, R20, R96 ;  /* 0x000000601414723e */ /* 0x000fe200000010ff */
[C---:B------:R-:W-:Y:S01]  /*c220*/  FMUL.FTZ R112, R0.reuse, R112 ;  /* 0x0000007000707220 */ /* 0x040fe20000410000 */
[----:B------:R-:W-:Y:S01]  /*c230*/  UIADD3.X UR4, UR4, UR25, UR5, UP2, UP1 ;  /* 0x0000001904047290 */ /* 0x000fe200097e2405 */
        /* <DEDUP_REMOVED lines=25> */
[----:B------:R-:W-:-:S04]  /*c3d0*/  F2FP.BF16.PACK_AB R34, R34, R196 ;  /* 0x000000c42222723e */ /* 0x000fc800000010ff */
[----:B------:R-:W-:Y:S01]  /*c3e0*/  F2FP.BF16.PACK_AB R30, R30, R164 ;  /* 0x000000a41e1e723e */ /* 0x000fe200000010ff */
[----:B--2---:R-:W1:Y:S04]  /*c3f0*/  SHFL.BFLY PT, R5, R9, 0x2, 0x1f ;  /* 0x0c401f0009057f89 */ /* 0x004e6800000e0000 */
[----:B------:R-:W2:Y:S01]  /*c400*/  SHFL.BFLY PT, R6, R8, 0x2, 0x1f ;  /* 0x0c401f0008067f89 */ /* 0x000ea200000e0000 */
[----:B-1----:R-:W-:-:S05]  /*c410*/  FADD.FTZ R5, R5, R9 ;  /* 0x0000000905057221 */ /* 0x002fca0000010000 */
[----:B------:R-:W1:Y:S01]  /*c420*/  SHFL.BFLY PT, R10, R5, 0x1, 0x1f ;  /* 0x0c201f00050a7f89 */ /* 0x000e6200000e0000 */
[----:B--2---:R-:W-:Y:S01]  /*c430*/  FADD.FTZ R2, R6, R8 ;  /* 0x0000000806027221 */ /* 0x004fe20000010000 */
[CC--:B------:R-:W-:Y:S02]  /*c440*/  LEA.HI R6, R4.reuse, R7.reuse, RZ, 0x2 ;  /* 0x0000000704067211 */ /* 0x0c0fe400078f10ff */
[----:B------:R-:W-:Y:S02]  /*c450*/  LEA.HI R4, R4, R7, RZ, 0x5 ;  /* 0x0000000704047211 */ /* 0x000fe400078f28ff */
[----:B------:R-:W2:Y:S01]  /*c460*/  SHFL.BFLY PT, R9, R2, 0x1, 0x1f ;  /* 0x0c201f0002097f89 */ /* 0x000ea200000e0000 */
[----:B------:R-:W-:-:S04]  /*c470*/  LOP3.LUT R8, R6, 0x3ffffffc, RZ, 0xc0, !PT ;  /* 0x3ffffffc06087812 */ /* 0x000fc800078ec0ff */
[----:B------:R-:W-:Y:S02]  /*c480*/  IADD3 R8, -R8, R7, RZ ;  /* 0x0000000708087210 */ /* 0x000fe40007ffe1ff */
[----:B------:R-:W-:Y:S01]  /*c490*/  SHF.R.S32.HI R7, RZ, 0x5, R4 ;  /* 0x00000005ff077819 */ /* 0x000fe20000011404 */
[----:B-1----:R-:W-:Y:S01]  /*c4a0*/  FADD.FTZ R168, R5, R10 ;  /* 0x0000000a05a87221 */ /* 0x002fe20000010000 */
[----:B------:R-:W-:Y:S01]  /*c4b0*/  MOV R4, 0x3f800000 ;  /* 0x3f80000000047802 */ /* 0x000fe20000000f00 */
[C---:B------:R-:W-:Y:S01]  /*c4c0*/  FMUL.FTZ R5, R0.reuse, R189 ;  /* 0x000000bd00057220 */ /* 0x040fe20000410000 */
[----:B------:R-:W-:Y:S01]  /*c4d0*/  LEA R173, R7, R8, 0x9 ;  /* 0x0000000807ad7211 */ /* 0x000fe200078e48ff */
[----:B------:R-:W-:Y:S01]  /*c4e0*/  FMUL.FTZ R7, R0, R181 ;  /* 0x000000b500077220 */ /* 0x000fe20000410000 */
[----:B------:R-:W-:Y:S02]  /*c4f0*/  FSETP.NE.FTZ.AND P3, PT, R168, RZ, PT ;  /* 0x000000ffa800720b */ /* 0x000fe40003f75000 */
[----:B------:R-:W1:Y:S01]  /*c500*/  @P4 MUFU.RCP R4, R240 ;  /* 0x000000f000044308 */ /* 0x000e620000001000 */
[----:B------:R-:W-:-:S02]  /*c510*/  MOV R0, 0x3f800000 ;  /* 0x3f80000000007802 */ /* 0x000fc40000000f00 */
[----:B------:R-:W-:Y:S02]  /*c520*/  F2FP.BF16.PACK_AB R7, R7, R180 ;  /* 0x000000b40707723e */ /* 0x000fe400000010ff */
[----:B------:R-:W-:Y:S01]  /*c530*/  F2FP.BF16.PACK_AB R5, R5, R188 ;  /* 0x000000bc0505723e */ /* 0x000fe200000010ff */
[----:B--2---:R-:W-:Y:S01]  /*c540*/  FADD.FTZ R169, R2, R9 ;  /* 0x0000000902a97221 */ /* 0x004fe20000010000 */
[----:B------:R-:W-:-:S04]  /*c550*/  MOV R2, 0x3f800000 ;  /* 0x3f80000000027802 */ /* 0x000fc80000000f00 */
[----:B------:R-:W-:Y:S02]  /*c560*/  FSETP.NE.FTZ.AND P0, PT, R169, RZ, PT ;  /* 0x000000ffa900720b */ /* 0x000fe40003f15000 */
[----:B------:R-:W2:Y:S01]  /*c570*/  @P3 MUFU.RCP R2, R168 ;  /* 0x000000a800023308 */ /* 0x000ea20000001000 */
[C---:B-1----:R-:W-:Y:S02]  /*c580*/  FMUL.FTZ R182, R4.reuse, R182 ;  /* 0x000000b604b67220 */ /* 0x042fe40000410000 */
[C---:B------:R-:W-:Y:S02]  /*c590*/  FMUL.FTZ R183, R4.reuse, R183 ;  /* 0x000000b704b77220 */ /* 0x040fe40000410000 */
[C---:B------:R-:W-:Y:S02]  /*c5a0*/  FMUL.FTZ R190, R4.reuse, R190 ;  /* 0x000000be04be7220 */ /* 0x040fe40000410000 */
[C---:B------:R-:W-:Y:S02]  /*c5b0*/  FMUL.FTZ R8, R4.reuse, R191 ;  /* 0x000000bf04087220 */ /* 0x040fe40000410000 */
[----:B------:R-:W-:-:S02]  /*c5c0*/  FMUL.FTZ R70, R4, R70 ;  /* 0x0000004604467220 */ /* 0x000fc40000410000 */
[C---:B------:R-:W-:Y:S01]  /*c5d0*/  FMUL.FTZ R12, R4.reuse, R71 ;  /* 0x00000047040c7220 */ /* 0x040fe20000410000 */
[----:B------:R-:W1:Y:S01]  /*c5e0*/  @P0 MUFU.RCP R0, R169 ;  /* 0x000000a900000308 */ /* 0x000e620000001000 */
[----:B------:R-:W-:Y:S01]  /*c5f0*/  FMUL.FTZ R82, R4, R82 ;  /* 0x0000005204527220 */ /* 0x000fe20000410000 */
[----:B------:R-:W-:Y:S01]  /*c600*/  F2FP.BF16.PACK_AB R8, R8, R190 ;  /* 0x000000be0808723e */ /* 0x000fe200000010ff */
[----:B------:R-:W-:Y:S01]  /*c610*/  FMUL.FTZ R15, R4, R83 ;  /* 0x00000053040f7220 */ /* 0x000fe20000410000 */
        /* <DEDUP_REMOVED lines=37> */
[C---:B--2---:R-:W-:Y:S01]  /*c870*/  FMUL.FTZ R176, R2.reuse, R176 ;  /* 0x000000b002b07220 */ /* 0x044fe20000410000 */
[----:B------:R-:W-:Y:S01]  /*c880*/  F2FP.BF16.PACK_AB R33, R33, R198 ;  /* 0x000000c62121723e */ /* 0x000fe200000010ff */
        /* <DEDUP_REMOVED lines=51> */
[----:B------:R-:W-:Y:S01]  /*cbc0*/  FMUL.FTZ R187, R0, R187 ;  /* 0x000000bb00bb7220 */ /* 0x000fe20000410000 */
        /* <DEDUP_REMOVED lines=8> */
[----:B------:R-:W-:Y:S01]  /*cc50*/  F2FP.BF16.PACK_AB R14, R187, R14 ;  /* 0x0000000ebb0e723e */ /* 0x000fe200000010ff */
        /* <DEDUP_REMOVED lines=10> */
[----:B------:R-:W-:Y:S01]  /*cd00*/  FMUL.FTZ R107, R0, R107 ;  /* 0x0000006b006b7220 */ /* 0x000fe20000410000 */
        /* <DEDUP_REMOVED lines=29> */
[----:B------:R-:W-:Y:S02]  /*cee0*/  SHF.L.U32 R0, R4, 0x6, RZ ;  /* 0x0000000604007819 */ /* 0x000fe400000006ff */
[----:B------:R-:W-:-:S02]  /*cef0*/  F2FP.BF16.PACK_AB R31, R163, R31 ;  /* 0x0000001fa31f723e */ /* 0x000fc400000010ff */
[----:B------:R-:W-:Y:S02]  /*cf00*/  LOP3.LUT R0, R0, 0x1c0, RZ, 0xc0, !PT ;  /* 0x000001c000007812 */ /* 0x000fe400078ec0ff */
[----:B------:R-:W-:Y:S02]  /*cf10*/  F2FP.BF16.PACK_AB R27, R203, R27 ;  /* 0x0000001bcb1b723e */ /* 0x000fe400000010ff */
        /* <DEDUP_REMOVED lines=74> */
[----:B------:R-:W-:Y:S01]  /*d3c0*/  STS [R8+0x6400], R39 ;  /* 0x0064002708007388 */ /* 0x000fe20000000800 */
[----:B-1----:R-:W1:Y:S03]  /*d3d0*/  @P5 MUFU.LG2 R4, R241 ;  /* 0x000000f100045308 */ /* 0x002e660000000c00 */
[----:B------:R-:W-:Y:S04]  /*d3e0*/  STS [R9+0x6000], R36 ;  /* 0x0060002409007388 */ /* 0x000fe80000000800 */
[----:B------:R3:W-:Y:S01]  /*d3f0*/  STS [R9+0x6400], R35 ;  /* 0x0064002309007388 */ /* 0x0007e20000000800 */
[----:B--2---:R-:W-:-:S03]  /*d400*/  @P4 FMUL.FTZ R5, R5, 0.69314718246459960938 ;  /* 0x3f31721805054820 */ /* 0x004fc60000410000 */
[----:B------:R-:W-:Y:S01]  /*d410*/  STS [R7+0x4000], R34 ;  /* 0x0040002207007388 */ /* 0x000fe20000000800 */
[----:B-----5:R-:W-:-:S03]  /*d420*/  @P4 FFMA.FTZ R13, R171, c[0x0][0x238], R5 ;  /* 0x00008e00ab0d4a23 */ /* 0x020fc60000010005 */
[----:B------:R-:W-:Y:S04]  /*d430*/  STS [R7+0x4400], R33 ;  /* 0x0044002107007388 */ /* 0x000fe80000000800 */
[----:B------:R-:W-:Y:S04]  /*d440*/  STS [R6+0x4000], R30 ;  /* 0x0040001e06007388 */ /* 0x000fe80000000800 */
[----:B------:R-:W-:Y:S04]  /*d450*/  STS [R6+0x4400], R29 ;  /* 0x0044001d06007388 */ /* 0x000fe80000000800 */
[----:B------:R-:W-:Y:S04]  /*d460*/  STS [R7+0x6000], R32 ;  /* 0x0060002007007388 */ /* 0x000fe80000000800 */
[----:B------:R2:W-:Y:S01]  /*d470*/  STS [R7+0x6400], R31 ;  /* 0x0064001f07007388 */ /* 0x0005e20000000800 */
[----:B---3--:R-:W-:-:S03]  /*d480*/  MOV R9, 0x7f800000 ;  /* 0x7f80000000097802 */ /* 0x008fc60000000f00 */
[----:B------:R-:W-:Y:S04]  /*d490*/  STS [R6+0x6000], R28 ;  /* 0x0060001c06007388 */ /* 0x000fe80000000800 */
[----:B------:R1:W-:Y:S04]  /*d4a0*/  STS [R6+0x6400], R27 ;  /* 0x0064001b06007388 */ /* 0x0003e80000000800 */
[----:B------:R-:W-:Y:S06]  /*d4b0*/  BAR.SYNC.DEFER_BLOCKING 0x0 ;  /* 0x0000000000007b1d */ /* 0x000fec0000010000 */
[----:B------:R-:W3:Y:S01]  /*d4c0*/  S2R R15, SR_TID.X ;  /* 0x00000000000f7919 */ /* 0x000ee20000002100 */
[----:B--2---:R-:W2:Y:S01]  /*d4d0*/  @P0 MUFU.LG2 R7, R169 ;  /* 0x000000a900070308 */ /* 0x004ea20000000c00 */
[----:B-1----:R-:W-:-:S02]  /*d4e0*/  @P5 FMUL.FTZ R6, R4, 0.69314718246459960938 ;  /* 0x3f31721804065820 */ /* 0x002fc40000410000 */
[----:B------:R-:W-:Y:S01]  /*d4f0*/  @P3 FMUL.FTZ R4, R2, 0.69314718246459960938 ;  /* 0x3f31721802043820 */ /* 0x000fe20000410000 */
[----:B------:R1:W4:Y:S01]  /*d500*/  LDS.128 R20, [R239] ;  /* 0x00000000ef147984 */ /* 0x0003220000000c00 */
[----:B------:R-:W-:Y:S02]  /*d510*/  @P5 FFMA.FTZ R14, R172, c[0x0][0x238], R6 ;  /* 0x00008e00ac0e5a23 */ /* 0x000fe40000010006 */
[----:B------:R-:W-:Y:S01]  /*d520*/  @P3 FFMA.FTZ R12, R170, c[0x0][0x238], R4 ;  /* 0x00008e00aa0c3a23 */ /* 0x000fe20000010004 */
[----:B------:R1:W1:Y:S01]  /*d530*/  LDS.128 R28, [R239+0x800] ;  /* 0x00080000ef1c7984 */ /* 0x0002620000000c00 */
[----:B--2---:R-:W-:Y:S01]  /*d540*/  @P0 FMUL.FTZ R2, R7, 0.69314718246459960938 ;  /* 0x3f31721807020820 */ /* 0x004fe20000410000 */
[----:B---3--:R-:W-:Y:S02]  /*d550*/  SHF.R.S32.HI R80, RZ, 0x1f, R15 ;  /* 0x0000001fff507819 */ /* 0x008fe4000001140f */
[----:B------:R2:W3:Y:S01]  /*d560*/  LDS.128 R36, [R239+0x1000] ;  /* 0x00100000ef247984 */ /* 0x0004e20000000c00 */
[----:B------:R-:W-:Y:S01]  /*d570*/  @P0 FFMA.FTZ R9, R3, c[0x0][0x238], R2 ;  /* 0x00008e0003090a23 */ /* 0x000fe20000010002 */
[----:B------:R-:W-:-:S02]  /*d580*/  LEA.HI R0, R80, R15, RZ, 0x5 ;  /* 0x0000000f50007211 */ /* 0x000fc400078f28ff */
[----:B------:R2:W1:Y:S02]  /*d590*/  LDS.128 R44, [R239+0x1800] ;  /* 0x00180000ef2c7984 */ /* 0x0004640000000c00 */
[----:B------:R-:W-:Y:S02]  /*d5a0*/  LOP3.LUT R0, R0, 0xffffffe0, RZ, 0xc0, !PT ;  /* 0xffffffe000007812 */ /* 0x000fe400078ec0ff */
[----:B------:R2:W1:Y:S02]  /*d5b0*/  LDS.128 R52, [R239+0x2000] ;  /* 0x00200000ef347984 */ /* 0x0004640000000c00 */
        /* <DEDUP_REMOVED lines=14> */
[----:B---34-:R-:W3:Y:S01]  /*d6a0*/  LDL.LU R174, [R1+0x4c] ;  /* 0x00004c0001ae7983 */ /* 0x018ee20000300800 */
[----:B------:R-:W-:-:S04]  /*d6b0*/  SHF.R.S32.HI R2, RZ, 0x1f, R0 ;  /* 0x0000001fff027819 */ /* 0x000fc80000011400 */
[----:B------:R-:W-:-:S04]  /*d6c0*/  LEA.HI R0, R2, R0, RZ, 0x2 ;  /* 0x0000000002007211 */ /* 0x000fc800078f10ff */
[----:B------:R-:W-:-:S05]  /*d6d0*/  SHF.R.S32.HI R0, RZ, 0x2, R0 ;  /* 0x00000002ff007819 */ /* 0x000fca0000011400 */
[----:B---3--:R-:W-:-:S05]  /*d6e0*/  IMAD R0, R174, 0x10, R0 ;  /* 0x00000010ae007824 */ /* 0x008fca00078e0200 */
        /* <DEDUP_REMOVED lines=31> */
.L_x_147:
[----:B---34-:R-:W-:Y:S05]  /*d8e0*/  BSYNC B0 ;  /* 0x0000000000007941 */ /* 0x018fea0003800000 */
.L_x_146:
[----:B------:R-:W3:Y:S04]  /*d8f0*/  LDL.64 R82, [R1+0x10] ;  /* 0x0000100001527983 */ /* 0x000ee80000100a00 */
[----:B------:R4:W5:Y:S04]  /*d900*/  LDL.64 R84, [R1+0x18] ;  /* 0x0000180001547983 */ /* 0x0009680000100a00 */
[----:B------:R4:W5:Y:S04]  /*d910*/  LDL R12, [R1+0x20] ;  /* 0x00002000010c7983 */ /* 0x0009680000100800 */
[----:B------:R-:W2:Y:S01]  /*d920*/  S2R R10, SR_CTAID.Z ;  /* 0x00000000000a7919 */ /* 0x000ea20000002700 */
[----:B------:R-:W-:Y:S01]  /*d930*/  LEA.HI R3, R80, R15, RZ, 0x3 ;  /* 0x0000000f50037211 */ /* 0x000fe200078f18ff */
[----:B------:R-:W-:-:S02]  /*d940*/  USHF.R.S32.HI UR6, URZ, 0x1f, UR11 ;  /* 0x0000001f3f067899 */ /* 0x000fc4000801140b */
[----:B------:R-:W-:Y:S01]  /*d950*/  ULDC.64 UR4, c[0x0][0x1f0] ;  /* 0x00007c0000047ab9 */ /* 0x000fe20000000a00 */
[----:B------:R-:W-:Y:S01]  /*d960*/  SHF.R.S32.HI R7, RZ, 0x3, R3 ;  /* 0x00000003ff077819 */ /* 0x000fe20000011403 */
[----:B------:R-:W-:-:S04]  /*d970*/  UIMAD UR4, UR6, UR4, URZ ;  /* 0x00000004060472a4 */ /* 0x000fc8000f8e023f */
[----:B------:R-:W-:Y:S01]  /*d980*/  UIMAD UR4, UR11, UR5, UR4 ;  /* 0x000000050b0472a4 */ /* 0x000fe2000f8e0204 */
[----:B------:R-:W-:Y:S01]  /*d990*/  BSSY B0, `(.L_x_148) ;  /* 0x0000013000007945 */ /* 0x000fe20003800000 */
[----:B---3--:R-:W-:Y:S02]  /*d9a0*/  SHF.R.S32.HI R0, RZ, 0x1f, R82 ;  /* 0x0000001fff007819 */ /* 0x008fe40000011452 */
[----:B------:R-:W-:-:S04]  /*d9b0*/  IADD3 R2, P0, R82, UR14, RZ ;  /* 0x0000000e52027c10 */ /* 0x000fc8000ff1e0ff */
[----:B------:R-:W-:Y:S02]  /*d9c0*/  IADD3.X R3, R0, UR7, RZ, P0, !PT ;  /* 0x0000000700037c10 */ /* 0x000fe400087fe4ff */
[----:B------:R-:W-:-:S03]  /*d9d0*/  ISETP.GE.AND P0, PT, R7, UR13, PT ;  /* 0x0000000d07007c0c */ /* 0x000fc6000bf06270 */
[----:B--2---:R-:W-:-:S05]  /*d9e0*/  IMAD.WIDE.U32 R10, R10, c[0x0][0x1f0], R2 ;  /* 0x00007c000a0a7a25 */ /* 0x004fca00078e0002 */
[----:B------:R-:W-:-:S05]  /*d9f0*/  IADD3 R9, R11, UR4, RZ ;  /* 0x000000040b097c10 */ /* 0x000fca000fffe0ff */
[----:B------:R-:W-:Y:S05]  /*da00*/  @P0 BRA `(.L_x_149) ;  /* 0x000000b000000947 */ /* 0x000fea0003800000 */
[----:B----45:R-:W-:Y:S01]  /*da10*/  IMAD R0, R85, c[0x0][0x1e8], RZ ;  /* 0x00007a0055007a24 */ /* 0x030fe200078e02ff */
[----:B------:R-:W-:Y:S01]  /*da20*/  ISETP.GE.AND P2, PT, R82, c[0x0][0x220], PT ;  /* 0x0000880052007a0c */ /* 0x000fe20003f46270 */
[----:B------:R-:W-:Y:S01]  /*da30*/  IMAD.MOV.U32 R8, RZ, RZ, R10 ;  /* 0x000000ffff087224 */ /* 0x000fe200078e000a */
[----:B------:R-:W-:Y:S01]  /*da40*/  ISETP.GE.AND P1, PT, R12, c[0x0][0x220], PT ;  /* 0x000088000c007a0c */ /* 0x000fe20003f26270 */
[C---:B------:R-:W-:Y:S02]  /*da50*/  IMAD R0, R84.reuse, c[0x0][0x1ec], R0 ;  /* 0x00007b0054007a24 */ /* 0x040fe400078e0200 */
[----:B------:R-:W-:-:S05]  /*da60*/  IMAD.WIDE.U32 R4, R84, c[0x0][0x1e8], R8 ;  /* 0x00007a0054047a25 */ /* 0x000fca00078e0008 */
[----:B------:R-:W-:Y:S02]  /*da70*/  IADD3 R0, R5, R0, RZ ;  /* 0x0000000005007210 */ /* 0x000fe40007ffe0ff */
[----:B------:R-:W-:-:S04]  /*da80*/  LEA R2, P0, R4, c[0x0][0x1d0], 0x1 ;  /* 0x0000740004027a11 */ /* 0x000fc800078008ff */
[----:B------:R-:W-:-:S05]  /*da90*/  LEA.HI.X R3, R4, c[0x0][0x1d4], R0, 0x1, P0 ;  /* 0x0000750004037a11 */ /* 0x000fca00000f0c00 */
[----:B------:R2:W-:Y:S04]  /*daa0*/  @!P2 STG.E.128 [R2.64], R20 ;  /* 0x000000140200a986 */ /* 0x0005e8000c101d12 */
[----:B-1----:R2:W-:Y:S02]  /*dab0*/  @!P1 STG.E.128 [R2.64+0x80], R16 ;  /* 0x0000801002009986 */ /* 0x0025e4000c101d12 */
.L_x_149:
[----:B----4-:R-:W-:Y:S05]  /*dac0*/  BSYNC B0 ;  /* 0x0000000000007941 */ /* 0x010fea0003800000 */
.L_x_148:
[----:B------:R-:W-:Y:S01]  /*dad0*/  IADD3 R0, R7, 0x10, RZ ;  /* 0x0000001007007810 */ /* 0x000fe20007ffe0ff */
[----:B------:R-:W-:Y:S03]  /*dae0*/  BSSY B0, `(.L_x_150) ;  /* 0x0000011000007945 */ /* 0x000fe60003800000 */
[----:B------:R-:W-:-:S13]  /*daf0*/  ISETP.GE.AND P0, PT, R0, UR13, PT ;  /* 0x0000000d00007c0c */ /* 0x000fda000bf06270 */
[----:B------:R-:W-:Y:S05]  /*db00*/  @P0 BRA `(.L_x_151) ;  /* 0x000000e000000947 */ /* 0x000fea0003800000 */
[----:B-----5:R-:W-:Y:S01]  /*db10*/  IADD3 R6, P0, R84, 0x10, RZ ;  /* 0x0000001054067810 */ /* 0x020fe20007f1e0ff */
[----:B--2---:R-:W-:Y:S01]  /*db20*/  IMAD.MOV.U32 R2, RZ, RZ, R10 ;  /* 0x000000ffff027224 */ /* 0x004fe200078e000a */
[----:B------:R-:W-:Y:S02]  /*db30*/  MOV R3, R9 ;  /* 0x0000000900037202 */ /* 0x000fe40000000f00 */
[----:B------:R-:W-:Y:S01]  /*db40*/  ISETP.GE.AND P1, PT, R82, c[0x0][0x220], PT ;  /* 0x0000880052007a0c */ /* 0x000fe20003f26270 */
[----:B------:R-:W-:Y:S01]  /*db50*/  IMAD.X R0, RZ, RZ, R85, P0 ;  /* 0x000000ffff007224 */ /* 0x000fe200000e0655 */
[----:B------:R-:W-:Y:S01]  /*db60*/  ISETP.GE.AND P0, PT, R12, c[0x0][0x220], PT ;  /* 0x000088000c007a0c */ /* 0x000fe20003f06270 */
[----:B------:R-:W-:-:S04]  /*db70*/  IMAD.WIDE.U32 R4, R6, c[0x0][0x1e8], R2 ;  /* 0x00007a0006047a25 */ /* 0x000fc800078e0002 */
[----:B------:R-:W-:Y:S01]  /*db80*/  IMAD R0, R0, c[0x0][0x1e8], RZ ;  /* 0x00007a0000007a24 */ /* 0x000fe200078e02ff */
[----:B------:R-:W-:-:S03]  /*db90*/  LEA R2, P2, R4, c[0x0][0x1d0], 0x1 ;  /* 0x0000740004027a11 */ /* 0x000fc600078408ff */
[----:B------:R-:W-:-:S04]  /*dba0*/  IMAD R0, R6, c[0x0][0x1ec], R0 ;  /* 0x00007b0006007a24 */ /* 0x000fc800078e0200 */
[----:B------:R-:W-:-:S05]  /*dbb0*/  IMAD.IADD R0, R5, 0x1, R0 ;  /* 0x0000000105007824 */ /* 0x000fca00078e0200 */
[----:B------:R-:W-:-:S05]  /*dbc0*/  LEA.HI.X R3, R4, c[0x0][0x1d4], R0, 0x1, P2 ;  /* 0x0000750004037a11 */ /* 0x000fca00010f0c00 */
[----:B-1----:R1:W-:Y:S04]  /*dbd0*/  @!P1 STG.E.128 [R2.64], R28 ;  /* 0x0000001c02009986 */ /* 0x0023e8000c101d12 */
[----:B------:R1:W-:Y:S02]  /*dbe0*/  @!P0 STG.E.128 [R2.64+0x80], R24 ;  /* 0x0000801802008986 */ /* 0x0003e4000c101d12 */
.L_x_151:
[----:B------:R-:W-:Y:S05]  /*dbf0*/  BSYNC B0 ;  /* 0x0000000000007941 */ /* 0x000fea0003800000 */
.L_x_150:
[----:B------:R-:W-:Y:S01]  /*dc00*/  IADD3 R0, R7, 0x20, RZ ;  /* 0x0000002007007810 */ /* 0x000fe20007ffe0ff */
[----:B------:R-:W-:Y:S03]  /*dc10*/  BSSY B0, `(.L_x_152) ;  /* 0x0000011000007945 */ /* 0x000fe60003800000 */
[----:B------:R-:W-:-:S13]  /*dc20*/  ISETP.GE.AND P0, PT, R0, UR13, PT ;  /* 0x0000000d00007c0c */ /* 0x000fda000bf06270 */
[----:B------:R-:W-:Y:S05]  /*dc30*/  @P0 BRA `(.L_x_153) ;  /* 0x000000e000000947 */ /* 0x000fea0003800000 */
[----:B-----5:R-:W-:Y:S01]  /*dc40*/  IADD3 R6, P0, R84, 0x20, RZ ;  /* 0x0000002054067810 */ /* 0x020fe20007f1e0ff */
[----:B-12---:R-:W-:Y:S01]  /*dc50*/  IMAD.MOV.U32 R2, RZ, RZ, R10 ;  /* 0x000000ffff027224 */ /* 0x006fe200078e000a */
        /* <DEDUP_REMOVED lines=10> */
[----:B------:R1:W-:Y:S04]  /*dd00*/  @!P1 STG.E.128 [R2.64], R36 ;  /* 0x0000002402009986 */ /* 0x0003e8000c101d12 */
[----:B------:R1:W-:Y:S02]  /*dd10*/  @!P0 STG.E.128 [R2.64+0x80], R32 ;  /* 0x0000802002008986 */ /* 0x0003e4000c101d12 */
.L_x_153:
[----:B------:R-:W-:Y:S05]  /*dd20*/  BSYNC B0 ;  /* 0x0000000000007941 */ /* 0x000fea0003800000 */
.L_x_152:
        /* <DEDUP_REMOVED lines=18> */
.L_x_155:
[----:B------:R-:W-:Y:S05]  /*de50*/  BSYNC B0 ;  /* 0x0000000000007941 */ /* 0x000fea0003800000 */
.L_x_154:
        /* <DEDUP_REMOVED lines=18> */
.L_x_157:
[----:B------:R-:W-:Y:S05]  /*df80*/  BSYNC B0 ;  /* 0x0000000000007941 */ /* 0x000fea0003800000 */
.L_x_156:
        /* <DEDUP_REMOVED lines=18> */
.L_x_159:
[----:B------:R-:W-:Y:S05]  /*e0b0*/  BSYNC B0 ;  /* 0x0000000000007941 */ /* 0x000fea0003800000 */
.L_x_158:
        /* <DEDUP_REMOVED lines=18> */
.L_x_161:
[----:B------:R-:W-:Y:S05]  /*e1e0*/  BSYNC B0 ;  /* 0x0000000000007941 */ /* 0x000fea0003800000 */
.L_x_160:
[----:B------:R-:W3:Y:S02]  /*e1f0*/  LDL.LU R0, [R1+0x48] ;  /* 0x0000480001007983 */ /* 0x000ee40000300800 */
[----:B---3--:R-:W-:-:S13]  /*e200*/  ISETP.GE.AND P0, PT, R0, UR13, PT ;  /* 0x0000000d00007c0c */ /* 0x008fda000bf06270 */
[----:B------:R-:W-:Y:S05]  /*e210*/  @P0 EXIT ;  /* 0x000000000000094d */ /* 0x000fea0003800000 */
[----:B-----5:R-:W-:Y:S01]  /*e220*/  IADD3 R6, P0, R84, 0x70, RZ ;  /* 0x0000007054067810 */ /* 0x020fe20007f1e0ff */
[----:B-12---:R-:W-:Y:S01]  /*e230*/  IMAD.MOV.U32 R2, RZ, RZ, R10 ;  /* 0x000000ffff027224 */ /* 0x006fe200078e000a */
[----:B------:R-:W-:-:S03]  /*e240*/  MOV R3, R9 ;  /* 0x0000000900037202 */ /* 0x000fc60000000f00 */
        /* <DEDUP_REMOVED lines=8> */
[----:B------:R1:W-:Y:S01]  /*e2d0*/  @!P0 STG.E.128 [R2.64], R76 ;  /* 0x0000004c02008986 */ /* 0x0003e2000c101d12 */
[----:B------:R-:W-:-:S13]  /*e2e0*/  ISETP.GE.AND P0, PT, R12, c[0x0][0x220], PT ;  /* 0x000088000c007a0c */ /* 0x000fda0003f06270 */
[----:B------:R-:W-:Y:S05]  /*e2f0*/  @P0 EXIT ;  /* 0x000000000000094d */ /* 0x000fea0003800000 */
[----:B------:R-:W-:Y:S01]  /*e300*/  STG.E.128 [R2.64+0x80], R72 ;  /* 0x0000804802007986 */ /* 0x000fe2000c101d12 */
[----:B------:R-:W-:Y:S05]  /*e310*/  EXIT ;  /* 0x000000000000794d */ /* 0x000fea0003800000 */
.L_x_104:
[----:B------:R-:W-:Y:S01]  /*e320*/  UISETP.NE.AND UP4, UPT, UR10, -0x1, UPT ;  /* 0xffffffff0a00788c */ /* 0x000fe2000bf85270 */
[----:B-1----:R-:W-:Y:S01]  /*e330*/  SHF.R.S32.HI R8, RZ, 0x1f, R155 ;  /* 0x0000001fff087819 */ /* 0x002fe2000001149b */
[----:B------:R-:W-:Y:S01]  /*e340*/  ULDC.U8 UR17, c[0x0][0x329] ;  /* 0x0000ca4000117ab9 */ /* 0x000fe20000000000 */
[----:B------:R-:W1:Y:S01]  /*e350*/  S2R R12, SR_CTAID.Z ;  /* 0x00000000000c7919 */ /* 0x000e620000002700 */
[----:B------:R-:W-:Y:S01]  /*e360*/  UISETP.NE.AND UP1, UPT, UR17, URZ, UPT ;  /* 0x0000003f1100728c */ /* 0x000fe2000bf25270 */
[----:B------:R-:W-:Y:S01]  /*e370*/  LEA.HI R8, R8, R155, RZ, 0x3 ;  /* 0x0000009b08087211 */ /* 0x000fe200078f18ff */
[----:B------:R-:W-:Y:S01]  /*e380*/  ULDC.64 UR4, c[0x0][0x1e0] ;  /* 0x0000780000047ab9 */ /* 0x000fe20000000a00 */
[----:B------:R-:W2:Y:S01]  /*e390*/  S2R R6, SR_CTAID.X ;  /* 0x0000000000067919 */ /* 0x000ea20000002500 */
[----:B------:R-:W-:Y:S01]  /*e3a0*/  ULDC.64 UR6, c[0x0][0x1e8] ;  /* 0x00007a0000067ab9 */ /* 0x000fe20000000a00 */
[----:B------:R-:W-:Y:S01]  /*e3b0*/  LOP3.LUT R0, R8, 0xfffffff8, RZ, 0xc0, !PT ;  /* 0xfffffff808007812 */ /* 0x000fe200078ec0ff */
[----:B------:R-:W-:Y:S01]  /*e3c0*/  ULDC.U8 UR20, c[0x0][0x328] ;  /* 0x0000ca0000147ab9 */ /* 0x000fe20000000000 */
[----:B------:R-:W-:Y:S01]  /*e3d0*/  SHF.R.S32.HI R8, RZ, 0x3, R8 ;  /* 0x00000003ff087819 */ /* 0x000fe20000011408 */
[----:B------:R-:W-:Y:S01]  /*e3e0*/  @!UP4 USHF.R.S32.HI UR21, URZ, 0x1f, UR11 ;  /* 0x0000001f3f15c899 */ /* 0x000fe2000801140b */
[----:B------:R-:W-:Y:S01]  /*e3f0*/  BSSY B0, `(.L_x_162) ;  /* 0x000003d000007945 */ /* 0x000fe20003800000 */
[----:B------:R-:W-:Y:S01]  /*e400*/  USHF.R.S32.HI UR15, URZ, 0x1f, UR12 ;  /* 0x0000001f3f0f7899 */ /* 0x000fe2000801140c */
[----:B------:R-:W-:Y:S01]  /*e410*/  IMAD.IADD R15, R155, 0x1, -R0 ;  /* 0x000000019b0f7824 */ /* 0x000fe200078e0a00 */
[----:B------:R-:W-:Y:S01]  /*e420*/  @!UP4 UIMAD UR21, UR21, UR4, URZ ;  /* 0x000000041515c2a4 */ /* 0x000fe2000f8e023f */
[----:B------:R-:W-:Y:S01]  /*e430*/  SHF.R.S32.HI R9, RZ, 0x1f, R8 ;  /* 0x0000001fff097819 */ /* 0x000fe20000011408 */
[----:B------:R-:W-:Y:S01]  /*e440*/  @UP4 UIMAD.WIDE.U32 UR8, UR10, UR6, URZ ;  /* 0x000000060a0842a5 */ /* 0x000fe2000f8e003f */
[----:B------:R-:W-:Y:S01]  /*e450*/  IMAD.SHL.U32 R14, R15, 0x8, RZ ;  /* 0x000000080f0e7824 */ /* 0x000fe200078e00ff */
[----:B------:R-:W-:-:S02]  /*e460*/  UISETP.NE.AND UP3, UPT, UR20, URZ, UPT ;  /* 0x0000003f1400728c */ /* 0x000fc4000bf65270 */
[----:B------:R-:W-:Y:S02]  /*e470*/  @!UP4 UIMAD.WIDE.U32 UR22, UR11, UR4, URZ ;  /* 0x000000040b16c2a5 */ /* 0x000fe4000f8e003f */
[----:B------:R-:W-:Y:S01]  /*e480*/  @!UP4 UIMAD UR21, UR11, UR5, UR21 ;  /* 0x000000050b15c2a4 */ /* 0x000fe2000f8e0215 */
[----:B------:R-:W-:Y:S01]  /*e490*/  IADD3 R23, R14, 0x40, RZ ;  /* 0x000000400e177810 */ /* 0x000fe20007ffe0ff */
[----:B------:R-:W-:Y:S02]  /*e4a0*/  UISETP.NE.OR UP2, UPT, UR17, URZ, !UP3 ;  /* 0x0000003f1100728c */ /* 0x000fe4000df45670 */
[----:B------:R-:W-:Y:S02]  /*e4b0*/  ULDC.64 UR4, c[0x0][0x1f0] ;  /* 0x00007c0000047ab9 */ /* 0x000fe40000000a00 */
[----:B------:R-:W-:Y:S01]  /*e4c0*/  UIMAD UR4, UR15, UR4, URZ ;  /* 0x000000040f0472a4 */ /* 0x000fe2000f8e023f */
[----:B--2---:R-:W-:Y:S01]  /*e4d0*/  IMAD.WIDE R6, R6, 0x80, R8 ;  /* 0x0000008006067825 */ /* 0x004fe200078e0208 */
[----:B------:R-:W-:-:S02]  /*e4e0*/  @UP4 UIMAD UR7, UR10, UR7, UR9 ;  /* 0x000000070a0742a4 */ /* 0x000fc4000f8e0209 */
        /* <DEDUP_REMOVED lines=34> */
[----:B------:R-:W-:Y:S01]  /*e710*/  IMAD R0, R7, c[0x0][0x1e8], RZ ;  /* 0x00007a0007007a24 */ /* 0x000fe200078e02ff */
        /* <DEDUP_REMOVED lines=8> */
[----:B------:R1:W-:Y:S04]  /*e7a0*/  @!P1 STG.E.128 [R2.64], RZ ;  /* 0x000000ff02009986 */ /* 0x0003e8000c101d12 */
[----:B------:R1:W-:Y:S02]  /*e7b0*/  @!P0 STG.E.128 [R2.64+0x80], RZ ;  /* 0x000080ff02008986 */ /* 0x0003e4000c101d12 */
.L_x_163:
[----:B------:R-:W-:Y:S05]  /*e7c0*/  BSYNC B0 ;  /* 0x0000000000007941 */ /* 0x000fea0003800000 */
.L_x_162:
[----:B------:R-:W-:Y:S01]  /*e7d0*/  IADD3 R22, R8, 0x10, RZ ;  /* 0x0000001008167810 */ /* 0x000fe20007ffe0ff */
[----:B------:R-:W-:Y:S03]  /*e7e0*/  BSSY B0, `(.L_x_164) ;  /* 0x0000011000007945 */ /* 0x000fe60003800000 */
[----:B------:R-:W-:-:S13]  /*e7f0*/  ISETP.GE.AND P0, PT, R22, UR16, PT ;  /* 0x0000001016007c0c */ /* 0x000fda000bf06270 */
[----:B------:R-:W-:Y:S05]  /*e800*/  @P0 BRA `(.L_x_165) ;  /* 0x000000e000000947 */ /* 0x000fea0003800000 */
[----:B------:R-:W-:Y:S01]  /*e810*/  IADD3 R0, P0, R6, 0x10, RZ ;  /* 0x0000001006007810 */ /* 0x000fe20007f1e0ff */
[----:B------:R-:W-:Y:S01]  /*e820*/  IMAD.MOV.U32 R4, RZ, RZ, R12 ;  /* 0x000000ffff047224 */ /* 0x000fe200078e000c */
[----:B------:R-:W-:Y:S02]  /*e830*/  MOV R5, R11 ;  /* 0x0000000b00057202 */ /* 0x000fe40000000f00 */
[----:B------:R-:W-:Y:S01]  /*e840*/  ISETP.GE.AND P1, PT, R14, c[0x0][0x220], PT ;  /* 0x000088000e007a0c */ /* 0x000fe20003f26270 */
[----:B-1----:R-:W-:Y:S01]  /*e850*/  IMAD.X R2, RZ, RZ, R7, P0 ;  /* 0x000000ffff027224 */ /* 0x002fe200000e0607 */
[----:B------:R-:W-:Y:S01]  /*e860*/  ISETP.GE.AND P0, PT, R23, c[0x0][0x220], PT ;  /* 0x0000880017007a0c */ /* 0x000fe20003f06270 */
[----:B------:R-:W-:-:S04]  /*e870*/  IMAD.WIDE.U32 R4, R0, c[0x0][0x1e8], R4 ;  /* 0x00007a0000047a25 */ /* 0x000fc800078e0004 */
[----:B------:R-:W-:-:S04]  /*e880*/  IMAD R2, R2, c[0x0][0x1e8], RZ ;  /* 0x00007a0002027a24 */ /* 0x000fc800078e02ff */
[----:B------:R-:W-:Y:S01]  /*e890*/  IMAD R0, R0, c[0x0][0x1ec], R2 ;  /* 0x00007b0000007a24 */ /* 0x000fe200078e0202 */
[----:B------:R-:W-:-:S03]  /*e8a0*/  LEA R2, P2, R4, c[0x0][0x1d0], 0x1 ;  /* 0x0000740004027a11 */ /* 0x000fc600078408ff */
[----:B------:R-:W-:-:S05]  /*e8b0*/  IMAD.IADD R0, R5, 0x1, R0 ;  /* 0x0000000105007824 */ /* 0x000fca00078e0200 */
[----:B------:R-:W-:-:S05]  /*e8c0*/  LEA.HI.X R3, R4, c[0x0][0x1d4], R0, 0x1, P2 ;  /* 0x0000750004037a11 */ /* 0x000fca00010f0c00 */
[----:B------:R1:W-:Y:S04]  /*e8d0*/  @!P1 STG.E.128 [R2.64], RZ ;  /* 0x000000ff02009986 */ /* 0x0003e8000c101d12 */
[----:B------:R1:W-:Y:S02]  /*e8e0*/  @!P0 STG.E.128 [R2.64+0x80], RZ ;  /* 0x000080ff02008986 */ /* 0x0003e4000c101d12 */
.L_x_165:
[----:B------:R-:W-:Y:S05]  /*e8f0*/  BSYNC B0 ;  /* 0x0000000000007941 */ /* 0x000fea0003800000 */
.L_x_164:
        /* <DEDUP_REMOVED lines=18> */
.L_x_167:
[----:B------:R-:W-:Y:S05]  /*ea20*/  BSYNC B0 ;  /* 0x0000000000007941 */ /* 0x000fea0003800000 */
.L_x_166:
        /* <DEDUP_REMOVED lines=18> */
.L_x_169:
[----:B------:R-:W-:Y:S05]  /*eb50*/  BSYNC B0 ;  /* 0x0000000000007941 */ /* 0x000fea0003800000 */
.L_x_168:
        /* <DEDUP_REMOVED lines=18> */
.L_x_171:
[----:B------:R-:W-:Y:S05]  /*ec80*/  BSYNC B0 ;  /* 0x0000000000007941 */ /* 0x000fea0003800000 */
.L_x_170:
        /* <DEDUP_REMOVED lines=18> */
.L_x_173:
[----:B------:R-:W-:Y:S05]  /*edb0*/  BSYNC B0 ;  /* 0x0000000000007941 */ /* 0x000fea0003800000 */
.L_x_172:
        /* <DEDUP_REMOVED lines=18> */
.L_x_175:
[----:B------:R-:W-:Y:S05]  /*eee0*/  BSYNC B0 ;  /* 0x0000000000007941 */ /* 0x000fea0003800000 */
.L_x_174:
[----:B------:R-:W-:Y:S01]  /*eef0*/  IADD3 R17, R8, 0x70, RZ ;  /* 0x0000007008117810 */ /* 0x000fe20007ffe0ff */
[----:B------:R-:W-:Y:S03]  /*ef00*/  BSSY B0, `(.L_x_176) ;  /* 0x0000011000007945 */ /* 0x000fe60003800000 */
[----:B------:R-:W-:-:S13]  /*ef10*/  ISETP.GE.AND P0, PT, R17, UR16, PT ;  /* 0x0000001011007c0c */ /* 0x000fda000bf06270 */
[----:B------:R-:W-:Y:S05]  /*ef20*/  @P0 BRA `(.L_x_177) ;  /* 0x000000e000000947 */ /* 0x000fea0003800000 */
[----:B------:R-:W-:Y:S01]  /*ef30*/  IADD3 R0, P0, R6, 0x70, RZ ;  /* 0x0000007006007810 */ /* 0x000fe20007f1e0ff */
[----:B-1----:R-:W-:Y:S01]  /*ef40*/  IMAD.MOV.U32 R2, RZ, RZ, R12 ;  /* 0x000000ffff027224 */ /* 0x002fe200078e000c */
        /* <DEDUP_REMOVED lines=10> */
[----:B------:R1:W-:Y:S04]  /*eff0*/  @!P1 STG.E.128 [R2.64], RZ ;  /* 0x000000ff02009986 */ /* 0x0003e8000c101d12 */
[----:B------:R1:W-:Y:S02]  /*f000*/  @!P0 STG.E.128 [R2.64+0x80], RZ ;  /* 0x000080ff02008986 */ /* 0x0003e4000c101d12 */
.L_x_177:
[----:B------:R-:W-:Y:S05]  /*f010*/  BSYNC B0 ;  /* 0x0000000000007941 */ /* 0x000fea0003800000 */
.L_x_176:
[----:B------:R-:W-:-:S04]  /*f020*/  ISETP.NE.AND P6, PT, R15, RZ, PT ;  /* 0x000000ff0f00720c */ /* 0x000fc80003fc5270 */
[----:B------:R-:W-:Y:S02]  /*f030*/  ISETP.GE.OR P2, PT, R8, UR16, P6 ;  /* 0x0000001008007c0c */ /* 0x000fe4000b746670 */
[----:B------:R-:W-:Y:S02]  /*f040*/  ISETP.GE.OR P1, PT, R22, UR16, P6 ;  /* 0x0000001016007c0c */ /* 0x000fe4000b726670 */
[----:B------:R-:W-:Y:S02]  /*f050*/  ISETP.GE.OR P5, PT, R21, UR16, P6 ;  /* 0x0000001015007c0c */ /* 0x000fe4000b7a6670 */
[----:B------:R-:W-:Y:S02]  /*f060*/  ISETP.GE.OR P4, PT, R20, UR16, P6 ;  /* 0x0000001014007c0c */ /* 0x000fe4000b786670 */
[----:B------:R-:W-:-:S05]  /*f070*/  ISETP.GE.OR P3, PT, R19, UR16, P6 ;  /* 0x0000001013007c0c */ /* 0x000fca000b766670 */
[----:B------:R-:W-:-:S04]  /*f080*/  @!P2 IMAD R0, R8, UR20, RZ ;  /* 0x000000140800ac24 */ /* 0x000fc8000f8e02ff */
[----:B------:R-:W-:Y:S01]  /*f090*/  @!P5 IMAD R7, R21, UR20, RZ ;  /* 0x000000141507dc24 */ /* 0x000fe2000f8e02ff */
[----:B-1----:R-:W-:Y:S01]  /*f0a0*/  @!P2 IADD3 R3, P0, R0, UR13, RZ ;  /* 0x0000000d0003ac10 */ /* 0x002fe2000ff1e0ff */
[----:B------:R-:W-:-:S03]  /*f0b0*/  @!P4 IMAD R5, R20, UR20, RZ ;  /* 0x000000141405cc24 */ /* 0x000fc6000f8e02ff */
[----:B------:R-:W-:Y:S01]  /*f0c0*/  @!P2 LEA.HI.X.SX32 R4, R0, UR6, 0x1, P0 ;  /* 0x000000060004ac11 */ /* 0x000fe200080f0eff */
[----:B------:R-:W-:Y:S01]  /*f0d0*/  @!P1 IMAD R0, R22, UR20, RZ ;  /* 0x0000001416009c24 */ /* 0x000fe2000f8e02ff */
[----:B------:R-:W-:-:S04]  /*f0e0*/  @!P2 LEA R2, P0, R3, c[0x0][0x200], 0x2 ;  /* 0x000080000302aa11 */ /* 0x000fc800078010ff */
[----:B------:R-:W-:Y:S01]  /*f0f0*/  @!P2 LEA.HI.X R3, R3, c[0x0][0x204], R4, 0x2, P0 ;  /* 0x000081000303aa11 */ /* 0x000fe200000f1404 */
[----:B------:R-:W-:Y:S01]  /*f100*/  @!P2 IMAD.MOV.U32 R4, RZ, RZ, 0x7f800000 ;  /* 0x7f800000ff04a424 */ /* 0x000fe200078e00ff */
[----:B------:R-:W-:-:S04]  /*f110*/  @!P1 IADD3 R6, P0, R0, UR13, RZ ;  /* 0x0000000d00069c10 */ /* 0x000fc8000ff1e0ff */
[----:B------:R1:W-:Y:S02]  /*f120*/  @!P2 STG.E [R2.64], R4 ;  /* 0x000000040200a986 */ /* 0x0003e4000c101912 */
[----:B-1----:R-:W-:Y:S02]  /*f130*/  @!P1 LEA.HI.X.SX32 R3, R0, UR6, 0x1, P0 ;  /* 0x0000000600039c11 */ /* 0x002fe400080f0eff */
[C---:B------:R-:W-:Y:S02]  /*f140*/  @!P1 LEA R2, P2, R6.reuse, c[0x0][0x200], 0x2 ;  /* 0x0000800006029a11 */ /* 0x040fe400078410ff */
[C---:B------:R-:W-:Y:S02]  /*f150*/  @!P5 IADD3 R0, P0, R7.reuse, UR13, RZ ;  /* 0x0000000d0700dc10 */ /* 0x040fe4000ff1e0ff */
        /* <DEDUP_REMOVED lines=13> */
[----:B------:R-:W-:Y:S01]  /*f230*/  @!P5 IMAD.MOV.U32 R4, RZ, RZ, 0x7f800000 ;  /* 0x7f800000ff04d424 */ /* 0x000fe200078e00ff */
[----:B------:R-:W-:Y:S02]  /*f240*/  @!P3 IADD3 R0, P0, R5, UR13, RZ ;  /* 0x0000000d0500bc10 */ /* 0x000fe4000ff1e0ff */
[----:B------:R-:W-:Y:S02]  /*f250*/  ISETP.GE.OR P6, PT, R17, UR16, P6 ;  /* 0x0000001011007c0c */ /* 0x000fe4000b7c6670 */
[----:B------:R2:W-:Y:S01]  /*f260*/  @!P5 STG.E [R12.64], R4 ;  /* 0x000000040c00d986 */ /* 0x0005e2000c101912 */
[----:B-1----:R-:W-:Y:S01]  /*f270*/  @!P3 LEA.HI.X.SX32 R2, R5, UR6, 0x1, P0 ;  /* 0x000000060502bc11 */ /* 0x002fe200080f0eff */
[----:B------:R-:W-:Y:S01]  /*f280*/  @!P2 IMAD R3, R18, UR20, RZ ;  /* 0x000000141203ac24 */ /* 0x000fe2000f8e02ff */
[----:B------:R-:W-:Y:S01]  /*f290*/  @!P3 LEA R8, P0, R0, c[0x0][0x200], 0x2 ;  /* 0x000080000008ba11 */ /* 0x000fe200078010ff */
[----:B------:R-:W-:-:S03]  /*f2a0*/  @!P3 IMAD.MOV.U32 R5, RZ, RZ, 0x7f800000 ;  /* 0x7f800000ff05b424 */ /* 0x000fc600078e00ff */
[----:B------:R-:W-:Y:S01]  /*f2b0*/  @!P3 LEA.HI.X R9, R0, c[0x0][0x204], R2, 0x2, P0 ;  /* 0x000081000009ba11 */ /* 0x000fe200000f1402 */
[----:B------:R-:W-:Y:S01]  /*f2c0*/  @!P1 IMAD R2, R16, UR20, RZ ;  /* 0x0000001410029c24 */ /* 0x000fe2000f8e02ff */
[----:B------:R-:W-:Y:S01]  /*f2d0*/  @!P2 IADD3 R0, P0, R3, UR13, RZ ;  /* 0x0000000d0300ac10 */ /* 0x000fe2000ff1e0ff */
[----:B--2---:R-:W-:-:S03]  /*f2e0*/  @!P2 IMAD.MOV.U32 R4, RZ, RZ, 0x7f800000 ;  /* 0x7f800000ff04a424 */ /* 0x004fc600078e00ff */
        /* <DEDUP_REMOVED lines=9> */
[----:B------:R2:W-:Y:S04]  /*f380*/  @!P3 STG.E [R8.64], R5 ;  /* 0x000000050800b986 */ /* 0x0005e8000c101912 */
[----:B------:R2:W-:Y:S01]  /*f390*/  @!P2 STG.E [R6.64], R4 ;  /* 0x000000040600a986 */ /* 0x0005e2000c101912 */
[----:B-1----:R-:W-:-:S05]  /*f3a0*/  @!P1 IMAD.MOV.U32 R0, RZ, RZ, 0x7f800000 ;  /* 0x7f800000ff009424 */ /* 0x002fca00078e00ff */
        /* <DEDUP_REMOVED lines=10> */
.L_x_178:
        /* <DEDUP_REMOVED lines=11> */
.L_x_2376:


//--------------------- .text._ZN5flash16flash_fwd_kernelI23Flash_fwd_kernel_traitsILi128ELi128ELi64ELi4ELb0ELb0EN7cutlass10bfloat16_tE19Flash_kernel_traitsILi128ELi128ELi64ELi4ES3_EELb0ELb0ELb0ELb0ELb0ELb0ELb1ELb0EEEvNS_16Flash_fwd_paramsE --------------------------
	.section	.text._ZN5flash16flash_fwd_kernelI23Flash_fwd_kernel_traitsILi128ELi128ELi64ELi4ELb0ELb0EN7cutlass10bfloat16_tE19Flash_kernel_traitsILi128ELi128ELi64ELi4ES3_EELb0ELb0ELb0ELb0ELb0ELb0ELb1ELb0EEEvNS_16Flash_fwd_paramsE,"ax",@progbits
	.sectioninfo	@"SHI_REGISTERS=255"
	.align	128
        .global         _ZN5flash16flash_fwd_kernelI23Flash_fwd_kernel_traitsILi128ELi128ELi64ELi4ELb0ELb0EN7cutlass10bfloat16_tE19Flash_kernel_traitsILi128ELi128ELi64ELi4ES3_EELb0ELb0ELb0ELb0ELb0ELb0ELb1ELb0EEEvNS_16Flash_fwd_paramsE
        .type           _ZN5flash16flash_fwd_kernelI23Flash_fwd_kernel_traitsILi128ELi128ELi64ELi4ELb0ELb0EN7cutlass10bfloat16_tE19Flash_kernel_traitsILi128ELi128ELi64ELi4ES3_EELb0ELb0ELb0ELb0ELb0ELb0ELb1ELb0EEEvNS_16Flash_fwd_paramsE,@function
        .size           _ZN5flash16flash_fwd_kernelI23Flash_fwd_kernel_traitsILi128ELi128ELi64ELi4ELb0ELb0EN7cutlass10bfloat16_tE19Flash_kernel_traitsILi128ELi128ELi64ELi4ES3_EELb0ELb0ELb0ELb0ELb0ELb0ELb1ELb0EEEvNS_16Flash_fwd_paramsE,(.L_x_2377 - _ZN5flash16flash_fwd_kernelI23Flash_fwd_kernel_traitsILi128ELi128ELi64ELi4ELb0ELb0EN7cutlass10bfloat16_tE19Flash_kernel_traitsILi128ELi128ELi64ELi4ES3_EELb0ELb0ELb0ELb0ELb0ELb0ELb1ELb0EEEvNS_16Flash_fwd_paramsE)
        .other          _ZN5flash16flash_fwd_kernelI23Flash_fwd_kernel_traitsILi128ELi128ELi64ELi4ELb0ELb0EN7cutlass10bfloat16_tE19Flash_kernel_traitsILi128ELi128ELi64ELi4ES3_EELb0ELb0ELb0ELb0ELb0ELb0ELb1ELb0EEEvNS_16Flash_fwd_paramsE,@"STO_CUDA_ENTRY STV_DEFAULT"
_ZN5flash16flash_fwd_kernelI23Flash_fwd_kernel_traitsILi128ELi128ELi64ELi4ELb0ELb0EN7cutlass10bfloat16_tE19Flash_kernel_traitsILi128ELi128ELi64ELi4ES3_EELb0ELb0ELb0ELb0ELb0ELb0ELb1ELb0EEEvNS_16Flash_fwd_paramsE:
.text._ZN5flash16flash_fwd_kernelI23Flash_fwd_kernel_traitsILi128ELi128ELi64ELi4ELb0ELb0EN7cutlass10bfloat16_tE19Flash_kernel_traitsILi128ELi128ELi64ELi4ES3_EELb0ELb0ELb0ELb0ELb0ELb0ELb1ELb0EEEvNS_16Flash_fwd_paramsE:
        /* <DEDUP_REMOVED lines=56> */
.L_x_179:
[----:B------:R-:W-:Y:S02]  /*0380*/  ULDC UR6, c[0x0][0x218] ;  /* 0x0000860000067ab9 */ /* 0x000fe40000000800 */
.L_x_180:
        /* <DEDUP_REMOVED lines=59> */
.L_x_182:
        /* <DEDUP_REMOVED lines=46> */
.L_x_183:
        /* <DEDUP_REMOVED lines=51> */
[----:B------:R-:W-:Y:S01]  /*0d50*/  IMAD R8, R4, c[0x0][0x1b4], R8 ;  /* 0x00006d0004087a24 */ /* 0x000fe200078e0208 */
        /* <DEDUP_REMOVED lines=42> */
.L_x_185:
[----:B------:R-:W-:Y:S05]  /*1000*/  BSYNC B0 ;  /* 0x0000000000007941 */ /* 0x000fea0003800000 */
.L_x_184:
        /* <DEDUP_REMOVED lines=29> */
.L_x_187:
[----:B------:R-:W-:Y:S05]  /*11e0*/  BSYNC B0 ;  /* 0x0000000000007941 */ /* 0x000fea0003800000 */
.L_x_186:
        /* <DEDUP_REMOVED lines=29> */
.L_x_189:
[----:B------:R-:W-:Y:S05]  /*13c0*/  BSYNC B0 ;  /* 0x0000000000007941 */ /* 0x000fea0003800000 */
.L_x_188:
        /* <DEDUP_REMOVED lines=29> */
.L_x_191:
[----:B------:R-:W-:Y:S05]  /*15a0*/  BSYNC B0 ;  /* 0x0000000000007941 */ /* 0x000fea0003800000 */
.L_x_190:
        /* <DEDUP_REMOVED lines=29> */
.L_x_193:
[----:B------:R-:W-:Y:S05]  /*1780*/  BSYNC B0 ;  /* 0x0000000000007941 */ /* 0x000fea0003800000 */
.L_x_192:
        /* <DEDUP_REMOVED lines=29> */
.L_x_195:
[----:B------:R-:W-:Y:S05]  /*1960*/  BSYNC B0 ;  /* 0x0000000000007941 */ /* 0x000fea0003800000 */
.L_x_194:
        /* <DEDUP_REMOVED lines=29> */
.L_x_197:
[----:B------:R-:W-:Y:S05]  /*1b40*/  BSYNC B0 ;  /* 0x0000000000007941 */ /* 0x000fea0003800000 */
.L_x_196:
        /* <DEDUP_REMOVED lines=34> */
.L_x_199:
[----:B------:R-:W-:Y:S05]  /*1d70*/  BSYNC B0 ;  /* 0x0000000000007941 */ /* 0x000fea0003800000 */
.L_x_198:
        /* <DEDUP_REMOVED lines=32> */
.L_x_201:
[----:B------:R-:W-:Y:S05]  /*1f80*/  BSYNC B0 ;  /* 0x0000000000007941 */ /* 0x000fea0003800000 */
.L_x_200:
        /* <DEDUP_REMOVED lines=25> */
.L_x_203:
[----:B------:R-:W-:Y:S05]  /*2120*/  BSYNC B0 ;  /* 0x0000000000007941 */ /* 0x000fea0003800000 */
.L_x_202:
        /* <DEDUP_REMOVED lines=24> */
.L_x_205:
[----:B------:R-:W-:Y:S05]  /*22b0*/  BSYNC B0 ;  /* 0x0000000000007941 */ /* 0x000fea0003800000 */
.L_x_204:
        /* <DEDUP_REMOVED lines=26> */
.L_x_207:
[----:B------:R-:W-:Y:S05]  /*2460*/  BSYNC B0 ;  /* 0x0000000000007941 */ /* 0x000fea0003800000 */
.L_x_206:
        /* <DEDUP_REMOVED lines=35> */
.L_x_209:
[----:B------:R-:W-:Y:S05]  /*26a0*/  BSYNC B0 ;  /* 0x0000000000007941 */ /* 0x000fea0003800000 */
.L_x_208:
        /* <DEDUP_REMOVED lines=26> */
.L_x_211:
[----:B------:R-:W-:Y:S05]  /*2850*/  BSYNC B0 ;  /* 0x0000000000007941 */ /* 0x000fea0003800000 */
.L_x_210:
        /* <DEDUP_REMOVED lines=26> */
.L_x_213:
[----:B------:R-:W-:Y:S05]  /*2a00*/  BSYNC B0 ;  /* 0x0000000000007941 */ /* 0x000fea0003800000 */
.L_x_212:
        /* <DEDUP_REMOVED lines=27> */
.L_x_215:
[----:B------:R-:W-:Y:S05]  /*2bc0*/  BSYNC B0 ;  /* 0x0000000000007941 */ /* 0x000fea0003800000 */
.L_x_214:
        /* <DEDUP_REMOVED lines=22> */
[----:B------:R-:W-:Y:S01]  /*2d30*/  IMAD.SHL.U32 R6, R147, 0x2, RZ ;  /* 0x0000000293067824 */ /* 0x000fe200078e00ff */
[----:B------:R-:W-:Y:S01]  /*2d40*/  SHF.R.S32.HI R5, RZ, 0x1f, R144 ;  /* 0x0000001fff057819 */ /* 0x000fe20000011490 */
[----:B------:R-:W-:-:S02]  /*2d50*/  IMAD R0, R7, 0x200, R0 ;  /* 0x0000020007007824 */ /* 0x000fc400078e0200 */
[----:B------:R-:W-:Y:S01]  /*2d60*/  IMAD.IADD R3, R145, 0x1, R3 ;  /* 0x0000000191037824 */ /* 0x000fe200078e0203 */
[----:B------:R-:W-:Y:S01]  /*2d70*/  LOP3.LUT R6, R6, 0x6, RZ, 0xc0, !PT ;  /* 0x0000000606067812 */ /* 0x000fe200078ec0ff */
[----:B------:R-:W-:Y:S02]  /*2d80*/  IMAD.SHL.U32 R224, R0, 0x2, RZ ;  /* 0x0000000200e07824 */ /* 0x000fe400078e00ff */
[----:B------:R-:W-:-:S03]  /*2d90*/  IMAD.SHL.U32 R231, R3, 0x2, RZ ;  /* 0x0000000203e77824 */ /* 0x000fc600078e00ff */
[----:B------:R-:W-:Y:S01]  /*2da0*/  LDSM.16.M88.4 R16, [R224+0x8000] ;  /* 0x00800000e010783b */ /* 0x000fe20000000200 */
[----:B------:R-:W-:Y:S01]  /*2db0*/  IADD3 R0, R224, 0x8000, RZ ;  /* 0x00008000e0007810 */ /* 0x000fe20007ffe0ff */
[--C-:B------:R-:W-:Y:S01]  /*2dc0*/  IMAD R232, R4, 0x2, R231.reuse ;  /* 0x0000000204e87824 */ /* 0x100fe200078e02e7 */
[----:B------:R-:W-:Y:S01]  /*2dd0*/  IADD3 R235, R224, 0x8020, RZ ;  /* 0x00008020e0eb7810 */ /* 0x000fe20007ffe0ff */
[----:B------:R-:W1:Y:S01]  /*2de0*/  LDSM.16.M88.4 R12, [R231] ;  /* 0x00000000e70c783b */ /* 0x000e620000000200 */
[----:B------:R-:W-:Y:S01]  /*2df0*/  @P1 IADD3 R235, R0, -0x20, RZ ;  /* 0xffffffe000eb1810 */ /* 0x000fe20007ffe0ff */
[----:B------:R-:W-:Y:S02]  /*2e00*/  IMAD.MOV.U32 R0, RZ, RZ, 0x40 ;  /* 0x00000040ff007424 */ /* 0x000fe400078e00ff */
[----:B--2---:R-:W2:Y:S01]  /*2e10*/  LDSM.16.M88.4 R8, [R231+0x2000] ;  /* 0x00200000e708783b */ /* 0x004ea20000000200 */
[C---:B------:R-:W-:Y:S01]  /*2e20*/  IMAD R234, R2.reuse, 0x2, R231 ;  /* 0x0000000202ea7824 */ /* 0x040fe200078e02e7 */
[----:B------:R-:W-:Y:S01]  /*2e30*/  IADD3 R242, R235, 0x800, RZ ;  /* 0x00000800ebf27810 */ /* 0x000fe20007ffe0ff */
[----:B------:R-:W-:Y:S01]  /*2e40*/  IMAD R233, R2, 0x2, R232 ;  /* 0x0000000202e97824 */ /* 0x000fe200078e02e8 */
[----:B------:R-:W5:Y:S01]  /*2e50*/  LDSM.16.M88.4 R28, [R224+0x9000] ;  /* 0x00900000e01c783b */ /* 0x000f620000000200 */
[----:B------:R-:W-:-:S02]  /*2e60*/  SEL R0, R0, 0xffffffc0, !P2 ;  /* 0xffffffc000007807 */ /* 0x000fc40005000000 */
[C---:B------:R-:W-:Y:S01]  /*2e70*/  IADD3 R241, R235.reuse, 0x1000, RZ ;  /* 0x00001000ebf17810 */ /* 0x040fe20007ffe0ff */
[----:B------:R-:W-:Y:S01]  /*2e80*/  LDSM.16.M88.4 R60, [R235] ;  /* 0x00000000eb3c783b */ /* 0x000fe20000000200 */
[C---:B------:R-:W-:Y:S01]  /*2e90*/  IADD3 R240, R235.reuse, 0x1800, RZ ;  /* 0x00001800ebf07810 */ /* 0x040fe20007ffe0ff */
[----:B------:R-:W-:Y:S01]  /*2ea0*/  IMAD.IADD R230, R224, 0x1, R0 ;  /* 0x00000001e0e67824 */ /* 0x000fe200078e0200 */
[C---:B------:R-:W-:Y:S01]  /*2eb0*/  IADD3 R239, R235.reuse, 0x2000, RZ ;  /* 0x00002000ebef7810 */ /* 0x040fe20007ffe0ff */
[----:B------:R-:W3:Y:S01]  /*2ec0*/  LDSM.16.M88.4 R20, [R232+0x2000] ;  /* 0x00200000e814783b */ /* 0x000ee20000000200 */
[----:B------:R-:W-:Y:S01]  /*2ed0*/  IMAD.IADD R229, R0, 0x1, R235 ;  /* 0x0000000100e57824 */ /* 0x000fe200078e02eb */
[C---:B------:R-:W-:Y:S02]  /*2ee0*/  IADD3 R238, R235.reuse, 0x2800, RZ ;  /* 0x00002800ebee7810 */ /* 0x040fe40007ffe0ff */
[----:B------:R-:W-:Y:S01]  /*2ef0*/  LDSM.16.M88.4 R64, [R235+0x1000] ;  /* 0x00100000eb40783b */ /* 0x000fe20000000200 */
[----:B------:R-:W-:-:S02]  /*2f00*/  IADD3 R237, R235, 0x3000, RZ ;  /* 0x00003000ebed7810 */ /* 0x000fc40007ffe0ff */
[----:B------:R-:W-:Y:S01]  /*2f10*/  IADD3 R236, R235, 0x3800, RZ ;  /* 0x00003800ebec7810 */ /* 0x000fe20007ffe0ff */
[----:B------:R-:W4:Y:S04]  /*2f20*/  LDSM.16.M88.4 R32, [R224+0x8800] ;  /* 0x00880000e020783b */ /* 0x000f280000000200 */
[----:B------:R-:W3:Y:S04]  /*2f30*/  LDSM.16.M88.4 R24, [R224+0x9800] ;  /* 0x00980000e018783b */ /* 0x000ee80000000200 */
[----:B------:R-:W3:Y:S04]  /*2f40*/  LDSM.16.M88.4 R56, [R235+0x800] ;  /* 0x00080000eb38783b */ /* 0x000ee80000000200 */
[----:B------:R-:W-:Y:S01]  /*2f50*/  LDSM.16.M88.4 R68, [R235+0x1800] ;  /* 0x00180000eb44783b */ /* 0x000fe20000000200 */
[-C--:B-1----:R-:W-:Y:S08]  /*2f60*/  HMMA.16816.F32.BF16 R88, R12, R16.reuse, RZ ;  /* 0x000000100c58723c */ /* 0x082ff000000418ff */
[C---:B--2---:R-:W-:Y:S08]  /*2f70*/  HMMA.16816.F32.BF16 R40, R8.reuse, R16, RZ ;  /* 0x000000100828723c */ /* 0x044ff000000418ff */
[-C--:B------:R-:W-:Y:S08]  /*2f80*/  HMMA.16816.F32.BF16 R52, R8, R18.reuse, RZ ;  /* 0x000000120834723c */ /* 0x080ff000000418ff */
[----:B------:R-:W-:Y:S08]  /*2f90*/  HMMA.16816.F32.BF16 R116, R12, R18, RZ ;  /* 0x000000120c74723c */ /* 0x000ff000000418ff */
[----:B-----5:R-:W-:Y:S08]  /*2fa0*/  HMMA.16816.F32.BF16 R16, R8, R28, RZ ;  /* 0x0000001c0810723c */ /* 0x020ff000000418ff */
[----:B---3--:R-:W-:Y:S08]  /*2fb0*/  HMMA.16816.F32.BF16 R96, R20, R60, R40 ;  /* 0x0000003c1460723c */ /* 0x008ff00000041828 */
[----:B----4-:R-:W-:Y:S08]  /*2fc0*/  HMMA.16816.F32.BF16 R36, R8, R32, RZ ;  /* 0x000000200824723c */ /* 0x010ff000000418ff */
[----:B------:R-:W-:Y:S01]  /*2fd0*/  HMMA.16816.F32.BF16 R40, R20, R64, R16 ;  /* 0x000000401428723c */ /* 0x000fe20000041810 */
[----:B------:R-:W1:Y:S07]  /*2fe0*/  LDSM.16.M88.4 R16, [R232] ;  /* 0x00000000e810783b */ /* 0x000e6e0000000200 */
[C---:B------:R-:W-:Y:S08]  /*2ff0*/  HMMA.16816.F32.BF16 R44, R8.reuse, R24, RZ ;  /* 0x00000018082c723c */ /* 0x040ff000000418ff */
[C---:B------:R-:W-:Y:S08]  /*3000*/  HMMA.16816.F32.BF16 R48, R8.reuse, R34, RZ ;  /* 0x000000220830723c */ /* 0x040ff000000418ff */
[C---:B------:R-:W-:Y:S08]  /*3010*/  HMMA.16816.F32.BF16 R72, R8.reuse, R30, RZ ;  /* 0x0000001e0848723c */ /* 0x040ff000000418ff */
[----:B------:R-:W-:Y:S01]  /*3020*/  HMMA.16816.F32.BF16 R76, R8, R26, RZ ;  /* 0x0000001a084c723c */ /* 0x000fe200000418ff */
[----:B------:R-:W-:Y:S07]  /*3030*/  LDSM.16.M88.4 R8, [R234+0x2000] ;  /* 0x00200000ea08783b */ /* 0x000fee0000000200 */
        /* <DEDUP_REMOVED lines=8> */
[----:B------:R-:W2:Y:S07]  /*30c0*/  LDSM.16.M88.4 R12, [R234] ;  /* 0x00000000ea0c783b */ /* 0x000eae0000000200 */
[----:B------:R-:W-:Y:S01]  /*30d0*/  HMMA.16816.F32.BF16 R104, R20, R56, R36 ;  /* 0x000000381468723c */ /* 0x000fe20000041824 */
[----:B------:R-:W3:Y:S07]  /*30e0*/  LDSM.16.M88.4 R36, [R230+0x8800] ;  /* 0x00880000e624783b */ /* 0x000eee0000000200 */
[----:B-1----:R-:W-:Y:S08]  /*30f0*/  HMMA.16816.F32.BF16 R24, R16, R60, R88 ;  /* 0x0000003c1018723c */ /* 0x002ff00000041858 */
[C---:B------:R-:W-:Y:S01]  /*3100*/  HMMA.16816.F32.BF16 R124, R20.reuse, R68, R44 ;  /* 0x00000044147c723c */ /* 0x040fe2000004182c */
[----:B------:R-:W-:Y:S07]  /*3110*/  LDSM.16.M88.4 R44, [R233] ;  /* 0x00000000e92c783b */ /* 0x000fee0000000200 */
        /* <DEDUP_REMOVED lines=14> */
[----:B------:R-:W-:Y:S07]  /*3200*/  LDSM.16.M88.4 R68, [R229+0x1000] ;  /* 0x00100000e544783b */ /* 0x000fee0000000200 */
[----:B--2---:R-:W-:Y:S01]  /*3210*/  HMMA.16816.F32.BF16 R16, R12, R28, R24 ;  /* 0x0000001c0c10723c */ /* 0x004fe20000041818 */
[----:B------:R-:W2:Y:S07]  /*3220*/  LDSM.16.M88.4 R24, [R233+0x2000] ;  /* 0x00200000e918783b */ /* 0x000eae0000000200 */
[C---:B---3--:R-:W-:Y:S08]  /*3230*/  HMMA.16816.F32.BF16 R112, R8.reuse, R36, R104 ;  /* 0x000000240870723c */ /* 0x048ff00000041868 */
[C---:B------:R-:W-:Y:S01]  /*3240*/  HMMA.16816.F32.BF16 R104, R8.reuse, R32, R40 ;  /* 0x000000200868723c */ /* 0x040fe20000041828 */
[----:B------:R-:W3:Y:S07]  /*3250*/  LDSM.16.M88.4 R40, [R231+0x4000] ;  /* 0x00400000e728783b */ /* 0x000eee0000000200 */
[C---:B------:R-:W-:Y:S08]  /*3260*/  HMMA.16816.F32.BF16 R84, R8.reuse, R28, R96 ;  /* 0x0000001c0854723c */ /* 0x040ff00000041860 */
[C---:B-1----:R-:W-:Y:S08]  /*3270*/  HMMA.16816.F32.BF16 R96, R8.reuse, R20, R124 ;  /* 0x000000140860723c */ /* 0x042ff0000004187c */
[C---:B------:R-:W-:Y:S01]  /*3280*/  HMMA.16816.F32.BF16 R64, R8.reuse, R30, R136 ;  /* 0x0000001e0840723c */ /* 0x040fe20000041888 */
[----:B------:R-:W-:Y:S07]  /*3290*/  LDSM.16.M88.4 R136, [R229+0x1800] ;  /* 0x00180000e588783b */ /* 0x000fee0000000200 */
[C---:B------:R-:W-:Y:S08]  /*32a0*/  HMMA.16816.F32.BF16 R108, R8.reuse, R38, R132 ;  /* 0x00000026086c723c */ /* 0x040ff00000041884 */
[C---:B------:R-:W-:Y:S08]  /*32b0*/  HMMA.16816.F32.BF16 R100, R8.reuse, R34, R128 ;  /* 0x000000220864723c */ /* 0x040ff00000041880 */
[----:B------:R-:W-:Y:S08]  /*32c0*/  HMMA.16816.F32.BF16 R116, R8, R22, R120 ;  /* 0x000000160874723c */ /* 0x000ff00000041878 */
[----:B------:R-:W-:Y:S01]  /*32d0*/  HMMA.16816.F32.BF16 R8, R44, R48, R16 ;  /* 0x000000302c08723c */ /* 0x000fe20000041810 */
[----:B------:R-:W-:Y:S07]  /*32e0*/  LDSM.16.M88.4 R16, [R234+0x4000] ;  /* 0x00400000ea10783b */ /* 0x000fee0000000200 */
[C---:B------:R-:W-:Y:S08]  /*32f0*/  HMMA.16816.F32.BF16 R124, R12.reuse, R36, R80 ;  /* 0x000000240c7c723c */ /* 0x040ff00000041850 */
[C---:B------:R-:W-:Y:S01]  /*3300*/  HMMA.16816.F32.BF16 R120, R12.reuse, R38, R56 ;  /* 0x000000260c78723c */ /* 0x040fe20000041838 */
[----:B------:R-:W1:Y:S04]  /*3310*/  LDSM.16.M88.4 R36, [R231+0x6000] ;  /* 0x00600000e724783b */ /* 0x000e680000000200 */
[----:B------:R-:W-:Y:S03]  /*3320*/  LDSM.16.M88.4 R56, [R224+0xa800] ;  /* 0x00a80000e038783b */ /* 0x000fe60000000200 */
[C---:B------:R-:W-:Y:S01]  /*3330*/  HMMA.16816.F32.BF16 R28, R12.reuse, R30, R60 ;  /* 0x0000001e0c1c723c */ /* 0x040fe2000004183c */
[----:B------:R-:W-:Y:S07]  /*3340*/  LDSM.16.M88.4 R60, [R235+0x2000] ;  /* 0x00200000eb3c783b */ /* 0x000fee0000000200 */
[C---:B------:R-:W-:Y:S08]  /*3350*/  HMMA.16816.F32.BF16 R132, R12.reuse, R32, R72 ;  /* 0x000000200c84723c */ /* 0x040ff00000041848 */
[C---:B------:R-:W-:Y:S01]  /*3360*/  HMMA.16816.F32.BF16 R128, R12.reuse, R34, R52 ;  /* 0x000000220c80723c */ /* 0x040fe20000041834 */
[----:B------:R-:W4:Y:S04]  /*3370*/  LDSM.16.M88.4 R32, [R232+0x4000] ;  /* 0x00400000e820783b */ /* 0x000f280000000200 */
[----:B------:R-:W5:Y:S03]  /*3380*/  LDSM.16.M88.4 R52, [R229+0x800] ;  /* 0x00080000e534783b */ /* 0x000f660000000200 */
[C---:B------:R-:W-:Y:S08]  /*3390*/  HMMA.16816.F32.BF16 R152, R12.reuse, R20, R92 ;  /* 0x000000140c98723c */ /* 0x040ff0000004185c */
[----:B------:R-:W-:Y:S01]  /*33a0*/  HMMA.16816.F32.BF16 R156, R12, R22, R88 ;  /* 0x000000160c9c723c */ /* 0x000fe20000041858 */
[----:B------:R-:W4:Y:S07]  /*33b0*/  LDSM.16.M88.4 R20, [R232+0x6000] ;  /* 0x00600000e814783b */ /* 0x000f2e0000000200 */
[----:B--2---:R-:W-:Y:S08]  /*33c0*/  HMMA.16816.F32.BF16 R12, R24, R48, R84 ;  /* 0x00000030180c723c */ /* 0x004ff00000041854 */
[----:B---3--:R-:W-:Y:S08]  /*33d0*/  HMMA.16816.F32.BF16 R8, R40, R76, R8 ;  /* 0x0000004c2808723c */ /* 0x008ff00000041808 */
[-C--:B------:R-:W-:Y:S08]  /*33e0*/  HMMA.16816.F32.BF16 R84, R24, R50.reuse, R64 ;  /* 0x000000321854723c */ /* 0x080ff00000041840 */
[----:B------:R-:W-:Y:S01]  /*33f0*/  HMMA.16816.F32.BF16 R80, R44, R50, R28 ;  /* 0x000000322c50723c */ /* 0x000fe2000004181c */
[----:B------:R-:W2:Y:S04]  /*3400*/  LDSM.16.M88.4 R48, [R230+0xa000] ;  /* 0x00a00000e630783b */ /* 0x000ea80000000200 */
[----:B------:R-:W3:Y:S03]  /*3410*/  LDSM.16.M88.4 R28, [R234+0x6000] ;  /* 0x00600000ea1c783b */ /* 0x000ee60000000200 */
[----:B-1----:R-:W-:Y:S01]  /*3420*/  HMMA.16816.F32.BF16 R64, R36, R76, R12 ;  /* 0x0000004c2440723c */ /* 0x002fe2000004180c */
[----:B------:R-:W-:Y:S07]  /*3430*/  LDSM.16.M88.4 R12, [R233+0x4000] ;  /* 0x00400000e90c783b */ /* 0x000fee0000000200 */
[----:B----4-:R-:W-:Y:S01]  /*3440*/  HMMA.16816.F32.BF16 R72, R32, R60, R8 ;  /* 0x0000003c2048723c */ /* 0x010fe20000041808 */
[----:B------:R-:W-:Y:S07]  /*3450*/  LDSM.16.M88.4 R8, [R233+0x6000] ;  /* 0x00600000e908783b */ /* 0x000fee0000000200 */
[C---:B-----5:R-:W-:Y:S08]  /*3460*/  HMMA.16816.F32.BF16 R112, R24.reuse, R52, R112 ;  /* 0x000000341870723c */ /* 0x060ff00000041870 */
[C---:B------:R-:W-:Y:S08]  /*3470*/  HMMA.16816.F32.BF16 R108, R24.reuse, R54, R108 ;  /* 0x00000036186c723c */ /* 0x040ff0000004186c */
[C---:B------:R-:W-:Y:S08]  /*3480*/  HMMA.16816.F32.BF16 R104, R24.reuse, R68, R104 ;  /* 0x000000441868723c */ /* 0x040ff00000041868 */
[C---:B------:R-:W-:Y:S08]  /*3490*/  HMMA.16816.F32.BF16 R140, R24.reuse, R70, R100 ;  /* 0x00000046188c723c */ /* 0x040ff00000041864 */
[C---:B------:R-:W-:Y:S08]  /*34a0*/  HMMA.16816.F32.BF16 R148, R24.reuse, R136, R96 ;  /* 0x000000881894723c */ /* 0x040ff00000041860 */
[----:B------:R-:W-:Y:S01]  /*34b0*/  HMMA.16816.F32.BF16 R116, R24, R138, R116 ;  /* 0x0000008a1874723c */ /* 0x000fe20000041874 */
[----:B------:R-:W1:Y:S07]  /*34c0*/  LDSM.16.M88.4 R24, [R229+0x2000] ;  /* 0x00200000e518783b */ /* 0x000e6e0000000200 */
[----:B------:R-:W-:Y:S08]  /*34d0*/  HMMA.16816.F32.BF16 R80, R40, R78, R80 ;  /* 0x0000004e2850723c */ /* 0x000ff00000041850 */
[----:B------:R-:W-:Y:S08]  /*34e0*/  HMMA.16816.F32.BF16 R64, R20, R60, R64 ;  /* 0x0000003c1440723c */ /* 0x000ff00000041840 */
[----:B------:R-:W-:Y:S08]  /*34f0*/  HMMA.16816.F32.BF16 R76, R36, R78, R84 ;  /* 0x0000004e244c723c */ /* 0x000ff00000041854 */
[----:B--2---:R-:W-:Y:S08]  /*3500*/  HMMA.16816.F32.BF16 R72, R16, R48, R72 ;  /* 0x000000301048723c */ /* 0x004ff00000041848 */
[C---:B------:R-:W-:Y:S08]  /*3510*/  HMMA.16816.F32.BF16 R88, R44.reuse, R52, R124 ;  /* 0x000000342c58723c */ /* 0x040ff0000004187c */
[----:B------:R-:W-:Y:S01]  /*3520*/  HMMA.16816.F32.BF16 R96, R44, R54, R120 ;  /* 0x000000362c60723c */ /* 0x000fe20000041878 */
[----:B------:R-:W2:Y:S07]  /*3530*/  LDSM.16.M88.4 R52, [R235+0x2800] ;  /* 0x00280000eb34783b */ /* 0x000eae0000000200 */
[----:B------:R-:W-:Y:S08]  /*3540*/  HMMA.16816.F32.BF16 R80, R32, R62, R80 ;  /* 0x0000003e2050723c */ /* 0x000ff00000041850 */
[----:B---3--:R-:W-:Y:S08]  /*3550*/  HMMA.16816.F32.BF16 R64, R28, R48, R64 ;  /* 0x000000301c40723c */ /* 0x008ff00000041840 */
[----:B------:R-:W-:Y:S01]  /*3560*/  HMMA.16816.F32.BF16 R76, R20, R62, R76 ;  /* 0x0000003e144c723c */ /* 0x000fe2000004184c */
[----:B------:R-:W3:Y:S07]  /*3570*/  LDSM.16.M88.4 R60, [R230+0xa800] ;  /* 0x00a80000e63c783b */ /* 0x000eee0000000200 */
[----:B-1----:R-:W-:Y:S08]  /*3580*/  HMMA.16816.F32.BF16 R84, R12, R24, R72 ;  /* 0x000000180c54723c */ /* 0x002ff00000041848 */
[----:B------:R-:W-:Y:S08]  /*3590*/  HMMA.16816.F32.BF16 R72, R40, R56, R88 ;  /* 0x000000382848723c */ /* 0x000ff00000041858 */
[C---:B------:R-:W-:Y:S08]  /*35a0*/  HMMA.16816.F32.BF16 R100, R44.reuse, R68, R132 ;  /* 0x000000442c64723c */ /* 0x040ff00000041884 */
[----:B------:R-:W-:Y:S01]  /*35b0*/  HMMA.16816.F32.BF16 R128, R44, R70, R128 ;  /* 0x000000462c80723c */ /* 0x000fe20000041880 */
[----:B------:R-:W-:-:S04]  /*35c0*/  FMUL.FTZ R0, R84, c[0x0][0x2ec] ;  /* 0x0000bb0054007a20 */ /* 0x000fc80000410000 */
[----:B------:R1:W-:Y:S03]  /*35d0*/  MUFU.TANH R132, R0 ;  /* 0x0000000000847308 */ /* 0x0003e60000002400 */
[----:B------:R-:W-:Y:S08]  /*35e0*/  HMMA.16816.F32.BF16 R68, R16, R50, R80 ;  /* 0x000000321044723c */ /* 0x000ff00000041850 */
[----:B------:R-:W-:Y:S01]  /*35f0*/  HMMA.16816.F32.BF16 R92, R8, R24, R64 ;  /* 0x00000018085c723c */ /* 0x000fe20000041840 */
[----:B-1----:R-:W-:-:S07]  /*3600*/  FMUL.FTZ R0, R85, c[0x0][0x2ec] ;  /* 0x0000bb0055007a20 */ /* 0x002fce0000410000 */
[----:B------:R-:W-:Y:S01]  /*3610*/  HMMA.16816.F32.BF16 R76, R28, R50, R76 ;  /* 0x000000321c4c723c */ /* 0x000fe2000004184c */
[----:B------:R1:W-:Y:S01]  /*3620*/  MUFU.TANH R127, R0 ;  /* 0x00000000007f7308 */ /* 0x0003e20000002400 */
[----:B------:R-:W4:Y:S06]  /*3630*/  LDSM.16.M88.4 R48, [R229+0x2800] ;  /* 0x00280000e530783b */ /* 0x000f2c0000000200 */
[----:B------:R-:W-:Y:S08]  /*3640*/  HMMA.16816.F32.BF16 R64, R36, R56, R112 ;  /* 0x000000382440723c */ /* 0x000ff00000041870 */
[----:B--2---:R-:W-:Y:S01]  /*3650*/  HMMA.16816.F32.BF16 R72, R32, R52, R72 ;  /* 0x000000342048723c */ /* 0x004fe20000041848 */
[----:B-1----:R-:W-:-:S04]  /*3660*/  FMUL.FTZ R0, R86, c[0x0][0x2ec] ;  /* 0x0000bb0056007a20 */ /* 0x002fc80000410000 */
[----:B------:R1:W-:Y:S03]  /*3670*/  MUFU.TANH R126, R0 ;  /* 0x00000000007e7308 */ /* 0x0003e60000002400 */
[----:B------:R-:W-:Y:S08]  /*3680*/  HMMA.16816.F32.BF16 R80, R12, R26, R68 ;  /* 0x0000001a0c50723c */ /* 0x000ff00000041844 */
[----:B------:R-:W-:Y:S01]  /*3690*/  HMMA.16816.F32.BF16 R68, R40, R58, R96 ;  /* 0x0000003a2844723c */ /* 0x000fe20000041860 */
[----:B-1----:R-:W-:-:S07]  /*36a0*/  FMUL.FTZ R0, R87, c[0x0][0x2ec] ;  /* 0x0000bb0057007a20 */ /* 0x002fce0000410000 */
[----:B------:R-:W-:Y:S01]  /*36b0*/  HMMA.16816.F32.BF16 R84, R8, R26, R76 ;  /* 0x0000001a0854723c */ /* 0x000fe2000004184c */
[----:B------:R1:W-:Y:S01]  /*36c0*/  MUFU.TANH R125, R0 ;  /* 0x00000000007d7308 */ /* 0x0003e20000002400 */
[----:B------:R-:W2:Y:S06]  /*36d0*/  LDSM.16.M88.4 R24, [R224+0xb000] ;  /* 0x00b00000e018783b */ /* 0x000eac0000000200 */
[----:B------:R-:W-:Y:S08]  /*36e0*/  HMMA.16816.F32.BF16 R64, R20, R52, R64 ;  /* 0x000000341440723c */ /* 0x000ff00000041840 */
[----:B---3--:R-:W-:Y:S01]  /*36f0*/  HMMA.16816.F32.BF16 R72, R16, R60, R72 ;  /* 0x0000003c1048723c */ /* 0x008fe20000041848 */
[----:B-1----:R-:W-:-:S04]  /*3700*/  FMUL.FTZ R0, R92, c[0x0][0x2ec] ;  /* 0x0000bb005c007a20 */ /* 0x002fc80000410000 */
[----:B------:R1:W-:Y:S03]  /*3710*/  MUFU.TANH R124, R0 ;  /* 0x00000000007c7308 */ /* 0x0003e60000002400 */
[----:B------:R-:W-:Y:S01]  /*3720*/  HMMA.16816.F32.BF16 R76, R36, R58, R108 ;  /* 0x0000003a244c723c */ /* 0x000fe2000004186c */
[----:B------:R-:W3:Y:S07]  /*3730*/  LDSM.16.M88.4 R56, [R235+0x3000] ;  /* 0x00300000eb38783b */ /* 0x000eee0000000200 */
[----:B------:R-:W-:Y:S01]  /*3740*/  HMMA.16816.F32.BF16 R68, R32, R54, R68 ;  /* 0x000000362044723c */ /* 0x000fe20000041844 */
[----:B-1----:R-:W-:-:S07]  /*3750*/  FMUL.FTZ R0, R93, c[0x0][0x2ec] ;  /* 0x0000bb005d007a20 */ /* 0x002fce0000410000 */
[----:B------:R-:W-:Y:S01]  /*3760*/  HMMA.16816.F32.BF16 R64, R28, R60, R64 ;  /* 0x0000003c1c40723c */ /* 0x000fe20000041840 */
[----:B------:R1:W-:Y:S11]  /*3770*/  MUFU.TANH R123, R0 ;  /* 0x00000000007b7308 */ /* 0x0003f60000002400 */
[----:B------:R-:W-:Y:S04]  /*3780*/  @!UPT UIADD3 URZ, URZ, URZ, URZ ;  /* 0x0000003f3f3ff290 */ /* 0x000fe8000fffe03f */
[----:B------:R-:W-:Y:S01]  /*3790*/  HMMA.16816.F32.BF16 R68, R16, R62, R68 ;  /* 0x0000003e1044723c */ /* 0x000fe20000041844 */
[----:B-1----:R-:W-:-:S04]  /*37a0*/  FMUL.FTZ R0, R94, c[0x0][0x2ec] ;  /* 0x0000bb005e007a20 */ /* 0x002fc80000410000 */
[----:B------:R1:W5:Y:S03]  /*37b0*/  MUFU.TANH R120, R0 ;  /* 0x0000000000787308 */ /* 0x0003660000002400 */
[----:B----4-:R-:W-:Y:S08]  /*37c0*/  HMMA.16816.F32.BF16 R88, R8, R48, R64 ;  /* 0x000000300858723c */ /* 0x010ff00000041840 */
[----:B--2---:R-:W-:Y:S01]  /*37d0*/  HMMA.16816.F32.BF16 R64, R36, R24, R104 ;  /* 0x000000182440723c */ /* 0x004fe20000041868 */
[----:B-1----:R-:W-:-:S04]  /*37e0*/  FMUL.FTZ R0, R95, c[0x0][0x2ec] ;  /* 0x0000bb005f007a20 */ /* 0x002fc80000410000 */
[----:B------:R1:W2:Y:S11]  /*37f0*/  MUFU.TANH R115, R0 ;  /* 0x0000000000737308 */ /* 0x0002b60000002400 */
[----:B------:R-:W-:Y:S08]  /*3800*/  @!UPT UIADD3 URZ, URZ, URZ, URZ ;  /* 0x0000003f3f3ff290 */ /* 0x000ff0000fffe03f */
[----:B---3--:R-:W-:Y:S01]  /*3810*/  HMMA.16816.F32.BF16 R64, R20, R56, R64 ;  /* 0x000000381440723c */ /* 0x008fe20000041840 */
        /* <DEDUP_REMOVED lines=10> */
[----:B------:R-:W3:Y:S07]  /*38c0*/  LDSM.16.M88.4 R52, [R230+0xb000] ;  /* 0x00b00000e634783b */ /* 0x000eee0000000200 */
[----:B------:R-:W-:Y:S01]  /*38d0*/  HMMA.16816.F32.BF16 R76, R40, R24, R100 ;  /* 0x00000018284c723c */ /* 0x000fe20000041864 */
[----:B-1----:R-:W-:-:S04]  /*38e0*/  FMUL.FTZ R0, R84, c[0x0][0x2ec] ;  /* 0x0000bb0054007a20 */ /* 0x002fc80000410000 */
[----:B------:R1:W-:Y:S11]  /*38f0*/  MUFU.TANH R112, R0 ;  /* 0x0000000000707308 */ /* 0x0003f60000002400 */
[----:B------:R-:W-:Y:S01]  /*3900*/  HMMA.16816.F32.BF16 R72, R28, R62, R72 ;  /* 0x0000003e1c48723c */ /* 0x000fe20000041848 */
[----:B------:R-:W-:Y:S01]  /*3910*/  LDSM.16.M88.4 R60, [R229+0x3000] ;  /* 0x00300000e53c783b */ /* 0x000fe20000000200 */
[----:B-1----:R-:W-:-:S06]  /*3920*/  FMUL.FTZ R0, R85, c[0x0][0x2ec] ;  /* 0x0000bb0055007a20 */ /* 0x002fcc0000410000 */
[----:B------:R-:W-:Y:S01]  /*3930*/  HMMA.16816.F32.BF16 R76, R32, R56, R76 ;  /* 0x00000038204c723c */ /* 0x000fe2000004184c */
[----:B------:R1:W-:Y:S02]  /*3940*/  MUFU.TANH R111, R0 ;  /* 0x00000000006f7308 */ /* 0x0003e40000002400 */
[----:B-1----:R-:W-:-:S06]  /*3950*/  FMUL.FTZ R0, R86, c[0x0][0x2ec] ;  /* 0x0000bb0056007a20 */ /* 0x002fcc0000410000 */
[----:B------:R1:W4:Y:S02]  /*3960*/  MUFU.TANH R108, R0 ;  /* 0x00000000006c7308 */ /* 0x0003240000002400 */
[----:B-1----:R-:W-:-:S05]  /*3970*/  FMUL.FTZ R0, R87, c[0x0][0x2ec] ;  /* 0x0000bb0057007a20 */ /* 0x002fca0000410000 */
[----:B------:R-:W-:Y:S01]  /*3980*/  HMMA.16816.F32.BF16 R84, R8, R50, R72 ;  /* 0x000000320854723c */ /* 0x000fe20000041848 */
[----:B------:R1:W1:Y:S07]  /*3990*/  MUFU.TANH R109, R0 ;  /* 0x00000000006d7308 */ /* 0x00026e0000002400 */
[-C--:B---3--:R-:W-:Y:S08]  /*39a0*/  HMMA.16816.F32.BF16 R72, R16, R52.reuse, R76 ;  /* 0x000000341048723c */ /* 0x088ff0000004184c */
        /* <DEDUP_REMOVED lines=13> */
[----:B---3--:R-:W-:-:S04]  /*3a80*/  FMUL.FTZ R0, R88, c[0x0][0x2ec] ;  /* 0x0000bb0058007a20 */ /* 0x008fc80000410000 */
[----:B------:R3:W-:Y:S11]  /*3a90*/  MUFU.TANH R104, R0 ;  /* 0x0000000000687308 */ /* 0x0007f60000002400 */
[----:B------:R-:W-:Y:S01]  /*3aa0*/  HMMA.16816.F32.BF16 R64, R32, R58, R68 ;  /* 0x0000003a2040723c */ /* 0x000fe20000041844 */
[----:B---3--:R-:W-:-:S07]  /*3ab0*/  FMUL.FTZ R0, R89, c[0x0][0x2ec] ;  /* 0x0000bb0059007a20 */ /* 0x008fce0000410000 */
[----:B------:R-:W-:Y:S01]  /*3ac0*/  HMMA.16816.F32.BF16 R68, R44, R136, R152 ;  /* 0x000000882c44723c */ /* 0x000fe20000041898 */
[----:B------:R3:W-:Y:S11]  /*3ad0*/  MUFU.TANH R103, R0 ;  /* 0x0000000000677308 */ /* 0x0007f60000002400 */
[----:B------:R-:W-:Y:S04]  /*3ae0*/  @!UPT UIADD3 URZ, URZ, URZ, URZ ;  /* 0x0000003f3f3ff290 */ /* 0x000fe8000fffe03f */
[----:B------:R-:W-:Y:S01]  /*3af0*/  HMMA.16816.F32.BF16 R64, R16, R54, R64 ;  /* 0x000000361040723c */ /* 0x000fe20000041840 */
[----:B---3--:R-:W-:-:S04]  /*3b00*/  FMUL.FTZ R0, R90, c[0x0][0x2ec] ;  /* 0x0000bb005a007a20 */ /* 0x008fc80000410000 */
[----:B------:R3:W2:Y:S03]  /*3b10*/  MUFU.TANH R99, R0 ;  /* 0x0000000000637308 */ /* 0x0006a60000002400 */
[----:B-1----:R-:W-:Y:S01]  /*3b20*/  HMMA.16816.F32.BF16 R68, R40, R48, R68 ;  /* 0x000000302844723c */ /* 0x002fe20000041844 */
[----:B---3--:R-:W-:-:S07]  /*3b30*/  FMUL.FTZ R0, R91, c[0x0][0x2ec] ;  /* 0x0000bb005b007a20 */ /* 0x008fce0000410000 */
[----:B------:R-:W-:Y:S01]  /*3b40*/  HMMA.16816.F32.BF16 R88, R8, R60, R76 ;  /* 0x0000003c0858723c */ /* 0x000fe2000004184c */
[----:B------:R1:W3:Y:S07]  /*3b50*/  MUFU.TANH R100, R0 ;  /* 0x0000000000647308 */ /* 0x0002ee0000002400 */
        /* <DEDUP_REMOVED lines=15> */
[----:B------:R1:W-:Y:S11]  /*3c50*/  MUFU.TANH R96, R0 ;  /* 0x0000000000607308 */ /* 0x0003f60000002400 */
[----:B------:R-:W-:Y:S03]  /*3c60*/  @!UPT UIADD3 URZ, URZ, URZ, URZ ;  /* 0x0000003f3f3ff290 */ /* 0x000fe6000fffe03f */
        /* <DEDUP_REMOVED lines=14> */
[----:B------:R2:W2:Y:S01]  /*3d50*/  MUFU.TANH R92, R0 ;  /* 0x00000000005c7308 */ /* 0x0004a20000002400 */
        /* <DEDUP_REMOVED lines=14> */
[----:B------:R1:W-:Y:S02]  /*3e40*/  MUFU.TANH R94, R0 ;  /* 0x00000000005e7308 */ /* 0x0003e40000002400 */
[----:B-1----:R-:W-:-:S06]  /*3e50*/  FMUL.FTZ R0, R82, c[0x0][0x2ec] ;  /* 0x0000bb0052007a20 */ /* 0x002fcc0000410000 */
        /* <DEDUP_REMOVED lines=10> */
[----:B------:R2:W-:Y:S01]  /*3f00*/  MUFU.TANH R56, R3 ;  /* 0x0000000300387308 */ /* 0x0005e20000002400 */
[----:B-1----:R-:W-:-:S06]  /*3f10*/  FMUL.FTZ R0, R89, c[0x0][0x2ec] ;  /* 0x0000bb0059007a20 */ /* 0x002fcc0000410000 */
[----:B------:R-:W-:Y:S01]  /*3f20*/  HMMA.16816.F32.BF16 R28, R28, R58, R20 ;  /* 0x0000003a1c1c723c */ /* 0x000fe20000041814 */
[----:B------:R1:W-:Y:S07]  /*3f30*/  MUFU.TANH R85, R0 ;  /* 0x0000000000557308 */ /* 0x0003ee0000002400 */
[----:B------:R-:W-:Y:S01]  /*3f40*/  FMUL.FTZ R12, R12, c[0x0][0x2ec] ;  /* 0x0000bb000c0c7a20 */ /* 0x000fe20000410000 */
[----:B--2---:R-:W-:Y:S01]  /*3f50*/  LEA.HI R3, R5, R144, RZ, 0x2 ;  /* 0x0000009005037211 */ /* 0x004fe200078f10ff */
[----:B------:R-:W-:-:S02]  /*3f60*/  FMUL.FTZ R5, R70, c[0x0][0x2ec] ;  /* 0x0000bb0046057a20 */ /* 0x000fc40000410000 */
[----:B------:R-:W-:Y:S01]  /*3f70*/  FMUL.FTZ R14, R14, c[0x0][0x2ec] ;  /* 0x0000bb000e0e7a20 */ /* 0x000fe20000410000 */
[----:B------:R-:W-:Y:S01]  /*3f80*/  LOP3.LUT R3, R3, 0xfffffffc, RZ, 0xc0, !PT ;  /* 0xfffffffc03037812 */ /* 0x000fe200078ec0ff */
[----:B------:R-:W-:Y:S02]  /*3f90*/  MUFU.TANH R43, R5 ;  /* 0x00000005002b7308 */ /* 0x000fe40000002400 */
[----:B------:R-:W-:Y:S01]  /*3fa0*/  HMMA.16816.F32.BF16 R52, R8, R44, R52 ;  /* 0x0000002c0834723c */ /* 0x000fe20000041834 */
[----:B-1----:R-:W-:Y:S02]  /*3fb0*/  FMUL.FTZ R0, R90, c[0x0][0x2ec] ;  /* 0x0000bb005a007a20 */ /* 0x002fe40000410000 */
[----:B------:R-:W-:-:S03]  /*3fc0*/  IMAD.IADD R3, R144, 0x1, -R3 ;  /* 0x0000000190037824 */ /* 0x000fc600078e0a03 */
[----:B------:R1:W2:Y:S02]  /*3fd0*/  MUFU.TANH R61, R0 ;  /* 0x00000000003d7308 */ /* 0x0002a40000002400 */
[----:B------:R-:W-:Y:S01]  /*3fe0*/  HMMA.16816.F32.BF16 R8, R8, R46, R28 ;  /* 0x0000002e0808723c */ /* 0x000fe2000004181c */
[----:B------:R2:W-:Y:S05]  /*3ff0*/  STL [R1+0x74], R3 ;  /* 0x0000740301007387 */ /* 0x0005ea0000100800 */
[----:B------:R-:W-:Y:S01]  /*4000*/  MUFU.TANH R12, R12 ;  /* 0x0000000c000c7308 */ /* 0x000fe20000002400 */
[----:B-1----:R-:W-:-:S07]  /*4010*/  FMUL.FTZ R0, R91, c[0x0][0x2ec] ;  /* 0x0000bb005b007a20 */ /* 0x002fce0000410000 */
[----:B------:R-:W-:Y:S02]  /*4020*/  MUFU.TANH R14, R14 ;  /* 0x0000000e000e7308 */ /* 0x000fe40000002400 */
[----:B------:R-:W-:Y:S02]  /*4030*/  FMUL.FTZ R52, R52, c[0x0][0x2ec] ;  /* 0x0000bb0034347a20 */ /* 0x000fe40000410000 */
[----:B------:R-:W-:-:S04]  /*4040*/  FMUL.FTZ R7, R54, c[0x0][0x2ec] ;  /* 0x0000bb0036077a20 */ /* 0x000fc80000410000 */
[----:B------:R1:W1:Y:S02]  /*4050*/  MUFU.TANH R76, R0 ;  /* 0x00000000004c7308 */ /* 0x0002640000002400 */
[----:B------:R-:W-:Y:S02]  /*4060*/  FMUL.FTZ R11, R11, c[0x0][0x2ec] ;  /* 0x0000bb000b0b7a20 */ /* 0x000fe40000410000 */
[----:B------:R-:W-:Y:S02]  /*4070*/  FMUL.FTZ R8, R8, c[0x0][0x2ec] ;  /* 0x0000bb0008087a20 */ /* 0x000fe40000410000 */
[----:B------:R-:W-:Y:S02]  /*4080*/  FMUL.FTZ R10, R10, c[0x0][0x2ec] ;  /* 0x0000bb000a0a7a20 */ /* 0x000fe40000410000 */
[----:B------:R-:W-:Y:S01]  /*4090*/  MUFU.TANH R42, R52 ;  /* 0x00000034002a7308 */ /* 0x000fe20000002400 */
[----:B-1----:R-:W-:-:S07]  /*40a0*/  FMUL.FTZ R0, R80, c[0x0][0x2ec] ;  /* 0x0000bb0050007a20 */ /* 0x002fce0000410000 */
[----:B------:R-:W-:Y:S08]  /*40b0*/  MUFU.TANH R41, R7 ;  /* 0x0000000700297308 */ /* 0x000ff00000002400 */
[----:B------:R1:W-:Y:S08]  /*40c0*/  MUFU.TANH R63, R0 ;  /* 0x00000000003f7308 */ /* 0x0003f00000002400 */
[----:B------:R-:W-:Y:S01]  /*40d0*/  MUFU.TANH R8, R8 ;  /* 0x0000000800087308 */ /* 0x000fe20000002400 */
[----:B-1----:R-:W-:-:S07]  /*40e0*/  FMUL.FTZ R0, R81, c[0x0][0x2ec] ;  /* 0x0000bb0051007a20 */ /* 0x002fce0000410000 */
[----:B------:R-:W-:Y:S08]  /*40f0*/  MUFU.TANH R10, R10 ;  /* 0x0000000a000a7308 */ /* 0x000ff00000002400 */
[----:B------:R1:W-:Y:S02]  /*4100*/  MUFU.TANH R62, R0 ;  /* 0x00000000003e7308 */ /* 0x0003e40000002400 */
[----:B-1----:R-:W-:-:S06]  /*4110*/  FMUL.FTZ R0, R82, c[0x0][0x2ec] ;  /* 0x0000bb0052007a20 */ /* 0x002fcc0000410000 */
[----:B------:R1:W-:Y:S02]  /*4120*/  MUFU.TANH R60, R0 ;  /* 0x00000000003c7308 */ /* 0x0003e40000002400 */
[----:B-1----:R-:W-:-:S06]  /*4130*/  FMUL.FTZ R0, R83, c[0x0][0x2ec] ;  /* 0x0000bb0053007a20 */ /* 0x002fcc0000410000 */
[----:B------:R1:W-:Y:S02]  /*4140*/  MUFU.TANH R57, R0 ;  /* 0x0000000000397308 */ /* 0x0003e40000002400 */
[----:B-1----:R-:W-:-:S04]  /*4150*/  IMAD.U32 R0, RZ, RZ, UR12 ;  /* 0x0000000cff007e24 */ /* 0x002fc8000f8e00ff */
[----:B------:R-:W-:-:S05]  /*4160*/  IMAD R0, R0, 0x40, R6 ;  /* 0x0000004000007824 */ /* 0x000fca00078e0206 */
[C---:B--2---:R-:W-:Y:S01]  /*4170*/  IADD3 R3, R0.reuse, 0x9, RZ ;  /* 0x0000000900037810 */ /* 0x044fe20007ffe0ff */
[----:B------:R-:W-:Y:S01]  /*4180*/  BAR.SYNC.DEFER_BLOCKING 0x0 ;  /* 0x0000000000007b1d */ /* 0x000fe20000010000 */
[C---:B------:R-:W-:Y:S02]  /*4190*/  ISETP.GE.AND P2, PT, R0.reuse, UR14, PT ;  /* 0x0000000e00007c0c */ /* 0x040fe4000bf46270 */
[----:B------:R-:W-:Y:S02]  /*41a0*/  ISETP.GE.AND P6, PT, R3, UR14, PT ;  /* 0x0000000e03007c0c */ /* 0x000fe4000bfc6270 */
[C---:B------:R-:W-:Y:S02]  /*41b0*/  IADD3 R3, R0.reuse, 0x18, RZ ;  /* 0x0000001800037810 */ /* 0x040fe40007ffe0ff */
[----:B------:R-:W-:Y:S02]  /*41c0*/  IADD3 R6, R0, 0x1, RZ ;  /* 0x0000000100067810 */ /* 0x000fe40007ffe0ff */
[----:B------:R-:W-:Y:S01]  /*41d0*/  ISETP.GE.AND P3, PT, R3, UR14, PT ;  /* 0x0000000e03007c0c */ /* 0x000fe2000bf66270 */
[----:B------:R-:W-:Y:S01]  /*41e0*/  FMUL.FTZ R3, R69, c[0x0][0x2ec] ;  /* 0x0000bb0045037a20 */ /* 0x000fe20000410000 */
[----:B-----5:R-:W-:-:S02]  /*41f0*/  FSEL R49, R120, -INF , !P2 ;  /* 0xff80000078317808 */ /* 0x020fc40005000000 */
        /* <DEDUP_REMOVED lines=14> */
[----:B----4-:R-:W-:Y:S02]  /*42e0*/  FSEL R39, R108, -INF , !P0 ;  /* 0xff8000006c277808 */ /* 0x010fe40004000000 */
        /* <DEDUP_REMOVED lines=27> */
[----:B------:R-:W-:Y:S02]  /*44a0*/  FSEL R52, R100, -INF , !P4 ;  /* 0xff80000064347808 */ /* 0x000fe40006000000 */
        /* <DEDUP_REMOVED lines=10> */
[----:B------:R1:W-:Y:S01]  /*4550*/  MUFU.TANH R16, R5 ;  /* 0x0000000500107308 */ /* 0x0003e20000002400 */
[----:B------:R-:W-:-:S02]  /*4560*/  ISETP.GE.AND P3, PT, R3, UR14, PT ;  /* 0x0000000e03007c0c */ /* 0x000fc4000bf66270 */
[----:B------:R-:W-:Y:S02]  /*4570*/  IADD3 R3, R0, 0x38, RZ ;  /* 0x0000003800037810 */ /* 0x000fe40007ffe0ff */
[----:B------:R-:W-:Y:S02]  /*4580*/  FSEL R54, R92, -INF , !P2 ;  /* 0xff8000005c367808 */ /* 0x000fe40005000000 */
[----:B------:R-:W-:Y:S02]  /*4590*/  FSEL R50, R95, -INF , !P2 ;  /* 0xff8000005f327808 */ /* 0x000fe40005000000 */
[----:B------:R-:W-:Y:S02]  /*45a0*/  FSEL R27, R98, -INF , !P2 ;  /* 0xff800000621b7808 */ /* 0x000fe40005000000 */
[----:B------:R-:W-:Y:S02]  /*45b0*/  FSEL R26, R101, -INF , !P2 ;  /* 0xff800000651a7808 */ /* 0x000fe40005000000 */
[----:B------:R-:W-:Y:S01]  /*45c0*/  ISETP.GE.AND P2, PT, R3, UR14, PT ;  /* 0x0000000e03007c0c */ /* 0x000fe2000bf46270 */
[----:B------:R-:W-:Y:S01]  /*45d0*/  FMUL.FTZ R3, R15, c[0x0][0x2ec] ;  /* 0x0000bb000f037a20 */ /* 0x000fe20000410000 */
[----:B------:R-:W-:Y:S01]  /*45e0*/  IADD3 R0, R0, 0x39, RZ ;  /* 0x0000003900007810 */ /* 0x000fe20007ffe0ff */
[----:B-1----:R-:W-:Y:S01]  /*45f0*/  FMUL.FTZ R5, R13, c[0x0][0x2ec] ;  /* 0x0000bb000d057a20 */ /* 0x002fe20000410000 */
[----:B------:R-:W-:Y:S01]  /*4600*/  FSEL R182, R61, -INF , !P1 ;  /* 0xff8000003db67808 */ /* 0x000fe20004800000 */
[----:B------:R-:W-:Y:S01]  /*4610*/  MUFU.TANH R6, R3 ;  /* 0x0000000300067308 */ /* 0x000fe20000002400 */
[----:B------:R-:W-:-:S02]  /*4620*/  FSEL R178, R84, -INF , !P1 ;  /* 0xff80000054b27808 */ /* 0x000fc40004800000 */
[----:B------:R-:W-:Y:S02]  /*4630*/  FSEL R177, R86, -INF , !P1 ;  /* 0xff80000056b17808 */ /* 0x000fe40004800000 */
[----:B------:R-:W-:Y:S02]  /*4640*/  FSEL R174, R174, -INF , !P1 ;  /* 0xff800000aeae7808 */ /* 0x000fe40004800000 */
[----:B------:R-:W-:Y:S01]  /*4650*/  ISETP.GE.AND P1, PT, R0, UR14, PT ;  /* 0x0000000e00007c0c */ /* 0x000fe2000bf26270 */
[----:B------:R-:W1:Y:S01]  /*4660*/  MUFU.TANH R3, R11 ;  /* 0x0000000b00037308 */ /* 0x000e620000002400 */
[----:B------:R-:W-:Y:S02]  /*4670*/  FSEL R181, R76, -INF , !P0 ;  /* 0xff8000004cb57808 */ /* 0x000fe40004000000 */
[----:B------:R-:W-:Y:S02]  /*4680*/  FSEL R176, R85, -INF , !P0 ;  /* 0xff80000055b07808 */ /* 0x000fe40004000000 */
[----:B------:R-:W-:-:S02]  /*4690*/  FSEL R173, R87, -INF , !P0 ;  /* 0xff80000057ad7808 */ /* 0x000fc40004000000 */
[----:B------:R-:W-:Y:S01]  /*46a0*/  FSEL R138, R94, -INF , !P0 ;  /* 0xff8000005e8a7808 */ /* 0x000fe20004000000 */
[----:B------:R2:W-:Y:S01]  /*46b0*/  MUFU.TANH R7, R5 ;  /* 0x0000000500077308 */ /* 0x0005e20000002400 */
[----:B------:R-:W-:Y:S02]  /*46c0*/  PLOP3.LUT P0, PT, PT, PT, UP0, 0x80, 0x0 ;  /* 0x000000000000781c */ /* 0x000fe40003f0f008 */
[----:B------:R-:W-:Y:S02]  /*46d0*/  LOP3.LUT R0, R145, R146, RZ, 0xfc, !PT ;  /* 0x0000009291007212 */ /* 0x000fe400078efcff */
[----:B------:R-:W-:Y:S02]  /*46e0*/  FSEL R180, R74, -INF , !P6 ;  /* 0xff8000004ab47808 */ /* 0x000fe40007000000 */
[----:B------:R-:W-:Y:S02]  /*46f0*/  FSEL R175, R72, -INF , !P6 ;  /* 0xff80000048af7808 */ /* 0x000fe40007000000 */
[----:B-1----:R-:W-:-:S02]  /*4700*/  FSEL R3, R3, -INF , !P1 ;  /* 0xff80000003037808 */ /* 0x002fc40004800000 */
[----:B------:R-:W-:Y:S02]  /*4710*/  FSEL R139, R60, -INF , !P6 ;  /* 0xff8000003c8b7808 */ /* 0x000fe40007000000 */
[----:B------:R-:W-:Y:S01]  /*4720*/  FSEL R133, R63, -INF , !P6 ;  /* 0xff8000003f857808 */ /* 0x000fe20007000000 */
[----:B------:R1:W-:Y:S01]  /*4730*/  STL [R1], R3 ;  /* 0x0000000301007387 */ /* 0x0003e20000100800 */
[----:B------:R-:W-:Y:S01]  /*4740*/  FSEL R179, R75, -INF , !P5 ;  /* 0xff8000004bb37808 */ /* 0x000fe20006800000 */
[----:B--2---:R-:W-:Y:S01]  /*4750*/  FMUL.FTZ R5, R9, c[0x0][0x2ec] ;  /* 0x0000bb0009057a20 */ /* 0x004fe20000410000 */
[----:B------:R-:W-:Y:S02]  /*4760*/  FSEL R172, R73, -INF , !P5 ;  /* 0xff80000049ac7808 */ /* 0x000fe40006800000 */
[----:B------:R-:W-:Y:S02]  /*4770*/  FSEL R137, R57, -INF , !P5 ;  /* 0xff80000039897808 */ /* 0x000fe40006800000 */
[----:B------:R-:W-:Y:S01]  /*4780*/  FSEL R132, R62, -INF , !P5 ;  /* 0xff8000003e847808 */ /* 0x000fe20006800000 */
[----:B------:R-:W2:Y:S01]  /*4790*/  MUFU.TANH R5, R5 ;  /* 0x0000000500057308 */ /* 0x000ea20000002400 */
        /* <DEDUP_REMOVED lines=12> */
[----:B--2---:R-:W-:-:S02]  /*4860*/  FSEL R250, R5, -INF , !P1 ;  /* 0xff80000005fa7808 */ /* 0x004fc40004800000 */
[----:B------:R-:W-:Y:S02]  /*4870*/  FSEL R246, R6, -INF , !P1 ;  /* 0xff80000006f67808 */ /* 0x000fe40004800000 */
[----:B------:R-:W-:Y:S01]  /*4880*/  FSEL R244, R7, -INF , !P1 ;  /* 0xff80000007f47808 */ /* 0x000fe20004800000 */
[----:B------:R-:W-:Y:S05]  /*4890*/  @!P0 BRA `(.L_x_216) ;  /* 0x000004a000008947 */ /* 0x000fea0003800000 */
[----:B-1----:R-:W-:Y:S01]  /*48a0*/  ULEA.HI.SX32 UR5, UR8, 0xfffffffe, 0x1a ;  /* 0xfffffffe08057891 */ /* 0x002fe2000f8fd23f */
[----:B------:R-:W-:Y:S01]  /*48b0*/  ISETP.GE.AND P3, PT, R164, c[0x0][0x220], PT ;  /* 0x00008800a4007a0c */ /* 0x000fe20003f66270 */
[----:B------:R-:W-:Y:S01]  /*48c0*/  BSSY B0, `(.L_x_217) ;  /* 0x0000046000007945 */ /* 0x000fe20003800000 */
[----:B------:R-:W-:Y:S01]  /*48d0*/  ISETP.GE.AND P2, PT, R161, c[0x0][0x220], PT ;  /* 0x00008800a1007a0c */ /* 0x000fe20003f46270 */
[----:B------:R-:W-:Y:S02]  /*48e0*/  USHF.R.S32.HI UR4, URZ, 0x1f, UR5 ;  /* 0x0000001f3f047899 */ /* 0x000fe40008011405 */
        /* <DEDUP_REMOVED lines=67> */
.L_x_218:
[----:B------:R-:W-:Y:S05]  /*4d20*/  BSYNC B0 ;  /* 0x0000000000007941 */ /* 0x000fea0003800000 */
.L_x_217:
[----:B------:R-:W0:Y:S02]  /*4d30*/  LDGDEPBAR ;  /* 0x00000000000079af */ /* 0x000e240000000000 */
.L_x_216:
[----:B-1----:R-:W-:Y:S04]  /*4d40*/  STL [R1+0xa0], R238 ;  /* 0x0000a0ee01007387 */ /* 0x002fe80000100800 */
[----:B------:R-:W-:Y:S04]  /*4d50*/  STL [R1+0x9c], R237 ;  /* 0x00009ced01007387 */ /* 0x000fe80000100800 */
[----:B------:R-:W-:Y:S04]  /*4d60*/  STL [R1+0x98], R236 ;  /* 0x000098ec01007387 */ /* 0x000fe80000100800 */
[----:B------:R-:W-:Y:S04]  /*4d70*/  STL [R1+0x94], R235 ;  /* 0x000094eb01007387 */ /* 0x000fe80000100800 */
[----:B------:R1:W-:Y:S04]  /*4d80*/  STL [R1+0x90], R234 ;  /* 0x000090ea01007387 */ /* 0x0003e80000100800 */
[----:B-1----:R-:W2:Y:S01]  /*4d90*/  LDL.LU R234, [R1] ;  /* 0x0000000001ea7983 */ /* 0x002ea20000300800 */
[----:B------:R-:W-:Y:S01]  /*4da0*/  FMNMX.FTZ R136, R19, R21, !PT ;  /* 0x0000001513887209 */ /* 0x000fe20007810000 */
[----:B------:R-:W-:Y:S01]  /*4db0*/  IMAD.SHL.U32 R225, R0, 0x2, RZ ;  /* 0x0000000200e17824 */ /* 0x000fe200078e00ff */
[----:B------:R-:W-:Y:S01]  /*4dc0*/  FMNMX.FTZ R3, R33, R34, !PT ;  /* 0x0000002221037209 */ /* 0x000fe20007810000 */
[----:B------:R-:W-:Y:S01]  /*4dd0*/  STL [R1+0x8c], R233 ;  /* 0x00008ce901007387 */ /* 0x000fe20000100800 */
[----:B------:R-:W-:Y:S01]  /*4de0*/  FMNMX.FTZ R136, R18, R136, !PT ;  /* 0x0000008812887209 */ /* 0x000fe20007810000 */
[----:B------:R-:W-:Y:S01]  /*4df0*/  IMAD R228, R2, 0x2, R225 ;  /* 0x0000000202e47824 */ /* 0x000fe200078e02e1 */
        /* <DEDUP_REMOVED lines=30> */
[----:B------:R-:W-:Y:S01]  /*4fe0*/  LEA R226, R4, R225, 0x1 ;  /* 0x000000e104e27211 */ /* 0x000fe200078e08ff */
[----:B------:R-:W-:Y:S01]  /*4ff0*/  LDSM.16.MT88.4 R84, [R228+0xe800] ;  /* 0x00e80000e454783b */ /* 0x000fe20000004200 */
[----:B------:R-:W-:Y:S02]  /*5000*/  FMNMX.FTZ R136, R247, R136, !PT ;  /* 0x00000088f7887209 */ /* 0x000fe40007810000 */
[----:B------:R-:W-:Y:S01]  /*5010*/  LEA R227, R2, R226, 0x1 ;  /* 0x000000e202e37211 */ /* 0x000fe200078e08ff */
[----:B------:R-:W-:Y:S01]  /*5020*/  LDSM.16.MT88.4 R64, [R226+0xe000] ;  /* 0x00e00000e240783b */ /* 0x000fe20000004200 */
[----:B------:R-:W-:-:S03]  /*5030*/  FMNMX.FTZ R136, R245, R136, !PT ;  /* 0x00000088f5887209 */ /* 0x000fc60007810000 */
[----:B------:R-:W-:Y:S01]  /*5040*/  LDSM.16.MT88.4 R72, [R227+0xc000] ;  /* 0x00c00000e348783b */ /* 0x000fe20000004200 */
[----:B------:R-:W-:-:S05]  /*5050*/  FMNMX.FTZ R136, R244, R136, !PT ;  /* 0x00000088f4887209 */ /* 0x000fca0007810000 */
[----:B------:R-:W1:Y:S02]  /*5060*/  SHFL.BFLY PT, R5, R136, 0x2, 0x1f ;  /* 0x0c401f0088057f89 */ /* 0x000e6400000e0000 */
[----:B-1----:R-:W-:Y:S02]  /*5070*/  FMNMX.FTZ R136, R136, R5, !PT ;  /* 0x0000000588887209 */ /* 0x002fe40007810000 */
[----:B------:R-:W-:Y:S02]  /*5080*/  FMNMX.FTZ R5, R214, R3, !PT ;  /* 0x00000003d6057209 */ /* 0x000fe40007810000 */
[----:B------:R-:W-:Y:S01]  /*5090*/  FMNMX.FTZ R3, R38, R37, !PT ;  /* 0x0000002526037209 */ /* 0x000fe20007810000 */
[----:B------:R-:W1:Y:S01]  /*50a0*/  SHFL.BFLY PT, R7, R136, 0x1, 0x1f ;  /* 0x0c201f0088077f89 */ /* 0x000e6200000e0000 */
[----:B------:R-:W-:Y:S02]  /*50b0*/  FMNMX.FTZ R5, R251, R5, !PT ;  /* 0x00000005fb057209 */ /* 0x000fe40007810000 */
[----:B------:R-:W-:-:S02]  /*50c0*/  FMNMX.FTZ R3, R36, R3, !PT ;  /* 0x0000000324037209 */ /* 0x000fc40007810000 */
[----:B------:R-:W-:Y:S02]  /*50d0*/  FMNMX.FTZ R5, R248, R5, !PT ;  /* 0x00000005f8057209 */ /* 0x000fe40007810000 */
[----:B------:R-:W-:Y:S02]  /*50e0*/  FMNMX.FTZ R6, R35, R3, !PT ;  /* 0x0000000323067209 */ /* 0x000fe40007810000 */
[----:B------:R-:W-:Y:S02]  /*50f0*/  FMNMX.FTZ R3, R246, R5, !PT ;  /* 0x00000005f6037209 */ /* 0x000fe40007810000 */
[----:B------:R-:W-:-:S03]  /*5100*/  FMNMX.FTZ R5, R44, R6, !PT ;  /* 0x000000062c057209 */ /* 0x000fc60007810000 */
[----:B------:R-:W3:Y:S01]  /*5110*/  SHFL.BFLY PT, R135, R3, 0x2, 0x1f ;  /* 0x0c401f0003877f89 */ /* 0x000ee200000e0000 */
[----:B------:R-:W-:-:S04]  /*5120*/  FMNMX.FTZ R5, R46, R5, !PT ;  /* 0x000000052e057209 */ /* 0x000fc80007810000 */
[----:B------:R-:W-:-:S04]  /*5130*/  FMNMX.FTZ R6, R47, R5, !PT ;  /* 0x000000052f067209 */ /* 0x000fc80007810000 */
[----:B------:R-:W-:Y:S02]  /*5140*/  FMNMX.FTZ R6, R50, R6, !PT ;  /* 0x0000000632067209 */ /* 0x000fe40007810000 */
[----:B-1----:R-:W-:Y:S02]  /*5150*/  FMNMX.FTZ R136, R136, R7, !PT ;  /* 0x0000000788887209 */ /* 0x002fe40007810000 */
[----:B------:R-:W-:Y:S02]  /*5160*/  FMNMX.FTZ R6, R178, R6, !PT ;  /* 0x00000006b2067209 */ /* 0x000fe40007810000 */
[C---:B------:R-:W-:Y:S01]  /*5170*/  FSETP.NEU.FTZ.AND P1, PT, R136.reuse, -INF , PT ;  /* 0xff8000008800780b */ /* 0x040fe20003f3d000 */
[----:B------:R-:W-:Y:S01]  /*5180*/  FMUL.FTZ R22, R136, c[0x0][0x23c] ;  /* 0x00008f0088167a20 */ /* 0x000fe20000410000 */
[----:B------:R-:W-:-:S04]  /*5190*/  FMNMX.FTZ R6, R176, R6, !PT ;  /* 0x00000006b0067209 */ /* 0x000fc80007810000 */
[----:B------:R-:W-:Y:S02]  /*51a0*/  FSEL R22, R22, RZ, P1 ;  /* 0x000000ff16167208 */ /* 0x000fe40000800000 */
[----:B------:R-:W-:Y:S02]  /*51b0*/  FMNMX.FTZ R6, R175, R6, !PT ;  /* 0x00000006af067209 */ /* 0x000fe40007810000 */
[----:B---3--:R-:W-:Y:S01]  /*51c0*/  FMNMX.FTZ R135, R3, R135, !PT ;  /* 0x0000008703877209 */ /* 0x008fe20007810000 */
        /* <DEDUP_REMOVED lines=11> */
[----:B------:R1:W4:Y:S02]  /*5280*/  MUFU.EX2 R233, R7 ;  /* 0x0000000700e97308 */ /* 0x0003240000000800 */
[----:B------:R-:W4:Y:S01]  /*5290*/  SHFL.BFLY PT, R6, R134, 0x2, 0x1f ;  /* 0x0c401f0086067f89 */ /* 0x000f2200000e0000 */
[----:B------:R-:W-:-:S04]  /*52a0*/  FMNMX.FTZ R5, R39, R5, !PT ;  /* 0x0000000527057209 */ /* 0x000fc80007810000 */
[----:B------:R-:W-:-:S04]  /*52b0*/  FMNMX.FTZ R5, R45, R5, !PT ;  /* 0x000000052d057209 */ /* 0x000fc80007810000 */
[----:B------:R-:W-:-:S04]  /*52c0*/  FMNMX.FTZ R5, R51, R5, !PT ;  /* 0x0000000533057209 */ /* 0x000fc80007810000 */
[----:B---3--:R-:W-:Y:S01]  /*52d0*/  FMNMX.FTZ R3, R52, R5, !PT ;  /* 0x0000000534037209 */ /* 0x008fe20007810000 */
[----:B-1----:R-:W1:Y:S01]  /*52e0*/  SHFL.BFLY PT, R7, R135, 0x1, 0x1f ;  /* 0x0c201f0087077f89 */ /* 0x002e6200000e0000 */
[----:B------:R-:W-:Y:S01]  /*52f0*/  FFMA.FTZ R5, R20, c[0x0][0x23c], -R22 ;  /* 0x00008f0014057a23 */ /* 0x000fe20000010816 */
[----:B----4-:R-:W-:Y:S02]  /*5300*/  F2FP.BF16.PACK_AB R16, R233, R232 ;  /* 0x000000e8e910723e */ /* 0x010fe400000010ff */
[----:B------:R-:W-:Y:S01]  /*5310*/  FMNMX.FTZ R3, R53, R3, !PT ;  /* 0x0000000335037209 */ /* 0x000fe20007810000 */
[----:B------:R3:W4:Y:S03]  /*5320*/  MUFU.EX2 R202, R5 ;  /* 0x0000000500ca7308 */ /* 0x0007260000000800 */
[----:B------:R-:W-:Y:S02]  /*5330*/  FMNMX.FTZ R3, R54, R3, !PT ;  /* 0x0000000336037209 */ /* 0x000fe40007810000 */
[----:B------:R-:W-:-:S02]  /*5340*/  FMNMX.FTZ R134, R134, R6, !PT ;  /* 0x0000000686867209 */ /* 0x000fc40007810000 */
[----:B------:R-:W-:-:S04]  /*5350*/  FMNMX.FTZ R3, R182, R3, !PT ;  /* 0x00000003b6037209 */ /* 0x000fc80007810000 */
[----:B------:R-:W-:-:S04]  /*5360*/  FMNMX.FTZ R3, R181, R3, !PT ;  /* 0x00000003b5037209 */ /* 0x000fc80007810000 */
[----:B------:R-:W-:Y:S01]  /*5370*/  FMNMX.FTZ R3, R180, R3, !PT ;  /* 0x00000003b4037209 */ /* 0x000fe20007810000 */
[----:B---3--:R-:W-:Y:S01]  /*5380*/  FFMA.FTZ R5, R23, c[0x0][0x23c], -R22 ;  /* 0x00008f0017057a23 */ /* 0x008fe20000010816 */
[----:B------:R-:W-:Y:S02]  /*5390*/  MOV R23, R8 ;  /* 0x0000000800177202 */ /* 0x000fe40000000f00 */
[----:B------:R-:W-:Y:S01]  /*53a0*/  FMNMX.FTZ R3, R179, R3, !PT ;  /* 0x00000003b3037209 */ /* 0x000fe20007810000 */
[----:B------:R3:W-:Y:S01]  /*53b0*/  MUFU.EX2 R10, R5 ;  /* 0x00000005000a7308 */ /* 0x0007e20000000800 */
[----:B-1----:R-:W-:Y:S02]  /*53c0*/  FMNMX.FTZ R135, R135, R7, !PT ;  /* 0x0000000787877209 */ /* 0x002fe40007810000 */
[----:B------:R-:W-:Y:S01]  /*53d0*/  FMNMX.FTZ R3, R218, R3, !PT ;  /* 0x00000003da037209 */ /* 0x000fe20007810000 */
[----:B------:R-:W1:Y:S01]  /*53e0*/  SHFL.BFLY PT, R7, R134, 0x1, 0x1f ;  /* 0x0c201f0086077f89 */ /* 0x000e6200000e0000 */
[C---:B------:R-:W-:Y:S01]  /*53f0*/  FSETP.NEU.FTZ.AND P1, PT, R135.reuse, -INF , PT ;  /* 0xff8000008700780b */ /* 0x040fe20003f3d000 */
[----:B------:R-:W-:Y:S01]  /*5400*/  FMUL.FTZ R21, R135, c[0x0][0x23c] ;  /* 0x00008f0087157a20 */ /* 0x000fe20000410000 */
[----:B------:R-:W-:-:S02]  /*5410*/  FMNMX.FTZ R3, R212, R3, !PT ;  /* 0x00000003d4037209 */ /* 0x000fc40007810000 */
[----:B----4-:R-:W-:Y:S02]  /*5420*/  F2FP.BF16.PACK_AB R18, R202, R23 ;  /* 0x00000017ca12723e */ /* 0x010fe400000010ff */
[----:B------:R-:W-:Y:S02]  /*5430*/  FMNMX.FTZ R3, R80, R3, !PT ;  /* 0x0000000350037209 */ /* 0x000fe40007810000 */
[----:B------:R-:W-:Y:S01]  /*5440*/  FSEL R21, R21, RZ, P1 ;  /* 0x000000ff15157208 */ /* 0x000fe20000800000 */
[----:B---3--:R-:W-:-:S04]  /*5450*/  FFMA.FTZ R5, R24, c[0x0][0x23c], -R22 ;  /* 0x00008f0018057a23 */ /* 0x008fc80000010816 */
[----:B------:R3:W-:Y:S01]  /*5460*/  MUFU.EX2 R11, R5 ;  /* 0x00000005000b7308 */ /* 0x0007e20000000800 */
[----:B-1----:R-:W-:-:S04]  /*5470*/  FMNMX.FTZ R134, R134, R7, !PT ;  /* 0x0000000786867209 */ /* 0x002fc80007810000 */
[C---:B------:R-:W-:Y:S01]  /*5480*/  FSETP.NEU.FTZ.AND P1, PT, R134.reuse, -INF , PT ;  /* 0xff8000008600780b */ /* 0x040fe20003f3d000 */
[----:B------:R-:W-:Y:S02]  /*5490*/  FMUL.FTZ R20, R134, c[0x0][0x23c] ;  /* 0x00008f0086147a20 */ /* 0x000fe40000410000 */
[----:B---3--:R-:W-:-:S03]  /*54a0*/  FFMA.FTZ R5, R25, c[0x0][0x23c], -R22 ;  /* 0x00008f0019057a23 */ /* 0x008fc60000010816 */
[----:B------:R-:W-:Y:S01]  /*54b0*/  FSEL R20, R20, RZ, P1 ;  /* 0x000000ff14147208 */ /* 0x000fe20000800000 */
[----:B------:R1:W-:Y:S04]  /*54c0*/  MUFU.EX2 R107, R5 ;  /* 0x00000005006b7308 */ /* 0x0003e80000000800 */
[----:B------:R-:W-:-:S04]  /*54d0*/  FFMA.FTZ R2, R46, c[0x0][0x23c], -R20 ;  /* 0x00008f002e027a23 */ /* 0x000fc80000010814 */
[----:B------:R3:W-:Y:S01]  /*54e0*/  MUFU.EX2 R204, R2 ;  /* 0x0000000200cc7308 */ /* 0x0007e20000000800 */
[----:B-1----:R-:W-:-:S07]  /*54f0*/  FFMA.FTZ R5, R26, c[0x0][0x23c], -R22 ;  /* 0x00008f001a057a23 */ /* 0x002fce0000010816 */
[----:B------:R1:W-:Y:S01]  /*5500*/  MUFU.EX2 R238, R5 ;  /* 0x0000000500ee7308 */ /* 0x0003e20000000800 */
[----:B---3--:R-:W-:-:S07]  /*5510*/  FFMA.FTZ R2, R47, c[0x0][0x23c], -R20 ;  /* 0x00008f002f027a23 */ /* 0x008fce0000010814 */
[----:B------:R3:W-:Y:S01]  /*5520*/  MUFU.EX2 R237, R2 ;  /* 0x0000000200ed7308 */ /* 0x0007e20000000800 */
[----:B-1----:R-:W-:-:S07]  /*5530*/  FFMA.FTZ R5, R33, c[0x0][0x23c], -R21 ;  /* 0x00008f0021057a23 */ /* 0x002fce0000010815 */
[----:B------:R1:W-:Y:S01]  /*5540*/  MUFU.EX2 R230, R5 ;  /* 0x0000000500e67308 */ /* 0x0003e20000000800 */
[----:B---3--:R-:W-:-:S07]  /*5550*/  FFMA.FTZ R2, R50, c[0x0][0x23c], -R20 ;  /* 0x00008f0032027a23 */ /* 0x008fce0000010814 */
[----:B------:R-:W-:Y:S01]  /*5560*/  MUFU.EX2 R206, R2 ;  /* 0x0000000200ce7308 */ /* 0x000fe20000000800 */
[----:B-1----:R-:W-:-:S07]  /*5570*/  FFMA.FTZ R5, R34, c[0x0][0x23c], -R21 ;  /* 0x00008f0022057a23 */ /* 0x002fce0000010815 */
[----:B------:R1:W3:Y:S01]  /*5580*/  MUFU.EX2 R231, R5 ;  /* 0x0000000500e77308 */ /* 0x0002e20000000800 */
[----:B--2---:R-:W-:-:S05]  /*5590*/  FMNMX.FTZ R3, R234, R3, !PT ;  /* 0x00000003ea037209 */ /* 0x004fca0007810000 */
[----:B------:R-:W2:Y:S01]  /*55a0*/  SHFL.BFLY PT, R6, R3, 0x2, 0x1f ;  /* 0x0c401f0003067f89 */ /* 0x000ea200000e0000 */
[----:B-1----:R-:W-:Y:S01]  /*55b0*/  FFMA.FTZ R5, R32, c[0x0][0x23c], -R21 ;  /* 0x00008f0020057a23 */ /* 0x002fe20000010815 */
[----:B---3--:R-:W-:-:S03]  /*55c0*/  F2FP.BF16.PACK_AB R17, R231, R230 ;  /* 0x000000e6e711723e */ /* 0x008fc600000010ff */
[----:B------:R1:W-:Y:S02]  /*55d0*/  MUFU.EX2 R203, R5 ;  /* 0x0000000500cb7308 */ /* 0x0003e40000000800 */
[----:B-1----:R-:W-:Y:S01]  /*55e0*/  FFMA.FTZ R5, R31, c[0x0][0x23c], -R21 ;  /* 0x00008f001f057a23 */ /* 0x002fe20000010815 */
[----:B--2---:R-:W-:-:S05]  /*55f0*/  FMNMX.FTZ R3, R3, R6, !PT ;  /* 0x0000000603037209 */ /* 0x004fca0007810000 */
[----:B------:R1:W2:Y:S01]  /*5600*/  MUFU.EX2 R224, R5 ;  /* 0x0000000500e07308 */ /* 0x0002a20000000800 */
[----:B------:R-:W3:Y:S01]  /*5610*/  SHFL.BFLY PT, R6, R3, 0x1, 0x1f ;  /* 0x0c201f0003067f89 */ /* 0x000ee200000e0000 */
[----:B-1----:R-:W-:Y:S01]  /*5620*/  FFMA.FTZ R5, R30, c[0x0][0x23c], -R21 ;  /* 0x00008f001e057a23 */ /* 0x002fe20000010815 */
[----:B--2---:R-:W-:-:S05]  /*5630*/  F2FP.BF16.PACK_AB R19, R224, R203 ;  /* 0x000000cbe013723e */ /* 0x004fca00000010ff */
[----:B------:R1:W-:Y:S02]  /*5640*/  MUFU.EX2 R235, R5 ;  /* 0x0000000500eb7308 */ /* 0x0003e40000000800 */
[----:B------:R-:W-:Y:S01]  /*5650*/  HMMA.16816.F32.BF16 R100, R16, R40, RZ ;  /* 0x000000281064723c */ /* 0x000fe200000418ff */
[----:B---3--:R-:W-:-:S04]  /*5660*/  FMNMX.FTZ R3, R3, R6, !PT ;  /* 0x0000000603037209 */ /* 0x008fc80007810000 */
[C---:B------:R-:W-:Y:S01]  /*5670*/  FSETP.NEU.FTZ.AND P1, PT, R3.reuse, -INF , PT ;  /* 0xff8000000300780b */ /* 0x040fe20003f3d000 */
[----:B------:R-:W-:Y:S02]  /*5680*/  FMUL.FTZ R6, R3, c[0x0][0x23c] ;  /* 0x00008f0003067a20 */ /* 0x000fe40000410000 */
[----:B-1----:R-:W-:-:S03]  /*5690*/  FFMA.FTZ R5, R28, c[0x0][0x23c], -R21 ;  /* 0x00008f001c057a23 */ /* 0x002fc60000010815 */
[----:B------:R-:W-:Y:S02]  /*56a0*/  FSEL R0, R6, RZ, P1 ;  /* 0x000000ff06007208 */ /* 0x000fe40000800000 */
[----:B------:R-:W-:Y:S01]  /*56b0*/  F2FP.BF16.PACK_AB R6, R206, R237 ;  /* 0x000000edce06723e */ /* 0x000fe200000010ff */
[----:B------:R1:W-:Y:S02]  /*56c0*/  MUFU.EX2 R104, R5 ;  /* 0x0000000500687308 */ /* 0x0003e40000000800 */
[--C-:B------:R-:W-:Y:S02]  /*56d0*/  FFMA.FTZ R4, R39, c[0x0][0x23c], -R0.reuse ;  /* 0x00008f0027047a23 */ /* 0x100fe40000010800 */
[----:B------:R-:W-:-:S04]  /*56e0*/  FFMA.FTZ R2, R51, c[0x0][0x23c], -R0 ;  /* 0x00008f0033027a23 */ /* 0x000fc80000010800 */
[----:B------:R2:W-:Y:S01]  /*56f0*/  MUFU.EX2 R9, R4 ;  /* 0x0000000400097308 */ /* 0x0005e20000000800 */
[----:B-1----:R-:W-:-:S07]  /*5700*/  FFMA.FTZ R5, R29, c[0x0][0x23c], -R21 ;  /* 0x00008f001d057a23 */ /* 0x002fce0000010815 */
[----:B------:R1:W-:Y:S01]  /*5710*/  MUFU.EX2 R236, R2 ;  /* 0x0000000200ec7308 */ /* 0x0003e20000000800 */
[----:B------:R-:W-:Y:S01]  /*5720*/  LDSM.16.MT88.4 R28, [R226+0xc800] ;  /* 0x00c80000e21c783b */ /* 0x000fe20000004200 */
[----:B--2---:R-:W-:-:S06]  /*5730*/  FFMA.FTZ R4, R45, c[0x0][0x23c], -R0 ;  /* 0x00008f002d047a23 */ /* 0x004fcc0000010800 */
[----:B------:R2:W-:Y:S08]  /*5740*/  MUFU.EX2 R106, R5 ;  /* 0x00000005006a7308 */ /* 0x0005f00000000800 */
[----:B------:R-:W3:Y:S01]  /*5750*/  MUFU.EX2 R219, R4 ;  /* 0x0000000400db7308 */ /* 0x000ee20000000800 */
[----:B-1----:R-:W-:Y:S02]  /*5760*/  FFMA.FTZ R2, R52, c[0x0][0x23c], -R0 ;  /* 0x00008f0034027a23 */ /* 0x002fe40000010800 */
[----:B--2---:R-:W-:-:S05]  /*5770*/  FFMA.FTZ R5, R27, c[0x0][0x23c], -R21 ;  /* 0x00008f001b057a23 */ /* 0x004fca0000010815 */
[----:B------:R1:W-:Y:S01]  /*5780*/  MUFU.EX2 R205, R2 ;  /* 0x0000000200cd7308 */ /* 0x0003e20000000800 */
[----:B------:R-:W2:Y:S01]  /*5790*/  LDSM.16.MT88.4 R24, [R226+0xc000] ;  /* 0x00c00000e218783b */ /* 0x000ea20000004200 */
[----:B---3--:R-:W-:-:S06]  /*57a0*/  F2FP.BF16.PACK_AB R15, R219, R9 ;  /* 0x00000009db0f723e */ /* 0x008fcc00000010ff */
[----:B------:R3:W-:Y:S01]  /*57b0*/  MUFU.EX2 R105, R5 ;  /* 0x0000000500697308 */ /* 0x0007e20000000800 */
[----:B------:R-:W-:Y:S02]  /*57c0*/  FFMA.FTZ R4, R44, c[0x0][0x23c], -R20 ;  /* 0x00008f002c047a23 */ /* 0x000fe40000010814 */
[----:B------:R-:W-:Y:S01]  /*57d0*/  LDSM.16.MT88.4 R44, [R226+0xe800] ;  /* 0x00e80000e22c783b */ /* 0x000fe20000004200 */
[----:B-1----:R-:W-:-:S04]  /*57e0*/  FFMA.FTZ R2, R53, c[0x0][0x23c], -R0 ;  /* 0x00008f0035027a23 */ /* 0x002fc80000010800 */
[----:B------:R-:W1:Y:S01]  /*57f0*/  MUFU.EX2 R217, R4 ;  /* 0x0000000400d97308 */ /* 0x000e620000000800 */
[----:B---3--:R-:W-:-:S07]  /*5800*/  FFMA.FTZ R5, R38, c[0x0][0x23c], -R20 ;  /* 0x00008f0026057a23 */ /* 0x008fce0000010814 */
[----:B------:R3:W-:Y:S08]  /*5810*/  MUFU.EX2 R200, R2 ;  /* 0x0000000200c87308 */ /* 0x0007f00000000800 */
[----:B------:R4:W-:Y:S01]  /*5820*/  MUFU.EX2 R216, R5 ;  /* 0x0000000500d87308 */ /* 0x0009e20000000800 */
[----:B-1----:R-:W-:Y:S01]  /*5830*/  F2FP.BF16.PACK_AB R4, R204, R217 ;  /* 0x000000d9cc04723e */ /* 0x002fe200000010ff */
[----:B---3--:R-:W-:Y:S01]  /*5840*/  FFMA.FTZ R2, R54, c[0x0][0x23c], -R0 ;  /* 0x00008f0036027a23 */ /* 0x008fe20000010800 */
[----:B--2---:R-:W-:Y:S01]  /*5850*/  HMMA.16816.F32.BF16 R92, R16, R24, RZ ;  /* 0x00000018105c723c */ /* 0x004fe200000418ff */
[----:B------:R-:W-:Y:S04]  /*5860*/  LDSM.16.MT88.4 R52, [R227+0xc800] ;  /* 0x00c80000e334783b */ /* 0x000fe80000004200 */
[----:B------:R1:W2:Y:S01]  /*5870*/  MUFU.EX2 R207, R2 ;  /* 0x0000000200cf7308 */ /* 0x0002a20000000800 */
[----:B----4-:R-:W-:-:S07]  /*5880*/  FFMA.FTZ R5, R37, c[0x0][0x23c], -R20 ;  /* 0x00008f0025057a23 */ /* 0x010fce0000010814 */
[----:B------:R3:W4:Y:S01]  /*5890*/  MUFU.EX2 R213, R5 ;  /* 0x0000000500d57308 */ /* 0x0007220000000800 */
[----:B-1----:R-:W-:Y:S02]  /*58a0*/  MOV R2, R9 ;  /* 0x0000000900027202 */ /* 0x002fe40000000f00 */
[----:B------:R-:W-:Y:S02]  /*58b0*/  F2FP.BF16.PACK_AB R9, R104, R235 ;  /* 0x000000eb6809723e */ /* 0x000fe400000010ff */
[----:B--2---:R-:W-:Y:S01]  /*58c0*/  F2FP.BF16.PACK_AB R7, R207, R200 ;  /* 0x000000c8cf07723e */ /* 0x004fe200000010ff */
[--C-:B---3--:R-:W-:Y:S01]  /*58d0*/  FFMA.FTZ R5, R36, c[0x0][0x23c], -R20.reuse ;  /* 0x00008f0024057a23 */ /* 0x108fe20000010814 */
[----:B----4-:R-:W-:Y:S01]  /*58e0*/  F2FP.BF16.PACK_AB R12, R213, R216 ;  /* 0x000000d8d50c723e */ /* 0x010fe200000010ff */
[----:B------:R-:W1:Y:S02]  /*58f0*/  LDSM.16.MT88.4 R36, [R228+0xe000] ;  /* 0x00e00000e424783b */ /* 0x000e640000004200 */
[----:B------:R2:W-:Y:S02]  /*5900*/  MUFU.EX2 R192, R5 ;  /* 0x0000000500c07308 */ /* 0x0005e40000000800 */
[----:B--2---:R-:W-:-:S02]  /*5910*/  FFMA.FTZ R5, R35, c[0x0][0x23c], -R20 ;  /* 0x00008f0023057a23 */ /* 0x004fc40000010814 */
[----:B------:R-:W2:Y:S04]  /*5920*/  LDSM.16.MT88.4 R32, [R227+0xe000] ;  /* 0x00e00000e320783b */ /* 0x000ea80000004200 */
[----:B------:R3:W4:Y:S02]  /*5930*/  MUFU.EX2 R229, R5 ;  /* 0x0000000500e57308 */ /* 0x0007240000000800 */
[----:B---3--:R-:W-:Y:S01]  /*5940*/  FFMA.FTZ R5, R49, c[0x0][0x23c], -R0 ;  /* 0x00008f0031057a23 */ /* 0x008fe20000010800 */
[----:B----4-:R-:W-:-:S05]  /*5950*/  F2FP.BF16.PACK_AB R14, R229, R192 ;  /* 0x000000c0e50e723e */ /* 0x010fca00000010ff */
[----:B------:R3:W-:Y:S02]  /*5960*/  MUFU.EX2 R8, R5 ;  /* 0x0000000500087308 */ /* 0x0007e40000000800 */
[----:B---3--:R-:W-:Y:S02]  /*5970*/  FFMA.FTZ R5, R48, c[0x0][0x23c], -R0 ;  /* 0x00008f0030057a23 */ /* 0x008fe40000010800 */
[----:B------:R-:W3:Y:S04]  /*5980*/  LDSM.16.MT88.4 R48, [R225+0xe800] ;  /* 0x00e80000e130783b */ /* 0x000ee80000004200 */
[----:B------:R-:W4:Y:S02]  /*5990*/  MUFU.EX2 R215, R5 ;  /* 0x0000000500d77308 */ /* 0x000f240000000800 */
[----:B----4-:R-:W-:-:S02]  /*59a0*/  F2FP.BF16.PACK_AB R13, R215, R8 ;  /* 0x00000008d70d723e */ /* 0x010fc400000010ff */
[----:B------:R-:W-:-:S05]  /*59b0*/  F2FP.BF16.PACK_AB R5, R205, R236 ;  /* 0x000000eccd05723e */ /* 0x000fca00000010ff */
[C---:B------:R-:W-:Y:S07]  /*59c0*/  HMMA.16816.F32.BF16 R96, R12.reuse, R40, RZ ;  /* 0x000000280c60723c */ /* 0x040fee00000418ff */
[----:B------:R-:W-:Y:S01]  /*59d0*/  IMAD.MOV.U32 R41, RZ, RZ, R11 ;  /* 0x000000ffff297224 */ /* 0x000fe200078e000b */
[----:B------:R-:W-:Y:S01]  /*59e0*/  HMMA.16816.F32.BF16 R88, R12, R24, RZ ;  /* 0x000000180c58723c */ /* 0x000fe200000418ff */
[----:B------:R-:W-:Y:S01]  /*59f0*/  IMAD.MOV.U32 R40, RZ, RZ, R8 ;  /* 0x000000ffff287224 */ /* 0x000fe200078e0008 */
[----:B------:R-:W-:-:S05]  /*5a00*/  F2FP.BF16.PACK_AB R11, R105, R106 ;  /* 0x0000006a690b723e */ /* 0x000fca00000010ff */
[----:B------:R-:W-:Y:S01]  /*5a10*/  MOV R24, R10 ;  /* 0x0000000a00187202 */ /* 0x000fe20000000f00 */
[----:B------:R-:W-:Y:S01]  /*5a20*/  HMMA.16816.F32.BF16 R160, R12, R76, RZ ;  /* 0x0000004c0ca0723c */ /* 0x000fe200000418ff */
[-C--:B------:R-:W-:Y:S01]  /*5a30*/  F2FP.BF16.PACK_AB R10, R238, R107.reuse ;  /* 0x0000006bee0a723e */ /* 0x080fe200000010ff */
[----:B------:R-:W-:Y:S01]  /*5a40*/  IMAD.MOV.U32 R25, RZ, RZ, R80 ;  /* 0x000000ffff197224 */ /* 0x000fe200078e0050 */
[----:B------:R-:W-:Y:S01]  /*5a50*/  F2FP.BF16.PACK_AB R8, R41, R24 ;  /* 0x000000182908723e */ /* 0x000fe200000010ff */
[----:B------:R-:W4:Y:S04]  /*5a60*/  LDSM.16.MT88.4 R80, [R227+0xe800] ;  /* 0x00e80000e350783b */ /* 0x000f280000004200 */
[-C--:B------:R-:W-:Y:S08]  /*5a70*/  HMMA.16816.F32.BF16 R168, R4, R60.reuse, R96 ;  /* 0x0000003c04a8723c */ /* 0x080ff00000041860 */
[C---:B------:R-:W-:Y:S07]  /*5a80*/  HMMA.16816.F32.BF16 R164, R8.reuse, R60, R100 ;  /* 0x0000003c08a4723c */ /* 0x040fee0000041864 */
[----:B------:R-:W-:Y:S01]  /*5a90*/  MOV R60, R107 ;  /* 0x0000006b003c7202 */ /* 0x000fe20000000f00 */
[----:B------:R-:W-:Y:S01]  /*5aa0*/  HMMA.16816.F32.BF16 R188, R8, R28, R92 ;  /* 0x0000001c08bc723c */ /* 0x000fe2000004185c */
[----:B------:R-:W-:-:S07]  /*5ab0*/  IMAD.MOV.U32 R61, RZ, RZ, R106 ;  /* 0x000000ffff3d7224 */ /* 0x000fce00078e006a */
[----:B------:R-:W-:Y:S07]  /*5ac0*/  HMMA.16816.F32.BF16 R184, R4, R28, R88 ;  /* 0x0000001c04b8723c */ /* 0x000fee0000041858 */
[----:B------:R-:W-:Y:S01]  /*5ad0*/  MOV R28, R105 ;  /* 0x00000069001c7202 */ /* 0x000fe20000000f00 */
[----:B------:R-:W-:Y:S01]  /*5ae0*/  IMAD.MOV.U32 R29, RZ, RZ, R104 ;  /* 0x000000ffff1d7224 */ /* 0x000fe200078e0068 */
[C---:B------:R-:W-:Y:S08]  /*5af0*/  HMMA.16816.F32.BF16 R156, R12.reuse, R72, RZ ;  /* 0x000000480c9c723c */ /* 0x040ff000000418ff */
[C---:B------:R-:W-:Y:S08]  /*5b00*/  HMMA.16816.F32.BF16 R152, R12.reuse, R68, RZ ;  /* 0x000000440c98723c */ /* 0x040ff000000418ff */
[C---:B------:R-:W-:Y:S08]  /*5b10*/  HMMA.16816.F32.BF16 R148, R12.reuse, R64, RZ ;  /* 0x000000400c94723c */ /* 0x040ff000000418ff */
[C---:B-1----:R-:W-:Y:S08]  /*5b20*/  HMMA.16816.F32.BF16 R112, R12.reuse, R36, RZ ;  /* 0x000000240c70723c */ /* 0x042ff000000418ff */
[C---:B--2---:R-:W-:Y:S08]  /*5b30*/  HMMA.16816.F32.BF16 R104, R12.reuse, R32, RZ ;  /* 0x000000200c68723c */ /* 0x044ff000000418ff */
[C---:B------:R-:W-:Y:S08]  /*5b40*/  HMMA.16816.F32.BF16 R144, R12.reuse, R42, RZ ;  /* 0x0000002a0c90723c */ /* 0x040ff000000418ff */
[C---:B------:R-:W-:Y:S08]  /*5b50*/  HMMA.16816.F32.BF16 R140, R12.reuse, R26, RZ ;  /* 0x0000001a0c8c723c */ /* 0x040ff000000418ff */
[C---:B------:R-:W-:Y:S08]  /*5b60*/  HMMA.16816.F32.BF16 R128, R12.reuse, R78, RZ ;  /* 0x0000004e0c80723c */ /* 0x040ff000000418ff */
[C---:B------:R-:W-:Y:S08]  /*5b70*/  HMMA.16816.F32.BF16 R124, R12.reuse, R74, RZ ;  /* 0x0000004a0c7c723c */ /* 0x040ff000000418ff */
[C---:B------:R-:W-:Y:S08]  /*5b80*/  HMMA.16816.F32.BF16 R120, R12.reuse, R70, RZ ;  /* 0x000000460c78723c */ /* 0x040ff000000418ff */
[C---:B------:R-:W-:Y:S08]  /*5b90*/  HMMA.16816.F32.BF16 R116, R12.reuse, R66, RZ ;  /* 0x000000420c74723c */ /* 0x040ff000000418ff */
[C---:B------:R-:W-:Y:S08]  /*5ba0*/  HMMA.16816.F32.BF16 R108, R12.reuse, R38, RZ ;  /* 0x000000260c6c723c */ /* 0x040ff000000418ff */
[----:B------:R-:W-:Y:S07]  /*5bb0*/  HMMA.16816.F32.BF16 R100, R12, R34, RZ ;  /* 0x000000220c64723c */ /* 0x000fee00000418ff */
[----:B------:R-:W-:Y:S01]  /*5bc0*/  MOV R15, R192 ;  /* 0x000000c0000f7202 */ /* 0x000fe20000000f00 */
[C---:B------:R-:W-:Y:S07]  /*5bd0*/  HMMA.16816.F32.BF16 R88, R16.reuse, R68, RZ ;  /* 0x000000441058723c */ /* 0x040fee00000418ff */
[----:B------:R-:W-:Y:S01]  /*5be0*/  IMAD.MOV.U32 R68, RZ, RZ, R15 ;  /* 0x000000ffff447224 */ /* 0x000fe200078e000f */
[C---:B------:R-:W-:Y:S07]  /*5bf0*/  HMMA.16816.F32.BF16 R96, R16.reuse, R76, RZ ;  /* 0x0000004c1060723c */ /* 0x040fee00000418ff */
[----:B------:R-:W-:Y:S01]  /*5c00*/  MOV R77, R205 ;  /* 0x000000cd004d7202 */ /* 0x000fe20000000f00 */
[----:B------:R-:W-:Y:S01]  /*5c10*/  HMMA.16816.F32.BF16 R12, R16, R64, RZ ;  /* 0x00000040100c723c */ /* 0x000fe200000418ff */
[----:B------:R-:W-:-:S07]  /*5c20*/  IMAD.MOV.U32 R76, RZ, RZ, R204 ;  /* 0x000000ffff4c7224 */ /* 0x000fce00078e00cc */
[C---:B------:R-:W-:Y:S07]  /*5c30*/  HMMA.16816.F32.BF16 R192, R4.reuse, R56, R160 ;  /* 0x0000003804c0723c */ /* 0x040fee00000418a0 */
[----:B------:R-:W-:Y:S01]  /*5c40*/  MOV R163, R219 ;  /* 0x000000db00a37202 */ /* 0x000fe20000000f00 */
[----:B------:R-:W-:Y:S01]  /*5c50*/  IMAD.MOV.U32 R160, RZ, RZ, R218 ;  /* 0x000000ffffa07224 */ /* 0x000fe200078e00da */
[----:B------:R-:W-:Y:S01]  /*5c60*/  MOV R161, R217 ;  /* 0x000000d900a17202 */ /* 0x000fe20000000f00 */
[----:B------:R-:W-:Y:S01]  /*5c70*/  IMAD.MOV.U32 R162, RZ, RZ, R216 ;  /* 0x000000ffffa27224 */ /* 0x000fe200078e00d8 */
[C---:B------:R-:W-:Y:S07]  /*5c80*/  HMMA.16816.F32.BF16 R220, R4.reuse, R44, R148 ;  /* 0x0000002c04dc723c */ /* 0x040fee0000041894 */
[----:B------:R-:W-:Y:S01]  /*5c90*/  IMAD.MOV.U32 R149, RZ, RZ, R29 ;  /* 0x000000ffff957224 */ /* 0x000fe200078e001d */
[----:B------:R-:W-:Y:S01]  /*5ca0*/  HMMA.16816.F32.BF16 R216, R4, R84, R112 ;  /* 0x0000005404d8723c */ /* 0x000fe20000041870 */
        /* <DEDUP_REMOVED lines=10> */
[----:B------:R-:W-:Y:S01]  /*5d50*/  IMAD.MOV.U32 R28, RZ, RZ, R25 ;  /* 0x000000ffff1c7224 */ /* 0x000fe200078e0019 */
[----:B------:R-:W-:Y:S01]  /*5d60*/  MOV R65, R150 ;  /* 0x0000009600417202 */ /* 0x000fe20000000f00 */
[----:B------:R-:W-:-:S03]  /*5d70*/  IMAD.MOV.U32 R25, RZ, RZ, R212 ;  /* 0x000000ffff197224 */ /* 0x000fc600078e00d4 */
[----:B------:R-:W-:Y:S02]  /*5d80*/  HMMA.16816.F32.BF16 R12, R16, R36, RZ ;  /* 0x00000024100c723c */ /* 0x000fe400000418ff */
[----:B------:R-:W-:-:S06]  /*5d90*/  MOV R150, R25 ;  /* 0x0000001900967202 */ /* 0x000fcc0000000f00 */
[----:B------:R-:W-:Y:S08]  /*5da0*/  HMMA.16816.F32.BF16 R36, R16, R38, RZ ;  /* 0x000000261024723c */ /* 0x000ff000000418ff */
[----:B------:R-:W-:Y:S07]  /*5db0*/  HMMA.16816.F32.BF16 R96, R8, R56, R96 ;  /* 0x000000380860723c */ /* 0x000fee0000041860 */
[----:B------:R-:W-:Y:S01]  /*5dc0*/  IMAD.MOV.U32 R56, RZ, RZ, R149 ;  /* 0x000000ffff387224 */ /* 0x000fe200078e0095 */
[----:B------:R-:W-:Y:S01]  /*5dd0*/  HMMA.16816.F32.BF16 R108, R4, R86, R108 ;  /* 0x00000056046c723c */ /* 0x000fe2000004186c */
[----:B------:R-:W-:Y:S01]  /*5de0*/  IMAD.MOV.U32 R149, RZ, RZ, R161 ;  /* 0x000000ffff957224 */ /* 0x000fe200078e00a1 */
[----:B------:R-:W-:-:S02]  /*5df0*/  MOV R161, R60 ;  /* 0x0000003c00a17202 */ /* 0x000fc40000000f00 */
[----:B------:R-:W-:Y:S02]  /*5e00*/  MOV R60, R41 ;  /* 0x00000029003c7202 */ /* 0x000fe40000000f00 */
[----:B------:R-:W-:Y:S02]  /*5e10*/  MOV R57, R148 ;  /* 0x0000009400397202 */ /* 0x000fe40000000f00 */
[----:B------:R-:W-:Y:S01]  /*5e20*/  HMMA.16816.F32.BF16 R40, R16, R42, RZ ;  /* 0x0000002a1028723c */ /* 0x000fe200000418ff */
[----:B------:R-:W-:Y:S01]  /*5e30*/  MOV R148, R160 ;  /* 0x000000a000947202 */ /* 0x000fe20000000f00 */
[----:B------:R-:W-:-:S06]  /*5e40*/  IMAD.MOV.U32 R160, RZ, RZ, R24 ;  /* 0x000000ffffa07224 */ /* 0x000fcc00078e0018 */
[----:B------:R-:W-:Y:S07]  /*5e50*/  HMMA.16816.F32.BF16 R36, R8, R86, R36 ;  /* 0x000000560824723c */ /* 0x000fee0000041824 */
[----:B------:R-:W-:Y:S01]  /*5e60*/  MOV R86, R151 ;  /* 0x0000009700567202 */ /* 0x000fe20000000f00 */
[----:B---3--:R-:W-:Y:S01]  /*5e70*/  HMMA.16816.F32.BF16 R208, R4, R48, R152 ;  /* 0x0000003004d0723c */ /* 0x008fe20000041898 */
[----:B------:R-:W-:Y:S01]  /*5e80*/  MOV R151, R161 ;  /* 0x000000a100977202 */ /* 0x000fe20000000f00 */
[----:B------:R-:W-:Y:S01]  /*5e90*/  IMAD.MOV.U32 R87, RZ, RZ, R150 ;  /* 0x000000ffff577224 */ /* 0x000fe200078e0096 */
[----:B------:R-:W-:Y:S01]  /*5ea0*/  MOV R161, R163 ;  /* 0x000000a300a17202 */ /* 0x000fe20000000f00 */
[----:B------:R-:W-:Y:S01]  /*5eb0*/  IMAD.MOV.U32 R150, RZ, RZ, R160 ;  /* 0x000000ffff967224 */ /* 0x000fe200078e00a0 */
[----:B------:R-:W-:Y:S01]  /*5ec0*/  MOV R163, R29 ;  /* 0x0000001d00a37202 */ /* 0x000fe20000000f00 */
[----:B------:R-:W-:-:S02]  /*5ed0*/  IMAD.MOV.U32 R29, RZ, RZ, R2 ;  /* 0x000000ffff1d7224 */ /* 0x000fc400078e0002 */
[----:B------:R-:W-:Y:S01]  /*5ee0*/  FFMA.FTZ R2, R174, c[0x0][0x23c], -R22 ;  /* 0x00008f00ae027a23 */ /* 0x000fe20000010816 */
[----:B------:R-:W-:Y:S01]  /*5ef0*/  HMMA.16816.F32.BF16 R152, R4, R62, R144 ;  /* 0x0000003e0498723c */ /* 0x000fe20000041890 */
[----:B------:R-:W-:Y:S02]  /*5f00*/  IMAD.MOV.U32 R160, RZ, RZ, R162 ;  /* 0x000000ffffa07224 */ /* 0x000fe400078e00a2 */
[----:B------:R-:W-:Y:S01]  /*5f10*/  IMAD.MOV.U32 R162, RZ, RZ, R28 ;  /* 0x000000ffffa27224 */ /* 0x000fe200078e001c */
[----:B------:R-:W-:-:S04]  /*5f20*/  MOV R28, R23 ;  /* 0x00000017001c7202 */ /* 0x000fc80000000f00 */
[----:B------:R-:W-:Y:S01]  /*5f30*/  HMMA.16816.F32.BF16 R40, R8, R62, R40 ;  /* 0x0000003e0828723c */ /* 0x000fe20000041828 */
[----:B------:R1:W-:Y:S07]  /*5f40*/  MUFU.EX2 R62, R2 ;  /* 0x00000002003e7308 */ /* 0x0003ee0000000800 */
[C---:B----4-:R-:W-:Y:S07]  /*5f50*/  HMMA.16816.F32.BF16 R212, R4.reuse, R80, R104 ;  /* 0x0000005004d4723c */ /* 0x050fee0000041868 */
[----:B------:R-:W-:Y:S01]  /*5f60*/  MOV R106, R207 ;  /* 0x000000cf006a7202 */ /* 0x000fe20000000f00 */
[----:B------:R-:W-:Y:S01]  /*5f70*/  HMMA.16816.F32.BF16 R196, R4, R52, R156 ;  /* 0x0000003404c4723c */ /* 0x000fe2000004189c */
[----:B-1----:R-:W-:-:S02]  /*5f80*/  FFMA.FTZ R2, R138, c[0x0][0x23c], -R22 ;  /* 0x00008f008a027a23 */ /* 0x002fc40000010816 */
[----:B------:R-:W-:Y:S02]  /*5f90*/  IMAD.MOV.U32 R105, RZ, RZ, R206 ;  /* 0x000000ffff697224 */ /* 0x000fe400078e00ce */
        /* <DEDUP_REMOVED lines=9> */
[----:B------:R1:W-:Y:S03]  /*6030*/  MUFU.EX2 R174, R2 ;  /* 0x0000000200ae7308 */ /* 0x0003e60000000800 */
[----:B------:R-:W-:Y:S08]  /*6040*/  HMMA.16816.F32.BF16 R156, R4, R82, R100 ;  /* 0x00000052049c723c */ /* 0x000ff00000041864 */
[----:B------:R-:W-:Y:S01]  /*6050*/  HMMA.16816.F32.BF16 R4, R16, R32, RZ ;  /* 0x000000201004723c */ /* 0x000fe200000418ff */
[----:B-1----:R-:W-:-:S07]  /*6060*/  FFMA.FTZ R2, R177, c[0x0][0x23c], -R21 ;  /* 0x00008f00b1027a23 */ /* 0x002fce0000010815 */
[----:B------:R-:W-:Y:S01]  /*6070*/  HMMA.16816.F32.BF16 R100, R8, R84, R12 ;  /* 0x000000540864723c */ /* 0x000fe2000004180c */
[----:B------:R1:W-:Y:S06]  /*6080*/  MUFU.EX2 R138, R2 ;  /* 0x00000002008a7308 */ /* 0x0003ec0000000800 */
[----:B------:R-:W-:Y:S01]  /*6090*/  IMAD.MOV.U32 R85, RZ, RZ, R76 ;  /* 0x000000ffff557224 */ /* 0x000fe200078e004c */
[----:B------:R-:W-:Y:S01]  /*60a0*/  HMMA.16816.F32.BF16 R12, R16, R70, RZ ;  /* 0x00000046100c723c */ /* 0x000fe200000418ff */
[----:B------:R-:W-:-:S06]  /*60b0*/  MOV R84, R77 ;  /* 0x0000004d00547202 */ /* 0x000fcc0000000f00 */
[----:B------:R-:W-:Y:S01]  /*60c0*/  IMAD.MOV.U32 R71, RZ, RZ, R65 ;  /* 0x000000ffff477224 */ /* 0x000fe200078e0041 */
[----:B------:R-:W-:Y:S01]  /*60d0*/  HMMA.16816.F32.BF16 R116, R8, R80, R4 ;  /* 0x000000500874723c */ /* 0x000fe20000041804 */
[--C-:B-1----:R-:W-:Y:S01]  /*60e0*/  FFMA.FTZ R2, R173, c[0x0][0x23c], -R21.reuse ;  /* 0x00008f00ad027a23 */ /* 0x102fe20000010815 */
[----:B------:R-:W-:Y:S02]  /*60f0*/  MOV R70, R69 ;  /* 0x0000004500467202 */ /* 0x000fe40000000f00 */
[----:B------:R-:W-:Y:S01]  /*6100*/  MOV R69, R151 ;  /* 0x0000009700457202 */ /* 0x000fe20000000f00 */
[----:B------:R1:W-:Y:S03]  /*6110*/  MUFU.EX2 R104, R2 ;  /* 0x0000000200687308 */ /* 0x0003e60000000800 */
[C---:B------:R-:W-:Y:S08]  /*6120*/  HMMA.16816.F32.BF16 R4, R16.reuse, R66, RZ ;  /* 0x000000421004723c */ /* 0x040ff000000418ff */
[----:B------:R-:W-:Y:S01]  /*6130*/  HMMA.16816.F32.BF16 R92, R16, R72, RZ ;  /* 0x00000048105c723c */ /* 0x000fe200000418ff */
[----:B-1----:R-:W-:-:S07]  /*6140*/  FFMA.FTZ R2, R139, c[0x0][0x23c], -R21 ;  /* 0x00008f008b027a23 */ /* 0x002fce0000010815 */
[C---:B------:R-:W-:Y:S01]  /*6150*/  HMMA.16816.F32.BF16 R24, R16.reuse, R26, RZ ;  /* 0x0000001a1018723c */ /* 0x040fe200000418ff */
[----:B------:R1:W-:Y:S07]  /*6160*/  MUFU.EX2 R139, R2 ;  /* 0x00000002008b7308 */ /* 0x0003ee0000000800 */
[C---:B------:R-:W-:Y:S08]  /*6170*/  HMMA.16816.F32.BF16 R76, R16.reuse, R78, RZ ;  /* 0x0000004e104c723c */ /* 0x040ff000000418ff */
[----:B------:R-:W-:Y:S01]  /*6180*/  HMMA.16816.F32.BF16 R72, R16, R74, RZ ;  /* 0x0000004a1048723c */ /* 0x000fe200000418ff */
[----:B-1----:R-:W-:-:S04]  /*6190*/  FFMA.FTZ R2, R137, c[0x0][0x23c], -R21 ;  /* 0x00008f0089027a23 */ /* 0x002fc80000010815 */
[----:B------:R1:W-:Y:S03]  /*61a0*/  MUFU.EX2 R173, R2 ;  /* 0x0000000200ad7308 */ /* 0x0003e60000000800 */
[----:B------:R-:W-:Y:S08]  /*61b0*/  HMMA.16816.F32.BF16 R16, R16, R34, RZ ;  /* 0x000000221010723c */ /* 0x000ff000000418ff */
[----:B------:R-:W-:Y:S01]  /*61c0*/  HMMA.16816.F32.BF16 R88, R8, R48, R88 ;  /* 0x000000300858723c */ /* 0x000fe20000041858 */
[----:B-1----:R-:W-:-:S07]  /*61d0*/  FFMA.FTZ R2, R178, c[0x0][0x23c], -R20 ;  /* 0x00008f00b2027a23 */ /* 0x002fce0000010814 */
[C---:B------:R-:W-:Y:S01]  /*61e0*/  HMMA.16816.F32.BF16 R48, R8.reuse, R50, R12 ;  /* 0x000000320830723c */ /* 0x040fe2000004180c */
[----:B------:R1:W-:Y:S01]  /*61f0*/  MUFU.EX2 R67, R2 ;  /* 0x0000000200437308 */ /* 0x0003e20000000800 */
[----:B------:R-:W2:Y:S06]  /*6200*/  LDSM.16.MT88.4 R12, [R225+0xd000] ;  /* 0x00d00000e10c783b */ /* 0x000eac0000004200 */
[C---:B------:R-:W-:Y:S07]  /*6210*/  HMMA.16816.F32.BF16 R44, R8.reuse, R46, R4 ;  /* 0x0000002e082c723c */ /* 0x040fee0000041804 */
[--C-:B------:R-:W-:Y:S01]  /*6220*/  FFMA.FTZ R4, R172, c[0x0][0x23c], -R20.reuse ;  /* 0x00008f00ac047a23 */ /* 0x100fe20000010814 */
[----:B------:R-:W-:Y:S01]  /*6230*/  HMMA.16816.F32.BF16 R80, R8, R82, R16 ;  /* 0x000000520850723c */ /* 0x000fe20000041810 */
[----:B-1----:R-:W-:Y:S01]  /*6240*/  FFMA.FTZ R2, R176, c[0x0][0x23c], -R20 ;  /* 0x00008f00b0027a23 */ /* 0x002fe20000010814 */
[----:B------:R-:W1:Y:S01]  /*6250*/  LDSM.16.MT88.4 R16, [R226+0xd000] ;  /* 0x00d00000e210783b */ /* 0x000e620000004200 */
[----:B------:R-:W-:Y:S01]  /*6260*/  MUFU.EX2 R137, R4 ;  /* 0x0000000400897308 */ /* 0x000fe20000000800 */
[----:B------:R-:W-:-:S04]  /*6270*/  IMAD.MOV.U32 R172, RZ, RZ, R28 ;  /* 0x000000ffffac7224 */ /* 0x000fc800078e001c */
[C---:B------:R-:W-:Y:S03]  /*6280*/  HMMA.16816.F32.BF16 R92, R8.reuse, R52, R92 ;  /* 0x00000034085c723c */ /* 0x040fe6000004185c */
[----:B------:R3:W4:Y:S04]  /*6290*/  MUFU.EX2 R132, R2 ;  /* 0x0000000200847308 */ /* 0x0007280000000800 */
[----:B------:R-:W-:Y:S01]  /*62a0*/  IMAD.MOV.U32 R52, RZ, RZ, R162 ;  /* 0x000000ffff347224 */ /* 0x000fe200078e00a2 */
[----:B------:R-:W-:Y:S01]  /*62b0*/  HMMA.16816.F32.BF16 R24, R8, R30, R24 ;  /* 0x0000001e0818723c */ /* 0x000fe20000041818 */
[----:B------:R-:W-:-:S07]  /*62c0*/  MOV R53, R163 ;  /* 0x000000a300357202 */ /* 0x000fce0000000f00 */
[C---:B------:R-:W-:Y:S01]  /*62d0*/  HMMA.16816.F32.BF16 R76, R8.reuse, R58, R76 ;  /* 0x0000003a084c723c */ /* 0x040fe2000004184c */
[----:B---3--:R-:W-:Y:S01]  /*62e0*/  FFMA.FTZ R2, R175, c[0x0][0x23c], -R20 ;  /* 0x00008f00af027a23 */ /* 0x008fe20000010814 */
[----:B----4-:R-:W-:Y:S01]  /*62f0*/  F2FP.BF16.PACK_AB R4, R132, R67 ;  /* 0x000000438404723e */ /* 0x010fe200000010ff */
[----:B------:R-:W-:Y:S02]  /*6300*/  IMAD.MOV.U32 R175, RZ, RZ, R150 ;  /* 0x000000ffffaf7224 */ /* 0x000fe400078e0096 */
[----:B------:R3:W4:Y:S03]  /*6310*/  MUFU.EX2 R133, R2 ;  /* 0x0000000200857308 */ /* 0x0007260000000800 */
[----:B------:R-:W-:Y:S01]  /*6320*/  HMMA.16816.F32.BF16 R72, R8, R54, R72 ;  /* 0x000000360848723c */ /* 0x000fe20000041848 */
[----:B------:R-:W-:Y:S01]  /*6330*/  IMAD.MOV.U32 R59, RZ, RZ, R148 ;  /* 0x000000ffff3b7224 */ /* 0x000fe200078e0094 */
[----:B------:R-:W-:-:S05]  /*6340*/  MOV R58, R149 ;  /* 0x00000095003a7202 */ /* 0x000fca0000000f00 */
[----:B------:R-:W-:Y:S01]  /*6350*/  F2FP.BF16.PACK_AB R8, R23, R62 ;  /* 0x0000003e1708723e */ /* 0x000fe200000010ff */
[----:B------:R-:W-:Y:S01]  /*6360*/  IMAD.MOV.U32 R54, RZ, RZ, R160 ;  /* 0x000000ffff367224 */ /* 0x000fe200078e00a0 */
[----:B------:R-:W-:Y:S02]  /*6370*/  F2FP.BF16.PACK_AB R9, R104, R138 ;  /* 0x0000008a6809723e */ /* 0x000fe400000010ff */
[----:B------:R-:W-:Y:S02]  /*6380*/  F2FP.BF16.PACK_AB R10, R174, R107 ;  /* 0x0000006bae0a723e */ /* 0x000fe400000010ff */
[----:B------:R-:W-:Y:S01]  /*6390*/  F2FP.BF16.PACK_AB R11, R173, R139 ;  /* 0x0000008bad0b723e */ /* 0x000fe200000010ff */
[----:B---3--:R-:W-:Y:S01]  /*63a0*/  FFMA.FTZ R2, R182, c[0x0][0x23c], -R0 ;  /* 0x00008f00b6027a23 */ /* 0x008fe20000010800 */
[----:B----4-:R-:W-:Y:S02]  /*63b0*/  F2FP.BF16.PACK_AB R6, R137, R133 ;  /* 0x000000858906723e */ /* 0x010fe400000010ff */
[----:B------:R-:W-:Y:S01]  /*63c0*/  MOV R182, R29 ;  /* 0x0000001d00b67202 */ /* 0x000fe20000000f00 */
[----:B------:R3:W-:Y:S02]  /*63d0*/  MUFU.EX2 R63, R2 ;  /* 0x00000002003f7308 */ /* 0x0007e40000000800 */
[----:B--2---:R-:W-:Y:S01]  /*63e0*/  HMMA.16816.F32.BF16 R148, R8, R12, R164 ;  /* 0x0000000c0894723c */ /* 0x004fe200000418a4 */
[----:B------:R-:W-:-:S07]  /*63f0*/  MOV R55, R161 ;  /* 0x000000a100377202 */ /* 0x000fce0000000f00 */
[----:B------:R-:W-:Y:S01]  /*6400*/  HMMA.16816.F32.BF16 R28, R8, R14, R40 ;  /* 0x0000000e081c723c */ /* 0x000fe20000041828 */
[----:B---3--:R-:W-:-:S07]  /*6410*/  FFMA.FTZ R2, R181, c[0x0][0x23c], -R0 ;  /* 0x00008f00b5027a23 */ /* 0x008fce0000010800 */
[C---:B-1----:R-:W-:Y:S01]  /*6420*/  HMMA.16816.F32.BF16 R160, R8.reuse, R16, R188 ;  /* 0x0000001008a0723c */ /* 0x042fe200000418bc */
[----:B------:R-:W-:Y:S01]  /*6430*/  IMAD.MOV.U32 R42, RZ, RZ, R107 ;  /* 0x000000ffff2a7224 */ /* 0x000fe200078e006b */
[----:B------:R-:W-:Y:S01]  /*6440*/  MOV R40, R85 ;  /* 0x0000005500287202 */ /* 0x000fe20000000f00 */
[----:B------:R1:W2:Y:S01]  /*6450*/  MUFU.EX2 R64, R2 ;  /* 0x0000000200407308 */ /* 0x0002a20000000800 */
[----:B------:R-:W-:Y:S01]  /*6460*/  IMAD.MOV.U32 R107, RZ, RZ, R183 ;  /* 0x000000ffff6b7224 */ /* 0x000fe200078e00b7 */
[----:B------:R-:W-:Y:S01]  /*6470*/  MOV R43, R202 ;  /* 0x000000ca002b7202 */ /* 0x000fe20000000f00 */
[----:B------:R-:W-:Y:S01]  /*6480*/  IMAD.MOV.U32 R41, RZ, RZ, R56 ;  /* 0x000000ffff297224 */ /* 0x000fe200078e0038 */
[----:B------:R-:W-:Y:S01]  /*6490*/  MOV R188, R59 ;  /* 0x0000003b00bc7202 */ /* 0x000fe20000000f00 */
[----:B------:R-:W-:Y:S01]  /*64a0*/  HMMA.16816.F32.BF16 R32, R8, R18, R24 ;  /* 0x000000120820723c */ /* 0x000fe20000041818 */
[----:B------:R-:W3:Y:S01]  /*64b0*/  LDSM.16.MT88.4 R24, [R226+0xf000] ;  /* 0x00f00000e218783b */ /* 0x000ee20000004200 */
[----:B------:R-:W-:Y:S01]  /*64c0*/  IMAD.MOV.U32 R85, RZ, RZ, R203 ;  /* 0x000000ffff557224 */ /* 0x000fe200078e00cb */
[----:B------:R-:W-:Y:S01]  /*64d0*/  MOV R190, R71 ;  /* 0x0000004700be7202 */ /* 0x000fe20000000f00 */
[----:B------:R-:W-:-:S02]  /*64e0*/  IMAD.MOV.U32 R189, RZ, RZ, R70 ;  /* 0x000000ffffbd7224 */ /* 0x000fc400078e0046 */
[----:B------:R-:W-:Y:S01]  /*64f0*/  IMAD.MOV.U32 R191, RZ, RZ, R84 ;  /* 0x000000ffffbf7224 */ /* 0x000fe200078e0054 */
[----:B------:R-:W-:Y:S01]  /*6500*/  MOV R84, R68 ;  /* 0x0000004400547202 */ /* 0x000fe20000000f00 */
[----:B-1----:R-:W-:Y:S01]  /*6510*/  FFMA.FTZ R2, R180, c[0x0][0x23c], -R0 ;  /* 0x00008f00b4027a23 */ /* 0x002fe20000010800 */
[----:B--2---:R-:W-:-:S03]  /*6520*/  F2FP.BF16.PACK_AB R5, R64, R63 ;  /* 0x0000003f4005723e */ /* 0x004fc600000010ff */
[----:B------:R1:W-:Y:S02]  /*6530*/  MUFU.EX2 R65, R2 ;  /* 0x0000000200417308 */ /* 0x0003e40000000800 */
[----:B-1----:R-:W-:-:S06]  /*6540*/  FFMA.FTZ R2, R179, c[0x0][0x23c], -R0 ;  /* 0x00008f00b3027a23 */ /* 0x002fcc0000010800 */
[----:B------:R-:W1:Y:S01]  /*6550*/  MUFU.EX2 R66, R2 ;  /* 0x0000000200427308 */ /* 0x000e620000000800 */
[----:B---3--:R-:W-:Y:S01]  /*6560*/  HMMA.16816.F32.BF16 R44, R8, R26, R44 ;  /* 0x0000001a082c723c */ /* 0x008fe2000004182c */
[----:B-1----:R-:W-:Y:S02]  /*6570*/  F2FP.BF16.PACK_AB R7, R66, R65 ;  /* 0x000000414207723e */ /* 0x002fe400000010ff */
[----:B------:R-:W-:-:S05]  /*6580*/  MOV R2, R57 ;  /* 0x0000003900027202 */ /* 0x000fca0000000f00 */
[C---:B------:R-:W-:Y:S08]  /*6590*/  HMMA.16816.F32.BF16 R144, R4.reuse, R12, R168 ;  /* 0x0000000c0490723c */ /* 0x040ff000000418a8 */
[C---:B------:R-:W-:Y:S01]  /*65a0*/  HMMA.16816.F32.BF16 R152, R4.reuse, R14, R152 ;  /* 0x0000000e0498723c */ /* 0x040fe20000041898 */
[----:B------:R-:W1:Y:S07]  /*65b0*/  LDSM.16.MT88.4 R12, [R228+0xd000] ;  /* 0x00d00000e40c783b */ /* 0x000e6e0000004200 */
[C---:B------:R-:W-:Y:S08]  /*65c0*/  HMMA.16816.F32.BF16 R164, R4.reuse, R16, R184 ;  /* 0x0000001004a4723c */ /* 0x040ff000000418b8 */
[----:B------:R-:W-:Y:S01]  /*65d0*/  HMMA.16816.F32.BF16 R168, R4, R18, R140 ;  /* 0x0000001204a8723c */ /* 0x000fe2000004188c */
[----:B------:R-:W2:Y:S06]  /*65e0*/  LDSM.16.MT88.4 R16, [R227+0xd000] ;  /* 0x00d00000e310783b */ /* 0x000eac0000004200 */
        /* <DEDUP_REMOVED lines=10> */
[----:B-1----:R-:W-:Y:S07]  /*6690*/  HMMA.16816.F32.BF16 R176, R8, R12, R96 ;  /* 0x0000000c08b0723c */ /* 0x002fee0000041860 */
[----:B------:R-:W-:Y:S01]  /*66a0*/  IMAD.MOV.U32 R99, RZ, RZ, R182 ;  /* 0x000000ffff637224 */ /* 0x000fe200078e00b6 */
[----:B------:R-:W-:Y:S01]  /*66b0*/  HMMA.16816.F32.BF16 R184, R4, R14, R128 ;  /* 0x0000000e04b8723c */ /* 0x000fe20000041880 */
[----:B------:R-:W-:Y:S01]  /*66c0*/  MOV R98, R172 ;  /* 0x000000ac00627202 */ /* 0x000fe20000000f00 */
[----:B------:R-:W-:Y:S01]  /*66d0*/  IMAD.MOV.U32 R172, RZ, RZ, R58 ;  /* 0x000000ffffac7224 */ /* 0x000fe200078e003a */
[----:B------:R-:W-:Y:S01]  /*66e0*/  MOV R96, R143 ;  /* 0x0000008f00607202 */ /* 0x000fe20000000f00 */
[----:B------:R-:W-:Y:S01]  /*66f0*/  IMAD.MOV.U32 R143, RZ, RZ, R190 ;  /* 0x000000ffff8f7224 */ /* 0x000fe200078e00be */
[----:B------:R-:W-:-:S02]  /*6700*/  MOV R190, R41 ;  /* 0x0000002900be7202 */ /* 0x000fc40000000f00 */
[----:B------:R-:W-:Y:S01]  /*6710*/  IMAD.MOV.U32 R130, RZ, RZ, R2 ;  /* 0x000000ffff827224 */ /* 0x000fe200078e0002 */
[----:B------:R-:W-:Y:S01]  /*6720*/  HMMA.16816.F32.BF16 R180, R4, R12, R192 ;  /* 0x0000000c04b4723c */ /* 0x000fe200000418c0 */
[----:B------:R-:W-:Y:S01]  /*6730*/  FFMA.FTZ R2, R249, c[0x0][0x23c], -R22 ;  /* 0x00008f00f9027a23 */ /* 0x000fe20000010816 */
[----:B------:R-:W-:Y:S01]  /*6740*/  MOV R97, R43 ;  /* 0x0000002b00617202 */ /* 0x000fe20000000f00 */
[----:B------:R-:W-:Y:S01]  /*6750*/  IMAD.MOV.U32 R131, RZ, RZ, R106 ;  /* 0x000000ffff837224 */ /* 0x000fe200078e006a */
[----:B------:R-:W-:Y:S01]  /*6760*/  MOV R129, R86 ;  /* 0x0000005600817202 */ /* 0x000fe20000000f00 */
[----:B------:R-:W-:-:S03]  /*6770*/  IMAD.MOV.U32 R128, RZ, RZ, R87 ;  /* 0x000000ffff807224 */ /* 0x000fc600078e0057 */
[C---:B------:R-:W-:Y:S01]  /*6780*/  HMMA.16816.F32.BF16 R76, R8.reuse, R14, R76 ;  /* 0x0000000e084c723c */ /* 0x040fe2000004184c */
[----:B------:R-:W1:Y:S07]  /*6790*/  LDSM.16.MT88.4 R12, [R225+0xf000] ;  /* 0x00f00000e10c783b */ /* 0x000e6e0000004200 */
[-C--:B--2---:R-:W-:Y:S08]  /*67a0*/  HMMA.16816.F32.BF16 R192, R8, R16.reuse, R92 ;  /* 0x0000001008c0723c */ /* 0x084ff0000004185c */
[C---:B------:R-:W-:Y:S08]  /*67b0*/  HMMA.16816.F32.BF16 R196, R4.reuse, R16, R196 ;  /* 0x0000001004c4723c */ /* 0x040ff000000418c4 */
[-C--:B------:R-:W-:Y:S07]  /*67c0*/  HMMA.16816.F32.BF16 R200, R4, R18.reuse, R124 ;  /* 0x0000001204c8723c */ /* 0x080fee000004187c */
[----:B------:R-:W-:Y:S01]  /*67d0*/  MOV R124, R69 ;  /* 0x00000045007c7202 */ /* 0x000fe20000000f00 */
[----:B------:R-:W-:Y:S01]  /*67e0*/  HMMA.16816.F32.BF16 R56, R8, R18, R72 ;  /* 0x000000120838723c */ /* 0x000fe20000041848 */
[----:B------:R-:W2:Y:S01]  /*67f0*/  LDSM.16.MT88.4 R16, [R228+0xf000] ;  /* 0x00f00000e410783b */ /* 0x000ea20000004200 */
[----:B------:R-:W-:Y:S01]  /*6800*/  MOV R127, R62 ;  /* 0x0000003e007f7202 */ /* 0x000fe20000000f00 */
[----:B------:R-:W-:Y:S01]  /*6810*/  IMAD.MOV.U32 R126, RZ, RZ, R84 ;  /* 0x000000ffff7e7224 */ /* 0x000fe200078e0054 */
[----:B------:R-:W-:-:S04]  /*6820*/  MOV R125, R85 ;  /* 0x00000055007d7202 */ /* 0x000fc80000000f00 */
[C---:B------:R-:W-:Y:S01]  /*6830*/  HMMA.16816.F32.BF16 R92, R4.reuse, R26, R204 ;  /* 0x0000001a045c723c */ /* 0x040fe200000418cc */
[----:B------:R3:W-:Y:S07]  /*6840*/  MUFU.EX2 R27, R2 ;  /* 0x00000002001b7308 */ /* 0x0007ee0000000800 */
[-C--:B-1----:R-:W-:Y:S07]  /*6850*/  HMMA.16816.F32.BF16 R72, R4, R12.reuse, R208 ;  /* 0x0000000c0448723c */ /* 0x082fee00000418d0 */
[----:B------:R-:W-:Y:S01]  /*6860*/  IMAD.MOV.U32 R211, RZ, RZ, R142 ;  /* 0x000000ffffd37224 */ /* 0x000fe200078e008e */
[----:B------:R-:W-:Y:S01]  /*6870*/  MOV R142, R189 ;  /* 0x000000bd008e7202 */ /* 0x000fe20000000f00 */
[----:B------:R-:W-:Y:S01]  /*6880*/  HMMA.16816.F32.BF16 R68, R8, R12, R88 ;  /* 0x0000000c0844723c */ /* 0x000fe20000041858 */
[----:B------:R-:W-:Y:S01]  /*6890*/  IMAD.MOV.U32 R189, RZ, RZ, R40 ;  /* 0x000000ffffbd7224 */ /* 0x000fe200078e0028 */
[----:B------:R-:W-:Y:S01]  /*68a0*/  MOV R208, R52 ;  /* 0x0000003400d07202 */ /* 0x000fe20000000f00 */
[----:B---3--:R-:W-:Y:S01]  /*68b0*/  FFMA.FTZ R2, R247, c[0x0][0x23c], -R22 ;  /* 0x00008f00f7027a23 */ /* 0x008fe20000010816 */
[----:B------:R-:W-:Y:S01]  /*68c0*/  MOV R209, R54 ;  /* 0x0000003600d17202 */ /* 0x000fe20000000f00 */
[----:B------:R-:W-:-:S02]  /*68d0*/  IMAD.MOV.U32 R210, RZ, RZ, R175 ;  /* 0x000000ffffd27224 */ /* 0x000fc400078e00af */
[----:B------:R-:W-:Y:S01]  /*68e0*/  IMAD.MOV.U32 R175, RZ, RZ, R53 ;  /* 0x000000ffffaf7224 */ /* 0x000fe200078e0035 */
[C---:B------:R-:W-:Y:S07]  /*68f0*/  HMMA.16816.F32.BF16 R88, R4.reuse, R24, R220 ;  /* 0x000000180458723c */ /* 0x040fee00000418dc */
        /* <DEDUP_REMOVED lines=9> */
[----:B------:R1:W3:Y:S01]  /*6990*/  MUFU.EX2 R60, R2 ;  /* 0x00000002003c7308 */ /* 0x0002e20000000800 */
[----:B------:R-:W-:Y:S01]  /*69a0*/  IMAD.MOV.U32 R140, RZ, RZ, R104 ;  /* 0x000000ffff8c7224 */ /* 0x000fe200078e0068 */
[----:B------:R-:W-:Y:S01]  /*69b0*/  MOV R221, R107 ;  /* 0x0000006b00dd7202 */ /* 0x000fe20000000f00 */
[C---:B------:R-:W-:Y:S08]  /*69c0*/  HMMA.16816.F32.BF16 R40, R4.reuse, R14, R120 ;  /* 0x0000000e0428723c */ /* 0x040ff00000041878 */
[----:B--2---:R-:W-:Y:S01]  /*69d0*/  HMMA.16816.F32.BF16 R104, R4, R16, R216 ;  /* 0x000000100468723c */ /* 0x004fe200000418d8 */
[----:B-1----:R-:W-:-:S06]  /*69e0*/  FFMA.FTZ R2, R245, c[0x0][0x23c], -R22 ;  /* 0x00008f00f5027a23 */ /* 0x002fcc0000010816 */
[----:B------:R-:W-:Y:S01]  /*69f0*/  MOV R219, R61 ;  /* 0x0000003d00db7202 */ /* 0x000fe20000000f00 */
[C---:B------:R-:W-:Y:S01]  /*6a00*/  HMMA.16816.F32.BF16 R52, R8.reuse, R14, R48 ;  /* 0x0000000e0834723c */ /* 0x040fe20000041830 */
[----:B------:R1:W-:Y:S01]  /*6a10*/  MUFU.EX2 R61, R2 ;  /* 0x00000002003d7308 */ /* 0x0003e20000000800 */
[----:B------:R-:W2:Y:S06]  /*6a20*/  LDSM.16.MT88.4 R12, [R227+0xf000] ;  /* 0x00f00000e30c783b */ /* 0x000eac0000004200 */
[----:B------:R-:W-:Y:S01]  /*6a30*/  HMMA.16816.F32.BF16 R84, R8, R24, R112 ;  /* 0x000000180854723c */ /* 0x000fe20000041870 */
[----:B------:R-:W-:Y:S07]  /*6a40*/  LDSM.16.MT88.4 R112, [R228+0xf800] ;  /* 0x00f80000e470783b */ /* 0x000fee0000004200 */
[----:B------:R-:W-:Y:S01]  /*6a50*/  HMMA.16816.F32.BF16 R108, R4, R18, R108 ;  /* 0x00000012046c723c */ /* 0x000fe2000004186c */
[----:B-1----:R-:W-:-:S04]  /*6a60*/  FFMA.FTZ R2, R244, c[0x0][0x23c], -R22 ;  /* 0x00008f00f4027a23 */ /* 0x002fc80000010816 */
[----:B------:R1:W-:Y:S03]  /*6a70*/  MUFU.EX2 R62, R2 ;  /* 0x00000002003e7308 */ /* 0x0003e60000000800 */
[C---:B------:R-:W-:Y:S08]  /*6a80*/  HMMA.16816.F32.BF16 R36, R8.reuse, R18, R36 ;  /* 0x000000120824723c */ /* 0x040ff00000041824 */
[----:B------:R-:W-:Y:S01]  /*6a90*/  HMMA.16816.F32.BF16 R100, R8, R16, R100 ;  /* 0x000000100864723c */ /* 0x000fe20000041864 */
[----:B-1----:R-:W-:-:S02]  /*6aa0*/  FFMA.FTZ R2, R219, c[0x0][0x23c], -R21 ;  /* 0x00008f00db027a23 */ /* 0x002fc40000010815 */
        /* <DEDUP_REMOVED lines=11> */
[C---:B--2---:R-:W-:Y:S01]  /*6b60*/  HMMA.16816.F32.BF16 R120, R4.reuse, R12, R212 ;  /* 0x0000000c0478723c */ /* 0x044fe200000418d4 */
[----:B------:R1:W-:Y:S07]  /*6b70*/  MUFU.EX2 R23, R2 ;  /* 0x0000000200177308 */ /* 0x0003ee0000000800 */
[----:B------:R-:W-:Y:S01]  /*6b80*/  HMMA.16816.F32.BF16 R48, R4, R14, R156 ;  /* 0x0000000e0430723c */ /* 0x000fe2000004189c */
[----:B------:R-:W-:Y:S07]  /*6b90*/  LDSM.16.MT88.4 R156, [R225+0xd800] ;  /* 0x00d80000e19c783b */ /* 0x000fee0000004200 */
[----:B------:R-:W-:Y:S01]  /*6ba0*/  HMMA.16816.F32.BF16 R116, R8, R12, R116 ;  /* 0x0000000c0874723c */ /* 0x000fe20000041874 */
[----:B-1----:R-:W-:-:S04]  /*6bb0*/  FFMA.FTZ R2, R251, c[0x0][0x23c], -R21 ;  /* 0x00008f00fb027a23 */ /* 0x002fc80000010815 */
[----:B------:R1:W2:Y:S03]  /*6bc0*/  MUFU.EX2 R24, R2 ;  /* 0x0000000200187308 */ /* 0x0002a60000000800 */
[----:B------:R-:W-:Y:S01]  /*6bd0*/  HMMA.16816.F32.BF16 R12, R8, R14, R80 ;  /* 0x0000000e080c723c */ /* 0x000fe20000041850 */
[----:B------:R-:W-:Y:S01]  /*6be0*/  FADD.FTZ R4, R232, R233 ;  /* 0x000000e9e8047221 */ /* 0x000fe20000010000 */
[----:B------:R-:W-:Y:S01]  /*6bf0*/  LDSM.16.MT88.4 R80, [R225+0xf800] ;  /* 0x00f80000e150783b */ /* 0x000fe20000004200 */
[----:B-1----:R-:W-:-:S04]  /*6c00*/  FFMA.FTZ R2, R248, c[0x0][0x23c], -R21 ;  /* 0x00008f00f8027a23 */ /* 0x002fc80000010815 */
[----:B------:R1:W-:Y:S02]  /*6c10*/  MUFU.EX2 R25, R2 ;  /* 0x0000000200197308 */ /* 0x0003e40000000800 */
[----:B-1----:R-:W-:-:S06]  /*6c20*/  FFMA.FTZ R2, R246, c[0x0][0x23c], -R21 ;  /* 0x00008f00f6027a23 */ /* 0x002fcc0000010815 */
[----:B------:R1:W4:Y:S02]  /*6c30*/  MUFU.EX2 R26, R2 ;  /* 0x00000002001a7308 */ /* 0x0003240000000800 */
[----:B-1----:R-:W-:Y:S01]  /*6c40*/  FFMA.FTZ R2, R219, c[0x0][0x23c], -R20 ;  /* 0x00008f00db027a23 */ /* 0x002fe20000010814 */
[----:B------:R-:W-:Y:S01]  /*6c50*/  MOV R219, R220 ;  /* 0x000000dc00db7202 */ /* 0x000fe20000000f00 */
[----:B------:R-:W-:Y:S01]  /*6c60*/  IMAD.MOV.U32 R220, RZ, RZ, R221 ;  /* 0x000000ffffdc7224 */ /* 0x000fe200078e00dd */
[----:B------:R-:W-:-:S03]  /*6c70*/  MOV R221, R222 ;  /* 0x000000de00dd7202 */ /* 0x000fc60000000f00 */
        /* <DEDUP_REMOVED lines=14> */
[----:B------:R-:W-:Y:S01]  /*6d60*/  FADD.FTZ R6, R230, R231 ;  /* 0x000000e7e6067221 */ /* 0x000fe20000010000 */
[----:B------:R-:W-:Y:S01]  /*6d70*/  MOV R246, R99 ;  /* 0x0000006300f67202 */ /* 0x000fe20000000f00 */
[--C-:B-1----:R-:W-:Y:S01]  /*6d80*/  FFMA.FTZ R2, R219, c[0x0][0x23c], -R20.reuse ;  /* 0x00008f00db027a23 */ /* 0x102fe20000010814 */
[----:B------:R1:W5:Y:S01]  /*6d90*/  LDL.LU R238, [R1+0xa0] ;  /* 0x0000a00001ee7983 */ /* 0x0003620000300800 */
[----:B------:R-:W-:Y:S01]  /*6da0*/  MOV R219, R220 ;  /* 0x000000dc00db7202 */ /* 0x000fe20000000f00 */
[----:B------:R-:W-:Y:S01]  /*6db0*/  IMAD.MOV.U32 R220, RZ, RZ, R221 ;  /* 0x000000ffffdc7224 */ /* 0x000fe200078e00dd */
        /* <DEDUP_REMOVED lines=16> */
[--C-:B--2---:R-:W-:Y:S01]  /*6ec0*/  FFMA.FTZ R2, R252, c[0x0][0x23c], -R20.reuse ;  /* 0x00008f00fc027a23 */ /* 0x104fe20000010814 */
[----:B------:R2:W5:Y:S03]  /*6ed0*/  LDL.LU R237, [R1+0x9c] ;  /* 0x00009c0001ed7983 */ /* 0x0005660000300800 */
[----:B------:R1:W-:Y:S02]  /*6ee0*/  MUFU.EX2 R22, R2 ;  /* 0x0000000200167308 */ /* 0x0003e40000000800 */
[----:B-1----:R-:W-:-:S06]  /*6ef0*/  FFMA.FTZ R2, R250, c[0x0][0x23c], -R20 ;  /* 0x00008f00fa027a23 */ /* 0x002fcc0000010814 */
[----:B------:R1:W-:Y:S02]  /*6f00*/  MUFU.EX2 R20, R2 ;  /* 0x0000000200147308 */ /* 0x0003e40000000800 */
[----:B-1----:R-:W-:Y:S02]  /*6f10*/  FFMA.FTZ R2, R219, c[0x0][0x23c], -R0 ;  /* 0x00008f00db027a23 */ /* 0x002fe40000010800 */
        /* <DEDUP_REMOVED lines=56> */
[----:B-1----:R-:W-:-:S02]  /*72a0*/  FFMA.FTZ R2, R219, c[0x0][0x23c], -R0 ;  /* 0x00008f00db027a23 */ /* 0x002fc40000010800 */
        /* <DEDUP_REMOVED lines=15> */
[----:B------:R-:W-:Y:S01]  /*73a0*/  FADD.FTZ R8, R213, R212 ;  /* 0x000000d4d5087221 */ /* 0x000fe20000010000 */
[----:B------:R-:W-:Y:S01]  /*73b0*/  MOV R214, R220 ;  /* 0x000000dc00d67202 */ /* 0x000fe20000000f00 */
[----:B------:R-:W-:Y:S01]  /*73c0*/  IMAD.MOV.U32 R172, RZ, RZ, R235 ;  /* 0x000000ffffac7224 */ /* 0x000fe200078e00eb */
[----:B------:R-:W-:Y:S01]  /*73d0*/  MOV R222, R211 ;  /* 0x000000d300de7202 */ /* 0x000fe20000000f00 */
[----:B------:R-:W-:Y:S01]  /*73e0*/  IMAD.MOV.U32 R124, RZ, RZ, R128 ;  /* 0x000000ffff7c7224 */ /* 0x000fe200078e0080 */
[----:B------:R-:W-:Y:S02]  /*73f0*/  MOV R207, R215 ;  /* 0x000000d700cf7202 */ /* 0x000fe40000000f00 */
[----:B------:R-:W-:Y:S02]  /*7400*/  MOV R212, R216 ;  /* 0x000000d800d47202 */ /* 0x000fe40000000f00 */
[----:B------:R-:W-:-:S02]  /*7410*/  MOV R223, R126 ;  /* 0x0000007e00df7202 */ /* 0x000fc40000000f00 */
[----:B------:R-:W-:Y:S01]  /*7420*/  MOV R218, R127 ;  /* 0x0000007f00da7202 */ /* 0x000fe20000000f00 */
[----:B------:R1:W-:Y:S01]  /*7430*/  MUFU.EX2 R16, R2 ;  /* 0x0000000200107308 */ /* 0x0003e20000000800 */
[----:B------:R-:W-:Y:S02]  /*7440*/  MOV R211, R129 ;  /* 0x0000008100d37202 */ /* 0x000fe40000000f00 */
[----:B------:R-:W-:Y:S02]  /*7450*/  MOV R131, R188 ;  /* 0x000000bc00837202 */ /* 0x000fe40000000f00 */
[----:B------:R-:W-:Y:S01]  /*7460*/  MOV R190, R174 ;  /* 0x000000ae00be7202 */ /* 0x000fe20000000f00 */
[----:B------:R-:W-:Y:S01]  /*7470*/  FFMA.FTZ R0, R234, c[0x0][0x23c], -R0 ;  /* 0x00008f00ea007a23 */ /* 0x000fe20000010800 */
[----:B------:R-:W-:Y:S01]  /*7480*/  MOV R126, R130 ;  /* 0x00000082007e7202 */ /* 0x000fe20000000f00 */
[----:B------:R-:W-:Y:S01]  /*7490*/  IMAD.MOV.U32 R220, RZ, RZ, R125 ;  /* 0x000000ffffdc7224 */ /* 0x000fe200078e007d */
[----:B------:R-:W-:Y:S01]  /*74a0*/  MOV R128, R96 ;  /* 0x0000006000807202 */ /* 0x000fe20000000f00 */
[----:B------:R-:W-:Y:S01]  /*74b0*/  IMAD.MOV.U32 R130, RZ, RZ, R143 ;  /* 0x000000ffff827224 */ /* 0x000fe200078e008f */
[----:B------:R-:W-:Y:S01]  /*74c0*/  MOV R96, R189 ;  /* 0x000000bd00607202 */ /* 0x000fe20000000f00 */
[----:B------:R-:W-:Y:S01]  /*74d0*/  FADD.FTZ R8, R246, R8 ;  /* 0x00000008f6087221 */ /* 0x000fe20000010000 */
[----:B------:R-:W-:Y:S01]  /*74e0*/  MOV R127, R142 ;  /* 0x0000008e007f7202 */ /* 0x000fe20000000f00 */
[----:B------:R-:W-:Y:S01]  /*74f0*/  FADD.FTZ R10, R207, R6 ;  /* 0x00000006cf0a7221 */ /* 0x000fe20000010000 */
[----:B------:R-:W-:Y:S01]  /*7500*/  MOV R143, R172 ;  /* 0x000000ac008f7202 */ /* 0x000fe20000000f00 */
[----:B-1----:R-:W-:Y:S01]  /*7510*/  FADD.FTZ R2, R214, R4 ;  /* 0x00000004d6027221 */ /* 0x002fe20000010000 */
[----:B------:R-:W-:Y:S01]  /*7520*/  MOV R188, R175 ;  /* 0x000000af00bc7202 */ /* 0x000fe20000000f00 */
[----:B------:R-:W-:Y:S01]  /*7530*/  FADD.FTZ R9, R212, R5 ;  /* 0x00000005d4097221 */ /* 0x000fe20000010000 */
[----:B------:R-:W-:Y:S01]  /*7540*/  MOV R219, R126 ;  /* 0x0000007e00db7202 */ /* 0x000fe20000000f00 */
[----:B------:R-:W-:Y:S01]  /*7550*/  IMAD.MOV.U32 R189, RZ, RZ, R173 ;  /* 0x000000ffffbd7224 */ /* 0x000fe200078e00ad */
        /* <DEDUP_REMOVED lines=14> */
[----:B------:R-:W-:-:S02]  /*7640*/  MOV R130, R191 ;  /* 0x000000bf00827202 */ /* 0x000fc40000000f00 */
[----:B------:R-:W-:Y:S01]  /*7650*/  MOV R251, R96 ;  /* 0x0000006000fb7202 */ /* 0x000fe20000000f00 */
[----:B------:R-:W1:Y:S01]  /*7660*/  LDSM.16.MT88.4 R188, [R228+0xd800] ;  /* 0x00d80000e4bc783b */ /* 0x000e620000004200 */
[----:B------:R-:W-:-:S03]  /*7670*/  MOV R211, R98 ;  /* 0x0000006200d37202 */ /* 0x000fc60000000f00 */
[----:B------:R-:W1:Y:S04]  /*7680*/  LDSM.16.MT88.4 R204, [R227+0xd800] ;  /* 0x00d80000e3cc783b */ /* 0x000e680000004200 */
[----:B------:R-:W2:Y:S01]  /*7690*/  LDSM.16.MT88.4 R96, [R226+0xf800] ;  /* 0x00f80000e260783b */ /* 0x000ea20000004200 */
[----:B------:R3:W3:Y:S01]  /*76a0*/  MUFU.EX2 R18, R0 ;  /* 0x0000000000127308 */ /* 0x0006e20000000800 */
        /* <DEDUP_REMOVED lines=8> */
[----:B------:R1:W5:Y:S01]  /*7730*/  LDL.LU R234, [R1+0x90] ;  /* 0x0000900001ea7983 */ /* 0x0003620000300800 */
[----:B------:R-:W-:-:S02]  /*7740*/  MOV R124, R128 ;  /* 0x00000080007c7202 */ /* 0x000fc40000000f00 */
[----:B------:R-:W-:Y:S01]  /*7750*/  MOV R127, R131 ;  /* 0x00000083007f7202 */ /* 0x000fe20000000f00 */
[----:B------:R-:W-:Y:S01]  /*7760*/  IMAD.MOV.U32 R245, RZ, RZ, R126 ;  /* 0x000000fffff57224 */ /* 0x000fe200078e007e */
[----:B------:R-:W-:Y:S01]  /*7770*/  MOV R249, R124 ;  /* 0x0000007c00f97202 */ /* 0x000fe20000000f00 */
[----:B------:R2:W5:Y:S01]  /*7780*/  LDL.LU R233, [R1+0x8c] ;  /* 0x00008c0001e97983 */ /* 0x0005620000300800 */
[----:B------:R-:W-:Y:S02]  /*7790*/  MOV R247, R125 ;  /* 0x0000007d00f77202 */ /* 0x000fe40000000f00 */
[----:B------:R-:W-:Y:S01]  /*77a0*/  MOV R244, R127 ;  /* 0x0000007f00f47202 */ /* 0x000fe20000000f00 */
[----:B---3--:R-:W-:Y:S01]  /*77b0*/  FADD.FTZ R0, R248, R2 ;  /* 0x00000002f8007221 */ /* 0x008fe20000010000 */
[----:B------:R-:W-:Y:S01]  /*77c0*/  F2FP.BF16.PACK_AB R128, R60, R27 ;  /* 0x0000001b3c80723e */ /* 0x000fe200000010ff */
[----:B------:R3:W5:Y:S01]  /*77d0*/  LDL.LU R232, [R1+0x88] ;  /* 0x0000880001e87983 */ /* 0x0007620000300800 */
[----:B------:R-:W-:-:S02]  /*77e0*/  F2FP.BF16.PACK_AB R129, R24, R23 ;  /* 0x000000171881723e */ /* 0x000fc400000010ff */
[----:B------:R-:W-:Y:S02]  /*77f0*/  F2FP.BF16.PACK_AB R130, R62, R61 ;  /* 0x0000003d3e82723e */ /* 0x000fe400000010ff */
[----:B----4-:R-:W-:Y:S02]  /*7800*/  F2FP.BF16.PACK_AB R131, R26, R25 ;  /* 0x000000191a83723e */ /* 0x010fe400000010ff */
[----:B------:R-:W-:Y:S02]  /*7810*/  F2FP.BF16.PACK_AB R124, R21, R19 ;  /* 0x00000013157c723e */ /* 0x000fe400000010ff */
[----:B------:R-:W-:Y:S02]  /*7820*/  F2FP.BF16.PACK_AB R125, R17, R11 ;  /* 0x0000000b117d723e */ /* 0x000fe400000010ff */
[----:B------:R-:W-:Y:S02]  /*7830*/  F2FP.BF16.PACK_AB R126, R20, R22 ;  /* 0x00000016147e723e */ /* 0x000fe400000010ff */
[----:B------:R-:W-:Y:S01]  /*7840*/  F2FP.BF16.PACK_AB R127, R18, R16 ;  /* 0x00000010127f723e */ /* 0x000fe200000010ff */
[----:B-1----:R-:W-:Y:S01]  /*7850*/  HMMA.16816.F32.BF16 R116, R128, R4, R116 ;  /* 0x000000048074723c */ /* 0x002fe20000041874 */
[----:B------:R-:W-:Y:S01]  /*7860*/  FADD.FTZ R2, R251, R10 ;  /* 0x0000000afb027221 */ /* 0x000fe20000010000 */
[----:B------:R3:W5:Y:S01]  /*7870*/  LDL.LU R231, [R1+0x84] ;  /* 0x0000840001e77983 */ /* 0x0007620000300800 */
[----:B------:R-:W-:-:S05]  /*7880*/  FADD.FTZ R0, R247, R0 ;  /* 0x00000000f7007221 */ /* 0x000fca0000010000 */
[----:B------:R-:W-:Y:S01]  /*7890*/  HMMA.16816.F32.BF16 R120, R124, R4, R120 ;  /* 0x000000047c78723c */ /* 0x000fe20000041878 */
[----:B------:R-:W-:Y:S01]  /*78a0*/  FADD.FTZ R2, R249, R2 ;  /* 0x00000002f9027221 */ /* 0x000fe20000010000 */
[----:B------:R3:W5:Y:S05]  /*78b0*/  LDL.LU R230, [R1+0x80] ;  /* 0x0000800001e67983 */ /* 0x00076a0000300800 */
[----:B------:R-:W-:Y:S01]  /*78c0*/  FADD.FTZ R5, R244, R9 ;  /* 0x00000009f4057221 */ /* 0x000fe20000010000 */
[----:B------:R-:W-:Y:S01]  /*78d0*/  HMMA.16816.F32.BF16 R176, R128, R188, R176 ;  /* 0x000000bc80b0723c */ /* 0x000fe200000418b0 */
[----:B------:R-:W-:Y:S01]  /*78e0*/  FADD.FTZ R4, R245, R8 ;  /* 0x00000008f5047221 */ /* 0x000fe20000010000 */
[----:B------:R3:W5:Y:S01]  /*78f0*/  LDL.LU R229, [R1+0x7c] ;  /* 0x00007c0001e57983 */ /* 0x0007620000300800 */
[----:B------:R-:W-:-:S02]  /*7900*/  FADD.FTZ R5, R212, R5 ;  /* 0x00000005d4057221 */ /* 0x000fc40000010000 */
[----:B------:R-:W-:Y:S01]  /*7910*/  FADD.FTZ R8, R213, R4 ;  /* 0x00000004d5087221 */ /* 0x000fe20000010000 */
[----:B------:R3:W5:Y:S01]  /*7920*/  LDL.LU R224, [R1+0x78] ;  /* 0x0000780001e07983 */ /* 0x0007620000300800 */
[----:B------:R-:W-:Y:S01]  /*7930*/  FADD.FTZ R4, R214, R0 ;  /* 0x00000000d6047221 */ /* 0x000fe20000010000 */
[----:B------:R-:W-:Y:S01]  /*7940*/  HMMA.16816.F32.BF16 R180, R124, R188, R180 ;  /* 0x000000bc7cb4723c */ /* 0x000fe200000418b4 */
[----:B------:R-:W-:Y:S02]  /*7950*/  FADD.FTZ R2, R215, R2 ;  /* 0x00000002d7027221 */ /* 0x000fe40000010000 */
[----:B------:R-:W-:Y:S02]  /*7960*/  FADD.FTZ R0, R216, R5 ;  /* 0x00000005d8007221 */ /* 0x000fe40000010000 */
[----:B------:R-:W-:-:S03]  /*7970*/  FADD.FTZ R5, R217, R8 ;  /* 0x00000008d9057221 */ /* 0x000fc60000010000 */
[-C--:B------:R-:W-:Y:S08]  /*7980*/  HMMA.16816.F32.BF16 R184, R124, R190.reuse, R184 ;  /* 0x000000be7cb8723c */ /* 0x080ff000000418b8 */
[C---:B------:R-:W-:Y:S08]  /*7990*/  HMMA.16816.F32.BF16 R188, R128.reuse, R190, R76 ;  /* 0x000000be80bc723c */ /* 0x040ff0000004184c */
        /* <DEDUP_REMOVED lines=64> */
[----:B------:R-:W-:Y:S01]  /*7da0*/  FADD.FTZ R0, R18, R0 ;  /* 0x0000000012007221 */ /* 0x000fe20000010000 */
[----:B------:R3:W-:Y:S01]  /*7db0*/  STL [R1+0x30], R5 ;  /* 0x0000300501007387 */ /* 0x0007e20000100800 */
[----:B------:R-:W-:-:S03]  /*7dc0*/  FADD.FTZ R2, R20, R2 ;  /* 0x0000000214027221 */ /* 0x000fc60000010000 */
[----:B------:R3:W-:Y:S04]  /*7dd0*/  STL [R1+0x2c], R4 ;  /* 0x00002c0401007387 */ /* 0x0007e80000100800 */
[----:B------:R3:W-:Y:S04]  /*7de0*/  STL [R1+0x38], R0 ;  /* 0x0000380001007387 */ /* 0x0007e80000100800 */
[----:B------:R3:W-:Y:S01]  /*7df0*/  STL [R1+0x34], R2 ;  /* 0x0000340201007387 */ /* 0x0007e20000100800 */
[----:B------:R-:W-:Y:S05]  /*7e00*/  @!P0 BRA `(.L_x_219) ;  /* 0x000051a000008947 */ /* 0x000fea0003800000 */
[----:B------:R-:W2:Y:S01]  /*7e10*/  LDL R143, [R1+0x50] ;  /* 0x00005000018f7983 */ /* 0x000ea20000100800 */
[----:B------:R-:W-:Y:S01]  /*7e20*/  IMAD.MOV.U32 R139, RZ, RZ, R135 ;  /* 0x000000ffff8b7224 */ /* 0x000fe200078e0087 */
[----:B------:R-:W-:Y:S01]  /*7e30*/  MOV R141, R3 ;  /* 0x00000003008d7202 */ /* 0x000fe20000000f00 */
[----:B------:R-:W-:Y:S01]  /*7e40*/  IMAD.MOV.U32 R132, RZ, RZ, R136 ;  /* 0x000000ffff847224 */ /* 0x000fe200078e0088 */
[----:B------:R-:W4:Y:S01]  /*7e50*/  LDL.64 R210, [R1+0x40] ;  /* 0x0000400001d27983 */ /* 0x000f220000100a00 */
[----:B------:R-:W-:Y:S01]  /*7e60*/  IMAD.MOV.U32 R140, RZ, RZ, R134 ;  /* 0x000000ffff8c7224 */ /* 0x000fe200078e0086 */
[----:B------:R-:W-:-:S02]  /*7e70*/  ULDC.64 UR6, c[0x0][0x1a0] ;  /* 0x0000680000067ab9 */ /* 0x000fc40000000a00 */
[----:B------:R-:W-:Y:S02]  /*7e80*/  ULEA.HI.SX32 UR16, UR8, 0xfffffffe, 0x1a ;  /* 0xfffffffe08107891 */ /* 0x000fe4000f8fd23f */
[----:B------:R-:W-:Y:S02]  /*7e90*/  USHF.L.U64.HI UR12, UR6, 0x4, UR7 ;  /* 0x00000004060c7899 */ /* 0x000fe40008010207 */
[----:B------:R-:W-:Y:S01]  /*7ea0*/  USHF.L.U32 UR14, UR6, 0x4, URZ ;  /* 0x00000004060e7899 */ /* 0x000fe2000800063f */
[----:B--2---:R-:W-:Y:S02]  /*7eb0*/  ISETP.GE.AND P2, PT, R143, c[0x0][0x220], PT ;  /* 0x000088008f007a0c */ /* 0x004fe40003f46270 */
[----:B----4-:R-:W-:Y:S01]  /*7ec0*/  ISETP.GE.AND P3, PT, R210, c[0x0][0x220], PT ;  /* 0x00008800d2007a0c */ /* 0x010fe20003f66270 */
[----:B------:R-:W-:Y:S05]  /*7ed0*/  BRA `(.L_x_220) ;  /* 0x000004e000007947 */ /* 0x000fea0003800000 */
.L_x_222:
        /* <DEDUP_REMOVED lines=24> */
[----:B------:R-:W-:Y:S01]  /*8060*/  @!P3 LEA R16, P6, R2, c[0x0][0x168], 0x1 ;  /* 0x00005a000210ba11 */ /* 0x000fe200078c08ff */
        /* <DEDUP_REMOVED lines=15> */
[----:B------:R-:W-:Y:S02]  /*8160*/  @!P3 LEA R10, P6, R0, c[0x0][0x168], 0x1 ;  /* 0x00005a00000aba11 */ /* 0x000fe400078c08ff */
[----:B------:R-:W-:Y:S01]  /*8170*/  IADD3.X R2, R4, UR9, RZ, P5, !PT ;  /* 0x0000000904027c10 */ /* 0x000fe2000affe4ff */
[----:B------:R1:W-:Y:S01]  /*8180*/  @P2 STS.128 [R243+0xa800], RZ ;  /* 0x00a800fff3002388 */ /* 0x0003e20000000c00 */
[C---:B------:R-:W-:Y:S02]  /*8190*/  IADD3 R3, P0, R0.reuse, UR11, RZ ;  /* 0x0000000b00037c10 */ /* 0x040fe4000ff1e0ff */
[C-C-:B------:R-:W-:Y:S01]  /*81a0*/  @!P3 LEA.HI.X R11, R0.reuse, c[0x0][0x16c], R2.reuse, 0x1, P6 ;  /* 0x00005b00000bba11 */ /* 0x140fe200030f0c02 */
[----:B------:R-:W-:Y:S01]  /*81b0*/  @!PT LDS RZ, [RZ] ;  /* 0x00000000fffff984 */ /* 0x000fe20000000800 */
[----:B------:R-:W-:Y:S01]  /*81c0*/  @!PT LDS RZ, [RZ] ;  /* 0x00000000fffff984 */ /* 0x000fe20000000800 */
[----:B------:R-:W-:Y:S01]  /*81d0*/  @!PT LDS RZ, [RZ] ;  /* 0x00000000fffff984 */ /* 0x000fe20000000800 */
[----:B------:R1:W-:Y:S01]  /*81e0*/  @!P2 LDGSTS.E.BYPASS.LTC128B.128 [R243+0xa800], [R12.64+0x80] ;  /* 0x0a8000800cf3afae */ /* 0x0003e2000b901d52 */
[C---:B------:R-:W-:Y:S02]  /*81f0*/  @!P3 LEA R8, P5, R3.reuse, c[0x0][0x168], 0x1 ;  /* 0x00005a000308ba11 */ /* 0x040fe400078a08ff */
[----:B--2---:R-:W-:Y:S01]  /*8200*/  @!P2 LEA R6, P1, R0, c[0x0][0x168], 0x1 ;  /* 0x00005a000006aa11 */ /* 0x004fe200078208ff */
[----:B------:R1:W-:Y:S01]  /*8210*/  @P3 STS.128 [R243+0x9000], RZ ;  /* 0x009000fff3003388 */ /* 0x0003e20000000c00 */
[----:B------:R-:W-:Y:S02]  /*8220*/  IADD3.X R5, R2, UR9, RZ, P0, !PT ;  /* 0x0000000902057c10 */ /* 0x000fe400087fe4ff */
[----:B------:R-:W-:Y:S01]  /*8230*/  @!P2 LEA.HI.X R7, R0, c[0x0][0x16c], R2, 0x1, P1 ;  /* 0x00005b000007aa11 */ /* 0x000fe200008f0c02 */
[----:B------:R-:W-:Y:S01]  /*8240*/  @!PT LDS RZ, [RZ] ;  /* 0x00000000fffff984 */ /* 0x000fe20000000800 */
[----:B------:R-:W-:Y:S01]  /*8250*/  @!PT LDS RZ, [RZ] ;  /* 0x00000000fffff984 */ /* 0x000fe20000000800 */
[----:B------:R-:W-:Y:S01]  /*8260*/  @!PT LDS RZ, [RZ] ;  /* 0x00000000fffff984 */ /* 0x000fe20000000800 */
[----:B------:R1:W-:Y:S01]  /*8270*/  @!P3 LDGSTS.E.BYPASS.LTC128B.128 [R243+0x9000], [R10.64] ;  /* 0x090000000af3bfae */ /* 0x0003e2000b901d52 */
[C-C-:B------:R-:W-:Y:S02]  /*8280*/  @!P3 LEA.HI.X R9, R3.reuse, c[0x0][0x16c], R5.reuse, 0x1, P5 ;  /* 0x00005b000309ba11 */ /* 0x140fe400028f0c05 */
[C---:B------:R-:W-:Y:S01]  /*8290*/  @!P2 LEA R4, P0, R3.reuse, c[0x0][0x168], 0x1 ;  /* 0x00005a000304aa11 */ /* 0x040fe200078008ff */
        /* <DEDUP_REMOVED lines=18> */
.L_x_220:
[----:B---3--:R-:W2:Y:S01]  /*83c0*/  LDL.64 R2, [R1+0x60] ;  /* 0x0000600001027983 */ /* 0x008ea20000100a00 */
[----:B------:R-:W-:Y:S04]  /*83d0*/  DEPBAR.LE SB0, 0x0 ;  /* 0x000080000000791a */ /* 0x000fe80000000000 */
[----:B------:R-:W-:Y:S01]  /*83e0*/  USHF.R.S32.HI UR4, URZ, 0x1f, UR16 ;  /* 0x0000001f3f047899 */ /* 0x000fe20008011410 */
[----:B------:R-:W3:Y:S01]  /*83f0*/  LDL R6, [R1+0x54] ;  /* 0x0000540001067983 */ /* 0x000ee20000100800 */
[----:B------:R-:W-:Y:S02]  /*8400*/  UIMAD.WIDE.U32 UR20, UR16, UR6, URZ ;  /* 0x00000006101472a5 */ /* 0x000fe4000f8e003f */
[----:B------:R-:W-:Y:S01]  /*8410*/  UIMAD UR4, UR4, UR6, URZ ;  /* 0x00000006040472a4 */ /* 0x000fe2000f8e023f */
[----:B------:R-:W-:Y:S03]  /*8420*/  BAR.SYNC.DEFER_BLOCKING 0x0 ;  /* 0x0000000000007b1d */ /* 0x000fe60000010000 */
[----:B------:R-:W-:Y:S01]  /*8430*/  UIMAD UR4, UR16, UR7, UR4 ;  /* 0x00000007100472a4 */ /* 0x000fe2000f8e0204 */
[----:B------:R-:W-:Y:S02]  /*8440*/  MOV R4, UR20 ;  /* 0x0000001400047c02 */ /* 0x000fe40008000f00 */
[----:B------:R-:W-:Y:S01]  /*8450*/  MOV R5, UR21 ;  /* 0x0000001500057c02 */ /* 0x000fe20008000f00 */
[----:B------:R-:W-:Y:S06]  /*8460*/  UIADD3 UR4, UR21, UR4, URZ ;  /* 0x0000000415047290 */ /* 0x000fec000fffe03f */
[----:B------:R-:W-:Y:S01]  /*8470*/  MOV R0, UR4 ;  /* 0x0000000400007c02 */ /* 0x000fe20008000f00 */
        /* <DEDUP_REMOVED lines=14> */
[C---:B------:R-:W-:Y:S02]  /*8560*/  @!P2 LEA R12, P0, R2.reuse, c[0x0][0x170], 0x1 ;  /* 0x00005c00020caa11 */ /* 0x040fe400078008ff */
[C-C-:B------:R-:W-:Y:S01]  /*8570*/  @!P3 LEA.HI.X R17, R2.reuse, c[0x0][0x174], R4.reuse, 0x1, P5 ;  /* 0x00005d000211ba11 */ /* 0x140fe200028f0c04 */
[----:B------:R-:W-:Y:S01]  /*8580*/  @P2 STS.128 [R243+0xe000], RZ ;  /* 0x00e000fff3002388 */ /* 0x000fe20000000c00 */
[C---:B------:R-:W-:Y:S02]  /*8590*/  @!P2 LEA.HI.X R13, R2.reuse, c[0x0][0x174], R4, 0x1, P0 ;  /* 0x00005d00020daa11 */ /* 0x040fe400000f0c04 */
[----:B------:R-:W-:Y:S04]  /*85a0*/  IADD3 R0, P4, R2, UR14, RZ ;  /* 0x0000000e02007c10 */ /* 0x000fe8000ff9e0ff */
[----:B------:R-:W-:Y:S01]  /*85b0*/  @!P3 LEA R10, P5, R0, c[0x0][0x170], 0x1 ;  /* 0x00005c00000aba11 */ /* 0x000fe200078a08ff */
[----:B------:R-:W-:Y:S01]  /*85c0*/  @!PT LDS RZ, [RZ] ;  /* 0x00000000fffff984 */ /* 0x000fe20000000800 */
[----:B------:R-:W-:Y:S01]  /*85d0*/  @!PT LDS RZ, [RZ] ;  /* 0x00000000fffff984 */ /* 0x000fe20000000800 */
[----:B------:R-:W-:Y:S01]  /*85e0*/  @!PT LDS RZ, [RZ] ;  /* 0x00000000fffff984 */ /* 0x000fe20000000800 */
[----:B------:R2:W-:Y:S01]  /*85f0*/  @!P2 LDGSTS.E.BYPASS.LTC128B.128 [R243+0xe000], [R14.64+0x80] ;  /* 0x0e0000800ef3afae */ /* 0x0005e2000b901d52 */
[----:B------:R-:W-:Y:S02]  /*8600*/  IADD3.X R2, R4, UR12, RZ, P4, !PT ;  /* 0x0000000c04027c10 */ /* 0x000fe4000a7fe4ff */
[C---:B------:R-:W-:Y:S02]  /*8610*/  IADD3 R3, P1, R0.reuse, UR14, RZ ;  /* 0x0000000e00037c10 */ /* 0x040fe4000ff3e0ff */
[--C-:B------:R-:W-:Y:S02]  /*8620*/  @!P3 LEA.HI.X R11, R0, c[0x0][0x174], R2.reuse, 0x1, P5 ;  /* 0x00005d00000bba11 */ /* 0x100fe400028f0c02 */
[C---:B------:R-:W-:Y:S01]  /*8630*/  @!P3 LEA R8, P4, R3.reuse, c[0x0][0x170], 0x1 ;  /* 0x00005c000308ba11 */ /* 0x040fe200078808ff */
[----:B------:R-:W-:Y:S01]  /*8640*/  @P3 STS.128 [R243+0xc800], RZ ;  /* 0x00c800fff3003388 */ /* 0x000fe20000000c00 */
[----:B------:R-:W-:Y:S02]  /*8650*/  IADD3.X R5, R2, UR12, RZ, P1, !PT ;  /* 0x0000000c02057c10 */ /* 0x000fe40008ffe4ff */
[C---:B-1----:R-:W-:Y:S02]  /*8660*/  @!P2 LEA R6, P0, R0.reuse, c[0x0][0x170], 0x1 ;  /* 0x00005c000006aa11 */ /* 0x042fe400078008ff */
[C-C-:B------:R-:W-:Y:S02]  /*8670*/  @!P3 LEA.HI.X R9, R3.reuse, c[0x0][0x174], R5.reuse, 0x1, P4 ;  /* 0x00005d000309ba11 */ /* 0x140fe400020f0c05 */
[----:B------:R-:W-:Y:S01]  /*8680*/  @!P2 LEA.HI.X R7, R0, c[0x0][0x174], R2, 0x1, P0 ;  /* 0x00005d000007aa11 */ /* 0x000fe200000f0c02 */
[----:B------:R-:W-:Y:S01]  /*8690*/  @!PT LDS RZ, [RZ] ;  /* 0x00000000fffff984 */ /* 0x000fe20000000800 */
[----:B------:R-:W-:Y:S01]  /*86a0*/  @!PT LDS RZ, [RZ] ;  /* 0x00000000fffff984 */ /* 0x000fe20000000800 */
[----:B------:R-:W-:Y:S01]  /*86b0*/  @!PT LDS RZ, [RZ] ;  /* 0x00000000fffff984 */ /* 0x000fe20000000800 */
[----:B------:R1:W-:Y:S01]  /*86c0*/  @!P3 LDGSTS.E.BYPASS.LTC128B.128 [R243+0xc800], [R16.64] ;  /* 0x0c80000010f3bfae */ /* 0x0003e2000b901d52 */
[C---:B------:R-:W-:Y:S02]  /*86d0*/  @!P2 LEA R4, P1, R3.reuse, c[0x0][0x170], 0x1 ;  /* 0x00005c000304aa11 */ /* 0x040fe400078208ff */
[----:B------:R-:W-:Y:S02]  /*86e0*/  ISETP.LT.AND P4, PT, RZ, UR16, PT ;  /* 0x00000010ff007c0c */ /* 0x000fe4000bf81270 */
[----:B------:R-:W-:Y:S03]  /*86f0*/  @!P2 LEA.HI.X R5, R3, c[0x0][0x174], R5, 0x1, P1 ;  /* 0x00005d000305aa11 */ /* 0x000fe600008f0c05 */
[----:B------:R-:W-:Y:S08]  /*8700*/  @P2 STS.128 [R243+0xe800], RZ ;  /* 0x00e800fff3002388 */ /* 0x000ff00000000c00 */
[----:B------:R-:W-:Y:S01]  /*8710*/  @!PT LDS RZ, [RZ] ;  /* 0x00000000fffff984 */ /* 0x000fe20000000800 */
[----:B------:R-:W-:Y:S01]  /*8720*/  @!PT LDS RZ, [RZ] ;  /* 0x00000000fffff984 */ /* 0x000fe20000000800 */
[----:B------:R-:W-:Y:S01]  /*8730*/  @!PT LDS RZ, [RZ] ;  /* 0x00000000fffff984 */ /* 0x000fe20000000800 */
[----:B------:R2:W-:Y:S08]  /*8740*/  @!P2 LDGSTS.E.BYPASS.LTC128B.128 [R243+0xe800], [R12.64+0x80] ;  /* 0x0e8000800cf3afae */ /* 0x0005f0000b901d52 */
[----:B------:R-:W-:Y:S08]  /*8750*/  @P3 STS.128 [R243+0xd000], RZ ;  /* 0x00d000fff3003388 */ /* 0x000ff00000000c00 */
[----:B------:R-:W-:Y:S01]  /*8760*/  @!PT LDS RZ, [RZ] ;  /* 0x00000000fffff984 */ /* 0x000fe20000000800 */
[----:B------:R-:W-:Y:S01]  /*8770*/  @!PT LDS RZ, [RZ] ;  /* 0x00000000fffff984 */ /* 0x000fe20000000800 */
[----:B------:R-:W-:Y:S01]  /*8780*/  @!PT LDS RZ, [RZ] ;  /* 0x00000000fffff984 */ /* 0x000fe20000000800 */
[----:B------:R3:W-:Y:S08]  /*8790*/  @!P3 LDGSTS.E.BYPASS.LTC128B.128 [R243+0xd000], [R10.64] ;  /* 0x0d0000000af3bfae */ /* 0x0007f0000b901d52 */
        /* <DEDUP_REMOVED lines=15> */
[----:B-----5:R-:W-:Y:S08]  /*8890*/  LDSM.16.M88.4 R64, [R231] ;  /* 0x00000000e740783b */ /* 0x020ff00000000200 */
[----:B-1----:R-:W4:Y:S08]  /*88a0*/  LDSM.16.M88.4 R16, [R224+0x8000] ;  /* 0x00800000e010783b */ /* 0x002f300000000200 */
[----:B------:R-:W3:Y:S08]  /*88b0*/  LDSM.16.M88.4 R60, [R231+0x2000] ;  /* 0x00200000e73c783b */ /* 0x000ef00000000200 */
[----:B------:R-:W1:Y:S08]  /*88c0*/  LDSM.16.M88.4 R32, [R224+0x8800] ;  /* 0x00880000e020783b */ /* 0x000e700000000200 */
[----:B------:R-:W0:Y:S08]  /*88d0*/  LDGDEPBAR ;  /* 0x00000000000079af */ /* 0x000e300000000000 */
[----:B------:R-:W1:Y:S01]  /*88e0*/  LDSM.16.M88.4 R48, [R224+0x9000] ;  /* 0x00900000e030783b */ /* 0x000e620000000200 */
[-C--:B----4-:R-:W-:Y:S07]  /*88f0*/  HMMA.16816.F32.BF16 R4, R64, R16.reuse, RZ ;  /* 0x000000104004723c */ /* 0x090fee00000418ff */
[----:B------:R-:W4:Y:S01]  /*8900*/  LDSM.16.M88.4 R208, [R224+0x9800] ;  /* 0x00980000e0d0783b */ /* 0x000f220000000200 */
[C---:B---3--:R-:W-:Y:S07]  /*8910*/  HMMA.16816.F32.BF16 R8, R60.reuse, R16, RZ ;  /* 0x000000103c08723c */ /* 0x048fee00000418ff */
[----:B------:R-:W-:Y:S01]  /*8920*/  LDSM.16.M88.4 R212, [R232] ;  /* 0x00000000e8d4783b */ /* 0x000fe20000000200 */
[-C--:B--2---:R-:W-:Y:S07]  /*8930*/  HMMA.16816.F32.BF16 R12, R60, R18.reuse, RZ ;  /* 0x000000123c0c723c */ /* 0x084fee00000418ff */
[----:B------:R-:W2:Y:S01]  /*8940*/  LDSM.16.M88.4 R216, [R235] ;  /* 0x00000000ebd8783b */ /* 0x000ea20000000200 */
[C---:B------:R-:W-:Y:S07]  /*8950*/  HMMA.16816.F32.BF16 R16, R64.reuse, R18, RZ ;  /* 0x000000124010723c */ /* 0x040fee00000418ff */
[----:B------:R-:W3:Y:S01]  /*8960*/  LDSM.16.M88.4 R220, [R232+0x2000] ;  /* 0x00200000e8dc783b */ /* 0x000ee20000000200 */
[-C--:B-1----:R-:W-:Y:S08]  /*8970*/  HMMA.16816.F32.BF16 R20, R64, R32.reuse, RZ ;  /* 0x000000204014723c */ /* 0x082ff000000418ff */
[C---:B------:R-:W-:Y:S08]  /*8980*/  HMMA.16816.F32.BF16 R24, R60.reuse, R32, RZ ;  /* 0x000000203c18723c */ /* 0x040ff000000418ff */
[-C--:B------:R-:W-:Y:S08]  /*8990*/  HMMA.16816.F32.BF16 R28, R60, R34.reuse, RZ ;  /* 0x000000223c1c723c */ /* 0x080ff000000418ff */
[C---:B------:R-:W-:Y:S08]  /*89a0*/  HMMA.16816.F32.BF16 R32, R64.reuse, R34, RZ ;  /* 0x000000224020723c */ /* 0x040ff000000418ff */
[-C--:B------:R-:W-:Y:S08]  /*89b0*/  HMMA.16816.F32.BF16 R36, R64, R48.reuse, RZ ;  /* 0x000000304024723c */ /* 0x080ff000000418ff */
[C---:B------:R-:W-:Y:S08]  /*89c0*/  HMMA.16816.F32.BF16 R40, R60.reuse, R48, RZ ;  /* 0x000000303c28723c */ /* 0x040ff000000418ff */
[-C--:B------:R-:W-:Y:S08]  /*89d0*/  HMMA.16816.F32.BF16 R44, R60, R50.reuse, RZ ;  /* 0x000000323c2c723c */ /* 0x080ff000000418ff */
[C---:B------:R-:W-:Y:S08]  /*89e0*/  HMMA.16816.F32.BF16 R48, R64.reuse, R50, RZ ;  /* 0x000000324030723c */ /* 0x040ff000000418ff */
[-C--:B----4-:R-:W-:Y:S08]  /*89f0*/  HMMA.16816.F32.BF16 R52, R64, R208.reuse, RZ ;  /* 0x000000d04034723c */ /* 0x090ff000000418ff */
[C---:B------:R-:W-:Y:S08]  /*8a00*/  HMMA.16816.F32.BF16 R56, R60.reuse, R208, RZ ;  /* 0x000000d03c38723c */ /* 0x040ff000000418ff */
[-C--:B------:R-:W-:Y:S08]  /*8a10*/  HMMA.16816.F32.BF16 R60, R60, R210.reuse, RZ ;  /* 0x000000d23c3c723c */ /* 0x080ff000000418ff */
[----:B------:R-:W-:Y:S01]  /*8a20*/  HMMA.16816.F32.BF16 R64, R64, R210, RZ ;  /* 0x000000d24040723c */ /* 0x000fe200000418ff */
[----:B------:R-:W1:Y:S07]  /*8a30*/  LDSM.16.M88.4 R208, [R242] ;  /* 0x00000000f2d0783b */ /* 0x000e6e0000000200 */
[-C--:B--2---:R-:W-:Y:S08]  /*8a40*/  HMMA.16816.F32.BF16 R4, R212, R216.reuse, R4 ;  /* 0x000000d8d404723c */ /* 0x084ff00000041804 */
[C---:B---3--:R-:W-:Y:S08]  /*8a50*/  HMMA.16816.F32.BF16 R8, R220.reuse, R216, R8 ;  /* 0x000000d8dc08723c */ /* 0x048ff00000041808 */
[-C--:B------:R-:W-:Y:S08]  /*8a60*/  HMMA.16816.F32.BF16 R12, R220, R218.reuse, R12 ;  /* 0x000000dadc0c723c */ /* 0x080ff0000004180c */
[C---:B------:R-:W-:Y:S01]  /*8a70*/  HMMA.16816.F32.BF16 R16, R212.reuse, R218, R16 ;  /* 0x000000dad410723c */ /* 0x040fe20000041810 */
[----:B------:R-:W2:Y:S07]  /*8a80*/  LDSM.16.M88.4 R216, [R241] ;  /* 0x00000000f1d8783b */ /* 0x000eae0000000200 */
[-C--:B-1----:R-:W-:Y:S08]  /*8a90*/  HMMA.16816.F32.BF16 R20, R212, R208.reuse, R20 ;  /* 0x000000d0d414723c */ /* 0x082ff00000041814 */
[C---:B------:R-:W-:Y:S08]  /*8aa0*/  HMMA.16816.F32.BF16 R24, R220.reuse, R208, R24 ;  /* 0x000000d0dc18723c */ /* 0x040ff00000041818 */
[-C--:B------:R-:W-:Y:S08]  /*8ab0*/  HMMA.16816.F32.BF16 R28, R220, R210.reuse, R28 ;  /* 0x000000d2dc1c723c */ /* 0x080ff0000004181c */
[C---:B------:R-:W-:Y:S01]  /*8ac0*/  HMMA.16816.F32.BF16 R32, R212.reuse, R210, R32 ;  /* 0x000000d2d420723c */ /* 0x040fe20000041820 */
[----:B------:R-:W1:Y:S07]  /*8ad0*/  LDSM.16.M88.4 R208, [R240] ;  /* 0x00000000f0d0783b */ /* 0x000e6e0000000200 */
[-C--:B--2---:R-:W-:Y:S08]  /*8ae0*/  HMMA.16816.F32.BF16 R36, R212, R216.reuse, R36 ;  /* 0x000000d8d424723c */ /* 0x084ff00000041824 */
        /* <DEDUP_REMOVED lines=9> */
[----:B------:R-:W2:Y:S08]  /*8b80*/  LDSM.16.M88.4 R208, [R234+0x2000] ;  /* 0x00200000ead0783b */ /* 0x000eb00000000200 */
        /* <DEDUP_REMOVED lines=65> */
[----:B------:R-:W2:Y:S08]  /*8fa0*/  LDSM.16.M88.4 R212, [R232+0x6000] ;  /* 0x00600000e8d4783b */ /* 0x000eb00000000200 */
        /* <DEDUP_REMOVED lines=43> */
[----:B------:R-:W2:Y:S07]  /*9260*/  LDSM.16.M88.4 R212, [R233+0x6000] ;  /* 0x00600000e9d4783b */ /* 0x000eae0000000200 */
[-C--:B-1----:R-:W-:Y:S08]  /*9270*/  HMMA.16816.F32.BF16 R4, R220, R208.reuse, R4 ;  /* 0x000000d0dc04723c */ /* 0x082ff00000041804 */
[C---:B--2---:R-:W-:Y:S08]  /*9280*/  HMMA.16816.F32.BF16 R8, R212.reuse, R208, R8 ;  /* 0x000000d0d408723c */ /* 0x044ff00000041808 */
        /* <DEDUP_REMOVED lines=22> */
[----:B------:R-:W-:Y:S10]  /*93f0*/  MUFU.TANH R219, R8 ;  /* 0x0000000800db7308 */ /* 0x000ff40000002400 */
[----:B------:R-:W-:Y:S01]  /*9400*/  MUFU.TANH R250, R9 ;  /* 0x0000000900fa7308 */ /* 0x000fe20000002400 */
[----:B-1----:R-:W1:Y:S09]  /*9410*/  LDSM.16.M88.4 R4, [R229+0x2800] ;  /* 0x00280000e504783b */ /* 0x002e720000000200 */
[----:B------:R-:W-:Y:S10]  /*9420*/  MUFU.TANH R218, R10 ;  /* 0x0000000a00da7308 */ /* 0x000ff40000002400 */
[----:B------:R2:W-:Y:S10]  /*9430*/  MUFU.TANH R251, R11 ;  /* 0x0000000b00fb7308 */ /* 0x0005f40000002400 */
[----:B------:R-:W-:Y:S10]  /*9440*/  MUFU.TANH R142, R18 ;  /* 0x00000012008e7308 */ /* 0x000ff40000002400 */
[----:B------:R-:W-:Y:S01]  /*9450*/  MUFU.TANH R209, R19 ;  /* 0x0000001300d17308 */ /* 0x000fe20000002400 */
[----:B--2---:R-:W2:Y:S01]  /*9460*/  LDSM.16.M88.4 R8, [R229+0x3000] ;  /* 0x00300000e508783b */ /* 0x004ea20000000200 */
[-C--:B-1----:R-:W-:Y:S08]  /*9470*/  HMMA.16816.F32.BF16 R20, R220, R4.reuse, R20 ;  /* 0x00000004dc14723c */ /* 0x082ff00000041814 */
[----:B------:R-:W-:Y:S01]  /*9480*/  MUFU.TANH R244, R12 ;  /* 0x0000000c00f47308 */ /* 0x000fe20000002400 */
[C---:B------:R-:W-:Y:S09]  /*9490*/  HMMA.16816.F32.BF16 R24, R212.reuse, R4, R24 ;  /* 0x00000004d418723c */ /* 0x040ff20000041818 */
[----:B------:R-:W-:Y:S01]  /*94a0*/  MUFU.TANH R249, R13 ;  /* 0x0000000d00f97308 */ /* 0x000fe20000002400 */
[-C--:B------:R-:W-:Y:S08]  /*94b0*/  HMMA.16816.F32.BF16 R28, R212, R6.reuse, R28 ;  /* 0x00000006d41c723c */ /* 0x080ff0000004181c */
[C---:B------:R-:W-:Y:S01]  /*94c0*/  HMMA.16816.F32.BF16 R32, R220.reuse, R6, R32 ;  /* 0x00000006dc20723c */ /* 0x040fe20000041820 */
[----:B------:R-:W-:Y:S01]  /*94d0*/  MUFU.TANH R248, R14 ;  /* 0x0000000e00f87308 */ /* 0x000fe20000002400 */
[----:B------:R-:W1:Y:S01]  /*94e0*/  LDSM.16.M88.4 R4, [R229+0x3800] ;  /* 0x00380000e504783b */ /* 0x000e620000000200 */
[----:B------:R-:W-:Y:S04]  /*94f0*/  DEPBAR.LE SB0, 0x0 ;  /* 0x000080000000791a */ /* 0x000fe80000000000 */
[----:B------:R-:W-:Y:S02]  /*9500*/  FMUL.FTZ R22, R22, c[0x0][0x2ec] ;  /* 0x0000bb0016167a20 */ /* 0x000fe40000410000 */
[----:B------:R-:W-:Y:S02]  /*9510*/  FMUL.FTZ R23, R23, c[0x0][0x2ec] ;  /* 0x0000bb0017177a20 */ /* 0x000fe40000410000 */
[----:B------:R-:W3:Y:S01]  /*9520*/  MUFU.TANH R0, R22 ;  /* 0x0000001600007308 */ /* 0x000ee20000002400 */
[----:B------:R-:W-:Y:S01]  /*9530*/  BAR.SYNC.DEFER_BLOCKING 0x0 ;  /* 0x0000000000007b1d */ /* 0x000fe20000010000 */
[----:B------:R-:W-:Y:S02]  /*9540*/  FMUL.FTZ R24, R24, c[0x0][0x2ec] ;  /* 0x0000bb0018187a20 */ /* 0x000fe40000410000 */
[----:B------:R-:W-:Y:S01]  /*9550*/  FMUL.FTZ R25, R25, c[0x0][0x2ec] ;  /* 0x0000bb0019197a20 */ /* 0x000fe20000410000 */
[-C--:B--2---:R-:W-:Y:S05]  /*9560*/  HMMA.16816.F32.BF16 R36, R220, R8.reuse, R36 ;  /* 0x00000008dc24723c */ /* 0x084fea0000041824 */
[----:B------:R-:W2:Y:S01]  /*9570*/  MUFU.TANH R2, R23 ;  /* 0x0000001700027308 */ /* 0x000ea20000002400 */
[----:B------:R-:W-:Y:S02]  /*9580*/  FMUL.FTZ R26, R26, c[0x0][0x2ec] ;  /* 0x0000bb001a1a7a20 */ /* 0x000fe40000410000 */
[----:B------:R-:W-:Y:S01]  /*9590*/  FMUL.FTZ R29, R29, c[0x0][0x2ec] ;  /* 0x0000bb001d1d7a20 */ /* 0x000fe20000410000 */
[C---:B------:R-:W-:Y:S04]  /*95a0*/  HMMA.16816.F32.BF16 R40, R212.reuse, R8, R40 ;  /* 0x00000008d428723c */ /* 0x040fe80000041828 */
[----:B------:R-:W-:Y:S02]  /*95b0*/  FMUL.FTZ R31, R31, c[0x0][0x2ec] ;  /* 0x0000bb001f1f7a20 */ /* 0x000fe40000410000 */
[----:B------:R-:W-:Y:S01]  /*95c0*/  MUFU.TANH R247, R15 ;  /* 0x0000000f00f77308 */ /* 0x000fe20000002400 */
[----:B------:R-:W-:Y:S01]  /*95d0*/  FMUL.FTZ R34, R34, c[0x0][0x2ec] ;  /* 0x0000bb0022227a20 */ /* 0x000fe20000410000 */
[-C--:B------:R-:W-:Y:S01]  /*95e0*/  HMMA.16816.F32.BF16 R44, R212, R10.reuse, R44 ;  /* 0x0000000ad42c723c */ /* 0x080fe2000004182c */
[----:B---3--:R3:W-:Y:S03]  /*95f0*/  STL [R1+0xc], R0 ;  /* 0x00000c0001007387 */ /* 0x0087e60000100800 */
[----:B------:R-:W-:Y:S02]  /*9600*/  FMUL.FTZ R35, R35, c[0x0][0x2ec] ;  /* 0x0000bb0023237a20 */ /* 0x000fe40000410000 */
[----:B------:R-:W-:Y:S02]  /*9610*/  FMUL.FTZ R20, R20, c[0x0][0x2ec] ;  /* 0x0000bb0014147a20 */ /* 0x000fe40000410000 */
[----:B------:R-:W-:Y:S01]  /*9620*/  MUFU.TANH R210, R16 ;  /* 0x0000001000d27308 */ /* 0x000fe20000002400 */
[----:B------:R-:W-:Y:S01]  /*9630*/  FMUL.FTZ R38, R38, c[0x0][0x2ec] ;  /* 0x0000bb0026267a20 */ /* 0x000fe20000410000 */
[C---:B------:R-:W-:Y:S01]  /*9640*/  HMMA.16816.F32.BF16 R48, R220.reuse, R10, R48 ;  /* 0x0000000adc30723c */ /* 0x040fe20000041830 */
[----:B--2---:R2:W-:Y:S03]  /*9650*/  STL [R1+0x10], R2 ;  /* 0x0000100201007387 */ /* 0x0045e60000100800 */
[----:B------:R-:W-:Y:S02]  /*9660*/  FMUL.FTZ R21, R21, c[0x0][0x2ec] ;  /* 0x0000bb0015157a20 */ /* 0x000fe40000410000 */
[----:B------:R-:W-:Y:S02]  /*9670*/  FMUL.FTZ R27, R27, c[0x0][0x2ec] ;  /* 0x0000bb001b1b7a20 */ /* 0x000fe40000410000 */
[----:B------:R-:W-:Y:S01]  /*9680*/  MUFU.TANH R216, R20 ;  /* 0x0000001400d87308 */ /* 0x000fe20000002400 */
[-C--:B-1----:R-:W-:Y:S03]  /*9690*/  HMMA.16816.F32.BF16 R52, R220, R4.reuse, R52 ;  /* 0x00000004dc34723c */ /* 0x082fe60000041834 */
[----:B------:R-:W-:Y:S02]  /*96a0*/  FMUL.FTZ R28, R28, c[0x0][0x2ec] ;  /* 0x0000bb001c1c7a20 */ /* 0x000fe40000410000 */
[----:B------:R-:W-:Y:S02]  /*96b0*/  FMUL.FTZ R30, R30, c[0x0][0x2ec] ;  /* 0x0000bb001e1e7a20 */ /* 0x000fe40000410000 */
[----:B------:R-:W-:Y:S01]  /*96c0*/  FMUL.FTZ R44, R44, c[0x0][0x2ec] ;  /* 0x0000bb002c2c7a20 */ /* 0x000fe20000410000 */
[C---:B------:R-:W-:Y:S01]  /*96d0*/  HMMA.16816.F32.BF16 R56, R212.reuse, R4, R56 ;  /* 0x00000004d438723c */ /* 0x040fe20000041838 */
[----:B---3--:R-:W1:Y:S03]  /*96e0*/  MUFU.TANH R0, R24 ;  /* 0x0000001800007308 */ /* 0x008e660000002400 */
[----:B------:R-:W-:Y:S02]  /*96f0*/  FMUL.FTZ R45, R45, c[0x0][0x2ec] ;  /* 0x0000bb002d2d7a20 */ /* 0x000fe40000410000 */
[----:B------:R-:W-:Y:S02]  /*9700*/  FMUL.FTZ R39, R39, c[0x0][0x2ec] ;  /* 0x0000bb0027277a20 */ /* 0x000fe40000410000 */
[-C--:B------:R-:W-:Y:S03]  /*9710*/  HMMA.16816.F32.BF16 R60, R212, R6.reuse, R60 ;  /* 0x00000006d43c723c */ /* 0x080fe6000004183c */
[----:B--2---:R-:W-:Y:S01]  /*9720*/  MUFU.TANH R2, R34 ;  /* 0x0000002200027308 */ /* 0x004fe20000002400 */
[----:B------:R-:W-:Y:S02]  /*9730*/  FMUL.FTZ R50, R50, c[0x0][0x2ec] ;  /* 0x0000bb0032327a20 */ /* 0x000fe40000410000 */
[----:B------:R-:W-:Y:S02]  /*9740*/  FMUL.FTZ R40, R40, c[0x0][0x2ec] ;  /* 0x0000bb0028287a20 */ /* 0x000fe40000410000 */
[----:B------:R-:W-:Y:S04]  /*9750*/  HMMA.16816.F32.BF16 R64, R220, R6, R64 ;  /* 0x00000006dc40723c */ /* 0x000fe80000041840 */
[----:B------:R-:W-:Y:S01]  /*9760*/  FMUL.FTZ R41, R41, c[0x0][0x2ec] ;  /* 0x0000bb0029297a20 */ /* 0x000fe20000410000 */
[----:B------:R-:W-:Y:S01]  /*9770*/  MUFU.TANH R211, R21 ;  /* 0x0000001500d37308 */ /* 0x000fe20000002400 */
[----:B------:R-:W-:Y:S02]  /*9780*/  FMUL.FTZ R42, R42, c[0x0][0x2ec] ;  /* 0x0000bb002a2a7a20 */ /* 0x000fe40000410000 */
[----:B------:R-:W-:Y:S01]  /*9790*/  FMUL.FTZ R56, R56, c[0x0][0x2ec] ;  /* 0x0000bb0038387a20 */ /* 0x000fe20000410000 */
[----:B-1----:R1:W-:Y:S03]  /*97a0*/  STL [R1+0x20], R0 ;  /* 0x0000200001007387 */ /* 0x0023e60000100800 */
[----:B------:R-:W-:Y:S02]  /*97b0*/  FMUL.FTZ R24, R53, c[0x0][0x2ec] ;  /* 0x0000bb0035187a20 */ /* 0x000fe40000410000 */
[----:B------:R-:W-:Y:S01]  /*97c0*/  FMUL.FTZ R43, R43, c[0x0][0x2ec] ;  /* 0x0000bb002b2b7a20 */ /* 0x000fe20000410000 */
[----:B------:R2:W-:Y:S01]  /*97d0*/  MUFU.TANH R20, R27 ;  /* 0x0000001b00147308 */ /* 0x0005e20000002400 */
[----:B------:R-:W-:Y:S02]  /*97e0*/  FMUL.FTZ R46, R46, c[0x0][0x2ec] ;  /* 0x0000bb002e2e7a20 */ /* 0x000fe40000410000 */
[----:B------:R-:W-:Y:S02]  /*97f0*/  FMUL.FTZ R47, R47, c[0x0][0x2ec] ;  /* 0x0000bb002f2f7a20 */ /* 0x000fe40000410000 */
[----:B------:R-:W-:Y:S02]  /*9800*/  FMUL.FTZ R51, R51, c[0x0][0x2ec] ;  /* 0x0000bb0033337a20 */ /* 0x000fe40000410000 */
        /* <DEDUP_REMOVED lines=8> */
[----:B-1----:R-:W1:Y:S01]  /*9890*/  MUFU.TANH R0, R25 ;  /* 0x0000001900007308 */ /* 0x002e620000002400 */
[----:B------:R-:W-:Y:S02]  /*98a0*/  FMUL.FTZ R60, R60, c[0x0][0x2ec] ;  /* 0x0000bb003c3c7a20 */ /* 0x000fe40000410000 */
[----:B------:R-:W-:Y:S02]  /*98b0*/  FMUL.FTZ R61, R61, c[0x0][0x2ec] ;  /* 0x0000bb003d3d7a20 */ /* 0x000fe40000410000 */
[----:B--2---:R-:W-:Y:S02]  /*98c0*/  FMUL.FTZ R27, R48, c[0x0][0x2ec] ;  /* 0x0000bb00301b7a20 */ /* 0x004fe40000410000 */
[----:B------:R-:W-:Y:S02]  /*98d0*/  FMUL.FTZ R62, R62, c[0x0][0x2ec] ;  /* 0x0000bb003e3e7a20 */ /* 0x000fe40000410000 */
[----:B------:R-:W-:Y:S01]  /*98e0*/  FMUL.FTZ R66, R66, c[0x0][0x2ec] ;  /* 0x0000bb0042427a20 */ /* 0x000fe20000410000 */
[----:B------:R2:W-:Y:S01]  /*98f0*/  MUFU.TANH R134, R30 ;  /* 0x0000001e00867308 */ /* 0x0005e20000002400 */
[----:B------:R-:W-:Y:S02]  /*9900*/  FMUL.FTZ R67, R67, c[0x0][0x2ec] ;  /* 0x0000bb0043437a20 */ /* 0x000fe40000410000 */
[----:B---3--:R-:W-:Y:S07]  /*9910*/  FMUL.FTZ R28, R37, c[0x0][0x2ec] ;  /* 0x0000bb00251c7a20 */ /* 0x008fee0000410000 */
[----:B------:R-:W-:Y:S01]  /*9920*/  MUFU.TANH R143, R17 ;  /* 0x00000011008f7308 */ /* 0x000fe20000002400 */
[----:B-1----:R1:W-:Y:S01]  /*9930*/  STL [R1+0x18], R0 ;  /* 0x0000180001007387 */ /* 0x0023e20000100800 */
[----:B------:R-:W-:Y:S08]  /*9940*/  FMUL.FTZ R25, R52, c[0x0][0x2ec] ;  /* 0x0000bb0034197a20 */ /* 0x000ff00000410000 */
[----:B------:R-:W-:Y:S01]  /*9950*/  MUFU.TANH R28, R28 ;  /* 0x0000001c001c7308 */ /* 0x000fe20000002400 */
[----:B--2---:R-:W-:Y:S09]  /*9960*/  FMUL.FTZ R30, R33, c[0x0][0x2ec] ;  /* 0x0000bb00211e7a20 */ /* 0x004ff20000410000 */
[----:B------:R-:W-:Y:S10]  /*9970*/  MUFU.TANH R30, R30 ;  /* 0x0000001e001e7308 */ /* 0x000ff40000002400 */
[----:B-1----:R-:W1:Y:S10]  /*9980*/  MUFU.TANH R0, R26 ;  /* 0x0000001a00007308 */ /* 0x002e740000002400 */
[----:B------:R-:W-:Y:S10]  /*9990*/  MUFU.TANH R23, R41 ;  /* 0x0000002900177308 */ /* 0x000ff40000002400 */
[----:B------:R-:W-:Y:S01]  /*99a0*/  MUFU.TANH R133, R42 ;  /* 0x0000002a00857308 */ /* 0x000fe20000002400 */
[----:B-1----:R1:W-:Y:S01]  /*99b0*/  STL [R1+0x14], R0 ;  /* 0x0000140001007387 */ /* 0x0023e20000100800 */
[----:B------:R-:W-:Y:S08]  /*99c0*/  FMUL.FTZ R26, R49, c[0x0][0x2ec] ;  /* 0x0000bb00311a7a20 */ /* 0x000ff00000410000 */
[----:B------:R-:W-:Y:S10]  /*99d0*/  MUFU.TANH R22, R44 ;  /* 0x0000002c00167308 */ /* 0x000ff40000002400 */
        /* <DEDUP_REMOVED lines=12> */
[----:B------:R-:W-:Y:S03]  /*9aa0*/  FMUL.FTZ R31, R32, c[0x0][0x2ec] ;  /* 0x0000bb00201f7a20 */ /* 0x000fe60000410000 */
[----:B------:R-:W-:Y:S05]  /*9ab0*/  STL [R1+0x8], R2 ;  /* 0x0000080201007387 */ /* 0x000fea0000100800 */
[----:B------:R-:W-:Y:S10]  /*9ac0*/  MUFU.TANH R32, R46 ;  /* 0x0000002e00207308 */ /* 0x000ff40000002400 */
[----:B------:R-:W-:Y:S10]  /*9ad0*/  MUFU.TANH R31, R31 ;  /* 0x0000001f001f7308 */ /* 0x000ff40000002400 */
[----:B-1----:R-:W1:Y:S10]  /*9ae0*/  MUFU.TANH R0, R35 ;  /* 0x0000002300007308 */ /* 0x002e740000002400 */
[----:B------:R-:W-:Y:S10]  /*9af0*/  MUFU.TANH R35, R40 ;  /* 0x0000002800237308 */ /* 0x000ff40000002400 */
[----:B------:R-:W-:Y:S01]  /*9b00*/  MUFU.TANH R50, R51 ;  /* 0x0000003300327308 */ /* 0x000fe20000002400 */
[----:B-1----:R1:W-:Y:S09]  /*9b10*/  STL [R1+0x4], R0 ;  /* 0x0000040001007387 */ /* 0x0023f20000100800 */
[----:B------:R-:W-:Y:S10]  /*9b20*/  MUFU.TANH R25, R25 ;  /* 0x0000001900197308 */ /* 0x000ff40000002400 */
[----:B------:R-:W-:Y:S10]  /*9b30*/  MUFU.TANH R24, R24 ;  /* 0x0000001800187308 */ /* 0x000ff40000002400 */
[----:B-1----:R-:W1:Y:S10]  /*9b40*/  MUFU.TANH R0, R38 ;  /* 0x0000002600007308 */ /* 0x002e740000002400 */
[----:B------:R2:W3:Y:S10]  /*9b50*/  MUFU.TANH R38, R39 ;  /* 0x0000002700267308 */ /* 0x0004f40000002400 */
[----:B------:R2:W4:Y:S01]  /*9b60*/  MUFU.TANH R34, R54 ;  /* 0x0000003600227308 */ /* 0x0005220000002400 */
[----:B-1----:R1:W-:Y:S09]  /*9b70*/  STL [R1+0x1c], R0 ;  /* 0x00001c0001007387 */ /* 0x0023f20000100800 */
[----:B------:R2:W2:Y:S10]  /*9b80*/  MUFU.TANH R33, R55 ;  /* 0x0000003700217308 */ /* 0x0004b40000002400 */
[----:B------:R2:W2:Y:S01]  /*9b90*/  MUFU.TANH R44, R56 ;  /* 0x00000038002c7308 */ /* 0x0004a20000002400 */
        /* <DEDUP_REMOVED lines=10> */
[----:B------:R1:W1:Y:S10]  /*9c40*/  MUFU.TANH R213, R66 ;  /* 0x0000004200d57308 */ /* 0x0002740000002400 */
[----:B------:R1:W1:Y:S02]  /*9c50*/  MUFU.TANH R212, R67 ;  /* 0x0000004300d47308 */ /* 0x0002640000002400 */
[----:B-1234-:R-:W-:-:S05]  /*9c60*/  @P4 BRA `(.L_x_222) ;  /* 0xffffe27000004947 */ /* 0x01efca000383ffff */
.L_x_221:
[----:B------:R-:W2:Y:S01]  /*9c70*/  LDL.LU R40, [R1+0xc] ;  /* 0x00000c0001287983 */ /* 0x000ea20000300800 */
[----:B------:R-:W-:Y:S01]  /*9c80*/  FMNMX.FTZ R0, R208, R132, !PT ;  /* 0x00000084d0007209 */ /* 0x000fe20007810000 */
[----:B------:R-:W-:Y:S01]  /*9c90*/  UIADD3 UR16, UR16, -0x1, URZ ;  /* 0xffffffff10107890 */ /* 0x000fe2000fffe03f */
[----:B------:R-:W-:Y:S01]  /*9ca0*/  MOV R52, R35 ;  /* 0x0000002300347202 */ /* 0x000fe20000000f00 */
[----:B------:R-:W3:Y:S01]  /*9cb0*/  LDL.LU R41, [R1+0x10] ;  /* 0x0000100001297983 */ /* 0x000ee20000300800 */
[----:B------:R-:W-:Y:S02]  /*9cc0*/  FMNMX.FTZ R2, R245, R0, !PT ;  /* 0x00000000f5027209 */ /* 0x000fe40007810000 */
[----:B------:R-:W-:Y:S01]  /*9cd0*/  FMNMX.FTZ R0, R217, R139, !PT ;  /* 0x0000008bd9007209 */ /* 0x000fe20007810000 */
[----:B------:R-:W4:Y:S01]  /*9ce0*/  LDL.LU R42, [R1+0x20] ;  /* 0x00002000012a7983 */ /* 0x000f220000300800 */
[----:B------:R-:W-:Y:S02]  /*9cf0*/  FMNMX.FTZ R3, R210, R2, !PT ;  /* 0x00000002d2037209 */ /* 0x000fe40007810000 */
[----:B------:R-:W-:Y:S01]  /*9d00*/  FMNMX.FTZ R2, R246, R0, !PT ;  /* 0x00000000f6027209 */ /* 0x000fe20007810000 */
[----:B------:R-:W4:Y:S01]  /*9d10*/  LDL.LU R43, [R1+0x4] ;  /* 0x00000400012b7983 */ /* 0x000f220000300800 */
[----:B------:R-:W-:Y:S02]  /*9d20*/  FMNMX.FTZ R0, R219, R140, !PT ;  /* 0x0000008cdb007209 */ /* 0x000fe40007810000 */
[----:B-1----:R-:W-:Y:S01]  /*9d30*/  FMNMX.FTZ R4, R143, R3, !PT ;  /* 0x000000038f047209 */ /* 0x002fe20007810000 */
[----:B------:R-:W4:Y:S01]  /*9d40*/  LDL.LU R57, [R1+0x8] ;  /* 0x0000080001397983 */ /* 0x000f220000300800 */
        /* <DEDUP_REMOVED lines=10> */
[----:B------:R-:W-:Y:S01]  /*9df0*/  MOV R35, R21 ;  /* 0x0000001500237202 */ /* 0x000fe20000000f00 */
[----:B------:R-:W-:Y:S01]  /*9e00*/  STL [R1+0x9c], R237 ;  /* 0x00009ced01007387 */ /* 0x000fe20000100800 */
[----:B------:R-:W-:Y:S02]  /*9e10*/  MOV R60, R136 ;  /* 0x00000088003c7202 */ /* 0x000fe40000000f00 */
[----:B------:R-:W-:Y:S01]  /*9e20*/  FMNMX.FTZ R136, R30, R4, !PT ;  /* 0x000000041e887209 */ /* 0x000fe20007810000 */
[----:B------:R-:W-:Y:S01]  /*9e30*/  STL [R1+0x98], R236 ;  /* 0x000098ec01007387 */ /* 0x000fe20000100800 */
[----:B------:R-:W-:Y:S02]  /*9e40*/  MOV R53, R23 ;  /* 0x0000001700357202 */ /* 0x000fe40000000f00 */
[----:B------:R-:W-:Y:S01]  /*9e50*/  FMNMX.FTZ R136, R29, R136, !PT ;  /* 0x000000881d887209 */ /* 0x000fe20007810000 */
[----:B------:R-:W-:Y:S01]  /*9e60*/  STL [R1+0x94], R235 ;  /* 0x000094eb01007387 */ /* 0x000fe20000100800 */
[----:B------:R-:W-:Y:S02]  /*9e70*/  FMNMX.FTZ R3, R209, R3, !PT ;  /* 0x00000003d1037209 */ /* 0x000fe40007810000 */
[----:B------:R-:W-:Y:S01]  /*9e80*/  FMNMX.FTZ R136, R28, R136, !PT ;  /* 0x000000881c887209 */ /* 0x000fe20007810000 */
[----:B------:R-:W-:Y:S01]  /*9e90*/  STL [R1+0x90], R234 ;  /* 0x000090ea01007387 */ /* 0x000fe20000100800 */
[----:B------:R-:W-:Y:S02]  /*9ea0*/  MOV R54, R22 ;  /* 0x0000001600367202 */ /* 0x000fe40000000f00 */
        /* <DEDUP_REMOVED lines=16> */
[----:B------:R1:W-:Y:S01]  /*9fb0*/  STL [R1+0x78], R224 ;  /* 0x000078e001007387 */ /* 0x0003e20000100800 */
[----:B------:R-:W-:Y:S02]  /*9fc0*/  FMNMX.FTZ R0, R251, R0, !PT ;  /* 0x00000000fb007209 */ /* 0x000fe40007810000 */
[----:B------:R-:W-:Y:S01]  /*9fd0*/  MOV R55, R20 ;  /* 0x0000001400377202 */ /* 0x000fe20000000f00 */
[----:B------:R-:W1:Y:S01]  /*9fe0*/  SHFL.BFLY PT, R6, R136, 0x2, 0x1f ;  /* 0x0c401f0088067f89 */ /* 0x000e6200000e0000 */
[----:B------:R-:W-:Y:S02]  /*9ff0*/  FMNMX.FTZ R0, R248, R0, !PT ;  /* 0x00000000f8007209 */ /* 0x000fe40007810000 */
[----:B------:R-:W-:Y:S02]  /*a000*/  MOV R63, R133 ;  /* 0x00000085003f7202 */ /* 0x000fe40000000f00 */
[----:B------:R-:W-:Y:S03]  /*a010*/  FMNMX.FTZ R0, R247, R0, !PT ;  /* 0x00000000f7007209 */ /* 0x000fe60007810000 */
[----:B------:R-:W-:Y:S08]  /*a020*/  LDSM.16.MT88.4 R20, [R225+0xc000] ;  /* 0x00c00000e114783b */ /* 0x000ff00000004200 */
[----:B-1----:R-:W4:Y:S04]  /*a030*/  LDL.LU R224, [R1+0x18] ;  /* 0x0000180001e07983 */ /* 0x002f280000300800 */
[----:B------:R-:W4:Y:S04]  /*a040*/  LDL.LU R46, [R1+0x24] ;  /* 0x00002400012e7983 */ /* 0x000f280000300800 */
[----:B------:R-:W4:Y:S04]  /*a050*/  LDL.LU R47, [R1+0x1c] ;  /* 0x00001c00012f7983 */ /* 0x000f280000300800 */
[----:B------:R-:W4:Y:S04]  /*a060*/  LDL.LU R59, [R1+0x14] ;  /* 0x00001400013b7983 */ /* 0x000f280000300800 */
[----:B------:R-:W4:Y:S01]  /*a070*/  LDL.LU R58, [R1+0x28] ;  /* 0x00002800013a7983 */ /* 0x000f220000300800 */
[----:B------:R-:W-:Y:S05]  /*a080*/  FMNMX.FTZ R136, R136, R6, !PT ;  /* 0x0000000688887209 */ /* 0x000fea0007810000 */
[----:B------:R-:W1:Y:S02]  /*a090*/  SHFL.BFLY PT, R6, R136, 0x1, 0x1f ;  /* 0x0c201f0088067f89 */ /* 0x000e6400000e0000 */
[----:B-1----:R-:W-:Y:S04]  /*a0a0*/  FMNMX.FTZ R136, R136, R6, !PT ;  /* 0x0000000688887209 */ /* 0x002fe80007810000 */
[----:B------:R-:W-:Y:S02]  /*a0b0*/  FSETP.NEU.FTZ.AND P0, PT, R136, -INF , PT ;  /* 0xff8000008800780b */ /* 0x000fe40003f1d000 */
[----:B--2---:R-:W-:Y:S04]  /*a0c0*/  FMNMX.FTZ R3, R40, R3, !PT ;  /* 0x0000000328037209 */ /* 0x004fe80007810000 */
[----:B---3--:R-:W-:Y:S02]  /*a0d0*/  FMNMX.FTZ R3, R41, R3, !PT ;  /* 0x0000000329037209 */ /* 0x008fe40007810000 */
[----:B----4-:R-:W-:Y:S02]  /*a0e0*/  FMNMX.FTZ R2, R42, R2, !PT ;  /* 0x000000022a027209 */ /* 0x010fe40007810000 */
[----:B------:R-:W-:Y:S04]  /*a0f0*/  FMNMX.FTZ R3, R57, R3, !PT ;  /* 0x0000000339037209 */ /* 0x000fe80007810000 */
[----:B------:R-:W-:Y:S02]  /*a100*/  FMNMX.FTZ R3, R43, R3, !PT ;  /* 0x000000032b037209 */ /* 0x000fe40007810000 */
[----:B------:R-:W-:Y:S04]  /*a110*/  FMNMX.FTZ R2, R224, R2, !PT ;  /* 0x00000002e0027209 */ /* 0x000fe80007810000 */
        /* <DEDUP_REMOVED lines=19> */
[----:B------:R-:W1:Y:S03]  /*a250*/  SHFL.BFLY PT, R135, R3, 0x2, 0x1f ;  /* 0x0c401f0003877f89 */ /* 0x000e6600000e0000 */
[----:B------:R-:W-:Y:S04]  /*a260*/  FMNMX.FTZ R0, R55, R0, !PT ;  /* 0x0000000037007209 */ /* 0x000fe80007810000 */
[----:B------:R-:W-:Y:S01]  /*a270*/  FMNMX.FTZ R0, R62, R0, !PT ;  /* 0x000000003e007209 */ /* 0x000fe20007810000 */
[----:B------:R-:W2:Y:S03]  /*a280*/  SHFL.BFLY PT, R5, R4, 0x2, 0x1f ;  /* 0x0c401f0004057f89 */ /* 0x000ea600000e0000 */
[----:B------:R-:W-:Y:S04]  /*a290*/  FMNMX.FTZ R0, R58, R0, !PT ;  /* 0x000000003a007209 */ /* 0x000fe80007810000 */
[----:B------:R-:W-:Y:S04]  /*a2a0*/  FMNMX.FTZ R0, R63, R0, !PT ;  /* 0x000000003f007209 */ /* 0x000fe80007810000 */
[----:B------:R-:W-:Y:S04]  /*a2b0*/  FMNMX.FTZ R0, R36, R0, !PT ;  /* 0x0000000024007209 */ /* 0x000fe80007810000 */
[----:B------:R-:W-:Y:S02]  /*a2c0*/  FMNMX.FTZ R0, R32, R0, !PT ;  /* 0x0000000020007209 */ /* 0x000fe40007810000 */
[----:B-1----:R-:W-:Y:S02]  /*a2d0*/  FMNMX.FTZ R135, R3, R135, !PT ;  /* 0x0000008703877209 */ /* 0x002fe40007810000 */
[----:B------:R-:W-:Y:S03]  /*a2e0*/  FMNMX.FTZ R0, R60, R0, !PT ;  /* 0x000000003c007209 */ /* 0x000fe60007810000 */
[----:B------:R-:W1:Y:S01]  /*a2f0*/  SHFL.BFLY PT, R7, R135, 0x1, 0x1f ;  /* 0x0c201f0087077f89 */ /* 0x000e6200000e0000 */
[----:B------:R-:W-:Y:S02]  /*a300*/  FMNMX.FTZ R0, R61, R0, !PT ;  /* 0x000000003d007209 */ /* 0x000fe40007810000 */
[----:B--2---:R-:W-:Y:S02]  /*a310*/  FMNMX.FTZ R4, R4, R5, !PT ;  /* 0x0000000504047209 */ /* 0x004fe40007810000 */
[----:B------:R-:W-:Y:S03]  /*a320*/  FMNMX.FTZ R0, R56, R0, !PT ;  /* 0x0000000038007209 */ /* 0x000fe60007810000 */
[----:B------:R-:W2:Y:S01]  /*a330*/  SHFL.BFLY PT, R134, R4, 0x1, 0x1f ;  /* 0x0c201f0004867f89 */ /* 0x000ea200000e0000 */
[----:B------:R-:W-:Y:S04]  /*a340*/  FMNMX.FTZ R0, R138, R0, !PT ;  /* 0x000000008a007209 */ /* 0x000fe80007810000 */
[----:B------:R-:W-:Y:S05]  /*a350*/  FMNMX.FTZ R0, R137, R0, !PT ;  /* 0x0000000089007209 */ /* 0x000fea0007810000 */
[----:B------:R-:W3:Y:S01]  /*a360*/  SHFL.BFLY PT, R2, R0, 0x2, 0x1f ;  /* 0x0c401f0000027f89 */ /* 0x000ee200000e0000 */
[----:B-1----:R-:W-:Y:S02]  /*a370*/  FMNMX.FTZ R135, R135, R7, !PT ;  /* 0x0000000787877209 */ /* 0x002fe40007810000 */
[----:B--2---:R-:W-:Y:S01]  /*a380*/  FMNMX.FTZ R134, R4, R134, !PT ;  /* 0x0000008604867209 */ /* 0x004fe20007810000 */
[----:B------:R-:W-:Y:S05]  /*a390*/  FMUL.FTZ R4, R136, c[0x0][0x23c] ;  /* 0x00008f0088047a20 */ /* 0x000fea0000410000 */
[----:B------:R-:W-:Y:S02]  /*a3a0*/  FSEL R4, R4, RZ, P0 ;  /* 0x000000ff04047208 */ /* 0x000fe40000000000 */
[C---:B------:R-:W-:Y:S02]  /*a3b0*/  FSETP.NEU.FTZ.AND P0, PT, R135.reuse, -INF , PT ;  /* 0xff8000008700780b */ /* 0x040fe40003f1d000 */
[----:B---3--:R-:W-:Y:S01]  /*a3c0*/  FMNMX.FTZ R2, R0, R2, !PT ;  /* 0x0000000200027209 */ /* 0x008fe20007810000 */
[----:B------:R-:W-:Y:S02]  /*a3d0*/  FFMA.FTZ R5, R208, c[0x0][0x23c], -R4 ;  /* 0x00008f00d0057a23 */ /* 0x000fe40000010804 */
[----:B------:R-:W-:Y:S02]  /*a3e0*/  FMUL.FTZ R208, R135, c[0x0][0x23c] ;  /* 0x00008f0087d07a20 */ /* 0x000fe40000410000 */
[----:B------:R1:W-:Y:S01]  /*a3f0*/  MUFU.EX2 R229, R5 ;  /* 0x0000000500e57308 */ /* 0x0003e20000000800 */
[----:B------:R-:W-:Y:S01]  /*a400*/  FADD.FTZ R0, -R136, R132 ;  /* 0x0000008488007221 */ /* 0x000fe20000010100 */
[----:B------:R-:W2:Y:S01]  /*a410*/  SHFL.BFLY PT, R3, R2, 0x1, 0x1f ;  /* 0x0c201f0002037f89 */ /* 0x000ea200000e0000 */
[----:B------:R-:W-:Y:S01]  /*a420*/  FSEL R208, R208, RZ, P0 ;  /* 0x000000ffd0d07208 */ /* 0x000fe20000000000 */
[--C-:B------:R-:W-:Y:S01]  /*a430*/  FFMA.FTZ R6, R245, c[0x0][0x23c], -R4.reuse ;  /* 0x00008f00f5067a23 */ /* 0x100fe20000010804 */
[----:B------:R-:W-:Y:S01]  /*a440*/  FSETP.NEU.FTZ.AND P0, PT, R134, -INF , PT ;  /* 0xff8000008600780b */ /* 0x000fe20003f1d000 */
[----:B------:R-:W-:Y:S02]  /*a450*/  FMUL.FTZ R0, R0, c[0x0][0x23c] ;  /* 0x00008f0000007a20 */ /* 0x000fe40000410000 */
[--C-:B------:R-:W-:Y:S02]  /*a460*/  FFMA.FTZ R214, R30, c[0x0][0x23c], -R4.reuse ;  /* 0x00008f001ed67a23 */ /* 0x100fe40000010804 */
[----:B------:R3:W4:Y:S01]  /*a470*/  MUFU.EX2 R133, R0 ;  /* 0x0000000000857308 */ /* 0x0007220000000800 */
[--C-:B------:R-:W-:Y:S02]  /*a480*/  FFMA.FTZ R220, R29, c[0x0][0x23c], -R4.reuse ;  /* 0x00008f001ddc7a23 */ /* 0x100fe40000010804 */
[--C-:B------:R-:W-:Y:S02]  /*a490*/  FFMA.FTZ R222, R19, c[0x0][0x23c], -R4.reuse ;  /* 0x00008f0013de7a23 */ /* 0x100fe40000010804 */
[--C-:B------:R-:W-:Y:S02]  /*a4a0*/  FFMA.FTZ R221, R18, c[0x0][0x23c], -R4.reuse ;  /* 0x00008f0012dd7a23 */ /* 0x100fe40000010804 */
[--C-:B------:R-:W-:Y:S02]  /*a4b0*/  FFMA.FTZ R216, R216, c[0x0][0x23c], -R4.reuse ;  /* 0x00008f00d8d87a23 */ /* 0x100fe40000010804 */
[----:B------:R-:W-:Y:S01]  /*a4c0*/  FFMA.FTZ R211, R211, c[0x0][0x23c], -R4 ;  /* 0x00008f00d3d37a23 */ /* 0x000fe20000010804 */
[----:B------:R4:W-:Y:S01]  /*a4d0*/  MUFU.EX2 R8, R6 ;  /* 0x0000000600087308 */ /* 0x0009e20000000800 */
[--C-:B------:R-:W-:Y:S02]  /*a4e0*/  FFMA.FTZ R213, R213, c[0x0][0x23c], -R208.reuse ;  /* 0x00008f00d5d57a23 */ /* 0x100fe400000108d0 */
[----:B-1----:R-:W-:Y:S01]  /*a4f0*/  FFMA.FTZ R5, R217, c[0x0][0x23c], -R208 ;  /* 0x00008f00d9057a23 */ /* 0x002fe200000108d0 */
[----:B--2---:R-:W-:Y:S01]  /*a500*/  FMNMX.FTZ R3, R2, R3, !PT ;  /* 0x0000000302037209 */ /* 0x004fe20007810000 */
[----:B------:R-:W-:Y:S05]  /*a510*/  FFMA.FTZ R217, R26, c[0x0][0x23c], -R4 ;  /* 0x00008f001ad97a23 */ /* 0x000fea0000010804 */
        /* <DEDUP_REMOVED lines=8> */
[--C-:B------:R-:W-:Y:S01]  /*a5a0*/  FFMA.FTZ R6, R209, c[0x0][0x23c], -R208.reuse ;  /* 0x00008f00d1067a23 */ /* 0x100fe200000108d0 */
[----:B------:R-:W-:Y:S01]  /*a5b0*/  MOV R156, R53 ;  /* 0x00000035009c7202 */ /* 0x000fe20000000f00 */
[----:B------:R-:W-:Y:S02]  /*a5c0*/  FMUL.FTZ R209, R3, c[0x0][0x23c] ;  /* 0x00008f0003d17a20 */ /* 0x000fe40000410000 */
[C---:B------:R-:W-:Y:S01]  /*a5d0*/  FMUL.FTZ R17, R133.reuse, R157 ;  /* 0x0000009d85117220 */ /* 0x040fe20000410000 */
[----:B------:R-:W-:Y:S01]  /*a5e0*/  MOV R157, R52 ;  /* 0x00000034009d7202 */ /* 0x000fe20000000f00 */
[----:B------:R-:W-:Y:S01]  /*a5f0*/  FMUL.FTZ R64, R133, R204 ;  /* 0x000000cc85407220 */ /* 0x000fe20000410000 */
[----:B------:R-:W-:Y:S01]  /*a600*/  FSEL R209, R209, RZ, P0 ;  /* 0x000000ffd1d17208 */ /* 0x000fe20000000000 */
[----:B------:R4:W-:Y:S01]  /*a610*/  MUFU.EX2 R233, R6 ;  /* 0x0000000600e97308 */ /* 0x0009e20000000800 */
[C---:B------:R-:W-:Y:S02]  /*a620*/  FMUL.FTZ R65, R133.reuse, R205 ;  /* 0x000000cd85417220 */ /* 0x040fe40000410000 */
[----:B-1----:R-:W-:Y:S02]  /*a630*/  FFMA.FTZ R5, R246, c[0x0][0x23c], -R208 ;  /* 0x00008f00f6057a23 */ /* 0x002fe400000108d0 */
[C---:B------:R-:W-:Y:S02]  /*a640*/  FMUL.FTZ R68, R133.reuse, R68 ;  /* 0x0000004485447220 */ /* 0x040fe40000410000 */
[C---:B------:R-:W-:Y:S02]  /*a650*/  FMUL.FTZ R69, R133.reuse, R69 ;  /* 0x0000004585457220 */ /* 0x040fe40000410000 */
[C---:B------:R-:W-:Y:S01]  /*a660*/  FMUL.FTZ R80, R133.reuse, R80 ;  /* 0x0000005085507220 */ /* 0x040fe20000410000 */
[----:B------:R1:W-:Y:S01]  /*a670*/  MUFU.EX2 R9, R5 ;  /* 0x0000000500097308 */ /* 0x0003e20000000800 */
[C---:B------:R-:W-:Y:S02]  /*a680*/  FMUL.FTZ R81, R133.reuse, R81 ;  /* 0x0000005185517220 */ /* 0x040fe40000410000 */
[----:B------:R-:W-:Y:S02]  /*a690*/  FMUL.FTZ R84, R133, R84 ;  /* 0x0000005485547220 */ /* 0x000fe40000410000 */
[----:B--2---:R-:W-:Y:S02]  /*a6a0*/  FADD.FTZ R0, -R134, R140 ;  /* 0x0000008c86007221 */ /* 0x004fe40000010100 */
[----:B---3--:R-:W-:Y:S02]  /*a6b0*/  FMUL.FTZ R7, R132, R151 ;  /* 0x0000009784077220 */ /* 0x008fe40000410000 */
[----:B------:R-:W-:Y:S01]  /*a6c0*/  FMUL.FTZ R0, R0, c[0x0][0x23c] ;  /* 0x00008f0000007a20 */ /* 0x000fe20000410000 */
[----:B------:R-:W-:Y:S01]  /*a6d0*/  MUFU.EX2 R216, R216 ;  /* 0x000000d800d87308 */ /* 0x000fe20000000800 */
[C---:B------:R-:W-:Y:S01]  /*a6e0*/  FMUL.FTZ R18, R132.reuse, R158 ;  /* 0x0000009e84127220 */ /* 0x040fe20000410000 */
[----:B------:R-:W-:Y:S01]  /*a6f0*/  MOV R158, R50 ;  /* 0x00000032009e7202 */ /* 0x000fe20000000f00 */
[C---:B------:R-:W-:Y:S01]  /*a700*/  FMUL.FTZ R19, R132.reuse, R159 ;  /* 0x0000009f84137220 */ /* 0x040fe20000410000 */
[----:B------:R-:W-:Y:S01]  /*a710*/  MOV R159, R49 ;  /* 0x00000031009f7202 */ /* 0x000fe20000000f00 */
[----:B----4-:R-:W-:Y:S01]  /*a720*/  FFMA.FTZ R6, R249, c[0x0][0x23c], -R139 ;  /* 0x00008f00f9067a23 */ /* 0x010fe2000001088b */
[----:B------:R-:W-:Y:S01]  /*a730*/  MOV R249, R8 ;  /* 0x0000000800f97202 */ /* 0x000fe20000000f00 */
[----:B------:R-:W-:Y:S02]  /*a740*/  FMUL.FTZ R49, R133, R189 ;  /* 0x000000bd85317220 */ /* 0x000fe40000410000 */
[C---:B------:R-:W-:Y:S01]  /*a750*/  FMUL.FTZ R50, R132.reuse, R190 ;  /* 0x000000be84327220 */ /* 0x040fe20000410000 */
[----:B------:R2:W3:Y:S01]  /*a760*/  MUFU.EX2 R2, R0 ;  /* 0x0000000000027308 */ /* 0x0004e20000000800 */
[----:B------:R-:W-:Y:S01]  /*a770*/  F2FP.BF16.PACK_AB R140, R249, R229 ;  /* 0x000000e5f98c723e */ /* 0x000fe200000010ff */
[----:B------:R-:W-:Y:S02]  /*a780*/  FMUL.FTZ R66, R132, R206 ;  /* 0x000000ce84427220 */ /* 0x000fe40000410000 */
[--C-:B-1----:R-:W-:Y:S02]  /*a790*/  FFMA.FTZ R5, R210, c[0x0][0x23c], -R4.reuse ;  /* 0x00008f00d2057a23 */ /* 0x102fe40000010804 */
[--C-:B------:R-:W-:Y:S02]  /*a7a0*/  FFMA.FTZ R210, R31, c[0x0][0x23c], -R4.reuse ;  /* 0x00008f001fd27a23 */ /* 0x100fe40000010804 */
[C---:B------:R-:W-:Y:S02]  /*a7b0*/  FMUL.FTZ R67, R132.reuse, R207 ;  /* 0x000000cf84437220 */ /* 0x040fe40000410000 */
[----:B------:R1:W-:Y:S01]  /*a7c0*/  MUFU.EX2 R238, R5 ;  /* 0x0000000500ee7308 */ /* 0x0003e20000000800 */
[C---:B------:R-:W-:Y:S02]  /*a7d0*/  FMUL.FTZ R70, R132.reuse, R70 ;  /* 0x0000004684467220 */ /* 0x040fe40000410000 */
[C---:B------:R-:W-:Y:S02]  /*a7e0*/  FMUL.FTZ R71, R132.reuse, R71 ;  /* 0x0000004784477220 */ /* 0x040fe40000410000 */
[C---:B------:R-:W-:Y:S02]  /*a7f0*/  FMUL.FTZ R82, R132.reuse, R82 ;  /* 0x0000005284527220 */ /* 0x040fe40000410000 */
[C---:B------:R-:W-:Y:S02]  /*a800*/  FMUL.FTZ R83, R132.reuse, R83 ;  /* 0x0000005384537220 */ /* 0x040fe40000410000 */
[----:B------:R-:W-:Y:S01]  /*a810*/  FMUL.FTZ R85, R133, R85 ;  /* 0x0000005585557220 */ /* 0x000fe20000410000 */
        /* <DEDUP_REMOVED lines=9> */
[----:B------:R-:W-:Y:S01]  /*a8b0*/  FMUL.FTZ R13, R2, R153 ;  /* 0x00000099020d7220 */ /* 0x000fe20000410000 */
[----:B------:R-:W-:Y:S01]  /*a8c0*/  MOV R153, R32 ;  /* 0x0000002000997202 */ /* 0x000fe20000000f00 */
[----:B-1----:R-:W-:Y:S02]  /*a8d0*/  FFMA.FTZ R5, R143, c[0x0][0x23c], -R4 ;  /* 0x00008f008f057a23 */ /* 0x002fe40000010804 */
[C---:B------:R-:W-:Y:S01]  /*a8e0*/  FMUL.FTZ R32, R133.reuse, R172 ;  /* 0x000000ac85207220 */ /* 0x040fe20000410000 */
[----:B------:R-:W-:Y:S01]  /*a8f0*/  MOV R172, R35 ;  /* 0x0000002300ac7202 */ /* 0x000fe20000000f00 */
[----:B------:R-:W-:Y:S01]  /*a900*/  FMUL.FTZ R35, R132, R175 ;  /* 0x000000af84237220 */ /* 0x000fe20000410000 */
[----:B------:R1:W2:Y:S01]  /*a910*/  MUFU.EX2 R234, R5 ;  /* 0x0000000500ea7308 */ /* 0x0002a20000000800 */
[----:B------:R-:W-:Y:S01]  /*a920*/  MOV R175, R55 ;  /* 0x0000003700af7202 */ /* 0x000fe20000000f00 */
[----:B------:R-:W-:Y:S01]  /*a930*/  FMUL.FTZ R29, R2, R169 ;  /* 0x000000a9021d7220 */ /* 0x000fe20000410000 */
[----:B------:R-:W-:Y:S01]  /*a940*/  MOV R169, R45 ;  /* 0x0000002d00a97202 */ /* 0x000fe20000000f00 */
[----:B----4-:R-:W-:Y:S02]  /*a950*/  FMUL.FTZ R6, R132, R150 ;  /* 0x0000009684067220 */ /* 0x010fe40000410000 */
[C---:B------:R-:W-:Y:S02]  /*a960*/  FMUL.FTZ R40, R2.reuse, R180 ;  /* 0x000000b402287220 */ /* 0x040fe40000410000 */
[C---:B------:R-:W-:Y:S02]  /*a970*/  FMUL.FTZ R45, R2.reuse, R185 ;  /* 0x000000b9022d7220 */ /* 0x040fe40000410000 */
[----:B------:R-:W3:Y:S01]  /*a980*/  MUFU.EX2 R0, R0 ;  /* 0x0000000000007308 */ /* 0x000ee20000000800 */
[C---:B------:R-:W-:Y:S02]  /*a990*/  FMUL.FTZ R72, R2.reuse, R72 ;  /* 0x0000004802487220 */ /* 0x040fe40000410000 */
[C---:B------:R-:W-:Y:S02]  /*a9a0*/  FMUL.FTZ R73, R2.reuse, R73 ;  /* 0x0000004902497220 */ /* 0x040fe40000410000 */
[C---:B------:R-:W-:Y:S02]  /*a9b0*/  FMUL.FTZ R76, R2.reuse, R76 ;  /* 0x0000004c024c7220 */ /* 0x040fe40000410000 */
[C---:B------:R-:W-:Y:S02]  /*a9c0*/  FMUL.FTZ R77, R2.reuse, R77 ;  /* 0x0000004d024d7220 */ /* 0x040fe40000410000 */
[C---:B------:R-:W-:Y:S01]  /*a9d0*/  FMUL.FTZ R88, R2.reuse, R88 ;  /* 0x0000005802587220 */ /* 0x040fe20000410000 */
[----:B------:R-:W-:Y:S01]  /*a9e0*/  MUFU.EX2 R190, R217 ;  /* 0x000000d900be7308 */ /* 0x000fe20000000800 */
[C---:B------:R-:W-:Y:S02]  /*a9f0*/  FMUL.FTZ R89, R2.reuse, R89 ;  /* 0x0000005902597220 */ /* 0x040fe40000410000 */
[----:B------:R-:W-:Y:S02]  /*aa00*/  FMUL.FTZ R92, R2, R92 ;  /* 0x0000005c025c7220 */ /* 0x000fe40000410000 */
[----:B-1----:R-:W-:Y:S01]  /*aa10*/  FFMA.FTZ R5, R142, c[0x0][0x23c], -R208 ;  /* 0x00008f008e057a23 */ /* 0x002fe200000108d0 */
[----:B--2---:R-:W-:Y:S01]  /*aa20*/  F2FP.BF16.PACK_AB R142, R234, R238 ;  /* 0x000000eeea8e723e */ /* 0x004fe200000010ff */
[----:B------:R-:W-:Y:S02]  /*aa30*/  FMUL.FTZ R93, R2, R93 ;  /* 0x0000005d025d7220 */ /* 0x000fe40000410000 */
[C---:B------:R-:W-:Y:S01]  /*aa40*/  FMUL.FTZ R96, R133.reuse, R96 ;  /* 0x0000006085607220 */ /* 0x040fe20000410000 */
[----:B------:R-:W1:Y:S01]  /*aa50*/  MUFU.EX2 R237, R5 ;  /* 0x0000000500ed7308 */ /* 0x000e620000000800 */
[----:B------:R-:W-:Y:S02]  /*aa60*/  FMUL.FTZ R97, R133, R97 ;  /* 0x0000006185617220 */ /* 0x000fe40000410000 */
[----:B------:R-:W-:Y:S02]  /*aa70*/  FMUL.FTZ R98, R132, R98 ;  /* 0x0000006284627220 */ /* 0x000fe40000410000 */
[C---:B---3--:R-:W-:Y:S01]  /*aa80*/  FMUL.FTZ R15, R0.reuse, R155 ;  /* 0x0000009b000f7220 */ /* 0x048fe20000410000 */
[----:B------:R-:W-:Y:S01]  /*aa90*/  MOV R155, R36 ;  /* 0x00000024009b7202 */ /* 0x000fe20000000f00 */
[C---:B------:R-:W-:Y:S01]  /*aaa0*/  FMUL.FTZ R10, R0.reuse, R146 ;  /* 0x00000092000a7220 */ /* 0x040fe20000410000 */
[----:B------:R-:W2:Y:S01]  /*aab0*/  LDSM.16.MT88.4 R36, [R226+0xc000] ;  /* 0x00c00000e224783b */ /* 0x000ea20000004200 */
[C---:B------:R-:W-:Y:S02]  /*aac0*/  FMUL.FTZ R11, R0.reuse, R147 ;  /* 0x00000093000b7220 */ /* 0x040fe40000410000 */
[C---:B------:R-:W-:Y:S01]  /*aad0*/  FMUL.FTZ R14, R0.reuse, R154 ;  /* 0x0000009a000e7220 */ /* 0x040fe20000410000 */
[----:B------:R-:W-:Y:S01]  /*aae0*/  MOV R154, R60 ;  /* 0x0000003c009a7202 */ /* 0x000fe20000000f00 */
[C---:B------:R-:W-:Y:S01]  /*aaf0*/  FMUL.FTZ R26, R0.reuse, R166 ;  /* 0x000000a6001a7220 */ /* 0x040fe20000410000 */
[----:B------:R-:W-:Y:S01]  /*ab00*/  MOV R166, R44 ;  /* 0x0000002c00a67202 */ /* 0x000fe20000000f00 */
[C---:B------:R-:W-:Y:S01]  /*ab10*/  FMUL.FTZ R30, R0.reuse, R170 ;  /* 0x000000aa001e7220 */ /* 0x040fe20000410000 */
[----:B------:R-:W-:Y:S01]  /*ab20*/  MOV R170, R42 ;  /* 0x0000002a00aa7202 */ /* 0x000fe20000000f00 */
[C---:B------:R-:W-:Y:S02]  /*ab30*/  FMUL.FTZ R31, R0.reuse, R171 ;  /* 0x000000ab001f7220 */ /* 0x040fe40000410000 */
[----:B------:R-:W-:Y:S02]  /*ab40*/  FMUL.FTZ R42, R0, R182 ;  /* 0x000000b6002a7220 */ /* 0x000fe40000410000 */
[C---:B------:R-:W-:Y:S02]  /*ab50*/  FMUL.FTZ R44, R2.reuse, R184 ;  /* 0x000000b8022c7220 */ /* 0x040fe40000410000 */
[----:B------:R-:W-:Y:S01]  /*ab60*/  FMUL.FTZ R60, R2, R200 ;  /* 0x000000c8023c7220 */ /* 0x000fe20000410000 */
[----:B-1----:R-:W-:Y:S01]  /*ab70*/  F2FP.BF16.PACK_AB R143, R233, R237 ;  /* 0x000000ede98f723e */ /* 0x002fe200000010ff */
[--C-:B------:R-:W-:Y:S02]  /*ab80*/  FFMA.FTZ R5, R219, c[0x0][0x23c], -R139.reuse ;  /* 0x00008f00db057a23 */ /* 0x100fe4000001088b */
[--C-:B------:R-:W-:Y:S02]  /*ab90*/  FFMA.FTZ R219, R28, c[0x0][0x23c], -R4.reuse ;  /* 0x00008f001cdb7a23 */ /* 0x100fe40000010804 */
[----:B------:R1:W-:Y:S01]  /*aba0*/  MUFU.EX2 R245, R5 ;  /* 0x0000000500f57308 */ /* 0x0003e20000000800 */
[----:B------:R-:W-:Y:S01]  /*abb0*/  FMUL.FTZ R28, R2, R168 ;  /* 0x000000a8021c7220 */ /* 0x000fe20000410000 */
[----:B------:R-:W-:Y:S01]  /*abc0*/  MOV R168, R34 ;  /* 0x0000002200a87202 */ /* 0x000fe20000000f00 */
[----:B------:R-:W-:Y:S01]  /*abd0*/  FMUL.FTZ R34, R132, R174 ;  /* 0x000000ae84227220 */ /* 0x000fe20000410000 */
[----:B------:R-:W-:Y:S01]  /*abe0*/  MOV R174, R46 ;  /* 0x0000002e00ae7202 */ /* 0x000fe20000000f00 */
[C---:B------:R-:W-:Y:S02]  /*abf0*/  FMUL.FTZ R46, R0.reuse, R186 ;  /* 0x000000ba002e7220 */ /* 0x040fe40000410000 */
[C---:B------:R-:W-:Y:S02]  /*ac00*/  FMUL.FTZ R74, R0.reuse, R74 ;  /* 0x0000004a004a7220 */ /* 0x040fe40000410000 */
[C---:B------:R-:W-:Y:S01]  /*ac10*/  FMUL.FTZ R75, R0.reuse, R75 ;  /* 0x0000004b004b7220 */ /* 0x040fe20000410000 */
[----:B------:R-:W-:Y:S01]  /*ac20*/  MUFU.EX2 R186, R222 ;  /* 0x000000de00ba7308 */ /* 0x000fe20000000800 */
[C---:B------:R-:W-:Y:S02]  /*ac30*/  FMUL.FTZ R78, R0.reuse, R78 ;  /* 0x0000004e004e7220 */ /* 0x040fe40000410000 */
[C---:B------:R-:W-:Y:S02]  /*ac40*/  FMUL.FTZ R79, R0.reuse, R79 ;  /* 0x0000004f004f7220 */ /* 0x040fe40000410000 */
[C---:B------:R-:W-:Y:S02]  /*ac50*/  FMUL.FTZ R90, R0.reuse, R90 ;  /* 0x0000005a005a7220 */ /* 0x040fe40000410000 */
[C---:B------:R-:W-:Y:S02]  /*ac60*/  FMUL.FTZ R91, R0.reuse, R91 ;  /* 0x0000005b005b7220 */ /* 0x040fe40000410000 */
[C---:B------:R-:W-:Y:S02]  /*ac70*/  FMUL.FTZ R94, R0.reuse, R94 ;  /* 0x0000005e005e7220 */ /* 0x040fe40000410000 */
[----:B------:R-:W-:Y:S02]  /*ac80*/  FMUL.FTZ R95, R0, R95 ;  /* 0x0000005f005f7220 */ /* 0x000fe40000410000 */
[----:B------:R-:W-:Y:S02]  /*ac90*/  FMUL.FTZ R99, R132, R99 ;  /* 0x0000006384637220 */ /* 0x000fe40000410000 */
[----:B-1----:R-:W-:Y:S02]  /*aca0*/  FFMA.FTZ R5, R250, c[0x0][0x23c], -R139 ;  /* 0x00008f00fa057a23 */ /* 0x002fe4000001088b */
[--C-:B------:R-:W-:Y:S02]  /*acb0*/  FFMA.FTZ R250, R25, c[0x0][0x23c], -R4.reuse ;  /* 0x00008f0019fa7a23 */ /* 0x100fe40000010804 */
[----:B------:R-:W1:Y:S01]  /*acc0*/  MUFU.EX2 R240, R5 ;  /* 0x0000000500f07308 */ /* 0x000e620000000800 */
[----:B------:R-:W-:Y:S01]  /*acd0*/  FMUL.FTZ R25, R2, R165 ;  /* 0x000000a502197220 */ /* 0x000fe20000410000 */
[----:B------:R-:W-:Y:S01]  /*ace0*/  MOV R165, R62 ;  /* 0x0000003e00a57202 */ /* 0x000fe20000000f00 */
        /* <DEDUP_REMOVED lines=16> */
[C---:B------:R-:W-:Y:S01]  /*adf0*/  FMUL.FTZ R27, R0.reuse, R167 ;  /* 0x000000a7001b7220 */ /* 0x040fe20000410000 */
[----:B------:R-:W-:Y:S01]  /*ae00*/  MOV R167, R33 ;  /* 0x0000002100a77202 */ /* 0x000fe20000000f00 */
[C---:B------:R-:W-:Y:S01]  /*ae10*/  FMUL.FTZ R33, R133.reuse, R173 ;  /* 0x000000ad85217220 */ /* 0x040fe20000410000 */
[----:B------:R-:W-:Y:S01]  /*ae20*/  MOV R173, R58 ;  /* 0x0000003a00ad7202 */ /* 0x000fe20000000f00 */
[C---:B------:R-:W-:Y:S02]  /*ae30*/  FMUL.FTZ R58, R0.reuse, R198 ;  /* 0x000000c6003a7220 */ /* 0x040fe40000410000 */
[C---:B------:R-:W-:Y:S02]  /*ae40*/  FMUL.FTZ R110, R0.reuse, R110 ;  /* 0x0000006e006e7220 */ /* 0x040fe40000410000 */
[----:B------:R-:W-:Y:S01]  /*ae50*/  FMUL.FTZ R111, R0, R111 ;  /* 0x0000006f006f7220 */ /* 0x000fe20000410000 */
        /* <DEDUP_REMOVED lines=9> */
[----:B------:R-:W-:Y:S02]  /*aef0*/  FFMA.FTZ R251, R24, c[0x0][0x23c], -R4 ;  /* 0x00008f0018fb7a23 */ /* 0x000fe40000010804 */
[----:B------:R1:W3:Y:S01]  /*af00*/  MUFU.EX2 R239, R5 ;  /* 0x0000000500ef7308 */ /* 0x0002e20000000800 */
[C---:B------:R-:W-:Y:S02]  /*af10*/  FMUL.FTZ R4, R133.reuse, R148 ;  /* 0x0000009485047220 */ /* 0x040fe40000410000 */
[----:B------:R-:W-:Y:S01]  /*af20*/  FMUL.FTZ R24, R2, R164 ;  /* 0x000000a402187220 */ /* 0x000fe20000410000 */
[----:B------:R-:W-:Y:S01]  /*af30*/  MOV R164, R63 ;  /* 0x0000003f00a47202 */ /* 0x000fe20000000f00 */
[----:B------:R-:W-:Y:S02]  /*af40*/  FMUL.FTZ R63, R0, R203 ;  /* 0x000000cb003f7220 */ /* 0x000fe40000410000 */
[----:B------:R-:W-:Y:S02]  /*af50*/  FMUL.FTZ R119, R132, R119 ;  /* 0x0000007784777220 */ /* 0x000fe40000410000 */
[C---:B------:R-:W-:Y:S01]  /*af60*/  FMUL.FTZ R120, R2.reuse, R120 ;  /* 0x0000007802787220 */ /* 0x040fe20000410000 */
[----:B------:R-:W-:Y:S01]  /*af70*/  MUFU.EX2 R203, R218 ;  /* 0x000000da00cb7308 */ /* 0x000fe20000000800 */
[----:B------:R-:W-:Y:S02]  /*af80*/  FMUL.FTZ R121, R2, R121 ;  /* 0x0000007902797220 */ /* 0x000fe40000410000 */
[C---:B------:R-:W-:Y:S02]  /*af90*/  FMUL.FTZ R122, R0.reuse, R122 ;  /* 0x0000007a007a7220 */ /* 0x040fe40000410000 */
[----:B------:R-:W-:Y:S02]  /*afa0*/  FMUL.FTZ R123, R0, R123 ;  /* 0x0000007b007b7220 */ /* 0x000fe40000410000 */
[--C-:B------:R-:W-:Y:S02]  /*afb0*/  FFMA.FTZ R152, R152, c[0x0][0x23c], -R208.reuse ;  /* 0x00008f0098987a23 */ /* 0x100fe400000108d0 */
[C---:B------:R-:W-:Y:S01]  /*afc0*/  FMUL.FTZ R128, R133.reuse, R128 ;  /* 0x0000008085807220 */ /* 0x040fe20000410000 */
[----:B------:R-:W-:Y:S01]  /*afd0*/  MUFU.EX2 R251, R251 ;  /* 0x000000fb00fb7308 */ /* 0x000fe20000000800 */
[----:B------:R-:W-:Y:S02]  /*afe0*/  FMUL.FTZ R129, R133, R129 ;  /* 0x0000008185817220 */ /* 0x000fe40000410000 */
[--C-:B------:R-:W-:Y:S02]  /*aff0*/  FFMA.FTZ R159, R159, c[0x0][0x23c], -R208.reuse ;  /* 0x00008f009f9f7a23 */ /* 0x100fe400000108d0 */
[--C-:B-1----:R-:W-:Y:S01]  /*b000*/  FFMA.FTZ R5, R244, c[0x0][0x23c], -R139.reuse ;  /* 0x00008f00f4057a23 */ /* 0x102fe2000001088b */
[----:B------:R-:W-:Y:S01]  /*b010*/  MOV R244, R9 ;  /* 0x0000000900f47202 */ /* 0x000fe20000000f00 */
[----:B------:R-:W-:Y:S01]  /*b020*/  FMUL.FTZ R9, R2, R145 ;  /* 0x0000009102097220 */ /* 0x000fe20000410000 */
[----:B---3--:R-:W-:Y:S01]  /*b030*/  F2FP.BF16.PACK_AB R145, R239, R246 ;  /* 0x000000f6ef91723e */ /* 0x008fe200000010ff */
[--C-:B------:R-:W-:Y:S01]  /*b040*/  FFMA.FTZ R158, R158, c[0x0][0x23c], -R208.reuse ;  /* 0x00008f009e9e7a23 */ /* 0x100fe200000108d0 */
[----:B------:R-:W1:Y:S01]  /*b050*/  MUFU.EX2 R236, R5 ;  /* 0x0000000500ec7308 */ /* 0x000e620000000800 */
[----:B------:R-:W-:Y:S01]  /*b060*/  F2FP.BF16.PACK_AB R141, R244, R223 ;  /* 0x000000dff48d723e */ /* 0x000fe200000010ff */
[--C-:B------:R-:W-:Y:S02]  /*b070*/  FFMA.FTZ R157, R157, c[0x0][0x23c], -R139.reuse ;  /* 0x00008f009d9d7a23 */ /* 0x100fe4000001088b */
[--C-:B------:R-:W-:Y:S02]  /*b080*/  FFMA.FTZ R156, R156, c[0x0][0x23c], -R139.reuse ;  /* 0x00008f009c9c7a23 */ /* 0x100fe4000001088b */
[C---:B------:R-:W-:Y:S02]  /*b090*/  FMUL.FTZ R124, R2.reuse, R124 ;  /* 0x0000007c027c7220 */ /* 0x040fe40000410000 */
[----:B------:R-:W-:Y:S02]  /*b0a0*/  FMUL.FTZ R125, R2, R125 ;  /* 0x0000007d027d7220 */ /* 0x000fe40000410000 */
[----:B------:R-:W-:Y:S01]  /*b0b0*/  MUFU.EX2 R171, R152 ;  /* 0x0000009800ab7308 */ /* 0x000fe20000000800 */
[C---:B------:R-:W-:Y:S02]  /*b0c0*/  FMUL.FTZ R126, R0.reuse, R126 ;  /* 0x0000007e007e7220 */ /* 0x040fe40000410000 */
[----:B------:R-:W-:Y:S02]  /*b0d0*/  FMUL.FTZ R127, R0, R127 ;  /* 0x0000007f007f7220 */ /* 0x000fe40000410000 */
[--C-:B------:R-:W-:Y:S02]  /*b0e0*/  FFMA.FTZ R168, R168, c[0x0][0x23c], -R208.reuse ;  /* 0x00008f00a8a87a23 */ /* 0x100fe400000108d0 */
[--C-:B------:R-:W-:Y:S02]  /*b0f0*/  FFMA.FTZ R167, R167, c[0x0][0x23c], -R208.reuse ;  /* 0x00008f00a7a77a23 */ /* 0x100fe400000108d0 */
[--C-:B------:R-:W-:Y:S01]  /*b100*/  FFMA.FTZ R166, R166, c[0x0][0x23c], -R139.reuse ;  /* 0x00008f00a6a67a23 */ /* 0x100fe2000001088b */
[----:B------:R-:W-:Y:S01]  /*b110*/  MUFU.EX2 R204, R158 ;  /* 0x0000009e00cc7308 */ /* 0x000fe20000000800 */
[--C-:B------:R-:W-:Y:S02]  /*b120*/  FFMA.FTZ R169, R169, c[0x0][0x23c], -R139.reuse ;  /* 0x00008f00a9a97a23 */ /* 0x100fe4000001088b */
[----:B------:R-:W-:Y:S01]  /*b130*/  FFMA.FTZ R252, R252, c[0x0][0x23c], -R139 ;  /* 0x00008f00fcfc7a23 */ /* 0x000fe2000001088b */
[----:B-1----:R-:W-:Y:S01]  /*b140*/  F2FP.BF16.PACK_AB R146, R232, R236 ;  /* 0x000000ece892723e */ /* 0x002fe200000010ff */
[--C-:B------:R-:W-:Y:S01]  /*b150*/  FFMA.FTZ R5, R248, c[0x0][0x23c], -R209.reuse ;  /* 0x00008f00f8057a23 */ /* 0x100fe200000108d1 */
[----:B------:R-:W-:Y:S01]  /*b160*/  MOV R248, R56 ;  /* 0x0000003800f87202 */ /* 0x000fe20000000f00 */
[----:B------:R-:W-:Y:S02]  /*b170*/  FMUL.FTZ R56, R2, R196 ;  /* 0x000000c402387220 */ /* 0x000fe40000410000 */
[C---:B------:R-:W-:Y:S01]  /*b180*/  FMUL.FTZ R130, R132.reuse, R130 ;  /* 0x0000008284827220 */ /* 0x040fe20000410000 */
[----:B------:R1:W-:Y:S01]  /*b190*/  MUFU.EX2 R235, R5 ;  /* 0x0000000500eb7308 */ /* 0x0003e20000000800 */
[----:B------:R-:W-:Y:S02]  /*b1a0*/  FMUL.FTZ R131, R132, R131 ;  /* 0x0000008384837220 */ /* 0x000fe40000410000 */
[--C-:B------:R-:W-:Y:S07]  /*b1b0*/  FFMA.FTZ R138, R138, c[0x0][0x23c], -R209.reuse ;  /* 0x00008f008a8a7a23 */ /* 0x100fee00000108d1 */
[----:B------:R-:W-:Y:S10]  /*b1c0*/  MUFU.EX2 R196, R157 ;  /* 0x0000009d00c47308 */ /* 0x000ff40000000800 */
[----:B------:R-:W-:Y:S01]  /*b1d0*/  MUFU.EX2 R200, R156 ;  /* 0x0000009c00c87308 */ /* 0x000fe20000000800 */
[----:B-1----:R-:W-:Y:S01]  /*b1e0*/  FFMA.FTZ R5, R247, c[0x0][0x23c], -R209 ;  /* 0x00008f00f7057a23 */ /* 0x002fe200000108d1 */
[----:B------:R-:W-:Y:S01]  /*b1f0*/  MOV R247, R61 ;  /* 0x0000003d00f77202 */ /* 0x000fe20000000f00 */
[----:B------:R-:W-:Y:S07]  /*b200*/  FMUL.FTZ R61, R2, R201 ;  /* 0x000000c9023d7220 */ /* 0x000fee0000410000 */
[----:B------:R1:W3:Y:S10]  /*b210*/  MUFU.EX2 R231, R5 ;  /* 0x0000000500e77308 */ /* 0x0002f40000000800 */
[----:B------:R-:W-:Y:S10]  /*b220*/  MUFU.EX2 R201, R210 ;  /* 0x000000d200c97308 */ /* 0x000ff40000000800 */
[----:B------:R-:W-:Y:S01]  /*b230*/  MUFU.EX2 R252, R252 ;  /* 0x000000fc00fc7308 */ /* 0x000fe20000000800 */
[----:B-1----:R-:W-:Y:S01]  /*b240*/  FMUL.FTZ R5, R133, R149 ;  /* 0x0000009585057220 */ /* 0x002fe20000410000 */
[----:B---3--:R-:W-:Y:S01]  /*b250*/  F2FP.BF16.PACK_AB R147, R231, R235 ;  /* 0x000000ebe793723e */ /* 0x008fe200000010ff */
[----:B------:R-:W-:Y:S05]  /*b260*/  LDSM.16.MT88.4 R148, [R227+0xc000] ;  /* 0x00c00000e394783b */ /* 0x000fea0000004200 */
[-C--:B------:R-:W-:Y:S08]  /*b270*/  HMMA.16816.F32.BF16 R4, R140, R20.reuse, R4 ;  /* 0x000000148c04723c */ /* 0x080ff00000041804 */
[C---:B------:R-:W-:Y:S07]  /*b280*/  HMMA.16816.F32.BF16 R8, R144.reuse, R20, R8 ;  /* 0x000000149008723c */ /* 0x040fee0000041808 */
[C---:B------:R-:W-:Y:S01]  /*b290*/  FMUL.FTZ R20, R133.reuse, R160 ;  /* 0x000000a085147220 */ /* 0x040fe20000410000 */
[-C--:B------:R-:W-:Y:S04]  /*b2a0*/  HMMA.16816.F32.BF16 R12, R144, R22.reuse, R12 ;  /* 0x00000016900c723c */ /* 0x080fe8000004180c */
[C---:B------:R-:W-:Y:S01]  /*b2b0*/  FMUL.FTZ R21, R133.reuse, R161 ;  /* 0x000000a185157220 */ /* 0x040fe20000410000 */
[----:B------:R-:W-:Y:S01]  /*b2c0*/  MOV R161, R47 ;  /* 0x0000002f00a17202 */ /* 0x000fe20000000f00 */
[----:B------:R-:W-:Y:S01]  /*b2d0*/  FMUL.FTZ R47, R0, R187 ;  /* 0x000000bb002f7220 */ /* 0x000fe20000410000 */
[----:B------:R-:W-:Y:S01]  /*b2e0*/  MOV R160, R48 ;  /* 0x0000003000a07202 */ /* 0x000fe20000000f00 */
[C---:B------:R-:W-:Y:S04]  /*b2f0*/  HMMA.16816.F32.BF16 R16, R140.reuse, R22, R16 ;  /* 0x000000168c10723c */ /* 0x040fe80000041810 */
[----:B------:R-:W-:Y:S02]  /*b300*/  FMUL.FTZ R48, R133, R188 ;  /* 0x000000bc85307220 */ /* 0x000fe40000410000 */
[----:B------:R1:W-:Y:S01]  /*b310*/  MUFU.EX2 R188, R159 ;  /* 0x0000009f00bc7308 */ /* 0x0003e20000000800 */
[C---:B------:R-:W-:Y:S01]  /*b320*/  FMUL.FTZ R22, R132.reuse, R162 ;  /* 0x000000a284167220 */ /* 0x040fe20000410000 */
[----:B------:R-:W-:Y:S01]  /*b330*/  MOV R162, R54 ;  /* 0x0000003600a27202 */ /* 0x000fe20000000f00 */
[----:B------:R-:W-:Y:S01]  /*b340*/  FMUL.FTZ R23, R132, R163 ;  /* 0x000000a384177220 */ /* 0x000fe20000410000 */
[----:B------:R-:W3:Y:S02]  /*b350*/  LDSM.16.MT88.4 R52, [R228+0xc000] ;  /* 0x00c00000e434783b */ /* 0x000ee40000004200 */
[--C-:B------:R-:W-:Y:S01]  /*b360*/  FFMA.FTZ R161, R161, c[0x0][0x23c], -R208.reuse ;  /* 0x00008f00a1a17a23 */ /* 0x100fe200000108d0 */
[----:B------:R-:W-:Y:S01]  /*b370*/  MOV R163, R51 ;  /* 0x0000003300a37202 */ /* 0x000fe20000000f00 */
[--C-:B------:R-:W-:Y:S02]  /*b380*/  FFMA.FTZ R160, R160, c[0x0][0x23c], -R208.reuse ;  /* 0x00008f00a0a07a23 */ /* 0x100fe400000108d0 */
[-C--:B--2---:R-:W-:Y:S03]  /*b390*/  HMMA.16816.F32.BF16 R20, R140, R36.reuse, R20 ;  /* 0x000000248c14723c */ /* 0x084fe60000041814 */
[--C-:B------:R-:W-:Y:S02]  /*b3a0*/  FFMA.FTZ R162, R162, c[0x0][0x23c], -R139.reuse ;  /* 0x00008f00a2a27a23 */ /* 0x100fe4000001088b */
[--C-:B------:R-:W-:Y:S02]  /*b3b0*/  FFMA.FTZ R163, R163, c[0x0][0x23c], -R139.reuse ;  /* 0x00008f00a3a37a23 */ /* 0x100fe4000001088b */
[----:B------:R-:W2:Y:S01]  /*b3c0*/  MUFU.EX2 R189, R162 ;  /* 0x000000a200bd7308 */ /* 0x000ea20000000800 */
[C---:B------:R-:W-:Y:S04]  /*b3d0*/  HMMA.16816.F32.BF16 R24, R144.reuse, R36, R24 ;  /* 0x000000249018723c */ /* 0x040fe80000041818 */
[----:B------:R-:W-:Y:S01]  /*b3e0*/  FMUL.FTZ R51, R132, R191 ;  /* 0x000000bf84337220 */ /* 0x000fe20000410000 */
[----:B-1----:R-:W-:Y:S02]  /*b3f0*/  LDSM.16.MT88.4 R156, [R226+0xd000] ;  /* 0x00d00000e29c783b */ /* 0x002fe40000004200 */
[C---:B------:R-:W-:Y:S01]  /*b400*/  FMUL.FTZ R36, R133.reuse, R176 ;  /* 0x000000b085247220 */ /* 0x040fe20000410000 */
[-C--:B------:R-:W-:Y:S01]  /*b410*/  HMMA.16816.F32.BF16 R28, R144, R38.reuse, R28 ;  /* 0x00000026901c723c */ /* 0x080fe2000004181c */
[----:B------:R-:W-:Y:S03]  /*b420*/  MUFU.EX2 R210, R163 ;  /* 0x000000a300d27308 */ /* 0x000fe60000000800 */
[C---:B------:R-:W-:Y:S01]  /*b430*/  FMUL.FTZ R37, R133.reuse, R177 ;  /* 0x000000b185257220 */ /* 0x040fe20000410000 */
[----:B------:R-:W-:Y:S01]  /*b440*/  MOV R177, R57 ;  /* 0x0000003900b17202 */ /* 0x000fe20000000f00 */
[----:B------:R-:W-:Y:S01]  /*b450*/  FMUL.FTZ R57, R2, R197 ;  /* 0x000000c502397220 */ /* 0x000fe20000410000 */
[----:B------:R-:W-:Y:S01]  /*b460*/  MOV R176, R59 ;  /* 0x0000003b00b07202 */ /* 0x000fe20000000f00 */
[C---:B------:R-:W-:Y:S04]  /*b470*/  HMMA.16816.F32.BF16 R32, R140.reuse, R38, R32 ;  /* 0x000000268c20723c */ /* 0x040fe80000041820 */
[----:B------:R-:W-:Y:S01]  /*b480*/  FMUL.FTZ R59, R0, R199 ;  /* 0x000000c7003b7220 */ /* 0x000fe20000410000 */
[----:B------:R-:W-:Y:S01]  /*b490*/  MOV R180, R177 ;  /* 0x000000b100b47202 */ /* 0x000fe20000000f00 */
[----:B------:R-:W-:Y:S01]  /*b4a0*/  MUFU.EX2 R199, R160 ;  /* 0x000000a000c77308 */ /* 0x000fe20000000800 */
[C---:B------:R-:W-:Y:S01]  /*b4b0*/  FMUL.FTZ R38, R132.reuse, R178 ;  /* 0x000000b284267220 */ /* 0x040fe20000410000 */
[----:B------:R-:W-:Y:S01]  /*b4c0*/  MOV R178, R43 ;  /* 0x0000002b00b27202 */ /* 0x000fe20000000f00 */
[----:B------:R-:W-:Y:S03]  /*b4d0*/  FMUL.FTZ R39, R132, R179 ;  /* 0x000000b384277220 */ /* 0x000fe60000410000 */
[----:B------:R-:W-:Y:S01]  /*b4e0*/  MOV R179, R41 ;  /* 0x0000002900b37202 */ /* 0x000fe20000000f00 */
[----:B------:R-:W-:Y:S02]  /*b4f0*/  FMUL.FTZ R41, R2, R181 ;  /* 0x000000b502297220 */ /* 0x000fe40000410000 */
[----:B------:R-:W-:Y:S01]  /*b500*/  FMUL.FTZ R43, R0, R183 ;  /* 0x000000b7002b7220 */ /* 0x000fe20000410000 */
[-C--:B---3--:R-:W-:Y:S01]  /*b510*/  HMMA.16816.F32.BF16 R36, R140, R52.reuse, R36 ;  /* 0x000000348c24723c */ /* 0x088fe20000041824 */
[----:B------:R-:W-:Y:S02]  /*b520*/  MUFU.EX2 R177, R214 ;  /* 0x000000d600b17308 */ /* 0x000fe40000000800 */
[--C-:B------:R-:W-:Y:S05]  /*b530*/  FFMA.FTZ R152, R180, c[0x0][0x23c], -R208.reuse ;  /* 0x00008f00b4987a23 */ /* 0x100fea00000108d0 */
[C---:B------:R-:W-:Y:S03]  /*b540*/  HMMA.16816.F32.BF16 R40, R144.reuse, R52, R40 ;  /* 0x000000349028723c */ /* 0x040fe60000041828 */
[----:B------:R2:W-:Y:S04]  /*b550*/  MUFU.EX2 R183, R167 ;  /* 0x000000a700b77308 */ /* 0x0005e80000000800 */
[C---:B------:R-:W-:Y:S01]  /*b560*/  FMUL.FTZ R52, R133.reuse, R192 ;  /* 0x000000c085347220 */ /* 0x040fe20000410000 */
[-C--:B------:R-:W-:Y:S04]  /*b570*/  HMMA.16816.F32.BF16 R44, R144, R54.reuse, R44 ;  /* 0x00000036902c723c */ /* 0x080fe8000004182c */
[----:B------:R-:W-:Y:S01]  /*b580*/  FMUL.FTZ R53, R133, R193 ;  /* 0x000000c185357220 */ /* 0x000fe20000410000 */
[----:B------:R-:W-:Y:S03]  /*b590*/  MUFU.EX2 R192, R220 ;  /* 0x000000dc00c07308 */ /* 0x000fe60000000800 */
[C---:B------:R-:W-:Y:S07]  /*b5a0*/  HMMA.16816.F32.BF16 R48, R140.reuse, R54, R48 ;  /* 0x000000368c30723c */ /* 0x040fee0000041830 */
[C---:B------:R-:W-:Y:S01]  /*b5b0*/  FMUL.FTZ R54, R132.reuse, R194 ;  /* 0x000000c284367220 */ /* 0x040fe20000410000 */
[----:B------:R-:W-:Y:S01]  /*b5c0*/  MUFU.EX2 R180, R152 ;  /* 0x0000009800b47308 */ /* 0x000fe20000000800 */
[----:B------:R-:W-:Y:S03]  /*b5d0*/  FMUL.FTZ R55, R132, R195 ;  /* 0x000000c384377220 */ /* 0x000fe60000410000 */
[----:B--2---:R-:W-:Y:S04]  /*b5e0*/  MOV R167, R189 ;  /* 0x000000bd00a77202 */ /* 0x004fe80000000f00 */
[-C--:B------:R-:W-:Y:S02]  /*b5f0*/  HMMA.16816.F32.BF16 R52, R140, R148.reuse, R52 ;  /* 0x000000948c34723c */ /* 0x080fe40000041834 */
[----:B------:R1:W-:Y:S06]  /*b600*/  MUFU.EX2 R193, R161 ;  /* 0x000000a100c17308 */ /* 0x0003ec0000000800 */
[C---:B------:R-:W-:Y:S04]  /*b610*/  HMMA.16816.F32.BF16 R56, R144.reuse, R148, R56 ;  /* 0x000000949038723c */ /* 0x040fe80000041838 */
[----:B------:R-:W-:Y:S04]  /*b620*/  MUFU.EX2 R194, R221 ;  /* 0x000000dd00c27308 */ /* 0x000fe80000000800 */
[-C--:B------:R-:W-:Y:S08]  /*b630*/  HMMA.16816.F32.BF16 R60, R144, R150.reuse, R60 ;  /* 0x00000096903c723c */ /* 0x080ff0000004183c */
[C---:B------:R-:W-:Y:S01]  /*b640*/  HMMA.16816.F32.BF16 R64, R140.reuse, R150, R64 ;  /* 0x000000968c40723c */ /* 0x040fe20000041840 */
[----:B------:R-:W2:Y:S08]  /*b650*/  LDSM.16.MT88.4 R148, [R225+0xe000] ;  /* 0x00e00000e194783b */ /* 0x000eb00000004200 */
[----:B-1----:R-:W-:Y:S01]  /*b660*/  LDSM.16.MT88.4 R160, [R228+0xd000] ;  /* 0x00d00000e4a0783b */ /* 0x002fe20000004200 */
[-C--:B--2---:R-:W-:Y:S08]  /*b670*/  HMMA.16816.F32.BF16 R68, R140, R148.reuse, R68 ;  /* 0x000000948c44723c */ /* 0x084ff00000041844 */
[C---:B------:R-:W-:Y:S08]  /*b680*/  HMMA.16816.F32.BF16 R72, R144.reuse, R148, R72 ;  /* 0x000000949048723c */ /* 0x040ff00000041848 */
[-C--:B------:R-:W-:Y:S08]  /*b690*/  HMMA.16816.F32.BF16 R76, R144, R150.reuse, R76 ;  /* 0x00000096904c723c */ /* 0x080ff0000004184c */
[C---:B------:R-:W-:Y:S01]  /*b6a0*/  HMMA.16816.F32.BF16 R80, R140.reuse, R150, R80 ;  /* 0x000000968c50723c */ /* 0x040fe20000041850 */
[----:B------:R-:W1:Y:S07]  /*b6b0*/  LDSM.16.MT88.4 R148, [R226+0xe000] ;  /* 0x00e00000e294783b */ /* 0x000e6e0000004200 */
[-C--:B-1----:R-:W-:Y:S08]  /*b6c0*/  HMMA.16816.F32.BF16 R84, R140, R148.reuse, R84 ;  /* 0x000000948c54723c */ /* 0x082ff00000041854 */
[C---:B------:R-:W-:Y:S08]  /*b6d0*/  HMMA.16816.F32.BF16 R88, R144.reuse, R148, R88 ;  /* 0x000000949058723c */ /* 0x040ff00000041858 */
[-C--:B------:R-:W-:Y:S08]  /*b6e0*/  HMMA.16816.F32.BF16 R92, R144, R150.reuse, R92 ;  /* 0x00000096905c723c */ /* 0x080ff0000004185c */
[C---:B------:R-:W-:Y:S01]  /*b6f0*/  HMMA.16816.F32.BF16 R96, R140.reuse, R150, R96 ;  /* 0x000000968c60723c */ /* 0x040fe20000041860 */
[----:B------:R-:W1:Y:S07]  /*b700*/  LDSM.16.MT88.4 R148, [R228+0xe000] ;  /* 0x00e00000e494783b */ /* 0x000e6e0000004200 */
[-C--:B-1----:R-:W-:Y:S08]  /*b710*/  HMMA.16816.F32.BF16 R100, R140, R148.reuse, R100 ;  /* 0x000000948c64723c */ /* 0x082ff00000041864 */
[C---:B------:R-:W-:Y:S07]  /*b720*/  HMMA.16816.F32.BF16 R104, R144.reuse, R148, R104 ;  /* 0x000000949068723c */ /* 0x040fee0000041868 */
[--C-:B------:R-:W-:Y:S01]  /*b730*/  FFMA.FTZ R148, R179, c[0x0][0x23c], -R208.reuse ;  /* 0x00008f00b3947a23 */ /* 0x100fe200000108d0 */
[-C--:B------:R-:W-:Y:S04]  /*b740*/  HMMA.16816.F32.BF16 R108, R144, R150.reuse, R108 ;  /* 0x00000096906c723c */ /* 0x080fe8000004186c */
[----:B------:R-:W-:Y:S02]  /*b750*/  MOV R179, R178 ;  /* 0x000000b200b37202 */ /* 0x000fe40000000f00 */
[----:B------:R-:W-:Y:S02]  /*b760*/  MOV R178, R176 ;  /* 0x000000b000b27202 */ /* 0x000fe40000000f00 */
[C---:B------:R-:W-:Y:S04]  /*b770*/  HMMA.16816.F32.BF16 R112, R140.reuse, R150, R112 ;  /* 0x000000968c70723c */ /* 0x040fe80000041870 */
[----:B------:R-:W-:Y:S01]  /*b780*/  MOV R176, R175 ;  /* 0x000000af00b07202 */ /* 0x000fe20000000f00 */
[--C-:B------:R-:W-:Y:S01]  /*b790*/  FFMA.FTZ R152, R179, c[0x0][0x23c], -R208.reuse ;  /* 0x00008f00b3987a23 */ /* 0x100fe200000108d0 */
[----:B------:R-:W-:Y:S01]  /*b7a0*/  MOV R175, R172 ;  /* 0x000000ac00af7202 */ /* 0x000fe20000000f00 */
[----:B------:R-:W-:Y:S01]  /*b7b0*/  FFMA.FTZ R208, R212, c[0x0][0x23c], -R208 ;  /* 0x00008f00d4d07a23 */ /* 0x000fe200000108d0 */
[----:B------:R-:W-:Y:S01]  /*b7c0*/  MOV R172, R165 ;  /* 0x000000a500ac7202 */ /* 0x000fe20000000f00 */
[----:B------:R1:W-:Y:S03]  /*b7d0*/  MUFU.EX2 R185, R152 ;  /* 0x0000009800b97308 */ /* 0x0003e60000000800 */
[----:B------:R-:W-:Y:S02]  /*b7e0*/  MOV R165, R164 ;  /* 0x000000a400a57202 */ /* 0x000fe40000000f00 */
[----:B------:R-:W-:Y:S02]  /*b7f0*/  MOV R164, R155 ;  /* 0x0000009b00a47202 */ /* 0x000fe40000000f00 */
[----:B------:R-:W-:Y:S03]  /*b800*/  MOV R155, R229 ;  /* 0x000000e5009b7202 */ /* 0x000fe60000000f00 */
[----:B------:R2:W3:Y:S10]  /*b810*/  MUFU.EX2 R229, R148 ;  /* 0x0000009400e57308 */ /* 0x0004f40000000800 */
[----:B------:R-:W-:Y:S01]  /*b820*/  MUFU.EX2 R195, R208 ;  /* 0x000000d000c37308 */ /* 0x000fe20000000800 */
[--C-:B-1----:R-:W-:Y:S09]  /*b830*/  FFMA.FTZ R152, R170, c[0x0][0x23c], -R139.reuse ;  /* 0x00008f00aa987a23 */ /* 0x102ff2000001088b */
[----:B------:R1:W-:Y:S01]  /*b840*/  MUFU.EX2 R170, R152 ;  /* 0x0000009800aa7308 */ /* 0x0003e20000000800 */
[----:B--2---:R-:W2:Y:S01]  /*b850*/  LDSM.16.MT88.4 R148, [R227+0xe000] ;  /* 0x00e00000e394783b */ /* 0x004ea20000004200 */
[----:B-1----:R-:W-:Y:S08]  /*b860*/  FFMA.FTZ R152, R224, c[0x0][0x23c], -R139 ;  /* 0x00008f00e0987a23 */ /* 0x002ff0000001088b */
[----:B------:R1:W-:Y:S01]  /*b870*/  MUFU.EX2 R224, R152 ;  /* 0x0000009800e07308 */ /* 0x0003e20000000800 */
[-C--:B--2---:R-:W-:Y:S08]  /*b880*/  HMMA.16816.F32.BF16 R116, R140, R148.reuse, R116 ;  /* 0x000000948c74723c */ /* 0x084ff00000041874 */
[C---:B------:R-:W-:Y:S04]  /*b890*/  HMMA.16816.F32.BF16 R120, R144.reuse, R148, R120 ;  /* 0x000000949078723c */ /* 0x040fe80000041878 */
[----:B-1----:R-:W-:Y:S03]  /*b8a0*/  FFMA.FTZ R152, R178, c[0x0][0x23c], -R209 ;  /* 0x00008f00b2987a23 */ /* 0x002fe600000108d1 */
[----:B------:R-:W-:Y:S01]  /*b8b0*/  FFMA.FTZ R148, R175, c[0x0][0x23c], -R139 ;  /* 0x00008f00af947a23 */ /* 0x000fe2000001088b */
[-C--:B------:R-:W-:Y:S01]  /*b8c0*/  HMMA.16816.F32.BF16 R124, R144, R150.reuse, R124 ;  /* 0x00000096907c723c */ /* 0x080fe2000004187c */
[----:B------:R1:W-:Y:S01]  /*b8d0*/  MUFU.EX2 R181, R152 ;  /* 0x0000009800b57308 */ /* 0x0003e20000000800 */
[----:B------:R-:W2:Y:S02]  /*b8e0*/  LDSM.16.MT88.4 R144, [R225+0xc800] ;  /* 0x00c80000e190783b */ /* 0x000ea40000004200 */
[----:B------:R-:W-:Y:S04]  /*b8f0*/  MOV R175, R164 ;  /* 0x000000a400af7202 */ /* 0x000fe80000000f00 */
[----:B------:R-:W-:Y:S02]  /*b900*/  HMMA.16816.F32.BF16 R128, R140, R150, R128 ;  /* 0x000000968c80723c */ /* 0x000fe40000041880 */
[----:B------:R-:W4:Y:S01]  /*b910*/  LDL.LU R164, [R1+0x30] ;  /* 0x0000300001a47983 */ /* 0x000f220000300800 */
[----:B------:R2:W-:Y:S03]  /*b920*/  MUFU.EX2 R179, R148 ;  /* 0x0000009400b37308 */ /* 0x0005e60000000800 */
[----:B------:R-:W4:Y:S01]  /*b930*/  LDL.LU R149, [R1+0x2c] ;  /* 0x00002c0001957983 */ /* 0x000f220000300800 */
[----:B---3--:R-:W-:Y:S02]  /*b940*/  F2FP.BF16.PACK_AB R141, R229, R171 ;  /* 0x000000abe58d723e */ /* 0x008fe400000010ff */
[----:B------:R-:W-:Y:S03]  /*b950*/  F2FP.BF16.PACK_AB R142, R177, R201 ;  /* 0x000000c9b18e723e */ /* 0x000fe600000010ff */
[----:B------:R-:W-:Y:S01]  /*b960*/  F2FP.BF16.PACK_AB R143, R185, R180 ;  /* 0x000000b4b98f723e */ /* 0x000fe200000010ff */
[--C-:B-1----:R-:W-:Y:S01]  /*b970*/  FFMA.FTZ R152, R176, c[0x0][0x23c], -R209.reuse ;  /* 0x00008f00b0987a23 */ /* 0x102fe200000108d1 */
[----:B------:R-:W-:Y:S02]  /*b980*/  MOV R176, R173 ;  /* 0x000000ad00b07202 */ /* 0x000fe40000000f00 */
[----:B------:R-:W-:Y:S01]  /*b990*/  MOV R173, R154 ;  /* 0x0000009a00ad7202 */ /* 0x000fe20000000f00 */
[----:B------:R-:W-:Y:S02]  /*b9a0*/  MUFU.EX2 R187, R152 ;  /* 0x0000009800bb7308 */ /* 0x000fe40000000800 */
[----:B------:R-:W-:Y:S02]  /*b9b0*/  FFMA.FTZ R140, R176, c[0x0][0x23c], -R209 ;  /* 0x00008f00b08c7a23 */ /* 0x000fe400000108d1 */
[--C-:B--2---:R-:W-:Y:S01]  /*b9c0*/  FFMA.FTZ R148, R174, c[0x0][0x23c], -R139.reuse ;  /* 0x00008f00ae947a23 */ /* 0x104fe2000001088b */
[----:B------:R-:W-:Y:S01]  /*b9d0*/  MOV R174, R153 ;  /* 0x0000009900ae7202 */ /* 0x000fe20000000f00 */
[----:B------:R-:W-:Y:S04]  /*b9e0*/  FFMA.FTZ R139, R215, c[0x0][0x23c], -R139 ;  /* 0x00008f00d78b7a23 */ /* 0x000fe8000001088b */
[----:B------:R1:W2:Y:S10]  /*b9f0*/  MUFU.EX2 R184, R148 ;  /* 0x0000009400b87308 */ /* 0x0002b40000000800 */
[----:B------:R3:W-:Y:S01]  /*ba00*/  MUFU.EX2 R176, R140 ;  /* 0x0000008c00b07308 */ /* 0x0007e20000000800 */
[----:B-1----:R-:W-:Y:S01]  /*ba10*/  FFMA.FTZ R148, R172, c[0x0][0x23c], -R209 ;  /* 0x00008f00ac947a23 */ /* 0x002fe200000108d1 */
[----:B------:R-:W-:Y:S02]  /*ba20*/  MOV R172, R165 ;  /* 0x000000a500ac7202 */ /* 0x000fe40000000f00 */
[----:B------:R-:W-:Y:S06]  /*ba30*/  MOV R165, R155 ;  /* 0x0000009b00a57202 */ /* 0x000fec0000000f00 */
[----:B------:R1:W1:Y:S01]  /*ba40*/  MUFU.EX2 R178, R148 ;  /* 0x0000009400b27308 */ /* 0x0002620000000800 */
[----:B------:R-:W4:Y:S01]  /*ba50*/  LDSM.16.MT88.4 R152, [R226+0xc800] ;  /* 0x00c80000e298783b */ /* 0x000f220000004200 */
[----:B--2---:R-:W-:Y:S02]  /*ba60*/  F2FP.BF16.PACK_AB R150, R184, R179 ;  /* 0x000000b3b896723e */ /* 0x004fe400000010ff */
[----:B------:R-:W-:Y:S02]  /*ba70*/  MOV R182, R172 ;  /* 0x000000ac00b67202 */ /* 0x000fe40000000f00 */
[----:B---3--:R-:W-:Y:S07]  /*ba80*/  F2FP.BF16.PACK_AB R140, R230, R216 ;  /* 0x000000d8e68c723e */ /* 0x008fee00000010ff */
[-C--:B------:R-:W-:Y:S03]  /*ba90*/  HMMA.16816.F32.BF16 R4, R140, R144.reuse, R4 ;  /* 0x000000908c04723c */ /* 0x080fe60000041804 */
[----:B-1----:R-:W-:Y:S02]  /*baa0*/  F2FP.BF16.PACK_AB R148, R224, R170 ;  /* 0x000000aae094723e */ /* 0x002fe400000010ff */
[----:B------:R-:W-:Y:S01]  /*bab0*/  F2FP.BF16.PACK_AB R151, R176, R178 ;  /* 0x000000b2b097723e */ /* 0x000fe200000010ff */
[----:B----4-:R-:W-:Y:S02]  /*bac0*/  FFMA.FTZ R164, R133, R164, R165 ;  /* 0x000000a485a47223 */ /* 0x010fe400000100a5 */
[----:B------:R-:W2:Y:S01]  /*bad0*/  LDL.LU R133, [R1+0x34] ;  /* 0x0000340001857983 */ /* 0x000ea20000300800 */
[----:B------:R-:W-:Y:S03]  /*bae0*/  FFMA.FTZ R165, R132, R149, R223 ;  /* 0x0000009584a57223 */ /* 0x000fe600000100df */
[----:B------:R-:W-:Y:S01]  /*baf0*/  F2FP.BF16.PACK_AB R149, R187, R181 ;  /* 0x000000b5bb95723e */ /* 0x000fe200000010ff */
[----:B------:R-:W3:Y:S01]  /*bb00*/  LDL.LU R172, [R1+0x38] ;  /* 0x0000380001ac7983 */ /* 0x000ee20000300800 */
[----:B------:R-:W-:Y:S02]  /*bb10*/  FFMA.FTZ R132, R182, c[0x0][0x23c], -R209 ;  /* 0x00008f00b6847a23 */ /* 0x000fe400000108d1 */
[----:B------:R1:W-:Y:S01]  /*bb20*/  MUFU.EX2 R182, R213 ;  /* 0x000000d500b67308 */ /* 0x0003e20000000800 */
[----:B------:R-:W-:Y:S01]  /*bb30*/  LDSM.16.MT88.4 R220, [R228+0xf800] ;  /* 0x00f80000e4dc783b */ /* 0x000fe20000004200 */
[----:B------:R-:W-:Y:S01]  /*bb40*/  FADD.FTZ R164, R249, R164 ;  /* 0x000000a4f9a47221 */ /* 0x000fe20000010000 */
[C---:B------:R-:W-:Y:S04]  /*bb50*/  HMMA.16816.F32.BF16 R8, R148.reuse, R144, R8 ;  /* 0x000000909408723c */ /* 0x040fe80000041808 */
[----:B------:R-:W-:Y:S03]  /*bb60*/  FADD.FTZ R165, R244, R165 ;  /* 0x000000a5f4a57221 */ /* 0x000fe60000010000 */
[----:B------:R4:W-:Y:S01]  /*bb70*/  MUFU.EX2 R197, R132 ;  /* 0x0000008400c57308 */ /* 0x0009e20000000800 */
[-C--:B------:R-:W-:Y:S08]  /*bb80*/  HMMA.16816.F32.BF16 R12, R148, R146.reuse, R12 ;  /* 0x00000092940c723c */ /* 0x080ff0000004180c */
[C---:B------:R-:W-:Y:S01]  /*bb90*/  HMMA.16816.F32.BF16 R16, R140.reuse, R146, R16 ;  /* 0x000000928c10723c */ /* 0x040fe20000041810 */
[----:B------:R-:W4:Y:S01]  /*bba0*/  LDSM.16.MT88.4 R144, [R228+0xc800] ;  /* 0x00c80000e490783b */ /* 0x000f220000004200 */
[----:B------:R4:W-:Y:S06]  /*bbb0*/  MUFU.EX2 R249, R168 ;  /* 0x000000a800f97308 */ /* 0x0009ec0000000800 */
[-C--:B------:R-:W-:Y:S01]  /*bbc0*/  HMMA.16816.F32.BF16 R20, R140, R152.reuse, R20 ;  /* 0x000000988c14723c */ /* 0x080fe20000041814 */
[----:B-1----:R-:W-:Y:S03]  /*bbd0*/  LDSM.16.MT88.4 R212, [R225+0xf800] ;  /* 0x00f80000e1d4783b */ /* 0x002fe60000004200 */
[----:B------:R-:W-:Y:S01]  /*bbe0*/  MUFU.EX2 R244, R139 ;  /* 0x0000008b00f47308 */ /* 0x000fe20000000800 */
[--C-:B----4-:R-:W-:Y:S03]  /*bbf0*/  FFMA.FTZ R132, R175, c[0x0][0x23c], -R209.reuse ;  /* 0x00008f00af847a23 */ /* 0x110fe600000108d1 */
[C---:B------:R-:W-:Y:S06]  /*bc00*/  HMMA.16816.F32.BF16 R24, R148.reuse, R152, R24 ;  /* 0x000000989418723c */ /* 0x040fec0000041818 */
[----:B------:R1:W4:Y:S02]  /*bc10*/  MUFU.EX2 R202, R132 ;  /* 0x0000008400ca7308 */ /* 0x0003240000000800 */
[-C--:B------:R-:W-:Y:S04]  /*bc20*/  HMMA.16816.F32.BF16 R28, R148, R154.reuse, R28 ;  /* 0x0000009a941c723c */ /* 0x080fe8000004181c */
[----:B------:R-:W-:Y:S04]  /*bc30*/  MOV R168, R188 ;  /* 0x000000bc00a87202 */ /* 0x000fe80000000f00 */
[C---:B------:R-:W-:Y:S01]  /*bc40*/  HMMA.16816.F32.BF16 R32, R140.reuse, R154, R32 ;  /* 0x0000009a8c20723c */ /* 0x040fe20000041820 */
[----:B------:R-:W4:Y:S01]  /*bc50*/  LDSM.16.MT88.4 R152, [R227+0xc800] ;  /* 0x00c80000e398783b */ /* 0x000f220000004200 */
[----:B------:R-:W-:Y:S06]  /*bc60*/  MUFU.EX2 R139, R138 ;  /* 0x0000008a008b7308 */ /* 0x000fec0000000800 */
[-C--:B------:R-:W-:Y:S04]  /*bc70*/  HMMA.16816.F32.BF16 R36, R140, R144.reuse, R36 ;  /* 0x000000908c24723c */ /* 0x080fe80000041824 */
[----:B-1----:R-:W-:Y:S04]  /*bc80*/  FFMA.FTZ R132, R174, c[0x0][0x23c], -R209 ;  /* 0x00008f00ae847a23 */ /* 0x002fe800000108d1 */
[C---:B------:R-:W-:Y:S01]  /*bc90*/  HMMA.16816.F32.BF16 R40, R148.reuse, R144, R40 ;  /* 0x000000909428723c */ /* 0x040fe20000041828 */
[----:B------:R2:W-:Y:S07]  /*bca0*/  MUFU.EX2 R191, R132 ;  /* 0x0000008400bf7308 */ /* 0x0005ee0000000800 */
[-C--:B------:R-:W-:Y:S08]  /*bcb0*/  HMMA.16816.F32.BF16 R44, R148, R146.reuse, R44 ;  /* 0x00000092942c723c */ /* 0x080ff0000004182c */
[C---:B------:R-:W-:Y:S01]  /*bcc0*/  HMMA.16816.F32.BF16 R48, R140.reuse, R146, R48 ;  /* 0x000000928c30723c */ /* 0x040fe20000041830 */
[----:B------:R-:W1:Y:S07]  /*bcd0*/  LDSM.16.MT88.4 R144, [R225+0xe800] ;  /* 0x00e80000e190783b */ /* 0x000e6e0000004200 */
        /* <DEDUP_REMOVED lines=22> */
[-C--:B------:R-:W-:Y:S07]  /*be40*/  HMMA.16816.F32.BF16 R124, R148, R154.reuse, R124 ;  /* 0x0000009a947c723c */ /* 0x080fee000004187c */
[----:B------:R-:W-:Y:S01]  /*be50*/  F2FP.BF16.PACK_AB R150, R210, R189 ;  /* 0x000000bdd296723e */ /* 0x000fe200000010ff */
[----:B------:R-:W-:Y:S01]  /*be60*/  HMMA.16816.F32.BF16 R128, R140, R154, R128 ;  /* 0x0000009a8c80723c */ /* 0x000fe20000041880 */
[----:B------:R-:W4:Y:S03]  /*be70*/  LDSM.16.MT88.4 R152, [R227+0xd000] ;  /* 0x00d00000e398783b */ /* 0x000f260000004200 */
[----:B------:R-:W-:Y:S02]  /*be80*/  F2FP.BF16.PACK_AB R148, R200, R196 ;  /* 0x000000c4c894723e */ /* 0x000fe400000010ff */
[----:B------:R-:W-:Y:S02]  /*be90*/  F2FP.BF16.PACK_AB R149, R202, R197 ;  /* 0x000000c5ca95723e */ /* 0x000fe400000010ff */
[----:B------:R-:W-:Y:S04]  /*bea0*/  F2FP.BF16.PACK_AB R142, R190, R203 ;  /* 0x000000cbbe8e723e */ /* 0x000fe800000010ff */
[----:B------:R-:W-:Y:S02]  /*beb0*/  F2FP.BF16.PACK_AB R143, R204, R188 ;  /* 0x000000bccc8f723e */ /* 0x000fe400000010ff */
[----:B------:R-:W-:Y:S02]  /*bec0*/  F2FP.BF16.PACK_AB R140, R198, R192 ;  /* 0x000000c0c68c723e */ /* 0x000fe400000010ff */
[----:B------:R-:W-:Y:S07]  /*bed0*/  F2FP.BF16.PACK_AB R141, R199, R193 ;  /* 0x000000c1c78d723e */ /* 0x000fee00000010ff */
[-C--:B-1----:R-:W-:Y:S03]  /*bee0*/  HMMA.16816.F32.BF16 R4, R140, R144.reuse, R4 ;  /* 0x000000908c04723c */ /* 0x082fe60000041804 */
[----:B--2---:R-:W-:Y:S02]  /*bef0*/  FFMA.FTZ R132, R2, R133, R245 ;  /* 0x0000008502847223 */ /* 0x004fe400000100f5 */
[--C-:B------:R-:W-:Y:S02]  /*bf00*/  FFMA.FTZ R2, R173, c[0x0][0x23c], -R209.reuse ;  /* 0x00008f00ad027a23 */ /* 0x100fe400000108d1 */
[----:B---3--:R-:W-:Y:S02]  /*bf10*/  FFMA.FTZ R0, R0, R172, R246 ;  /* 0x000000ac00007223 */ /* 0x008fe400000100f6 */
[----:B------:R-:W1:Y:S01]  /*bf20*/  MUFU.EX2 R205, R2 ;  /* 0x0000000200cd7308 */ /* 0x000e620000000800 */
[----:B------:R-:W-:Y:S02]  /*bf30*/  LDSM.16.MT88.4 R172, [R226+0xd800] ;  /* 0x00d80000e2ac783b */ /* 0x000fe40000004200 */
[----:B------:R-:W-:Y:S02]  /*bf40*/  FADD.FTZ R0, R239, R0 ;  /* 0x00000000ef007221 */ /* 0x000fe40000010000 */
[--C-:B------:R-:W-:Y:S02]  /*bf50*/  FFMA.FTZ R133, R248, c[0x0][0x23c], -R209.reuse ;  /* 0x00008f00f8857a23 */ /* 0x100fe400000108d1 */
[----:B------:R-:W-:Y:S04]  /*bf60*/  FADD.FTZ R0, R235, R0 ;  /* 0x00000000eb007221 */ /* 0x000fe80000010000 */
[----:B------:R-:W-:Y:S01]  /*bf70*/  FADD.FTZ R0, R231, R0 ;  /* 0x00000000e7007221 */ /* 0x000fe20000010000 */
[----:B------:R2:W-:Y:S10]  /*bf80*/  MUFU.EX2 R248, R166 ;  /* 0x000000a600f87308 */ /* 0x0005f40000000800 */
[----:B------:R3:W-:Y:S01]  /*bf90*/  MUFU.EX2 R245, R133 ;  /* 0x0000008500f57308 */ /* 0x0007e20000000800 */
[-C--:B-1----:R-:W-:Y:S01]  /*bfa0*/  F2FP.BF16.PACK_AB R151, R205, R191.reuse ;  /* 0x000000bfcd97723e */ /* 0x082fe200000010ff */
[--C-:B------:R-:W-:Y:S02]  /*bfb0*/  FFMA.FTZ R2, R247, c[0x0][0x23c], -R209.reuse ;  /* 0x00008f00f7027a23 */ /* 0x100fe400000108d1 */
[----:B------:R-:W-:Y:S02]  /*bfc0*/  FFMA.FTZ R209, R137, c[0x0][0x23c], -R209 ;  /* 0x00008f0089d17a23 */ /* 0x000fe400000108d1 */
[----:B------:R-:W-:Y:S02]  /*bfd0*/  FADD.FTZ R137, R240, R132 ;  /* 0x00000084f0897221 */ /* 0x000fe40000010000 */
[C---:B------:R-:W-:Y:S01]  /*bfe0*/  HMMA.16816.F32.BF16 R8, R148.reuse, R144, R8 ;  /* 0x000000909408723c */ /* 0x040fe20000041808 */
[----:B------:R1:W5:Y:S01]  /*bff0*/  LDL.LU R240, [R1+0xa8] ;  /* 0x0000a80001f07983 */ /* 0x0003620000300800 */
[----:B------:R1:W1:Y:S02]  /*c000*/  MUFU.EX2 R247, R169 ;  /* 0x000000a900f77308 */ /* 0x0002640000000800 */
[----:B------:R-:W-:Y:S01]  /*c010*/  FADD.FTZ R132, R238, R164 ;  /* 0x000000a4ee847221 */ /* 0x000fe20000010000 */
[----:B------:R1:W5:Y:S01]  /*c020*/  LDL.LU R239, [R1+0xa4] ;  /* 0x0000a40001ef7983 */ /* 0x0003620000300800 */
[----:B--2---:R-:W-:Y:S02]  /*c030*/  MOV R166, R191 ;  /* 0x000000bf00a67202 */ /* 0x004fe40000000f00 */
[-C--:B------:R-:W-:Y:S01]  /*c040*/  HMMA.16816.F32.BF16 R12, R148, R146.reuse, R12 ;  /* 0x00000092940c723c */ /* 0x080fe2000004180c */
[----:B------:R2:W5:Y:S03]  /*c050*/  LDL.LU R238, [R1+0xa0] ;  /* 0x0000a00001ee7983 */ /* 0x0005660000300800 */
[----:B------:R-:W-:Y:S01]  /*c060*/  FADD.FTZ R132, R234, R132 ;  /* 0x00000084ea847221 */ /* 0x000fe20000010000 */
[----:B------:R2:W2:Y:S01]  /*c070*/  MUFU.EX2 R246, R2 ;  /* 0x0000000200f67308 */ /* 0x0004a20000000800 */
[----:B---3--:R-:W-:Y:S02]  /*c080*/  FADD.FTZ R133, R236, R137 ;  /* 0x00000089ec857221 */ /* 0x008fe40000010000 */
[C---:B------:R-:W-:Y:S01]  /*c090*/  HMMA.16816.F32.BF16 R16, R140.reuse, R146, R16 ;  /* 0x000000928c10723c */ /* 0x040fe20000041810 */
[----:B------:R-:W3:Y:S03]  /*c0a0*/  LDSM.16.MT88.4 R144, [R225+0xf000] ;  /* 0x00f00000e190783b */ /* 0x000ee60000004200 */
[----:B------:R-:W-:Y:S02]  /*c0b0*/  FADD.FTZ R137, R216, R132 ;  /* 0x00000084d8897221 */ /* 0x000fe40000010000 */
[----:B------:R-:W-:Y:S01]  /*c0c0*/  FADD.FTZ R133, R232, R133 ;  /* 0x00000085e8857221 */ /* 0x000fe20000010000 */
[----:B------:R4:W3:Y:S01]  /*c0d0*/  MUFU.EX2 R138, R209 ;  /* 0x000000d1008a7308 */ /* 0x0008e20000000800 */
[-C--:B------:R-:W-:Y:S01]  /*c0e0*/  HMMA.16816.F32.BF16 R20, R140, R156.reuse, R20 ;  /* 0x0000009c8c14723c */ /* 0x080fe20000041814 */
[----:B------:R-:W-:Y:S03]  /*c0f0*/  LDSM.16.MT88.4 R216, [R226+0xf800] ;  /* 0x00f80000e2d8783b */ /* 0x000fe60000004200 */
[----:B-1----:R-:W-:Y:S01]  /*c100*/  MOV R169, R190 ;  /* 0x000000be00a97202 */ /* 0x002fe20000000f00 */
[----:B------:R-:W-:Y:S01]  /*c110*/  FADD.FTZ R133, R170, R133 ;  /* 0x00000085aa857221 */ /* 0x000fe20000010000 */
[----:B------:R-:W-:Y:S02]  /*c120*/  F2FP.BF16.PACK_AB R208, R247, R248 ;  /* 0x000000f8f7d0723e */ /* 0x000fe400000010ff */
[C---:B------:R-:W-:Y:S01]  /*c130*/  HMMA.16816.F32.BF16 R24, R148.reuse, R156, R24 ;  /* 0x0000009c9418723c */ /* 0x040fe20000041818 */
[----:B------:R-:W-:Y:S03]  /*c140*/  LDSM.16.MT88.4 R188, [R228+0xd800] ;  /* 0x00d80000e4bc783b */ /* 0x000fe60000004200 */
[----:B--2---:R-:W-:Y:S04]  /*c150*/  FADD.FTZ R2, R237, R165 ;  /* 0x000000a5ed027221 */ /* 0x004fe80000010000 */
[-C--:B------:R-:W-:Y:S01]  /*c160*/  HMMA.16816.F32.BF16 R28, R148, R158.reuse, R28 ;  /* 0x0000009e941c723c */ /* 0x080fe2000004181c */
[----:B------:R1:W5:Y:S03]  /*c170*/  LDL.LU R237, [R1+0x9c] ;  /* 0x00009c0001ed7983 */ /* 0x0003660000300800 */
[----:B------:R-:W-:Y:S01]  /*c180*/  FADD.FTZ R2, R233, R2 ;  /* 0x00000002e9027221 */ /* 0x000fe20000010000 */
[----:B------:R1:W5:Y:S01]  /*c190*/  LDL.LU R236, [R1+0x98] ;  /* 0x0000980001ec7983 */ /* 0x0003620000300800 */
[----:B----4-:R-:W-:Y:S02]  /*c1a0*/  F2FP.BF16.PACK_AB R209, R245, R246 ;  /* 0x000000f6f5d1723e */ /* 0x010fe400000010ff */
[C---:B------:R-:W-:Y:S01]  /*c1b0*/  HMMA.16816.F32.BF16 R32, R140.reuse, R158, R32 ;  /* 0x0000009e8c20723c */ /* 0x040fe20000041820 */
[----:B------:R-:W2:Y:S03]  /*c1c0*/  LDSM.16.MT88.4 R156, [R226+0xf000] ;  /* 0x00f00000e29c783b */ /* 0x000ea60000004200 */
[----:B------:R-:W-:Y:S01]  /*c1d0*/  FADD.FTZ R132, R171, R2 ;  /* 0x00000002ab847221 */ /* 0x000fe20000010000 */
[----:B------:R-:W-:Y:S02]  /*c1e0*/  MOV R2, R210 ;  /* 0x000000d200027202 */ /* 0x000fe40000000f00 */
[----:B------:R-:W-:Y:S01]  /*c1f0*/  F2FP.BF16.PACK_AB R210, R244, R252 ;  /* 0x000000fcf4d2723e */ /* 0x000fe200000010ff */
[-C--:B------:R-:W-:Y:S01]  /*c200*/  HMMA.16816.F32.BF16 R36, R140, R160.reuse, R36 ;  /* 0x000000a08c24723c */ /* 0x080fe20000041824 */
[----:B------:R1:W5:Y:S03]  /*c210*/  LDL.LU R235, [R1+0x94] ;  /* 0x0000940001eb7983 */ /* 0x0003660000300800 */
[----:B---3--:R-:W-:Y:S01]  /*c220*/  F2FP.BF16.PACK_AB R211, R138, R139 ;  /* 0x0000008b8ad3723e */ /* 0x008fe200000010ff */
[----:B------:R1:W5:Y:S03]  /*c230*/  LDL.LU R234, [R1+0x90] ;  /* 0x0000900001ea7983 */ /* 0x0003660000300800 */
[C---:B------:R-:W-:Y:S01]  /*c240*/  HMMA.16816.F32.BF16 R40, R148.reuse, R160, R40 ;  /* 0x000000a09428723c */ /* 0x040fe20000041828 */
[----:B------:R1:W5:Y:S04]  /*c250*/  LDL.LU R233, [R1+0x8c] ;  /* 0x00008c0001e97983 */ /* 0x0003680000300800 */
[----:B------:R1:W5:Y:S03]  /*c260*/  LDL.LU R232, [R1+0x88] ;  /* 0x0000880001e87983 */ /* 0x0003660000300800 */
[-C--:B------:R-:W-:Y:S01]  /*c270*/  HMMA.16816.F32.BF16 R44, R148, R162.reuse, R44 ;  /* 0x000000a2942c723c */ /* 0x080fe2000004182c */
[----:B------:R1:W5:Y:S07]  /*c280*/  LDL.LU R231, [R1+0x84] ;  /* 0x0000840001e77983 */ /* 0x00036e0000300800 */
[C---:B------:R-:W-:Y:S01]  /*c290*/  HMMA.16816.F32.BF16 R48, R140.reuse, R162, R48 ;  /* 0x000000a28c30723c */ /* 0x040fe20000041830 */
[----:B------:R-:W3:Y:S07]  /*c2a0*/  LDSM.16.MT88.4 R160, [R228+0xf000] ;  /* 0x00f00000e4a0783b */ /* 0x000eee0000004200 */
        /* <DEDUP_REMOVED lines=8> */
[C---:B------:R-:W-:Y:S08]  /*c330*/  HMMA.16816.F32.BF16 R80, R140.reuse, R146, R80 ;  /* 0x000000928c50723c */ /* 0x040ff00000041850 */
[-C--:B--2---:R-:W-:Y:S08]  /*c340*/  HMMA.16816.F32.BF16 R84, R140, R156.reuse, R84 ;  /* 0x0000009c8c54723c */ /* 0x084ff00000041854 */
[C---:B------:R-:W-:Y:S08]  /*c350*/  HMMA.16816.F32.BF16 R88, R148.reuse, R156, R88 ;  /* 0x0000009c9458723c */ /* 0x040ff00000041858 */
[-C--:B------:R-:W-:Y:S08]  /*c360*/  HMMA.16816.F32.BF16 R92, R148, R158.reuse, R92 ;  /* 0x0000009e945c723c */ /* 0x080ff0000004185c */
[C---:B------:R-:W-:Y:S01]  /*c370*/  HMMA.16816.F32.BF16 R96, R140.reuse, R158, R96 ;  /* 0x0000009e8c60723c */ /* 0x040fe20000041860 */
[----:B------:R-:W2:Y:S07]  /*c380*/  LDSM.16.MT88.4 R156, [R225+0xd800] ;  /* 0x00d80000e19c783b */ /* 0x000eae0000004200 */
[-C--:B---3--:R-:W-:Y:S08]  /*c390*/  HMMA.16816.F32.BF16 R100, R140, R160.reuse, R100 ;  /* 0x000000a08c64723c */ /* 0x088ff00000041864 */
[C---:B------:R-:W-:Y:S07]  /*c3a0*/  HMMA.16816.F32.BF16 R104, R148.reuse, R160, R104 ;  /* 0x000000a09468723c */ /* 0x040fee0000041868 */
[----:B------:R-:W-:Y:S01]  /*c3b0*/  MOV R160, R205 ;  /* 0x000000cd00a07202 */ /* 0x000fe20000000f00 */
[-C--:B------:R-:W-:Y:S04]  /*c3c0*/  HMMA.16816.F32.BF16 R108, R148, R162.reuse, R108 ;  /* 0x000000a2946c723c */ /* 0x080fe8000004186c */
[----:B------:R-:W-:Y:S02]  /*c3d0*/  MOV R161, R204 ;  /* 0x000000cc00a17202 */ /* 0x000fe40000000f00 */
[----:B------:R-:W3:Y:S02]  /*c3e0*/  LDSM.16.MT88.4 R204, [R227+0xd800] ;  /* 0x00d80000e3cc783b */ /* 0x000ee40000004200 */
[C---:B------:R-:W-:Y:S08]  /*c3f0*/  HMMA.16816.F32.BF16 R112, R140.reuse, R162, R112 ;  /* 0x000000a28c70723c */ /* 0x040ff00000041870 */
[-C--:B----4-:R-:W-:Y:S08]  /*c400*/  HMMA.16816.F32.BF16 R116, R140, R152.reuse, R116 ;  /* 0x000000988c74723c */ /* 0x090ff00000041874 */
[C---:B------:R-:W-:Y:S08]  /*c410*/  HMMA.16816.F32.BF16 R120, R148.reuse, R152, R120 ;  /* 0x000000989478723c */ /* 0x040ff00000041878 */
[-C--:B------:R-:W-:Y:S08]  /*c420*/  HMMA.16816.F32.BF16 R124, R148, R154.reuse, R124 ;  /* 0x0000009a947c723c */ /* 0x080ff0000004187c */
[----:B------:R-:W-:Y:S07]  /*c430*/  HMMA.16816.F32.BF16 R128, R140, R154, R128 ;  /* 0x0000009a8c80723c */ /* 0x000fee0000041880 */
[----:B------:R-:W-:Y:S02]  /*c440*/  F2FP.BF16.PACK_AB R140, R251, R250 ;  /* 0x000000fafb8c723e */ /* 0x000fe400000010ff */
[----:B------:R-:W-:Y:S03]  /*c450*/  F2FP.BF16.PACK_AB R141, R183, R249 ;  /* 0x000000f9b78d723e */ /* 0x000fe600000010ff */
[----:B------:R-:W-:Y:S02]  /*c460*/  F2FP.BF16.PACK_AB R142, R194, R186 ;  /* 0x000000bac28e723e */ /* 0x000fe400000010ff */
[----:B------:R-:W-:Y:S07]  /*c470*/  F2FP.BF16.PACK_AB R143, R195, R182 ;  /* 0x000000b6c38f723e */ /* 0x000fee00000010ff */
[-C--:B--2---:R-:W-:Y:S01]  /*c480*/  HMMA.16816.F32.BF16 R148, R140, R156.reuse, R4 ;  /* 0x0000009c8c94723c */ /* 0x084fe20000041804 */
[----:B------:R-:W2:Y:S07]  /*c490*/  LDSM.16.MT88.4 R4, [R227+0xf800] ;  /* 0x00f80000e304783b */ /* 0x000eae0000004200 */
        /* <DEDUP_REMOVED lines=25> */
[-C--:B------:R-:W-:Y:S03]  /*c630*/  HMMA.16816.F32.BF16 R176, R140, R188.reuse, R36 ;  /* 0x000000bc8cb0723c */ /* 0x080fe60000041824 */
[----:B------:R-:W-:Y:S02]  /*c640*/  MOV R27, R200 ;  /* 0x000000c8001b7202 */ /* 0x000fe40000000f00 */
[----:B------:R-:W-:Y:S02]  /*c650*/  MOV R26, R199 ;  /* 0x000000c7001a7202 */ /* 0x000fe40000000f00 */
[----:B------:R-:W-:Y:S02]  /*c660*/  MOV R38, R181 ;  /* 0x000000b500267202 */ /* 0x000fe40000000f00 */
[----:B------:R-:W-:Y:S03]  /*c670*/  MOV R25, R198 ;  /* 0x000000c600197202 */ /* 0x000fe60000000f00 */
[----:B------:R-:W-:Y:S01]  /*c680*/  MOV R24, R197 ;  /* 0x000000c500187202 */ /* 0x000fe20000000f00 */
[----:B------:R-:W-:Y:S01]  /*c690*/  FADD.FTZ R0, R38, R0 ;  /* 0x0000000026007221 */ /* 0x000fe20000010000 */
[----:B------:R-:W-:Y:S02]  /*c6a0*/  MOV R31, R196 ;  /* 0x000000c4001f7202 */ /* 0x000fe40000000f00 */
        /* <DEDUP_REMOVED lines=74> */
[-C--:B------:R-:W-:Y:S03]  /*cb50*/  HMMA.16816.F32.BF16 R184, R208, R190.reuse, R44 ;  /* 0x000000bed0b8723c */ /* 0x080fe6000004182c */
[----:B------:R-:W-:Y:S01]  /*cb60*/  FADD.FTZ R11, R11, R8 ;  /* 0x000000080b0b7221 */ /* 0x000fe20000010000 */
[----:B------:R-:W-:Y:S02]  /*cb70*/  MOV R12, R201 ;  /* 0x000000c9000c7202 */ /* 0x000fe40000000f00 */
[----:B------:R-:W-:Y:S02]  /*cb80*/  MOV R132, R136 ;  /* 0x0000008800847202 */ /* 0x000fe40000000f00 */
[C---:B------:R-:W-:Y:S04]  /*cb90*/  HMMA.16816.F32.BF16 R188, R140.reuse, R190, R48 ;  /* 0x000000be8cbc723c */ /* 0x040fe80000041830 */
[----:B------:R-:W-:Y:S02]  /*cba0*/  FADD.FTZ R12, R12, R2 ;  /* 0x000000020c0c7221 */ /* 0x000fe40000010000 */
[----:B------:R-:W-:Y:S02]  /*cbb0*/  FADD.FTZ R2, R38, R9 ;  /* 0x0000000926027221 */ /* 0x000fe40000010000 */
[-C--:B---3--:R-:W-:Y:S04]  /*cbc0*/  HMMA.16816.F32.BF16 R192, R140, R204.reuse, R52 ;  /* 0x000000cc8cc0723c */ /* 0x088fe80000041834 */
        /* <DEDUP_REMOVED lines=31> */
[-C--:B--2---:R-:W-:Y:S08]  /*cdc0*/  HMMA.16816.F32.BF16 R116, R140, R4.reuse, R116 ;  /* 0x000000048c74723c */ /* 0x084ff00000041874 */
        /* <DEDUP_REMOVED lines=10> */
[----:B------:R-:W-:Y:S01]  /*ce70*/  FADD.FTZ R8, R248, R2 ;  /* 0x00000002f8087221 */ /* 0x000fe20000010000 */
[----:B------:R-:W-:Y:S03]  /*ce80*/  MOV R140, R134 ;  /* 0x00000086008c7202 */ /* 0x000fe60000000f00 */
        /* <DEDUP_REMOVED lines=16> */
[----:B------:R1:W-:Y:S02]  /*cf90*/  STL [R1+0x38], R0 ;  /* 0x0000380001007387 */ /* 0x0003e40000100800 */
[----:B-1---5:R-:W-:-:S05]  /*cfa0*/  @P4 BRA `(.L_x_220) ;  /* 0xffffb41000004947 */ /* 0x022fca000383ffff */
.L_x_219:
[----:B---3--:R-:W2:Y:S01]  /*cfb0*/  LDL.LU R4, [R1+0x30] ;  /* 0x0000300001047983 */ /* 0x008ea20000300800 */
[----:B------:R-:W1:Y:S01]  /*cfc0*/  S2UR UR6, SR_CTAID.Y ;  /* 0x00000000000679c3 */ /* 0x000e620000002600 */
[----:B------:R-:W-:-:S02]  /*cfd0*/  UISETP.NE.AND UP0, UPT, UR10, -0x1, UPT ;  /* 0xffffffff0a00788c */ /* 0x000fc4000bf05270 */
[----:B------:R-:W3:Y:S01]  /*cfe0*/  LDL.LU R7, [R1+0x2c] ;  /* 0x00002c0001077983 */ /* 0x000ee20000300800 */
[----:B------:R-:W-:-:S03]  /*cff0*/  ULDC.64 UR4, c[0x0][0x1e8] ;  /* 0x00007a0000047ab9 */ /* 0x000fc60000000a00 */
[----:B------:R-:W4:Y:S04]  /*d000*/  LDL.LU R8, [R1+0x34] ;  /* 0x0000340001087983 */ /* 0x000f280000300800 */
[----:B------:R-:W4:Y:S01]  /*d010*/  LDL.LU R6, [R1+0x38] ;  /* 0x0000380001067983 */ /* 0x000f220000300800 */
[----:B------:R-:W-:Y:S01]  /*d020*/  @UP0 UIMAD.WIDE.U32 UR14, UR10, UR4, URZ ;  /* 0x000000040a0e02a5 */ /* 0x000fe2000f8e003f */
[----:B------:R-:W1:Y:S01]  /*d030*/  S2UR UR9, SR_CTAID.X ;  /* 0x00000000000979c3 */ /* 0x000e620000002500 */
[----:B------:R-:W-:Y:S01]  /*d040*/  ULDC UR8, c[0x0][0x214] ;  /* 0x0000850000087ab9 */ /* 0x000fe20000000800 */
[----:B------:R-:W-:Y:S01]  /*d050*/  BSSY B0, `(.L_x_223) ;  /* 0x00001b0000007945 */ /* 0x000fe20003800000 */
[----:B------:R-:W-:Y:S02]  /*d060*/  @UP0 UIMAD UR7, UR10, UR5, UR15 ;  /* 0x000000050a0702a4 */ /* 0x000fe4000f8e020f */
[----:B------:R-:W-:-:S02]  /*d070*/  UMOV UR24, URZ ;  /* 0x0000003f00187c82 */ /* 0x000fc40008000000 */
[----:B------:R-:W-:Y:S01]  /*d080*/  ULDC.64 UR4, c[0x0][0x1e0] ;  /* 0x0000780000047ab9 */ /* 0x000fe20000000a00 */
[----:B------:R-:W1:Y:S01]  /*d090*/  S2UR UR11, SR_CTAID.Z ;  /* 0x00000000000b79c3 */ /* 0x000e620000002700 */
[----:B------:R-:W-:Y:S02]  /*d0a0*/  UMOV UR25, URZ ;  /* 0x0000003f00197c82 */ /* 0x000fe40008000000 */
[----:B-1----:R-:W-:Y:S02]  /*d0b0*/  @!UP0 USHF.R.S32.HI UR12, URZ, 0x1f, UR6 ;  /* 0x0000001f3f0c8899 */ /* 0x002fe40008011406 */
        /* <DEDUP_REMOVED lines=33> */
[----:B---3--:R-:W2:Y:S04]  /*d2d0*/  SHFL.BFLY PT, R0, R7, 0x2, 0x1f ;  /* 0x0c401f0007007f89 */ /* 0x008ea800000e0000 */
[----:B----4-:R-:W3:Y:S01]  /*d2e0*/  SHFL.BFLY PT, R5, R8, 0x2, 0x1f ;  /* 0x0c401f0008057f89 */ /* 0x010ee200000e0000 */
[----:B-1----:R-:W-:-:S03]  /*d2f0*/  FADD.FTZ R2, R2, R4 ;  /* 0x0000000402027221 */ /* 0x002fc60000010000 */
[----:B------:R-:W-:Y:S01]  /*d300*/  SHFL.BFLY PT, R4, R6, 0x2, 0x1f ;  /* 0x0c401f0006047f89 */ /* 0x000fe200000e0000 */
[----:B--2---:R-:W-:-:S03]  /*d310*/  FADD.FTZ R0, R0, R7 ;  /* 0x0000000700007221 */ /* 0x004fc60000010000 */
[----:B------:R-:W1:Y:S01]  /*d320*/  SHFL.BFLY PT, R133, R2, 0x1, 0x1f ;  /* 0x0c201f0002857f89 */ /* 0x000e6200000e0000 */
[----:B---3--:R-:W-:-:S03]  /*d330*/  FADD.FTZ R5, R5, R8 ;  /* 0x0000000805057221 */ /* 0x008fc60000010000 */
[----:B------:R-:W2:Y:S04]  /*d340*/  S2R R7, SR_TID.X ;  /* 0x0000000000077919 */ /* 0x000ea80000002100 */
[----:B------:R-:W3:Y:S04]  /*d350*/  SHFL.BFLY PT, R132, R0, 0x1, 0x1f ;  /* 0x0c201f0000847f89 */ /* 0x000ee800000e0000 */
[----:B------:R-:W4:Y:S01]  /*d360*/  SHFL.BFLY PT, R10, R5, 0x1, 0x1f ;  /* 0x0c201f00050a7f89 */ /* 0x000f2200000e0000 */
[----:B-1----:R-:W-:Y:S02]  /*d370*/  FADD.FTZ R133, R2, R133 ;  /* 0x0000008502857221 */ /* 0x002fe40000010000 */
[----:B------:R-:W-:Y:S01]  /*d380*/  FADD.FTZ R2, R4, R6 ;  /* 0x0000000604027221 */ /* 0x000fe20000010000 */
[----:B--2---:R-:W-:-:S02]  /*d390*/  SHF.R.S32.HI R4, RZ, 0x1f, R7 ;  /* 0x0000001fff047819 */ /* 0x004fc40000011407 */
[----:B------:R-:W-:Y:S02]  /*d3a0*/  FSETP.NE.FTZ.AND P5, PT, R133, RZ, PT ;  /* 0x000000ff8500720b */ /* 0x000fe40003fb5000 */
[----:B------:R-:W1:Y:S01]  /*d3b0*/  SHFL.BFLY PT, R9, R2, 0x1, 0x1f ;  /* 0x0c201f0002097f89 */ /* 0x000e6200000e0000 */
[----:B---3--:R-:W-:Y:S01]  /*d3c0*/  FADD.FTZ R132, R0, R132 ;  /* 0x0000008400847221 */ /* 0x008fe20000010000 */
[----:B------:R-:W-:Y:S02]  /*d3d0*/  LEA.HI R6, R4, R7, RZ, 0x2 ;  /* 0x0000000704067211 */ /* 0x000fe400078f10ff */
[----:B------:R-:W-:Y:S01]  /*d3e0*/  MOV R0, 0x3f800000 ;  /* 0x3f80000000007802 */ /* 0x000fe20000000f00 */
[----:B----4-:R-:W-:Y:S01]  /*d3f0*/  FADD.FTZ R137, R5, R10 ;  /* 0x0000000a05897221 */ /* 0x010fe20000010000 */
[----:B------:R-:W-:Y:S02]  /*d400*/  FSETP.NE.FTZ.AND P4, PT, R132, RZ, PT ;  /* 0x000000ff8400720b */ /* 0x000fe40003f95000 */
[----:B------:R-:W-:-:S02]  /*d410*/  LOP3.LUT R8, R6, 0x3ffffffc, RZ, 0xc0, !PT ;  /* 0x3ffffffc06087812 */ /* 0x000fc400078ec0ff */
[----:B------:R-:W-:Y:S02]  /*d420*/  FSETP.NE.FTZ.AND P3, PT, R137, RZ, PT ;  /* 0x000000ff8900720b */ /* 0x000fe40003f75000 */
[-C--:B------:R-:W-:Y:S01]  /*d430*/  LEA.HI R4, R4, R7.reuse, RZ, 0x5 ;  /* 0x0000000704047211 */ /* 0x080fe200078f28ff */
[----:B------:R-:W2:Y:S01]  /*d440*/  @P5 MUFU.RCP R0, R133 ;  /* 0x0000008500005308 */ /* 0x000ea20000001000 */
[----:B------:R-:W-:Y:S02]  /*d450*/  IADD3 R8, -R8, R7, RZ ;  /* 0x0000000708087210 */ /* 0x000fe40007ffe1ff */
[----:B------:R-:W-:Y:S02]  /*d460*/  SHF.R.S32.HI R7, RZ, 0x5, R4 ;  /* 0x00000005ff077819 */ /* 0x000fe40000011404 */
[----:B------:R-:W-:Y:S02]  /*d470*/  MOV R4, 0x3f800000 ;  /* 0x3f80000000047802 */ /* 0x000fe40000000f00 */
[----:B------:R-:W-:Y:S01]  /*d480*/  LEA R139, R7, R8, 0x9 ;  /* 0x00000008078b7211 */ /* 0x000fe200078e48ff */
[----:B-1----:R-:W-:Y:S01]  /*d490*/  FADD.FTZ R138, R2, R9 ;  /* 0x00000009028a7221 */ /* 0x002fe20000010000 */
[----:B------:R-:W-:-:S02]  /*d4a0*/  MOV R2, 0x3f800000 ;  /* 0x3f80000000027802 */ /* 0x000fc40000000f00 */
[----:B------:R-:W1:Y:S02]  /*d4b0*/  @P4 MUFU.RCP R4, R132 ;  /* 0x0000008400044308 */ /* 0x000e640000001000 */
[----:B------:R-:W-:Y:S01]  /*d4c0*/  FSETP.NE.FTZ.AND P0, PT, R138, RZ, PT ;  /* 0x000000ff8a00720b */ /* 0x000fe20003f15000 */
[C---:B--2---:R-:W-:Y:S02]  /*d4d0*/  FMUL.FTZ R148, R0.reuse, R148 ;  /* 0x0000009400947220 */ /* 0x044fe40000410000 */
[----:B------:R-:W-:-:S03]  /*d4e0*/  FMUL.FTZ R7, R0, R149 ;  /* 0x0000009500077220 */ /* 0x000fc60000410000 */
[----:B------:R-:W2:Y:S01]  /*d4f0*/  @P3 MUFU.RCP R2, R137 ;  /* 0x0000008900023308 */ /* 0x000ea20000001000 */
[C---:B------:R-:W-:Y:S02]  /*d500*/  FMUL.FTZ R156, R0.reuse, R156 ;  /* 0x0000009c009c7220 */ /* 0x040fe40000410000 */
        /* <DEDUP_REMOVED lines=43> */
[----:B------:R-:W-:Y:S01]  /*d7c0*/  MOV R0, 0x3f800000 ;  /* 0x3f80000000007802 */ /* 0x000fe20000000f00 */
[----:B-1----:R-:W-:Y:S01]  /*d7d0*/  FMUL.FTZ R150, R4, R150 ;  /* 0x0000009604967220 */ /* 0x002fe20000410000 */
        /* <DEDUP_REMOVED lines=235> */
[----:B------:R-:W-:-:S03]  /*e690*/  @P4 FFMA.FTZ R13, R135, c[0x0][0x238], R5 ;  /* 0x00008e00870d4a23 */ /* 0x000fc60000010005 */
        /* <DEDUP_REMOVED lines=75> */
.L_x_224:
[----:B---34-:R-:W-:Y:S05]  /*eb50*/  BSYNC B0 ;  /* 0x0000000000007941 */ /* 0x018fea0003800000 */
.L_x_223:
        /* <DEDUP_REMOVED lines=29> */
.L_x_226:
[----:B----4-:R-:W-:Y:S05]  /*ed30*/  BSYNC B0 ;  /* 0x0000000000007941 */ /* 0x010fea0003800000 */
.L_x_225:
        /* <DEDUP_REMOVED lines=18> */
.L_x_228:
[----:B------:R-:W-:Y:S05]  /*ee60*/  BSYNC B0 ;  /* 0x0000000000007941 */ /* 0x000fea0003800000 */
.L_x_227:
        /* <DEDUP_REMOVED lines=18> */
.L_x_230:
[----:B------:R-:W-:Y:S05]  /*ef90*/  BSYNC B0 ;  /* 0x0000000000007941 */ /* 0x000fea0003800000 */
.L_x_229:
        /* <DEDUP_REMOVED lines=18> */
.L_x_232:
[----:B------:R-:W-:Y:S05]  /*f0c0*/  BSYNC B0 ;  /* 0x0000000000007941 */ /* 0x000fea0003800000 */
.L_x_231:
        /* <DEDUP_REMOVED lines=18> */
.L_x_234:
[----:B------:R-:W-:Y:S05]  /*f1f0*/  BSYNC B0 ;  /* 0x0000000000007941 */ /* 0x000fea0003800000 */
.L_x_233:
        /* <DEDUP_REMOVED lines=18> */
.L_x_236:
[----:B------:R-:W-:Y:S05]  /*f320*/  BSYNC B0 ;  /* 0x0000000000007941 */ /* 0x000fea0003800000 */
.L_x_235:
        /* <DEDUP_REMOVED lines=18> */
.L_x_238:
[----:B------:R-:W-:Y:S05]  /*f450*/  BSYNC B0 ;  /* 0x0000000000007941 */ /* 0x000fea0003800000 */
.L_x_237:
        /* <DEDUP_REMOVED lines=19> */
.L_x_181:
        /* <DEDUP_REMOVED lines=74> */
.L_x_240:
[----:B------:R-:W-:Y:S05]  /*fa30*/  BSYNC B0 ;  /* 0x0000000000007941 */ /* 0x000fea0003800000 */
.L_x_239:
        /* <DEDUP_REMOVED lines=18> */
.L_x_242:
[----:B------:R-:W-:Y:S05]  /*fb60*/  BSYNC B0 ;  /* 0x0000000000007941 */ /* 0x000fea0003800000 */
.L_x_241:
        /* <DEDUP_REMOVED lines=18> */
.L_x_244:
[----:B------:R-:W-:Y:S05]  /*fc90*/  BSYNC B0 ;  /* 0x0000000000007941 */ /* 0x000fea0003800000 */
.L_x_243:
        /* <DEDUP_REMOVED lines=18> */
.L_x_246:
[----:B------:R-:W-:Y:S05]  /*fdc0*/  BSYNC B0 ;  /* 0x0000000000007941 */ /* 0x000fea0003800000 */
.L_x_245:
        /* <DEDUP_REMOVED lines=18> */
.L_x_248:
[----:B------:R-:W-:Y:S05]  /*fef0*/  BSYNC B0 ;  /* 0x0000000000007941 */ /* 0x000fea0003800000 */
.L_x_247:
        /* <DEDUP_REMOVED lines=18> */
.L_x_250:
[----:B------:R-:W-:Y:S05]  /*10020*/  BSYNC B0 ;  /* 0x0000000000007941 */ /* 0x000fea0003800000 */
.L_x_249:
        /* <DEDUP_REMOVED lines=18> */
.L_x_252:
[----:B------:R-:W-:Y:S05]  /*10150*/  BSYNC B0 ;  /* 0x0000000000007941 */ /* 0x000fea0003800000 */
.L_x_251:
        /* <DEDUP_REMOVED lines=18> */
.L_x_254:
[----:B------:R-:W-:Y:S05]  /*10280*/  BSYNC B0 ;  /* 0x0000000000007941 */ /* 0x000fea0003800000 */
.L_x_253:
        /* <DEDUP_REMOVED lines=67> */
.L_x_255:
        /* <DEDUP_REMOVED lines=12> */
.L_x_2377:


//--------------------- .text._ZN5flash16flash_fwd_kernelI23Flash_fwd_kernel_traitsILi128ELi128ELi64ELi4ELb0ELb0EN7cutlass10bfloat16_tE19Flash_kernel_traitsILi128ELi128ELi64ELi4ES3_EELb0ELb0ELb0ELb1ELb0ELb0ELb0ELb0EEEvNS_16Flash_fwd_paramsE --------------------------
	.section	.text._ZN5flash16flash_fwd_kernelI23Flash_fwd_kernel_traitsILi128ELi128ELi64ELi4ELb0ELb0EN7cutlass10bfloat16_tE19Flash_kernel_traitsILi128ELi128ELi64ELi4ES3_EELb0ELb0ELb0ELb1ELb0ELb0ELb0ELb0EEEvNS_16Flash_fwd_paramsE,"ax",@progbits
	.sectioninfo	@"SHI_REGISTERS=255"
	.align	128
        .global         _ZN5flash16flash_fwd_kernelI23Flash_fwd_kernel_traitsILi128ELi128ELi64ELi4ELb0ELb0EN7cutlass10bfloat16_tE19Flash_kernel_traitsILi128ELi128ELi64ELi4ES3_EELb0ELb0ELb0ELb1ELb0ELb0ELb0ELb0EEEvNS_16Flash_fwd_paramsE
        .type           _ZN5flash16flash_fwd_kernelI23Flash_fwd_kernel_traitsILi128ELi128ELi64ELi4ELb0ELb0EN7cutlass10bfloat16_tE19Flash_kernel_traitsILi128ELi128ELi64ELi4ES3_EELb0ELb0ELb0ELb1ELb0ELb0ELb0ELb0EEEvNS_16Flash_fwd_paramsE,@function
        .size           _ZN5flash16flash_fwd_kernelI23Flash_fwd_kernel_traitsILi128ELi128ELi64ELi4ELb0ELb0EN7cutlass10bfloat16_tE19Flash_kernel_traitsILi128ELi128ELi64ELi4ES3_EELb0ELb0ELb0ELb1ELb0ELb0ELb0ELb0EEEvNS_16Flash_fwd_paramsE,(.L_x_2378 - _ZN5flash16flash_fwd_kernelI23Flash_fwd_kernel_traitsILi128ELi128ELi64ELi4ELb0ELb0EN7cutlass10bfloat16_tE19Flash_kernel_traitsILi128ELi128ELi64ELi4ES3_EELb0ELb0ELb0ELb1ELb0ELb0ELb0ELb0EEEvNS_16Flash_fwd_paramsE)
        .other          _ZN5flash16flash_fwd_kernelI23Flash_fwd_kernel_traitsILi128ELi128ELi64ELi4ELb0ELb0EN7cutlass10bfloat16_tE19Flash_kernel_traitsILi128ELi128ELi64ELi4ES3_EELb0ELb0ELb0ELb1ELb0ELb0ELb0ELb0EEEvNS_16Flash_fwd_paramsE,@"STO_CUDA_ENTRY STV_DEFAULT"
_ZN5flash16flash_fwd_kernelI23Flash_fwd_kernel_traitsILi128ELi128ELi64ELi4ELb0ELb0EN7cutlass10bfloat16_tE19Flash_kernel_traitsILi128ELi128ELi64ELi4ES3_EELb0ELb0ELb0ELb1ELb0ELb0ELb0ELb0EEEvNS_16Flash_fwd_paramsE:
.text._ZN5flash16flash_fwd_kernelI23Flash_fwd_kernel_traitsILi128ELi128ELi64ELi4ELb0ELb0EN7cutlass10bfloat16_tE19Flash_kernel_traitsILi128ELi128ELi64ELi4ES3_EELb0ELb0ELb0ELb1ELb0ELb0ELb0ELb0EEEvNS_16Flash_fwd_paramsE:
        /* <DEDUP_REMOVED lines=56> */
.L_x_256:
[----:B------:R-:W-:Y:S02]  /*0380*/  ULDC UR6, c[0x0][0x218] ;  /* 0x0000860000067ab9 */ /* 0x000fe40000000800 */
.L_x_257:
        /* <DEDUP_REMOVED lines=22> */
[----:B------:R-:W1:Y:S05]  /*04f0*/  S2R R198, SR_TID.X ;  /* 0x0000000000c67919 */ /* 0x000e6a0000002100 */
[----:B------:R-:W-:-:S13]  /*0500*/  PLOP3.LUT P0, PT, PT, PT, UP0, 0x80, 0x0 ;  /* 0x000000000000781c */ /* 0x000fda0003f0f008 */
        /* <DEDUP_REMOVED lines=10> */
[----:B------:R-:W-:Y:S02]  /*05b0*/  @!UP1 UIMAD UR19, UR19, UR6, URZ ;  /* 0x00000006131392a4 */ /* 0x000fe4000f8e023f */
[----:B------:R-:W-:-:S02]  /*05c0*/  ULDC.64 UR4, c[0x0][0x198] ;  /* 0x0000660000047ab9 */ /* 0x000fc40000000a00 */
[----:B------:R-:W-:Y:S02]  /*05d0*/  @!UP1 UIMAD.WIDE.U32 UR26, UR12, UR6, URZ ;  /* 0x000000060c1a92a5 */ /* 0x000fe4000f8e003f */
[----:B------:R-:W-:Y:S02]  /*05e0*/  @UP0 UIMAD.WIDE.U32 UR24, UR21, UR4, URZ ;  /* 0x00000004151802a5 */ /* 0x000fe4000f8e003f */
[----:B------:R-:W-:Y:S02]  /*05f0*/  @!UP1 UIMAD UR4, UR12, UR7, UR19 ;  /* 0x000000070c0492a4 */ /* 0x000fe4000f8e0213 */
[----:B------:R-:W-:Y:S02]  /*0600*/  @UP1 UMOV UR6, UR22 ;  /* 0x0000001600061c82 */ /* 0x000fe40008000000 */
[----:B------:R-:W-:Y:S02]  /*0610*/  @UP0 UIMAD UR7, UR21, UR5, UR25 ;  /* 0x00000005150702a4 */ /* 0x000fe4000f8e0219 */
[----:B------:R-:W-:-:S02]  /*0620*/  USHF.R.S32.HI UR19, URZ, 0x1f, UR14 ;  /* 0x0000001f3f137899 */ /* 0x000fc4000801140e */
[----:B------:R-:W-:Y:S02]  /*0630*/  @!UP1 UIADD3 UR15, UR27, UR4, URZ ;  /* 0x000000041b0f9290 */ /* 0x000fe4000fffe03f */
[----:B------:R-:W-:Y:S01]  /*0640*/  @!UP1 UMOV UR6, UR26 ;  /* 0x0000001a00069c82 */ /* 0x000fe20008000000 */
        /* <DEDUP_REMOVED lines=13> */
.L_x_259:
        /* <DEDUP_REMOVED lines=10> */
[----:B------:R-:W-:Y:S01]  /*07c0*/  @UP0 UIMAD UR20, UR20, UR5, UR23 ;  /* 0x00000005141402a4 */ /* 0x000fe2000f8e0217 */
        /* <DEDUP_REMOVED lines=35> */
.L_x_260:
[----:B-1----:R-:W-:Y:S01]  /*0a00*/  SHF.R.S32.HI R15, RZ, 0x1f, R198 ;  /* 0x0000001fff0f7819 */ /* 0x002fe200000114c6 */
[----:B------:R-:W1:Y:S01]  /*0a10*/  S2R R6, SR_CTAID.X ;  /* 0x0000000000067919 */ /* 0x000e620000002500 */
[----:B------:R-:W-:Y:S01]  /*0a20*/  ULDC.64 UR4, c[0x0][0x1a8] ;  /* 0x00006a0000047ab9 */ /* 0x000fe20000000a00 */
[----:B------:R-:W-:Y:S01]  /*0a30*/  IMAD.MOV.U32 R21, RZ, RZ, 0x10 ;  /* 0x00000010ff157424 */ /* 0x000fe200078e00ff */
[CC--:B------:R-:W-:Y:S01]  /*0a40*/  LEA.HI R0, R15.reuse, R198.reuse, RZ, 0x3 ;  /* 0x000000c60f007211 */ /* 0x0c0fe200078f18ff */
[----:B------:R-:W2:Y:S01]  /*0a50*/  S2R R10, SR_CTAID.Z ;  /* 0x00000000000a7919 */ /* 0x000ea20000002700 */
[-C--:B------:R-:W-:Y:S01]  /*0a60*/  LEA.HI R19, R15, R198.reuse, RZ, 0x4 ;  /* 0x000000c60f137211 */ /* 0x080fe200078f20ff */
[----:B------:R-:W-:Y:S01]  /*0a70*/  UIMAD UR4, UR19, UR4, URZ ;  /* 0x00000004130472a4 */ /* 0x000fe2000f8e023f */
[----:B------:R-:W-:Y:S01]  /*0a80*/  SHF.R.S32.HI R12, RZ, 0x3, R0 ;  /* 0x00000003ff0c7819 */ /* 0x000fe20000011400 */
[----:B------:R-:W-:Y:S01]  /*0a90*/  BSSY B0, `(.L_x_261) ;  /* 0x0000057000007945 */ /* 0x000fe20003800000 */
[----:B------:R-:W-:Y:S01]  /*0aa0*/  LOP3.LUT R2, R0, 0xfffffff8, RZ, 0xc0, !PT ;  /* 0xfffffff800027812 */ /* 0x000fe200078ec0ff */
[----:B------:R-:W-:Y:S01]  /*0ab0*/  UIMAD UR5, UR14, UR5, UR4 ;  /* 0x000000050e0572a4 */ /* 0x000fe2000f8e0204 */
[----:B------:R-:W-:Y:S01]  /*0ac0*/  LOP3.LUT R0, R19, 0xfffffff0, RZ, 0xc0, !PT ;  /* 0xfffffff013007812 */ /* 0x000fe200078ec0ff */
[----:B------:R-:W-:Y:S01]  /*0ad0*/  IMAD.SHL.U32 R3, R12, 0x40, RZ ;  /* 0x000000400c037824 */ /* 0x000fe200078e00ff */
[----:B------:R-:W-:Y:S01]  /*0ae0*/  LEA.HI R5, R15, R198, RZ, 0x6 ;  /* 0x000000c60f057211 */ /* 0x000fe200078f30ff */
[C---:B------:R-:W-:Y:S01]  /*0af0*/  IMAD.IADD R20, R198.reuse, 0x1, -R2 ;  /* 0x00000001c6147824 */ /* 0x040fe200078e0a02 */
[----:B------:R-:W-:Y:S01]  /*0b00*/  SHF.R.S32.HI R13, RZ, 0x1f, R12 ;  /* 0x0000001fff0d7819 */ /* 0x000fe2000001140c */
[----:B------:R-:W-:Y:S01]  /*0b10*/  IMAD.IADD R0, R198, 0x1, -R0 ;  /* 0x00000001c6007824 */ /* 0x000fe200078e0a00 */
[----:B------:R-:W-:Y:S01]  /*0b20*/  LOP3.LUT R2, R3, 0x1c0, RZ, 0xc0, !PT ;  /* 0x000001c003027812 */ /* 0x000fe200078ec0ff */
[----:B------:R-:W-:-:S02]  /*0b30*/  IMAD.SHL.U32 R212, R20, 0x8, RZ ;  /* 0x0000000814d47824 */ /* 0x000fc400078e00ff */
[----:B------:R-:W-:Y:S01]  /*0b40*/  IMAD R14, R13, c[0x0][0x1a0], RZ ;  /* 0x000068000d0e7a24 */ /* 0x000fe200078e02ff */
[----:B------:R-:W-:Y:S02]  /*0b50*/  SHF.R.S32.HI R4, RZ, 0x1f, R0 ;  /* 0x0000001fff047819 */ /* 0x000fe40000011400 */
[----:B------:R-:W-:Y:S01]  /*0b60*/  LOP3.LUT R3, R2, 0x38, R212, 0xf8, !PT ;  /* 0x0000003802037812 */ /* 0x000fe200078ef8d4 */
[----:B-1----:R-:W-:Y:S01]  /*0b70*/  IMAD.WIDE R30, R6, 0x80, R12 ;  /* 0x00000080061e7825 */ /* 0x002fe200078e020c */
[----:B------:R-:W-:Y:S02]  /*0b80*/  SHF.R.U32.HI R2, RZ, 0x3, R2 ;  /* 0x00000003ff027819 */ /* 0x000fe40000011602 */
[----:B------:R-:W-:Y:S01]  /*0b90*/  LEA.HI R18, R4, R0, RZ, 0x3 ;  /* 0x0000000004127211 */ /* 0x000fe200078f18ff */
[----:B------:R-:W-:Y:S01]  /*0ba0*/  IMAD.SHL.U32 R4, R5, 0x8, RZ ;  /* 0x0000000805047824 */ /* 0x000fe200078e00ff */
[----:B------:R-:W-:Y:S01]  /*0bb0*/  LOP3.LUT R3, R3, R2, RZ, 0x3c, !PT ;  /* 0x0000000203037212 */ /* 0x000fe200078e3cff */
[----:B------:R1:W-:Y:S01]  /*0bc0*/  STL.64 [R1+0x20], R30 ;  /* 0x0000201e01007387 */ /* 0x0003e20000100a00 */
[----:B------:R-:W-:-:S02]  /*0bd0*/  LOP3.LUT R2, R18, 0xfffffff8, RZ, 0xc0, !PT ;  /* 0xfffffff812027812 */ /* 0x000fc400078ec0ff */
[----:B------:R-:W-:Y:S02]  /*0be0*/  SHF.R.S32.HI R213, RZ, 0x1f, R212 ;  /* 0x0000001fffd57819 */ /* 0x000fe400000114d4 */
[----:B------:R-:W-:Y:S01]  /*0bf0*/  LOP3.LUT R239, R3, 0xfffffe00, R4, 0xf8, !PT ;  /* 0xfffffe0003ef7812 */ /* 0x000fe200078ef804 */
[----:B------:R-:W-:Y:S01]  /*0c00*/  IMAD.IADD R17, R0, 0x1, -R2 ;  /* 0x0000000100117824 */ /* 0x000fe200078e0a02 */
[C---:B------:R-:W-:Y:S01]  /*0c10*/  IADD3 R2, P0, R212.reuse, UR6, RZ ;  /* 0x00000006d4027c10 */ /* 0x040fe2000ff1e0ff */
[----:B------:R-:W-:Y:S01]  /*0c20*/  IMAD R0, R13, c[0x0][0x198], RZ ;  /* 0x000066000d007a24 */ /* 0x000fe200078e02ff */
[----:B------:R-:W-:Y:S01]  /*0c30*/  IADD3 R202, R212, 0x40, RZ ;  /* 0x00000040d4ca7810 */ /* 0x000fe20007ffe0ff */
[C---:B------:R-:W-:Y:S01]  /*0c40*/  IMAD.WIDE.U32 R6, R12.reuse, c[0x0][0x198], R212 ;  /* 0x000066000c067a25 */ /* 0x040fe200078e00d4 */
[----:B------:R-:W-:Y:S01]  /*0c50*/  IADD3.X R3, R213, UR15, RZ, P0, !PT ;  /* 0x0000000fd5037c10 */ /* 0x000fe200087fe4ff */
[----:B------:R1:W-:Y:S01]  /*0c60*/  STL.64 [R1+0x18], R212 ;  /* 0x000018d401007387 */ /* 0x0003e20000100a00 */
[----:B------:R-:W-:Y:S01]  /*0c70*/  UIADD3 UR15, -UR9, UR11, URZ ;  /* 0x0000000b090f7290 */ /* 0x000fe2000fffe13f */
[----:B------:R-:W-:Y:S01]  /*0c80*/  IMAD R9, R12, c[0x0][0x19c], R0 ;  /* 0x000067000c097a24 */ /* 0x000fe200078e0200 */
[----:B------:R-:W-:Y:S01]  /*0c90*/  IADD3 R6, P0, R6, UR24, RZ ;  /* 0x0000001806067c10 */ /* 0x000fe2000ff1e0ff */
[----:B------:R-:W-:Y:S01]  /*0ca0*/  IMAD.WIDE.U32 R4, R12, c[0x0][0x1a0], R212 ;  /* 0x000068000c047a25 */ /* 0x000fe200078e00d4 */
[----:B------:R-:W-:-:S02]  /*0cb0*/  SHF.R.S32.HI R0, RZ, 0x1f, R8 ;  /* 0x0000001fff007819 */ /* 0x000fc40000011408 */
[----:B------:R-:W-:Y:S01]  /*0cc0*/  IADD3.X R7, R7, UR7, R9, P0, !PT ;  /* 0x0000000707077c10 */ /* 0x000fe200087fe409 */
[----:B--2---:R-:W-:Y:S01]  /*0cd0*/  IMAD.WIDE.U32 R10, R10, c[0x0][0x1a8], R2 ;  /* 0x00006a000a0a7a25 */ /* 0x004fe200078e0002 */
[----:B------:R-:W-:-:S03]  /*0ce0*/  IADD3 R2, P0, R4, UR22, RZ ;  /* 0x0000001604027c10 */ /* 0x000fc6000ff1e0ff */
[----:B------:R-:W-:Y:S01]  /*0cf0*/  IMAD R3, R12, c[0x0][0x1a4], R14 ;  /* 0x000069000c037a24 */ /* 0x000fe200078e020e */
[----:B------:R-:W-:Y:S01]  /*0d00*/  R2P PR, R17, 0x6 ;  /* 0x0000000611007804 */ /* 0x000fe20000000000 */
[C---:B------:R-:W-:Y:S01]  /*0d10*/  IMAD R4, R0.reuse, c[0x0][0x1b0], RZ ;  /* 0x00006c0000047a24 */ /* 0x040fe200078e02ff */
[----:B------:R-:W-:Y:S01]  /*0d20*/  IADD3 R9, R11, UR5, RZ ;  /* 0x000000050b097c10 */ /* 0x000fe2000fffe0ff */
[----:B------:R-:W-:Y:S01]  /*0d30*/  IMAD R0, R0, c[0x0][0x1b8], RZ ;  /* 0x00006e0000007a24 */ /* 0x000fe200078e02ff */
[----:B------:R-:W-:Y:S01]  /*0d40*/  IADD3.X R3, R5, UR20, R3, P0, !PT ;  /* 0x0000001405037c10 */ /* 0x000fe200087fe403 */
[----:B------:R-:W-:Y:S01]  /*0d50*/  IMAD R14, R8, c[0x0][0x1b4], R4 ;  /* 0x00006d00080e7a24 */ /* 0x000fe200078e0204 */
[----:B------:R-:W-:Y:S01]  /*0d60*/  ISETP.GE.AND P0, PT, R12, UR15, PT ;  /* 0x0000000f0c007c0c */ /* 0x000fe2000bf06270 */
[C---:B------:R-:W-:Y:S01]  /*0d70*/  IMAD R5, R8.reuse, c[0x0][0x1bc], R0 ;  /* 0x00006f0008057a24 */ /* 0x040fe200078e0200 */
[----:B------:R-:W-:Y:S01]  /*0d80*/  SEL R4, R21, 0xfffffff0, !P1 ;  /* 0xfffffff015047807 */ /* 0x000fe20004800000 */
[----:B------:R-:W-:Y:S01]  /*0d90*/  IMAD.WIDE.U32 R24, R8, c[0x0][0x1b8], R2 ;  /* 0x00006e0008187a25 */ /* 0x000fe200078e0002 */
[----:B------:R-:W-:-:S03]  /*0da0*/  LEA.HI R2, R15, R198, RZ, 0x5 ;  /* 0x000000c60f027211 */ /* 0x000fc600078f28ff */
[----:B------:R-:W-:Y:S01]  /*0db0*/  IMAD.WIDE.U32 R26, R8, c[0x0][0x1b0], R6 ;  /* 0x00006c00081a7a25 */ /* 0x000fe200078e0006 */
[----:B------:R-:W-:Y:S02]  /*0dc0*/  LOP3.LUT R0, R2, 0xffffffe0, RZ, 0xc0, !PT ;  /* 0xffffffe002007812 */ /* 0x000fe400078ec0ff */
[----:B------:R-:W-:Y:S01]  /*0dd0*/  SHF.R.S32.HI R145, RZ, 0x5, R2 ;  /* 0x00000005ff917819 */ /* 0x000fe20000011402 */
[----:B------:R-:W-:Y:S01]  /*0de0*/  IMAD.IADD R22, R25, 0x1, R5 ;  /* 0x0000000119167824 */ /* 0x000fe200078e0205 */
[----:B------:R1:W-:Y:S01]  /*0df0*/  STL.64 [R1+0x40], R26 ;  /* 0x0000401a01007387 */ /* 0x0003e20000100a00 */
[----:B------:R-:W-:Y:S02]  /*0e00*/  IMAD.IADD R29, R27, 0x1, R14 ;  /* 0x000000011b1d7824 */ /* 0x000fe400078e020e */
[----:B------:R-:W-:Y:S01]  /*0e10*/  IMAD.MOV.U32 R3, RZ, RZ, 0x20 ;  /* 0x00000020ff037424 */ /* 0x000fe200078e00ff */
[----:B------:R1:W-:Y:S01]  /*0e20*/  STL.64 [R1+0x38], R24 ;  /* 0x0000381801007387 */ /* 0x0003e20000100a00 */
[----:B------:R-:W-:-:S02]  /*0e30*/  IMAD.IADD R144, R198, 0x1, -R0 ;  /* 0x00000001c6907824 */ /* 0x000fc400078e0a00 */
[----:B------:R-:W-:Y:S01]  /*0e40*/  IMAD.SHL.U32 R239, R239, 0x2, RZ ;  /* 0x00000002efef7824 */ /* 0x000fe200078e00ff */
        /* <DEDUP_REMOVED lines=27> */
.L_x_262:
[----:B------:R-:W-:Y:S05]  /*1000*/  BSYNC B0 ;  /* 0x0000000000007941 */ /* 0x000fea0003800000 */
.L_x_261:
[----:B------:R-:W-:Y:S01]  /*1010*/  IADD3 R16, R12, 0x10, RZ ;  /* 0x000000100c107810 */ /* 0x000fe20007ffe0ff */
[----:B------:R-:W-:Y:S03]  /*1020*/  BSSY B0, `(.L_x_263) ;  /* 0x000001c000007945 */ /* 0x000fe60003800000 */
[----:B------:R-:W-:-:S13]  /*1030*/  ISETP.GE.AND P0, PT, R16, UR15, PT ;  /* 0x0000000f10007c0c */ /* 0x000fda000bf06270 */
[----:B------:R-:W-:Y:S05]  /*1040*/  @P0 BRA `(.L_x_264) ;  /* 0x0000019000000947 */ /* 0x000fea0003800000 */
[----:B------:R-:W-:Y:S02]  /*1050*/  IADD3 R5, P0, R30, 0x10, RZ ;  /* 0x000000101e057810 */ /* 0x000fe40007f1e0ff */
[----:B------:R-:W-:Y:S02]  /*1060*/  ISETP.GE.AND P1, PT, R212, c[0x0][0x220], PT ;  /* 0x00008800d4007a0c */ /* 0x000fe40003f26270 */
[----:B--2---:R-:W-:Y:S01]  /*1070*/  MOV R3, R9 ;  /* 0x0000000900037202 */ /* 0x004fe20000000f00 */
[----:B------:R-:W-:Y:S01]  /*1080*/  IMAD.X R2, RZ, RZ, R31, P0 ;  /* 0x000000ffff027224 */ /* 0x000fe200000e061f */
[----:B------:R-:W-:-:S03]  /*1090*/  ISETP.GE.AND P0, PT, R202, c[0x0][0x220], PT ;  /* 0x00008800ca007a0c */ /* 0x000fc60003f06270 */
[----:B------:R-:W-:Y:S02]  /*10a0*/  IMAD R6, R2, c[0x0][0x190], RZ ;  /* 0x0000640002067a24 */ /* 0x000fe400078e02ff */
[----:B------:R-:W-:-:S04]  /*10b0*/  IMAD.MOV.U32 R2, RZ, RZ, R10 ;  /* 0x000000ffff027224 */ /* 0x000fc800078e000a */
[C---:B------:R-:W-:Y:S01]  /*10c0*/  IMAD.WIDE.U32 R2, R5.reuse, c[0x0][0x190], R2 ;  /* 0x0000640005027a25 */ /* 0x040fe200078e0002 */
[----:B------:R2:W-:Y:S03]  /*10d0*/  @P1 STS.128 [R239+0x800], RZ ;  /* 0x000800ffef001388 */ /* 0x0005e60000000c00 */
[----:B------:R-:W-:Y:S01]  /*10e0*/  IMAD R5, R5, c[0x0][0x194], R6 ;  /* 0x0000650005057a24 */ /* 0x000fe200078e0206 */
[----:B------:R-:W-:-:S03]  /*10f0*/  @!P1 LEA R6, P2, R2, c[0x0][0x160], 0x1 ;  /* 0x0000580002069a11 */ /* 0x000fc600078408ff */
        /* <DEDUP_REMOVED lines=14> */
.L_x_264:
[----:B------:R-:W-:Y:S05]  /*11e0*/  BSYNC B0 ;  /* 0x0000000000007941 */ /* 0x000fea0003800000 */
.L_x_263:
        /* <DEDUP_REMOVED lines=29> */
.L_x_266:
[----:B------:R-:W-:Y:S05]  /*13c0*/  BSYNC B0 ;  /* 0x0000000000007941 */ /* 0x000fea0003800000 */
.L_x_265:
        /* <DEDUP_REMOVED lines=29> */
.L_x_268:
[----:B------:R-:W-:Y:S05]  /*15a0*/  BSYNC B0 ;  /* 0x0000000000007941 */ /* 0x000fea0003800000 */
.L_x_267:
[----:B--2---:R-:W-:Y:S01]  /*15b0*/  IADD3 R2, R12, 0x40, RZ ;  /* 0x000000400c027810 */ /* 0x004fe20007ffe0ff */
[----:B------:R-:W-:Y:S03]  /*15c0*/  BSSY B0, `(.L_x_269) ;  /* 0x000001c000007945 */ /* 0x000fe60003800000 */
[----:B------:R-:W-:-:S13]  /*15d0*/  ISETP.GE.AND P0, PT, R2, UR15, PT ;  /* 0x0000000f02007c0c */ /* 0x000fda000bf06270 */
[----:B------:R-:W-:Y:S05]  /*15e0*/  @P0 BRA `(.L_x_270) ;  /* 0x0000019000000947 */ /* 0x000fea0003800000 */
[----:B------:R-:W-:Y:S02]  /*15f0*/  IADD3 R5, P0, R30, 0x40, RZ ;  /* 0x000000401e057810 */ /* 0x000fe40007f1e0ff */
[----:B------:R-:W-:Y:S02]  /*1600*/  ISETP.GE.AND P1, PT, R212, c[0x0][0x220], PT ;  /* 0x00008800d4007a0c */ /* 0x000fe40003f26270 */
[----:B------:R-:W-:Y:S01]  /*1610*/  MOV R3, R9 ;  /* 0x0000000900037202 */ /* 0x000fe20000000f00 */
        /* <DEDUP_REMOVED lines=22> */
.L_x_270:
[----:B------:R-:W-:Y:S05]  /*1780*/  BSYNC B0 ;  /* 0x0000000000007941 */ /* 0x000fea0003800000 */
.L_x_269:
[----:B------:R-:W-:Y:S01]  /*1790*/  IADD3 R2, R12, 0x50, RZ ;  /* 0x000000500c027810 */ /* 0x000fe20007ffe0ff */
        /* <DEDUP_REMOVED lines=8> */
[----:B--2---:R-:W-:Y:S02]  /*1820*/  IMAD R6, R2, c[0x0][0x190], RZ ;  /* 0x0000640002067a24 */ /* 0x004fe400078e02ff */
        /* <DEDUP_REMOVED lines=19> */
.L_x_272:
[----:B------:R-:W-:Y:S05]  /*1960*/  BSYNC B0 ;  /* 0x0000000000007941 */ /* 0x000fea0003800000 */
.L_x_271:
        /* <DEDUP_REMOVED lines=29> */
.L_x_274:
[----:B------:R-:W-:Y:S05]  /*1b40*/  BSYNC B0 ;  /* 0x0000000000007941 */ /* 0x000fea0003800000 */
.L_x_273:
[----:B------:R-:W-:Y:S01]  /*1b50*/  IADD3 R2, R12, 0x70, RZ ;  /* 0x000000700c027810 */ /* 0x000fe20007ffe0ff */
[----:B------:R-:W-:Y:S01]  /*1b60*/  UIADD3 UR21, UR10, 0x3f, URZ ;  /* 0x0000003f0a157890 */ /* 0x000fe2000fffe03f */
[----:B------:R-:W-:Y:S01]  /*1b70*/  BSSY B0, `(.L_x_275) ;  /* 0x0000022000007945 */ /* 0x000fe20003800000 */
[----:B------:R-:W-:Y:S01]  /*1b80*/  UMOV UR22, 0x6 ;  /* 0x0000000600167882 */ /* 0x000fe20000000000 */
[----:B------:R-:W-:Y:S01]  /*1b90*/  ISETP.GE.AND P0, PT, R2, UR15, PT ;  /* 0x0000000f02007c0c */ /* 0x000fe2000bf06270 */
[----:B------:R-:W-:Y:S02]  /*1ba0*/  ULDC.64 UR4, c[0x0][0x198] ;  /* 0x0000660000047ab9 */ /* 0x000fe40000000a00 */
[----:B------:R-:W-:Y:S02]  /*1bb0*/  USHF.L.U64.HI UR22, UR4, UR22, UR5 ;  /* 0x0000001604167299 */ /* 0x000fe40008010205 */
[----:B------:R-:W-:Y:S02]  /*1bc0*/  USHF.R.S32.HI UR5, URZ, 0x1f, UR21 ;  /* 0x0000001f3f057899 */ /* 0x000fe40008011415 */
[----:B------:R-:W-:-:S02]  /*1bd0*/  USHF.L.U32 UR23, UR4, 0x6, URZ ;  /* 0x0000000604177899 */ /* 0x000fc4000800063f */
[----:B------:R-:W-:-:S04]  /*1be0*/  ULEA.HI UR21, UR5, UR21, URZ, 0x6 ;  /* 0x0000001505157291 */ /* 0x000fc8000f8f303f */
        /* <DEDUP_REMOVED lines=8> */
[C---:B--2---:R-:W-:Y:S01]  /*1c70*/  IMAD.WIDE.U32 R6, R5.reuse, c[0x0][0x190], R2 ;  /* 0x0000640005067a25 */ /* 0x044fe200078e0002 */
        /* <DEDUP_REMOVED lines=17> */
.L_x_276:
[----:B------:R-:W-:Y:S05]  /*1d90*/  BSYNC B0 ;  /* 0x0000000000007941 */ /* 0x000fea0003800000 */
.L_x_275:
        /* <DEDUP_REMOVED lines=32> */
.L_x_278:
[----:B------:R-:W-:Y:S05]  /*1fa0*/  BSYNC B0 ;  /* 0x0000000000007941 */ /* 0x000fea0003800000 */
.L_x_277:
[----:B------:R-:W-:Y:S01]  /*1fb0*/  ISETP.GE.AND P0, PT, R16, UR18, PT ;  /* 0x0000001210007c0c */ /* 0x000fe2000bf06270 */
[----:B------:R-:W-:Y:S01]  /*1fc0*/  ULDC UR5, c[0x0][0x19c] ;  /* 0x0000670000057ab9 */ /* 0x000fe20000000800 */
[----:B------:R-:W-:Y:S01]  /*1fd0*/  BSSY B0, `(.L_x_279) ;  /* 0x0000017000007945 */ /* 0x000fe20003800000 */
[----:B------:R-:W-:Y:S02]  /*1fe0*/  USHF.L.U32 UR24, UR4, 0x4, URZ ;  /* 0x0000000404187899 */ /* 0x000fe4000800063f */
[----:B------:R-:W-:-:S08]  /*1ff0*/  USHF.L.U64.HI UR13, UR4, UR13, UR5 ;  /* 0x0000000d040d7299 */ /* 0x000fd00008010205 */
[----:B------:R-:W-:Y:S05]  /*2000*/  @P0 BRA `(.L_x_280) ;  /* 0x0000013000000947 */ /* 0x000fea0003800000 */
[----:B------:R-:W-:Y:S02]  /*2010*/  ISETP.GE.AND P1, PT, R212, c[0x0][0x220], PT ;  /* 0x00008800d4007a0c */ /* 0x000fe40003f26270 */
[----:B------:R-:W-:Y:S02]  /*2020*/  IADD3 R5, P2, R2, UR24, RZ ;  /* 0x0000001802057c10 */ /* 0x000fe4000ff5e0ff */
        /* <DEDUP_REMOVED lines=17> */
.L_x_280:
[----:B------:R-:W-:Y:S05]  /*2140*/  BSYNC B0 ;  /* 0x0000000000007941 */ /* 0x000fea0003800000 */
.L_x_279:
[----:B------:R-:W-:Y:S01]  /*2150*/  ISETP.GE.AND P0, PT, R15, UR18, PT ;  /* 0x000000120f007c0c */ /* 0x000fe2000bf06270 */
[----:B------:R-:W-:-:S12]  /*2160*/  BSSY B0, `(.L_x_281) ;  /* 0x0000017000007945 */ /* 0x000fd80003800000 */
[----:B------:R-:W-:Y:S05]  /*2170*/  @P0 BRA `(.L_x_282) ;  /* 0x0000015000000947 */ /* 0x000fea0003800000 */
[----:B------:R-:W-:Y:S01]  /*2180*/  ISETP.GE.AND P1, PT, R212, c[0x0][0x220], PT ;  /* 0x00008800d4007a0c */ /* 0x000fe20003f26270 */
[----:B------:R-:W-:Y:S01]  /*2190*/  IMAD.MOV.U32 R10, RZ, RZ, c[0x0][0x198] ;  /* 0x00006600ff0a7624 */ /* 0x000fe200078e00ff */
[----:B------:R-:W-:Y:S01]  /*21a0*/  ISETP.GE.AND P0, PT, R202, c[0x0][0x220], PT ;  /* 0x00008800ca007a0c */ /* 0x000fe20003f06270 */
[----:B--2---:R-:W-:-:S03]  /*21b0*/  IMAD.MOV.U32 R8, RZ, RZ, c[0x0][0x19c] ;  /* 0x00006700ff087624 */ /* 0x004fc600078e00ff */
        /* <DEDUP_REMOVED lines=17> */
.L_x_282:
[----:B------:R-:W-:Y:S05]  /*22d0*/  BSYNC B0 ;  /* 0x0000000000007941 */ /* 0x000fea0003800000 */
.L_x_281:
[----:B------:R-:W-:Y:S01]  /*22e0*/  ISETP.GE.AND P0, PT, R14, UR18, PT ;  /* 0x000000120e007c0c */ /* 0x000fe2000bf06270 */
[----:B------:R-:W-:-:S12]  /*22f0*/  BSSY B0, `(.L_x_283) ;  /* 0x0000019000007945 */ /* 0x000fd80003800000 */
[----:B------:R-:W-:Y:S05]  /*2300*/  @P0 BRA `(.L_x_284) ;  /* 0x0000017000000947 */ /* 0x000fea0003800000 */
[----:B------:R-:W-:Y:S01]  /*2310*/  ISETP.GE.AND P1, PT, R212, c[0x0][0x220], PT ;  /* 0x00008800d4007a0c */ /* 0x000fe20003f26270 */
[----:B------:R-:W-:Y:S01]  /*2320*/  IMAD.MOV.U32 R3, RZ, RZ, c[0x0][0x198] ;  /* 0x00006600ff037624 */ /* 0x000fe200078e00ff */
        /* <DEDUP_REMOVED lines=15> */
[----:B----4-:R-:W-:-:S04]  /*2420*/  LEA R2, P0, R6, c[0x0][0x168], 0x1 ;  /* 0x00005a0006027a11 */ /* 0x010fc800078008ff */
[----:B------:R-:W-:-:S05]  /*2430*/  LEA.HI.X R3, R6, c[0x0][0x16c], R5, 0x1, P0 ;  /* 0x00005b0006037a11 */ /* 0x000fca00000f0c05 */
[----:B------:R-:W-:Y:S01]  /*2440*/  @!PT LDS RZ, [RZ] ;  /* 0x00000000fffff984 */ /* 0x000fe20000000800 */
[----:B------:R-:W-:Y:S01]  /*2450*/  @!PT LDS RZ, [RZ] ;  /* 0x00000000fffff984 */ /* 0x000fe20000000800 */
[----:B------:R-:W-:Y:S01]  /*2460*/  @!PT LDS RZ, [RZ] ;  /* 0x00000000fffff984 */ /* 0x000fe20000000800 */
[----:B------:R4:W-:Y:S04]  /*2470*/  LDGSTS.E.BYPASS.LTC128B.128 [R239+0xb800], [R2.64+0x80] ;  /* 0x0b80008002ef7fae */ /* 0x0009e8000b901d50 */
.L_x_284:
[----:B------:R-:W-:Y:S05]  /*2480*/  BSYNC B0 ;  /* 0x0000000000007941 */ /* 0x000fea0003800000 */
.L_x_283:
[----:B------:R-:W-:Y:S01]  /*2490*/  ULDC.64 UR6, c[0x0][0x318] ;  /* 0x0000c60000067ab9 */ /* 0x000fe20000000a00 */
[----:B------:R-:W0:Y:S01]  /*24a0*/  LDGDEPBAR ;  /* 0x00000000000079af */ /* 0x000e220000000000 */
[----:B------:R-:W-:Y:S02]  /*24b0*/  UISETP.NE.U32.AND UP1, UPT, URZ, UR6, UPT ;  /* 0x000000063f00728c */ /* 0x000fe4000bf25070 */
[----:B------:R-:W-:Y:S02]  /*24c0*/  ULDC.64 UR4, c[0x0][0x320] ;  /* 0x0000c80000047ab9 */ /* 0x000fe40000000a00 */
[----:B------:R-:W-:-:S06]  /*24d0*/  UISETP.NE.AND.EX UP1, UPT, URZ, UR7, UPT, UP1 ;  /* 0x000000073f00728c */ /* 0x000fcc000bf25310 */
[----:B------:R-:W-:-:S05]  /*24e0*/  PLOP3.LUT P0, PT, PT, PT, UP1, 0x80, 0x0 ;  /* 0x000000000000781c */ /* 0x000fca0003f0f018 */
[----:B------:R-:W-:Y:S02]  /*24f0*/  @UP1 USHF.R.S32.HI UR26, URZ, 0x1f, UR12 ;  /* 0x0000001f3f1a1899 */ /* 0x000fe4000801140c */
[----:B------:R-:W-:Y:S02]  /*2500*/  @UP1 UMOV UR28, UR14 ;  /* 0x0000000e001c1c82 */ /* 0x000fe40008000000 */
[----:B------:R-:W-:Y:S02]  /*2510*/  @UP1 UIMAD UR26, UR26, UR4, URZ ;  /* 0x000000041a1a12a4 */ /* 0x000fe4000f8e023f */
[----:B------:R-:W-:Y:S02]  /*2520*/  @UP1 UMOV UR29, UR19 ;  /* 0x00000013001d1c82 */ /* 0x000fe40008000000 */
[----:B------:R-:W-:Y:S01]  /*2530*/  @UP1 UIMAD.WIDE.U32 UR28, UR12, UR4, UR28 ;  /* 0x000000040c1c12a5 */ /* 0x000fe2000f8e001c */
[----:B------:R-:W-:-:S04]  /*2540*/  DEPBAR.LE SB0, 0x0 ;  /* 0x000080000000791a */ /* 0x000fc80000000000 */
[----:B------:R-:W-:Y:S02]  /*2550*/  @UP1 UIMAD UR5, UR12, UR5, UR26 ;  /* 0x000000050c0512a4 */ /* 0x000fe4000f8e021a */
[----:B------:R-:W-:Y:S02]  /*2560*/  @UP1 ULEA UR6, UP0, UR28, UR6, 0x2 ;  /* 0x000000061c061291 */ /* 0x000fe4000f80103f */
[----:B------:R-:W-:-:S04]  /*2570*/  @UP1 UIADD3 UR5, UR29, UR5, URZ ;  /* 0x000000051d051290 */ /* 0x000fc8000fffe03f */
[----:B------:R-:W-:Y:S01]  /*2580*/  @UP1 ULEA.HI.X UR7, UR28, UR7, UR5, 0x2, UP0 ;  /* 0x000000071c071291 */ /* 0x000fe200080f1405 */
[----:B----4-:R-:W-:Y:S01]  /*2590*/  IMAD.U32 R2, RZ, RZ, UR6 ;  /* 0x00000006ff027e24 */ /* 0x010fe2000f8e00ff */
[----:B------:R-:W-:Y:S01]  /*25a0*/  ISETP.GE.AND P1, PT, R12, UR18, PT ;  /* 0x000000120c007c0c */ /* 0x000fe2000bf26270 */
[----:B------:R-:W-:-:S03]  /*25b0*/  ULDC.64 UR4, c[0x0][0x1a0] ;  /* 0x0000680000047ab9 */ /* 0x000fc60000000a00 */
[----:B------:R-:W-:-:S05]  /*25c0*/  IMAD.U32 R3, RZ, RZ, UR7 ;  /* 0x00000007ff037e24 */ /* 0x000fca000f8e00ff */
[----:B------:R4:W5:Y:S01]  /*25d0*/  @P0 LDG.E R2, [R2.64] ;  /* 0x0000001002020981 */ /* 0x000962000c1e1900 */
[----:B------:R-:W-:Y:S01]  /*25e0*/  UIMAD.WIDE.U32 UR26, UR20, UR4, URZ ;  /* 0x00000004141a72a5 */ /* 0x000fe2000f8e003f */
[----:B------:R-:W-:Y:S01]  /*25f0*/  BSSY B0, `(.L_x_285) ;  /* 0x0000023000007945 */ /* 0x000fe20003800000 */
[----:B------:R-:W-:Y:S01]  /*2600*/  UIMAD UR4, UR25, UR4, URZ ;  /* 0x00000004190472a4 */ /* 0x000fe2000f8e023f */
[----:B------:R-:W-:Y:S03]  /*2610*/  BAR.SYNC.DEFER_BLOCKING 0x0 ;  /* 0x0000000000007b1d */ /* 0x000fe60000010000 */
[----:B------:R-:W-:Y:S01]  /*2620*/  UIMAD UR4, UR20, UR5, UR4 ;  /* 0x00000005140472a4 */ /* 0x000fe2000f8e0204 */
[----:B------:R-:W-:Y:S01]  /*2630*/  MOV R6, UR26 ;  /* 0x0000001a00067c02 */ /* 0x000fe20008000f00 */
[----:B------:R-:W-:Y:S02]  /*2640*/  IMAD.U32 R7, RZ, RZ, UR27 ;  /* 0x0000001bff077e24 */ /* 0x000fe4000f8e00ff */
[----:B------:R-:W-:Y:S01]  /*2650*/  UIADD3 UR4, UR27, UR4, URZ ;  /* 0x000000041b047290 */ /* 0x000fe2000fffe03f */
[----:B----4-:R-:W5:Y:S01]  /*2660*/  @P0 MUFU.RCP R3, c[0x0][0x238] ;  /* 0x00008e0000030b08 */ /* 0x010f620000001000 */
[----:B------:R4:W-:Y:S04]  /*2670*/  @P1 STS.128 [R239+0xc000], RZ ;  /* 0x00c000ffef001388 */ /* 0x0009e80000000c00 */
[----:B------:R4:W-:Y:S01]  /*2680*/  @P1 STS.128 [R239+0xe000], RZ ;  /* 0x00e000ffef001388 */ /* 0x0009e20000000c00 */
[----:B-----5:R-:W-:Y:S01]  /*2690*/  @P0 FMUL.FTZ R2, R2, R3 ;  /* 0x0000000302020220 */ /* 0x020fe20000410000 */
[----:B------:R-:W-:Y:S01]  /*26a0*/  MOV R3, UR4 ;  /* 0x0000000400037c02 */ /* 0x000fe20008000f00 */
[----:B------:R-:W-:-:S02]  /*26b0*/  UMOV UR4, URZ ;  /* 0x0000003f00047c82 */ /* 0x000fc40008000000 */
[----:B------:R5:W1:Y:S02]  /*26c0*/  @P0 R2UR UR6, R2 ;  /* 0x00000000020603c2 */ /* 0x000a6400000e0000 */
[----:B-----5:R-:W-:Y:S01]  /*26d0*/  LEA R2, P0, R6, R24, 0x6 ;  /* 0x0000001806027211 */ /* 0x020fe200078030ff */
[----:B-1----:R-:W-:-:S03]  /*26e0*/  @UP1 UMOV UR4, UR6 ;  /* 0x0000000600041c82 */ /* 0x002fc60008000000 */
[----:B------:R-:W-:Y:S01]  /*26f0*/  LEA.HI.X R3, R6, R22, R3, 0x6, P0 ;  /* 0x0000001606037211 */ /* 0x000fe200000f3403 */
[----:B------:R-:W-:Y:S05]  /*2700*/  @P1 BRA `(.L_x_286) ;  /* 0x0000011000001947 */ /* 0x000fea0003800000 */
[----:B----4-:R-:W-:Y:S02]  /*2710*/  ISETP.GE.AND P1, PT, R212, c[0x0][0x220], PT ;  /* 0x00008800d4007a0c */ /* 0x010fe40003f26270 */
        /* <DEDUP_REMOVED lines=16> */
.L_x_286:
[----:B----4-:R-:W-:Y:S05]  /*2820*/  BSYNC B0 ;  /* 0x0000000000007941 */ /* 0x010fea0003800000 */
.L_x_285:
[----:B------:R-:W-:Y:S01]  /*2830*/  ISETP.GE.AND P0, PT, R16, UR18, PT ;  /* 0x0000001210007c0c */ /* 0x000fe2000bf06270 */
[----:B------:R-:W-:-:S12]  /*2840*/  BSSY B0, `(.L_x_287) ;  /* 0x0000019000007945 */ /* 0x000fd80003800000 */
[----:B------:R4:W-:Y:S04]  /*2850*/  @P0 STS.128 [R239+0xc800], RZ ;  /* 0x00c800ffef000388 */ /* 0x0009e80000000c00 */
[----:B------:R4:W-:Y:S01]  /*2860*/  @P0 STS.128 [R239+0xe800], RZ ;  /* 0x00e800ffef000388 */ /* 0x0009e20000000c00 */
[----:B------:R-:W-:Y:S05]  /*2870*/  @P0 BRA `(.L_x_288) ;  /* 0x0000015000000947 */ /* 0x000fea0003800000 */
[----:B------:R-:W-:Y:S01]  /*2880*/  ISETP.GE.AND P1, PT, R212, c[0x0][0x220], PT ;  /* 0x00008800d4007a0c */ /* 0x000fe20003f26270 */
[----:B--2---:R-:W-:Y:S01]  /*2890*/  IMAD.WIDE.U32 R8, R21, c[0x0][0x1a0], RZ ;  /* 0x0000680015087a25 */ /* 0x004fe200078e00ff */
[----:B------:R-:W-:-:S03]  /*28a0*/  ISETP.GE.AND P0, PT, R202, c[0x0][0x220], PT ;  /* 0x00008800ca007a0c */ /* 0x000fc60003f06270 */
[----:B-1----:R-:W-:Y:S01]  /*28b0*/  IMAD R6, R21, c[0x0][0x1a4], RZ ;  /* 0x0000690015067a24 */ /* 0x002fe200078e02ff */
        /* <DEDUP_REMOVED lines=17> */
.L_x_288:
[----:B------:R-:W-:Y:S05]  /*29d0*/  BSYNC B0 ;  /* 0x0000000000007941 */ /* 0x000fea0003800000 */
.L_x_287:
[----:B------:R-:W-:Y:S01]  /*29e0*/  ISETP.GE.AND P0, PT, R15, UR18, PT ;  /* 0x000000120f007c0c */ /* 0x000fe2000bf06270 */
[----:B------:R-:W-:-:S12]  /*29f0*/  BSSY B0, `(.L_x_289) ;  /* 0x0000019000007945 */ /* 0x000fd80003800000 */
[----:B------:R1:W-:Y:S04]  /*2a00*/  @P0 STS.128 [R239+0xd000], RZ ;  /* 0x00d000ffef000388 */ /* 0x0003e80000000c00 */
[----:B------:R1:W-:Y:S01]  /*2a10*/  @P0 STS.128 [R239+0xf000], RZ ;  /* 0x00f000ffef000388 */ /* 0x0003e20000000c00 */
[----:B------:R-:W-:Y:S05]  /*2a20*/  @P0 BRA `(.L_x_290) ;  /* 0x0000015000000947 */ /* 0x000fea0003800000 */
[----:B------:R-:W-:Y:S01]  /*2a30*/  ISETP.GE.AND P1, PT, R212, c[0x0][0x220], PT ;  /* 0x00008800d4007a0c */ /* 0x000fe20003f26270 */
[----:B--2---:R-:W-:Y:S01]  /*2a40*/  IMAD.MOV.U32 R8, RZ, RZ, c[0x0][0x1a0] ;  /* 0x00006800ff087624 */ /* 0x004fe200078e00ff */
        /* <DEDUP_REMOVED lines=19> */
.L_x_290:
[----:B------:R-:W-:Y:S05]  /*2b80*/  BSYNC B0 ;  /* 0x0000000000007941 */ /* 0x000fea0003800000 */
.L_x_289:
        /* <DEDUP_REMOVED lines=27> */
.L_x_292:
[----:B------:R-:W-:Y:S05]  /*2d40*/  BSYNC B0 ;  /* 0x0000000000007941 */ /* 0x000fea0003800000 */
.L_x_291:
[----:B------:R-:W-:Y:S01]  /*2d50*/  SHF.R.S32.HI R5, RZ, 0x4, R19 ;  /* 0x00000004ff057819 */ /* 0x000fe20000011413 */
[C---:B-1----:R-:W-:Y:S01]  /*2d60*/  IMAD.SHL.U32 R7, R20.reuse, 0x40, RZ ;  /* 0x0000004014077824 */ /* 0x042fe200078e00ff */
[----:B------:R-:W-:Y:S01]  /*2d70*/  R2P PR, R20, 0x6 ;  /* 0x0000000614007804 */ /* 0x000fe20000000000 */
[----:B------:R-:W-:Y:S01]  /*2d80*/  IMAD.SHL.U32 R3, R17, 0x40, RZ ;  /* 0x0000004011037824 */ /* 0x000fe200078e00ff */
[----:B------:R-:W-:Y:S01]  /*2d90*/  LEA.HI R2, R19, R5, RZ, 0x1 ;  /* 0x0000000513027211 */ /* 0x000fe200078f08ff */
[----:B--2---:R-:W-:Y:S01]  /*2da0*/  IMAD.SHL.U32 R8, R18, 0x40, RZ ;  /* 0x0000004012087824 */ /* 0x004fe200078e00ff */
[----:B------:R-:W-:Y:S01]  /*2db0*/  UMOV UR5, 0x40 ;  /* 0x0000004000057882 */ /* 0x000fe20000000000 */
[----:B------:R-:W-:Y:S01]  /*2dc0*/  IMAD.SHL.U32 R6, R12, 0x8, RZ ;  /* 0x000000080c067824 */ /* 0x000fe200078e00ff */
[----:B------:R-:W-:Y:S01]  /*2dd0*/  LOP3.LUT R2, R2, 0xfffffffe, RZ, 0xc0, !PT ;  /* 0xfffffffe02027812 */ /* 0x000fe200078ec0ff */
[----:B------:R-:W0:Y:S01]  /*2de0*/  LDGDEPBAR ;  /* 0x00000000000079af */ /* 0x000e220000000000 */
[----:B------:R-:W-:Y:S01]  /*2df0*/  LOP3.LUT R3, R3, 0x1c0, RZ, 0xc0, !PT ;  /* 0x000001c003037812 */ /* 0x000fe200078ec0ff */
[----:B------:R-:W-:Y:S01]  /*2e00*/  UISETP.GE.AND UP0, UPT, UR10, 0x41, UPT ;  /* 0x000000410a00788c */ /* 0x000fe2000bf06270 */
        /* <DEDUP_REMOVED lines=10> */
[----:B------:R-:W-:-:S03]  /*2eb0*/  LOP3.LUT R196, R7, R6, RZ, 0x3c, !PT ;  /* 0x0000000607c47212 */ /* 0x000fc600078e3cff */
[----:B------:R-:W-:Y:S02]  /*2ec0*/  IMAD R2, R5, 0x200, R2 ;  /* 0x0000020005027824 */ /* 0x000fe400078e0202 */
[----:B------:R-:W-:Y:S02]  /*2ed0*/  IMAD.IADD R3, R196, 0x1, R3 ;  /* 0x00000001c4037824 */ /* 0x000fe400078e0203 */
[----:B------:R-:W-:Y:S02]  /*2ee0*/  IMAD.SHL.U32 R220, R2, 0x2, RZ ;  /* 0x0000000202dc7824 */ /* 0x000fe400078e00ff */
[----:B------:R-:W-:Y:S02]  /*2ef0*/  IMAD.SHL.U32 R227, R3, 0x2, RZ ;  /* 0x0000000203e37824 */ /* 0x000fe400078e00ff */
[----:B------:R-:W-:Y:S01]  /*2f00*/  IMAD.U32 R3, RZ, RZ, UR20 ;  /* 0x00000014ff037e24 */ /* 0x000fe2000f8e00ff */
[----:B------:R-:W-:Y:S01]  /*2f10*/  LDSM.16.M88.4 R24, [R220+0x8000] ;  /* 0x00800000dc18783b */ /* 0x000fe20000000200 */
[----:B------:R-:W-:Y:S01]  /*2f20*/  IADD3 R2, R220, 0x8000, RZ ;  /* 0x00008000dc027810 */ /* 0x000fe20007ffe0ff */
[----:B------:R-:W-:Y:S01]  /*2f30*/  IMAD R228, R4, 0x2, R227 ;  /* 0x0000000204e47824 */ /* 0x000fe200078e02e3 */
[----:B------:R-:W-:Y:S01]  /*2f40*/  IADD3 R231, R220, 0x8020, RZ ;  /* 0x00008020dce77810 */ /* 0x000fe20007ffe0ff */
[----:B------:R-:W1:Y:S01]  /*2f50*/  LDSM.16.M88.4 R8, [R227+0x2000] ;  /* 0x00200000e308783b */ /* 0x000e620000000200 */
[----:B------:R-:W-:Y:S01]  /*2f60*/  @P1 IADD3 R231, R2, -0x20, RZ ;  /* 0xffffffe002e71810 */ /* 0x000fe20007ffe0ff */
[----:B------:R-:W-:-:S02]  /*2f70*/  IMAD.U32 R2, RZ, RZ, UR5 ;  /* 0x00000005ff027e24 */ /* 0x000fc4000f8e00ff */
[----:B------:R-:W2:Y:S01]  /*2f80*/  LDSM.16.M88.4 R36, [R220+0x8800] ;  /* 0x00880000dc24783b */ /* 0x000ea20000000200 */
[C---:B------:R-:W-:Y:S01]  /*2f90*/  IMAD R230, R0.reuse, 0x2, R227 ;  /* 0x0000000200e67824 */ /* 0x040fe200078e02e3 */
[C---:B------:R-:W-:Y:S01]  /*2fa0*/  IADD3 R238, R231.reuse, 0x800, RZ ;  /* 0x00000800e7ee7810 */ /* 0x040fe20007ffe0ff */
[----:B------:R-:W-:Y:S01]  /*2fb0*/  IMAD R229, R0, 0x2, R228 ;  /* 0x0000000200e57824 */ /* 0x000fe200078e02e4 */
[----:B------:R-:W5:Y:S01]  /*2fc0*/  LDSM.16.M88.4 R44, [R220+0x9000] ;  /* 0x00900000dc2c783b */ /* 0x000f620000000200 */
[----:B------:R-:W-:Y:S02]  /*2fd0*/  SEL R2, R2, 0xffffffc0, !P2 ;  /* 0xffffffc002027807 */ /* 0x000fe40005000000 */
[C---:B------:R-:W-:Y:S01]  /*2fe0*/  IADD3 R237, R231.reuse, 0x1000, RZ ;  /* 0x00001000e7ed7810 */ /* 0x040fe20007ffe0ff */
[----:B------:R-:W3:Y:S01]  /*2ff0*/  LDSM.16.M88.4 R48, [R220+0x9800] ;  /* 0x00980000dc30783b */ /* 0x000ee20000000200 */
[C---:B------:R-:W-:Y:S01]  /*3000*/  IADD3 R236, R231.reuse, 0x1800, RZ ;  /* 0x00001800e7ec7810 */ /* 0x040fe20007ffe0ff */
[----:B------:R-:W-:Y:S01]  /*3010*/  IMAD.IADD R226, R220, 0x1, R2 ;  /* 0x00000001dce27824 */ /* 0x000fe200078e0202 */
[----:B------:R-:W-:Y:S01]  /*3020*/  IADD3 R235, R231, 0x2000, RZ ;  /* 0x00002000e7eb7810 */ /* 0x000fe20007ffe0ff */
[----:B------:R-:W4:Y:S01]  /*3030*/  LDSM.16.M88.4 R16, [R227] ;  /* 0x00000000e310783b */ /* 0x000f220000000200 */
[----:B------:R-:W-:Y:S01]  /*3040*/  IMAD.IADD R225, R2, 0x1, R231 ;  /* 0x0000000102e17824 */ /* 0x000fe200078e02e7 */
[----:B------:R-:W-:-:S02]  /*3050*/  SHF.R.S32.HI R2, RZ, 0x1f, R144 ;  /* 0x0000001fff027819 */ /* 0x000fc40000011490 */
[----:B------:R-:W-:Y:S01]  /*3060*/  LDSM.16.M88.4 R52, [R231+0x800] ;  /* 0x00080000e734783b */ /* 0x000fe20000000200 */
[C---:B------:R-:W-:Y:S02]  /*3070*/  IADD3 R234, R231.reuse, 0x2800, RZ ;  /* 0x00002800e7ea7810 */ /* 0x040fe40007ffe0ff */
[----:B------:R-:W-:Y:S01]  /*3080*/  LEA.HI R2, R2, R144, RZ, 0x2 ;  /* 0x0000009002027211 */ /* 0x000fe200078f10ff */
[----:B------:R-:W3:Y:S01]  /*3090*/  LDSM.16.M88.4 R12, [R228+0x2000] ;  /* 0x00200000e40c783b */ /* 0x000ee20000000200 */
[C---:B------:R-:W-:Y:S02]  /*30a0*/  IADD3 R233, R231.reuse, 0x3000, RZ ;  /* 0x00003000e7e97810 */ /* 0x040fe40007ffe0ff */
[----:B------:R-:W-:Y:S01]  /*30b0*/  SHF.R.S32.HI R146, RZ, 0x2, R2 ;  /* 0x00000002ff927819 */ /* 0x000fe20000011402 */
[----:B------:R-:W4:Y:S01]  /*30c0*/  LDSM.16.M88.4 R28, [R231+0x1800] ;  /* 0x00180000e71c783b */ /* 0x000f220000000200 */
[----:B------:R-:W-:Y:S01]  /*30d0*/  IMAD.U32 R2, RZ, RZ, UR10 ;  /* 0x0000000aff027e24 */ /* 0x000fe2000f8e00ff */
[----:B------:R-:W-:-:S02]  /*30e0*/  IADD3 R232, R231, 0x3800, RZ ;  /* 0x00003800e7e87810 */ /* 0x000fc40007ffe0ff */
[----:B------:R-:W-:Y:S01]  /*30f0*/  LDSM.16.M88.4 R40, [R231] ;  /* 0x00000000e728783b */ /* 0x000fe20000000200 */
[----:B------:R-:W-:-:S03]  /*3100*/  IMAD R5, R145, 0x10, R146 ;  /* 0x0000001091057824 */ /* 0x000fc600078e0292 */
[----:B------:R-:W4:Y:S02]  /*3110*/  LDSM.16.M88.4 R32, [R231+0x1000] ;  /* 0x00100000e720783b */ /* 0x000f240000000200 */
[----:B------:R-:W-:Y:S01]  /*3120*/  IADD3 R6, R5, UR9, RZ ;  /* 0x0000000905067c10 */ /* 0x000fe2000fffe0ff */
[C---:B-1----:R-:W-:Y:S01]  /*3130*/  HMMA.16816.F32.BF16 R56, R8.reuse, R24, RZ ;  /* 0x000000180838723c */ /* 0x042fe200000418ff */
[----:B------:R-:W-:Y:S02]  /*3140*/  LDSM.16.M88.4 R20, [R230+0x2000] ;  /* 0x00200000e614783b */ /* 0x000fe40000000200 */
[----:B------:R-:W-:Y:S02]  /*3150*/  IADD3 R2, R2, -UR11, R6 ;  /* 0x8000000b02027c10 */ /* 0x000fe4000fffe006 */
[----:B------:R-:W-:Y:S03]  /*3160*/  LDSM.16.M88.4 R80, [R226+0x8800] ;  /* 0x00880000e250783b */ /* 0x000fe60000000200 */
[C---:B--2---:R-:W-:Y:S01]  /*3170*/  HMMA.16816.F32.BF16 R64, R8.reuse, R36, RZ ;  /* 0x000000240840723c */ /* 0x044fe200000418ff */
[----:B------:R-:W-:Y:S04]  /*3180*/  LDSM.16.M88.4 R92, [R226+0x9000] ;  /* 0x00900000e25c783b */ /* 0x000fe80000000200 */
[----:B------:R-:W-:Y:S03]  /*3190*/  LDSM.16.M88.4 R128, [R226+0x9800] ;  /* 0x00980000e280783b */ /* 0x000fe60000000200 */
[C---:B-----5:R-:W-:Y:S01]  /*31a0*/  HMMA.16816.F32.BF16 R68, R8.reuse, R44, RZ ;  /* 0x0000002c0844723c */ /* 0x060fe200000418ff */
[----:B------:R-:W-:Y:S04]  /*31b0*/  LDSM.16.M88.4 R72, [R226+0x8000] ;  /* 0x00800000e248783b */ /* 0x000fe80000000200 */
[----:B------:R-:W-:Y:S03]  /*31c0*/  STL [R1+0x4c], R146 ;  /* 0x00004c9201007387 */ /* 0x000fe60000100800 */
[C---:B---3--:R-:W-:Y:S01]  /*31d0*/  HMMA.16816.F32.BF16 R76, R8.reuse, R48, RZ ;  /* 0x00000030084c723c */ /* 0x048fe200000418ff */
[----:B------:R-:W-:Y:S07]  /*31e0*/  STL [R1+0x48], R6 ;  /* 0x0000480601007387 */ /* 0x000fee0000100800 */
[C---:B------:R-:W-:Y:S08]  /*31f0*/  HMMA.16816.F32.BF16 R84, R8.reuse, R26, RZ ;  /* 0x0000001a0854723c */ /* 0x040ff000000418ff */
[C---:B------:R-:W-:Y:S08]  /*3200*/  HMMA.16816.F32.BF16 R88, R8.reuse, R38, RZ ;  /* 0x000000260858723c */ /* 0x040ff000000418ff */
[C---:B------:R-:W-:Y:S08]  /*3210*/  HMMA.16816.F32.BF16 R104, R8.reuse, R46, RZ ;  /* 0x0000002e0868723c */ /* 0x040ff000000418ff */
[----:B------:R-:W-:Y:S01]  /*3220*/  HMMA.16816.F32.BF16 R100, R8, R50, RZ ;  /* 0x000000320864723c */ /* 0x000fe200000418ff */
[----:B------:R-:W1:Y:S07]  /*3230*/  LDSM.16.M88.4 R8, [R228] ;  /* 0x00000000e408783b */ /* 0x000e6e0000000200 */
[C---:B----4-:R-:W-:Y:S08]  /*3240*/  HMMA.16816.F32.BF16 R132, R16.reuse, R24, RZ ;  /* 0x000000181084723c */ /* 0x050ff000000418ff */
[C---:B------:R-:W-:Y:S08]  /*3250*/  HMMA.16816.F32.BF16 R24, R16.reuse, R26, RZ ;  /* 0x0000001a1018723c */ /* 0x040ff000000418ff */
[C---:B------:R-:W-:Y:S08]  /*3260*/  HMMA.16816.F32.BF16 R120, R16.reuse, R36, RZ ;  /* 0x000000241078723c */ /* 0x040ff000000418ff */
[C---:B------:R-:W-:Y:S08]  /*3270*/  HMMA.16816.F32.BF16 R108, R16.reuse, R44, RZ ;  /* 0x0000002c106c723c */ /* 0x040ff000000418ff */
[C---:B------:R-:W-:Y:S08]  /*3280*/  HMMA.16816.F32.BF16 R96, R16.reuse, R48, RZ ;  /* 0x000000301060723c */ /* 0x040ff000000418ff */
[C---:B------:R-:W-:Y:S08]  /*3290*/  HMMA.16816.F32.BF16 R116, R16.reuse, R38, RZ ;  /* 0x000000261074723c */ /* 0x040ff000000418ff */
[C---:B------:R-:W-:Y:S08]  /*32a0*/  HMMA.16816.F32.BF16 R124, R16.reuse, R46, RZ ;  /* 0x0000002e107c723c */ /* 0x040ff000000418ff */
[----:B------:R-:W-:Y:S08]  /*32b0*/  HMMA.16816.F32.BF16 R112, R16, R50, RZ ;  /* 0x000000321070723c */ /* 0x000ff000000418ff */
[C---:B------:R-:W-:Y:S08]  /*32c0*/  HMMA.16816.F32.BF16 R48, R12.reuse, R52, R64 ;  /* 0x000000340c30723c */ /* 0x040ff00000041840 */
[C---:B------:R-:W-:Y:S08]  /*32d0*/  HMMA.16816.F32.BF16 R16, R12.reuse, R28, R76 ;  /* 0x0000001c0c10723c */ /* 0x040ff0000004184c */
[C---:B------:R-:W-:Y:S08]  /*32e0*/  HMMA.16816.F32.BF16 R44, R12.reuse, R54, R88 ;  /* 0x000000360c2c723c */ /* 0x040ff00000041858 */
[----:B------:R-:W-:Y:S08]  /*32f0*/  HMMA.16816.F32.BF16 R36, R12, R32, R68 ;  /* 0x000000200c24723c */ /* 0x000ff00000041844 */
[----:B-1----:R-:W-:Y:S01]  /*3300*/  HMMA.16816.F32.BF16 R76, R8, R42, R24 ;  /* 0x0000002a084c723c */ /* 0x002fe20000041818 */
[----:B------:R-:W1:Y:S07]  /*3310*/  LDSM.16.M88.4 R24, [R230] ;  /* 0x00000000e618783b */ /* 0x000e6e0000000200 */
[C---:B------:R-:W-:Y:S08]  /*3320*/  HMMA.16816.F32.BF16 R60, R12.reuse, R40, R56 ;  /* 0x000000280c3c723c */ /* 0x040ff00000041838 */
[C---:B------:R-:W-:Y:S08]  /*3330*/  HMMA.16816.F32.BF16 R56, R12.reuse, R42, R84 ;  /* 0x0000002a0c38723c */ /* 0x040ff00000041854 */
[C---:B------:R-:W-:Y:S08]  /*3340*/  HMMA.16816.F32.BF16 R64, R12.reuse, R34, R104 ;  /* 0x000000220c40723c */ /* 0x040ff00000041868 */
[----:B------:R-:W-:Y:S01]  /*3350*/  HMMA.16816.F32.BF16 R68, R12, R30, R100 ;  /* 0x0000001e0c44723c */ /* 0x000fe20000041864 */
[----:B------:R-:W-:Y:S07]  /*3360*/  LDSM.16.M88.4 R12, [R229+0x2000] ;  /* 0x00200000e50c783b */ /* 0x000fee0000000200 */
[C---:B------:R-:W-:Y:S01]  /*3370*/  HMMA.16816.F32.BF16 R88, R8.reuse, R40, R132 ;  /* 0x000000280858723c */ /* 0x040fe20000041884 */
[----:B------:R-:W-:Y:S07]  /*3380*/  LDSM.16.M88.4 R40, [R225+0x1000] ;  /* 0x00100000e128783b */ /* 0x000fee0000000200 */
[C---:B------:R-:W-:Y:S08]  /*3390*/  HMMA.16816.F32.BF16 R120, R8.reuse, R52, R120 ;  /* 0x000000340878723c */ /* 0x040ff00000041878 */
[C---:B------:R-:W-:Y:S08]  /*33a0*/  HMMA.16816.F32.BF16 R104, R8.reuse, R32, R108 ;  /* 0x000000200868723c */ /* 0x040ff0000004186c */
[----:B------:R-:W-:Y:S01]  /*33b0*/  HMMA.16816.F32.BF16 R84, R8, R34, R124 ;  /* 0x000000220854723c */ /* 0x000fe2000004187c */
[----:B------:R-:W-:Y:S07]  /*33c0*/  LDSM.16.M88.4 R32, [R220+0xa000] ;  /* 0x00a00000dc20783b */ /* 0x000fee0000000200 */
[C---:B------:R-:W-:Y:S01]  /*33d0*/  HMMA.16816.F32.BF16 R124, R20.reuse, R80, R48 ;  /* 0x00000050147c723c */ /* 0x040fe20000041830 */
[----:B------:R-:W2:Y:S07]  /*33e0*/  LDSM.16.M88.4 R48, [R225] ;  /* 0x00000000e130783b */ /* 0x000eae0000000200 */
[C---:B------:R-:W-:Y:S01]  /*33f0*/  HMMA.16816.F32.BF16 R108, R20.reuse, R82, R44 ;  /* 0x00000052146c723c */ /* 0x040fe2000004182c */
[----:B------:R-:W3:Y:S07]  /*3400*/  LDSM.16.M88.4 R44, [R225+0x800] ;  /* 0x00080000e12c783b */ /* 0x000eee0000000200 */
[C---:B------:R-:W-:Y:S01]  /*3410*/  HMMA.16816.F32.BF16 R136, R20.reuse, R92, R36 ;  /* 0x0000005c1488723c */ /* 0x040fe20000041824 */
[----:B------:R-:W4:Y:S07]  /*3420*/  LDSM.16.M88.4 R36, [R225+0x1800] ;  /* 0x00180000e124783b */ /* 0x000f2e0000000200 */
[----:B------:R-:W-:Y:S01]  /*3430*/  HMMA.16816.F32.BF16 R140, R20, R128, R16 ;  /* 0x00000080148c723c */ /* 0x000fe20000041810 */
[----:B------:R-:W5:Y:S07]  /*3440*/  LDSM.16.M88.4 R16, [R229] ;  /* 0x00000000e510783b */ /* 0x000f6e0000000200 */
[C---:B------:R-:W-:Y:S08]  /*3450*/  HMMA.16816.F32.BF16 R132, R8.reuse, R28, R96 ;  /* 0x0000001c0884723c */ /* 0x040ff00000041860 */
[C---:B------:R-:W-:Y:S08]  /*3460*/  HMMA.16816.F32.BF16 R52, R8.reuse, R54, R116 ;  /* 0x000000360834723c */ /* 0x040ff00000041874 */
[----:B------:R-:W-:Y:S01]  /*3470*/  HMMA.16816.F32.BF16 R96, R8, R30, R112 ;  /* 0x0000001e0860723c */ /* 0x000fe20000041870 */
[----:B------:R-:W2:Y:S04]  /*3480*/  LDSM.16.M88.4 R8, [R227+0x6000] ;  /* 0x00600000e308783b */ /* 0x000ea80000000200 */
[----:B------:R-:W2:Y:S03]  /*3490*/  LDSM.16.M88.4 R28, [R220+0xa800] ;  /* 0x00a80000dc1c783b */ /* 0x000ea60000000200 */
[C---:B------:R-:W-:Y:S08]  /*34a0*/  HMMA.16816.F32.BF16 R116, R20.reuse, R72, R60 ;  /* 0x000000481474723c */ /* 0x040ff0000004183c */
[C---:B------:R-:W-:Y:S08]  /*34b0*/  HMMA.16816.F32.BF16 R100, R20.reuse, R74, R56 ;  /* 0x0000004a1464723c */ /* 0x040ff00000041838 */
[C---:B------:R-:W-:Y:S08]  /*34c0*/  HMMA.16816.F32.BF16 R112, R20.reuse, R94, R64 ;  /* 0x0000005e1470723c */ /* 0x040ff00000041840 */
[----:B------:R-:W-:Y:S01]  /*34d0*/  HMMA.16816.F32.BF16 R56, R20, R130, R68 ;  /* 0x000000821438723c */ /* 0x000fe20000041844 */
[----:B------:R-:W2:Y:S04]  /*34e0*/  LDSM.16.M88.4 R20, [R227+0x4000] ;  /* 0x00400000e314783b */ /* 0x000ea80000000200 */
[----:B------:R-:W-:Y:S03]  /*34f0*/  LDSM.16.M88.4 R68, [R220+0xb800] ;  /* 0x00b80000dc44783b */ /* 0x000fe60000000200 */
[C---:B-1----:R-:W-:Y:S08]  /*3500*/  HMMA.16816.F32.BF16 R64, R24.reuse, R72, R88 ;  /* 0x000000481840723c */ /* 0x042ff00000041858 */
[C---:B------:R-:W-:Y:S08]  /*3510*/  HMMA.16816.F32.BF16 R60, R24.reuse, R74, R76 ;  /* 0x0000004a183c723c */ /* 0x040ff0000004184c */
[C---:B------:R-:W-:Y:S08]  /*3520*/  HMMA.16816.F32.BF16 R72, R24.reuse, R80, R120 ;  /* 0x000000501848723c */ /* 0x040ff00000041878 */
[C---:B------:R-:W-:Y:S01]  /*3530*/  HMMA.16816.F32.BF16 R76, R24.reuse, R82, R52 ;  /* 0x00000052184c723c */ /* 0x040fe20000041834 */
[----:B------:R-:W1:Y:S07]  /*3540*/  LDSM.16.M88.4 R52, [R220+0xb000] ;  /* 0x00b00000dc34783b */ /* 0x000e6e0000000200 */
[C---:B------:R-:W-:Y:S08]  /*3550*/  HMMA.16816.F32.BF16 R80, R24.reuse, R92, R104 ;  /* 0x0000005c1850723c */ /* 0x040ff00000041868 */
[C---:B------:R-:W-:Y:S08]  /*3560*/  HMMA.16816.F32.BF16 R84, R24.reuse, R94, R84 ;  /* 0x0000005e1854723c */ /* 0x040ff00000041854 */
[C---:B------:R-:W-:Y:S08]  /*3570*/  HMMA.16816.F32.BF16 R88, R24.reuse, R130, R96 ;  /* 0x000000821858723c */ /* 0x040ff00000041860 */
[----:B------:R-:W-:Y:S08]  /*3580*/  HMMA.16816.F32.BF16 R92, R24, R128, R132 ;  /* 0x00000080185c723c */ /* 0x000ff00000041884 */
[C---:B--2---:R-:W-:Y:S08]  /*3590*/  HMMA.16816.F32.BF16 R96, R12.reuse, R48, R116 ;  /* 0x000000300c60723c */ /* 0x044ff00000041874 */
[C---:B---3--:R-:W-:Y:S08]  /*35a0*/  HMMA.16816.F32.BF16 R104, R12.reuse, R44, R124 ;  /* 0x0000002c0c68723c */ /* 0x048ff0000004187c */
[C---:B------:R-:W-:Y:S08]  /*35b0*/  HMMA.16816.F32.BF16 R100, R12.reuse, R50, R100 ;  /* 0x000000320c64723c */ /* 0x040ff00000041864 */
[C---:B------:R-:W-:Y:S08]  /*35c0*/  HMMA.16816.F32.BF16 R108, R12.reuse, R46, R108 ;  /* 0x0000002e0c6c723c */ /* 0x040ff0000004186c */
[C---:B------:R-:W-:Y:S08]  /*35d0*/  HMMA.16816.F32.BF16 R124, R12.reuse, R40, R136 ;  /* 0x000000280c7c723c */ /* 0x040ff00000041888 */
[C---:B------:R-:W-:Y:S08]  /*35e0*/  HMMA.16816.F32.BF16 R120, R12.reuse, R42, R112 ;  /* 0x0000002a0c78723c */ /* 0x040ff00000041870 */
[C---:B----4-:R-:W-:Y:S08]  /*35f0*/  HMMA.16816.F32.BF16 R128, R12.reuse, R36, R140 ;  /* 0x000000240c80723c */ /* 0x050ff0000004188c */
[----:B------:R-:W-:Y:S08]  /*3600*/  HMMA.16816.F32.BF16 R116, R12, R38, R56 ;  /* 0x000000260c74723c */ /* 0x000ff00000041838 */
[C---:B-----5:R-:W-:Y:S08]  /*3610*/  HMMA.16816.F32.BF16 R12, R16.reuse, R44, R72 ;  /* 0x0000002c100c723c */ /* 0x060ff00000041848 */
[C---:B------:R-:W-:Y:S08]  /*3620*/  HMMA.16816.F32.BF16 R112, R16.reuse, R48, R64 ;  /* 0x000000301070723c */ /* 0x040ff00000041840 */
[----:B------:R-:W-:Y:S08]  /*3630*/  HMMA.16816.F32.BF16 R48, R16, R50, R60 ;  /* 0x000000321030723c */ /* 0x000ff0000004183c */
[C---:B------:R-:W-:Y:S08]  /*3640*/  HMMA.16816.F32.BF16 R60, R8.reuse, R32, R96 ;  /* 0x00000020083c723c */ /* 0x040ff00000041860 */
[-C--:B------:R-:W-:Y:S08]  /*3650*/  HMMA.16816.F32.BF16 R72, R8, R28.reuse, R104 ;  /* 0x0000001c0848723c */ /* 0x080ff00000041868 */
[----:B------:R-:W-:Y:S01]  /*3660*/  HMMA.16816.F32.BF16 R96, R20, R28, R12 ;  /* 0x0000001c1460723c */ /* 0x000fe2000004180c */
[----:B------:R-:W-:Y:S06]  /*3670*/  LDSM.16.M88.4 R12, [R228+0x4000] ;  /* 0x00400000e40c783b */ /* 0x000fec0000000200 */
[----:B------:R-:W-:Y:S01]  /*3680*/  IMAD.SHL.U32 R28, R198, 0x2, RZ ;  /* 0x00000002c61c7824 */ /* 0x000fe200078e00ff */
[----:B------:R-:W-:Y:S04]  /*3690*/  HMMA.16816.F32.BF16 R44, R16, R46, R76 ;  /* 0x0000002e102c723c */ /* 0x000fe8000004184c */
[----:B------:R-:W-:-:S04]  /*36a0*/  LOP3.LUT R28, R28, 0x6, RZ, 0xc0, !PT ;  /* 0x000000061c1c7812 */ /* 0x000fc800078ec0ff */
[----:B------:R-:W-:Y:S01]  /*36b0*/  HMMA.16816.F32.BF16 R24, R16, R40, R80 ;  /* 0x000000281018723c */ /* 0x000fe20000041850 */
[----:B------:R-:W-:-:S04]  /*36c0*/  IMAD R28, R3, 0x40, R28 ;  /* 0x00000040031c7824 */ /* 0x000fc800078e021c */
[----:B------:R-:W-:Y:S01]  /*36d0*/  IMAD.IADD R3, R2, 0x1, -R28 ;  /* 0x0000000102037824 */ /* 0x000fe200078e0a1c */
[C---:B------:R-:W-:Y:S02]  /*36e0*/  IADD3 R140, R28.reuse, 0x1, RZ ;  /* 0x000000011c8c7810 */ /* 0x040fe40007ffe0ff */
[----:B------:R-:W-:Y:S01]  /*36f0*/  IADD3 R138, R28, 0x8, RZ ;  /* 0x000000081c8a7810 */ /* 0x000fe20007ffe0ff */
[----:B------:R-:W-:Y:S01]  /*3700*/  HMMA.16816.F32.BF16 R56, R16, R36, R92 ;  /* 0x000000241038723c */ /* 0x000fe2000004185c */
[----:B------:R-:W-:Y:S01]  /*3710*/  IABS R5, R3 ;  /* 0x0000000300057213 */ /* 0x000fe20000000000 */
[----:B------:R-:W-:Y:S01]  /*3720*/  IMAD.IADD R3, R2, 0x1, -R140 ;  /* 0x0000000102037824 */ /* 0x000fe200078e0a8c */
[----:B------:R-:W-:Y:S01]  /*3730*/  IADD3 R137, R28, 0x9, RZ ;  /* 0x000000091c897810 */ /* 0x000fe20007ffe0ff */
[----:B------:R-:W-:Y:S01]  /*3740*/  IMAD.IADD R6, R2, 0x1, -R138 ;  /* 0x0000000102067824 */ /* 0x000fe200078e0a8a */
[----:B------:R2:W-:Y:S01]  /*3750*/  I2F R146, R5 ;  /* 0x0000000500927306 */ /* 0x0005e20000201400 */
[----:B------:R-:W-:-:S02]  /*3760*/  IADD3 R136, R28, 0x10, RZ ;  /* 0x000000101c887810 */ /* 0x000fc40007ffe0ff */
[----:B------:R-:W-:Y:S01]  /*3770*/  IABS R3, R3 ;  /* 0x0000000300037213 */ /* 0x000fe20000000000 */
[C---:B------:R-:W-:Y:S01]  /*3780*/  HMMA.16816.F32.BF16 R40, R16.reuse, R42, R84 ;  /* 0x0000002a1028723c */ /* 0x040fe20000041854 */
[C---:B------:R-:W-:Y:S02]  /*3790*/  IADD3 R29, R28.reuse, 0x18, RZ ;  /* 0x000000181c1d7810 */ /* 0x040fe40007ffe0ff */
[C---:B------:R-:W-:Y:S02]  /*37a0*/  IADD3 R139, R28.reuse, 0x20, RZ ;  /* 0x000000201c8b7810 */ /* 0x040fe40007ffe0ff */
[C---:B------:R-:W-:Y:S02]  /*37b0*/  IADD3 R141, R28.reuse, 0x21, RZ ;  /* 0x000000211c8d7810 */ /* 0x040fe40007ffe0ff */
[C---:B------:R-:W-:Y:S01]  /*37c0*/  IADD3 R142, R28.reuse, 0x28, RZ ;  /* 0x000000281c8e7810 */ /* 0x040fe20007ffe0ff */
[----:B------:R-:W-:Y:S01]  /*37d0*/  HMMA.16816.F32.BF16 R36, R16, R38, R88 ;  /* 0x000000261024723c */ /* 0x000fe20000041858 */
[----:B------:R-:W-:Y:S01]  /*37e0*/  LDSM.16.M88.4 R16, [R231+0x2000] ;  /* 0x00200000e710783b */ /* 0x000fe20000000200 */
[----:B------:R-:W-:Y:S01]  /*37f0*/  IADD3 R143, R28, 0x29, RZ ;  /* 0x000000291c8f7810 */ /* 0x000fe20007ffe0ff */
[----:B--2---:R-:W-:Y:S01]  /*3800*/  IMAD.MOV.U32 R5, RZ, RZ, R3 ;  /* 0x000000ffff057224 */ /* 0x004fe200078e0003 */
[----:B------:R-:W-:Y:S01]  /*3810*/  IABS R3, R6 ;  /* 0x0000000600037213 */ /* 0x000fe20000000000 */
[----:B------:R-:W-:Y:S01]  /*3820*/  IMAD.IADD R6, R2, 0x1, -R137 ;  /* 0x0000000102067824 */ /* 0x000fe200078e0a89 */
[C---:B------:R-:W-:Y:S01]  /*3830*/  IADD3 R145, R28.reuse, 0x30, RZ ;  /* 0x000000301c917810 */ /* 0x040fe20007ffe0ff */
[----:B------:R2:W3:Y:S01]  /*3840*/  I2F R147, R5 ;  /* 0x0000000500937306 */ /* 0x0004e20000201400 */
[----:B------:R-:W-:Y:S01]  /*3850*/  HMMA.16816.F32.BF16 R76, R8, R30, R108 ;  /* 0x0000001e084c723c */ /* 0x000fe2000004186c */
[----:B------:R-:W-:-:S02]  /*3860*/  IADD3 R154, R28, 0x31, RZ ;  /* 0x000000311c9a7810 */ /* 0x000fc40007ffe0ff */
[C---:B------:R-:W-:Y:S02]  /*3870*/  IADD3 R153, R28.reuse, 0x38, RZ ;  /* 0x000000381c997810 */ /* 0x040fe40007ffe0ff */
[C---:B------:R-:W-:Y:S02]  /*3880*/  IADD3 R152, R28.reuse, 0x39, RZ ;  /* 0x000000391c987810 */ /* 0x040fe40007ffe0ff */
[----:B------:R-:W-:Y:S01]  /*3890*/  ISETP.GE.AND P2, PT, R28, UR10, PT ;  /* 0x0000000a1c007c0c */ /* 0x000fe2000bf46270 */
[----:B------:R-:W-:Y:S01]  /*38a0*/  HMMA.16816.F32.BF16 R44, R20, R30, R44 ;  /* 0x0000001e142c723c */ /* 0x000fe2000004182c */
[----:B------:R-:W-:Y:S01]  /*38b0*/  ISETP.GE.AND P1, PT, R140, UR10, PT ;  /* 0x0000000a8c007c0c */ /* 0x000fe2000bf26270 */
[----:B------:R-:W-:Y:S01]  /*38c0*/  IMAD.IADD R7, R2, 0x1, -R152 ;  /* 0x0000000102077824 */ /* 0x000fe200078e0a98 */
[----:B------:R-:W-:Y:S02]  /*38d0*/  ISETP.GE.AND P0, PT, R138, UR10, PT ;  /* 0x0000000a8a007c0c */ /* 0x000fe4000bf06270 */
[----:B------:R-:W-:Y:S01]  /*38e0*/  ISETP.GE.AND P6, PT, R137, UR10, PT ;  /* 0x0000000a89007c0c */ /* 0x000fe2000bfc6270 */
[----:B--2---:R-:W-:Y:S01]  /*38f0*/  IMAD.MOV.U32 R5, RZ, RZ, R3 ;  /* 0x000000ffff057224 */ /* 0x004fe200078e0003 */
[----:B------:R-:W-:Y:S01]  /*3900*/  IABS R3, R6 ;  /* 0x0000000600037213 */ /* 0x000fe20000000000 */
[----:B------:R-:W-:Y:S01]  /*3910*/  IMAD.IADD R6, R2, 0x1, -R136 ;  /* 0x0000000102067824 */ /* 0x000fe200078e0a88 */
[C---:B------:R-:W-:Y:S01]  /*3920*/  IADD3 R30, R28.reuse, 0x11, RZ ;  /* 0x000000111c1e7810 */ /* 0x040fe20007ffe0ff */
[----:B------:R2:W-:Y:S01]  /*3930*/  I2F R155, R5 ;  /* 0x00000005009b7306 */ /* 0x0005e20000201400 */
[----:B------:R-:W-:Y:S01]  /*3940*/  HMMA.16816.F32.BF16 R64, R8, R34, R100 ;  /* 0x000000220840723c */ /* 0x000fe20000041864 */
[----:B------:R-:W-:-:S02]  /*3950*/  IADD3 R31, R28, 0x19, RZ ;  /* 0x000000191c1f7810 */ /* 0x000fc40007ffe0ff */
[----:B------:R-:W-:Y:S02]  /*3960*/  ISETP.GE.AND P5, PT, R136, UR10, PT ;  /* 0x0000000a88007c0c */ /* 0x000fe4000bfa6270 */
[----:B------:R-:W-:Y:S02]  /*3970*/  ISETP.GE.AND P4, PT, R30, UR10, PT ;  /* 0x0000000a1e007c0c */ /* 0x000fe4000bf86270 */
[----:B------:R-:W-:Y:S01]  /*3980*/  ISETP.GE.AND P3, PT, R29, UR10, PT ;  /* 0x0000000a1d007c0c */ /* 0x000fe2000bf66270 */
[----:B-1----:R-:W-:Y:S01]  /*3990*/  HMMA.16816.F32.BF16 R80, R8, R52, R124 ;  /* 0x000000340850723c */ /* 0x002fe2000004187c */
[----:B--2---:R-:W-:Y:S01]  /*39a0*/  IMAD.MOV.U32 R5, RZ, RZ, R3 ;  /* 0x000000ffff057224 */ /* 0x004fe200078e0003 */
[----:B------:R-:W-:Y:S01]  /*39b0*/  IABS R3, R6 ;  /* 0x0000000600037213 */ /* 0x000fe20000000000 */
[----:B------:R-:W-:-:S05]  /*39c0*/  IMAD.IADD R6, R2, 0x1, -R30 ;  /* 0x0000000102067824 */ /* 0x000fca00078e0a1e */
[C---:B------:R-:W-:Y:S01]  /*39d0*/  HMMA.16816.F32.BF16 R84, R8.reuse, R54, R120 ;  /* 0x000000360854723c */ /* 0x040fe20000041878 */
[----:B------:R1:W-:Y:S07]  /*39e0*/  I2F R164, R5 ;  /* 0x0000000500a47306 */ /* 0x0003ee0000201400 */
[C---:B------:R-:W-:Y:S08]  /*39f0*/  HMMA.16816.F32.BF16 R88, R8.reuse, R68, R128 ;  /* 0x000000440858723c */ /* 0x040ff00000041880 */
[----:B------:R-:W-:Y:S01]  /*3a00*/  HMMA.16816.F32.BF16 R92, R8, R70, R116 ;  /* 0x00000046085c723c */ /* 0x000fe20000041874 */
[----:B-1----:R-:W-:Y:S01]  /*3a10*/  IMAD.MOV.U32 R5, RZ, RZ, R3 ;  /* 0x000000ffff057224 */ /* 0x002fe200078e0003 */
[----:B------:R-:W-:Y:S01]  /*3a20*/  IABS R3, R6 ;  /* 0x0000000600037213 */ /* 0x000fe20000000000 */
[----:B------:R-:W1:Y:S01]  /*3a30*/  LDSM.16.M88.4 R8, [R228+0x6000] ;  /* 0x00600000e408783b */ /* 0x000e620000000200 */
[C---:B------:R-:W-:Y:S01]  /*3a40*/  IMAD.IADD R6, R2.reuse, 0x1, -R29 ;  /* 0x0000000102067824 */ /* 0x040fe200078e0a1d */
[----:B------:R2:W-:Y:S03]  /*3a50*/  I2F R171, R5 ;  /* 0x0000000500ab7306 */ /* 0x0005e60000201400 */
[C---:B------:R-:W-:Y:S01]  /*3a60*/  HMMA.16816.F32.BF16 R100, R20.reuse, R52, R24 ;  /* 0x000000341464723c */ /* 0x040fe20000041818 */
[----:B------:R-:W4:Y:S07]  /*3a70*/  LDSM.16.M88.4 R24, [R231+0x2800] ;  /* 0x00280000e718783b */ /* 0x000f2e0000000200 */
[----:B------:R-:W-:Y:S01]  /*3a80*/  HMMA.16816.F32.BF16 R112, R20, R32, R112 ;  /* 0x000000201470723c */ /* 0x000fe20000041870 */
[----:B--2---:R-:W-:Y:S01]  /*3a90*/  IMAD.MOV.U32 R5, RZ, RZ, R3 ;  /* 0x000000ffff057224 */ /* 0x004fe200078e0003 */
[----:B------:R-:W-:Y:S01]  /*3aa0*/  IABS R3, R6 ;  /* 0x0000000600037213 */ /* 0x000fe20000000000 */
[----:B------:R-:W-:-:S05]  /*3ab0*/  IMAD.IADD R6, R2, 0x1, -R31 ;  /* 0x0000000102067824 */ /* 0x000fca00078e0a1f */
[C---:B------:R-:W-:Y:S01]  /*3ac0*/  HMMA.16816.F32.BF16 R48, R20.reuse, R34, R48 ;  /* 0x000000221430723c */ /* 0x040fe20000041830 */
[----:B------:R-:W2:Y:S01]  /*3ad0*/  LDSM.16.M88.4 R32, [R231+0x3000] ;  /* 0x00300000e720783b */ /* 0x000ea20000000200 */
[----:B------:R5:W1:Y:S06]  /*3ae0*/  I2F R181, R5 ;  /* 0x0000000500b57306 */ /* 0x000a6c0000201400 */
[C---:B------:R-:W-:Y:S01]  /*3af0*/  HMMA.16816.F32.BF16 R116, R20.reuse, R54, R40 ;  /* 0x000000361474723c */ /* 0x040fe20000041828 */
[----:B------:R-:W-:Y:S07]  /*3b00*/  LDSM.16.M88.4 R40, [R226+0xa000] ;  /* 0x00a00000e228783b */ /* 0x000fee0000000200 */
[----:B------:R-:W-:Y:S01]  /*3b10*/  HMMA.16816.F32.BF16 R104, R20, R68, R56 ;  /* 0x000000441468723c */ /* 0x000fe20000041838 */
[----:B-----5:R-:W-:Y:S01]  /*3b20*/  IMAD.MOV.U32 R5, RZ, RZ, R3 ;  /* 0x000000ffff057224 */ /* 0x020fe200078e0003 */
[----:B------:R-:W-:Y:S01]  /*3b30*/  IABS R3, R6 ;  /* 0x0000000600037213 */ /* 0x000fe20000000000 */
[----:B------:R-:W-:-:S02]  /*3b40*/  IMAD.IADD R6, R2, 0x1, -R142 ;  /* 0x0000000102067824 */ /* 0x000fc400078e0a8e */
[----:B------:R5:W-:Y:S03]  /*3b50*/  I2F R190, R5 ;  /* 0x0000000500be7306 */ /* 0x000be60000201400 */
[----:B------:R-:W-:Y:S01]  /*3b60*/  HMMA.16816.F32.BF16 R108, R20, R70, R36 ;  /* 0x00000046146c723c */ /* 0x000fe20000041824 */
[----:B------:R-:W2:Y:S04]  /*3b70*/  LDSM.16.M88.4 R20, [R231+0x3800] ;  /* 0x00380000e714783b */ /* 0x000ea80000000200 */
[----:B------:R-:W-:Y:S01]  /*3b80*/  LDSM.16.M88.4 R36, [R226+0xa800] ;  /* 0x00a80000e224783b */ /* 0x000fe20000000200 */
[----:B------:R3:W-:Y:S02]  /*3b90*/  I2F R188, R3 ;  /* 0x0000000300bc7306 */ /* 0x0007e40000201400 */
[----:B-1----:R-:W-:Y:S01]  /*3ba0*/  HMMA.16816.F32.BF16 R128, R8, R16, R60 ;  /* 0x000000100880723c */ /* 0x002fe2000004183c */
[----:B-----5:R-:W-:-:S07]  /*3bb0*/  IMAD.IADD R5, R2, 0x1, -R139 ;  /* 0x0000000102057824 */ /* 0x020fce00078e0a8b */
[----:B----4-:R-:W-:Y:S01]  /*3bc0*/  HMMA.16816.F32.BF16 R124, R8, R24, R72 ;  /* 0x00000018087c723c */ /* 0x010fe20000041848 */
[----:B------:R-:W-:Y:S01]  /*3bd0*/  IABS R5, R5 ;  /* 0x0000000500057213 */ /* 0x000fe20000000000 */
[----:B---3--:R-:W-:-:S03]  /*3be0*/  IMAD.IADD R3, R2, 0x1, -R141 ;  /* 0x0000000102037824 */ /* 0x008fc600078e0a8d */
[----:B------:R1:W-:Y:S03]  /*3bf0*/  I2F R182, R5 ;  /* 0x0000000500b67306 */ /* 0x0003e60000201400 */
[----:B------:R-:W-:Y:S01]  /*3c00*/  HMMA.16816.F32.BF16 R132, R8, R18, R64 ;  /* 0x000000120884723c */ /* 0x000fe20000041840 */
[----:B------:R-:W-:-:S07]  /*3c10*/  IABS R3, R3 ;  /* 0x0000000300037213 */ /* 0x000fce0000000000 */
[----:B------:R-:W-:Y:S01]  /*3c20*/  HMMA.16816.F32.BF16 R120, R8, R26, R76 ;  /* 0x0000001a0878723c */ /* 0x000fe2000004184c */
[----:B-1----:R-:W-:Y:S01]  /*3c30*/  IMAD.MOV.U32 R5, RZ, RZ, R3 ;  /* 0x000000ffff057224 */ /* 0x002fe200078e0003 */
[----:B------:R-:W-:Y:S01]  /*3c40*/  IABS R3, R6 ;  /* 0x0000000600037213 */ /* 0x000fe20000000000 */
[----:B------:R-:W-:-:S05]  /*3c50*/  IMAD.IADD R6, R2, 0x1, -R143 ;  /* 0x0000000102067824 */ /* 0x000fca00078e0a8f */
[C---:B--2---:R-:W-:Y:S01]  /*3c60*/  HMMA.16816.F32.BF16 R72, R8.reuse, R32, R80 ;  /* 0x000000200848723c */ /* 0x044fe20000041850 */
[----:B------:R1:W-:Y:S07]  /*3c70*/  I2F R195, R5 ;  /* 0x0000000500c37306 */ /* 0x0003ee0000201400 */
[C---:B------:R-:W-:Y:S08]  /*3c80*/  HMMA.16816.F32.BF16 R68, R8.reuse, R34, R84 ;  /* 0x000000220844723c */ /* 0x040ff00000041854 */
[----:B------:R-:W-:Y:S01]  /*3c90*/  HMMA.16816.F32.BF16 R60, R8, R20, R88 ;  /* 0x00000014083c723c */ /* 0x000fe20000041858 */
[----:B-1----:R-:W-:Y:S01]  /*3ca0*/  IMAD.MOV.U32 R5, RZ, RZ, R3 ;  /* 0x000000ffff057224 */ /* 0x002fe200078e0003 */
[----:B------:R-:W-:Y:S01]  /*3cb0*/  IABS R3, R6 ;  /* 0x0000000600037213 */ /* 0x000fe20000000000 */
[----:B------:R-:W-:-:S02]  /*3cc0*/  IMAD.IADD R6, R2, 0x1, -R145 ;  /* 0x0000000102067824 */ /* 0x000fc400078e0a91 */
[----:B------:R1:W-:Y:S03]  /*3cd0*/  I2F R194, R5 ;  /* 0x0000000500c27306 */ /* 0x0003e60000201400 */
[----:B------:R-:W-:Y:S01]  /*3ce0*/  HMMA.16816.F32.BF16 R56, R8, R22, R92 ;  /* 0x000000160838723c */ /* 0x000fe2000004185c */
[----:B------:R-:W2:Y:S07]  /*3cf0*/  LDSM.16.M88.4 R8, [R230+0x6000] ;  /* 0x00600000e608783b */ /* 0x000eae0000000200 */
[----:B------:R-:W-:Y:S01]  /*3d00*/  HMMA.16816.F32.BF16 R52, R12, R16, R112 ;  /* 0x000000100c34723c */ /* 0x000fe20000041870 */
[----:B-1----:R-:W-:Y:S01]  /*3d10*/  IMAD.MOV.U32 R5, RZ, RZ, R3 ;  /* 0x000000ffff057224 */ /* 0x002fe200078e0003 */
[----:B------:R-:W-:Y:S01]  /*3d20*/  IABS R3, R6 ;  /* 0x0000000600037213 */ /* 0x000fe20000000000 */
[----:B------:R-:W-:-:S05]  /*3d30*/  IMAD.IADD R6, R2, 0x1, -R154 ;  /* 0x0000000102067824 */ /* 0x000fca00078e0a9a */
[C---:B------:R-:W-:Y:S01]  /*3d40*/  HMMA.16816.F32.BF16 R48, R12.reuse, R18, R48 ;  /* 0x000000120c30723c */ /* 0x040fe20000041830 */
[----:B------:R1:W-:Y:S07]  /*3d50*/  I2F R193, R5 ;  /* 0x0000000500c17306 */ /* 0x0003ee0000201400 */
[C---:B------:R-:W-:Y:S08]  /*3d60*/  HMMA.16816.F32.BF16 R64, R12.reuse, R24, R96 ;  /* 0x000000180c40723c */ /* 0x040ff00000041860 */
[C---:B------:R-:W-:Y:S01]  /*3d70*/  HMMA.16816.F32.BF16 R76, R12.reuse, R26, R44 ;  /* 0x0000001a0c4c723c */ /* 0x040fe2000004182c */
[----:B-1----:R-:W-:Y:S01]  /*3d80*/  IMAD.MOV.U32 R5, RZ, RZ, R3 ;  /* 0x000000ffff057224 */ /* 0x002fe200078e0003 */
[----:B------:R-:W-:Y:S01]  /*3d90*/  IABS R3, R6 ;  /* 0x0000000600037213 */ /* 0x000fe20000000000 */
[----:B------:R-:W-:Y:S01]  /*3da0*/  IMAD.IADD R6, R2, 0x1, -R153 ;  /* 0x0000000102067824 */ /* 0x000fe200078e0a99 */
[----:B------:R-:W1:Y:S01]  /*3db0*/  LDSM.16.M88.4 R44, [R226+0xb000] ;  /* 0x00b00000e22c783b */ /* 0x000e620000000200 */
[----:B------:R3:W-:Y:S03]  /*3dc0*/  I2F R192, R5 ;  /* 0x0000000500c07306 */ /* 0x0007e60000201400 */
[C---:B------:R-:W-:Y:S01]  /*3dd0*/  HMMA.16816.F32.BF16 R80, R12.reuse, R32, R100 ;  /* 0x000000200c50723c */ /* 0x040fe20000041864 */
[----:B------:R-:W-:Y:S07]  /*3de0*/  LDSM.16.M88.4 R24, [R225+0x2000] ;  /* 0x00200000e118783b */ /* 0x000fee0000000200 */
[----:B------:R-:W-:Y:S01]  /*3df0*/  HMMA.16816.F32.BF16 R84, R12, R34, R116 ;  /* 0x000000220c54723c */ /* 0x000fe20000041874 */
[----:B------:R-:W4:Y:S01]  /*3e00*/  LDSM.16.M88.4 R32, [R226+0xb800] ;  /* 0x00b80000e220783b */ /* 0x000f220000000200 */
[----:B---3--:R-:W-:Y:S01]  /*3e10*/  IMAD.MOV.U32 R5, RZ, RZ, R3 ;  /* 0x000000ffff057224 */ /* 0x008fe200078e0003 */
[----:B------:R-:W-:-:S05]  /*3e20*/  IABS R3, R6 ;  /* 0x0000000600037213 */ /* 0x000fca0000000000 */
[----:B------:R-:W-:Y:S01]  /*3e30*/  HMMA.16816.F32.BF16 R92, R12, R20, R104 ;  /* 0x000000140c5c723c */ /* 0x000fe20000041868 */
[----:B------:R3:W-:Y:S01]  /*3e40*/  I2F R191, R5 ;  /* 0x0000000500bf7306 */ /* 0x0007e20000201400 */
[----:B------:R-:W-:Y:S01]  /*3e50*/  IMAD.MOV.U32 R6, RZ, RZ, R3 ;  /* 0x000000ffff067224 */ /* 0x000fe200078e0003 */
[----:B------:R-:W-:-:S05]  /*3e60*/  IABS R3, R7 ;  /* 0x0000000700037213 */ /* 0x000fca0000000000 */
[----:B------:R-:W-:Y:S01]  /*3e70*/  HMMA.16816.F32.BF16 R88, R12, R22, R108 ;  /* 0x000000160c58723c */ /* 0x000fe2000004186c */
[----:B------:R5:W-:Y:S01]  /*3e80*/  I2F R189, R6 ;  /* 0x0000000600bd7306 */ /* 0x000be20000201400 */
[----:B------:R-:W-:Y:S06]  /*3e90*/  LDSM.16.M88.4 R20, [R229+0x6000] ;  /* 0x00600000e514783b */ /* 0x000fec0000000200 */
[----:B--2---:R-:W-:Y:S01]  /*3ea0*/  HMMA.16816.F32.BF16 R96, R8, R40, R128 ;  /* 0x000000280860723c */ /* 0x004fe20000041880 */
[----:B---3--:R-:W-:-:S05]  /*3eb0*/  IADD3 R5, R2, 0x8, RZ ;  /* 0x0000000802057810 */ /* 0x008fca0007ffe0ff */
[----:B------:R-:W-:Y:S02]  /*3ec0*/  IMAD.IADD R7, R5, 0x1, -R28 ;  /* 0x0000000105077824 */ /* 0x000fe400078e0a1c */
[C---:B------:R-:W-:Y:S01]  /*3ed0*/  HMMA.16816.F32.BF16 R148, R8.reuse, R36, R124 ;  /* 0x000000240894723c */ /* 0x040fe2000004187c */
[----:B-----5:R-:W-:Y:S01]  /*3ee0*/  IMAD.MOV.U32 R6, RZ, RZ, R3 ;  /* 0x000000ffff067224 */ /* 0x020fe200078e0003 */
[C---:B------:R-:W-:Y:S02]  /*3ef0*/  IADD3 R3, R2.reuse, 0x40, RZ ;  /* 0x0000004002037810 */ /* 0x040fe40007ffe0ff */
[----:B------:R-:W-:Y:S01]  /*3f00*/  IADD3 R2, R2, 0x48, RZ ;  /* 0x0000004802027810 */ /* 0x000fe20007ffe0ff */
[----:B------:R2:W-:Y:S01]  /*3f10*/  I2F R183, R6 ;  /* 0x0000000600b77306 */ /* 0x0005e20000201400 */
[----:B------:R-:W-:Y:S01]  /*3f20*/  IABS R7, R7 ;  /* 0x0000000700077213 */ /* 0x000fe20000000000 */
[----:B------:R-:W-:Y:S01]  /*3f30*/  IMAD.IADD R16, R3, 0x1, -R140 ;  /* 0x0000000103107824 */ /* 0x000fe200078e0a8c */
[----:B------:R-:W-:Y:S01]  /*3f40*/  HMMA.16816.F32.BF16 R156, R8, R38, R120 ;  /* 0x00000026089c723c */ /* 0x000fe20000041878 */
[----:B------:R-:W-:-:S04]  /*3f50*/  IMAD.IADD R12, R2, 0x1, -R28 ;  /* 0x00000001020c7824 */ /* 0x000fc800078e0a1c */
[----:B------:R3:W-:Y:S03]  /*3f60*/  I2F R144, R7 ;  /* 0x0000000700907306 */ /* 0x0007e60000201400 */
[----:B------:R-:W-:Y:S01]  /*3f70*/  HMMA.16816.F32.BF16 R132, R8, R42, R132 ;  /* 0x0000002a0884723c */ /* 0x000fe20000041884 */
[----:B--2---:R-:W-:-:S07]  /*3f80*/  IMAD.IADD R6, R3, 0x1, -R28 ;  /* 0x0000000103067824 */ /* 0x004fce00078e0a1c */
[----:B-1----:R-:W-:Y:S01]  /*3f90*/  HMMA.16816.F32.BF16 R160, R8, R44, R72 ;  /* 0x0000002c08a0723c */ /* 0x002fe20000041848 */
[----:B------:R-:W-:-:S05]  /*3fa0*/  IABS R6, R6 ;  /* 0x0000000600067213 */ /* 0x000fca0000000000 */
[----:B---3--:R-:W-:Y:S01]  /*3fb0*/  IMAD.MOV.U32 R7, RZ, RZ, R6 ;  /* 0x000000ffff077224 */ /* 0x008fe200078e0006 */
[----:B------:R-:W-:Y:S01]  /*3fc0*/  IABS R6, R12 ;  /* 0x0000000c00067213 */ /* 0x000fe20000000000 */
[----:B------:R-:W-:Y:S01]  /*3fd0*/  IMAD.IADD R12, R5, 0x1, -R140 ;  /* 0x00000001050c7824 */ /* 0x000fe200078e0a8c */
[C---:B------:R-:W-:Y:S01]  /*3fe0*/  HMMA.16816.F32.BF16 R172, R8.reuse, R46, R68 ;  /* 0x0000002e08ac723c */ /* 0x040fe20000041844 */
[----:B------:R1:W2:Y:S07]  /*3ff0*/  I2F R128, R7 ;  /* 0x0000000700807306 */ /* 0x0002ae0000201400 */
[C---:B----4-:R-:W-:Y:S08]  /*4000*/  HMMA.16816.F32.BF16 R176, R8.reuse, R32, R60 ;  /* 0x0000002008b0723c */ /* 0x050ff0000004183c */
[----:B------:R-:W-:Y:S01]  /*4010*/  HMMA.16816.F32.BF16 R184, R8, R34, R56 ;  /* 0x0000002208b8723c */ /* 0x000fe20000041838 */
[----:B-1----:R-:W-:Y:S01]  /*4020*/  IMAD.MOV.U32 R7, RZ, RZ, R6 ;  /* 0x000000ffff077224 */ /* 0x002fe200078e0006 */
[----:B------:R-:W-:-:S02]  /*4030*/  IABS R6, R12 ;  /* 0x0000000c00067213 */ /* 0x000fc40000000000 */
[----:B------:R-:W1:Y:S01]  /*4040*/  LDSM.16.M88.4 R12, [R230+0x4000] ;  /* 0x00400000e60c783b */ /* 0x000e620000000200 */
[----:B------:R3:W-:Y:S02]  /*4050*/  I2F R117, R7 ;  /* 0x0000000700757306 */ /* 0x0007e40000201400 */
[----:B------:R-:W-:Y:S02]  /*4060*/  IMAD.IADD R8, R3, 0x1, -R137 ;  /* 0x0000000103087824 */ /* 0x000fe400078e0a89 */
[----:B---3--:R-:W-:Y:S01]  /*4070*/  IMAD.MOV.U32 R7, RZ, RZ, R6 ;  /* 0x000000ffff077224 */ /* 0x008fe200078e0006 */
[----:B------:R-:W-:Y:S01]  /*4080*/  IABS R6, R16 ;  /* 0x0000001000067213 */ /* 0x000fe20000000000 */
[----:B------:R-:W-:Y:S02]  /*4090*/  IMAD.IADD R16, R2, 0x1, -R140 ;  /* 0x0000000102107824 */ /* 0x000fe400078e0a8c */
[----:B------:R3:W-:Y:S02]  /*40a0*/  I2F R124, R7 ;  /* 0x00000007007c7306 */ /* 0x0007e40000201400 */
[----:B---3--:R-:W-:Y:S01]  /*40b0*/  IMAD.MOV.U32 R7, RZ, RZ, R6 ;  /* 0x000000ffff077224 */ /* 0x008fe200078e0006 */
[----:B------:R-:W-:Y:S01]  /*40c0*/  IABS R6, R16 ;  /* 0x0000001000067213 */ /* 0x000fe20000000000 */
[----:B------:R-:W-:Y:S01]  /*40d0*/  IMAD.IADD R16, R5, 0x1, -R138 ;  /* 0x0000000105107824 */ /* 0x000fe200078e0a8a */
[C---:B-1----:R-:W-:Y:S03]  /*40e0*/  HMMA.16816.F32.BF16 R72, R12.reuse, R40, R52 ;  /* 0x000000280c48723c */ /* 0x042fe60000041834 */
[----:B------:R1:W3:Y:S05]  /*40f0*/  I2F R119, R7 ;  /* 0x0000000700777306 */ /* 0x0002ea0000201400 */
[C---:B------:R-:W-:Y:S01]  /*4100*/  HMMA.16816.F32.BF16 R68, R12.reuse, R42, R48 ;  /* 0x0000002a0c44723c */ /* 0x040fe20000041830 */
[----:B------:R-:W-:Y:S07]  /*4110*/  LDSM.16.M88.4 R48, [R225+0x3000] ;  /* 0x00300000e130783b */ /* 0x000fee0000000200 */
[----:B------:R-:W-:Y:S01]  /*4120*/  HMMA.16816.F32.BF16 R64, R12, R36, R64 ;  /* 0x000000240c40723c */ /* 0x000fe20000041840 */
[----:B-1----:R-:W-:Y:S01]  /*4130*/  IMAD.MOV.U32 R7, RZ, RZ, R6 ;  /* 0x000000ffff077224 */ /* 0x002fe200078e0006 */
[----:B------:R-:W-:Y:S01]  /*4140*/  IABS R6, R16 ;  /* 0x0000001000067213 */ /* 0x000fe20000000000 */
[----:B------:R-:W-:-:S02]  /*4150*/  IMAD.IADD R16, R3, 0x1, -R138 ;  /* 0x0000000103107824 */ /* 0x000fc400078e0a8a */
[----:B------:R1:W-:Y:S03]  /*4160*/  I2F R116, R7 ;  /* 0x0000000700747306 */ /* 0x0003e60000201400 */
[C---:B------:R-:W-:Y:S01]  /*4170*/  HMMA.16816.F32.BF16 R60, R12.reuse, R38, R76 ;  /* 0x000000260c3c723c */ /* 0x040fe2000004184c */
[----:B------:R-:W-:Y:S07]  /*4180*/  LDSM.16.M88.4 R36, [R225+0x2800] ;  /* 0x00280000e124783b */ /* 0x000fee0000000200 */
[----:B------:R-:W-:Y:S01]  /*4190*/  HMMA.16816.F32.BF16 R56, R12, R44, R80 ;  /* 0x0000002c0c38723c */ /* 0x000fe20000041850 */
[----:B-1----:R-:W-:Y:S01]  /*41a0*/  IMAD.MOV.U32 R7, RZ, RZ, R6 ;  /* 0x000000ffff077224 */ /* 0x002fe200078e0006 */
[----:B------:R-:W-:Y:S01]  /*41b0*/  IABS R6, R16 ;  /* 0x0000001000067213 */ /* 0x000fe20000000000 */
[----:B------:R-:W-:-:S05]  /*41c0*/  IMAD.IADD R16, R5, 0x1, -R30 ;  /* 0x0000000105107824 */ /* 0x000fca00078e0a1e */
[C---:B------:R-:W-:Y:S01]  /*41d0*/  HMMA.16816.F32.BF16 R40, R12.reuse, R32, R92 ;  /* 0x000000200c28723c */ /* 0x040fe2000004185c */
[----:B------:R1:W-:Y:S07]  /*41e0*/  I2F R120, R7 ;  /* 0x0000000700787306 */ /* 0x0003ee0000201400 */
[C---:B------:R-:W-:Y:S01]  /*41f0*/  HMMA.16816.F32.BF16 R44, R12.reuse, R46, R84 ;  /* 0x0000002e0c2c723c */ /* 0x040fe20000041854 */
[----:B------:R4:W-:Y:S07]  /*4200*/  I2F R118, R6 ;  /* 0x0000000600767306 */ /* 0x0009ee0000201400 */
[----:B------:R-:W-:Y:S01]  /*4210*/  HMMA.16816.F32.BF16 R32, R12, R34, R88 ;  /* 0x000000220c20723c */ /* 0x000fe20000041858 */
[----:B-1----:R-:W-:-:S05]  /*4220*/  IMAD.IADD R7, R2, 0x1, -R138 ;  /* 0x0000000102077824 */ /* 0x002fca00078e0a8a */
[----:B------:R-:W-:Y:S01]  /*4230*/  IABS R7, R7 ;  /* 0x0000000700077213 */ /* 0x000fe20000000000 */
[C---:B------:R-:W-:Y:S01]  /*4240*/  IMAD.IADD R12, R5.reuse, 0x1, -R29 ;  /* 0x00000001050c7824 */ /* 0x040fe200078e0a1d */
[----:B------:R-:W-:Y:S01]  /*4250*/  HMMA.16816.F32.BF16 R52, R20, R24, R96 ;  /* 0x000000181434723c */ /* 0x000fe20000041860 */
[----:B----4-:R-:W-:Y:S01]  /*4260*/  IMAD.IADD R6, R5, 0x1, -R137 ;  /* 0x0000000105067824 */ /* 0x010fe200078e0a89 */
[----:B------:R1:W-:Y:S04]  /*4270*/  I2F R106, R7 ;  /* 0x00000007006a7306 */ /* 0x0003e80000201400 */
[----:B------:R-:W-:-:S05]  /*4280*/  IABS R6, R6 ;  /* 0x0000000600067213 */ /* 0x000fca0000000000 */
[----:B-1----:R-:W-:Y:S01]  /*4290*/  IMAD.MOV.U32 R7, RZ, RZ, R6 ;  /* 0x000000ffff077224 */ /* 0x002fe200078e0006 */
[----:B------:R-:W-:Y:S01]  /*42a0*/  IABS R6, R8 ;  /* 0x0000000800067213 */ /* 0x000fe20000000000 */
[----:B------:R-:W-:Y:S02]  /*42b0*/  IMAD.IADD R8, R2, 0x1, -R137 ;  /* 0x0000000102087824 */ /* 0x000fe400078e0a89 */
[----:B------:R1:W4:Y:S02]  /*42c0*/  I2F R107, R7 ;  /* 0x00000007006b7306 */ /* 0x0003240000201400 */
[----:B-1----:R-:W-:Y:S01]  /*42d0*/  IMAD.MOV.U32 R7, RZ, RZ, R6 ;  /* 0x000000ffff077224 */ /* 0x002fe200078e0006 */
[----:B------:R-:W-:Y:S01]  /*42e0*/  IABS R6, R8 ;  /* 0x0000000800067213 */ /* 0x000fe20000000000 */
[----:B------:R-:W-:-:S04]  /*42f0*/  IMAD.IADD R8, R5, 0x1, -R136 ;  /* 0x0000000105087824 */ /* 0x000fc800078e0a88 */
[----:B------:R1:W-:Y:S02]  /*4300*/  I2F R105, R7 ;  /* 0x0000000700697306 */ /* 0x0003e40000201400 */
[----:B-1----:R-:W-:Y:S01]  /*4310*/  IMAD.MOV.U32 R7, RZ, RZ, R6 ;  /* 0x000000ffff077224 */ /* 0x002fe200078e0006 */
[----:B------:R-:W-:Y:S02]  /*4320*/  IABS R6, R8 ;  /* 0x0000000800067213 */ /* 0x000fe40000000000 */
[----:B------:R-:W1:Y:S03]  /*4330*/  LDSM.16.M88.4 R8, [R229+0x4000] ;  /* 0x00400000e508783b */ /* 0x000e660000000200 */
[----:B------:R5:W-:Y:S08]  /*4340*/  I2F R103, R7 ;  /* 0x0000000700677306 */ /* 0x000bf00000201400 */
[----:B------:R2:W1:Y:S01]  /*4350*/  I2F R104, R6 ;  /* 0x0000000600687306 */ /* 0x0004620000201400 */
[----:B-----5:R-:W-:-:S05]  /*4360*/  IMAD.IADD R7, R3, 0x1, -R136 ;  /* 0x0000000103077824 */ /* 0x020fca00078e0a88 */
[----:B------:R-:W-:Y:S01]  /*4370*/  IABS R7, R7 ;  /* 0x0000000700077213 */ /* 0x000fe20000000000 */
[----:B--2---:R-:W-:-:S03]  /*4380*/  IMAD.IADD R6, R2, 0x1, -R136 ;  /* 0x0000000102067824 */ /* 0x004fc600078e0a88 */
[----:B------:R2:W-:Y:S02]  /*4390*/  I2F R102, R7 ;  /* 0x0000000700667306 */ /* 0x0005e40000201400 */
[----:B------:R-:W-:Y:S01]  /*43a0*/  IABS R6, R6 ;  /* 0x0000000600067213 */ /* 0x000fe20000000000 */
[----:B-1----:R-:W-:Y:S04]  /*43b0*/  HMMA.16816.F32.BF16 R80, R8, R38, R60 ;  /* 0x000000260850723c */ /* 0x002fe8000004183c */
[----:B--2---:R-:W-:Y:S01]  /*43c0*/  IMAD.MOV.U32 R7, RZ, RZ, R6 ;  /* 0x000000ffff077224 */ /* 0x004fe200078e0006 */
[----:B------:R-:W-:-:S03]  /*43d0*/  IABS R6, R16 ;  /* 0x0000001000067213 */ /* 0x000fc60000000000 */
[----:B------:R1:W-:Y:S01]  /*43e0*/  I2F R100, R7 ;  /* 0x0000000700647306 */ /* 0x0003e20000201400 */
[----:B------:R-:W-:Y:S01]  /*43f0*/  HMMA.16816.F32.BF16 R16, R8, R24, R72 ;  /* 0x000000180810723c */ /* 0x000fe20000041848 */
[----:B------:R-:W2:Y:S01]  /*4400*/  LDSM.16.M88.4 R72, [R225+0x3800] ;  /* 0x00380000e148783b */ /* 0x000ea20000000200 */
[----:B------:R-:W-:-:S05]  /*4410*/  DEPBAR.LE SB0, 0x0 ;  /* 0x000080000000791a */ /* 0x000fca0000000000 */
[----:B------:R5:W-:Y:S01]  /*4420*/  I2F R101, R6 ;  /* 0x0000000600657306 */ /* 0x000be20000201400 */
[----:B------:R-:W-:Y:S01]  /*4430*/  HMMA.16816.F32.BF16 R68, R8, R26, R68 ;  /* 0x0000001a0844723c */ /* 0x000fe20000041844 */
[----:B-1----:R-:W-:-:S07]  /*4440*/  IMAD.IADD R7, R3, 0x1, -R30 ;  /* 0x0000000103077824 */ /* 0x002fce00078e0a1e */
[----:B------:R-:W-:Y:S01]  /*4450*/  HMMA.16816.F32.BF16 R64, R8, R36, R64 ;  /* 0x000000240840723c */ /* 0x000fe20000041840 */
[----:B------:R-:W-:Y:S01]  /*4460*/  IABS R7, R7 ;  /* 0x0000000700077213 */ /* 0x000fe20000000000 */
[----:B-----5:R-:W-:-:S03]  /*4470*/  IMAD.IADD R6, R2, 0x1, -R30 ;  /* 0x0000000102067824 */ /* 0x020fc600078e0a1e */
[----:B------:R1:W-:Y:S03]  /*4480*/  I2F R88, R7 ;  /* 0x0000000700587306 */ /* 0x0003e60000201400 */
[----:B------:R-:W-:Y:S01]  /*4490*/  HMMA.16816.F32.BF16 R92, R8, R48, R56 ;  /* 0x00000030085c723c */ /* 0x000fe20000041838 */
[----:B------:R-:W-:Y:S01]  /*44a0*/  FFMA.FTZ R13, R147, -UR4, R17 ;  /* 0x80000004930d7c23 */ /* 0x000fe20008010011 */
[----:B------:R-:W-:-:S04]  /*44b0*/  IABS R6, R6 ;  /* 0x0000000600067213 */ /* 0x000fc80000000000 */
[----:B------:R-:W-:Y:S02]  /*44c0*/  FSEL R167, R13, -INF , !P1 ;  /* 0xff8000000da77808 */ /* 0x000fe40004800000 */
[----:B------:R-:W-:Y:S01]  /*44d0*/  HMMA.16816.F32.BF16 R112, R8, R50, R44 ;  /* 0x000000320870723c */ /* 0x000fe2000004182c */
[----:B-1----:R-:W-:Y:S01]  /*44e0*/  IMAD.MOV.U32 R7, RZ, RZ, R6 ;  /* 0x000000ffff077224 */ /* 0x002fe200078e0006 */
[----:B------:R-:W-:Y:S01]  /*44f0*/  IABS R6, R12 ;  /* 0x0000000c00067213 */ /* 0x000fe20000000000 */
[----:B------:R-:W-:-:S05]  /*4500*/  IMAD.IADD R12, R3, 0x1, -R29 ;  /* 0x00000001030c7824 */ /* 0x000fca00078e0a1d */
[----:B--2---:R-:W-:Y:S01]  /*4510*/  HMMA.16816.F32.BF16 R108, R8, R72, R40 ;  /* 0x00000048086c723c */ /* 0x004fe20000041828 */
[----:B------:R1:W-:Y:S01]  /*4520*/  I2F R86, R7 ;  /* 0x0000000700567306 */ /* 0x0003e20000201400 */
[----:B------:R-:W-:-:S06]  /*4530*/  FFMA.FTZ R13, R181, -UR4, R65 ;  /* 0x80000004b50d7c23 */ /* 0x000fcc0008010041 */
[----:B------:R-:W-:Y:S07]  /*4540*/  HMMA.16816.F32.BF16 R96, R8, R74, R32 ;  /* 0x0000004a0860723c */ /* 0x000fee0000041820 */
[----:B------:R-:W-:Y:S01]  /*4550*/  IMAD.IADD R9, R5, 0x1, -R141 ;  /* 0x0000000105097824 */ /* 0x000fe200078e0a8d */
[----:B------:R-:W-:Y:S01]  /*4560*/  HMMA.16816.F32.BF16 R24, R20, R26, R132 ;  /* 0x0000001a1418723c */ /* 0x000fe20000041884 */
[----:B-1----:R-:W-:Y:S01]  /*4570*/  IMAD.MOV.U32 R7, RZ, RZ, R6 ;  /* 0x000000ffff077224 */ /* 0x002fe200078e0006 */
[----:B------:R-:W-:Y:S01]  /*4580*/  IABS R6, R12 ;  /* 0x0000000c00067213 */ /* 0x000fe20000000000 */
[----:B------:R-:W-:Y:S01]  /*4590*/  IMAD.IADD R12, R2, 0x1, -R29 ;  /* 0x00000001020c7824 */ /* 0x000fe200078e0a1d */
[----:B------:R-:W-:Y:S01]  /*45a0*/  IABS R9, R9 ;  /* 0x0000000900097213 */ /* 0x000fe20000000000 */
[----:B------:R1:W-:Y:S01]  /*45b0*/  I2F R89, R7 ;  /* 0x0000000700597306 */ /* 0x0003e20000201400 */
[----:B------:R-:W-:-:S02]  /*45c0*/  FFMA.FTZ R8, R128, -UR4, R52 ;  /* 0x8000000480087c23 */ /* 0x000fc40008010034 */
[----:B------:R-:W-:Y:S01]  /*45d0*/  FFMA.FTZ R10, R144, -UR4, R18 ;  /* 0x80000004900a7c23 */ /* 0x000fe20008010012 */
[----:B------:R-:W-:Y:S01]  /*45e0*/  HMMA.16816.F32.BF16 R40, R20, R48, R160 ;  /* 0x000000301428723c */ /* 0x000fe200000418a0 */
[----:B------:R-:W-:Y:S01]  /*45f0*/  FFMA.FTZ R11, R146, -UR4, R16 ;  /* 0x80000004920b7c23 */ /* 0x000fe20008010010 */
[----:B------:R-:W-:Y:S01]  /*4600*/  FSEL R77, R8, -INF , !P2 ;  /* 0xff800000084d7808 */ /* 0x000fe20005000000 */
[----:B------:R-:W-:Y:S01]  /*4610*/  IMAD.MOV.U32 R8, RZ, RZ, R9 ;  /* 0x000000ffff087224 */ /* 0x000fe200078e0009 */
[----:B------:R-:W-:Y:S01]  /*4620*/  FSEL R180, R10, -INF , !P2 ;  /* 0xff8000000ab47808 */ /* 0x000fe20005000000 */
[----:B------:R-:W-:Y:S01]  /*4630*/  IMAD.IADD R9, R2, 0x1, -R141 ;  /* 0x0000000102097824 */ /* 0x000fe200078e0a8d */
[----:B------:R-:W-:Y:S01]  /*4640*/  FSEL R170, R11, -INF , !P2 ;  /* 0xff8000000baa7808 */ /* 0x000fe20005000000 */
[----:B------:R-:W-:Y:S01]  /*4650*/  I2F R84, R8 ;  /* 0x0000000800547306 */ /* 0x000fe20000201400 */
[----:B------:R-:W-:Y:S02]  /*4660*/  IMAD.IADD R10, R5, 0x1, -R142 ;  /* 0x00000001050a7824 */ /* 0x000fe400078e0a8e */
[----:B---3--:R-:W-:-:S02]  /*4670*/  FFMA.FTZ R11, R119, -UR4, R53 ;  /* 0x80000004770b7c23 */ /* 0x008fc40008010035 */
[----:B-1----:R-:W-:Y:S01]  /*4680*/  IMAD.MOV.U32 R7, RZ, RZ, R6 ;  /* 0x000000ffff077224 */ /* 0x002fe200078e0006 */
[----:B------:R-:W-:Y:S01]  /*4690*/  IABS R6, R12 ;  /* 0x0000000c00067213 */ /* 0x000fe20000000000 */
[----:B------:R-:W-:Y:S01]  /*46a0*/  IMAD.IADD R12, R5, 0x1, -R31 ;  /* 0x00000001050c7824 */ /* 0x000fe200078e0a1f */
[----:B------:R-:W-:Y:S01]  /*46b0*/  FSEL R63, R11, -INF , !P1 ;  /* 0xff8000000b3f7808 */ /* 0x000fe20004800000 */
[----:B------:R1:W-:Y:S01]  /*46c0*/  I2F R87, R7 ;  /* 0x0000000700577306 */ /* 0x0003e20000201400 */
[----:B------:R-:W-:Y:S02]  /*46d0*/  FFMA.FTZ R11, R155, -UR4, R68 ;  /* 0x800000049b0b7c23 */ /* 0x000fe40008010044 */
[----:B------:R-:W-:-:S03]  /*46e0*/  FFMA.FTZ R35, R194, -UR4, R112 ;  /* 0x80000004c2237c23 */ /* 0x000fc60008010070 */
[----:B------:R-:W-:Y:S01]  /*46f0*/  FSEL R166, R11, -INF , !P0 ;  /* 0xff8000000ba67808 */ /* 0x000fe20004000000 */
[----:B----4-:R-:W-:-:S05]  /*4700*/  FFMA.FTZ R11, R107, -UR4, R71 ;  /* 0x800000046b0b7c23 */ /* 0x010fca0008010047 */
[----:B------:R-:W-:Y:S01]  /*4710*/  FSEL R165, R11, -INF , !P6 ;  /* 0xff8000000ba57808 */ /* 0x000fe20007000000 */
[----:B------:R-:W-:Y:S02]  /*4720*/  FFMA.FTZ R11, R104, -UR4, R66 ;  /* 0x80000004680b7c23 */ /* 0x000fe40008010042 */
[----:B-1----:R-:W-:Y:S01]  /*4730*/  IMAD.MOV.U32 R7, RZ, RZ, R6 ;  /* 0x000000ffff077224 */ /* 0x002fe200078e0006 */
[----:B------:R-:W-:Y:S01]  /*4740*/  IABS R6, R12 ;  /* 0x0000000c00067213 */ /* 0x000fe20000000000 */
[--C-:B------:R-:W-:Y:S02]  /*4750*/  IMAD.IADD R12, R3, 0x1, -R31.reuse ;  /* 0x00000001030c7824 */ /* 0x100fe400078e0a1f */
[----:B------:R1:W-:Y:S02]  /*4760*/  I2F R85, R7 ;  /* 0x0000000700557306 */ /* 0x0003e40000201400 */
[----:B-1----:R-:W-:Y:S01]  /*4770*/  IMAD.MOV.U32 R7, RZ, RZ, R6 ;  /* 0x000000ffff077224 */ /* 0x002fe200078e0006 */
[----:B------:R-:W-:Y:S01]  /*4780*/  IABS R6, R12 ;  /* 0x0000000c00067213 */ /* 0x000fe20000000000 */
[----:B------:R-:W-:-:S04]  /*4790*/  IMAD.IADD R12, R2, 0x1, -R31 ;  /* 0x00000001020c7824 */ /* 0x000fc800078e0a1f */
[----:B------:R1:W2:Y:S02]  /*47a0*/  I2F R15, R7 ;  /* 0x00000007000f7306 */ /* 0x0002a40000201400 */
[----:B-1----:R-:W-:Y:S01]  /*47b0*/  IMAD.MOV.U32 R7, RZ, RZ, R6 ;  /* 0x000000ffff077224 */ /* 0x002fe200078e0006 */
[----:B------:R-:W-:Y:S01]  /*47c0*/  IABS R6, R12 ;  /* 0x0000000c00067213 */ /* 0x000fe20000000000 */
[----:B------:R-:W-:-:S04]  /*47d0*/  IMAD.IADD R12, R5, 0x1, -R139 ;  /* 0x00000001050c7824 */ /* 0x000fc800078e0a8b */
[----:B------:R1:W-:Y:S01]  /*47e0*/  I2F R61, R7 ;  /* 0x00000007003d7306 */ /* 0x0003e20000201400 */
[----:B--2---:R-:W-:Y:S02]  /*47f0*/  FFMA.FTZ R15, R15, -UR4, R83 ;  /* 0x800000040f0f7c23 */ /* 0x004fe40008010053 */
[----:B-1----:R-:W-:Y:S01]  /*4800*/  IMAD.MOV.U32 R7, RZ, RZ, R6 ;  /* 0x000000ffff077224 */ /* 0x002fe200078e0006 */
[----:B------:R-:W-:Y:S01]  /*4810*/  IABS R6, R12 ;  /* 0x0000000c00067213 */ /* 0x000fe20000000000 */
[----:B------:R-:W-:-:S03]  /*4820*/  IMAD.IADD R12, R3, 0x1, -R139 ;  /* 0x00000001030c7824 */ /* 0x000fc600078e0a8b */
[----:B------:R1:W-:Y:S02]  /*4830*/  I2F R60, R7 ;  /* 0x00000007003c7306 */ /* 0x0003e40000201400 */
[----:B-1----:R-:W-:Y:S01]  /*4840*/  IMAD.MOV.U32 R7, RZ, RZ, R6 ;  /* 0x000000ffff077224 */ /* 0x002fe200078e0006 */
[----:B------:R-:W-:Y:S01]  /*4850*/  IABS R6, R12 ;  /* 0x0000000c00067213 */ /* 0x000fe20000000000 */
[----:B------:R-:W-:-:S04]  /*4860*/  IMAD.IADD R12, R2, 0x1, -R139 ;  /* 0x00000001020c7824 */ /* 0x000fc800078e0a8b */
[----:B------:R1:W2:Y:S02]  /*4870*/  I2F R14, R7 ;  /* 0x00000007000e7306 */ /* 0x0002a40000201400 */
[----:B-1----:R-:W-:Y:S01]  /*4880*/  IMAD.MOV.U32 R7, RZ, RZ, R6 ;  /* 0x000000ffff077224 */ /* 0x002fe200078e0006 */
[----:B------:R-:W-:Y:S01]  /*4890*/  IABS R6, R12 ;  /* 0x0000000c00067213 */ /* 0x000fe20000000000 */
[----:B------:R-:W-:-:S04]  /*48a0*/  FFMA.FTZ R12, R124, -UR4, R19 ;  /* 0x800000047c0c7c23 */ /* 0x000fc80008010013 */
[----:B------:R1:W3:Y:S01]  /*48b0*/  I2F R33, R7 ;  /* 0x0000000700217306 */ /* 0x0002e20000201400 */
[----:B------:R-:W-:Y:S01]  /*48c0*/  HMMA.16816.F32.BF16 R16, R20, R36, R148 ;  /* 0x000000241410723c */ /* 0x000fe20000041894 */
[----:B--2---:R-:W-:Y:S01]  /*48d0*/  FFMA.FTZ R14, R14, -UR4, R94 ;  /* 0x800000040e0e7c23 */ /* 0x004fe2000801005e */
[----:B------:R-:W-:Y:S01]  /*48e0*/  FSEL R169, R12, -INF , !P1 ;  /* 0xff8000000ca97808 */ /* 0x000fe20004800000 */
[----:B------:R-:W-:-:S04]  /*48f0*/  FFMA.FTZ R12, R164, -UR4, R69 ;  /* 0x80000004a40c7c23 */ /* 0x000fc80008010045 */
[----:B------:R2:W-:Y:S01]  /*4900*/  I2F R32, R6 ;  /* 0x0000000600207306 */ /* 0x0005e20000201400 */
[----:B------:R-:W-:Y:S01]  /*4910*/  FSEL R164, R12, -INF , !P6 ;  /* 0xff8000000ca47808 */ /* 0x000fe20007000000 */
[----:B------:R-:W-:Y:S01]  /*4920*/  FFMA.FTZ R12, R171, -UR4, R64 ;  /* 0x80000004ab0c7c23 */ /* 0x000fe20008010040 */
[----:B------:R-:W-:Y:S02]  /*4930*/  FSEL R151, R11, -INF , !P5 ;  /* 0xff8000000b977808 */ /* 0x000fe40006800000 */
[----:B------:R-:W-:Y:S02]  /*4940*/  FSEL R148, R13, -INF , !P4 ;  /* 0xff8000000d947808 */ /* 0x000fe40006000000 */
[----:B------:R-:W-:Y:S01]  /*4950*/  FSEL R150, R12, -INF , !P5 ;  /* 0xff8000000c967808 */ /* 0x000fe20006800000 */
[----:B-1----:R-:W-:Y:S02]  /*4960*/  FFMA.FTZ R7, R117, -UR4, R54 ;  /* 0x8000000475077c23 */ /* 0x002fe40008010036 */
[----:B------:R-:W-:-:S03]  /*4970*/  FFMA.FTZ R12, R101, -UR4, R67 ;  /* 0x80000004650c7c23 */ /* 0x000fc60008010043 */
[----:B------:R-:W-:Y:S01]  /*4980*/  FSEL R79, R7, -INF , !P2 ;  /* 0xff800000074f7808 */ /* 0x000fe20005000000 */
[----:B------:R-:W-:Y:S01]  /*4990*/  BAR.SYNC.DEFER_BLOCKING 0x0 ;  /* 0x0000000000007b1d */ /* 0x000fe20000010000 */
[----:B------:R-:W-:Y:S01]  /*49a0*/  ISETP.GE.AND P2, PT, R31, UR10, PT ;  /* 0x0000000a1f007c0c */ /* 0x000fe2000bf46270 */
[----:B--2---:R-:W-:Y:S01]  /*49b0*/  IMAD.IADD R6, R3, 0x1, -R141 ;  /* 0x0000000103067824 */ /* 0x004fe200078e0a8d */
[C---:B------:R-:W-:Y:S01]  /*49c0*/  HMMA.16816.F32.BF16 R28, R20.reuse, R38, R156 ;  /* 0x00000026141c723c */ /* 0x040fe2000004189c */
[----:B------:R-:W-:Y:S01]  /*49d0*/  FFMA.FTZ R11, R88, -UR4, R17 ;  /* 0x80000004580b7c23 */ /* 0x000fe20008010011 */
[----:B------:R-:W-:Y:S01]  /*49e0*/  FSEL R149, R12, -INF , !P4 ;  /* 0xff8000000c957808 */ /* 0x000fe20006000000 */
[----:B------:R-:W-:Y:S01]  /*49f0*/  FFMA.FTZ R17, R190, -UR4, R80 ;  /* 0x80000004be117c23 */ /* 0x000fe20008010050 */
[----:B------:R-:W-:Y:S02]  /*4a00*/  IABS R7, R6 ;  /* 0x0000000600077213 */ /* 0x000fe40000000000 */
[----:B------:R-:W-:Y:S01]  /*4a10*/  IABS R6, R9 ;  /* 0x0000000900067213 */ /* 0x000fe20000000000 */
[----:B------:R-:W-:Y:S01]  /*4a20*/  FFMA.FTZ R9, R116, -UR4, R55 ;  /* 0x8000000474097c23 */ /* 0x000fe20008010037 */
[----:B------:R-:W-:Y:S01]  /*4a30*/  FSEL R64, R11, -INF , !P4 ;  /* 0xff8000000b407808 */ /* 0x000fe20006000000 */
[----:B------:R-:W-:Y:S01]  /*4a40*/  IMAD.MOV.U32 R8, RZ, RZ, R7 ;  /* 0x000000ffff087224 */ /* 0x000fe200078e0007 */
[C---:B------:R-:W-:Y:S01]  /*4a50*/  HMMA.16816.F32.BF16 R52, R20.reuse, R50, R172 ;  /* 0x000000321434723c */ /* 0x040fe200000418ac */
[----:B------:R-:W-:Y:S01]  /*4a60*/  IMAD.MOV.U32 R7, RZ, RZ, R6 ;  /* 0x000000ffff077224 */ /* 0x000fe200078e0006 */
[----:B------:R-:W-:Y:S01]  /*4a70*/  IABS R6, R10 ;  /* 0x0000000a00067213 */ /* 0x000fe20000000000 */
[----:B------:R1:W-:Y:S01]  /*4a80*/  I2F R78, R8 ;  /* 0x00000008004e7306 */ /* 0x0003e20000201400 */
[----:B------:R-:W-:Y:S01]  /*4a90*/  FSEL R76, R9, -INF , !P1 ;  /* 0xff800000094c7808 */ /* 0x000fe20004800000 */
[----:B------:R-:W-:Y:S01]  /*4aa0*/  FFMA.FTZ R9, R118, -UR4, R24 ;  /* 0x8000000476097c23 */ /* 0x000fe20008010018 */
[----:B------:R-:W-:Y:S01]  /*4ab0*/  ISETP.GE.AND P1, PT, R139, UR10, PT ;  /* 0x0000000a8b007c0c */ /* 0x000fe2000bf26270 */
[----:B------:R-:W-:Y:S01]  /*4ac0*/  FFMA.FTZ R10, R120, -UR4, R70 ;  /* 0x80000004780a7c23 */ /* 0x000fe20008010046 */
[----:B------:R-:W-:Y:S01]  /*4ad0*/  FSEL R146, R15, -INF , !P2 ;  /* 0xff8000000f927808 */ /* 0x000fe20005000000 */
[----:B------:R-:W-:Y:S01]  /*4ae0*/  HMMA.16816.F32.BF16 R48, R20, R72, R176 ;  /* 0x000000481430723c */ /* 0x000fe200000418b0 */
[----:B------:R-:W-:Y:S01]  /*4af0*/  FSEL R59, R9, -INF , !P0 ;  /* 0xff800000093b7808 */ /* 0x000fe20004000000 */
[----:B------:R2:W-:Y:S01]  /*4b00*/  I2F R62, R7 ;  /* 0x00000007003e7306 */ /* 0x0005e20000201400 */
[----:B------:R-:W-:Y:S01]  /*4b10*/  IMAD.IADD R9, R3, 0x1, -R143 ;  /* 0x0000000103097824 */ /* 0x000fe200078e0a8f */
[----:B------:R-:W-:Y:S01]  /*4b20*/  FSEL R168, R10, -INF , !P0 ;  /* 0xff8000000aa87808 */ /* 0x000fe20004000000 */
[----:B------:R-:W-:Y:S01]  /*4b30*/  FFMA.FTZ R10, R105, -UR4, R25 ;  /* 0x80000004690a7c23 */ /* 0x000fe20008010019 */
[----:B------:R-:W-:Y:S01]  /*4b40*/  FSEL R174, R14, -INF , !P1 ;  /* 0xff8000000eae7808 */ /* 0x000fe20004800000 */
[----:B------:R-:W-:-:S02]  /*4b50*/  FFMA.FTZ R12, R87, -UR4, R28 ;  /* 0x80000004570c7c23 */ /* 0x000fc4000801001c */
[----:B------:R-:W-:Y:S01]  /*4b60*/  FFMA.FTZ R13, R61, -UR4, R29 ;  /* 0x800000043d0d7c23 */ /* 0x000fe2000801001d */
[----:B------:R4:W5:Y:S01]  /*4b70*/  I2F R58, R6 ;  /* 0x00000006003a7306 */ /* 0x0009620000201400 */
[----:B-1----:R-:W-:Y:S01]  /*4b80*/  IMAD.IADD R8, R3, 0x1, -R142 ;  /* 0x0000000103087824 */ /* 0x002fe200078e0a8e */
[----:B------:R-:W-:Y:S01]  /*4b90*/  FSEL R57, R10, -INF , !P6 ;  /* 0xff8000000a397808 */ /* 0x000fe20007000000 */
[----:B------:R-:W-:Y:S01]  /*4ba0*/  FFMA.FTZ R10, R102, -UR4, R16 ;  /* 0x80000004660a7c23 */ /* 0x000fe20008010010 */
[----:B------:R-:W-:Y:S01]  /*4bb0*/  FSEL R61, R12, -INF , !P3 ;  /* 0xff8000000c3d7808 */ /* 0x000fe20005800000 */
[----:B------:R-:W-:Y:S01]  /*4bc0*/  FFMA.FTZ R25, R195, -UR4, R93 ;  /* 0x80000004c3197c23 */ /* 0x000fe2000801005d */
[----:B------:R-:W-:Y:S01]  /*4bd0*/  IABS R8, R8 ;  /* 0x0000000800087213 */ /* 0x000fe20000000000 */
[----:B------:R-:W-:Y:S01]  /*4be0*/  FFMA.FTZ R16, R89, -UR4, R82 ;  /* 0x8000000459107c23 */ /* 0x000fe20008010052 */
[----:B------:R-:W-:Y:S01]  /*4bf0*/  FSEL R66, R10, -INF , !P5 ;  /* 0xff8000000a427808 */ /* 0x000fe20006800000 */
[----:B--2---:R-:W-:-:S02]  /*4c00*/  FFMA.FTZ R7, R106, -UR4, R26 ;  /* 0x800000046a077c23 */ /* 0x004fc4000801001a */
[----:B------:R-:W-:Y:S01]  /*4c10*/  FFMA.FTZ R10, R86, -UR4, R19 ;  /* 0x80000004560a7c23 */ /* 0x000fe20008010013 */
[----:B------:R-:W-:Y:S01]  /*4c20*/  FSEL R147, R16, -INF , !P3 ;  /* 0xff80000010937808 */ /* 0x000fe20005800000 */
[----:B------:R-:W-:Y:S01]  /*4c30*/  FFMA.FTZ R19, R182, -UR4, R92 ;  /* 0x80000004b6137c23 */ /* 0x000fe2000801005c */
[----:B------:R-:W-:Y:S01]  /*4c40*/  FSEL R70, R7, -INF , !P0 ;  /* 0xff80000007467808 */ /* 0x000fe20004000000 */
[----:B------:R-:W-:Y:S01]  /*4c50*/  IMAD.MOV.U32 R7, RZ, RZ, R8 ;  /* 0x000000ffff077224 */ /* 0x000fe200078e0008 */
[----:B------:R-:W-:Y:S01]  /*4c60*/  FSEL R71, R10, -INF , !P4 ;  /* 0xff8000000a477808 */ /* 0x000fe20006000000 */
[----:B----4-:R-:W-:Y:S01]  /*4c70*/  IMAD.IADD R6, R2, 0x1, -R142 ;  /* 0x0000000102067824 */ /* 0x010fe200078e0a8e */
[----:B------:R-:W-:Y:S01]  /*4c80*/  ISETP.GE.AND P4, PT, R145, UR10, PT ;  /* 0x0000000a91007c0c */ /* 0x000fe2000bf86270 */
[----:B------:R-:W-:Y:S01]  /*4c90*/  IMAD.IADD R8, R5, 0x1, -R143 ;  /* 0x0000000105087824 */ /* 0x000fe200078e0a8f */
[----:B------:R1:W2:Y:S01]  /*4ca0*/  I2F R56, R7 ;  /* 0x0000000700387306 */ /* 0x0002a20000201400 */
[----:B---3--:R-:W-:Y:S01]  /*4cb0*/  FFMA.FTZ R10, R33, -UR4, R40 ;  /* 0x80000004210a7c23 */ /* 0x008fe20008010028 */
[----:B------:R-:W-:Y:S01]  /*4cc0*/  IABS R6, R6 ;  /* 0x0000000600067213 */ /* 0x000fe20000000000 */
[----:B------:R-:W-:Y:S01]  /*4cd0*/  FFMA.FTZ R11, R85, -UR4, R30 ;  /* 0x80000004550b7c23 */ /* 0x000fe2000801001e */
[----:B------:R-:W-:Y:S01]  /*4ce0*/  ISETP.GE.AND P0, PT, R141, UR10, PT ;  /* 0x0000000a8d007c0c */ /* 0x000fe2000bf06270 */
[----:B------:R-:W-:Y:S01]  /*4cf0*/  FFMA.FTZ R33, R193, -UR4, R113 ;  /* 0x80000004c1217c23 */ /* 0x000fe20008010071 */
[----:B------:R-:W-:Y:S01]  /*4d00*/  FSEL R175, R10, -INF , !P1 ;  /* 0xff8000000aaf7808 */ /* 0x000fe20004800000 */
[----:B------:R-:W-:Y:S01]  /*4d10*/  FFMA.FTZ R30, R189, -UR4, R96 ;  /* 0x80000004bd1e7c23 */ /* 0x000fe20008010060 */
[----:B------:R3:W4:Y:S01]  /*4d20*/  I2F R26, R6 ;  /* 0x00000006001a7306 */ /* 0x0007220000201400 */
[----:B------:R-:W-:Y:S01]  /*4d30*/  FSEL R157, R25, -INF , !P0 ;  /* 0xff800000199d7808 */ /* 0x000fe20004000000 */
[----:B------:R-:W-:Y:S01]  /*4d40*/  FFMA.FTZ R29, R183, -UR4, R97 ;  /* 0x80000004b71d7c23 */ /* 0x000fe20008010061 */
[----:B------:R-:W-:Y:S01]  /*4d50*/  FSEL R68, R11, -INF , !P3 ;  /* 0xff8000000b447808 */ /* 0x000fe20005800000 */
[----:B-----5:R-:W-:Y:S01]  /*4d60*/  FFMA.FTZ R28, R58, -UR4, R114 ;  /* 0x800000043a1c7c23 */ /* 0x020fe20008010072 */
[----:B------:R-:W-:-:S02]  /*4d70*/  FSEL R173, R19, -INF , !P1 ;  /* 0xff80000013ad7808 */ /* 0x000fc40004800000 */
[----:B-1----:R-:W-:Y:S01]  /*4d80*/  IABS R7, R8 ;  /* 0x0000000800077213 */ /* 0x002fe20000000000 */
[----:B------:R-:W-:Y:S02]  /*4d90*/  FFMA.FTZ R8, R103, -UR4, R27 ;  /* 0x8000000467087c23 */ /* 0x000fe4000801001b */
[----:B--2---:R-:W-:Y:S01]  /*4da0*/  FFMA.FTZ R27, R56, -UR4, R52 ;  /* 0x80000004381b7c23 */ /* 0x004fe20008010034 */
[----:B------:R1:W2:Y:S02]  /*4db0*/  I2F R24, R7 ;  /* 0x0000000700187306 */ /* 0x0002a40000201400 */
[----:B------:R-:W-:Y:S01]  /*4dc0*/  FSEL R69, R8, -INF , !P6 ;  /* 0xff80000008457808 */ /* 0x000fe20007000000 */
[----:B------:R-:W-:Y:S01]  /*4dd0*/  IMAD.IADD R8, R2, 0x1, -R143 ;  /* 0x0000000102087824 */ /* 0x000fe200078e0a8f */
[----:B---3--:R-:W-:Y:S01]  /*4de0*/  IABS R6, R9 ;  /* 0x0000000900067213 */ /* 0x008fe20000000000 */
[----:B------:R-:W-:Y:S01]  /*4df0*/  FFMA.FTZ R9, R100, -UR4, R18 ;  /* 0x8000000464097c23 */ /* 0x000fe20008010012 */
[----:B------:R-:W-:Y:S01]  /*4e00*/  ISETP.GE.AND P6, PT, R142, UR10, PT ;  /* 0x0000000a8e007c0c */ /* 0x000fe2000bfc6270 */
[----:B------:R-:W-:-:S02]  /*4e10*/  FFMA.FTZ R18, R188, -UR4, R81 ;  /* 0x80000004bc127c23 */ /* 0x000fc40008010051 */
[----:B----4-:R-:W-:Y:S01]  /*4e20*/  FFMA.FTZ R26, R26, -UR4, R54 ;  /* 0x800000041a1a7c23 */ /* 0x010fe20008010036 */
[----:B------:R-:W-:Y:S01]  /*4e30*/  FSEL R90, R9, -INF , !P5 ;  /* 0xff800000095a7808 */ /* 0x000fe20006800000 */
[--C-:B------:R-:W-:Y:S01]  /*4e40*/  IMAD.IADD R9, R2, 0x1, -R145.reuse ;  /* 0x0000000102097824 */ /* 0x100fe200078e0a91 */
[----:B------:R-:W-:Y:S02]  /*4e50*/  FSEL R144, R18, -INF , !P2 ;  /* 0xff80000012907808 */ /* 0x000fe40005000000 */
[----:B------:R-:W-:Y:S01]  /*4e60*/  ISETP.GE.AND P5, PT, R143, UR10, PT ;  /* 0x0000000a8f007c0c */ /* 0x000fe2000bfa6270 */
[----:B-1----:R-:W-:Y:S01]  /*4e70*/  IMAD.MOV.U32 R7, RZ, RZ, R6 ;  /* 0x000000ffff077224 */ /* 0x002fe200078e0006 */
[----:B------:R-:W-:Y:S01]  /*4e80*/  IABS R6, R8 ;  /* 0x0000000800067213 */ /* 0x000fe20000000000 */
[----:B------:R-:W-:Y:S01]  /*4e90*/  IMAD.IADD R8, R5, 0x1, -R145 ;  /* 0x0000000105087824 */ /* 0x000fe200078e0a91 */
[----:B------:R-:W-:Y:S01]  /*4ea0*/  FSEL R156, R28, -INF , !P6 ;  /* 0xff8000001c9c7808 */ /* 0x000fe20007000000 */
[----:B------:R1:W3:Y:S01]  /*4eb0*/  I2F R47, R7 ;  /* 0x00000007002f7306 */ /* 0x0002e20000201400 */
[----:B--2---:R-:W-:Y:S01]  /*4ec0*/  FFMA.FTZ R24, R24, -UR4, R115 ;  /* 0x8000000418187c23 */ /* 0x004fe20008010073 */
[----:B------:R-:W-:-:S02]  /*4ed0*/  FSEL R158, R27, -INF , !P6 ;  /* 0xff8000001b9e7808 */ /* 0x000fc40007000000 */
[----:B------:R-:W-:Y:S02]  /*4ee0*/  IABS R8, R8 ;  /* 0x0000000800087213 */ /* 0x000fe40000000000 */
[----:B------:R-:W-:Y:S02]  /*4ef0*/  FSEL R162, R26, -INF , !P6 ;  /* 0xff8000001aa27808 */ /* 0x000fe40007000000 */
[----:B------:R2:W4:Y:S01]  /*4f00*/  I2F R46, R6 ;  /* 0x00000006002e7306 */ /* 0x0005220000201400 */
[----:B-1----:R-:W-:-:S07]  /*4f10*/  IMAD.IADD R7, R3, 0x1, -R145 ;  /* 0x0000000103077824 */ /* 0x002fce00078e0a91 */
[----:B------:R1:W5:Y:S01]  /*4f20*/  I2F R45, R8 ;  /* 0x00000008002d7306 */ /* 0x0003620000201400 */
[----:B------:R-:W-:Y:S01]  /*4f30*/  FSEL R145, R17, -INF , !P3 ;  /* 0xff80000011917808 */ /* 0x000fe20005800000 */
[----:B---3--:R-:W-:Y:S01]  /*4f40*/  FFMA.FTZ R19, R47, -UR4, R53 ;  /* 0x800000042f137c23 */ /* 0x008fe20008010035 */
[----:B------:R-:W-:Y:S02]  /*4f50*/  ISETP.GE.AND P3, PT, R154, UR10, PT ;  /* 0x0000000a9a007c0c */ /* 0x000fe4000bf66270 */
[----:B--2---:R-:W-:Y:S01]  /*4f60*/  IABS R6, R7 ;  /* 0x0000000700067213 */ /* 0x004fe20000000000 */
[----:B----4-:R-:W-:Y:S01]  /*4f70*/  FFMA.FTZ R16, R46, -UR4, R55 ;  /* 0x800000042e107c23 */ /* 0x010fe20008010037 */
[----:B------:R-:W-:-:S03]  /*4f80*/  FSEL R155, R19, -INF , !P5 ;  /* 0xff800000139b7808 */ /* 0x000fc60006800000 */
[----:B------:R-:W-:Y:S01]  /*4f90*/  IMAD.MOV.U32 R7, RZ, RZ, R6 ;  /* 0x000000ffff077224 */ /* 0x000fe200078e0006 */
[----:B------:R-:W-:Y:S01]  /*4fa0*/  IABS R6, R9 ;  /* 0x0000000900067213 */ /* 0x000fe20000000000 */
[----:B------:R-:W-:Y:S01]  /*4fb0*/  FFMA.FTZ R9, R60, -UR4, R31 ;  /* 0x800000043c097c23 */ /* 0x000fe2000801001f */
[----:B------:R-:W-:Y:S01]  /*4fc0*/  FSEL R60, R13, -INF , !P2 ;  /* 0xff8000000d3c7808 */ /* 0x000fe20005000000 */
[----:B-1----:R-:W-:Y:S01]  /*4fd0*/  IMAD.IADD R8, R5, 0x1, -R154 ;  /* 0x0000000105087824 */ /* 0x002fe200078e0a9a */
[----:B------:R1:W2:Y:S01]  /*4fe0*/  I2F R44, R7 ;  /* 0x00000007002c7306 */ /* 0x0002a20000201400 */
[----:B------:R-:W-:Y:S01]  /*4ff0*/  HMMA.16816.F32.BF16 R12, R20, R74, R184 ;  /* 0x0000004a140c723c */ /* 0x000fe200000418b8 */
[----:B------:R-:W-:Y:S01]  /*5000*/  FSEL R88, R9, -INF , !P2 ;  /* 0xff80000009587808 */ /* 0x000fe20005000000 */
[----:B------:R-:W-:Y:S01]  /*5010*/  FFMA.FTZ R31, R191, -UR4, R109 ;  /* 0x80000004bf1f7c23 */ /* 0x000fe2000801006d */
[----:B------:R-:W-:Y:S02]  /*5020*/  ISETP.GE.AND P2, PT, R153, UR10, PT ;  /* 0x0000000a99007c0c */ /* 0x000fe4000bf46270 */
[----:B------:R-:W-:-:S02]  /*5030*/  FSEL R161, R16, -INF , !P5 ;  /* 0xff80000010a17808 */ /* 0x000fc40006800000 */
[----:B-----5:R-:W-:Y:S01]  /*5040*/  FFMA.FTZ R23, R45, -UR4, R110 ;  /* 0x800000042d177c23 */ /* 0x020fe2000801006e */
[----:B------:R-:W-:Y:S02]  /*5050*/  FSEL R209, R31, -INF , !P3 ;  /* 0xff8000001fd17808 */ /* 0x000fe40005800000 */
[----:B------:R-:W-:Y:S02]  /*5060*/  FSEL R206, R30, -INF , !P2 ;  /* 0xff8000001ece7808 */ /* 0x000fe40005000000 */
[----:B------:R-:W-:Y:S01]  /*5070*/  FSEL R218, R23, -INF , !P4 ;  /* 0xff80000017da7808 */ /* 0x000fe20006000000 */
[----:B-1----:R-:W-:Y:S01]  /*5080*/  IMAD.MOV.U32 R7, RZ, RZ, R6 ;  /* 0x000000ffff077224 */ /* 0x002fe200078e0006 */
[----:B------:R-:W-:Y:S01]  /*5090*/  IABS R6, R8 ;  /* 0x0000000800067213 */ /* 0x000fe20000000000 */
[----:B------:R-:W-:Y:S02]  /*50a0*/  IMAD.IADD R8, R5, 0x1, -R153 ;  /* 0x0000000105087824 */ /* 0x000fe400078e0a99 */
[----:B------:R1:W3:Y:S01]  /*50b0*/  I2F R39, R7 ;  /* 0x0000000700277306 */ /* 0x0002e20000201400 */
[----:B--2---:R-:W-:-:S05]  /*50c0*/  FFMA.FTZ R18, R44, -UR4, R48 ;  /* 0x800000042c127c23 */ /* 0x004fca0008010030 */
[----:B------:R-:W-:Y:S01]  /*50d0*/  FSEL R244, R18, -INF , !P4 ;  /* 0xff80000012f47808 */ /* 0x000fe20006000000 */
[----:B-1----:R-:W-:Y:S01]  /*50e0*/  IMAD.MOV.U32 R7, RZ, RZ, R6 ;  /* 0x000000ffff077224 */ /* 0x002fe200078e0006 */
[----:B------:R-:W-:Y:S01]  /*50f0*/  IABS R6, R8 ;  /* 0x0000000800067213 */ /* 0x000fe20000000000 */
[----:B------:R-:W-:Y:S02]  /*5100*/  FFMA.FTZ R8, R32, -UR4, R42 ;  /* 0x8000000420087c23 */ /* 0x000fe4000801002a */
[----:B------:R1:W2:Y:S01]  /*5110*/  I2F R38, R7 ;  /* 0x0000000700267306 */ /* 0x0002a20000201400 */
[----:B------:R-:W-:Y:S02]  /*5120*/  FFMA.FTZ R32, R192, -UR4, R108 ;  /* 0x80000004c0207c23 */ /* 0x000fe4000801006c */
[----:B------:R-:W-:Y:S01]  /*5130*/  FSEL R176, R8, -INF , !P1 ;  /* 0xff80000008b07808 */ /* 0x000fe20004800000 */
[----:B------:R-:W-:Y:S01]  /*5140*/  FFMA.FTZ R8, R84, -UR4, R95 ;  /* 0x8000000454087c23 */ /* 0x000fe2000801005f */
[----:B------:R-:W-:Y:S01]  /*5150*/  ISETP.GE.AND P1, PT, R152, UR10, PT ;  /* 0x0000000a98007c0c */ /* 0x000fe2000bf26270 */
[----:B---3--:R-:W-:Y:S01]  /*5160*/  FFMA.FTZ R11, R39, -UR4, R50 ;  /* 0x80000004270b7c23 */ /* 0x008fe20008010032 */
[----:B------:R-:W-:-:S02]  /*5170*/  FSEL R216, R32, -INF , !P4 ;  /* 0xff80000020d87808 */ /* 0x000fc40006000000 */
[----:B------:R-:W-:Y:S02]  /*5180*/  FSEL R159, R8, -INF , !P0 ;  /* 0xff800000089f7808 */ /* 0x000fe40004000000 */
[----:B------:R-:W-:Y:S02]  /*5190*/  FSEL R247, R11, -INF , !P4 ;  /* 0xff8000000bf77808 */ /* 0x000fe40006000000 */
[----:B------:R-:W-:Y:S01]  /*51a0*/  FSEL R204, R29, -INF , !P1 ;  /* 0xff8000001dcc7808 */ /* 0x000fe20004800000 */
[----:B-1----:R-:W-:Y:S02]  /*51b0*/  IMAD.IADD R7, R5, 0x1, -R152 ;  /* 0x0000000105077824 */ /* 0x002fe400078e0a98 */
[----:B------:R-:W-:Y:S02]  /*51c0*/  IMAD.MOV.U32 R5, RZ, RZ, R6 ;  /* 0x000000ffff057224 */ /* 0x000fe400078e0006 */
[----:B------:R-:W-:Y:S01]  /*51d0*/  IMAD.IADD R6, R3, 0x1, -R154 ;  /* 0x0000000103067824 */ /* 0x000fe200078e0a9a */
[----:B------:R-:W-:Y:S01]  /*51e0*/  IABS R7, R7 ;  /* 0x0000000700077213 */ /* 0x000fe20000000000 */
[----:B------:R1:W3:Y:S01]  /*51f0*/  I2F R37, R5 ;  /* 0x0000000500257306 */ /* 0x0002e20000201400 */
[----:B--2---:R-:W-:-:S02]  /*5200*/  FFMA.FTZ R22, R38, -UR4, R111 ;  /* 0x8000000426167c23 */ /* 0x004fc4000801006f */
[----:B------:R-:W-:-:S03]  /*5210*/  IABS R6, R6 ;  /* 0x0000000600067213 */ /* 0x000fc60000000000 */
[----:B------:R-:W-:Y:S02]  /*5220*/  FSEL R211, R22, -INF , !P3 ;  /* 0xff80000016d37808 */ /* 0x000fe40005800000 */
[----:B------:R2:W4:Y:S01]  /*5230*/  I2F R36, R7 ;  /* 0x0000000700247306 */ /* 0x0005220000201400 */
[----:B-1----:R-:W-:-:S07]  /*5240*/  IMAD.IADD R5, R3, 0x1, -R153 ;  /* 0x0000000103057824 */ /* 0x002fce00078e0a99 */
[----:B------:R1:W5:Y:S01]  /*5250*/  I2F R17, R6 ;  /* 0x0000000600117306 */ /* 0x0003620000201400 */
[----:B------:R-:W-:Y:S02]  /*5260*/  IMAD.IADD R3, R3, 0x1, -R152 ;  /* 0x0000000103037824 */ /* 0x000fe400078e0a98 */
[----:B---3--:R-:W-:Y:S01]  /*5270*/  FFMA.FTZ R21, R37, -UR4, R98 ;  /* 0x8000000425157c23 */ /* 0x008fe20008010062 */
[----:B------:R-:W-:Y:S02]  /*5280*/  IABS R5, R5 ;  /* 0x0000000500057213 */ /* 0x000fe40000000000 */
[----:B------:R-:W-:Y:S01]  /*5290*/  IABS R3, R3 ;  /* 0x0000000300037213 */ /* 0x000fe20000000000 */
[----:B--2---:R-:W-:Y:S01]  /*52a0*/  IMAD.IADD R7, R2, 0x1, -R153 ;  /* 0x0000000102077824 */ /* 0x004fe200078e0a99 */
[----:B------:R-:W2:Y:S01]  /*52b0*/  I2F R34, R5 ;  /* 0x0000000500227306 */ /* 0x000ea20000201400 */
[----:B----4-:R-:W-:Y:S01]  /*52c0*/  FFMA.FTZ R20, R36, -UR4, R99 ;  /* 0x8000000424147c23 */ /* 0x010fe20008010063 */
[----:B------:R-:W-:-:S02]  /*52d0*/  FSEL R153, R24, -INF , !P5 ;  /* 0xff80000018997808 */ /* 0x000fc40006800000 */
[----:B------:R-:W-:Y:S02]  /*52e0*/  FSEL R208, R21, -INF , !P2 ;  /* 0xff80000015d07808 */ /* 0x000fe40005000000 */
[----:B------:R-:W-:Y:S01]  /*52f0*/  FSEL R205, R20, -INF , !P1 ;  /* 0xff80000014cd7808 */ /* 0x000fe20004800000 */
[----:B-1----:R-:W-:Y:S01]  /*5300*/  IMAD.IADD R6, R2, 0x1, -R154 ;  /* 0x0000000102067824 */ /* 0x002fe200078e0a9a */
[----:B------:R-:W1:Y:S01]  /*5310*/  I2F R10, R3 ;  /* 0x00000003000a7306 */ /* 0x000e620000201400 */
[----:B-----5:R-:W-:Y:S01]  /*5320*/  FFMA.FTZ R17, R17, -UR4, R49 ;  /* 0x8000000411117c23 */ /* 0x020fe20008010031 */
[----:B------:R-:W-:-:S04]  /*5330*/  FSEL R154, R35, -INF , !P6 ;  /* 0xff800000239a7808 */ /* 0x000fc80007000000 */
[----:B------:R-:W-:Y:S01]  /*5340*/  FSEL R217, R17, -INF , !P3 ;  /* 0xff80000011d97808 */ /* 0x000fe20005800000 */
[----:B--2---:R-:W-:Y:S01]  /*5350*/  FFMA.FTZ R12, R34, -UR4, R12 ;  /* 0x80000004220c7c23 */ /* 0x004fe2000801000c */
[----:B------:R-:W-:Y:S01]  /*5360*/  IABS R5, R6 ;  /* 0x0000000600057213 */ /* 0x000fe20000000000 */
[----:B------:R-:W-:Y:S01]  /*5370*/  IMAD.IADD R6, R2, 0x1, -R152 ;  /* 0x0000000102067824 */ /* 0x000fe200078e0a98 */
[----:B------:R-:W-:Y:S02]  /*5380*/  LOP3.LUT R2, R196, R197, RZ, 0xfc, !PT ;  /* 0x000000c5c4027212 */ /* 0x000fe400078efcff */
[----:B------:R2:W3:Y:S01]  /*5390*/  I2F R9, R5 ;  /* 0x0000000500097306 */ /* 0x0004e20000201400 */
[----:B------:R-:W-:Y:S02]  /*53a0*/  FSEL R152, R33, -INF , !P5 ;  /* 0xff80000021987808 */ /* 0x000fe40006800000 */
[----:B------:R-:W-:Y:S01]  /*53b0*/  FSEL R210, R12, -INF , !P2 ;  /* 0xff8000000cd27808 */ /* 0x000fe20005000000 */
[----:B-1----:R-:W-:Y:S01]  /*53c0*/  FFMA.FTZ R10, R10, -UR4, R13 ;  /* 0x800000040a0a7c23 */ /* 0x002fe2000801000d */
[----:B------:R-:W-:Y:S01]  /*53d0*/  IABS R3, R7 ;  /* 0x0000000700037213 */ /* 0x000fe20000000000 */
[----:B------:R-:W-:-:S03]  /*53e0*/  FFMA.FTZ R7, R78, -UR4, R41 ;  /* 0x800000044e077c23 */ /* 0x000fc60008010029 */
[----:B------:R-:W-:Y:S02]  /*53f0*/  FSEL R207, R10, -INF , !P1 ;  /* 0xff8000000acf7808 */ /* 0x000fe40004800000 */
[----:B------:R-:W-:Y:S01]  /*5400*/  FSEL R160, R7, -INF , !P0 ;  /* 0xff80000007a07808 */ /* 0x000fe20004000000 */
[----:B--2---:R-:W-:Y:S01]  /*5410*/  IMAD.MOV.U32 R5, RZ, RZ, R3 ;  /* 0x000000ffff057224 */ /* 0x004fe200078e0003 */
[----:B------:R-:W-:Y:S01]  /*5420*/  IABS R3, R6 ;  /* 0x0000000600037213 */ /* 0x000fe20000000000 */
[----:B------:R-:W-:Y:S02]  /*5430*/  FFMA.FTZ R6, R62, -UR4, R43 ;  /* 0x800000043e067c23 */ /* 0x000fe4000801002b */
[----:B---3--:R-:W-:Y:S02]  /*5440*/  FFMA.FTZ R9, R9, -UR4, R51 ;  /* 0x8000000409097c23 */ /* 0x008fe40008010033 */
[----:B------:R-:W1:Y:S01]  /*5450*/  I2F R5, R5 ;  /* 0x0000000500057306 */ /* 0x000e620000201400 */
[----:B------:R-:W-:-:S02]  /*5460*/  FSEL R163, R6, -INF , !P0 ;  /* 0xff80000006a37808 */ /* 0x000fc40004000000 */
[----:B------:R-:W-:Y:S02]  /*5470*/  PLOP3.LUT P0, PT, PT, PT, UP0, 0x80, 0x0 ;  /* 0x000000000000781c */ /* 0x000fe40003f0f008 */
[----:B------:R-:W-:-:S03]  /*5480*/  FSEL R246, R9, -INF , !P3 ;  /* 0xff80000009f67808 */ /* 0x000fc60005800000 */
[----:B------:R-:W2:Y:S01]  /*5490*/  I2F R3, R3 ;  /* 0x0000000300037306 */ /* 0x000ea20000201400 */
[----:B-1----:R-:W-:-:S05]  /*54a0*/  FFMA.FTZ R5, R5, -UR4, R14 ;  /* 0x8000000405057c23 */ /* 0x002fca000801000e */
[----:B------:R-:W-:Y:S01]  /*54b0*/  FSEL R245, R5, -INF , !P2 ;  /* 0xff80000005f57808 */ /* 0x000fe20005000000 */
[----:B--2---:R-:W-:-:S05]  /*54c0*/  FFMA.FTZ R3, R3, -UR4, R15 ;  /* 0x8000000403037c23 */ /* 0x004fca000801000f */
[----:B------:R-:W-:Y:S01]  /*54d0*/  FSEL R219, R3, -INF , !P1 ;  /* 0xff80000003db7808 */ /* 0x000fe20004800000 */
[----:B------:R-:W-:Y:S05]  /*54e0*/  @!P0 BRA `(.L_x_293) ;  /* 0x000004a000008947 */ /* 0x000fea0003800000 */
[----:B------:R-:W-:Y:S01]  /*54f0*/  ULEA.HI.SX32 UR7, UR21, 0xfffffffe, 0x1a ;  /* 0xfffffffe15077891 */ /* 0x000fe2000f8fd23f */
        /* <DEDUP_REMOVED lines=71> */
.L_x_295:
[----:B------:R-:W-:Y:S05]  /*5970*/  BSYNC B0 ;  /* 0x0000000000007941 */ /* 0x000fea0003800000 */
.L_x_294:
[----:B------:R-:W0:Y:S02]  /*5980*/  LDGDEPBAR ;  /* 0x00000000000079af */ /* 0x000e240000000000 */
.L_x_293:
[----:B------:R-:W-:Y:S01]  /*5990*/  FMNMX.FTZ R3, R77, R63, !PT ;  /* 0x0000003f4d037209 */ /* 0x000fe20007810000 */
[----:B------:R-:W-:Y:S01]  /*59a0*/  STL [R1+0x8c], R239 ;  /* 0x00008cef01007387 */ /* 0x000fe20000100800 */
[----:B------:R-:W-:Y:S02]  /*59b0*/  SHF.L.U32 R221, R2, 0x1, RZ ;  /* 0x0000000102dd7819 */ /* 0x000fe400000006ff */
        /* <DEDUP_REMOVED lines=40> */
[----:B------:R-:W-:-:S03]  /*5c40*/  FMNMX.FTZ R3, R162, R3, !PT ;  /* 0x00000003a2037209 */ /* 0x000fc60007810000 */
[----:B------:R-:W2:Y:S01]  /*5c50*/  SHFL.BFLY PT, R5, R171, 0x2, 0x1f ;  /* 0x0c401f00ab057f89 */ /* 0x000ea200000e0000 */
[----:B------:R-:W-:-:S03]  /*5c60*/  FMNMX.FTZ R3, R161, R3, !PT ;  /* 0x00000003a1037209 */ /* 0x000fc60007810000 */
[----:B------:R-:W-:Y:S01]  /*5c70*/  STL [R1+0x50], R220 ;  /* 0x000050dc01007387 */ /* 0x000fe20000100800 */
[----:B------:R-:W-:-:S03]  /*5c80*/  FMNMX.FTZ R3, R247, R3, !PT ;  /* 0x00000003f7037209 */ /* 0x000fc60007810000 */
[----:B------:R-:W-:Y:S01]  /*5c90*/  LDSM.16.MT88.4 R72, [R222+0xc000] ;  /* 0x00c00000de48783b */ /* 0x000fe20000004200 */
[----:B------:R-:W-:-:S03]  /*5ca0*/  FMNMX.FTZ R3, R246, R3, !PT ;  /* 0x00000003f6037209 */ /* 0x000fc60007810000 */
[----:B------:R-:W-:Y:S01]  /*5cb0*/  LDSM.16.MT88.4 R80, [R224+0xc000] ;  /* 0x00c00000e050783b */ /* 0x000fe20000004200 */
[----:B------:R-:W-:-:S03]  /*5cc0*/  FMNMX.FTZ R3, R245, R3, !PT ;  /* 0x00000003f5037209 */ /* 0x000fc60007810000 */
[----:B------:R-:W-:Y:S01]  /*5cd0*/  LDSM.16.MT88.4 R96, [R221+0xe000] ;  /* 0x00e00000dd60783b */ /* 0x000fe20000004200 */
[----:B------:R-:W-:-:S03]  /*5ce0*/  FMNMX.FTZ R3, R219, R3, !PT ;  /* 0x00000003db037209 */ /* 0x000fc60007810000 */
[----:B------:R-:W-:Y:S01]  /*5cf0*/  LDSM.16.MT88.4 R116, [R222+0xe000] ;  /* 0x00e00000de74783b */ /* 0x000fe20000004200 */
[----:B--2---:R-:W-:-:S03]  /*5d00*/  FMNMX.FTZ R171, R171, R5, !PT ;  /* 0x00000005abab7209 */ /* 0x004fc60007810000 */
[----:B------:R-:W-:Y:S04]  /*5d10*/  LDSM.16.MT88.4 R104, [R224+0xc800] ;  /* 0x00c80000e068783b */ /* 0x000fe80000004200 */
[----:B------:R-:W2:Y:S04]  /*5d20*/  SHFL.BFLY PT, R5, R3, 0x2, 0x1f ;  /* 0x0c401f0003057f89 */ /* 0x000ea800000e0000 */
[----:B------:R-:W3:Y:S04]  /*5d30*/  SHFL.BFLY PT, R6, R171, 0x1, 0x1f ;  /* 0x0c201f00ab067f89 */ /* 0x000ee800000e0000 */
[----:B------:R-:W-:Y:S04]  /*5d40*/  LDSM.16.MT88.4 R112, [R221+0xe800] ;  /* 0x00e80000dd70783b */ /* 0x000fe80000004200 */
[----:B------:R-:W-:Y:S04]  /*5d50*/  LDSM.16.MT88.4 R92, [R222+0xe800] ;  /* 0x00e80000de5c783b */ /* 0x000fe80000004200 */
[----:B------:R-:W-:Y:S04]  /*5d60*/  LDSM.16.MT88.4 R124, [R224+0xe000] ;  /* 0x00e00000e07c783b */ /* 0x000fe80000004200 */
[----:B------:R-:W-:Y:S01]  /*5d70*/  LDSM.16.MT88.4 R84, [R223+0xc000] ;  /* 0x00c00000df54783b */ /* 0x000fe20000004200 */
[----:B--2---:R-:W-:-:S03]  /*5d80*/  FMNMX.FTZ R3, R3, R5, !PT ;  /* 0x0000000503037209 */ /* 0x004fc60007810000 */
[----:B------:R-:W-:Y:S01]  /*5d90*/  LDSM.16.MT88.4 R128, [R223+0xe000] ;  /* 0x00e00000df80783b */ /* 0x000fe20000004200 */
[----:B---3--:R-:W-:-:S03]  /*5da0*/  FMNMX.FTZ R171, R171, R6, !PT ;  /* 0x00000006abab7209 */ /* 0x008fc60007810000 */
[----:B------:R-:W-:Y:S01]  /*5db0*/  LDSM.16.MT88.4 R108, [R224+0xe800] ;  /* 0x00e80000e06c783b */ /* 0x000fe20000004200 */
[----:B------:R-:W-:-:S03]  /*5dc0*/  FSETP.NEU.FTZ.AND P1, PT, R171, -INF , PT ;  /* 0xff800000ab00780b */ /* 0x000fc60003f3d000 */
[----:B------:R-:W2:Y:S01]  /*5dd0*/  SHFL.BFLY PT, R6, R3, 0x1, 0x1f ;  /* 0x0c201f0003067f89 */ /* 0x000ea200000e0000 */
[----:B-1----:R-:W-:-:S03]  /*5de0*/  FMUL.FTZ R13, R171, c[0x0][0x23c] ;  /* 0x00008f00ab0d7a20 */ /* 0x002fc60000410000 */
[----:B------:R-:W-:Y:S02]  /*5df0*/  LDSM.16.MT88.4 R100, [R223+0xc800] ;  /* 0x00c80000df64783b */ /* 0x000fe40000004200 */
[----:B------:R-:W-:Y:S02]  /*5e00*/  FSEL R13, R13, RZ, P1 ;  /* 0x000000ff0d0d7208 */ /* 0x000fe40000800000 */
[----:B------:R-:W-:Y:S03]  /*5e10*/  STL [R1+0x90], R244 ;  /* 0x000090f401007387 */ /* 0x000fe60000100800 */
[----:B------:R-:W-:-:S04]  /*5e20*/  FFMA.FTZ R5, R77, c[0x0][0x23c], -R13 ;  /* 0x00008f004d057a23 */ /* 0x000fc8000001080d */
[----:B------:R1:W-:Y:S01]  /*5e30*/  MUFU.EX2 R230, R5 ;  /* 0x0000000500e67308 */ /* 0x0003e20000000800 */
[----:B--2---:R-:W-:-:S04]  /*5e40*/  FMNMX.FTZ R3, R3, R6, !PT ;  /* 0x0000000603037209 */ /* 0x004fc80007810000 */
[C---:B------:R-:W-:Y:S01]  /*5e50*/  FSETP.NEU.FTZ.AND P1, PT, R3.reuse, -INF , PT ;  /* 0xff8000000300780b */ /* 0x040fe20003f3d000 */
[----:B------:R-:W-:Y:S02]  /*5e60*/  FMUL.FTZ R12, R3, c[0x0][0x23c] ;  /* 0x00008f00030c7a20 */ /* 0x000fe40000410000 */
[----:B-1----:R-:W-:-:S03]  /*5e70*/  FFMA.FTZ R5, R63, c[0x0][0x23c], -R13 ;  /* 0x00008f003f057a23 */ /* 0x002fc6000001080d */
[----:B------:R-:W-:Y:S01]  /*5e80*/  FSEL R12, R12, RZ, P1 ;  /* 0x000000ff0c0c7208 */ /* 0x000fe20000800000 */
[----:B------:R1:W2:Y:S04]  /*5e90*/  MUFU.EX2 R231, R5 ;  /* 0x0000000500e77308 */ /* 0x0002a80000000800 */
[--C-:B------:R-:W-:Y:S02]  /*5ea0*/  FFMA.FTZ R0, R76, c[0x0][0x23c], -R12.reuse ;  /* 0x00008f004c007a23 */ /* 0x100fe4000001080c */
[----:B------:R-:W-:Y:S02]  /*5eb0*/  FFMA.FTZ R2, R79, c[0x0][0x23c], -R12 ;  /* 0x00008f004f027a23 */ /* 0x000fe4000001080c */
[----:B------:R3:W-:Y:S01]  /*5ec0*/  MUFU.EX2 R172, R0 ;  /* 0x0000000000ac7308 */ /* 0x0007e20000000800 */
[----:B-1----:R-:W-:-:S07]  /*5ed0*/  FFMA.FTZ R5, R59, c[0x0][0x23c], -R13 ;  /* 0x00008f003b057a23 */ /* 0x002fce000001080d */
[----:B------:R1:W4:Y:S01]  /*5ee0*/  MUFU.EX2 R15, R2 ;  /* 0x00000002000f7308 */ /* 0x0003220000000800 */
[----:B--2---:R-:W-:Y:S01]  /*5ef0*/  F2FP.BF16.PACK_AB R8, R231, R230 ;  /* 0x000000e6e708723e */ /* 0x004fe200000010ff */
[----:B---3--:R-:W-:-:S06]  /*5f00*/  FFMA.FTZ R0, R70, c[0x0][0x23c], -R12 ;  /* 0x00008f0046007a23 */ /* 0x008fcc000001080c */
[----:B------:R2:W-:Y:S08]  /*5f10*/  MUFU.EX2 R183, R5 ;  /* 0x0000000500b77308 */ /* 0x0005f00000000800 */
[----:B------:R3:W-:Y:S01]  /*5f20*/  MUFU.EX2 R226, R0 ;  /* 0x0000000000e27308 */ /* 0x0007e20000000800 */
[----:B-1----:R-:W-:Y:S02]  /*5f30*/  FMNMX.FTZ R2, R170, R167, !PT ;  /* 0x000000a7aa027209 */ /* 0x002fe40007810000 */
[----:B----4-:R-:W-:Y:S01]  /*5f40*/  F2FP.BF16.PACK_AB R9, R172, R15 ;  /* 0x0000000fac09723e */ /* 0x010fe200000010ff */
[----:B--2---:R-:W-:-:S02]  /*5f50*/  FFMA.FTZ R5, R57, c[0x0][0x23c], -R13 ;  /* 0x00008f0039057a23 */ /* 0x004fc4000001080d */
[----:B------:R-:W1:Y:S02]  /*5f60*/  LDSM.16.MT88.4 R56, [R221+0xc000] ;  /* 0x00c00000dd38783b */ /* 0x000e640000004200 */
[----:B------:R-:W2:Y:S01]  /*5f70*/  MUFU.EX2 R229, R5 ;  /* 0x0000000500e57308 */ /* 0x000ea20000000800 */
[----:B---3--:R-:W-:-:S07]  /*5f80*/  FFMA.FTZ R0, R69, c[0x0][0x23c], -R12 ;  /* 0x00008f0045007a23 */ /* 0x008fce000001080c */
[----:B------:R3:W4:Y:S01]  /*5f90*/  MUFU.EX2 R232, R0 ;  /* 0x0000000000e87308 */ /* 0x0007220000000800 */
[----:B--2---:R-:W-:Y:S01]  /*5fa0*/  F2FP.BF16.PACK_AB R10, R229, R183 ;  /* 0x000000b7e50a723e */ /* 0x004fe200000010ff */
[----:B---3--:R-:W-:Y:S01]  /*5fb0*/  FFMA.FTZ R0, R66, c[0x0][0x23c], -R13 ;  /* 0x00008f0042007a23 */ /* 0x008fe2000001080d */
[----:B----4-:R-:W-:-:S05]  /*5fc0*/  F2FP.BF16.PACK_AB R11, R232, R226 ;  /* 0x000000e2e80b723e */ /* 0x010fca00000010ff */
[----:B------:R2:W-:Y:S02]  /*5fd0*/  MUFU.EX2 R220, R0 ;  /* 0x0000000000dc7308 */ /* 0x0005e40000000800 */
[C---:B------:R-:W-:Y:S08]  /*5fe0*/  HMMA.16816.F32.BF16 R20, R8.reuse, R72, RZ ;  /* 0x000000480814723c */ /* 0x040ff000000418ff */
[----:B------:R-:W-:Y:S01]  /*5ff0*/  HMMA.16816.F32.BF16 R24, R8, R80, RZ ;  /* 0x000000500818723c */ /* 0x000fe200000418ff */
[----:B--2---:R-:W-:-:S02]  /*6000*/  FFMA.FTZ R0, R64, c[0x0][0x23c], -R13 ;  /* 0x00008f0040007a23 */ /* 0x004fc4000001080d */
[----:B------:R-:W-:Y:S02]  /*6010*/  LDSM.16.MT88.4 R64, [R221+0xc800] ;  /* 0x00c80000dd40783b */ /* 0x000fe40000004200 */
[----:B------:R2:W3:Y:S03]  /*6020*/  MUFU.EX2 R186, R0 ;  /* 0x0000000000ba7308 */ /* 0x0004e60000000800 */
[C---:B------:R-:W-:Y:S08]  /*6030*/  HMMA.16816.F32.BF16 R32, R8.reuse, R96, RZ ;  /* 0x000000600820723c */ /* 0x040ff000000418ff */
[----:B------:R-:W-:Y:S01]  /*6040*/  HMMA.16816.F32.BF16 R40, R8, R116, RZ ;  /* 0x000000740828723c */ /* 0x000fe200000418ff */
[----:B--2---:R-:W-:Y:S01]  /*6050*/  FFMA.FTZ R0, R61, c[0x0][0x23c], -R13 ;  /* 0x00008f003d007a23 */ /* 0x004fe2000001080d */
[----:B---3--:R-:W-:-:S06]  /*6060*/  F2FP.BF16.PACK_AB R4, R186, R220 ;  /* 0x000000dcba04723e */ /* 0x008fcc00000010ff */
[C---:B-1----:R-:W-:Y:S01]  /*6070*/  HMMA.16816.F32.BF16 R16, R8.reuse, R56, RZ ;  /* 0x000000380810723c */ /* 0x042fe200000418ff */
[----:B------:R1:W-:Y:S07]  /*6080*/  MUFU.EX2 R184, R0 ;  /* 0x0000000000b87308 */ /* 0x0003ee0000000800 */
[C---:B------:R-:W-:Y:S08]  /*6090*/  HMMA.16816.F32.BF16 R44, R8.reuse, R124, RZ ;  /* 0x0000007c082c723c */ /* 0x040ff000000418ff */
[----:B------:R-:W-:Y:S01]  /*60a0*/  HMMA.16816.F32.BF16 R28, R8, R84, RZ ;  /* 0x00000054081c723c */ /* 0x000fe200000418ff */
[----:B-1----:R-:W-:-:S04]  /*60b0*/  FFMA.FTZ R0, R60, c[0x0][0x23c], -R13 ;  /* 0x00008f003c007a23 */ /* 0x002fc8000001080d */
[----:B------:R1:W2:Y:S03]  /*60c0*/  MUFU.EX2 R182, R0 ;  /* 0x0000000000b67308 */ /* 0x0002a60000000800 */
[C---:B------:R-:W-:Y:S08]  /*60d0*/  HMMA.16816.F32.BF16 R48, R8.reuse, R128, RZ ;  /* 0x000000800830723c */ /* 0x040ff000000418ff */
[----:B------:R-:W-:Y:S01]  /*60e0*/  HMMA.16816.F32.BF16 R52, R8, R58, RZ ;  /* 0x0000003a0834723c */ /* 0x000fe200000418ff */
[----:B-1----:R-:W-:Y:S01]  /*60f0*/  FFMA.FTZ R0, R90, c[0x0][0x23c], -R12 ;  /* 0x00008f005a007a23 */ /* 0x002fe2000001080c */
[----:B--2---:R-:W-:-:S06]  /*6100*/  F2FP.BF16.PACK_AB R6, R182, R184 ;  /* 0x000000b8b606723e */ /* 0x004fcc00000010ff */
[C---:B------:R-:W-:Y:S01]  /*6110*/  HMMA.16816.F32.BF16 R76, R8.reuse, R74, RZ ;  /* 0x0000004a084c723c */ /* 0x040fe200000418ff */
[----:B------:R1:W-:Y:S07]  /*6120*/  MUFU.EX2 R185, R0 ;  /* 0x0000000000b97308 */ /* 0x0003ee0000000800 */
[C---:B------:R-:W-:Y:S08]  /*6130*/  HMMA.16816.F32.BF16 R140, R8.reuse, R82, RZ ;  /* 0x00000052088c723c */ /* 0x040ff000000418ff */
[----:B------:R-:W-:Y:S01]  /*6140*/  HMMA.16816.F32.BF16 R136, R8, R86, RZ ;  /* 0x000000560888723c */ /* 0x000fe200000418ff */
[----:B-1----:R-:W-:-:S04]  /*6150*/  FFMA.FTZ R0, R71, c[0x0][0x23c], -R12 ;  /* 0x00008f0047007a23 */ /* 0x002fc8000001080c */
[----:B------:R1:W2:Y:S03]  /*6160*/  MUFU.EX2 R187, R0 ;  /* 0x0000000000bb7308 */ /* 0x0002a60000000800 */
[C---:B------:R-:W-:Y:S08]  /*6170*/  HMMA.16816.F32.BF16 R132, R8.reuse, R98, RZ ;  /* 0x000000620884723c */ /* 0x040ff000000418ff */
[C---:B------:R-:W-:Y:S01]  /*6180*/  HMMA.16816.F32.BF16 R120, R8.reuse, R118, RZ ;  /* 0x000000760878723c */ /* 0x040fe200000418ff */
[--C-:B-1----:R-:W-:Y:S01]  /*6190*/  FFMA.FTZ R0, R68, c[0x0][0x23c], -R12.reuse ;  /* 0x00008f0044007a23 */ /* 0x102fe2000001080c */
[----:B--2---:R-:W-:Y:S01]  /*61a0*/  F2FP.BF16.PACK_AB R5, R187, R185 ;  /* 0x000000b9bb05723e */ /* 0x004fe200000010ff */
[----:B------:R-:W1:Y:S05]  /*61b0*/  LDSM.16.MT88.4 R68, [R222+0xc800] ;  /* 0x00c80000de44783b */ /* 0x000e6a0000004200 */
[C---:B------:R-:W-:Y:S01]  /*61c0*/  HMMA.16816.F32.BF16 R60, R8.reuse, R126, RZ ;  /* 0x0000007e083c723c */ /* 0x040fe200000418ff */
[----:B------:R2:W-:Y:S07]  /*61d0*/  MUFU.EX2 R228, R0 ;  /* 0x0000000000e47308 */ /* 0x0005ee0000000800 */
[----:B------:R-:W-:Y:S01]  /*61e0*/  HMMA.16816.F32.BF16 R36, R8, R130, RZ ;  /* 0x000000820824723c */ /* 0x000fe200000418ff */
[----:B--2---:R-:W-:-:S02]  /*61f0*/  FFMA.FTZ R0, R88, c[0x0][0x23c], -R12 ;  /* 0x00008f0058007a23 */ /* 0x004fc4000001080c */
[----:B------:R-:W-:Y:S02]  /*6200*/  LDSM.16.MT88.4 R88, [R223+0xe800] ;  /* 0x00e80000df58783b */ /* 0x000fe40000004200 */
[----:B------:R2:W3:Y:S02]  /*6210*/  MUFU.EX2 R181, R0 ;  /* 0x0000000000b57308 */ /* 0x0004e40000000800 */
[----:B--2---:R-:W-:Y:S02]  /*6220*/  FMNMX.FTZ R0, R166, R2, !PT ;  /* 0x00000002a6007209 */ /* 0x004fe40007810000 */
[----:B---3--:R-:W-:Y:S02]  /*6230*/  F2FP.BF16.PACK_AB R7, R181, R228 ;  /* 0x000000e4b507723e */ /* 0x008fe400000010ff */
[----:B------:R-:W-:-:S04]  /*6240*/  FMNMX.FTZ R0, R164, R0, !PT ;  /* 0x00000000a4007209 */ /* 0x000fc80007810000 */
[----:B------:R-:W-:Y:S01]  /*6250*/  FMNMX.FTZ R0, R150, R0, !PT ;  /* 0x0000000096007209 */ /* 0x000fe20007810000 */
[----:B-1----:R-:W-:Y:S03]  /*6260*/  HMMA.16816.F32.BF16 R196, R4, R68, R20 ;  /* 0x0000004404c4723c */ /* 0x002fe60000041814 */
        /* <DEDUP_REMOVED lines=8> */
[C---:B------:R-:W-:Y:S01]  /*62f0*/  HMMA.16816.F32.BF16 R24, R4.reuse, R92, R40 ;  /* 0x0000005c0418723c */ /* 0x040fe20000041828 */
[----:B------:R-:W-:Y:S02]  /*6300*/  FMNMX.FTZ R0, R180, R169, !PT ;  /* 0x000000a9b4007209 */ /* 0x000fe40007810000 */
[----:B------:R-:W-:Y:S02]  /*6310*/  FMNMX.FTZ R2, R152, R2, !PT ;  /* 0x0000000298027209 */ /* 0x000fe40007810000 */
[----:B------:R-:W-:Y:S02]  /*6320*/  FMNMX.FTZ R0, R168, R0, !PT ;  /* 0x00000000a8007209 */ /* 0x000fe40007810000 */
[----:B------:R-:W-:Y:S01]  /*6330*/  FMNMX.FTZ R2, R216, R2, !PT ;  /* 0x00000002d8027209 */ /* 0x000fe20007810000 */
[----:B------:R-:W-:Y:S01]  /*6340*/  HMMA.16816.F32.BF16 R188, R4, R64, R16 ;  /* 0x0000004004bc723c */ /* 0x000fe20000041810 */
[----:B------:R-:W-:-:S02]  /*6350*/  FMNMX.FTZ R0, R165, R0, !PT ;  /* 0x00000000a5007209 */ /* 0x000fc40007810000 */
[----:B------:R-:W-:Y:S02]  /*6360*/  FMNMX.FTZ R2, R209, R2, !PT ;  /* 0x00000002d1027209 */ /* 0x000fe40007810000 */
[----:B------:R-:W-:Y:S02]  /*6370*/  FMNMX.FTZ R0, R151, R0, !PT ;  /* 0x0000000097007209 */ /* 0x000fe40007810000 */
[----:B------:R-:W-:Y:S01]  /*6380*/  FMNMX.FTZ R8, R206, R2, !PT ;  /* 0x00000002ce087209 */ /* 0x000fe20007810000 */
[----:B------:R-:W-:Y:S01]  /*6390*/  IMAD.MOV.U32 R177, RZ, RZ, R20 ;  /* 0x000000ffffb17224 */ /* 0x000fe200078e0014 */
[----:B------:R-:W-:Y:S01]  /*63a0*/  FMNMX.FTZ R2, R149, R0, !PT ;  /* 0x0000000095027209 */ /* 0x000fe20007810000 */
[C---:B------:R-:W-:Y:S01]  /*63b0*/  HMMA.16816.F32.BF16 R192, R4.reuse, R100, R28 ;  /* 0x0000006404c0723c */ /* 0x040fe2000004181c */
[----:B------:R-:W-:Y:S01]  /*63c0*/  FMNMX.FTZ R0, R204, R8, !PT ;  /* 0x00000008cc007209 */ /* 0x000fe20007810000 */
[----:B------:R-:W-:Y:S01]  /*63d0*/  IMAD.MOV.U32 R179, RZ, RZ, R22 ;  /* 0x000000ffffb37224 */ /* 0x000fe200078e0016 */
[----:B------:R-:W-:Y:S01]  /*63e0*/  FMNMX.FTZ R2, R147, R2, !PT ;  /* 0x0000000293027209 */ /* 0x000fe20007810000 */
[----:B------:R-:W-:Y:S01]  /*63f0*/  IMAD.MOV.U32 R22, RZ, RZ, R186 ;  /* 0x000000ffff167224 */ /* 0x000fe200078e00ba */
[----:B------:R-:W-:Y:S01]  /*6400*/  MOV R32, R21 ;  /* 0x0000001500207202 */ /* 0x000fe20000000f00 */
[----:B------:R-:W1:Y:S01]  /*6410*/  SHFL.BFLY PT, R8, R0, 0x2, 0x1f ;  /* 0x0c401f0000087f89 */ /* 0x000e6200000e0000 */
[----:B------:R-:W-:Y:S01]  /*6420*/  FMNMX.FTZ R2, R146, R2, !PT ;  /* 0x0000000292027209 */ /* 0x000fe20007810000 */
[----:B------:R-:W-:Y:S01]  /*6430*/  IMAD.MOV.U32 R20, RZ, RZ, R27 ;  /* 0x000000ffff147224 */ /* 0x000fe200078e001b */
[----:B------:R-:W-:Y:S01]  /*6440*/  MOV R21, R26 ;  /* 0x0000001a00157202 */ /* 0x000fe20000000f00 */
[----:B------:R-:W-:Y:S01]  /*6450*/  IMAD.MOV.U32 R18, RZ, RZ, R24 ;  /* 0x000000ffff127224 */ /* 0x000fe200078e0018 */
[----:B------:R-:W-:Y:S01]  /*6460*/  MOV R19, R25 ;  /* 0x0000001900137202 */ /* 0x000fe20000000f00 */
[----:B------:R-:W-:Y:S01]  /*6470*/  HMMA.16816.F32.BF16 R76, R4, R70, R76 ;  /* 0x00000046044c723c */ /* 0x000fe2000004184c */
[----:B------:R-:W-:-:S02]  /*6480*/  FMNMX.FTZ R2, R174, R2, !PT ;  /* 0x00000002ae027209 */ /* 0x000fc40007810000 */
[----:B------:R-:W-:Y:S02]  /*6490*/  MOV R178, R23 ;  /* 0x0000001700b27202 */ /* 0x000fe40000000f00 */
[----:B------:R-:W-:Y:S02]  /*64a0*/  FMNMX.FTZ R2, R159, R2, !PT ;  /* 0x000000029f027209 */ /* 0x000fe40007810000 */
[----:B------:R-:W-:Y:S01]  /*64b0*/  MOV R23, R187 ;  /* 0x000000bb00177202 */ /* 0x000fe20000000f00 */
[----:B------:R-:W-:Y:S01]  /*64c0*/  HMMA.16816.F32.BF16 R24, R4, R108, R44 ;  /* 0x0000006c0418723c */ /* 0x000fe2000004182c */
[----:B------:R-:W-:-:S03]  /*64d0*/  FMNMX.FTZ R2, R156, R2, !PT ;  /* 0x000000029c027209 */ /* 0x000fc60007810000 */
[----:B------:R-:W-:Y:S01]  /*64e0*/  MOV R17, R195 ;  /* 0x000000c300117202 */ /* 0x000fe20000000f00 */
[----:B------:R-:W-:Y:S01]  /*64f0*/  IMAD.MOV.U32 R16, RZ, RZ, R192 ;  /* 0x000000ffff107224 */ /* 0x000fe200078e00c0 */
[----:B------:R-:W-:Y:S01]  /*6500*/  FMNMX.FTZ R2, R153, R2, !PT ;  /* 0x0000000299027209 */ /* 0x000fe20007810000 */
[----:B------:R-:W-:Y:S01]  /*6510*/  IMAD.MOV.U32 R11, RZ, RZ, R194 ;  /* 0x000000ffff0b7224 */ /* 0x000fe200078e00c2 */
[----:B------:R-:W-:Y:S01]  /*6520*/  MOV R14, R193 ;  /* 0x000000c1000e7202 */ /* 0x000fe20000000f00 */
[----:B------:R-:W-:Y:S01]  /*6530*/  HMMA.16816.F32.BF16 R140, R4, R106, R140 ;  /* 0x0000006a048c723c */ /* 0x000fe2000004188c */
[----:B------:R-:W-:Y:S01]  /*6540*/  FMNMX.FTZ R2, R218, R2, !PT ;  /* 0x00000002da027209 */ /* 0x000fe20007810000 */
[----:B------:R-:W-:Y:S01]  /*6550*/  IMAD.MOV.U32 R33, RZ, RZ, R17 ;  /* 0x000000ffff217224 */ /* 0x000fe200078e0011 */
[----:B-1----:R-:W-:Y:S01]  /*6560*/  FMNMX.FTZ R0, R0, R8, !PT ;  /* 0x0000000800007209 */ /* 0x002fe20007810000 */
[----:B------:R-:W-:Y:S01]  /*6570*/  IMAD.MOV.U32 R35, RZ, RZ, R14 ;  /* 0x000000ffff237224 */ /* 0x000fe200078e000e */
[----:B------:R-:W-:-:S02]  /*6580*/  FMNMX.FTZ R2, R211, R2, !PT ;  /* 0x00000002d3027209 */ /* 0x000fc40007810000 */
[----:B------:R-:W-:Y:S01]  /*6590*/  MOV R43, R11 ;  /* 0x0000000b002b7202 */ /* 0x000fe20000000f00 */
[----:B------:R-:W1:Y:S01]  /*65a0*/  SHFL.BFLY PT, R9, R0, 0x1, 0x1f ;  /* 0x0c201f0000097f89 */ /* 0x000e6200000e0000 */
[----:B------:R-:W-:Y:S01]  /*65b0*/  FMNMX.FTZ R2, R208, R2, !PT ;  /* 0x00000002d0027209 */ /* 0x000fe20007810000 */
[C---:B------:R-:W-:Y:S01]  /*65c0*/  HMMA.16816.F32.BF16 R136, R4.reuse, R102, R136 ;  /* 0x000000660488723c */ /* 0x040fe20000041888 */
[----:B------:R-:W-:Y:S02]  /*65d0*/  MOV R46, R22 ;  /* 0x00000016002e7202 */ /* 0x000fe40000000f00 */
[----:B------:R-:W-:Y:S02]  /*65e0*/  FMNMX.FTZ R8, R205, R2, !PT ;  /* 0x00000002cd087209 */ /* 0x000fe40007810000 */
[----:B------:R-:W-:Y:S01]  /*65f0*/  MOV R244, R24 ;  /* 0x0000001800f47202 */ /* 0x000fe20000000f00 */
[----:B------:R-:W-:Y:S01]  /*6600*/  IMAD.MOV.U32 R239, RZ, RZ, R25 ;  /* 0x000000ffffef7224 */ /* 0x000fe200078e0019 */
[----:B------:R-:W-:Y:S01]  /*6610*/  MOV R238, R26 ;  /* 0x0000001a00ee7202 */ /* 0x000fe20000000f00 */
[----:B------:R-:W-:Y:S01]  /*6620*/  IMAD.MOV.U32 R237, RZ, RZ, R27 ;  /* 0x000000ffffed7224 */ /* 0x000fe200078e001b */
[----:B------:R-:W2:Y:S01]  /*6630*/  SHFL.BFLY PT, R10, R8, 0x2, 0x1f ;  /* 0x0c401f00080a7f89 */ /* 0x000ea200000e0000 */
[----:B------:R-:W-:Y:S01]  /*6640*/  HMMA.16816.F32.BF16 R24, R4, R88, R48 ;  /* 0x000000580418723c */ /* 0x000fe20000041830 */
[----:B------:R-:W-:-:S06]  /*6650*/  MOV R34, R16 ;  /* 0x0000001000227202 */ /* 0x000fcc0000000f00 */
[----:B------:R-:W-:Y:S01]  /*6660*/  IMAD.MOV.U32 R51, RZ, RZ, R23 ;  /* 0x000000ffff337224 */ /* 0x000fe200078e0017 */
[----:B------:R-:W-:Y:S01]  /*6670*/  HMMA.16816.F32.BF16 R192, R4, R114, R132 ;  /* 0x0000007204c0723c */ /* 0x000fe20000041884 */
[----:B------:R-:W-:Y:S01]  /*6680*/  IMAD.MOV.U32 R49, RZ, RZ, R19 ;  /* 0x000000ffff317224 */ /* 0x000fe200078e0013 */
[----:B------:R-:W-:-:S05]  /*6690*/  MOV R50, R183 ;  /* 0x000000b700327202 */ /* 0x000fca0000000f00 */
[----:B------:R-:W-:Y:S01]  /*66a0*/  IMAD.MOV.U32 R134, RZ, RZ, R21 ;  /* 0x000000ffff867224 */ /* 0x000fe200078e0015 */
[----:B------:R-:W-:Y:S01]  /*66b0*/  HMMA.16816.F32.BF16 R240, R4, R94, R120 ;  /* 0x0000005e04f0723c */ /* 0x000fe20000041878 */
[----:B------:R-:W-:Y:S01]  /*66c0*/  MOV R135, R20 ;  /* 0x0000001400877202 */ /* 0x000fe20000000f00 */
[----:B------:R-:W-:Y:S01]  /*66d0*/  IMAD.MOV.U32 R132, RZ, RZ, R182 ;  /* 0x000000ffff847224 */ /* 0x000fe200078e00b6 */
[----:B------:R-:W-:-:S04]  /*66e0*/  MOV R133, R18 ;  /* 0x0000001200857202 */ /* 0x000fc80000000f00 */
[----:B------:R-:W-:Y:S01]  /*66f0*/  MOV R123, R181 ;  /* 0x000000b5007b7202 */ /* 0x000fe20000000f00 */
[----:B------:R-:W-:Y:S01]  /*6700*/  IMAD.MOV.U32 R235, RZ, RZ, R25 ;  /* 0x000000ffffeb7224 */ /* 0x000fe200078e0019 */
[----:B------:R-:W-:Y:S01]  /*6710*/  MOV R25, R172 ;  /* 0x000000ac00197202 */ /* 0x000fe20000000f00 */
[----:B------:R-:W-:Y:S01]  /*6720*/  IMAD.MOV.U32 R233, RZ, RZ, R27 ;  /* 0x000000ffffe97224 */ /* 0x000fe200078e001b */
[----:B-1----:R-:W-:Y:S01]  /*6730*/  FMNMX.FTZ R172, R0, R9, !PT ;  /* 0x0000000900ac7209 */ /* 0x002fe20007810000 */
[C---:B------:R-:W-:Y:S01]  /*6740*/  HMMA.16816.F32.BF16 R212, R4.reuse, R110, R60 ;  /* 0x0000006e04d4723c */ /* 0x040fe2000004183c */
[----:B--2---:R-:W-:Y:S01]  /*6750*/  FMNMX.FTZ R0, R8, R10, !PT ;  /* 0x0000000a08007209 */ /* 0x004fe20007810000 */
[----:B------:R-:W-:Y:S01]  /*6760*/  IMAD.MOV.U32 R42, RZ, RZ, R25 ;  /* 0x000000ffff2a7224 */ /* 0x000fe200078e0019 */
[C---:B------:R-:W-:Y:S01]  /*6770*/  FSETP.NEU.FTZ.AND P1, PT, R172.reuse, -INF , PT ;  /* 0xff800000ac00780b */ /* 0x040fe20003f3d000 */
[----:B------:R-:W-:Y:S01]  /*6780*/  FMUL.FTZ R2, R172, c[0x0][0x23c] ;  /* 0x00008f00ac027a20 */ /* 0x000fe20000410000 */
[----:B------:R-:W-:Y:S01]  /*6790*/  MOV R234, R26 ;  /* 0x0000001a00ea7202 */ /* 0x000fe20000000f00 */
[----:B------:R-:W-:Y:S01]  /*67a0*/  IMAD.MOV.U32 R26, RZ, RZ, R184 ;  /* 0x000000ffff1a7224 */ /* 0x000fe200078e00b8 */
[----:B------:R-:W-:Y:S01]  /*67b0*/  MOV R27, R185 ;  /* 0x000000b9001b7202 */ /* 0x000fe20000000f00 */
[----:B------:R-:W-:Y:S01]  /*67c0*/  HMMA.16816.F32.BF16 R248, R4, R90, R36 ;  /* 0x0000005a04f8723c */ /* 0x000fe20000041824 */
[----:B------:R-:W-:-:S02]  /*67d0*/  FSEL R2, R2, RZ, P1 ;  /* 0x000000ff02027208 */ /* 0x000fc40000800000 */
[----:B------:R-:W-:Y:S01]  /*67e0*/  MOV R236, R24 ;  /* 0x0000001800ec7202 */ /* 0x000fe20000000f00 */
[----:B------:R-:W-:Y:S01]  /*67f0*/  IMAD.MOV.U32 R24, RZ, RZ, R15 ;  /* 0x000000ffff187224 */ /* 0x000fe200078e000f */
[----:B------:R-:W-:Y:S01]  /*6800*/  MOV R41, R26 ;  /* 0x0000001a00297202 */ /* 0x000fe20000000f00 */
[----:B------:R-:W-:Y:S02]  /*6810*/  IMAD.MOV.U32 R47, RZ, RZ, R27 ;  /* 0x000000ffff2f7224 */ /* 0x000fe400078e001b */
[----:B------:R-:W-:Y:S01]  /*6820*/  HMMA.16816.F32.BF16 R184, R4, R66, R52 ;  /* 0x0000004204b8723c */ /* 0x000fe20000041834 */
[----:B------:R-:W1:Y:S06]  /*6830*/  SHFL.BFLY PT, R5, R0, 0x1, 0x1f ;  /* 0x0c201f0000057f89 */ /* 0x000e6c00000e0000 */
[----:B------:R-:W-:-:S04]  /*6840*/  FFMA.FTZ R4, R170, c[0x0][0x23c], -R2 ;  /* 0x00008f00aa047a23 */ /* 0x000fc80000010802 */
[----:B------:R2:W-:Y:S01]  /*6850*/  MUFU.EX2 R40, R4 ;  /* 0x0000000400287308 */ /* 0x0005e20000000800 */
[----:B-1----:R-:W-:Y:S01]  /*6860*/  FMNMX.FTZ R170, R0, R5, !PT ;  /* 0x0000000500aa7209 */ /* 0x002fe20007810000 */
[--C-:B------:R-:W-:Y:S02]  /*6870*/  FFMA.FTZ R0, R148, c[0x0][0x23c], -R2.reuse ;  /* 0x00008f0094007a23 */ /* 0x100fe40000010802 */
[----:B--2---:R-:W-:Y:S01]  /*6880*/  FFMA.FTZ R4, R167, c[0x0][0x23c], -R2 ;  /* 0x00008f00a7047a23 */ /* 0x004fe20000010802 */
[----:B------:R-:W-:-:S03]  /*6890*/  FSETP.NEU.FTZ.AND P1, PT, R170, -INF , PT ;  /* 0xff800000aa00780b */ /* 0x000fc60003f3d000 */
[----:B------:R1:W-:Y:S08]  /*68a0*/  MUFU.EX2 R45, R0 ;  /* 0x00000000002d7308 */ /* 0x0003f00000000800 */
[----:B------:R2:W3:Y:S01]  /*68b0*/  MUFU.EX2 R15, R4 ;  /* 0x00000004000f7308 */ /* 0x0004e20000000800 */
[----:B-1----:R-:W-:-:S05]  /*68c0*/  FMUL.FTZ R0, R170, c[0x0][0x23c] ;  /* 0x00008f00aa007a20 */ /* 0x002fca0000410000 */
[----:B------:R-:W-:Y:S01]  /*68d0*/  FSEL R0, R0, RZ, P1 ;  /* 0x000000ff00007208 */ /* 0x000fe20000800000 */
[----:B--2---:R-:W-:Y:S01]  /*68e0*/  FFMA.FTZ R4, R166, c[0x0][0x23c], -R2 ;  /* 0x00008f00a6047a23 */ /* 0x004fe20000010802 */
[----:B---3--:R-:W-:-:S03]  /*68f0*/  F2FP.BF16.PACK_AB R8, R15, R40 ;  /* 0x000000280f08723e */ /* 0x008fc600000010ff */
[----:B------:R1:W-:Y:S02]  /*6900*/  MUFU.EX2 R44, R4 ;  /* 0x00000004002c7308 */ /* 0x0003e40000000800 */
[----:B-1----:R-:W-:-:S06]  /*6910*/  FFMA.FTZ R4, R164, c[0x0][0x23c], -R2 ;  /* 0x00008f00a4047a23 */ /* 0x002fcc0000010802 */
[----:B------:R1:W2:Y:S02]  /*6920*/  MUFU.EX2 R225, R4 ;  /* 0x0000000400e17308 */ /* 0x0002a40000000800 */
[----:B-1----:R-:W-:Y:S01]  /*6930*/  FFMA.FTZ R4, R150, c[0x0][0x23c], -R2 ;  /* 0x00008f0096047a23 */ /* 0x002fe20000010802 */
[----:B--2---:R-:W-:-:S05]  /*6940*/  F2FP.BF16.PACK_AB R10, R225, R44 ;  /* 0x0000002ce10a723e */ /* 0x004fca00000010ff */
[----:B------:R1:W-:Y:S02]  /*6950*/  MUFU.EX2 R121, R4 ;  /* 0x0000000400797308 */ /* 0x0003e40000000800 */
[----:B-1----:R-:W-:-:S06]  /*6960*/  FFMA.FTZ R4, R145, c[0x0][0x23c], -R2 ;  /* 0x00008f0091047a23 */ /* 0x002fcc0000010802 */
[----:B------:R1:W-:Y:S02]  /*6970*/  MUFU.EX2 R227, R4 ;  /* 0x0000000400e37308 */ /* 0x0003e40000000800 */
[----:B-1----:R-:W-:-:S06]  /*6980*/  FFMA.FTZ R4, R144, c[0x0][0x23c], -R2 ;  /* 0x00008f0090047a23 */ /* 0x002fcc0000010802 */
[----:B------:R1:W2:Y:S02]  /*6990*/  MUFU.EX2 R122, R4 ;  /* 0x00000004007a7308 */ /* 0x0002a40000000800 */
[----:B-1----:R-:W-:Y:S01]  /*69a0*/  FFMA.FTZ R4, R180, c[0x0][0x23c], -R0 ;  /* 0x00008f00b4047a23 */ /* 0x002fe20000010800 */
[----:B--2---:R-:W-:-:S05]  /*69b0*/  F2FP.BF16.PACK_AB R6, R122, R227 ;  /* 0x000000e37a06723e */ /* 0x004fca00000010ff */
[----:B------:R1:W-:Y:S02]  /*69c0*/  MUFU.EX2 R252, R4 ;  /* 0x0000000400fc7308 */ /* 0x0003e40000000800 */
[----:B-1----:R-:W-:Y:S01]  /*69d0*/  FFMA.FTZ R4, R169, c[0x0][0x23c], -R0 ;  /* 0x00008f00a9047a23 */ /* 0x002fe20000010800 */
[----:B------:R-:W-:-:S05]  /*69e0*/  MOV R169, R24 ;  /* 0x0000001800a97202 */ /* 0x000fca0000000f00 */
        /* <DEDUP_REMOVED lines=10> */
[----:B------:R-:W-:Y:S01]  /*6a90*/  MOV R56, R33 ;  /* 0x0000002100387202 */ /* 0x000fe20000000f00 */
[----:B------:R-:W-:Y:S01]  /*6aa0*/  HMMA.16816.F32.BF16 R16, R8, R72, RZ ;  /* 0x000000480810723c */ /* 0x000fe200000418ff */
[----:B------:R-:W-:-:S02]  /*6ab0*/  IMAD.MOV.U32 R57, RZ, RZ, R32 ;  /* 0x000000ffff397224 */ /* 0x000fc400078e0020 */
[----:B-1----:R-:W-:-:S04]  /*6ac0*/  FFMA.FTZ R4, R149, c[0x0][0x23c], -R0 ;  /* 0x00008f0095047a23 */ /* 0x002fc80000010800 */
[----:B------:R-:W-:Y:S01]  /*6ad0*/  MOV R72, R35 ;  /* 0x0000002300487202 */ /* 0x000fe20000000f00 */
[----:B------:R1:W2:Y:S01]  /*6ae0*/  MUFU.EX2 R39, R4 ;  /* 0x0000000400277308 */ /* 0x0002a20000000800 */
[----:B------:R-:W-:Y:S01]  /*6af0*/  HMMA.16816.F32.BF16 R28, R8, R80, RZ ;  /* 0x00000050081c723c */ /* 0x000fe200000418ff */
[----:B------:R-:W-:-:S06]  /*6b00*/  IMAD.MOV.U32 R73, RZ, RZ, R43 ;  /* 0x000000ffff497224 */ /* 0x000fcc00078e002b */
[----:B------:R-:W-:Y:S01]  /*6b10*/  MOV R80, R132 ;  /* 0x0000008400507202 */ /* 0x000fe20000000f00 */
[----:B------:R-:W-:Y:S01]  /*6b20*/  HMMA.16816.F32.BF16 R24, R8, R84, RZ ;  /* 0x000000540818723c */ /* 0x000fe200000418ff */
[----:B-1----:R-:W-:Y:S01]  /*6b30*/  FFMA.FTZ R4, R147, c[0x0][0x23c], -R0 ;  /* 0x00008f0093047a23 */ /* 0x002fe20000010800 */
[----:B--2---:R-:W-:-:S05]  /*6b40*/  F2FP.BF16.PACK_AB R5, R39, R48 ;  /* 0x000000302705723e */ /* 0x004fca00000010ff */
[----:B------:R-:W-:Y:S01]  /*6b50*/  IMAD.MOV.U32 R85, RZ, RZ, R34 ;  /* 0x000000ffff557224 */ /* 0x000fe200078e0022 */
[----:B------:R-:W-:Y:S01]  /*6b60*/  MOV R84, R40 ;  /* 0x0000002800547202 */ /* 0x000fe20000000f00 */
[----:B------:R1:W-:Y:S01]  /*6b70*/  MUFU.EX2 R37, R4 ;  /* 0x0000000400257308 */ /* 0x0003e20000000800 */
[----:B------:R-:W-:Y:S01]  /*6b80*/  HMMA.16816.F32.BF16 R32, R8, R82, RZ ;  /* 0x000000520820723c */ /* 0x000fe200000418ff */
[----:B-1----:R-:W-:-:S06]  /*6b90*/  FFMA.FTZ R4, R146, c[0x0][0x23c], -R0 ;  /* 0x00008f0092047a23 */ /* 0x002fcc0000010800 */
[----:B------:R1:W2:Y:S02]  /*6ba0*/  MUFU.EX2 R36, R4 ;  /* 0x0000000400247308 */ /* 0x0002a40000000800 */
[----:B-1----:R-:W-:Y:S01]  /*6bb0*/  F2FP.BF16.PACK_AB R4, R45, R121 ;  /* 0x000000792d04723e */ /* 0x002fe200000010ff */
[----:B--2---:R-:W-:Y:S01]  /*6bc0*/  IMAD.MOV.U32 R81, RZ, RZ, R36 ;  /* 0x000000ffff517224 */ /* 0x004fe200078e0024 */
[----:B------:R-:W-:-:S07]  /*6bd0*/  F2FP.BF16.PACK_AB R7, R36, R37 ;  /* 0x000000252407723e */ /* 0x000fce00000010ff */
[C---:B------:R-:W-:Y:S07]  /*6be0*/  HMMA.16816.F32.BF16 R180, R4.reuse, R64, R20 ;  /* 0x0000004004b4723c */ /* 0x040fee0000041814 */
[----:B------:R-:W-:Y:S01]  /*6bf0*/  MOV R65, R42 ;  /* 0x0000002a00417202 */ /* 0x000fe20000000f00 */
[----:B------:R-:W-:Y:S01]  /*6c00*/  HMMA.16816.F32.BF16 R52, R4, R68, R16 ;  /* 0x000000440434723c */ /* 0x000fe20000041810 */
[----:B------:R-:W-:-:S07]  /*6c10*/  IMAD.MOV.U32 R64, RZ, RZ, R37 ;  /* 0x000000ffff407224 */ /* 0x000fce00078e0025 */
[C---:B------:R-:W-:Y:S07]  /*6c20*/  HMMA.16816.F32.BF16 R20, R8.reuse, R96, RZ ;  /* 0x000000600814723c */ /* 0x040fee00000418ff */
[----:B------:R-:W-:Y:S01]  /*6c30*/  MOV R97, R122 ;  /* 0x0000007a00617202 */ /* 0x000fe20000000f00 */
[----:B------:R-:W-:Y:S01]  /*6c40*/  HMMA.16816.F32.BF16 R16, R8, R116, RZ ;  /* 0x000000740810723c */ /* 0x000fe200000418ff */
[----:B------:R-:W-:-:S06]  /*6c50*/  IMAD.MOV.U32 R96, RZ, RZ, R123 ;  /* 0x000000ffff607224 */ /* 0x000fcc00078e007b */
[----:B------:R-:W-:Y:S01]  /*6c60*/  IMAD.MOV.U32 R116, RZ, RZ, R44 ;  /* 0x000000ffff747224 */ /* 0x000fe200078e002c */
[----:B------:R-:W-:Y:S01]  /*6c70*/  HMMA.16816.F32.BF16 R60, R4, R104, R28 ;  /* 0x00000068043c723c */ /* 0x000fe2000004181c */
[----:B------:R-:W-:-:S06]  /*6c80*/  MOV R117, R41 ;  /* 0x0000002900757202 */ /* 0x000fcc0000000f00 */
[----:B------:R-:W-:Y:S01]  /*6c90*/  IMAD.MOV.U32 R105, RZ, RZ, R121 ;  /* 0x000000ffff697224 */ /* 0x000fe200078e0079 */
[----:B------:R-:W-:Y:S01]  /*6ca0*/  HMMA.16816.F32.BF16 R28, R8, R58, RZ ;  /* 0x0000003a081c723c */ /* 0x000fe200000418ff */
[----:B------:R-:W-:-:S06]  /*6cb0*/  IMAD.MOV.U32 R104, RZ, RZ, R133 ;  /* 0x000000ffff687224 */ /* 0x000fcc00078e0085 */
[----:B------:R-:W-:Y:S01]  /*6cc0*/  MOV R59, R50 ;  /* 0x00000032003b7202 */ /* 0x000fe20000000f00 */
[----:B------:R-:W-:Y:S01]  /*6cd0*/  HMMA.16816.F32.BF16 R120, R4, R100, R24 ;  /* 0x000000640478723c */ /* 0x000fe20000041818 */
[----:B------:R-:W-:-:S06]  /*6ce0*/  IMAD.MOV.U32 R58, RZ, RZ, R51 ;  /* 0x000000ffff3a7224 */ /* 0x000fcc00078e0033 */
[----:B------:R-:W-:Y:S01]  /*6cf0*/  MOV R100, R134 ;  /* 0x0000008600647202 */ /* 0x000fe20000000f00 */
[----:B------:R-:W-:Y:S01]  /*6d00*/  IMAD.MOV.U32 R101, RZ, RZ, R135 ;  /* 0x000000ffff657224 */ /* 0x000fe200078e0087 */
[C---:B------:R-:W-:Y:S07]  /*6d10*/  HMMA.16816.F32.BF16 R164, R4.reuse, R92, R16 ;  /* 0x0000005c04a4723c */ /* 0x040fee0000041810 */
[----:B------:R-:W-:Y:S01]  /*6d20*/  MOV R93, R49 ;  /* 0x00000031005d7202 */ /* 0x000fe20000000f00 */
[----:B------:R-:W-:Y:S01]  /*6d30*/  HMMA.16816.F32.BF16 R132, R4, R112, R20 ;  /* 0x000000700484723c */ /* 0x000fe20000041814 */
[----:B------:R-:W-:-:S06]  /*6d40*/  IMAD.MOV.U32 R92, RZ, RZ, R48 ;  /* 0x000000ffff5c7224 */ /* 0x000fcc00078e0030 */
[----:B------:R-:W-:Y:S01]  /*6d50*/  MOV R113, R47 ;  /* 0x0000002f00717202 */ /* 0x000fe20000000f00 */
[----:B------:R-:W-:Y:S01]  /*6d60*/  HMMA.16816.F32.BF16 R20, R8, R124, RZ ;  /* 0x0000007c0814723c */ /* 0x000fe200000418ff */
[----:B------:R-:W-:-:S07]  /*6d70*/  IMAD.MOV.U32 R112, RZ, RZ, R38 ;  /* 0x000000ffff707224 */ /* 0x000fce00078e0026 */
[C---:B------:R-:W-:Y:S07]  /*6d80*/  HMMA.16816.F32.BF16 R16, R8.reuse, R128, RZ ;  /* 0x000000800810723c */ /* 0x040fee00000418ff */
[----:B------:R-:W-:Y:S01]  /*6d90*/  MOV R129, R45 ;  /* 0x0000002d00817202 */ /* 0x000fe20000000f00 */
[----:B------:R-:W-:Y:S01]  /*6da0*/  HMMA.16816.F32.BF16 R24, R8, R74, RZ ;  /* 0x0000004a0818723c */ /* 0x000fe200000418ff */
[----:B------:R-:W-:-:S06]  /*6db0*/  IMAD.MOV.U32 R128, RZ, RZ, R39 ;  /* 0x000000ffff807224 */ /* 0x000fcc00078e0027 */
[----:B------:R-:W-:Y:S01]  /*6dc0*/  MOV R75, R46 ;  /* 0x0000002e004b7202 */ /* 0x000fe20000000f00 */
[C---:B------:R-:W-:Y:S08]  /*6dd0*/  HMMA.16816.F32.BF16 R148, R4.reuse, R108, R20 ;  /* 0x0000006c0494723c */ /* 0x040ff00000041814 */
[C---:B------:R-:W-:Y:S08]  /*6de0*/  HMMA.16816.F32.BF16 R144, R4.reuse, R88, R16 ;  /* 0x000000580490723c */ /* 0x040ff00000041810 */
[C---:B------:R-:W-:Y:S08]  /*6df0*/  HMMA.16816.F32.BF16 R44, R4.reuse, R66, R28 ;  /* 0x00000042042c723c */ /* 0x040ff0000004181c */
[----:B------:R-:W-:Y:S08]  /*6e00*/  HMMA.16816.F32.BF16 R68, R4, R70, R24 ;  /* 0x000000460444723c */ /* 0x000ff00000041818 */
[C---:B------:R-:W-:Y:S08]  /*6e10*/  HMMA.16816.F32.BF16 R28, R8.reuse, R86, RZ ;  /* 0x00000056081c723c */ /* 0x040ff000000418ff */
[C---:B------:R-:W-:Y:S08]  /*6e20*/  HMMA.16816.F32.BF16 R24, R8.reuse, R98, RZ ;  /* 0x000000620818723c */ /* 0x040ff000000418ff */
[C---:B------:R-:W-:Y:S08]  /*6e30*/  HMMA.16816.F32.BF16 R20, R8.reuse, R118, RZ ;  /* 0x000000760814723c */ /* 0x040ff000000418ff */
[C---:B------:R-:W-:Y:S07]  /*6e40*/  HMMA.16816.F32.BF16 R16, R8.reuse, R126, RZ ;  /* 0x0000007e0810723c */ /* 0x040fee00000418ff */
[----:B------:R-:W-:Y:S01]  /*6e50*/  MOV R127, R84 ;  /* 0x00000054007f7202 */ /* 0x000fe20000000f00 */
[----:B------:R-:W-:Y:S08]  /*6e60*/  HMMA.16816.F32.BF16 R8, R8, R130, RZ ;  /* 0x000000820808723c */ /* 0x000ff000000418ff */
[C---:B------:R-:W-:Y:S08]  /*6e70*/  HMMA.16816.F32.BF16 R40, R4.reuse, R102, R28 ;  /* 0x000000660428723c */ /* 0x040ff0000004181c */
[C---:B------:R-:W-:Y:S07]  /*6e80*/  HMMA.16816.F32.BF16 R32, R4.reuse, R106, R32 ;  /* 0x0000006a0420723c */ /* 0x040fee0000041820 */
[----:B------:R-:W-:Y:S01]  /*6e90*/  IMAD.MOV.U32 R106, RZ, RZ, R73 ;  /* 0x000000ffff6a7224 */ /* 0x000fe200078e0049 */
[----:B------:R-:W-:Y:S01]  /*6ea0*/  HMMA.16816.F32.BF16 R24, R4, R114, R24 ;  /* 0x000000720418723c */ /* 0x000fe20000041818 */
[----:B------:R-:W-:-:S06]  /*6eb0*/  MOV R107, R56 ;  /* 0x00000038006b7202 */ /* 0x000fcc0000000f00 */
[----:B------:R-:W-:Y:S01]  /*6ec0*/  IMAD.MOV.U32 R114, RZ, RZ, R178 ;  /* 0x000000ffff727224 */ /* 0x000fe200078e00b2 */
[C---:B------:R-:W-:Y:S01]  /*6ed0*/  HMMA.16816.F32.BF16 R48, R4.reuse, R94, R20 ;  /* 0x0000005e0430723c */ /* 0x040fe20000041814 */
[----:B------:R-:W-:Y:S07]  /*6ee0*/  LDSM.16.MT88.4 R20, [R222+0xd000] ;  /* 0x00d00000de14783b */ /* 0x000fee0000004200 */
[C---:B------:R-:W-:Y:S01]  /*6ef0*/  HMMA.16816.F32.BF16 R36, R4.reuse, R110, R16 ;  /* 0x0000006e0424723c */ /* 0x040fe20000041810 */
[----:B------:R-:W1:Y:S06]  /*6f00*/  LDSM.16.MT88.4 R16, [R221+0xd000] ;  /* 0x00d00000dd10783b */ /* 0x000e6c0000004200 */
[----:B------:R-:W-:Y:S01]  /*6f10*/  MOV R111, R179 ;  /* 0x000000b3006f7202 */ /* 0x000fe20000000f00 */
[----:B------:R-:W-:Y:S07]  /*6f20*/  HMMA.16816.F32.BF16 R28, R4, R90, R8 ;  /* 0x0000005a041c723c */ /* 0x000fee0000041808 */
[----:B------:R-:W-:-:S04]  /*6f30*/  FFMA.FTZ R4, R173, c[0x0][0x23c], -R2 ;  /* 0x00008f00ad047a23 */ /* 0x000fc80000010802 */
[----:B------:R2:W-:Y:S02]  /*6f40*/  MUFU.EX2 R74, R4 ;  /* 0x00000004004a7308 */ /* 0x0005e40000000800 */
[----:B--2---:R-:W-:Y:S02]  /*6f50*/  FFMA.FTZ R4, R157, c[0x0][0x23c], -R2 ;  /* 0x00008f009d047a23 */ /* 0x004fe40000010802 */
[----:B------:R-:W-:-:S04]  /*6f60*/  IMAD.MOV.U32 R157, RZ, RZ, R57 ;  /* 0x000000ffff9d7224 */ /* 0x000fc800078e0039 */
[----:B------:R2:W-:Y:S02]  /*6f70*/  MUFU.EX2 R99, R4 ;  /* 0x0000000400637308 */ /* 0x0005e40000000800 */
[----:B--2---:R-:W-:Y:S01]  /*6f80*/  FFMA.FTZ R4, R154, c[0x0][0x23c], -R2 ;  /* 0x00008f009a047a23 */ /* 0x004fe20000010802 */
[----:B------:R-:W-:-:S05]  /*6f90*/  MOV R154, R177 ;  /* 0x000000b1009a7202 */ /* 0x000fca0000000f00 */
[----:B------:R2:W-:Y:S02]  /*6fa0*/  MUFU.EX2 R124, R4 ;  /* 0x00000004007c7308 */ /* 0x0005e40000000800 */
[----:B--2---:R-:W-:Y:S02]  /*6fb0*/  FFMA.FTZ R4, R152, c[0x0][0x23c], -R2 ;  /* 0x00008f0098047a23 */ /* 0x004fe40000010802 */
[----:B------:R-:W-:Y:S02]  /*6fc0*/  IMAD.MOV.U32 R152, RZ, RZ, R244 ;  /* 0x000000ffff987224 */ /* 0x000fe400078e00f4 */
[----:B------:R-:W2:Y:S02]  /*6fd0*/  LDL.LU R244, [R1+0x90] ;  /* 0x0000900001f47983 */ /* 0x000ea40000300800 */
[----:B------:R3:W4:Y:S02]  /*6fe0*/  MUFU.EX2 R130, R4 ;  /* 0x0000000400827308 */ /* 0x0007240000000800 */
[----:B---3--:R-:W-:Y:S01]  /*6ff0*/  FFMA.FTZ R4, R174, c[0x0][0x23c], -R0 ;  /* 0x00008f00ae047a23 */ /* 0x008fe20000010800 */
[----:B----4-:R-:W-:-:S05]  /*7000*/  F2FP.BF16.PACK_AB R10, R130, R124 ;  /* 0x0000007c820a723e */ /* 0x010fca00000010ff */
[----:B------:R3:W-:Y:S02]  /*7010*/  MUFU.EX2 R108, R4 ;  /* 0x00000004006c7308 */ /* 0x0007e40000000800 */
[----:B---3--:R-:W-:-:S06]  /*7020*/  FFMA.FTZ R4, R159, c[0x0][0x23c], -R0 ;  /* 0x00008f009f047a23 */ /* 0x008fcc0000010800 */
[----:B------:R3:W-:Y:S02]  /*7030*/  MUFU.EX2 R98, R4 ;  /* 0x0000000400627308 */ /* 0x0007e40000000800 */
[----:B---3--:R-:W-:-:S06]  /*7040*/  FFMA.FTZ R4, R156, c[0x0][0x23c], -R0 ;  /* 0x00008f009c047a23 */ /* 0x008fcc0000010800 */
[----:B------:R3:W-:Y:S02]  /*7050*/  MUFU.EX2 R125, R4 ;  /* 0x00000004007d7308 */ /* 0x0007e40000000800 */
[----:B---3--:R-:W-:-:S06]  /*7060*/  FFMA.FTZ R4, R153, c[0x0][0x23c], -R0 ;  /* 0x00008f0099047a23 */ /* 0x008fcc0000010800 */
[----:B------:R3:W4:Y:S02]  /*7070*/  MUFU.EX2 R115, R4 ;  /* 0x0000000400737308 */ /* 0x0007240000000800 */
[----:B---3--:R-:W-:Y:S01]  /*7080*/  FFMA.FTZ R4, R175, c[0x0][0x23c], -R13 ;  /* 0x00008f00af047a23 */ /* 0x008fe2000001080d */
[----:B----4-:R-:W-:-:S05]  /*7090*/  F2FP.BF16.PACK_AB R11, R115, R125 ;  /* 0x0000007d730b723e */ /* 0x010fca00000010ff */
[----:B------:R3:W-:Y:S02]  /*70a0*/  MUFU.EX2 R109, R4 ;  /* 0x00000004006d7308 */ /* 0x0007e40000000800 */
[----:B---3--:R-:W-:Y:S01]  /*70b0*/  FFMA.FTZ R4, R160, c[0x0][0x23c], -R13 ;  /* 0x00008f00a0047a23 */ /* 0x008fe2000001080d */
        /* <DEDUP_REMOVED lines=13> */
[----:B------:R-:W-:Y:S01]  /*7190*/  F2FP.BF16.PACK_AB R8, R99, R160 ;  /* 0x000000a06308723e */ /* 0x000fe200000010ff */
[----:B------:R-:W-:Y:S01]  /*71a0*/  IMAD.MOV.U32 R119, RZ, RZ, R93 ;  /* 0x000000ffff777224 */ /* 0x000fe200078e005d */
[----:B------:R-:W-:Y:S01]  /*71b0*/  MOV R131, R104 ;  /* 0x0000006800837202 */ /* 0x000fe20000000f00 */
[----:B------:R-:W-:Y:S01]  /*71c0*/  IMAD.MOV.U32 R83, RZ, RZ, R105 ;  /* 0x000000ffff537224 */ /* 0x000fe200078e0069 */
[----:B------:R-:W-:Y:S01]  /*71d0*/  MOV R67, R58 ;  /* 0x0000003a00437202 */ /* 0x000fe20000000f00 */
[----:B------:R-:W-:Y:S01]  /*71e0*/  IMAD.MOV.U32 R104, RZ, RZ, R85 ;  /* 0x000000ffff687224 */ /* 0x000fe200078e0055 */
[----:B------:R-:W-:Y:S01]  /*71f0*/  MOV R118, R92 ;  /* 0x0000005c00767202 */ /* 0x000fe20000000f00 */
[----:B---3--:R-:W-:Y:S01]  /*7200*/  FFMA.FTZ R4, R158, c[0x0][0x23c], -R13 ;  /* 0x00008f009e047a23 */ /* 0x008fe2000001080d */
[----:B------:R-:W-:Y:S01]  /*7210*/  MOV R105, R72 ;  /* 0x0000004800697202 */ /* 0x000fe20000000f00 */
[----:B------:R-:W-:Y:S01]  /*7220*/  IMAD.MOV.U32 R126, RZ, RZ, R101 ;  /* 0x000000ffff7e7224 */ /* 0x000fe200078e0065 */
[----:B------:R-:W-:Y:S01]  /*7230*/  MOV R82, R100 ;  /* 0x0000006400527202 */ /* 0x000fe20000000f00 */
[----:B------:R3:W-:Y:S01]  /*7240*/  MUFU.EX2 R110, R4 ;  /* 0x00000004006e7308 */ /* 0x0007e20000000800 */
[----:B------:R-:W-:Y:S01]  /*7250*/  IMAD.MOV.U32 R156, RZ, RZ, R66 ;  /* 0x000000ffff9c7224 */ /* 0x000fe200078e0042 */
[----:B------:R-:W-:Y:S01]  /*7260*/  MOV R159, R67 ;  /* 0x00000043009f7202 */ /* 0x000fe20000000f00 */
[----:B---3--:R-:W-:Y:S01]  /*7270*/  FFMA.FTZ R4, R155, c[0x0][0x23c], -R13 ;  /* 0x00008f009b047a23 */ /* 0x008fe2000001080d */
[----:B------:R-:W-:-:S02]  /*7280*/  MOV R155, R82 ;  /* 0x00000052009b7202 */ /* 0x000fc40000000f00 */
[----:B------:R-:W-:Y:S02]  /*7290*/  MOV R82, R65 ;  /* 0x0000004100527202 */ /* 0x000fe40000000f00 */
[----:B------:R3:W4:Y:S02]  /*72a0*/  MUFU.EX2 R158, R4 ;  /* 0x00000004009e7308 */ /* 0x0007240000000800 */
[----:B---3--:R-:W-:Y:S01]  /*72b0*/  FFMA.FTZ R4, R176, c[0x0][0x23c], -R12 ;  /* 0x00008f00b0047a23 */ /* 0x008fe2000001080c */
[----:B----4-:R-:W-:-:S05]  /*72c0*/  F2FP.BF16.PACK_AB R6, R158, R110 ;  /* 0x0000006e9e06723e */ /* 0x010fca00000010ff */
[----:B------:R3:W-:Y:S02]  /*72d0*/  MUFU.EX2 R169, R4 ;  /* 0x0000000400a97308 */ /* 0x0007e40000000800 */
[----:B---3--:R-:W-:Y:S02]  /*72e0*/  FFMA.FTZ R4, R163, c[0x0][0x23c], -R12 ;  /* 0x00008f00a3047a23 */ /* 0x008fe4000001080c */
[----:B------:R-:W-:-:S04]  /*72f0*/  IMAD.MOV.U32 R163, RZ, RZ, R108 ;  /* 0x000000ffffa37224 */ /* 0x000fc800078e006c */
[----:B------:R3:W4:Y:S01]  /*7300*/  MUFU.EX2 R173, R4 ;  /* 0x0000000400ad7308 */ /* 0x0007220000000800 */
[----:B------:R-:W-:Y:S01]  /*7310*/  IMAD.MOV.U32 R108, RZ, RZ, R75 ;  /* 0x000000ffff6c7224 */ /* 0x000fe200078e004b */
[----:B------:R-:W-:-:S07]  /*7320*/  F2FP.BF16.PACK_AB R9, R98, R163 ;  /* 0x000000a36209723e */ /* 0x000fce00000010ff */
[----:B-1----:R-:W-:Y:S01]  /*7330*/  HMMA.16816.F32.BF16 R180, R8, R16, R180 ;  /* 0x0000001008b4723c */ /* 0x002fe200000418b4 */
[----:B---3--:R-:W-:Y:S01]  /*7340*/  FFMA.FTZ R4, R162, c[0x0][0x23c], -R12 ;  /* 0x00008f00a2047a23 */ /* 0x008fe2000001080c */
[----:B------:R-:W-:-:S06]  /*7350*/  MOV R162, R109 ;  /* 0x0000006d00a27202 */ /* 0x000fcc0000000f00 */
[C---:B------:R-:W-:Y:S01]  /*7360*/  HMMA.16816.F32.BF16 R44, R8.reuse, R18, R44 ;  /* 0x00000012082c723c */ /* 0x040fe2000004182c */
[----:B------:R-:W-:Y:S01]  /*7370*/  MOV R109, R74 ;  /* 0x0000004a006d7202 */ /* 0x000fe20000000f00 */
[----:B------:R1:W-:Y:S06]  /*7380*/  MUFU.EX2 R174, R4 ;  /* 0x0000000400ae7308 */ /* 0x0003ec0000000800 */
[C---:B------:R-:W-:Y:S08]  /*7390*/  HMMA.16816.F32.BF16 R52, R8.reuse, R20, R52 ;  /* 0x000000140834723c */ /* 0x040ff00000041834 */
[----:B------:R-:W-:Y:S01]  /*73a0*/  HMMA.16816.F32.BF16 R56, R8, R22, R68 ;  /* 0x000000160838723c */ /* 0x000fe20000041844 */
[----:B-1----:R-:W-:-:S02]  /*73b0*/  FFMA.FTZ R4, R161, c[0x0][0x23c], -R12 ;  /* 0x00008f00a1047a23 */ /* 0x002fc4000001080c */
[----:B------:R-:W-:Y:S01]  /*73c0*/  IMAD.MOV.U32 R161, RZ, RZ, R5 ;  /* 0x000000ffffa17224 */ /* 0x000fe200078e0005 */
[----:B----4-:R-:W-:Y:S01]  /*73d0*/  F2FP.BF16.PACK_AB R5, R173, R169 ;  /* 0x000000a9ad05723e */ /* 0x010fe200000010ff */
[----:B------:R1:W3:Y:S02]  /*73e0*/  MUFU.EX2 R175, R4 ;  /* 0x0000000400af7308 */ /* 0x0002e40000000800 */
[----:B------:R-:W-:Y:S01]  /*73f0*/  IMAD.MOV.U32 R68, RZ, RZ, R154 ;  /* 0x000000ffff447224 */ /* 0x000fe200078e009a */
[----:B------:R-:W-:Y:S01]  /*7400*/  MOV R69, R157 ;  /* 0x0000009d00457202 */ /* 0x000fe20000000f00 */
[----:B------:R-:W-:Y:S01]  /*7410*/  IMAD.MOV.U32 R70, RZ, RZ, R111 ;  /* 0x000000ffff467224 */ /* 0x000fe200078e006f */
[----:B------:R-:W-:Y:S01]  /*7420*/  MOV R71, R114 ;  /* 0x0000007200477202 */ /* 0x000fe20000000f00 */
[----:B------:R-:W-:Y:S01]  /*7430*/  IMAD.MOV.U32 R157, RZ, RZ, R116 ;  /* 0x000000ffff9d7224 */ /* 0x000fe200078e0074 */
[----:B------:R-:W-:Y:S02]  /*7440*/  MOV R114, R117 ;  /* 0x0000007500727202 */ /* 0x000fe40000000f00 */
[----:B-1----:R-:W-:-:S02]  /*7450*/  F2FP.BF16.PACK_AB R4, R161, R162 ;  /* 0x000000a2a104723e */ /* 0x002fc400000010ff */
[----:B---3--:R-:W-:-:S07]  /*7460*/  F2FP.BF16.PACK_AB R7, R175, R174 ;  /* 0x000000aeaf07723e */ /* 0x008fce00000010ff */
[C---:B------:R-:W-:Y:S07]  /*7470*/  HMMA.16816.F32.BF16 R176, R4.reuse, R16, R188 ;  /* 0x0000001004b0723c */ /* 0x040fee00000418bc */
[----:B------:R-:W-:Y:S01]  /*7480*/  IMAD.MOV.U32 R191, RZ, RZ, R119 ;  /* 0x000000ffffbf7224 */ /* 0x000fe200078e0077 */
[----:B------:R-:W-:Y:S01]  /*7490*/  HMMA.16816.F32.BF16 R184, R4, R18, R184 ;  /* 0x0000001204b8723c */ /* 0x000fe200000418b8 */
[----:B------:R-:W1:Y:S01]  /*74a0*/  LDSM.16.MT88.4 R16, [R224+0xd000] ;  /* 0x00d00000e010783b */ /* 0x000e620000004200 */
[----:B------:R-:W-:Y:S01]  /*74b0*/  IMAD.MOV.U32 R190, RZ, RZ, R115 ;  /* 0x000000ffffbe7224 */ /* 0x000fe200078e0073 */
[----:B------:R-:W-:Y:S01]  /*74c0*/  MOV R189, R130 ;  /* 0x0000008200bd7202 */ /* 0x000fe20000000f00 */
[----:B------:R-:W-:Y:S01]  /*74d0*/  IMAD.MOV.U32 R188, RZ, RZ, R131 ;  /* 0x000000ffffbc7224 */ /* 0x000fe200078e0083 */
[----:B------:R-:W-:Y:S01]  /*74e0*/  MOV R131, R109 ;  /* 0x0000006d00837202 */ /* 0x000fe20000000f00 */
[----:B------:R-:W-:-:S02]  /*74f0*/  IMAD.MOV.U32 R130, RZ, RZ, R108 ;  /* 0x000000ffff827224 */ /* 0x000fc400078e006c */
[----:B------:R-:W-:Y:S01]  /*7500*/  HMMA.16816.F32.BF16 R72, R4, R20, R196 ;  /* 0x000000140448723c */ /* 0x000fe200000418c4 */
[----:B------:R-:W-:-:S06]  /*7510*/  IMAD.MOV.U32 R115, RZ, RZ, R64 ;  /* 0x000000ffff737224 */ /* 0x000fcc00078e0040 */
[----:B------:R-:W-:Y:S01]  /*7520*/  IMAD.MOV.U32 R198, RZ, RZ, R126 ;  /* 0x000000ffffc67224 */ /* 0x000fe200078e007e */
[----:B------:R-:W-:Y:S01]  /*7530*/  HMMA.16816.F32.BF16 R76, R4, R22, R76 ;  /* 0x00000016044c723c */ /* 0x000fe2000004184c */
[----:B------:R-:W3:Y:S07]  /*7540*/  LDSM.16.MT88.4 R20, [R223+0xd000] ;  /* 0x00d00000df14783b */ /* 0x000eee0000004200 */
        /* <DEDUP_REMOVED lines=9> */
[----:B------:R-:W-:-:S02]  /*75e0*/  MOV R197, R110 ;  /* 0x0000006e00c57202 */ /* 0x000fc40000000f00 */
[----:B---3--:R-:W-:Y:S01]  /*75f0*/  HMMA.16816.F32.BF16 R100, R8, R20, R120 ;  /* 0x000000140864723c */ /* 0x008fe20000041878 */
[----:B------:R-:W-:Y:S02]  /*7600*/  MOV R199, R118 ;  /* 0x0000007600c77202 */ /* 0x000fe40000000f00 */
[----:B------:R-:W-:-:S05]  /*7610*/  MOV R155, R126 ;  /* 0x0000007e009b7202 */ /* 0x000fca0000000f00 */
[C---:B------:R-:W-:Y:S08]  /*7620*/  HMMA.16816.F32.BF16 R104, R4.reuse, R20, R104 ;  /* 0x000000140468723c */ /* 0x040ff00000041868 */
[-C--:B------:R-:W-:Y:S08]  /*7630*/  HMMA.16816.F32.BF16 R108, R4, R22.reuse, R136 ;  /* 0x00000016046c723c */ /* 0x080ff00000041888 */
[C---:B------:R-:W-:Y:S01]  /*7640*/  HMMA.16816.F32.BF16 R64, R8.reuse, R22, R40 ;  /* 0x000000160840723c */ /* 0x040fe20000041828 */
[----:B------:R-:W-:Y:S07]  /*7650*/  LDSM.16.MT88.4 R20, [R224+0xf000] ;  /* 0x00f00000e014783b */ /* 0x000fee0000004200 */
[----:B-1----:R-:W-:Y:S01]  /*7660*/  HMMA.16816.F32.BF16 R60, R8, R18, R24 ;  /* 0x00000012083c723c */ /* 0x002fe20000041818 */
[----:B------:R-:W1:Y:S07]  /*7670*/  LDSM.16.MT88.4 R24, [R222+0xf000] ;  /* 0x00f00000de18783b */ /* 0x000e6e0000004200 */
[-C--:B------:R-:W-:Y:S07]  /*7680*/  HMMA.16816.F32.BF16 R120, R4, R16.reuse, R68 ;  /* 0x000000100478723c */ /* 0x080fee0000041844 */
[----:B------:R-:W-:Y:S01]  /*7690*/  IMAD.MOV.U32 R70, RZ, RZ, R124 ;  /* 0x000000ffff467224 */ /* 0x000fe200078e007c */
[----:B------:R-:W-:Y:S01]  /*76a0*/  MOV R69, R125 ;  /* 0x0000007d00457202 */ /* 0x000fe20000000f00 */
[----:B------:R-:W-:Y:S08]  /*76b0*/  HMMA.16816.F32.BF16 R116, R8, R16, R132 ;  /* 0x000000100874723c */ /* 0x000ff00000041884 */
[----:B------:R-:W-:Y:S01]  /*76c0*/  HMMA.16816.F32.BF16 R124, R4, R18, R192 ;  /* 0x00000012047c723c */ /* 0x000fe200000418c0 */
[----:B------:R-:W3:Y:S01]  /*76d0*/  LDSM.16.MT88.4 R16, [R223+0xf000] ;  /* 0x00f00000df10783b */ /* 0x000ee20000004200 */
        /* <DEDUP_REMOVED lines=11> */
[C---:B-1----:R-:W-:Y:S08]  /*7790*/  HMMA.16816.F32.BF16 R136, R4.reuse, R24, R200 ;  /* 0x000000180488723c */ /* 0x042ff000000418c8 */
[----:B------:R-:W-:Y:S01]  /*77a0*/  HMMA.16816.F32.BF16 R140, R4, R26, R240 ;  /* 0x0000001a048c723c */ /* 0x000fe200000418f0 */
[----:B------:R-:W-:Y:S01]  /*77b0*/  IMAD.MOV.U32 R203, RZ, RZ, R188 ;  /* 0x000000ffffcb7224 */ /* 0x000fe200078e00bc */
[----:B------:R-:W-:Y:S01]  /*77c0*/  MOV R200, R158 ;  /* 0x0000009e00c87202 */ /* 0x000fe20000000f00 */
[----:B------:R-:W-:-:S05]  /*77d0*/  IMAD.MOV.U32 R188, RZ, RZ, R157 ;  /* 0x000000ffffbc7224 */ /* 0x000fca00078e009d */
[----:B------:R-:W-:Y:S01]  /*77e0*/  HMMA.16816.F32.BF16 R36, R8, R22, R36 ;  /* 0x000000160824723c */ /* 0x000fe20000041824 */
[----:B------:R-:W-:Y:S01]  /*77f0*/  MOV R243, R42 ;  /* 0x0000002a00f37202 */ /* 0x000fe20000000f00 */
[----:B------:R-:W-:-:S06]  /*7800*/  IMAD.MOV.U32 R242, RZ, RZ, R43 ;  /* 0x000000fffff27224 */ /* 0x000fcc00078e002b */
[C---:B------:R-:W-:Y:S08]  /*7810*/  HMMA.16816.F32.BF16 R48, R8.reuse, R26, R48 ;  /* 0x0000001a0830723c */ /* 0x040ff00000041830 */
[-C--:B------:R-:W-:Y:S01]  /*7820*/  HMMA.16816.F32.BF16 R148, R8, R20.reuse, R148 ;  /* 0x000000140894723c */ /* 0x080fe20000041894 */
[----:B------:R-:W-:Y:S01]  /*7830*/  MOV R71, R232 ;  /* 0x000000e800477202 */ /* 0x000fe20000000f00 */
[----:B------:R1:W5:Y:S06]  /*7840*/  LDL.LU R239, [R1+0x8c] ;  /* 0x00008c0001ef7983 */ /* 0x00036c0000300800 */
[C---:B------:R-:W-:Y:S08]  /*7850*/  HMMA.16816.F32.BF16 R152, R4.reuse, R20, R152 ;  /* 0x000000140498723c */ /* 0x040ff00000041898 */
[C---:B------:R-:W-:Y:S08]  /*7860*/  HMMA.16816.F32.BF16 R156, R4.reuse, R22, R212 ;  /* 0x00000016049c723c */ /* 0x040ff000000418d4 */
[C---:B---3--:R-:W-:Y:S08]  /*7870*/  HMMA.16816.F32.BF16 R196, R4.reuse, R16, R196 ;  /* 0x0000001004c4723c */ /* 0x048ff000000418c4 */
[----:B------:R-:W-:Y:S08]  /*7880*/  HMMA.16816.F32.BF16 R40, R4, R18, R248 ;  /* 0x000000120428723c */ /* 0x000ff000000418f8 */
[----:B------:R-:W-:Y:S01]  /*7890*/  HMMA.16816.F32.BF16 R132, R8, R24, R164 ;  /* 0x000000180884723c */ /* 0x000fe200000418a4 */
[----:B------:R-:W-:-:S07]  /*78a0*/  FFMA.FTZ R4, R216, c[0x0][0x23c], -R2 ;  /* 0x00008f00d8047a23 */ /* 0x000fce0000010802 */
[C---:B------:R-:W-:Y:S01]  /*78b0*/  HMMA.16816.F32.BF16 R28, R8.reuse, R18, R28 ;  /* 0x00000012081c723c */ /* 0x040fe2000004181c */
[----:B------:R3:W-:Y:S01]  /*78c0*/  MUFU.EX2 R23, R4 ;  /* 0x0000000400177308 */ /* 0x0007e20000000800 */
[----:B------:R-:W-:Y:S01]  /*78d0*/  IMAD.MOV.U32 R201, RZ, RZ, R190 ;  /* 0x000000ffffc97224 */ /* 0x000fe200078e00be */
[----:B------:R-:W-:Y:S01]  /*78e0*/  MOV R202, R189 ;  /* 0x000000bd00ca7202 */ /* 0x000fe20000000f00 */
[----:B------:R1:W5:Y:S01]  /*78f0*/  LDL.LU R238, [R1+0x88] ;  /* 0x0000880001ee7983 */ /* 0x0003620000300800 */
[--C-:B---3--:R-:W-:Y:S02]  /*7900*/  FFMA.FTZ R4, R209, c[0x0][0x23c], -R2.reuse ;  /* 0x00008f00d1047a23 */ /* 0x108fe40000010802 */
[----:B------:R-:W-:Y:S01]  /*7910*/  IMAD.MOV.U32 R190, RZ, RZ, R83 ;  /* 0x000000ffffbe7224 */ /* 0x000fe200078e0053 */
[----:B------:R-:W-:Y:S01]  /*7920*/  MOV R189, R82 ;  /* 0x0000005200bd7202 */ /* 0x000fe20000000f00 */
[----:B------:R3:W4:Y:S01]  /*7930*/  MUFU.EX2 R24, R4 ;  /* 0x0000000400187308 */ /* 0x0007220000000800 */
[----:B------:R-:W-:Y:S01]  /*7940*/  MOV R213, R15 ;  /* 0x0000000f00d57202 */ /* 0x000fe20000000f00 */
[----:B------:R-:W-:Y:S01]  /*7950*/  IMAD.MOV.U32 R214, RZ, RZ, R191 ;  /* 0x000000ffffd67224 */ /* 0x000fe200078e00bf */
[----:B------:R-:W-:Y:S01]  /*7960*/  MOV R241, R188 ;  /* 0x000000bc00f17202 */ /* 0x000fe20000000f00 */
[----:B------:R-:W-:Y:S01]  /*7970*/  HMMA.16816.F32.BF16 R192, R8, R16, R144 ;  /* 0x0000001008c0723c */ /* 0x000fe20000041890 */
[----:B------:R-:W-:Y:S01]  /*7980*/  MOV R215, R190 ;  /* 0x000000be00d77202 */ /* 0x000fe20000000f00 */
[----:B------:R1:W5:Y:S01]  /*7990*/  LDL.LU R237, [R1+0x84] ;  /* 0x0000840001ed7983 */ /* 0x0003620000300800 */
[--C-:B---3--:R-:W-:Y:S01]  /*79a0*/  FFMA.FTZ R4, R206, c[0x0][0x23c], -R2.reuse ;  /* 0x00008f00ce047a23 */ /* 0x108fe20000010802 */
[----:B------:R-:W-:Y:S01]  /*79b0*/  MOV R82, R231 ;  /* 0x000000e700527202 */ /* 0x000fe20000000f00 */
[----:B------:R-:W-:Y:S01]  /*79c0*/  FFMA.FTZ R2, R204, c[0x0][0x23c], -R2 ;  /* 0x00008f00cc027a23 */ /* 0x000fe20000010802 */
[----:B------:R-:W-:Y:S03]  /*79d0*/  LDSM.16.MT88.4 R144, [R222+0xf800] ;  /* 0x00f80000de90783b */ /* 0x000fe60000004200 */
[----:B------:R3:W-:Y:S01]  /*79e0*/  MUFU.EX2 R26, R2 ;  /* 0x00000002001a7308 */ /* 0x0007e20000000800 */
[----:B------:R-:W-:Y:S01]  /*79f0*/  IMAD.MOV.U32 R240, RZ, RZ, R189 ;  /* 0x000000fffff07224 */ /* 0x000fe200078e00bd */
[----:B------:R1:W5:Y:S01]  /*7a00*/  LDL.LU R236, [R1+0x80] ;  /* 0x0000800001ec7983 */ /* 0x0003620000300800 */
[----:B---3--:R-:W-:-:S02]  /*7a10*/  FFMA.FTZ R2, R218, c[0x0][0x23c], -R0 ;  /* 0x00008f00da027a23 */ /* 0x008fc40000010800 */
[----:B------:R-:W-:Y:S01]  /*7a20*/  FADD.FTZ R5, R214, R213 ;  /* 0x000000d5d6057221 */ /* 0x000fe20000010000 */
[----:B------:R-:W-:Y:S02]  /*7a30*/  MOV R212, R240 ;  /* 0x000000f000d47202 */ /* 0x000fe40000000f00 */
[----:B------:R3:W-:Y:S01]  /*7a40*/  MUFU.EX2 R19, R2 ;  /* 0x0000000200137308 */ /* 0x0007e20000000800 */
[----:B------:R-:W-:Y:S01]  /*7a50*/  IMAD.MOV.U32 R83, RZ, RZ, R230 ;  /* 0x000000ffff537224 */ /* 0x000fe200078e00e6 */
[----:B------:R-:W1:Y:S04]  /*7a60*/  LDSM.16.MT88.4 R188, [R221+0xd800] ;  /* 0x00d80000ddbc783b */ /* 0x000e680000004200 */
[----:B------:R1:W5:Y:S01]  /*7a70*/  LDL.LU R235, [R1+0x7c] ;  /* 0x00007c0001eb7983 */ /* 0x0003620000300800 */
[--C-:B---3--:R-:W-:Y:S01]  /*7a80*/  FFMA.FTZ R2, R211, c[0x0][0x23c], -R0.reuse ;  /* 0x00008f00d3027a23 */ /* 0x108fe20000010800 */
[----:B------:R-:W-:Y:S01]  /*7a90*/  MUFU.EX2 R25, R4 ;  /* 0x0000000400197308 */ /* 0x000fe20000000800 */
[----:B------:R-:W-:Y:S01]  /*7aa0*/  IMAD.MOV.U32 R213, RZ, RZ, R215 ;  /* 0x000000ffffd57224 */ /* 0x000fe200078e00d7 */
[----:B------:R3:W5:Y:S06]  /*7ab0*/  LDL.LU R234, [R1+0x78] ;  /* 0x0000780001ea7983 */ /* 0x00076c0000300800 */
[----:B------:R2:W1:Y:S01]  /*7ac0*/  MUFU.EX2 R20, R2 ;  /* 0x0000000200147308 */ /* 0x0004620000000800 */
[----:B------:R-:W-:Y:S01]  /*7ad0*/  MOV R215, R242 ;  /* 0x000000f200d77202 */ /* 0x000fe20000000f00 */
[----:B------:R-:W-:Y:S01]  /*7ae0*/  IMAD.MOV.U32 R242, RZ, RZ, R201 ;  /* 0x000000fffff27224 */ /* 0x000fe200078e00c9 */
[----:B------:R3:W5:Y:S01]  /*7af0*/  LDL.LU R233, [R1+0x74] ;  /* 0x0000740001e97983 */ /* 0x0007620000300800 */
[--C-:B--2---:R-:W-:Y:S01]  /*7b00*/  FFMA.FTZ R2, R208, c[0x0][0x23c], -R0.reuse ;  /* 0x00008f00d0027a23 */ /* 0x104fe20000010800 */
[----:B------:R-:W-:Y:S01]  /*7b10*/  MOV R201, R68 ;  /* 0x0000004400c97202 */ /* 0x000fe20000000f00 */
[----:B------:R-:W-:-:S02]  /*7b20*/  FFMA.FTZ R0, R205, c[0x0][0x23c], -R0 ;  /* 0x00008f00cd007a23 */ /* 0x000fc40000010800 */
[----:B------:R-:W-:Y:S02]  /*7b30*/  IMAD.MOV.U32 R240, RZ, RZ, R243 ;  /* 0x000000fffff07224 */ /* 0x000fe400078e00f3 */
        /* <DEDUP_REMOVED lines=9> */
[----:B------:R-:W-:Y:S01]  /*7bd0*/  FFMA.FTZ R4, R246, c[0x0][0x23c], -R12 ;  /* 0x00008f00f6047a23 */ /* 0x000fe2000001080c */
[----:B------:R3:W5:Y:S01]  /*7be0*/  LDL.LU R232, [R1+0x70] ;  /* 0x0000700001e87983 */ /* 0x0007620000300800 */
[----:B--2---:R-:W-:-:S02]  /*7bf0*/  FFMA.FTZ R0, R244, c[0x0][0x23c], -R13 ;  /* 0x00008f00f4007a23 */ /* 0x004fc4000001080d */
[----:B------:R-:W-:Y:S01]  /*7c00*/  IMAD.MOV.U32 R202, RZ, RZ, R69 ;  /* 0x000000ffffca7224 */ /* 0x000fe200078e0045 */
[----:B------:R-:W-:Y:S01]  /*7c10*/  MOV R71, R99 ;  /* 0x0000006300477202 */ /* 0x000fe20000000f00 */
        /* <DEDUP_REMOVED lines=11> */
[----:B------:R-:W-:Y:S01]  /*7cd0*/  FADD.FTZ R7, R83, R82 ;  /* 0x0000005253077221 */ /* 0x000fe20000010000 */
[----:B------:R-:W-:Y:S01]  /*7ce0*/  MOV R205, R130 ;  /* 0x0000008200cd7202 */ /* 0x000fe20000000f00 */
[----:B------:R-:W-:Y:S01]  /*7cf0*/  FADD.FTZ R8, R226, R6 ;  /* 0x00000006e2087221 */ /* 0x000fe20000010000 */
[----:B------:R3:W5:Y:S01]  /*7d00*/  LDL.LU R231, [R1+0x6c] ;  /* 0x00006c0001e77983 */ /* 0x0007620000300800 */
[----:B--2---:R-:W-:Y:S01]  /*7d10*/  FFMA.FTZ R0, R217, c[0x0][0x23c], -R13 ;  /* 0x00008f00d9007a23 */ /* 0x004fe2000001080d */
[----:B------:R-:W-:Y:S01]  /*7d20*/  MOV R96, R81 ;  /* 0x0000005100607202 */ /* 0x000fe20000000f00 */
[----:B------:R-:W-:Y:S01]  /*7d30*/  IMAD.MOV.U32 R99, RZ, RZ, R80 ;  /* 0x000000ffff637224 */ /* 0x000fe200078e0050 */
[----:B------:R-:W-:Y:S01]  /*7d40*/  MOV R215, R202 ;  /* 0x000000ca00d77202 */ /* 0x000fe20000000f00 */
[----:B------:R2:W2:Y:S01]  /*7d50*/  MUFU.EX2 R16, R0 ;  /* 0x0000000000107308 */ /* 0x0004a20000000800 */
        /* <DEDUP_REMOVED lines=9> */
[----:B-1----:R-:W-:-:S02]  /*7df0*/  FFMA.FTZ R2, R245, c[0x0][0x23c], -R12 ;  /* 0x00008f00f5027a23 */ /* 0x002fc4000001080c */
[----:B------:R-:W-:Y:S01]  /*7e00*/  FADD.FTZ R9, R165, R7 ;  /* 0x00000007a5097221 */ /* 0x000fe20000010000 */
[----:B------:R-:W-:Y:S01]  /*7e10*/  MOV R217, R128 ;  /* 0x0000008000d97202 */ /* 0x000fe20000000f00 */
[----:B------:R-:W-:Y:S01]  /*7e20*/  IMAD.MOV.U32 R244, RZ, RZ, R131 ;  /* 0x000000fffff47224 */ /* 0x000fe200078e0083 */
[----:B------:R-:W-:Y:S01]  /*7e30*/  LDSM.16.MT88.4 R80, [R222+0xd800] ;  /* 0x00d80000de50783b */ /* 0x000fe20000004200 */
[----:B--2---:R-:W-:Y:S01]  /*7e40*/  FFMA.FTZ R0, R210, c[0x0][0x23c], -R13 ;  /* 0x00008f00d2007a23 */ /* 0x004fe2000001080d */
        /* <DEDUP_REMOVED lines=8> */
[----:B------:R2:W5:Y:S01]  /*7ed0*/  LDL.LU R230, [R1+0x68] ;  /* 0x0000680001e67983 */ /* 0x0005620000300800 */
[----:B------:R-:W-:-:S02]  /*7ee0*/  MOV R162, R96 ;  /* 0x0000006000a27202 */ /* 0x000fc40000000f00 */
[----:B------:R-:W-:Y:S01]  /*7ef0*/  MOV R250, R68 ;  /* 0x0000004400fa7202 */ /* 0x000fe20000000f00 */
[----:B---3--:R-:W-:Y:S01]  /*7f00*/  FADD.FTZ R4, R252, R14 ;  /* 0x0000000efc047221 */ /* 0x008fe20000010000 */
[----:B------:R-:W-:Y:S01]  /*7f10*/  MOV R68, R69 ;  /* 0x0000004500447202 */ /* 0x000fe20000000f00 */
[----:B-1----:R-:W-:Y:S01]  /*7f20*/  FFMA.FTZ R0, R207, c[0x0][0x23c], -R13 ;  /* 0x00008f00cf007a23 */ /* 0x002fe2000001080d */
[----:B------:R-:W-:Y:S01]  /*7f30*/  MOV R160, R228 ;  /* 0x000000e400a07202 */ /* 0x000fe20000000f00 */
[----:B------:R-:W-:Y:S02]  /*7f40*/  LDSM.16.MT88.4 R96, [R224+0xd800] ;  /* 0x00d80000e060783b */ /* 0x000fe40000004200 */
[----:B------:R1:W-:Y:S01]  /*7f50*/  MUFU.EX2 R18, R0 ;  /* 0x0000000000127308 */ /* 0x0003e20000000800 */
[----:B------:R-:W-:Y:S01]  /*7f60*/  IMAD.MOV.U32 R69, RZ, RZ, R70 ;  /* 0x000000ffff457224 */ /* 0x000fe200078e0046 */
[----:B------:R-:W-:Y:S02]  /*7f70*/  MOV R70, R71 ;  /* 0x0000004700467202 */ /* 0x000fe40000000f00 */
        /* <DEDUP_REMOVED lines=9> */
[----:B------:R-:W-:Y:S01]  /*8010*/  LDSM.16.MT88.4 R128, [R221+0xf800] ;  /* 0x00f80000dd80783b */ /* 0x000fe20000004200 */
[----:B-1----:R-:W-:Y:S01]  /*8020*/  FFMA.FTZ R0, R247, c[0x0][0x23c], -R12 ;  /* 0x00008f00f7007a23 */ /* 0x002fe2000001080c */
[----:B------:R-:W-:-:S02]  /*8030*/  MOV R163, R160 ;  /* 0x000000a000a37202 */ /* 0x000fc40000000f00 */
[----:B------:R2:W5:Y:S01]  /*8040*/  LDL.LU R229, [R1+0x64] ;  /* 0x0000640001e57983 */ /* 0x0005620000300800 */
[----:B------:R1:W3:Y:S01]  /*8050*/  MUFU.EX2 R13, R0 ;  /* 0x00000000000d7308 */ /* 0x0002e20000000800 */
[----:B------:R-:W-:Y:S01]  /*8060*/  IMAD.MOV.U32 R160, RZ, RZ, R114 ;  /* 0x000000ffffa07224 */ /* 0x000fe200078e0072 */
[----:B------:R-:W-:Y:S01]  /*8070*/  MOV R114, R115 ;  /* 0x0000007300727202 */ /* 0x000fe20000000f00 */
[----:B------:R-:W-:Y:S01]  /*8080*/  IMAD.MOV.U32 R206, RZ, RZ, R162 ;  /* 0x000000ffffce7224 */ /* 0x000fe200078e00a2 */
[----:B------:R-:W-:Y:S02]  /*8090*/  MOV R115, R227 ;  /* 0x000000e300737202 */ /* 0x000fe40000000f00 */
[----:B------:R-:W-:Y:S02]  /*80a0*/  MOV R209, R161 ;  /* 0x000000a100d17202 */ /* 0x000fe40000000f00 */
[----:B------:R-:W-:Y:S02]  /*80b0*/  MOV R207, R113 ;  /* 0x0000007100cf7202 */ /* 0x000fe40000000f00 */
[----:B------:R-:W-:Y:S01]  /*80c0*/  MOV R168, R225 ;  /* 0x000000e100a87202 */ /* 0x000fe20000000f00 */
[----:B------:R-:W-:Y:S01]  /*80d0*/  IMAD.MOV.U32 R247, RZ, RZ, R166 ;  /* 0x000000fffff77224 */ /* 0x000fe200078e00a6 */
[----:B------:R-:W-:-:S02]  /*80e0*/  MOV R204, R163 ;  /* 0x000000a300cc7202 */ /* 0x000fc40000000f00 */
[----:B------:R-:W-:Y:S02]  /*80f0*/  MOV R246, R167 ;  /* 0x000000a700f67202 */ /* 0x000fe40000000f00 */
[----:B------:R-:W-:Y:S01]  /*8100*/  MOV R245, R248 ;  /* 0x000000f800f57202 */ /* 0x000fe20000000f00 */
[----:B-1----:R-:W-:Y:S01]  /*8110*/  FFMA.FTZ R0, R219, c[0x0][0x23c], -R12 ;  /* 0x00008f00db007a23 */ /* 0x002fe2000001080c */
[----:B----4-:R-:W-:Y:S01]  /*8120*/  F2FP.BF16.PACK_AB R200, R24, R23 ;  /* 0x0000001718c8723e */ /* 0x010fe200000010ff */
[----:B------:R1:W-:Y:S01]  /*8130*/  MUFU.EX2 R12, R2 ;  /* 0x00000002000c7308 */ /* 0x0003e20000000800 */
[----:B------:R-:W-:Y:S01]  /*8140*/  MOV R218, R160 ;  /* 0x000000a000da7202 */ /* 0x000fe20000000f00 */
[----:B------:R-:W-:Y:S01]  /*8150*/  IMAD.MOV.U32 R211, RZ, RZ, R114 ;  /* 0x000000ffffd37224 */ /* 0x000fe200078e0072 */
[----:B------:R-:W-:Y:S01]  /*8160*/  MOV R208, R115 ;  /* 0x0000007300d07202 */ /* 0x000fe20000000f00 */
[----:B------:R-:W-:Y:S04]  /*8170*/  LDSM.16.MT88.4 R160, [R224+0xf800] ;  /* 0x00f80000e0a0783b */ /* 0x000fe80000004200 */
[----:B------:R-:W-:Y:S01]  /*8180*/  LDSM.16.MT88.4 R112, [R223+0xd800] ;  /* 0x00d80000df70783b */ /* 0x000fe20000004200 */
[----:B------:R-:W-:-:S02]  /*8190*/  F2FP.BF16.PACK_AB R201, R20, R19 ;  /* 0x0000001314c9723e */ /* 0x000fc400000010ff */
[----:B------:R-:W-:Y:S02]  /*81a0*/  F2FP.BF16.PACK_AB R202, R26, R25 ;  /* 0x000000191aca723e */ /* 0x000fe400000010ff */
[----:B------:R-:W-:Y:S01]  /*81b0*/  F2FP.BF16.PACK_AB R164, R16, R15 ;  /* 0x0000000f10a4723e */ /* 0x000fe200000010ff */
[----:B------:R-:W-:Y:S01]  /*81c0*/  IMAD.MOV.U32 R27, RZ, RZ, R70 ;  /* 0x000000ffff1b7224 */ /* 0x000fe200078e0046 */
[----:B------:R-:W-:Y:S01]  /*81d0*/  MOV R216, R71 ;  /* 0x0000004700d87202 */ /* 0x000fe20000000f00 */
[----:B-1----:R-:W-:Y:S01]  /*81e0*/  FADD.FTZ R2, R249, R5 ;  /* 0x00000005f9027221 */ /* 0x002fe20000010000 */
[----:B------:R2:W5:Y:S04]  /*81f0*/  LDL.LU R228, [R1+0x60] ;  /* 0x0000600001e47983 */ /* 0x0005680000300800 */
[----:B------:R-:W1:Y:S01]  /*8200*/  LDSM.16.MT88.4 R4, [R223+0xf800] ;  /* 0x00f80000df04783b */ /* 0x000e620000004200 */
[----:B------:R-:W4:Y:S01]  /*8210*/  MUFU.EX2 R14, R0 ;  /* 0x00000000000e7308 */ /* 0x000f220000000800 */
[----:B------:R-:W-:Y:S01]  /*8220*/  IMAD.MOV.U32 R249, RZ, RZ, R203 ;  /* 0x000000fffff97224 */ /* 0x000fe200078e00cb */
[----:B------:R-:W-:Y:S01]  /*8230*/  F2FP.BF16.PACK_AB R203, R22, R21 ;  /* 0x0000001516cb723e */ /* 0x000fe200000010ff */
[----:B------:R2:W5:Y:S02]  /*8240*/  LDL.LU R227, [R1+0x5c] ;  /* 0x00005c0001e37983 */ /* 0x0005640000300800 */
[----:B------:R-:W-:Y:S01]  /*8250*/  IMAD.MOV.U32 R219, RZ, RZ, R249 ;  /* 0x000000ffffdb7224 */ /* 0x000fe200078e00f9 */
[----:B---3--:R-:W-:Y:S01]  /*8260*/  F2FP.BF16.PACK_AB R165, R11, R13 ;  /* 0x0000000d0ba5723e */ /* 0x008fe200000010ff */
[----:B------:R2:W5:Y:S01]  /*8270*/  LDL.LU R226, [R1+0x58] ;  /* 0x0000580001e27983 */ /* 0x0005620000300800 */
[----:B------:R-:W-:-:S02]  /*8280*/  F2FP.BF16.PACK_AB R166, R18, R17 ;  /* 0x0000001112a6723e */ /* 0x000fc400000010ff */
[----:B----4-:R-:W-:Y:S01]  /*8290*/  F2FP.BF16.PACK_AB R167, R14, R12 ;  /* 0x0000000c0ea7723e */ /* 0x010fe200000010ff */
[----:B------:R-:W-:Y:S01]  /*82a0*/  FADD.FTZ R0, R168, R2 ;  /* 0x00000002a8007221 */ /* 0x000fe20000010000 */
[----:B------:R-:W-:Y:S01]  /*82b0*/  MOV R249, R68 ;  /* 0x0000004400f97202 */ /* 0x000fe20000000f00 */
[----:B------:R-:W-:Y:S01]  /*82c0*/  IMAD.MOV.U32 R168, RZ, RZ, R252 ;  /* 0x000000ffffa87224 */ /* 0x000fe200078e00fc */
[----:B------:R-:W-:Y:S01]  /*82d0*/  MOV R252, R219 ;  /* 0x000000db00fc7202 */ /* 0x000fe20000000f00 */
[-C--:B------:R-:W-:Y:S01]  /*82e0*/  HMMA.16816.F32.BF16 R180, R200, R188.reuse, R180 ;  /* 0x000000bcc8b4723c */ /* 0x080fe200000418b4 */
[----:B------:R-:W-:Y:S01]  /*82f0*/  MOV R219, R245 ;  /* 0x000000f500db7202 */ /* 0x000fe20000000f00 */
[----:B------:R-:W-:Y:S01]  /*8300*/  IMAD.MOV.U32 R245, RZ, RZ, R246 ;  /* 0x000000fffff57224 */ /* 0x000fe200078e00f6 */
[----:B------:R-:W-:Y:S01]  /*8310*/  MOV R246, R247 ;  /* 0x000000f700f67202 */ /* 0x000fe20000000f00 */
[----:B------:R-:W-:Y:S01]  /*8320*/  FADD.FTZ R2, R168, R10 ;  /* 0x0000000aa8027221 */ /* 0x000fe20000010000 */
[----:B------:R-:W-:Y:S01]  /*8330*/  MOV R247, R220 ;  /* 0x000000dc00f77202 */ /* 0x000fe20000000f00 */
[----:B------:R-:W-:Y:S01]  /*8340*/  FADD.FTZ R0, R245, R0 ;  /* 0x00000000f5007221 */ /* 0x000fe20000010000 */
[----:B------:R-:W-:Y:S01]  /*8350*/  MOV R248, R69 ;  /* 0x0000004500f87202 */ /* 0x000fe20000000f00 */
[----:B------:R-:W-:Y:S01]  /*8360*/  FADD.FTZ R2, R246, R2 ;  /* 0x00000002f6027221 */ /* 0x000fe20000010000 */
[C---:B------:R-:W-:Y:S01]  /*8370*/  HMMA.16816.F32.BF16 R176, R164.reuse, R188, R176 ;  /* 0x000000bca4b0723c */ /* 0x040fe200000418b0 */
[----:B------:R2:W5:Y:S07]  /*8380*/  LDL.LU R225, [R1+0x54] ;  /* 0x0000540001e17983 */ /* 0x00056e0000300800 */
[-C--:B-1----:R-:W-:Y:S08]  /*8390*/  HMMA.16816.F32.BF16 R196, R164, R4.reuse, R196 ;  /* 0x00000004a4c4723c */ /* 0x082ff000000418c4 */
[----:B------:R-:W-:Y:S01]  /*83a0*/  HMMA.16816.F32.BF16 R192, R200, R4, R192 ;  /* 0x00000004c8c0723c */ /* 0x000fe200000418c0 */
[----:B------:R-:W-:Y:S01]  /*83b0*/  FADD.FTZ R2, R217, R2 ;  /* 0x00000002d9027221 */ /* 0x000fe20000010000 */
[----:B------:R2:W5:Y:S05]  /*83c0*/  LDL.LU R220, [R1+0x50] ;  /* 0x0000500001dc7983 */ /* 0x00056a0000300800 */
[----:B------:R-:W-:-:S02]  /*83d0*/  FADD.FTZ R5, R252, R9 ;  /* 0x00000009fc057221 */ /* 0x000fc40000010000 */
[----:B------:R-:W-:Y:S02]  /*83e0*/  FADD.FTZ R4, R219, R8 ;  /* 0x00000008db047221 */ /* 0x000fe40000010000 */
[----:B------:R-:W-:Y:S02]  /*83f0*/  FADD.FTZ R5, R247, R5 ;  /* 0x00000005f7057221 */ /* 0x000fe40000010000 */
[----:B------:R-:W-:Y:S01]  /*8400*/  FADD.FTZ R8, R207, R4 ;  /* 0x00000004cf087221 */ /* 0x000fe20000010000 */
[----:B------:R-:W-:Y:S01]  /*8410*/  HMMA.16816.F32.BF16 R184, R164, R190, R184 ;  /* 0x000000bea4b8723c */ /* 0x000fe200000418b8 */
[----:B------:R-:W-:Y:S02]  /*8420*/  FADD.FTZ R4, R210, R0 ;  /* 0x00000000d2047221 */ /* 0x000fe40000010000 */
[----:B------:R-:W-:Y:S02]  /*8430*/  FADD.FTZ R0, R244, R5 ;  /* 0x00000005f4007221 */ /* 0x000fe40000010000 */
[----:B------:R-:W-:-:S03]  /*8440*/  FADD.FTZ R5, R205, R8 ;  /* 0x00000008cd057221 */ /* 0x000fc60000010000 */
        /* <DEDUP_REMOVED lines=70> */
[----:B------:R2:W-:Y:S01]  /*88b0*/  STL [R1], R2 ;  /* 0x0000000201007387 */ /* 0x0005e20000100800 */
[----:B------:R-:W-:Y:S05]  /*88c0*/  @!P0 BRA `(.L_x_296) ;  /* 0x00004d2000008947 */ /* 0x000fea0003800000 */
[----:B------:R-:W3:Y:S01]  /*88d0*/  LDL.LU R242, [R1+0x48] ;  /* 0x0000480001f27983 */ /* 0x000ee20000300800 */
[----:B--2---:R-:W-:Y:S01]  /*88e0*/  IMAD.U32 R0, RZ, RZ, UR10 ;  /* 0x0000000aff007e24 */ /* 0x004fe2000f8e00ff */
[----:B------:R-:W-:Y:S01]  /*88f0*/  MOV R168, R172 ;  /* 0x000000ac00a87202 */ /* 0x000fe20000000f00 */
[----:B------:R-:W-:Y:S01]  /*8900*/  IMAD.MOV.U32 R174, RZ, RZ, R170 ;  /* 0x000000ffffae7224 */ /* 0x000fe200078e00aa */
[----:B------:R-:W1:Y:S01]  /*8910*/  S2R R243, SR_TID.X ;  /* 0x0000000000f37919 */ /* 0x000e620000002100 */
[----:B------:R-:W-:Y:S01]  /*8920*/  IMAD.MOV.U32 R175, RZ, RZ, R3 ;  /* 0x000000ffffaf7224 */ /* 0x000fe200078e0003 */
[----:B------:R-:W-:Y:S01]  /*8930*/  MOV R173, R171 ;  /* 0x000000ab00ad7202 */ /* 0x000fe20000000f00 */
[----:B------:R-:W-:-:S02]  /*8940*/  ULDC.64 UR6, c[0x0][0x1a0] ;  /* 0x0000680000067ab9 */ /* 0x000fc40000000a00 */
[----:B------:R-:W-:Y:S02]  /*8950*/  ULEA.HI.SX32 UR21, UR21, 0xfffffffe, 0x1a ;  /* 0xfffffffe15157891 */ /* 0x000fe4000f8fd23f */
[----:B------:R-:W-:Y:S02]  /*8960*/  USHF.L.U64.HI UR9, UR6, 0x4, UR7 ;  /* 0x0000000406097899 */ /* 0x000fe40008010207 */
[----:B------:R-:W-:Y:S01]  /*8970*/  USHF.L.U32 UR12, UR6, 0x4, URZ ;  /* 0x00000004060c7899 */ /* 0x000fe2000800063f */
[----:B-1----:R-:W-:-:S05]  /*8980*/  LOP3.LUT R243, R243, 0x3, RZ, 0xc0, !PT ;  /* 0x00000003f3f37812 */ /* 0x002fca00078ec0ff */
[----:B---3--:R-:W-:-:S05]  /*8990*/  IMAD R2, R243, -0x2, R242 ;  /* 0xfffffffef3027824 */ /* 0x008fca00078e02f2 */
[----:B------:R-:W-:-:S05]  /*89a0*/  IADD3 R0, R0, -UR11, R2 ;  /* 0x8000000b00007c10 */ /* 0x000fca000fffe002 */
[----:B------:R1:W-:Y:S04]  /*89b0*/  STL [R1+0x10], R0 ;  /* 0x0000100001007387 */ /* 0x0003e80000100800 */
[----:B------:R-:W2:Y:S04]  /*89c0*/  LDL R243, [R1+0x28] ;  /* 0x0000280001f37983 */ /* 0x000ea80000100800 */
[----:B------:R-:W3:Y:S01]  /*89d0*/  LDL.64 R240, [R1+0x18] ;  /* 0x0000180001f07983 */ /* 0x000ee20000100a00 */
[----:B--2---:R-:W-:Y:S02]  /*89e0*/  ISETP.GE.AND P2, PT, R243, c[0x0][0x220], PT ;  /* 0x00008800f3007a0c */ /* 0x004fe40003f46270 */
[----:B---3--:R-:W-:Y:S01]  /*89f0*/  ISETP.GE.AND P3, PT, R240, c[0x0][0x220], PT ;  /* 0x00008800f0007a0c */ /* 0x008fe20003f66270 */
[----:B-1----:R-:W-:Y:S05]  /*8a00*/  BRA `(.L_x_297) ;  /* 0x000004e000007947 */ /* 0x002fea0003800000 */
.L_x_299:
        /* <DEDUP_REMOVED lines=78> */
.L_x_297:
        /* <DEDUP_REMOVED lines=12> */
[----:B-----5:R-:W-:Y:S01]  /*8fb0*/  @P3 STS.128 [R239+0xc000], RZ ;  /* 0x00c000ffef003388 */ /* 0x020fe20000000c00 */
        /* <DEDUP_REMOVED lines=69> */
[----:B------:R-:W3:Y:S06]  /*9410*/  LDSM.16.M88.4 R48, [R220+0x9000] ;  /* 0x00900000dc30783b */ /* 0x000eec0000000200 */
        /* <DEDUP_REMOVED lines=174> */
.L_x_298:
[----:B------:R-:W2:Y:S01]  /*9f00*/  LDL R3, [R1+0x10] ;  /* 0x0000100001037983 */ /* 0x000ea20000100800 */
[----:B------:R-:W-:Y:S01]  /*9f10*/  MOV R0, UR21 ;  /* 0x0000001500007c02 */ /* 0x000fe20008000f00 */
[----:B------:R-:W-:Y:S02]  /*9f20*/  UIMAD UR10, UR21, -0x40, UR5 ;  /* 0xffffffc0150a78a4 */ /* 0x000fe4000f8e0205 */
[----:B------:R-:W-:Y:S02]  /*9f30*/  UIADD3 UR21, UR21, -0x1, URZ ;  /* 0xffffffff15157890 */ /* 0x000fe4000fffe03f */
[----:B--2---:R-:W-:Y:S05]  /*9f40*/  IMAD R0, R0, -0x40, R3 ;  /* 0xffffffc000007824 */ /* 0x004fea00078e0203 */
[----:B------:R-:W-:Y:S02]  /*9f50*/  IABS R2, R0 ;  /* 0x0000000000027213 */ /* 0x000fe40000000000 */
[C---:B------:R-:W-:Y:S02]  /*9f60*/  IADD3 R169, R0.reuse, 0x7, RZ ;  /* 0x0000000700a97810 */ /* 0x040fe40007ffe0ff */
[----:B-1----:R-:W-:Y:S02]  /*9f70*/  MOV R208, R2 ;  /* 0x0000000200d07202 */ /* 0x002fe40000000f00 */
[----:B------:R-:W-:Y:S02]  /*9f80*/  IADD3 R2, R3, UR10, RZ ;  /* 0x0000000a03027c10 */ /* 0x000fe4000fffe0ff */
[C---:B------:R-:W-:Y:S02]  /*9f90*/  IADD3 R205, -R0.reuse, -0x8, RZ ;  /* 0xfffffff800cd7810 */ /* 0x040fe40007ffe1ff */
[----:B------:R-:W1:Y:S01]  /*9fa0*/  I2F R208, R208 ;  /* 0x000000d000d07306 */ /* 0x000e620000201400 */
[----:B------:R-:W-:Y:S02]  /*9fb0*/  IABS R3, R2 ;  /* 0x0000000200037213 */ /* 0x000fe40000000000 */
[----:B------:R-:W-:Y:S02]  /*9fc0*/  ISETP.GE.AND P5, PT, R169, RZ, PT ;  /* 0x000000ffa900720c */ /* 0x000fe40003fa6270 */
[----:B------:R-:W-:Y:S02]  /*9fd0*/  MOV R217, R3 ;  /* 0x0000000300d97202 */ /* 0x000fe40000000f00 */
[C---:B------:R-:W-:Y:S02]  /*9fe0*/  IADD3 R3, R0.reuse, 0x8, RZ ;  /* 0x0000000800037810 */ /* 0x040fe40007ffe0ff */
[C---:B------:R-:W-:Y:S02]  /*9ff0*/  IADD3 R172, R0.reuse, -0x8, RZ ;  /* 0xfffffff800ac7810 */ /* 0x040fe40007ffe0ff */
[----:B------:R-:W2:Y:S01]  /*a000*/  I2F R217, R217 ;  /* 0x000000d900d97306 */ /* 0x000ea20000201400 */
[----:B------:R-:W-:Y:S02]  /*a010*/  ISETP.GE.AND P6, PT, R3, RZ, PT ;  /* 0x000000ff0300720c */ /* 0x000fe40003fc6270 */
[C---:B------:R-:W-:Y:S02]  /*a020*/  IADD3 R204, R0.reuse, -0x1, RZ ;  /* 0xffffffff00cc7810 */ /* 0x040fe40007ffe0ff */
[----:B------:R-:W-:Y:S02]  /*a030*/  SEL R206, R205, R3, !P6 ;  /* 0x00000003cdce7207 */ /* 0x000fe40007000000 */
[----:B------:R-:W-:Y:S02]  /*a040*/  IADD3 R205, -R0, -0x7, RZ ;  /* 0xfffffff900cd7810 */ /* 0x000fe40007ffe1ff */
[----:B------:R-:W-:Y:S01]  /*a050*/  ISETP.GE.AND P0, PT, R172, RZ, PT ;  /* 0x000000ffac00720c */ /* 0x000fe20003f06270 */
[----:B------:R-:W3:Y:S01]  /*a060*/  I2F R215, R206 ;  /* 0x000000ce00d77306 */ /* 0x000ee20000201400 */
[----:B------:R-:W-:Y:S02]  /*a070*/  SEL R205, R205, R169, !P5 ;  /* 0x000000a9cdcd7207 */ /* 0x000fe40006800000 */
[----:B------:R-:W-:Y:S01]  /*a080*/  ISETP.GE.AND P1, PT, R204, RZ, PT ;  /* 0x000000ffcc00720c */ /* 0x000fe20003f26270 */
[----:B-1----:R-:W-:Y:S01]  /*a090*/  FFMA.FTZ R4, R208, -UR4, R4 ;  /* 0x80000004d0047c23 */ /* 0x002fe20008010004 */
[----:B------:R-:W-:Y:S01]  /*a0a0*/  IADD3 R170, R0, -0x10, RZ ;  /* 0xfffffff000aa7810 */ /* 0x000fe20007ffe0ff */
[----:B------:R-:W-:Y:S01]  /*a0b0*/  FFMA.FTZ R18, R208, -UR4, R18 ;  /* 0x80000004d0127c23 */ /* 0x000fe20008010012 */
[C---:B------:R-:W-:Y:S02]  /*a0c0*/  IADD3 R171, R0.reuse, -0x9, RZ ;  /* 0xfffffff700ab7810 */ /* 0x040fe40007ffe0ff */
[C---:B------:R-:W-:Y:S01]  /*a0d0*/  IADD3 R210, R0.reuse, -0x38, RZ ;  /* 0xffffffc800d27810 */ /* 0x040fe20007ffe0ff */
[----:B------:R-:W1:Y:S01]  /*a0e0*/  I2F R211, R205 ;  /* 0x000000cd00d37306 */ /* 0x000e620000201400 */
[C---:B------:R-:W-:Y:S02]  /*a0f0*/  IADD3 R209, R0.reuse, -0x19, RZ ;  /* 0xffffffe700d17810 */ /* 0x040fe40007ffe0ff */
[----:B------:R-:W-:Y:S01]  /*a100*/  @!P0 IADD3 R172, -R0, 0x8, RZ ;  /* 0x0000000800ac8810 */ /* 0x000fe20007ffe1ff */
[C---:B--2---:R-:W-:Y:S01]  /*a110*/  FFMA.FTZ R8, R217.reuse, -UR4, R8 ;  /* 0x80000004d9087c23 */ /* 0x044fe20008010008 */
[----:B------:R-:W-:Y:S01]  /*a120*/  ISETP.GE.AND P0, PT, R170, RZ, PT ;  /* 0x000000ffaa00720c */ /* 0x000fe20003f06270 */
[----:B------:R-:W-:Y:S01]  /*a130*/  FFMA.FTZ R14, R217, -UR4, R14 ;  /* 0x80000004d90e7c23 */ /* 0x000fe2000801000e */
[C---:B------:R-:W-:Y:S02]  /*a140*/  @!P1 IADD3 R204, -R0.reuse, 0x1, RZ ;  /* 0x0000000100cc9810 */ /* 0x040fe40007ffe1ff */
[----:B------:R-:W-:Y:S01]  /*a150*/  ISETP.GE.AND P1, PT, R171, RZ, PT ;  /* 0x000000ffab00720c */ /* 0x000fe20003f26270 */
[----:B------:R-:W2:Y:S01]  /*a160*/  I2F R216, R172 ;  /* 0x000000ac00d87306 */ /* 0x000ea20000201400 */
[C---:B------:R-:W-:Y:S02]  /*a170*/  IADD3 R208, R0.reuse, -0x20, RZ ;  /* 0xffffffe000d07810 */ /* 0x040fe40007ffe0ff */
[C---:B------:R-:W-:Y:S01]  /*a180*/  IADD3 R207, R0.reuse, 0x3f, RZ ;  /* 0x0000003f00cf7810 */ /* 0x040fe20007ffe0ff */
[----:B---3--:R-:W-:Y:S01]  /*a190*/  FFMA.FTZ R6, R215, -UR4, R6 ;  /* 0x80000004d7067c23 */ /* 0x008fe20008010006 */
[----:B------:R-:W-:Y:S02]  /*a1a0*/  IADD3 R206, R0, -0x18, RZ ;  /* 0xffffffe800ce7810 */ /* 0x000fe40007ffe0ff */
[----:B------:R-:W-:Y:S02]  /*a1b0*/  @!P6 IADD3 R3, -R2, 0x38, RZ ;  /* 0x000000380203e810 */ /* 0x000fe40007ffe1ff */
[----:B------:R-:W-:Y:S01]  /*a1c0*/  @!P0 IADD3 R170, -R0, 0x10, RZ ;  /* 0x0000001000aa8810 */ /* 0x000fe20007ffe1ff */
[----:B------:R-:W3:Y:S01]  /*a1d0*/  I2F R213, R204 ;  /* 0x000000cc00d57306 */ /* 0x000ee20000201400 */
[----:B------:R-:W-:Y:S02]  /*a1e0*/  ISETP.GE.AND P0, PT, R206, RZ, PT ;  /* 0x000000ffce00720c */ /* 0x000fe40003f06270 */
[C---:B------:R-:W-:Y:S01]  /*a1f0*/  @!P1 IADD3 R171, -R0.reuse, 0x9, RZ ;  /* 0x0000000900ab9810 */ /* 0x040fe20007ffe1ff */
[----:B-1----:R-:W-:Y:S01]  /*a200*/  FFMA.FTZ R7, R211, -UR4, R7 ;  /* 0x80000004d3077c23 */ /* 0x002fe20008010007 */
[----:B------:R-:W-:Y:S02]  /*a210*/  IADD3 R205, R0, -0x11, RZ ;  /* 0xffffffef00cd7810 */ /* 0x000fe40007ffe0ff */
[----:B------:R-:W-:Y:S02]  /*a220*/  @!P5 IADD3 R169, -R2, 0x39, RZ ;  /* 0x0000003902a9d810 */ /* 0x000fe40007ffe1ff */
[----:B------:R-:W-:Y:S01]  /*a230*/  ISETP.GE.AND P1, PT, R205, RZ, PT ;  /* 0x000000ffcd00720c */ /* 0x000fe20003f26270 */
[----:B------:R-:W1:Y:S04]  /*a240*/  I2F R214, R171 ;  /* 0x000000ab00d67306 */ /* 0x000e680000201400 */
[----:B------:R-:W-:Y:S01]  /*a250*/  @!P0 IADD3 R206, -R0, 0x18, RZ ;  /* 0x0000001800ce8810 */ /* 0x000fe20007ffe1ff */
[----:B--2---:R-:W-:Y:S01]  /*a260*/  FFMA.FTZ R16, R216, -UR4, R16 ;  /* 0x80000004d8107c23 */ /* 0x004fe20008010010 */
[----:B------:R-:W-:Y:S01]  /*a270*/  ISETP.GE.AND P0, PT, R210, RZ, PT ;  /* 0x000000ffd200720c */ /* 0x000fe20003f06270 */
[----:B------:R-:W-:Y:S01]  /*a280*/  FFMA.FTZ R22, R216, -UR4, R22 ;  /* 0x80000004d8167c23 */ /* 0x000fe20008010016 */
[C---:B------:R-:W-:Y:S02]  /*a290*/  IADD3 R172, R0.reuse, 0x38, RZ ;  /* 0x0000003800ac7810 */ /* 0x040fe40007ffe0ff */
[----:B------:R2:W4:Y:S02]  /*a2a0*/  I2F R212, R170 ;  /* 0x000000aa00d47306 */ /* 0x0005240000201400 */
[C---:B------:R-:W-:Y:S02]  /*a2b0*/  @!P1 IADD3 R205, -R0.reuse, 0x11, RZ ;  /* 0x0000001100cd9810 */ /* 0x040fe40007ffe1ff */
[----:B------:R-:W-:Y:S01]  /*a2c0*/  ISETP.GE.AND P1, PT, R209, RZ, PT ;  /* 0x000000ffd100720c */ /* 0x000fe20003f26270 */
[C---:B---3--:R-:W-:Y:S01]  /*a2d0*/  FFMA.FTZ R5, R213.reuse, -UR4, R5 ;  /* 0x80000004d5057c23 */ /* 0x048fe20008010005 */
[C---:B------:R-:W-:Y:S01]  /*a2e0*/  IADD3 R204, R0.reuse, -0x21, RZ ;  /* 0xffffffdf00cc7810 */ /* 0x040fe20007ffe0ff */
[----:B------:R-:W-:Y:S01]  /*a2f0*/  FFMA.FTZ R19, R213, -UR4, R19 ;  /* 0x80000004d5137c23 */ /* 0x000fe20008010013 */
[C---:B------:R-:W-:Y:S02]  /*a300*/  IADD3 R213, R0.reuse, -0x29, RZ ;  /* 0xffffffd700d57810 */ /* 0x040fe40007ffe0ff */
[----:B------:R-:W3:Y:S01]  /*a310*/  I2F R211, R205 ;  /* 0x000000cd00d37306 */ /* 0x000ee20000201400 */
[----:B------:R-:W-:Y:S02]  /*a320*/  @!P0 IADD3 R210, -R0, 0x38, RZ ;  /* 0x0000003800d28810 */ /* 0x000fe40007ffe1ff */
[----:B------:R-:W-:Y:S01]  /*a330*/  ISETP.GE.AND P0, PT, R208, RZ, PT ;  /* 0x000000ffd000720c */ /* 0x000fe20003f06270 */
[----:B-1----:R-:W-:Y:S01]  /*a340*/  FFMA.FTZ R17, R214, -UR4, R17 ;  /* 0x80000004d6117c23 */ /* 0x002fe20008010011 */
[----:B------:R-:W-:Y:S01]  /*a350*/  IADD3 R171, R0, -0x39, RZ ;  /* 0xffffffc700ab7810 */ /* 0x000fe20007ffe0ff */
[----:B------:R-:W-:Y:S01]  /*a360*/  FFMA.FTZ R23, R214, -UR4, R23 ;  /* 0x80000004d6177c23 */ /* 0x000fe20008010017 */
[C---:B------:R-:W-:Y:S02]  /*a370*/  @!P1 IADD3 R209, -R0.reuse, 0x19, RZ ;  /* 0x0000001900d19810 */ /* 0x040fe40007ffe1ff */
[----:B------:R-:W-:Y:S01]  /*a380*/  ISETP.GE.AND P1, PT, R207, RZ, PT ;  /* 0x000000ffcf00720c */ /* 0x000fe20003f26270 */
[----:B------:R-:W1:Y:S01]  /*a390*/  I2F R216, R210 ;  /* 0x000000d200d87306 */ /* 0x000e620000201400 */
[C---:B------:R-:W-:Y:S02]  /*a3a0*/  IADD3 R214, R0.reuse, 0x37, RZ ;  /* 0x0000003700d67810 */ /* 0x040fe40007ffe0ff */
[----:B--2---:R-:W-:Y:S01]  /*a3b0*/  IADD3 R170, R0, 0x48, RZ ;  /* 0x0000004800aa7810 */ /* 0x004fe20007ffe0ff */
[----:B----4-:R-:W-:Y:S02]  /*a3c0*/  FFMA.FTZ R20, R212, -UR4, R20 ;  /* 0x80000004d4147c23 */ /* 0x010fe40008010014 */
[----:B------:R-:W-:Y:S01]  /*a3d0*/  @!P0 IADD3 R208, -R0, 0x20, RZ ;  /* 0x0000002000d08810 */ /* 0x000fe20007ffe1ff */
[----:B------:R-:W-:Y:S01]  /*a3e0*/  FFMA.FTZ R34, R212, -UR4, R34 ;  /* 0x80000004d4227c23 */ /* 0x000fe20008010022 */
[----:B------:R-:W-:Y:S02]  /*a3f0*/  ISETP.GE.AND P0, PT, R204, RZ, PT ;  /* 0x000000ffcc00720c */ /* 0x000fe40003f06270 */
[----:B------:R-:W-:Y:S01]  /*a400*/  IADD3 R212, R0, 0x30, RZ ;  /* 0x0000003000d47810 */ /* 0x000fe20007ffe0ff */
[----:B------:R-:W2:Y:S01]  /*a410*/  I2F R215, R206 ;  /* 0x000000ce00d77306 */ /* 0x000ea20000201400 */
[----:B------:R-:W-:Y:S02]  /*a420*/  @!P1 IADD3 R207, -R2, 0x1, RZ ;  /* 0x0000000102cf9810 */ /* 0x000fe40007ffe1ff */
[----:B------:R-:W-:Y:S01]  /*a430*/  ISETP.GE.AND P1, PT, R171, RZ, PT ;  /* 0x000000ffab00720c */ /* 0x000fe20003f26270 */
[C---:B---3--:R-:W-:Y:S01]  /*a440*/  FFMA.FTZ R21, R211.reuse, -UR4, R21 ;  /* 0x80000004d3157c23 */ /* 0x048fe20008010015 */
[C---:B------:R-:W-:Y:S01]  /*a450*/  IADD3 R205, R0.reuse, -0x28, RZ ;  /* 0xffffffd800cd7810 */ /* 0x040fe20007ffe0ff */
[----:B------:R-:W-:Y:S01]  /*a460*/  FFMA.FTZ R35, R211, -UR4, R35 ;  /* 0x80000004d3237c23 */ /* 0x000fe20008010023 */
[C---:B------:R-:W-:Y:S03]  /*a470*/  IADD3 R211, R0.reuse, -0x30, RZ ;  /* 0xffffffd000d37810 */ /* 0x040fe60007ffe0ff */
[----:B------:R-:W-:Y:S01]  /*a480*/  @!P0 IADD3 R204, -R0, 0x21, RZ ;  /* 0x0000002100cc8810 */ /* 0x000fe20007ffe1ff */
[----:B------:R3:W4:Y:S01]  /*a490*/  I2F R206, R208 ;  /* 0x000000d000ce7306 */ /* 0x0007220000201400 */
[----:B------:R-:W-:Y:S01]  /*a4a0*/  ISETP.GE.AND P0, PT, R205, RZ, PT ;  /* 0x000000ffcd00720c */ /* 0x000fe20003f06270 */
[----:B-1----:R-:W-:Y:S01]  /*a4b0*/  FFMA.FTZ R64, R216, -UR4, R64 ;  /* 0x80000004d8407c23 */ /* 0x002fe20008010040 */
[C---:B------:R-:W-:Y:S02]  /*a4c0*/  IADD3 R210, R0.reuse, 0x2f, RZ ;  /* 0x0000002f00d27810 */ /* 0x040fe40007ffe0ff */
[----:B------:R-:W-:Y:S02]  /*a4d0*/  @!P1 IADD3 R171, -R0, 0x39, RZ ;  /* 0x0000003900ab9810 */ /* 0x000fe40007ffe1ff */
[----:B------:R-:W-:Y:S03]  /*a4e0*/  ISETP.GE.AND P1, PT, R172, RZ, PT ;  /* 0x000000ffac00720c */ /* 0x000fe60003f26270 */
[----:B------:R-:W1:Y:S01]  /*a4f0*/  I2F R209, R209 ;  /* 0x000000d100d17306 */ /* 0x000e620000201400 */
[C---:B--2---:R-:W-:Y:S03]  /*a500*/  FFMA.FTZ R38, R215.reuse, -UR4, R38 ;  /* 0x80000004d7267c23 */ /* 0x044fe60008010026 */
[----:B------:R-:W-:Y:S01]  /*a510*/  @!P0 IADD3 R205, -R0, 0x28, RZ ;  /* 0x0000002800cd8810 */ /* 0x000fe20007ffe1ff */
[----:B------:R-:W-:Y:S01]  /*a520*/  FFMA.FTZ R32, R215, -UR4, R32 ;  /* 0x80000004d7207c23 */ /* 0x000fe20008010020 */
[----:B------:R-:W-:Y:S04]  /*a530*/  ISETP.GE.AND P0, PT, R214, RZ, PT ;  /* 0x000000ffd600720c */ /* 0x000fe80003f06270 */
[----:B------:R-:W-:Y:S01]  /*a540*/  @!P1 IADD3 R172, -R2, 0x8, RZ ;  /* 0x0000000802ac9810 */ /* 0x000fe20007ffe1ff */
[----:B------:R-:W2:Y:S01]  /*a550*/  I2F R171, R171 ;  /* 0x000000ab00ab7306 */ /* 0x000ea20000201400 */
[----:B------:R-:W-:Y:S02]  /*a560*/  ISETP.GE.AND P1, PT, R170, RZ, PT ;  /* 0x000000ffaa00720c */ /* 0x000fe40003f26270 */
[----:B---3--:R-:W-:Y:S01]  /*a570*/  IADD3 R208, R0, 0x28, RZ ;  /* 0x0000002800d07810 */ /* 0x008fe20007ffe0ff */
[C---:B----4-:R-:W-:Y:S02]  /*a580*/  FFMA.FTZ R50, R206.reuse, -UR4, R50 ;  /* 0x80000004ce327c23 */ /* 0x050fe40008010032 */
[----:B------:R-:W-:Y:S01]  /*a590*/  FFMA.FTZ R36, R206, -UR4, R36 ;  /* 0x80000004ce247c23 */ /* 0x000fe20008010024 */
[----:B------:R-:W-:Y:S02]  /*a5a0*/  IADD3 R206, R0, 0x20, RZ ;  /* 0x0000002000ce7810 */ /* 0x000fe40007ffe0ff */
[----:B------:R-:W-:Y:S01]  /*a5b0*/  @!P0 IADD3 R214, -R2, 0x9, RZ ;  /* 0x0000000902d68810 */ /* 0x000fe20007ffe1ff */
[----:B------:R-:W3:Y:S01]  /*a5c0*/  I2F R207, R207 ;  /* 0x000000cf00cf7306 */ /* 0x000ee20000201400 */
[----:B------:R-:W-:Y:S01]  /*a5d0*/  ISETP.GE.AND P0, PT, R212, RZ, PT ;  /* 0x000000ffd400720c */ /* 0x000fe20003f06270 */
[C---:B-1----:R-:W-:Y:S02]  /*a5e0*/  FFMA.FTZ R39, R209.reuse, -UR4, R39 ;  /* 0x80000004d1277c23 */ /* 0x042fe40008010027 */
[----:B------:R-:W-:Y:S01]  /*a5f0*/  @!P1 IADD3 R170, -R2, -0x8, RZ ;  /* 0xfffffff802aa9810 */ /* 0x000fe20007ffe1ff */
[----:B------:R-:W-:Y:S01]  /*a600*/  FFMA.FTZ R33, R209, -UR4, R33 ;  /* 0x80000004d1217c23 */ /* 0x000fe20008010021 */
[----:B------:R-:W-:Y:S02]  /*a610*/  ISETP.GE.AND P1, PT, R213, RZ, PT ;  /* 0x000000ffd500720c */ /* 0x000fe40003f26270 */
[----:B------:R-:W-:Y:S02]  /*a620*/  IADD3 R209, R0, -0x31, RZ ;  /* 0xffffffcf00d17810 */ /* 0x000fe40007ffe0ff */
[----:B------:R-:W1:Y:S04]  /*a630*/  I2F R204, R204 ;  /* 0x000000cc00cc7306 */ /* 0x000e680000201400 */
[----:B------:R-:W-:Y:S01]  /*a640*/  @!P0 IADD3 R212, -R2, 0x10, RZ ;  /* 0x0000001002d48810 */ /* 0x000fe20007ffe1ff */
[----:B--2---:R-:W-:Y:S01]  /*a650*/  FFMA.FTZ R65, R171, -UR4, R65 ;  /* 0x80000004ab417c23 */ /* 0x004fe20008010041 */
[----:B------:R-:W-:Y:S03]  /*a660*/  ISETP.GE.AND P0, PT, R210, RZ, PT ;  /* 0x000000ffd200720c */ /* 0x000fe60003f06270 */
[C---:B------:R-:W-:Y:S01]  /*a670*/  @!P1 IADD3 R213, -R0.reuse, 0x29, RZ ;  /* 0x0000002900d59810 */ /* 0x040fe20007ffe1ff */
[----:B------:R-:W2:Y:S01]  /*a680*/  I2F R171, R205 ;  /* 0x000000cd00ab7306 */ /* 0x000ea20000201400 */
[----:B------:R-:W-:Y:S01]  /*a690*/  ISETP.GE.AND P1, PT, R211, RZ, PT ;  /* 0x000000ffd300720c */ /* 0x000fe20003f26270 */
[C---:B---3--:R-:W-:Y:S02]  /*a6a0*/  FFMA.FTZ R15, R207.reuse, -UR4, R15 ;  /* 0x80000004cf0f7c23 */ /* 0x048fe4000801000f */
[----:B------:R-:W-:Y:S01]  /*a6b0*/  FFMA.FTZ R9, R207, -UR4, R9 ;  /* 0x80000004cf097c23 */ /* 0x000fe20008010009 */
[----:B------:R-:W-:Y:S04]  /*a6c0*/  IADD3 R207, R0, 0x27, RZ ;  /* 0x0000002700cf7810 */ /* 0x000fe80007ffe0ff */
[----:B------:R-:W-:Y:S01]  /*a6d0*/  @!P0 IADD3 R210, -R2, 0x11, RZ ;  /* 0x0000001102d28810 */ /* 0x000fe20007ffe1ff */
[----:B------:R-:W3:Y:S01]  /*a6e0*/  I2F R172, R172 ;  /* 0x000000ac00ac7306 */ /* 0x000ee20000201400 */
[----:B------:R-:W-:Y:S03]  /*a6f0*/  ISETP.GE.AND P0, PT, R208, RZ, PT ;  /* 0x000000ffd000720c */ /* 0x000fe60003f06270 */
[----:B------:R-:W-:Y:S01]  /*a700*/  @!P1 IADD3 R211, -R0, 0x30, RZ ;  /* 0x0000003000d39810 */ /* 0x000fe20007ffe1ff */
[C---:B-1----:R-:W-:Y:S01]  /*a710*/  FFMA.FTZ R51, R204.reuse, -UR4, R51 ;  /* 0x80000004cc337c23 */ /* 0x042fe20008010033 */
[----:B------:R-:W-:Y:S01]  /*a720*/  ISETP.GE.AND P1, PT, R209, RZ, PT ;  /* 0x000000ffd100720c */ /* 0x000fe20003f26270 */
[----:B------:R-:W-:Y:S01]  /*a730*/  FFMA.FTZ R37, R204, -UR4, R37 ;  /* 0x80000004cc257c23 */ /* 0x000fe20008010025 */
[----:B------:R-:W-:Y:S02]  /*a740*/  IADD3 R204, R0, 0x18, RZ ;  /* 0x0000001800cc7810 */ /* 0x000fe40007ffe0ff */
[----:B------:R1:W4:Y:S04]  /*a750*/  I2F R215, R170 ;  /* 0x000000aa00d77306 */ /* 0x0003280000201400 */
[----:B------:R-:W-:Y:S01]  /*a760*/  @!P0 IADD3 R208, -R2, 0x18, RZ ;  /* 0x0000001802d08810 */ /* 0x000fe20007ffe1ff */
[C---:B--2---:R-:W-:Y:S01]  /*a770*/  FFMA.FTZ R54, R171.reuse, -UR4, R54 ;  /* 0x80000004ab367c23 */ /* 0x044fe20008010036 */
[----:B------:R-:W-:Y:S01]  /*a780*/  ISETP.GE.AND P0, PT, R206, RZ, PT ;  /* 0x000000ffce00720c */ /* 0x000fe20003f06270 */
[----:B------:R-:W-:Y:S01]  /*a790*/  FFMA.FTZ R48, R171, -UR4, R48 ;  /* 0x80000004ab307c23 */ /* 0x000fe20008010030 */
[C---:B------:R-:W-:Y:S02]  /*a7a0*/  IADD3 R205, R0.reuse, 0x1f, RZ ;  /* 0x0000001f00cd7810 */ /* 0x040fe40007ffe0ff */
[C---:B------:R-:W-:Y:S01]  /*a7b0*/  @!P1 IADD3 R209, -R0.reuse, 0x31, RZ ;  /* 0x0000003100d19810 */ /* 0x040fe20007ffe1ff */
[----:B------:R-:W2:Y:S01]  /*a7c0*/  I2F R212, R212 ;  /* 0x000000d400d47306 */ /* 0x000ea20000201400 */
[----:B------:R-:W-:Y:S02]  /*a7d0*/  ISETP.GE.AND P1, PT, R207, RZ, PT ;  /* 0x000000ffcf00720c */ /* 0x000fe40003f26270 */
[----:B------:R-:W-:Y:S01]  /*a7e0*/  IADD3 R171, R0, 0x10, RZ ;  /* 0x0000001000ab7810 */ /* 0x000fe20007ffe0ff */
[C---:B---3--:R-:W-:Y:S02]  /*a7f0*/  FFMA.FTZ R12, R172.reuse, -UR4, R12 ;  /* 0x80000004ac0c7c23 */ /* 0x048fe4000801000c */
[----:B------:R-:W-:Y:S01]  /*a800*/  FFMA.FTZ R26, R172, -UR4, R26 ;  /* 0x80000004ac1a7c23 */ /* 0x000fe2000801001a */
[----:B------:R-:W-:Y:S02]  /*a810*/  IADD3 R172, R0, 0x17, RZ ;  /* 0x0000001700ac7810 */ /* 0x000fe40007ffe0ff */
[----:B------:R-:W-:Y:S01]  /*a820*/  @!P0 IADD3 R206, -R2, 0x20, RZ ;  /* 0x0000002002ce8810 */ /* 0x000fe20007ffe1ff */
[----:B------:R-:W3:Y:S01]  /*a830*/  I2F R213, R213 ;  /* 0x000000d500d57306 */ /* 0x000ee20000201400 */
[----:B------:R-:W-:Y:S02]  /*a840*/  ISETP.GE.AND P0, PT, R204, RZ, PT ;  /* 0x000000ffcc00720c */ /* 0x000fe40003f06270 */
[----:B-1----:R-:W-:Y:S01]  /*a850*/  IADD3 R170, R0, 0xf, RZ ;  /* 0x0000000f00aa7810 */ /* 0x002fe20007ffe0ff */
[----:B----4-:R-:W-:Y:S01]  /*a860*/  FFMA.FTZ R10, R215, -UR4, R10 ;  /* 0x80000004d70a7c23 */ /* 0x010fe2000801000a */
[----:B------:R-:W-:Y:S02]  /*a870*/  @!P1 IADD3 R207, -R2, 0x19, RZ ;  /* 0x0000001902cf9810 */ /* 0x000fe40007ffe1ff */
[----:B------:R-:W-:Y:S02]  /*a880*/  ISETP.GE.AND P1, PT, R205, RZ, PT ;  /* 0x000000ffcd00720c */ /* 0x000fe40003f26270 */
[----:B------:R-:W-:Y:S01]  /*a890*/  IADD3 R0, R0, 0x47, RZ ;  /* 0x0000004700007810 */ /* 0x000fe20007ffe0ff */
[----:B------:R-:W1:Y:S04]  /*a8a0*/  I2F R215, R3 ;  /* 0x0000000300d77306 */ /* 0x000e680000201400 */
[----:B------:R-:W-:Y:S01]  /*a8b0*/  @!P0 IADD3 R204, -R2, 0x28, RZ ;  /* 0x0000002802cc8810 */ /* 0x000fe20007ffe1ff */
[C---:B--2---:R-:W-:Y:S01]  /*a8c0*/  FFMA.FTZ R24, R212.reuse, -UR4, R24 ;  /* 0x80000004d4187c23 */ /* 0x044fe20008010018 */
[----:B------:R-:W-:Y:S01]  /*a8d0*/  ISETP.GE.AND P0, PT, R171, RZ, PT ;  /* 0x000000ffab00720c */ /* 0x000fe20003f06270 */
[----:B------:R-:W-:Y:S03]  /*a8e0*/  FFMA.FTZ R30, R212, -UR4, R30 ;  /* 0x80000004d41e7c23 */ /* 0x000fe6000801001e */
[----:B------:R-:W-:Y:S01]  /*a8f0*/  @!P1 IADD3 R205, -R2, 0x21, RZ ;  /* 0x0000002102cd9810 */ /* 0x000fe20007ffe1ff */
[----:B------:R-:W2:Y:S01]  /*a900*/  I2F R211, R211 ;  /* 0x000000d300d37306 */ /* 0x000ea20000201400 */
[----:B------:R-:W-:Y:S01]  /*a910*/  ISETP.GE.AND P1, PT, R172, RZ, PT ;  /* 0x000000ffac00720c */ /* 0x000fe20003f26270 */
[C---:B---3--:R-:W-:Y:S02]  /*a920*/  FFMA.FTZ R49, R213.reuse, -UR4, R49 ;  /* 0x80000004d5317c23 */ /* 0x048fe40008010031 */
[----:B------:R-:W-:Y:S04]  /*a930*/  FFMA.FTZ R55, R213, -UR4, R55 ;  /* 0x80000004d5377c23 */ /* 0x000fe80008010037 */
[----:B------:R-:W-:Y:S02]  /*a940*/  @!P0 IADD3 R171, -R2, 0x30, RZ ;  /* 0x0000003002ab8810 */ /* 0x000fe40007ffe1ff */
[----:B------:R-:W-:Y:S01]  /*a950*/  ISETP.GE.AND P0, PT, R0, RZ, PT ;  /* 0x000000ff0000720c */ /* 0x000fe20003f06270 */
[----:B------:R-:W3:Y:S01]  /*a960*/  I2F R212, R169 ;  /* 0x000000a900d47306 */ /* 0x000ee20000201400 */
[----:B-1----:R-:W-:Y:S02]  /*a970*/  FFMA.FTZ R60, R215, -UR4, R60 ;  /* 0x80000004d73c7c23 */ /* 0x002fe4000801003c */
[----:B------:R-:W-:Y:S02]  /*a980*/  @!P1 IADD3 R172, -R2, 0x29, RZ ;  /* 0x0000002902ac9810 */ /* 0x000fe40007ffe1ff */
[----:B------:R-:W-:Y:S05]  /*a990*/  ISETP.GE.AND P1, PT, R170, RZ, PT ;  /* 0x000000ffaa00720c */ /* 0x000fea0003f26270 */
[----:B------:R1:W4:Y:S02]  /*a9a0*/  I2F R3, R171 ;  /* 0x000000ab00037306 */ /* 0x0003240000201400 */
[C---:B------:R-:W-:Y:S01]  /*a9b0*/  @!P0 IADD3 R0, -R2.reuse, -0x7, RZ ;  /* 0xfffffff902008810 */ /* 0x040fe20007ffe1ff */
[C---:B--2---:R-:W-:Y:S02]  /*a9c0*/  FFMA.FTZ R52, R211.reuse, -UR4, R52 ;  /* 0x80000004d3347c23 */ /* 0x044fe40008010034 */
[----:B------:R-:W-:Y:S03]  /*a9d0*/  FFMA.FTZ R66, R211, -UR4, R66 ;  /* 0x80000004d3427c23 */ /* 0x000fe60008010042 */
[----:B------:R-:W-:Y:S02]  /*a9e0*/  @!P1 IADD3 R170, -R2, 0x31, RZ ;  /* 0x0000003102aa9810 */ /* 0x000fe40007ffe1ff */
[----:B------:R-:W2:Y:S01]  /*a9f0*/  I2F R2, R0 ;  /* 0x0000000000027306 */ /* 0x000ea20000201400 */
[----:B---3--:R-:W-:Y:S09]  /*aa00*/  FFMA.FTZ R61, R212, -UR4, R61 ;  /* 0x80000004d43d7c23 */ /* 0x008ff2000801003d */
[----:B------:R-:W3:Y:S01]  /*aa10*/  I2F R0, R214 ;  /* 0x000000d600007306 */ /* 0x000ee20000201400 */
[----:B-1----:R-:W-:Y:S01]  /*aa20*/  FMNMX.FTZ R171, R4, R168, !PT ;  /* 0x000000a804ab7209 */ /* 0x002fe20007810000 */
[C---:B----4-:R-:W-:Y:S02]  /*aa30*/  FFMA.FTZ R56, R3.reuse, -UR4, R56 ;  /* 0x8000000403387c23 */ /* 0x050fe40008010038 */
[----:B------:R-:W-:Y:S01]  /*aa40*/  FFMA.FTZ R62, R3, -UR4, R62 ;  /* 0x80000004033e7c23 */ /* 0x000fe2000801003e */
[----:B------:R-:W-:Y:S05]  /*aa50*/  FMNMX.FTZ R171, R5, R171, !PT ;  /* 0x000000ab05ab7209 */ /* 0x000fea0007810000 */
[----:B------:R-:W1:Y:S01]  /*aa60*/  I2F R214, R210 ;  /* 0x000000d200d67306 */ /* 0x000e620000201400 */
[----:B------:R-:W-:Y:S01]  /*aa70*/  FMNMX.FTZ R171, R16, R171, !PT ;  /* 0x000000ab10ab7209 */ /* 0x000fe20007810000 */
[----:B--2---:R-:W-:Y:S01]  /*aa80*/  FFMA.FTZ R11, R2, -UR4, R11 ;  /* 0x80000004020b7c23 */ /* 0x004fe2000801000b */
[----:B------:R-:W-:Y:S02]  /*aa90*/  FMNMX.FTZ R2, R8, R173, !PT ;  /* 0x000000ad08027209 */ /* 0x000fe40007810000 */
[----:B------:R-:W-:Y:S02]  /*aaa0*/  FMNMX.FTZ R171, R17, R171, !PT ;  /* 0x000000ab11ab7209 */ /* 0x000fe40007810000 */
[----:B------:R-:W-:Y:S03]  /*aab0*/  FMNMX.FTZ R2, R9, R2, !PT ;  /* 0x0000000209027209 */ /* 0x000fe60007810000 */
[----:B------:R-:W2:Y:S01]  /*aac0*/  I2F R210, R209 ;  /* 0x000000d100d27306 */ /* 0x000ea20000201400 */
[----:B------:R-:W-:Y:S02]  /*aad0*/  FMNMX.FTZ R171, R20, R171, !PT ;  /* 0x000000ab14ab7209 */ /* 0x000fe40007810000 */
[----:B------:R-:W-:Y:S01]  /*aae0*/  FMNMX.FTZ R2, R12, R2, !PT ;  /* 0x000000020c027209 */ /* 0x000fe20007810000 */
[C---:B---3--:R-:W-:Y:S01]  /*aaf0*/  FFMA.FTZ R13, R0.reuse, -UR4, R13 ;  /* 0x80000004000d7c23 */ /* 0x048fe2000801000d */
[----:B------:R-:W-:Y:S01]  /*ab00*/  FMNMX.FTZ R171, R21, R171, !PT ;  /* 0x000000ab15ab7209 */ /* 0x000fe20007810000 */
[----:B------:R-:W-:Y:S03]  /*ab10*/  FFMA.FTZ R27, R0, -UR4, R27 ;  /* 0x80000004001b7c23 */ /* 0x000fe6000801001b */
[----:B------:R-:W-:Y:S01]  /*ab20*/  FMNMX.FTZ R2, R13, R2, !PT ;  /* 0x000000020d027209 */ /* 0x000fe20007810000 */
[----:B------:R-:W3:Y:S01]  /*ab30*/  I2F R209, R208 ;  /* 0x000000d000d17306 */ /* 0x000ee20000201400 */
[----:B------:R-:W-:Y:S02]  /*ab40*/  FMNMX.FTZ R171, R32, R171, !PT ;  /* 0x000000ab20ab7209 */ /* 0x000fe40007810000 */
[----:B------:R-:W-:Y:S01]  /*ab50*/  FMNMX.FTZ R2, R24, R2, !PT ;  /* 0x0000000218027209 */ /* 0x000fe20007810000 */
[C---:B-1----:R-:W-:Y:S01]  /*ab60*/  FFMA.FTZ R25, R214.reuse, -UR4, R25 ;  /* 0x80000004d6197c23 */ /* 0x042fe20008010019 */
[----:B------:R-:W-:Y:S01]  /*ab70*/  FMNMX.FTZ R171, R33, R171, !PT ;  /* 0x000000ab21ab7209 */ /* 0x000fe20007810000 */
[----:B------:R-:W-:Y:S03]  /*ab80*/  FFMA.FTZ R31, R214, -UR4, R31 ;  /* 0x80000004d61f7c23 */ /* 0x000fe6000801001f */
[----:B------:R-:W-:Y:S01]  /*ab90*/  FMNMX.FTZ R2, R25, R2, !PT ;  /* 0x0000000219027209 */ /* 0x000fe20007810000 */
[----:B------:R-:W1:Y:S01]  /*aba0*/  I2F R208, R207 ;  /* 0x000000cf00d07306 */ /* 0x000e620000201400 */
[----:B------:R-:W-:Y:S01]  /*abb0*/  FMNMX.FTZ R171, R36, R171, !PT ;  /* 0x000000ab24ab7209 */ /* 0x000fe20007810000 */
[C---:B--2---:R-:W-:Y:S03]  /*abc0*/  FFMA.FTZ R53, R210.reuse, -UR4, R53 ;  /* 0x80000004d2357c23 */ /* 0x044fe60008010035 */
[----:B------:R-:W-:Y:S01]  /*abd0*/  FMNMX.FTZ R171, R37, R171, !PT ;  /* 0x000000ab25ab7209 */ /* 0x000fe20007810000 */
[----:B------:R-:W-:Y:S03]  /*abe0*/  FFMA.FTZ R67, R210, -UR4, R67 ;  /* 0x80000004d2437c23 */ /* 0x000fe60008010043 */
[----:B------:R-:W-:Y:S01]  /*abf0*/  FMNMX.FTZ R171, R48, R171, !PT ;  /* 0x000000ab30ab7209 */ /* 0x000fe20007810000 */
[----:B------:R-:W2:Y:S03]  /*ac00*/  I2F R207, R206 ;  /* 0x000000ce00cf7306 */ /* 0x000ea60000201400 */
[----:B------:R-:W-:Y:S01]  /*ac10*/  FMNMX.FTZ R171, R49, R171, !PT ;  /* 0x000000ab31ab7209 */ /* 0x000fe20007810000 */
[C---:B---3--:R-:W-:Y:S02]  /*ac20*/  FFMA.FTZ R28, R209.reuse, -UR4, R28 ;  /* 0x80000004d11c7c23 */ /* 0x048fe4000801001c */
[----:B------:R-:W-:Y:S01]  /*ac30*/  FFMA.FTZ R42, R209, -UR4, R42 ;  /* 0x80000004d12a7c23 */ /* 0x000fe2000801002a */
[----:B------:R-:W-:Y:S02]  /*ac40*/  FMNMX.FTZ R171, R52, R171, !PT ;  /* 0x000000ab34ab7209 */ /* 0x000fe40007810000 */
[----:B------:R-:W-:Y:S01]  /*ac50*/  FMNMX.FTZ R2, R28, R2, !PT ;  /* 0x000000021c027209 */ /* 0x000fe20007810000 */
[----:B------:R-:W3:Y:S01]  /*ac60*/  I2F R206, R205 ;  /* 0x000000cd00ce7306 */ /* 0x000ee20000201400 */
[C---:B-1----:R-:W-:Y:S02]  /*ac70*/  FFMA.FTZ R29, R208.reuse, -UR4, R29 ;  /* 0x80000004d01d7c23 */ /* 0x042fe4000801001d */
[----:B------:R-:W-:Y:S03]  /*ac80*/  FFMA.FTZ R43, R208, -UR4, R43 ;  /* 0x80000004d02b7c23 */ /* 0x000fe6000801002b */
[----:B------:R-:W-:Y:S04]  /*ac90*/  FMNMX.FTZ R2, R29, R2, !PT ;  /* 0x000000021d027209 */ /* 0x000fe80007810000 */
[----:B------:R-:W1:Y:S01]  /*aca0*/  I2F R205, R204 ;  /* 0x000000cc00cd7306 */ /* 0x000e620000201400 */
[C---:B--2---:R-:W-:Y:S02]  /*acb0*/  FFMA.FTZ R40, R207.reuse, -UR4, R40 ;  /* 0x80000004cf287c23 */ /* 0x044fe40008010028 */
[----:B------:R-:W-:Y:S03]  /*acc0*/  FFMA.FTZ R46, R207, -UR4, R46 ;  /* 0x80000004cf2e7c23 */ /* 0x000fe6000801002e */
[----:B------:R-:W-:Y:S04]  /*acd0*/  FMNMX.FTZ R169, R40, R2, !PT ;  /* 0x0000000228a97209 */ /* 0x000fe80007810000 */
[----:B------:R-:W2:Y:S01]  /*ace0*/  I2F R204, R172 ;  /* 0x000000ac00cc7306 */ /* 0x000ea20000201400 */
[----:B------:R-:W-:Y:S01]  /*acf0*/  FMNMX.FTZ R2, R10, R175, !PT ;  /* 0x000000af0a027209 */ /* 0x000fe20007810000 */
[C---:B---3--:R-:W-:Y:S03]  /*ad00*/  FFMA.FTZ R41, R206.reuse, -UR4, R41 ;  /* 0x80000004ce297c23 */ /* 0x048fe60008010029 */
[----:B------:R-:W-:Y:S01]  /*ad10*/  FMNMX.FTZ R2, R11, R2, !PT ;  /* 0x000000020b027209 */ /* 0x000fe20007810000 */
[----:B------:R-:W-:Y:S01]  /*ad20*/  FFMA.FTZ R47, R206, -UR4, R47 ;  /* 0x80000004ce2f7c23 */ /* 0x000fe2000801002f */
[----:B------:R-:W-:Y:S03]  /*ad30*/  FMNMX.FTZ R169, R41, R169, !PT ;  /* 0x000000a929a97209 */ /* 0x000fe60007810000 */
[----:B------:R-:W3:Y:S01]  /*ad40*/  I2F R0, R170 ;  /* 0x000000aa00007306 */ /* 0x000ee20000201400 */
[----:B------:R-:W-:Y:S01]  /*ad50*/  FMNMX.FTZ R2, R14, R2, !PT ;  /* 0x000000020e027209 */ /* 0x000fe20007810000 */
[----:B-1----:R-:W-:Y:S03]  /*ad60*/  FFMA.FTZ R44, R205, -UR4, R44 ;  /* 0x80000004cd2c7c23 */ /* 0x002fe6000801002c */
[----:B------:R-:W-:Y:S01]  /*ad70*/  FMNMX.FTZ R211, R15, R2, !PT ;  /* 0x000000020fd37209 */ /* 0x000fe20007810000 */
[----:B------:R-:W-:Y:S01]  /*ad80*/  FFMA.FTZ R58, R205, -UR4, R58 ;  /* 0x80000004cd3a7c23 */ /* 0x000fe2000801003a */
[----:B------:R-:W-:Y:S01]  /*ad90*/  FMNMX.FTZ R169, R44, R169, !PT ;  /* 0x000000a92ca97209 */ /* 0x000fe20007810000 */
[C---:B--2---:R-:W-:Y:S01]  /*ada0*/  FFMA.FTZ R45, R204.reuse, -UR4, R45 ;  /* 0x80000004cc2d7c23 */ /* 0x044fe2000801002d */
[----:B------:R-:W-:Y:S01]  /*adb0*/  FMNMX.FTZ R172, R53, R171, !PT ;  /* 0x000000ab35ac7209 */ /* 0x000fe20007810000 */
[----:B------:R-:W-:Y:S03]  /*adc0*/  FFMA.FTZ R59, R204, -UR4, R59 ;  /* 0x80000004cc3b7c23 */ /* 0x000fe6000801003b */
[----:B------:R-:W-:Y:S02]  /*add0*/  FMNMX.FTZ R169, R45, R169, !PT ;  /* 0x000000a92da97209 */ /* 0x000fe40007810000 */
[----:B------:R-:W-:Y:S02]  /*ade0*/  FMNMX.FTZ R172, R64, R172, !PT ;  /* 0x000000ac40ac7209 */ /* 0x000fe40007810000 */
[----:B------:R-:W-:Y:S01]  /*adf0*/  FMNMX.FTZ R169, R56, R169, !PT ;  /* 0x000000a938a97209 */ /* 0x000fe20007810000 */
[C---:B---3--:R-:W-:Y:S01]  /*ae00*/  FFMA.FTZ R57, R0.reuse, -UR4, R57 ;  /* 0x8000000400397c23 */ /* 0x048fe20008010039 */
[----:B------:R-:W-:Y:S01]  /*ae10*/  FMNMX.FTZ R2, R65, R172, !PT ;  /* 0x000000ac41027209 */ /* 0x000fe20007810000 */
[----:B------:R-:W-:Y:S01]  /*ae20*/  FFMA.FTZ R63, R0, -UR4, R63 ;  /* 0x80000004003f7c23 */ /* 0x000fe2000801003f */
        /* <DEDUP_REMOVED lines=23> */
[----:B--2---:R-:W-:Y:S02]  /*afa0*/  FMNMX.FTZ R171, R171, R210, !PT ;  /* 0x000000d2abab7209 */ /* 0x004fe40007810000 */
        /* <DEDUP_REMOVED lines=11> */
[----:B------:R-:W-:Y:S02]  /*b060*/  FMNMX.FTZ R170, R66, R170, !PT ;  /* 0x000000aa42aa7209 */ /* 0x000fe40007810000 */
[----:B------:R-:W-:Y:S01]  /*b070*/  FMNMX.FTZ R2, R63, R0, !PT ;  /* 0x000000003f027209 */ /* 0x000fe20007810000 */
[C---:B------:R-:W-:Y:S01]  /*b080*/  FADD.FTZ R0, -R172.reuse, R168 ;  /* 0x000000a8ac007221 */ /* 0x040fe20000010100 */
[----:B------:R-:W-:Y:S02]  /*b090*/  FMNMX.FTZ R170, R67, R170, !PT ;  /* 0x000000aa43aa7209 */ /* 0x000fe40007810000 */
[----:B------:R-:W-:Y:S01]  /*b0a0*/  FSETP.NEU.FTZ.AND P0, PT, R172, -INF , PT ;  /* 0xff800000ac00780b */ /* 0x000fe20003f1d000 */
[----:B------:R-:W-:Y:S01]  /*b0b0*/  FMUL.FTZ R0, R0, c[0x0][0x23c] ;  /* 0x00008f0000007a20 */ /* 0x000fe20000410000 */
[----:B--2---:R-:W-:Y:S01]  /*b0c0*/  FMNMX.FTZ R171, R171, R169, !PT ;  /* 0x000000a9abab7209 */ /* 0x004fe20007810000 */
[----:B------:R-:W1:Y:S02]  /*b0d0*/  SHFL.BFLY PT, R208, R170, 0x2, 0x1f ;  /* 0x0c401f00aad07f89 */ /* 0x000e6400000e0000 */
[----:B------:R2:W3:Y:S06]  /*b0e0*/  MUFU.EX2 R169, R0 ;  /* 0x0000000000a97308 */ /* 0x0004ec0000000800 */
[----:B------:R-:W4:Y:S01]  /*b0f0*/  SHFL.BFLY PT, R3, R2, 0x2, 0x1f ;  /* 0x0c401f0002037f89 */ /* 0x000f2200000e0000 */
[----:B-1----:R-:W-:Y:S01]  /*b100*/  FMNMX.FTZ R170, R170, R208, !PT ;  /* 0x000000d0aaaa7209 */ /* 0x002fe20007810000 */
[----:B--2---:R-:W-:Y:S02]  /*b110*/  FADD.FTZ R0, -R171, R173 ;  /* 0x000000adab007221 */ /* 0x004fe40000010100 */
[----:B------:R-:W-:Y:S04]  /*b120*/  FMUL.FTZ R173, R172, c[0x0][0x23c] ;  /* 0x00008f00acad7a20 */ /* 0x000fe80000410000 */
[----:B------:R-:W1:Y:S01]  /*b130*/  SHFL.BFLY PT, R204, R170, 0x1, 0x1f ;  /* 0x0c201f00aacc7f89 */ /* 0x000e6200000e0000 */
[----:B------:R-:W-:Y:S01]  /*b140*/  FMUL.FTZ R168, R0, c[0x0][0x23c] ;  /* 0x00008f0000a87a20 */ /* 0x000fe20000410000 */
[----:B----4-:R-:W-:Y:S01]  /*b150*/  FMNMX.FTZ R0, R2, R3, !PT ;  /* 0x0000000302007209 */ /* 0x010fe20007810000 */
[----:B---3--:R-:W-:Y:S01]  /*b160*/  FMUL.FTZ R68, R169, R68 ;  /* 0x00000044a9447220 */ /* 0x008fe20000410000 */
[----:B------:R-:W-:Y:S01]  /*b170*/  FSEL R173, R173, RZ, P0 ;  /* 0x000000ffadad7208 */ /* 0x000fe20000000000 */
[----:B------:R-:W-:Y:S01]  /*b180*/  FMUL.FTZ R69, R169, R69 ;  /* 0x00000045a9457220 */ /* 0x000fe20000410000 */
[----:B------:R-:W-:Y:S02]  /*b190*/  FSETP.NEU.FTZ.AND P0, PT, R171, -INF , PT ;  /* 0xff800000ab00780b */ /* 0x000fe40003f1d000 */
[----:B------:R-:W2:Y:S01]  /*b1a0*/  SHFL.BFLY PT, R3, R0, 0x1, 0x1f ;  /* 0x0c201f0000037f89 */ /* 0x000ea200000e0000 */
[----:B------:R-:W3:Y:S01]  /*b1b0*/  MUFU.EX2 R168, R168 ;  /* 0x000000a800a87308 */ /* 0x000ee20000000800 */
[--C-:B------:R-:W-:Y:S02]  /*b1c0*/  FFMA.FTZ R4, R4, c[0x0][0x23c], -R173.reuse ;  /* 0x00008f0004047a23 */ /* 0x100fe400000108ad */
[--C-:B------:R-:W-:Y:S02]  /*b1d0*/  FFMA.FTZ R5, R5, c[0x0][0x23c], -R173.reuse ;  /* 0x00008f0005057a23 */ /* 0x100fe400000108ad */
[--C-:B------:R-:W-:Y:S02]  /*b1e0*/  FFMA.FTZ R16, R16, c[0x0][0x23c], -R173.reuse ;  /* 0x00008f0010107a23 */ /* 0x100fe400000108ad */
[--C-:B------:R-:W-:Y:S02]  /*b1f0*/  FFMA.FTZ R17, R17, c[0x0][0x23c], -R173.reuse ;  /* 0x00008f0011117a23 */ /* 0x100fe400000108ad */
[--C-:B------:R-:W-:Y:S01]  /*b200*/  FFMA.FTZ R217, R48, c[0x0][0x23c], -R173.reuse ;  /* 0x00008f0030d97a23 */ /* 0x100fe200000108ad */
[----:B------:R4:W-:Y:S01]  /*b210*/  MUFU.EX2 R210, R4 ;  /* 0x0000000400d27308 */ /* 0x0009e20000000800 */
[--C-:B------:R-:W-:Y:S02]  /*b220*/  FFMA.FTZ R211, R36, c[0x0][0x23c], -R173.reuse ;  /* 0x00008f0024d37a23 */ /* 0x100fe400000108ad */
[--C-:B------:R-:W-:Y:S01]  /*b230*/  FFMA.FTZ R36, R52, c[0x0][0x23c], -R173.reuse ;  /* 0x00008f0034247a23 */ /* 0x100fe200000108ad */
[----:B-1----:R-:W-:Y:S01]  /*b240*/  FMNMX.FTZ R170, R170, R204, !PT ;  /* 0x000000ccaaaa7209 */ /* 0x002fe20007810000 */
[----:B------:R-:W-:Y:S01]  /*b250*/  FFMA.FTZ R213, R37, c[0x0][0x23c], -R173 ;  /* 0x00008f0025d57a23 */ /* 0x000fe200000108ad */
[----:B------:R-:W1:Y:S01]  /*b260*/  LDSM.16.MT88.4 R204, [R221+0xc000] ;  /* 0x00c00000ddcc783b */ /* 0x000e620000004200 */
[----:B------:R-:W-:Y:S02]  /*b270*/  FMUL.FTZ R80, R169, R80 ;  /* 0x00000050a9507220 */ /* 0x000fe40000410000 */
[----:B------:R-:W-:Y:S01]  /*b280*/  FADD.FTZ R2, -R170, R174 ;  /* 0x000000aeaa027221 */ /* 0x000fe20000010100 */
[----:B------:R-:W5:Y:S01]  /*b290*/  MUFU.EX2 R248, R5 ;  /* 0x0000000500f87308 */ /* 0x000f620000000800 */
[----:B------:R-:W-:Y:S01]  /*b2a0*/  FMUL.FTZ R174, R171, c[0x0][0x23c] ;  /* 0x00008f00abae7a20 */ /* 0x000fe20000410000 */
[----:B--2---:R-:W-:Y:S01]  /*b2b0*/  FMNMX.FTZ R3, R0, R3, !PT ;  /* 0x0000000300037209 */ /* 0x004fe20007810000 */
[----:B------:R-:W-:Y:S02]  /*b2c0*/  FMUL.FTZ R2, R2, c[0x0][0x23c] ;  /* 0x00008f0002027a20 */ /* 0x000fe40000410000 */
[----:B---3--:R-:W-:Y:S01]  /*b2d0*/  FMUL.FTZ R72, R168, R72 ;  /* 0x00000048a8487220 */ /* 0x008fe20000410000 */
[----:B------:R-:W-:Y:S01]  /*b2e0*/  FSEL R174, R174, RZ, P0 ;  /* 0x000000ffaeae7208 */ /* 0x000fe20000000000 */
[C---:B------:R-:W-:Y:S01]  /*b2f0*/  FADD.FTZ R0, -R3.reuse, R175 ;  /* 0x000000af03007221 */ /* 0x040fe20000010100 */
[C---:B------:R-:W-:Y:S01]  /*b300*/  FSETP.NEU.FTZ.AND P0, PT, R170.reuse, -INF , PT ;  /* 0xff800000aa00780b */ /* 0x040fe20003f1d000 */
[----:B------:R-:W-:Y:S01]  /*b310*/  FMUL.FTZ R175, R170, c[0x0][0x23c] ;  /* 0x00008f00aaaf7a20 */ /* 0x000fe20000410000 */
[----:B------:R-:W2:Y:S01]  /*b320*/  MUFU.EX2 R2, R2 ;  /* 0x0000000200027308 */ /* 0x000ea20000000800 */
[----:B------:R-:W-:Y:S02]  /*b330*/  FMUL.FTZ R208, R3, c[0x0][0x23c] ;  /* 0x00008f0003d07a20 */ /* 0x000fe40000410000 */
[----:B------:R-:W-:Y:S01]  /*b340*/  FMUL.FTZ R0, R0, c[0x0][0x23c] ;  /* 0x00008f0000007a20 */ /* 0x000fe20000410000 */
[----:B------:R-:W-:Y:S01]  /*b350*/  FSEL R175, R175, RZ, P0 ;  /* 0x000000ffafaf7208 */ /* 0x000fe20000000000 */
[--C-:B------:R-:W-:Y:S01]  /*b360*/  FFMA.FTZ R12, R12, c[0x0][0x23c], -R174.reuse ;  /* 0x00008f000c0c7a23 */ /* 0x100fe200000108ae */
[----:B------:R-:W-:Y:S01]  /*b370*/  FSETP.NEU.FTZ.AND P0, PT, R3, -INF , PT ;  /* 0xff8000000300780b */ /* 0x000fe20003f1d000 */
[----:B------:R-:W-:Y:S02]  /*b380*/  FFMA.FTZ R13, R13, c[0x0][0x23c], -R174 ;  /* 0x00008f000d0d7a23 */ /* 0x000fe400000108ae */
[--C-:B------:R-:W-:Y:S01]  /*b390*/  FFMA.FTZ R18, R18, c[0x0][0x23c], -R175.reuse ;  /* 0x00008f0012127a23 */ /* 0x100fe200000108af */
[----:B------:R-:W-:Y:S01]  /*b3a0*/  FSEL R208, R208, RZ, P0 ;  /* 0x000000ffd0d07208 */ /* 0x000fe20000000000 */
[--C-:B------:R-:W-:Y:S01]  /*b3b0*/  FFMA.FTZ R6, R6, c[0x0][0x23c], -R175.reuse ;  /* 0x00008f0006067a23 */ /* 0x100fe200000108af */
[----:B------:R-:W3:Y:S01]  /*b3c0*/  MUFU.EX2 R0, R0 ;  /* 0x0000000000007308 */ /* 0x000ee20000000800 */
[--C-:B------:R-:W-:Y:S02]  /*b3d0*/  FFMA.FTZ R7, R7, c[0x0][0x23c], -R175.reuse ;  /* 0x00008f0007077a23 */ /* 0x100fe400000108af */
[--C-:B------:R-:W-:Y:S02]  /*b3e0*/  FFMA.FTZ R14, R14, c[0x0][0x23c], -R208.reuse ;  /* 0x00008f000e0e7a23 */ /* 0x100fe400000108d0 */
[----:B------:R-:W-:Y:S02]  /*b3f0*/  FFMA.FTZ R15, R15, c[0x0][0x23c], -R208 ;  /* 0x00008f000f0f7a23 */ /* 0x000fe400000108d0 */
[----:B------:R-:W-:Y:S02]  /*b400*/  FFMA.FTZ R19, R19, c[0x0][0x23c], -R175 ;  /* 0x00008f0013137a23 */ /* 0x000fe400000108af */
[--C-:B------:R-:W-:Y:S01]  /*b410*/  FFMA.FTZ R8, R8, c[0x0][0x23c], -R174.reuse ;  /* 0x00008f0008087a23 */ /* 0x100fe200000108ae */
[----:B------:R-:W1:Y:S01]  /*b420*/  MUFU.EX2 R219, R18 ;  /* 0x0000001200db7308 */ /* 0x000e620000000800 */
[----:B------:R-:W-:Y:S02]  /*b430*/  FFMA.FTZ R9, R9, c[0x0][0x23c], -R174 ;  /* 0x00008f0009097a23 */ /* 0x000fe400000108ae */
[--C-:B------:R-:W-:Y:S02]  /*b440*/  FFMA.FTZ R10, R10, c[0x0][0x23c], -R208.reuse ;  /* 0x00008f000a0a7a23 */ /* 0x100fe400000108d0 */
[----:B------:R-:W-:Y:S02]  /*b450*/  FFMA.FTZ R11, R11, c[0x0][0x23c], -R208 ;  /* 0x00008f000b0b7a23 */ /* 0x000fe400000108d0 */
[C---:B----4-:R-:W-:Y:S01]  /*b460*/  FMUL.FTZ R4, R169.reuse, R180 ;  /* 0x000000b4a9047220 */ /* 0x050fe20000410000 */
[----:B-----5:R-:W-:Y:S01]  /*b470*/  F2FP.BF16.PACK_AB R180, R248, R210 ;  /* 0x000000d2f8b4723e */ /* 0x020fe200000010ff */
[C---:B------:R-:W-:Y:S01]  /*b480*/  FMUL.FTZ R5, R169.reuse, R181 ;  /* 0x000000b5a9057220 */ /* 0x040fe20000410000 */
[----:B------:R4:W-:Y:S01]  /*b490*/  MUFU.EX2 R215, R12 ;  /* 0x0000000c00d77308 */ /* 0x0009e20000000800 */
[C---:B--2---:R-:W-:Y:S02]  /*b4a0*/  FMUL.FTZ R70, R2.reuse, R70 ;  /* 0x0000004602467220 */ /* 0x044fe40000410000 */
[----:B------:R-:W-:Y:S02]  /*b4b0*/  FMUL.FTZ R71, R2, R71 ;  /* 0x0000004702477220 */ /* 0x000fe40000410000 */
[----:B------:R-:W-:Y:S02]  /*b4c0*/  FMUL.FTZ R73, R168, R73 ;  /* 0x00000049a8497220 */ /* 0x000fe40000410000 */
[C---:B---3--:R-:W-:Y:S02]  /*b4d0*/  FMUL.FTZ R74, R0.reuse, R74 ;  /* 0x0000004a004a7220 */ /* 0x048fe40000410000 */
[----:B------:R-:W-:Y:S01]  /*b4e0*/  FMUL.FTZ R75, R0, R75 ;  /* 0x0000004b004b7220 */ /* 0x000fe20000410000 */
[----:B------:R2:W-:Y:S01]  /*b4f0*/  MUFU.EX2 R246, R13 ;  /* 0x0000000d00f67308 */ /* 0x0005e20000000800 */
[C---:B------:R-:W-:Y:S02]  /*b500*/  FMUL.FTZ R76, R168.reuse, R76 ;  /* 0x0000004ca84c7220 */ /* 0x040fe40000410000 */
[----:B------:R-:W-:Y:S01]  /*b510*/  FMUL.FTZ R77, R168, R77 ;  /* 0x0000004da84d7220 */ /* 0x000fe20000410000 */
[----:B-1----:R-:W-:Y:S01]  /*b520*/  MOV R48, R219 ;  /* 0x000000db00307202 */ /* 0x002fe20000000f00 */
[----:B------:R-:W-:Y:S02]  /*b530*/  FMUL.FTZ R18, R2, R190 ;  /* 0x000000be02127220 */ /* 0x000fe40000410000 */
[C---:B------:R-:W-:Y:S02]  /*b540*/  FMUL.FTZ R78, R0.reuse, R78 ;  /* 0x0000004e004e7220 */ /* 0x040fe40000410000 */
[----:B------:R-:W-:Y:S01]  /*b550*/  FMUL.FTZ R79, R0, R79 ;  /* 0x0000004f004f7220 */ /* 0x000fe20000410000 */
[----:B------:R-:W1:Y:S01]  /*b560*/  MUFU.EX2 R241, R14 ;  /* 0x0000000e00f17308 */ /* 0x000e620000000800 */
[C---:B------:R-:W-:Y:S02]  /*b570*/  FMUL.FTZ R81, R169.reuse, R81 ;  /* 0x00000051a9517220 */ /* 0x040fe40000410000 */
[----:B------:R-:W-:Y:S02]  /*b580*/  FMUL.FTZ R82, R2, R82 ;  /* 0x0000005202527220 */ /* 0x000fe40000410000 */
[----:B----4-:R-:W-:Y:S02]  /*b590*/  FMUL.FTZ R12, R168, R184 ;  /* 0x000000b8a80c7220 */ /* 0x010fe40000410000 */
[C---:B------:R-:W-:Y:S02]  /*b5a0*/  FMUL.FTZ R83, R2.reuse, R83 ;  /* 0x0000005302537220 */ /* 0x040fe40000410000 */
[C---:B------:R-:W-:Y:S01]  /*b5b0*/  FMUL.FTZ R84, R169.reuse, R84 ;  /* 0x00000054a9547220 */ /* 0x040fe20000410000 */
[----:B------:R-:W3:Y:S01]  /*b5c0*/  MUFU.EX2 R240, R15 ;  /* 0x0000000f00f07308 */ /* 0x000ee20000000800 */
[C---:B------:R-:W-:Y:S02]  /*b5d0*/  FMUL.FTZ R85, R169.reuse, R85 ;  /* 0x00000055a9557220 */ /* 0x040fe40000410000 */
[----:B------:R-:W-:Y:S02]  /*b5e0*/  FMUL.FTZ R86, R2, R86 ;  /* 0x0000005602567220 */ /* 0x000fe40000410000 */
[----:B--2---:R-:W-:Y:S02]  /*b5f0*/  FMUL.FTZ R13, R168, R185 ;  /* 0x000000b9a80d7220 */ /* 0x004fe40000410000 */
[----:B------:R-:W-:Y:S02]  /*b600*/  FMUL.FTZ R87, R2, R87 ;  /* 0x0000005702577220 */ /* 0x000fe40000410000 */
[C---:B------:R-:W-:Y:S01]  /*b610*/  FMUL.FTZ R88, R168.reuse, R88 ;  /* 0x00000058a8587220 */ /* 0x040fe20000410000 */
[----:B------:R2:W-:Y:S01]  /*b620*/  MUFU.EX2 R212, R16 ;  /* 0x0000001000d47308 */ /* 0x0005e20000000800 */
[----:B------:R-:W-:Y:S02]  /*b630*/  FMUL.FTZ R89, R168, R89 ;  /* 0x00000059a8597220 */ /* 0x000fe40000410000 */
[C---:B------:R-:W-:Y:S01]  /*b640*/  FMUL.FTZ R90, R0.reuse, R90 ;  /* 0x0000005a005a7220 */ /* 0x040fe20000410000 */
[----:B-1----:R-:W-:Y:S01]  /*b650*/  MOV R37, R241 ;  /* 0x000000f100257202 */ /* 0x002fe20000000f00 */
[C---:B------:R-:W-:Y:S02]  /*b660*/  FMUL.FTZ R14, R0.reuse, R186 ;  /* 0x000000ba000e7220 */ /* 0x040fe40000410000 */
[----:B------:R-:W-:Y:S02]  /*b670*/  FMUL.FTZ R91, R0, R91 ;  /* 0x0000005b005b7220 */ /* 0x000fe40000410000 */
[C---:B------:R-:W-:Y:S01]  /*b680*/  FMUL.FTZ R92, R168.reuse, R92 ;  /* 0x0000005ca85c7220 */ /* 0x040fe20000410000 */
[----:B------:R1:W4:Y:S01]  /*b690*/  MUFU.EX2 R244, R17 ;  /* 0x0000001100f47308 */ /* 0x0003220000000800 */
[----:B------:R-:W-:Y:S02]  /*b6a0*/  FMUL.FTZ R93, R168, R93 ;  /* 0x0000005da85d7220 */ /* 0x000fe40000410000 */
[C---:B------:R-:W-:Y:S01]  /*b6b0*/  FMUL.FTZ R94, R0.reuse, R94 ;  /* 0x0000005e005e7220 */ /* 0x040fe20000410000 */
[----:B---3--:R-:W-:Y:S01]  /*b6c0*/  MOV R52, R240 ;  /* 0x000000f000347202 */ /* 0x008fe20000000f00 */
[C---:B------:R-:W-:Y:S02]  /*b6d0*/  FMUL.FTZ R15, R0.reuse, R187 ;  /* 0x000000bb000f7220 */ /* 0x040fe40000410000 */
[----:B------:R-:W3:Y:S01]  /*b6e0*/  LDSM.16.MT88.4 R184, [R222+0xc000] ;  /* 0x00c00000deb8783b */ /* 0x000ee20000004200 */
[----:B------:R-:W-:Y:S02]  /*b6f0*/  FMUL.FTZ R95, R0, R95 ;  /* 0x0000005f005f7220 */ /* 0x000fe40000410000 */
[----:B------:R5:W-:Y:S01]  /*b700*/  MUFU.EX2 R218, R6 ;  /* 0x0000000600da7308 */ /* 0x000be20000000800 */
[C---:B------:R-:W-:Y:S02]  /*b710*/  FMUL.FTZ R96, R169.reuse, R96 ;  /* 0x00000060a9607220 */ /* 0x040fe40000410000 */
[C---:B------:R-:W-:Y:S02]  /*b720*/  FMUL.FTZ R97, R169.reuse, R97 ;  /* 0x00000061a9617220 */ /* 0x040fe40000410000 */
[----:B--2---:R-:W-:Y:S02]  /*b730*/  FMUL.FTZ R16, R169, R188 ;  /* 0x000000bca9107220 */ /* 0x004fe40000410000 */
[C---:B------:R-:W-:Y:S02]  /*b740*/  FMUL.FTZ R98, R2.reuse, R98 ;  /* 0x0000006202627220 */ /* 0x040fe40000410000 */
[----:B------:R-:W-:Y:S01]  /*b750*/  FMUL.FTZ R99, R2, R99 ;  /* 0x0000006302637220 */ /* 0x000fe20000410000 */
[----:B------:R-:W2:Y:S01]  /*b760*/  MUFU.EX2 R216, R7 ;  /* 0x0000000700d87308 */ /* 0x000ea20000000800 */
[--C-:B------:R-:W-:Y:S02]  /*b770*/  FFMA.FTZ R21, R21, c[0x0][0x23c], -R173.reuse ;  /* 0x00008f0015157a23 */ /* 0x100fe400000108ad */
[--C-:B------:R-:W-:Y:S02]  /*b780*/  FFMA.FTZ R20, R20, c[0x0][0x23c], -R173.reuse ;  /* 0x00008f0014147a23 */ /* 0x100fe400000108ad */
[C---:B-1----:R-:W-:Y:S02]  /*b790*/  FMUL.FTZ R17, R169.reuse, R189 ;  /* 0x000000bda9117220 */ /* 0x042fe40000410000 */
[C---:B------:R-:W-:Y:S02]  /*b7a0*/  FMUL.FTZ R100, R169.reuse, R100 ;  /* 0x00000064a9647220 */ /* 0x040fe40000410000 */
[----:B------:R-:W-:Y:S01]  /*b7b0*/  FMUL.FTZ R101, R169, R101 ;  /* 0x00000065a9657220 */ /* 0x000fe20000410000 */
[----:B------:R-:W1:Y:S01]  /*b7c0*/  MUFU.EX2 R247, R19 ;  /* 0x0000001300f77308 */ /* 0x000e620000000800 */
[C---:B------:R-:W-:Y:S02]  /*b7d0*/  FMUL.FTZ R102, R2.reuse, R102 ;  /* 0x0000006602667220 */ /* 0x040fe40000410000 */
[C---:B------:R-:W-:Y:S02]  /*b7e0*/  FMUL.FTZ R103, R2.reuse, R103 ;  /* 0x0000006702677220 */ /* 0x040fe40000410000 */
[----:B-----5:R-:W-:Y:S01]  /*b7f0*/  FMUL.FTZ R6, R2, R182 ;  /* 0x000000b602067220 */ /* 0x020fe20000410000 */
[----:B----4-:R-:W-:Y:S01]  /*b800*/  F2FP.BF16.PACK_AB R182, R244, R212 ;  /* 0x000000d4f4b6723e */ /* 0x010fe200000010ff */
[C---:B------:R-:W-:Y:S02]  /*b810*/  FMUL.FTZ R104, R168.reuse, R104 ;  /* 0x00000068a8687220 */ /* 0x040fe40000410000 */
[----:B------:R-:W-:Y:S01]  /*b820*/  FMUL.FTZ R105, R168, R105 ;  /* 0x00000069a8697220 */ /* 0x000fe20000410000 */
[----:B------:R4:W-:Y:S01]  /*b830*/  MUFU.EX2 R209, R8 ;  /* 0x0000000800d17308 */ /* 0x0009e20000000800 */
[C---:B------:R-:W-:Y:S02]  /*b840*/  FMUL.FTZ R106, R0.reuse, R106 ;  /* 0x0000006a006a7220 */ /* 0x040fe40000410000 */
[----:B------:R-:W-:Y:S01]  /*b850*/  FMUL.FTZ R107, R0, R107 ;  /* 0x0000006b006b7220 */ /* 0x000fe20000410000 */
[----:B--2---:R-:W-:Y:S01]  /*b860*/  F2FP.BF16.PACK_AB R181, R216, R218 ;  /* 0x000000dad8b5723e */ /* 0x004fe200000010ff */
[----:B------:R-:W-:Y:S02]  /*b870*/  FMUL.FTZ R7, R2, R183 ;  /* 0x000000b702077220 */ /* 0x000fe40000410000 */
[C---:B------:R-:W-:Y:S02]  /*b880*/  FMUL.FTZ R108, R168.reuse, R108 ;  /* 0x0000006ca86c7220 */ /* 0x040fe40000410000 */
[----:B------:R-:W-:Y:S01]  /*b890*/  FMUL.FTZ R109, R168, R109 ;  /* 0x0000006da86d7220 */ /* 0x000fe20000410000 */
[----:B------:R-:W2:Y:S01]  /*b8a0*/  MUFU.EX2 R245, R9 ;  /* 0x0000000900f57308 */ /* 0x000ea20000000800 */
[C---:B------:R-:W-:Y:S02]  /*b8b0*/  FMUL.FTZ R110, R0.reuse, R110 ;  /* 0x0000006e006e7220 */ /* 0x040fe40000410000 */
[----:B------:R-:W-:Y:S01]  /*b8c0*/  FMUL.FTZ R111, R0, R111 ;  /* 0x0000006f006f7220 */ /* 0x000fe20000410000 */
[----:B-1----:R-:W-:Y:S01]  /*b8d0*/  F2FP.BF16.PACK_AB R183, R247, R48 ;  /* 0x00000030f7b7723e */ /* 0x002fe200000010ff */
[----:B------:R-:W-:Y:S02]  /*b8e0*/  FFMA.FTZ R53, R53, c[0x0][0x23c], -R173 ;  /* 0x00008f0035357a23 */ /* 0x000fe400000108ad */
[----:B------:R-:W-:Y:S02]  /*b8f0*/  FFMA.FTZ R190, R56, c[0x0][0x23c], -R174 ;  /* 0x00008f0038be7a23 */ /* 0x000fe400000108ae */
[--C-:B------:R-:W-:Y:S01]  /*b900*/  FFMA.FTZ R42, R42, c[0x0][0x23c], -R208.reuse ;  /* 0x00008f002a2a7a23 */ /* 0x100fe200000108d0 */
[----:B------:R1:W-:Y:S01]  /*b910*/  MUFU.EX2 R243, R10 ;  /* 0x0000000a00f37308 */ /* 0x0003e20000000800 */
[-C--:B------:R-:W-:Y:S01]  /*b920*/  HMMA.16816.F32.BF16 R4, R180, R204.reuse, R4 ;  /* 0x000000ccb404723c */ /* 0x080fe20000041804 */
[----:B------:R-:W-:Y:S02]  /*b930*/  FMUL.FTZ R19, R2, R191 ;  /* 0x000000bf02137220 */ /* 0x000fe40000410000 */
[----:B----4-:R-:W-:Y:S02]  /*b940*/  FMUL.FTZ R8, R168, R176 ;  /* 0x000000b0a8087220 */ /* 0x010fe40000410000 */
[C---:B------:R-:W-:Y:S02]  /*b950*/  FMUL.FTZ R112, R169.reuse, R112 ;  /* 0x00000070a9707220 */ /* 0x040fe40000410000 */
[----:B------:R-:W-:Y:S02]  /*b960*/  FMUL.FTZ R113, R169, R113 ;  /* 0x00000071a9717220 */ /* 0x000fe40000410000 */
[----:B------:R-:W4:Y:S03]  /*b970*/  MUFU.EX2 R214, R11 ;  /* 0x0000000b00d67308 */ /* 0x000f260000000800 */
[----:B------:R-:W-:Y:S01]  /*b980*/  FMUL.FTZ R114, R2, R114 ;  /* 0x0000007202727220 */ /* 0x000fe20000410000 */
[----:B--2---:R-:W-:Y:S01]  /*b990*/  F2FP.BF16.PACK_AB R176, R245, R209 ;  /* 0x000000d1f5b0723e */ /* 0x004fe200000010ff */
[----:B------:R-:W-:Y:S02]  /*b9a0*/  FMUL.FTZ R9, R168, R177 ;  /* 0x000000b1a8097220 */ /* 0x000fe40000410000 */
[C---:B------:R-:W-:Y:S02]  /*b9b0*/  FMUL.FTZ R115, R2.reuse, R115 ;  /* 0x0000007302737220 */ /* 0x040fe40000410000 */
[C---:B------:R-:W-:Y:S01]  /*b9c0*/  FMUL.FTZ R116, R169.reuse, R116 ;  /* 0x00000074a9747220 */ /* 0x040fe20000410000 */
[----:B------:R-:W2:Y:S01]  /*b9d0*/  MUFU.EX2 R21, R21 ;  /* 0x0000001500157308 */ /* 0x000ea20000000800 */
[----:B------:R-:W-:Y:S02]  /*b9e0*/  FMUL.FTZ R117, R169, R117 ;  /* 0x00000075a9757220 */ /* 0x000fe40000410000 */
[----:B------:R-:W-:Y:S02]  /*b9f0*/  FMUL.FTZ R118, R2, R118 ;  /* 0x0000007602767220 */ /* 0x000fe40000410000 */
[----:B-1----:R-:W-:Y:S01]  /*ba00*/  FMUL.FTZ R10, R0, R178 ;  /* 0x000000b2000a7220 */ /* 0x002fe20000410000 */
[----:B------:R-:W-:Y:S01]  /*ba10*/  F2FP.BF16.PACK_AB R178, R246, R215 ;  /* 0x000000d7f6b2723e */ /* 0x000fe200000010ff */
[----:B------:R-:W-:Y:S02]  /*ba20*/  FMUL.FTZ R119, R2, R119 ;  /* 0x0000007702777220 */ /* 0x000fe40000410000 */
[C---:B------:R-:W-:Y:S01]  /*ba30*/  FMUL.FTZ R120, R168.reuse, R120 ;  /* 0x00000078a8787220 */ /* 0x040fe20000410000 */
[----:B------:R1:W5:Y:S01]  /*ba40*/  MUFU.EX2 R242, R20 ;  /* 0x0000001400f27308 */ /* 0x0003620000000800 */
[----:B------:R-:W-:Y:S02]  /*ba50*/  FMUL.FTZ R121, R168, R121 ;  /* 0x00000079a8797220 */ /* 0x000fe40000410000 */
[----:B------:R-:W-:Y:S01]  /*ba60*/  FMUL.FTZ R122, R0, R122 ;  /* 0x0000007a007a7220 */ /* 0x000fe20000410000 */
[----:B----4-:R-:W-:Y:S01]  /*ba70*/  F2FP.BF16.PACK_AB R177, R214, R243 ;  /* 0x000000f3d6b1723e */ /* 0x010fe200000010ff */
[----:B------:R-:W-:Y:S01]  /*ba80*/  FMUL.FTZ R11, R0, R179 ;  /* 0x000000b3000b7220 */ /* 0x000fe20000410000 */
[----:B------:R-:W-:Y:S01]  /*ba90*/  F2FP.BF16.PACK_AB R179, R52, R37 ;  /* 0x0000002534b3723e */ /* 0x000fe200000010ff */
[--C-:B------:R-:W-:Y:S02]  /*baa0*/  FFMA.FTZ R43, R43, c[0x0][0x23c], -R208.reuse ;  /* 0x00008f002b2b7a23 */ /* 0x100fe400000108d0 */
[----:B------:R-:W-:Y:S01]  /*bab0*/  FFMA.FTZ R191, R66, c[0x0][0x23c], -R175 ;  /* 0x00008f0042bf7a23 */ /* 0x000fe200000108af */
[----:B------:R-:W-:Y:S01]  /*bac0*/  MOV R66, R212 ;  /* 0x000000d400427202 */ /* 0x000fe20000000f00 */
[--C-:B------:R-:W-:Y:S01]  /*bad0*/  FFMA.FTZ R46, R46, c[0x0][0x23c], -R208.reuse ;  /* 0x00008f002e2e7a23 */ /* 0x100fe200000108d0 */
[----:B------:R-:W-:Y:S01]  /*bae0*/  MUFU.EX2 R211, R211 ;  /* 0x000000d300d37308 */ /* 0x000fe20000000800 */
[C---:B------:R-:W-:Y:S01]  /*baf0*/  HMMA.16816.F32.BF16 R8, R176.reuse, R204, R8 ;  /* 0x000000ccb008723c */ /* 0x040fe20000041808 */
[----:B------:R-:W-:Y:S02]  /*bb00*/  FFMA.FTZ R59, R59, c[0x0][0x23c], -R208 ;  /* 0x00008f003b3b7a23 */ /* 0x000fe400000108d0 */
[----:B------:R-:W-:Y:S02]  /*bb10*/  FMUL.FTZ R123, R0, R123 ;  /* 0x0000007b007b7220 */ /* 0x000fe40000410000 */
[C---:B------:R-:W-:Y:S02]  /*bb20*/  FMUL.FTZ R124, R168.reuse, R124 ;  /* 0x0000007ca87c7220 */ /* 0x040fe40000410000 */
[----:B------:R-:W-:Y:S01]  /*bb30*/  FMUL.FTZ R125, R168, R125 ;  /* 0x0000007da87d7220 */ /* 0x000fe20000410000 */
[-C--:B------:R-:W-:Y:S01]  /*bb40*/  HMMA.16816.F32.BF16 R12, R176, R206.reuse, R12 ;  /* 0x000000ceb00c723c */ /* 0x080fe2000004180c */
[C---:B------:R-:W-:Y:S01]  /*bb50*/  FMUL.FTZ R126, R0.reuse, R126 ;  /* 0x0000007e007e7220 */ /* 0x040fe20000410000 */
[----:B------:R-:W-:Y:S02]  /*bb60*/  MUFU.EX2 R213, R213 ;  /* 0x000000d500d57308 */ /* 0x000fe40000000800 */
[C---:B-1----:R-:W-:Y:S01]  /*bb70*/  FMUL.FTZ R20, R169.reuse, R192 ;  /* 0x000000c0a9147220 */ /* 0x042fe20000410000 */
[----:B--2---:R-:W-:Y:S01]  /*bb80*/  MOV R192, R21 ;  /* 0x0000001500c07202 */ /* 0x004fe20000000f00 */
[C---:B------:R-:W-:Y:S01]  /*bb90*/  FMUL.FTZ R21, R169.reuse, R193 ;  /* 0x000000c1a9157220 */ /* 0x040fe20000410000 */
[----:B------:R-:W-:Y:S01]  /*bba0*/  MOV R204, R246 ;  /* 0x000000f600cc7202 */ /* 0x000fe20000000f00 */
[C---:B------:R-:W-:Y:S01]  /*bbb0*/  HMMA.16816.F32.BF16 R16, R180.reuse, R206, R16 ;  /* 0x000000ceb410723c */ /* 0x040fe20000041810 */
[----:B------:R-:W2:Y:S03]  /*bbc0*/  LDL.LU R206, [R1+0x4] ;  /* 0x0000040001ce7983 */ /* 0x000ea60000300800 */
[----:B------:R-:W-:Y:S01]  /*bbd0*/  FMUL.FTZ R127, R0, R127 ;  /* 0x0000007f007f7220 */ /* 0x000fe20000410000 */
[----:B------:R-:W4:Y:S01]  /*bbe0*/  LDL.LU R193, [R1] ;  /* 0x0000000001c17983 */ /* 0x000f220000300800 */
[C---:B------:R-:W-:Y:S01]  /*bbf0*/  FMUL.FTZ R128, R169.reuse, R128 ;  /* 0x00000080a9807220 */ /* 0x040fe20000410000 */
[----:B------:R-:W-:Y:S01]  /*bc00*/  MOV R207, R244 ;  /* 0x000000f400cf7202 */ /* 0x000fe20000000f00 */
[-C--:B---3--:R-:W-:Y:S01]  /*bc10*/  HMMA.16816.F32.BF16 R68, R180, R184.reuse, R68 ;  /* 0x000000b8b444723c */ /* 0x088fe20000041844 */
[----:B------:R-:W3:Y:S01]  /*bc20*/  LDL.LU R56, [R1+0x8] ;  /* 0x0000080001387983 */ /* 0x000ee20000300800 */
[----:B------:R-:W-:Y:S02]  /*bc30*/  MUFU.EX2 R217, R217 ;  /* 0x000000d900d97308 */ /* 0x000fe40000000800 */
[C---:B------:R-:W-:Y:S01]  /*bc40*/  FMUL.FTZ R129, R169.reuse, R129 ;  /* 0x00000081a9817220 */ /* 0x040fe20000410000 */
[----:B------:R-:W-:Y:S01]  /*bc50*/  MOV R205, R247 ;  /* 0x000000f700cd7202 */ /* 0x000fe20000000f00 */
[C---:B------:R-:W-:Y:S02]  /*bc60*/  FMUL.FTZ R130, R2.reuse, R130 ;  /* 0x0000008202827220 */ /* 0x040fe40000410000 */
[C---:B------:R-:W-:Y:S01]  /*bc70*/  HMMA.16816.F32.BF16 R72, R176.reuse, R184, R72 ;  /* 0x000000b8b048723c */ /* 0x040fe20000041848 */
[C---:B------:R-:W-:Y:S03]  /*bc80*/  FMUL.FTZ R131, R2.reuse, R131 ;  /* 0x0000008302837220 */ /* 0x040fe60000410000 */
[C---:B------:R-:W-:Y:S02]  /*bc90*/  FMUL.FTZ R132, R169.reuse, R132 ;  /* 0x00000084a9847220 */ /* 0x040fe40000410000 */
[C---:B------:R-:W-:Y:S02]  /*bca0*/  FMUL.FTZ R133, R169.reuse, R133 ;  /* 0x00000085a9857220 */ /* 0x040fe40000410000 */
[-C--:B------:R-:W-:Y:S01]  /*bcb0*/  HMMA.16816.F32.BF16 R76, R176, R186.reuse, R76 ;  /* 0x000000bab04c723c */ /* 0x080fe2000004184c */
[C---:B------:R-:W-:Y:S03]  /*bcc0*/  FMUL.FTZ R134, R2.reuse, R134 ;  /* 0x0000008602867220 */ /* 0x040fe60000410000 */
[----:B------:R-:W-:Y:S02]  /*bcd0*/  FMUL.FTZ R135, R2, R135 ;  /* 0x0000008702877220 */ /* 0x000fe40000410000 */
        /* <DEDUP_REMOVED lines=20> */
[C---:B------:R-:W-:Y:S01]  /*be20*/  FMUL.FTZ R154, R0.reuse, R154 ;  /* 0x0000009a009a7220 */ /* 0x040fe20000410000 */
[-C--:B-1----:R-:W-:Y:S01]  /*be30*/  HMMA.16816.F32.BF16 R84, R180, R184.reuse, R84 ;  /* 0x000000b8b454723c */ /* 0x082fe20000041854 */
[----:B------:R-:W-:Y:S02]  /*be40*/  FMUL.FTZ R155, R0, R155 ;  /* 0x0000009b009b7220 */ /* 0x000fe40000410000 */
[C---:B------:R-:W-:Y:S02]  /*be50*/  FMUL.FTZ R156, R168.reuse, R156 ;  /* 0x0000009ca89c7220 */ /* 0x040fe40000410000 */
[----:B------:R-:W-:Y:S02]  /*be60*/  FMUL.FTZ R157, R168, R157 ;  /* 0x0000009da89d7220 */ /* 0x000fe40000410000 */
[C---:B------:R-:W-:Y:S01]  /*be70*/  FMUL.FTZ R158, R0.reuse, R158 ;  /* 0x0000009e009e7220 */ /* 0x040fe20000410000 */
[C---:B------:R-:W-:Y:S01]  /*be80*/  HMMA.16816.F32.BF16 R88, R176.reuse, R184, R88 ;  /* 0x000000b8b058723c */ /* 0x040fe20000041858 */
[----:B------:R-:W-:Y:S03]  /*be90*/  FMUL.FTZ R159, R0, R159 ;  /* 0x0000009f009f7220 */ /* 0x000fe60000410000 */
[C---:B------:R-:W-:Y:S02]  /*bea0*/  FMUL.FTZ R160, R169.reuse, R160 ;  /* 0x000000a0a9a07220 */ /* 0x040fe40000410000 */
[----:B------:R-:W-:Y:S02]  /*beb0*/  FMUL.FTZ R161, R169, R161 ;  /* 0x000000a1a9a17220 */ /* 0x000fe40000410000 */
        /* <DEDUP_REMOVED lines=9> */
[--C-:B------:R-:W-:Y:S02]  /*bf50*/  FFMA.FTZ R219, R49, c[0x0][0x23c], -R173.reuse ;  /* 0x00008f0031db7a23 */ /* 0x100fe400000108ad */
[----:B------:R-:W-:Y:S02]  /*bf60*/  FFMA.FTZ R49, R64, c[0x0][0x23c], -R173 ;  /* 0x00008f0040317a23 */ /* 0x000fe400000108ad */
[--C-:B------:R-:W-:Y:S02]  /*bf70*/  FFMA.FTZ R22, R22, c[0x0][0x23c], -R175.reuse ;  /* 0x00008f0016167a23 */ /* 0x100fe400000108af */
[----:B------:R-:W-:Y:S01]  /*bf80*/  FFMA.FTZ R23, R23, c[0x0][0x23c], -R175 ;  /* 0x00008f0017177a23 */ /* 0x000fe200000108af */
[----:B------:R-:W-:Y:S01]  /*bf90*/  MUFU.EX2 R219, R219 ;  /* 0x000000db00db7308 */ /* 0x000fe20000000800 */
[--C-:B------:R-:W-:Y:S02]  /*bfa0*/  FFMA.FTZ R32, R32, c[0x0][0x23c], -R173.reuse ;  /* 0x00008f0020207a23 */ /* 0x100fe400000108ad */
[--C-:B------:R-:W-:Y:S02]  /*bfb0*/  FFMA.FTZ R33, R33, c[0x0][0x23c], -R173.reuse ;  /* 0x00008f0021217a23 */ /* 0x100fe400000108ad */
[----:B------:R-:W-:Y:S02]  /*bfc0*/  FFMA.FTZ R173, R65, c[0x0][0x23c], -R173 ;  /* 0x00008f0041ad7a23 */ /* 0x000fe400000108ad */
[--C-:B------:R-:W-:Y:S02]  /*bfd0*/  FFMA.FTZ R65, R44, c[0x0][0x23c], -R174.reuse ;  /* 0x00008f002c417a23 */ /* 0x100fe400000108ae */
[--C-:B------:R-:W-:Y:S01]  /*bfe0*/  FFMA.FTZ R44, R38, c[0x0][0x23c], -R175.reuse ;  /* 0x00008f00262c7a23 */ /* 0x100fe200000108af */
[----:B------:R5:W-:Y:S01]  /*bff0*/  MUFU.EX2 R240, R22 ;  /* 0x0000001600f07308 */ /* 0x000be20000000800 */
[--C-:B------:R-:W-:Y:S02]  /*c000*/  FFMA.FTZ R34, R34, c[0x0][0x23c], -R175.reuse ;  /* 0x00008f0022227a23 */ /* 0x100fe400000108af */
[--C-:B------:R-:W-:Y:S02]  /*c010*/  FFMA.FTZ R35, R35, c[0x0][0x23c], -R175.reuse ;  /* 0x00008f0023237a23 */ /* 0x100fe400000108af */
[--C-:B------:R-:W-:Y:S02]  /*c020*/  FFMA.FTZ R24, R24, c[0x0][0x23c], -R174.reuse ;  /* 0x00008f0018187a23 */ /* 0x100fe400000108ae */
[----:B------:R-:W-:Y:S02]  /*c030*/  FFMA.FTZ R25, R25, c[0x0][0x23c], -R174 ;  /* 0x00008f0019197a23 */ /* 0x000fe400000108ae */
[--C-:B------:R-:W-:Y:S01]  /*c040*/  FFMA.FTZ R26, R26, c[0x0][0x23c], -R208.reuse ;  /* 0x00008f001a1a7a23 */ /* 0x100fe200000108d0 */
[----:B------:R5:W-:Y:S01]  /*c050*/  MUFU.EX2 R188, R33 ;  /* 0x0000002100bc7308 */ /* 0x000be20000000800 */
[----:B------:R-:W-:Y:S01]  /*c060*/  FFMA.FTZ R27, R27, c[0x0][0x23c], -R208 ;  /* 0x00008f001b1b7a23 */ /* 0x000fe200000108d0 */
[-C--:B-1----:R-:W-:Y:S01]  /*c070*/  HMMA.16816.F32.BF16 R100, R180, R184.reuse, R100 ;  /* 0x000000b8b464723c */ /* 0x082fe20000041864 */
[--C-:B------:R-:W-:Y:S02]  /*c080*/  FFMA.FTZ R28, R28, c[0x0][0x23c], -R174.reuse ;  /* 0x00008f001c1c7a23 */ /* 0x100fe400000108ae */
[----:B------:R-:W-:Y:S02]  /*c090*/  FFMA.FTZ R29, R29, c[0x0][0x23c], -R174 ;  /* 0x00008f001d1d7a23 */ /* 0x000fe400000108ae */
[--C-:B------:R-:W-:Y:S02]  /*c0a0*/  FFMA.FTZ R30, R30, c[0x0][0x23c], -R208.reuse ;  /* 0x00008f001e1e7a23 */ /* 0x100fe400000108d0 */
[----:B------:R-:W-:Y:S01]  /*c0b0*/  FFMA.FTZ R31, R31, c[0x0][0x23c], -R208 ;  /* 0x00008f001f1f7a23 */ /* 0x000fe200000108d0 */
[C---:B------:R-:W-:Y:S01]  /*c0c0*/  HMMA.16816.F32.BF16 R104, R176.reuse, R184, R104 ;  /* 0x000000b8b068723c */ /* 0x040fe20000041868 */
[----:B------:R1:W-:Y:S03]  /*c0d0*/  MUFU.EX2 R189, R28 ;  /* 0x0000001c00bd7308 */ /* 0x0003e60000000800 */
[----:B-----5:R-:W-:Y:S04]  /*c0e0*/  FMUL.FTZ R22, R2, R194 ;  /* 0x000000c202167220 */ /* 0x020fe80000410000 */
[-C--:B------:R-:W-:Y:S03]  /*c0f0*/  HMMA.16816.F32.BF16 R108, R176, R186.reuse, R108 ;  /* 0x000000bab06c723c */ /* 0x080fe6000004186c */
[----:B------:R5:W-:Y:S01]  /*c100*/  MUFU.EX2 R249, R23 ;  /* 0x0000001700f97308 */ /* 0x000be20000000800 */
[----:B------:R-:W-:Y:S04]  /*c110*/  FMUL.FTZ R33, R168, R197 ;  /* 0x000000c5a8217220 */ /* 0x000fe80000410000 */
[C---:B------:R-:W-:Y:S01]  /*c120*/  HMMA.16816.F32.BF16 R112, R180.reuse, R186, R112 ;  /* 0x000000bab470723c */ /* 0x040fe20000041870 */
[----:B------:R-:W5:Y:S04]  /*c130*/  LDSM.16.MT88.4 R184, [R221+0xe000] ;  /* 0x00e00000ddb8783b */ /* 0x000f680000004200 */
[----:B------:R-:W-:Y:S01]  /*c140*/  MUFU.EX2 R197, R44 ;  /* 0x0000002c00c57308 */ /* 0x000fe20000000800 */
[----:B-1----:R-:W-:Y:S09]  /*c150*/  F2FP.BF16.PACK_AB R28, R192, R242 ;  /* 0x000000f2c01c723e */ /* 0x002ff200000010ff */
[----:B------:R-:W1:Y:S01]  /*c160*/  MUFU.EX2 R32, R32 ;  /* 0x0000002000207308 */ /* 0x000e620000000800 */
[----:B-----5:R-:W-:Y:S09]  /*c170*/  FMUL.FTZ R23, R2, R195 ;  /* 0x000000c302177220 */ /* 0x020ff20000410000 */
[----:B------:R5:W-:Y:S10]  /*c180*/  MUFU.EX2 R251, R34 ;  /* 0x0000002200fb7308 */ /* 0x000bf40000000800 */
[----:B------:R5:W-:Y:S01]  /*c190*/  MUFU.EX2 R250, R35 ;  /* 0x0000002300fa7308 */ /* 0x000be20000000800 */
[----:B-1----:R-:W-:Y:S01]  /*c1a0*/  MOV R194, R32 ;  /* 0x0000002000c27202 */ /* 0x002fe20000000f00 */
[----:B------:R-:W-:Y:S01]  /*c1b0*/  FMUL.FTZ R32, R168, R196 ;  /* 0x000000c4a8207220 */ /* 0x000fe20000410000 */
[-C--:B------:R-:W-:Y:S07]  /*c1c0*/  HMMA.16816.F32.BF16 R116, R180, R184.reuse, R116 ;  /* 0x000000b8b474723c */ /* 0x080fee0000041874 */
[----:B------:R-:W-:Y:S01]  /*c1d0*/  MUFU.EX2 R196, R42 ;  /* 0x0000002a00c47308 */ /* 0x000fe20000000800 */
[C---:B------:R-:W-:Y:S01]  /*c1e0*/  HMMA.16816.F32.BF16 R120, R176.reuse, R184, R120 ;  /* 0x000000b8b078723c */ /* 0x040fe20000041878 */
[C---:B-----5:R-:W-:Y:S08]  /*c1f0*/  FMUL.FTZ R34, R0.reuse, R198 ;  /* 0x000000c600227220 */ /* 0x060ff00000410000 */
[----:B------:R1:W-:Y:S01]  /*c200*/  MUFU.EX2 R241, R24 ;  /* 0x0000001800f17308 */ /* 0x0003e20000000800 */
[-C--:B------:R-:W-:Y:S02]  /*c210*/  HMMA.16816.F32.BF16 R124, R176, R186.reuse, R124 ;  /* 0x000000bab07c723c */ /* 0x080fe4000004187c */
[----:B------:R-:W-:Y:S06]  /*c220*/  FMUL.FTZ R35, R0, R199 ;  /* 0x000000c700237220 */ /* 0x000fec0000410000 */
[C---:B------:R-:W-:Y:S01]  /*c230*/  HMMA.16816.F32.BF16 R128, R180.reuse, R186, R128 ;  /* 0x000000bab480723c */ /* 0x040fe20000041880 */
[----:B------:R-:W5:Y:S01]  /*c240*/  LDSM.16.MT88.4 R184, [R222+0xe000] ;  /* 0x00e00000deb8783b */ /* 0x000f620000004200 */
[----:B------:R1:W-:Y:S10]  /*c250*/  MUFU.EX2 R252, R25 ;  /* 0x0000001900fc7308 */ /* 0x0003f40000000800 */
[----:B------:R5:W-:Y:S01]  /*c260*/  MUFU.EX2 R247, R26 ;  /* 0x0000001a00f77308 */ /* 0x000be20000000800 */
[----:B-1----:R-:W-:Y:S01]  /*c270*/  FMUL.FTZ R24, R169, R200 ;  /* 0x000000c8a9187220 */ /* 0x002fe20000410000 */
[----:B------:R-:W-:Y:S01]  /*c280*/  MOV R200, R189 ;  /* 0x000000bd00c87202 */ /* 0x000fe20000000f00 */
[--C-:B------:R-:W-:Y:S01]  /*c290*/  FFMA.FTZ R189, R57, c[0x0][0x23c], -R174.reuse ;  /* 0x00008f0039bd7a23 */ /* 0x100fe200000108ae */
[----:B------:R-:W-:Y:S02]  /*c2a0*/  MOV R57, R204 ;  /* 0x000000cc00397202 */ /* 0x000fe40000000f00 */
[----:B------:R-:W-:Y:S04]  /*c2b0*/  MOV R204, R49 ;  /* 0x0000003100cc7202 */ /* 0x000fe80000000f00 */
[----:B------:R1:W-:Y:S01]  /*c2c0*/  MUFU.EX2 R246, R27 ;  /* 0x0000001b00f67308 */ /* 0x0003e20000000800 */
[----:B------:R-:W-:Y:S01]  /*c2d0*/  FMUL.FTZ R25, R169, R201 ;  /* 0x000000c9a9197220 */ /* 0x000fe20000410000 */
[----:B------:R-:W-:Y:S01]  /*c2e0*/  MOV R201, R188 ;  /* 0x000000bc00c97202 */ /* 0x000fe20000000f00 */
[--C-:B------:R-:W-:Y:S01]  /*c2f0*/  FFMA.FTZ R188, R60, c[0x0][0x23c], -R174.reuse ;  /* 0x00008f003cbc7a23 */ /* 0x100fe200000108ae */
[----:B------:R-:W-:Y:S06]  /*c300*/  MOV R60, R53 ;  /* 0x00000035003c7202 */ /* 0x000fec0000000f00 */
[----:B------:R1:W1:Y:S01]  /*c310*/  MUFU.EX2 R64, R29 ;  /* 0x0000001d00407308 */ /* 0x0002620000000800 */
[C---:B-----5:R-:W-:Y:S01]  /*c320*/  FMUL.FTZ R26, R2.reuse, R202 ;  /* 0x000000ca021a7220 */ /* 0x060fe20000410000 */
[-C--:B------:R-:W-:Y:S08]  /*c330*/  HMMA.16816.F32.BF16 R132, R180, R184.reuse, R132 ;  /* 0x000000b8b484723c */ /* 0x080ff00000041884 */
[----:B------:R5:W-:Y:S01]  /*c340*/  MUFU.EX2 R244, R30 ;  /* 0x0000001e00f47308 */ /* 0x000be20000000800 */
[----:B-1----:R-:W-:Y:S03]  /*c350*/  FMUL.FTZ R27, R2, R203 ;  /* 0x000000cb021b7220 */ /* 0x002fe60000410000 */
[----:B------:R-:W-:Y:S01]  /*c360*/  MOV R203, R205 ;  /* 0x000000cd00cb7202 */ /* 0x000fe20000000f00 */
[C---:B------:R-:W-:Y:S01]  /*c370*/  HMMA.16816.F32.BF16 R136, R176.reuse, R184, R136 ;  /* 0x000000b8b088723c */ /* 0x040fe20000041888 */
[----:B------:R-:W-:Y:S04]  /*c380*/  MOV R205, R215 ;  /* 0x000000d700cd7202 */ /* 0x000fe80000000f00 */
[----:B------:R-:W-:Y:S01]  /*c390*/  MUFU.EX2 R215, R65 ;  /* 0x0000004100d77308 */ /* 0x000fe20000000800 */
[----:B------:R-:W-:Y:S02]  /*c3a0*/  F2FP.BF16.PACK_AB R29, R249, R240 ;  /* 0x000000f0f91d723e */ /* 0x000fe400000010ff */
[-C--:B------:R-:W-:Y:S01]  /*c3b0*/  HMMA.16816.F32.BF16 R140, R176, R186.reuse, R140 ;  /* 0x000000bab08c723c */ /* 0x080fe2000004188c */
[----:B------:R-:W-:Y:S03]  /*c3c0*/  MOV R202, R64 ;  /* 0x0000004000ca7202 */ /* 0x000fe60000000f00 */
[----:B------:R-:W-:Y:S01]  /*c3d0*/  FFMA.FTZ R64, R45, c[0x0][0x23c], -R174 ;  /* 0x00008f002d407a23 */ /* 0x000fe200000108ae */
[----:B------:R-:W-:Y:S01]  /*c3e0*/  F2FP.BF16.PACK_AB R38, R202, R200 ;  /* 0x000000c8ca26723e */ /* 0x000fe200000010ff */
[----:B------:R-:W-:Y:S01]  /*c3f0*/  FFMA.FTZ R45, R51, c[0x0][0x23c], -R175 ;  /* 0x00008f00332d7a23 */ /* 0x000fe200000108af */
[----:B------:R1:W1:Y:S01]  /*c400*/  MUFU.EX2 R195, R31 ;  /* 0x0000001f00c37308 */ /* 0x0002620000000800 */
[C---:B------:R-:W-:Y:S01]  /*c410*/  HMMA.16816.F32.BF16 R144, R180.reuse, R186, R144 ;  /* 0x000000bab490723c */ /* 0x040fe20000041890 */
[----:B------:R-:W3:Y:S03]  /*c420*/  LDSM.16.MT88.4 R184, [R224+0xe000] ;  /* 0x00e00000e0b8783b */ /* 0x000ee60000004200 */
[----:B-----5:R-:W-:Y:S01]  /*c430*/  F2FP.BF16.PACK_AB R30, R201, R194 ;  /* 0x000000c2c91e723e */ /* 0x020fe200000010ff */
[----:B--2---:R-:W-:Y:S04]  /*c440*/  FFMA.FTZ R169, R169, R206, R210 ;  /* 0x000000cea9a97223 */ /* 0x004fe800000100d2 */
[----:B------:R-:W-:Y:S03]  /*c450*/  MUFU.EX2 R204, R204 ;  /* 0x000000cc00cc7308 */ /* 0x000fe60000000800 */
[----:B------:R-:W-:Y:S01]  /*c460*/  MOV R206, R207 ;  /* 0x000000cf00ce7202 */ /* 0x000fe20000000f00 */
[----:B----4-:R-:W-:Y:S01]  /*c470*/  FFMA.FTZ R209, R168, R193, R209 ;  /* 0x000000c1a8d17223 */ /* 0x010fe200000100d1 */
[----:B------:R-:W-:Y:S02]  /*c480*/  MOV R193, R52 ;  /* 0x0000003400c17202 */ /* 0x000fe40000000f00 */
[----:B------:R-:W-:Y:S02]  /*c490*/  MOV R168, R36 ;  /* 0x0000002400a87202 */ /* 0x000fe40000000f00 */
[----:B------:R-:W-:Y:S01]  /*c4a0*/  F2FP.BF16.PACK_AB R36, R252, R241 ;  /* 0x000000f1fc24723e */ /* 0x000fe200000010ff */
[----:B------:R-:W-:Y:S01]  /*c4b0*/  MUFU.EX2 R210, R43 ;  /* 0x0000002b00d27308 */ /* 0x000fe20000000800 */
[----:B-1----:R-:W-:Y:S09]  /*c4c0*/  F2FP.BF16.PACK_AB R31, R250, R251 ;  /* 0x000000fbfa1f723e */ /* 0x002ff200000010ff */
[----:B------:R-:W-:Y:S01]  /*c4d0*/  MUFU.EX2 R207, R46 ;  /* 0x0000002e00cf7308 */ /* 0x000fe20000000800 */
[-C--:B---3--:R-:W-:Y:S08]  /*c4e0*/  HMMA.16816.F32.BF16 R148, R180, R184.reuse, R148 ;  /* 0x000000b8b494723c */ /* 0x088ff00000041894 */
[C---:B------:R-:W-:Y:S08]  /*c4f0*/  HMMA.16816.F32.BF16 R152, R176.reuse, R184, R152 ;  /* 0x000000b8b098723c */ /* 0x040ff00000041898 */
[-C--:B------:R-:W-:Y:S08]  /*c500*/  HMMA.16816.F32.BF16 R156, R176, R186.reuse, R156 ;  /* 0x000000bab09c723c */ /* 0x080ff0000004189c */
[C---:B------:R-:W-:Y:S01]  /*c510*/  HMMA.16816.F32.BF16 R160, R180.reuse, R186, R160 ;  /* 0x000000bab4a0723c */ /* 0x040fe200000418a0 */
[----:B------:R-:W1:Y:S07]  /*c520*/  LDSM.16.MT88.4 R184, [R223+0xe000] ;  /* 0x00e00000dfb8783b */ /* 0x000e6e0000004200 */
[-C--:B-1----:R-:W-:Y:S08]  /*c530*/  HMMA.16816.F32.BF16 R20, R180, R184.reuse, R20 ;  /* 0x000000b8b414723c */ /* 0x082ff00000041814 */
[C---:B------:R-:W-:Y:S07]  /*c540*/  HMMA.16816.F32.BF16 R32, R176.reuse, R184, R32 ;  /* 0x000000b8b020723c */ /* 0x040fee0000041820 */
[--C-:B------:R-:W-:Y:S01]  /*c550*/  FFMA.FTZ R185, R40, c[0x0][0x23c], -R174.reuse ;  /* 0x00008f0028b97a23 */ /* 0x100fe200000108ae */
[-C--:B------:R-:W-:Y:S01]  /*c560*/  HMMA.16816.F32.BF16 R164, R176, R186.reuse, R164 ;  /* 0x000000bab0a4723c */ /* 0x080fe200000418a4 */
[----:B------:R-:W1:Y:S02]  /*c570*/  LDSM.16.MT88.4 R176, [R221+0xc800] ;  /* 0x00c80000ddb0783b */ /* 0x000e640000004200 */
[----:B------:R-:W-:Y:S01]  /*c580*/  MUFU.EX2 R198, R185 ;  /* 0x000000b900c67308 */ /* 0x000fe20000000800 */
[--C-:B------:R-:W-:Y:S02]  /*c590*/  FFMA.FTZ R40, R50, c[0x0][0x23c], -R175.reuse ;  /* 0x00008f0032287a23 */ /* 0x100fe400000108af */
[--C-:B------:R-:W-:Y:S02]  /*c5a0*/  FFMA.FTZ R184, R41, c[0x0][0x23c], -R174.reuse ;  /* 0x00008f0029b87a23 */ /* 0x100fe400000108ae */
[----:B------:R-:W-:Y:S01]  /*c5b0*/  HMMA.16816.F32.BF16 R24, R180, R186, R24 ;  /* 0x000000bab418723c */ /* 0x000fe20000041818 */
[----:B------:R-:W2:Y:S03]  /*c5c0*/  LDSM.16.MT88.4 R180, [R222+0xc800] ;  /* 0x00c80000deb4783b */ /* 0x000ea60000004200 */
[--C-:B------:R-:W-:Y:S01]  /*c5d0*/  FFMA.FTZ R41, R39, c[0x0][0x23c], -R175.reuse ;  /* 0x00008f0027297a23 */ /* 0x100fe200000108af */
[----:B------:R-:W-:Y:S01]  /*c5e0*/  F2FP.BF16.PACK_AB R39, R195, R244 ;  /* 0x000000f4c327723e */ /* 0x000fe200000010ff */
[----:B------:R-:W-:Y:S01]  /*c5f0*/  MUFU.EX2 R212, R184 ;  /* 0x000000b800d47308 */ /* 0x000fe20000000800 */
[--C-:B------:R-:W-:Y:S02]  /*c600*/  FFMA.FTZ R186, R54, c[0x0][0x23c], -R175.reuse ;  /* 0x00008f0036ba7a23 */ /* 0x100fe400000108af */
[--C-:B------:R-:W-:Y:S02]  /*c610*/  FFMA.FTZ R187, R55, c[0x0][0x23c], -R175.reuse ;  /* 0x00008f0037bb7a23 */ /* 0x100fe400000108af */
[----:B------:R-:W-:Y:S01]  /*c620*/  LDSM.16.MT88.4 R52, [R223+0xc800] ;  /* 0x00c80000df34783b */ /* 0x000fe20000004200 */
[----:B------:R-:W-:Y:S01]  /*c630*/  FFMA.FTZ R174, R61, c[0x0][0x23c], -R174 ;  /* 0x00008f003dae7a23 */ /* 0x000fe200000108ae */
[----:B------:R-:W-:Y:S01]  /*c640*/  MOV R61, R37 ;  /* 0x00000025003d7202 */ /* 0x000fe20000000f00 */
[----:B------:R-:W-:Y:S01]  /*c650*/  FFMA.FTZ R175, R67, c[0x0][0x23c], -R175 ;  /* 0x00008f0043af7a23 */ /* 0x000fe200000108af */
[----:B------:R-:W-:Y:S01]  /*c660*/  F2FP.BF16.PACK_AB R37, R246, R247 ;  /* 0x000000f7f625723e */ /* 0x000fe200000010ff */
[----:B------:R-:W-:Y:S01]  /*c670*/  MUFU.EX2 R199, R41 ;  /* 0x0000002900c77308 */ /* 0x000fe20000000800 */
[----:B------:R-:W-:Y:S09]  /*c680*/  MOV R67, R214 ;  /* 0x000000d600437202 */ /* 0x000ff20000000f00 */
[----:B------:R3:W-:Y:S01]  /*c690*/  MUFU.EX2 R214, R40 ;  /* 0x0000002800d67308 */ /* 0x0007e20000000800 */
[-C--:B-1----:R-:W-:Y:S09]  /*c6a0*/  HMMA.16816.F32.BF16 R4, R28, R176.reuse, R4 ;  /* 0x000000b01c04723c */ /* 0x082ff20000041804 */
[----:B------:R-:W-:Y:S01]  /*c6b0*/  MUFU.EX2 R175, R175 ;  /* 0x000000af00af7308 */ /* 0x000fe20000000800 */
[C---:B------:R-:W-:Y:S09]  /*c6c0*/  HMMA.16816.F32.BF16 R8, R36.reuse, R176, R8 ;  /* 0x000000b02408723c */ /* 0x040ff20000041808 */
[----:B------:R-:W-:Y:S03]  /*c6d0*/  MUFU.EX2 R174, R174 ;  /* 0x000000ae00ae7308 */ /* 0x000fe60000000800 */
[----:B------:R-:W-:Y:S01]  /*c6e0*/  MOV R177, R48 ;  /* 0x0000003000b17202 */ /* 0x000fe20000000f00 */
[-C--:B------:R-:W-:Y:S01]  /*c6f0*/  HMMA.16816.F32.BF16 R12, R36, R178.reuse, R12 ;  /* 0x000000b2240c723c */ /* 0x080fe2000004180c */
[----:B------:R-:W1:Y:S01]  /*c700*/  LDSM.16.MT88.4 R48, [R224+0xc800] ;  /* 0x00c80000e030783b */ /* 0x000e620000004200 */
[----:B------:R-:W-:Y:S04]  /*c710*/  MOV R176, R216 ;  /* 0x000000d800b07202 */ /* 0x000fe80000000f00 */
[----:B------:R4:W-:Y:S02]  /*c720*/  MUFU.EX2 R216, R45 ;  /* 0x0000002d00d87308 */ /* 0x0009e40000000800 */
[C---:B------:R-:W-:Y:S01]  /*c730*/  HMMA.16816.F32.BF16 R16, R28.reuse, R178, R16 ;  /* 0x000000b21c10723c */ /* 0x040fe20000041810 */
[----:B---3--:R-:W-:Y:S06]  /*c740*/  LDSM.16.MT88.4 R40, [R221+0xd000] ;  /* 0x00d00000dd28783b */ /* 0x008fec0000004200 */
[----:B------:R-:W-:Y:S01]  /*c750*/  MOV R178, R177 ;  /* 0x000000b100b27202 */ /* 0x000fe20000000f00 */
[-C--:B--2---:R-:W-:Y:S01]  /*c760*/  HMMA.16816.F32.BF16 R68, R28, R180.reuse, R68 ;  /* 0x000000b41c44723c */ /* 0x084fe20000041844 */
[----:B------:R-:W-:Y:S03]  /*c770*/  MOV R177, R57 ;  /* 0x0000003900b17202 */ /* 0x000fe60000000f00 */
[----:B------:R-:W-:Y:S01]  /*c780*/  FADD.FTZ R57, R245, R209 ;  /* 0x000000d1f5397221 */ /* 0x000fe20000010000 */
[----:B------:R-:W-:Y:S02]  /*c790*/  MOV R179, R218 ;  /* 0x000000da00b37202 */ /* 0x000fe40000000f00 */
[----:B------:R-:W-:Y:S01]  /*c7a0*/  MUFU.EX2 R218, R64 ;  /* 0x0000004000da7308 */ /* 0x000fe20000000800 */
[C---:B------:R-:W-:Y:S01]  /*c7b0*/  HMMA.16816.F32.BF16 R72, R36.reuse, R180, R72 ;  /* 0x000000b42448723c */ /* 0x040fe20000041848 */
[----:B------:R-:W-:Y:S03]  /*c7c0*/  MOV R209, R200 ;  /* 0x000000c800d17202 */ /* 0x000fe60000000f00 */
[----:B------:R-:W-:Y:S01]  /*c7d0*/  FFMA.FTZ R56, R2, R56, R179 ;  /* 0x0000003802387223 */ /* 0x000fe200000100b3 */
[----:B------:R-:W-:Y:S01]  /*c7e0*/  MOV R179, R61 ;  /* 0x0000003d00b37202 */ /* 0x000fe20000000f00 */
[--C-:B------:R-:W-:Y:S01]  /*c7f0*/  FFMA.FTZ R2, R47, c[0x0][0x23c], -R208.reuse ;  /* 0x00008f002f027a23 */ /* 0x100fe200000108d0 */
[----:B------:R-:W-:Y:S01]  /*c800*/  MOV R180, R176 ;  /* 0x000000b000b47202 */ /* 0x000fe20000000f00 */
[-C--:B------:R-:W-:Y:S01]  /*c810*/  HMMA.16816.F32.BF16 R76, R36, R182.reuse, R76 ;  /* 0x000000b6244c723c */ /* 0x080fe2000004184c */
[----:B----4-:R-:W-:Y:S01]  /*c820*/  LDSM.16.MT88.4 R44, [R224+0xd000] ;  /* 0x00d00000e02c783b */ /* 0x010fe20000004200 */
[----:B------:R-:W-:Y:S02]  /*c830*/  MUFU.EX2 R64, R187 ;  /* 0x000000bb00407308 */ /* 0x000fe40000000800 */
[----:B------:R-:W-:Y:S01]  /*c840*/  FFMA.FTZ R61, R58, c[0x0][0x23c], -R208 ;  /* 0x00008f003a3d7a23 */ /* 0x000fe200000108d0 */
[----:B------:R-:W-:Y:S01]  /*c850*/  MOV R176, R206 ;  /* 0x000000ce00b07202 */ /* 0x000fe20000000f00 */
[----:B------:R-:W-:Y:S01]  /*c860*/  FADD.FTZ R56, R180, R56 ;  /* 0x00000038b4387221 */ /* 0x000fe20000010000 */
[----:B------:R-:W-:Y:S01]  /*c870*/  MOV R180, R66 ;  /* 0x0000004200b47202 */ /* 0x000fe20000000f00 */
[C---:B------:R-:W-:Y:S01]  /*c880*/  HMMA.16816.F32.BF16 R80, R28.reuse, R182, R80 ;  /* 0x000000b61c50723c */ /* 0x040fe20000041850 */
[----:B------:R-:W-:Y:S03]  /*c890*/  MOV R181, R168 ;  /* 0x000000a800b57202 */ /* 0x000fe60000000f00 */
[----:B------:R-:W-:Y:S01]  /*c8a0*/  MUFU.EX2 R66, R190 ;  /* 0x000000be00427308 */ /* 0x000fe20000000800 */
[----:B------:R-:W-:Y:S01]  /*c8b0*/  MOV R168, R60 ;  /* 0x0000003c00a87202 */ /* 0x000fe20000000f00 */
[--C-:B------:R-:W-:Y:S01]  /*c8c0*/  FFMA.FTZ R60, R62, c[0x0][0x23c], -R208.reuse ;  /* 0x00008f003e3c7a23 */ /* 0x100fe200000108d0 */
[----:B------:R-:W-:Y:S01]  /*c8d0*/  MOV R183, R67 ;  /* 0x0000004300b77202 */ /* 0x000fe20000000f00 */
[-C--:B-1----:R-:W-:Y:S01]  /*c8e0*/  HMMA.16816.F32.BF16 R84, R28, R48.reuse, R84 ;  /* 0x000000301c54723c */ /* 0x082fe20000041854 */
[----:B------:R-:W-:Y:S03]  /*c8f0*/  FFMA.FTZ R208, R63, c[0x0][0x23c], -R208 ;  /* 0x00008f003fd07a23 */ /* 0x000fe600000108d0 */
[----:B------:R-:W-:Y:S02]  /*c900*/  MOV R245, R194 ;  /* 0x000000c200f57202 */ /* 0x000fe40000000f00 */
[----:B------:R-:W-:Y:S02]  /*c910*/  MUFU.EX2 R63, R191 ;  /* 0x000000bf003f7308 */ /* 0x000fe40000000800 */
[C---:B------:R-:W-:Y:S08]  /*c920*/  HMMA.16816.F32.BF16 R88, R36.reuse, R48, R88 ;  /* 0x000000302458723c */ /* 0x040ff00000041858 */
[-C--:B------:R-:W-:Y:S01]  /*c930*/  HMMA.16816.F32.BF16 R92, R36, R50.reuse, R92 ;  /* 0x00000032245c723c */ /* 0x080fe2000004185c */
[----:B------:R-:W-:Y:S07]  /*c940*/  MUFU.EX2 R62, R59 ;  /* 0x0000003b003e7308 */ /* 0x000fee0000000800 */
[C---:B------:R-:W-:Y:S01]  /*c950*/  HMMA.16816.F32.BF16 R96, R28.reuse, R50, R96 ;  /* 0x000000321c60723c */ /* 0x040fe20000041860 */
[----:B------:R-:W1:Y:S02]  /*c960*/  LDSM.16.MT88.4 R48, [R221+0xe800] ;  /* 0x00e80000dd30783b */ /* 0x000e640000004200 */
[----:B------:R2:W-:Y:S05]  /*c970*/  MUFU.EX2 R206, R2 ;  /* 0x0000000200ce7308 */ /* 0x0005ea0000000800 */
[-C--:B------:R-:W-:Y:S05]  /*c980*/  HMMA.16816.F32.BF16 R100, R28, R52.reuse, R100 ;  /* 0x000000341c64723c */ /* 0x080fea0000041864 */
[----:B------:R-:W-:Y:S03]  /*c990*/  MUFU.EX2 R208, R208 ;  /* 0x000000d000d07308 */ /* 0x000fe60000000800 */
[C---:B------:R-:W-:Y:S07]  /*c9a0*/  HMMA.16816.F32.BF16 R104, R36.reuse, R52, R104 ;  /* 0x000000342468723c */ /* 0x040fee0000041868 */
[----:B------:R3:W-:Y:S01]  /*c9b0*/  MUFU.EX2 R65, R181 ;  /* 0x000000b500417308 */ /* 0x0007e20000000800 */
[-C--:B------:R-:W-:Y:S01]  /*c9c0*/  HMMA.16816.F32.BF16 R108, R36, R54.reuse, R108 ;  /* 0x00000036246c723c */ /* 0x080fe2000004186c */
[----:B--2---:R-:W-:Y:S03]  /*c9d0*/  FADD.FTZ R2, R248, R169 ;  /* 0x000000a9f8027221 */ /* 0x004fe60000010000 */
[----:B------:R-:W-:Y:S04]  /*c9e0*/  MOV R248, R201 ;  /* 0x000000c900f87202 */ /* 0x000fe80000000f00 */
[C---:B------:R-:W-:Y:S01]  /*c9f0*/  HMMA.16816.F32.BF16 R112, R28.reuse, R54, R112 ;  /* 0x000000361c70723c */ /* 0x040fe20000041870 */
[----:B------:R-:W2:Y:S01]  /*ca00*/  LDSM.16.MT88.4 R52, [R222+0xe800] ;  /* 0x00e80000de34783b */ /* 0x000ea20000004200 */
[----:B------:R-:W-:Y:S02]  /*ca10*/  MUFU.EX2 R169, R189 ;  /* 0x000000bd00a97308 */ /* 0x000fe40000000800 */
[----:B------:R-:W-:Y:S04]  /*ca20*/  FADD.FTZ R2, R180, R2 ;  /* 0x00000002b4027221 */ /* 0x000fe80000010000 */
[----:B------:R-:W-:Y:S01]  /*ca30*/  FADD.FTZ R2, R176, R2 ;  /* 0x00000002b0027221 */ /* 0x000fe20000010000 */
[-C--:B-1----:R-:W-:Y:S03]  /*ca40*/  HMMA.16816.F32.BF16 R116, R28, R48.reuse, R116 ;  /* 0x000000301c74723c */ /* 0x082fe60000041874 */
[----:B------:R-:W1:Y:S01]  /*ca50*/  MUFU.EX2 R168, R168 ;  /* 0x000000a800a87308 */ /* 0x000e620000000800 */
[----:B------:R-:W-:Y:S01]  /*ca60*/  FADD.FTZ R2, R242, R2 ;  /* 0x00000002f2027221 */ /* 0x000fe20000010000 */
[----:B------:R-:W-:Y:S02]  /*ca70*/  MOV R242, R192 ;  /* 0x000000c000f27202 */ /* 0x000fe40000000f00 */
[----:B---3--:R-:W-:Y:S01]  /*ca80*/  MOV R181, R205 ;  /* 0x000000cd00b57202 */ /* 0x008fe20000000f00 */
[C---:B------:R-:W-:Y:S04]  /*ca90*/  HMMA.16816.F32.BF16 R120, R36.reuse, R48, R120 ;  /* 0x000000302478723c */ /* 0x040fe80000041878 */
[----:B------:R-:W-:Y:S01]  /*caa0*/  FADD.FTZ R2, R242, R2 ;  /* 0x00000002f2027221 */ /* 0x000fe20000010000 */
[----:B------:R-:W-:Y:S03]  /*cab0*/  MUFU.EX2 R205, R173 ;  /* 0x000000ad00cd7308 */ /* 0x000fe60000000800 */
[-C--:B------:R-:W-:Y:S07]  /*cac0*/  HMMA.16816.F32.BF16 R124, R36, R50.reuse, R124 ;  /* 0x00000032247c723c */ /* 0x080fee000004187c */
[----:B------:R3:W-:Y:S01]  /*cad0*/  MUFU.EX2 R173, R188 ;  /* 0x000000bc00ad7308 */ /* 0x0007e20000000800 */
[C---:B------:R-:W-:Y:S01]  /*cae0*/  HMMA.16816.F32.BF16 R128, R28.reuse, R50, R128 ;  /* 0x000000321c80723c */ /* 0x040fe20000041880 */
[----:B------:R-:W4:Y:S03]  /*caf0*/  LDSM.16.MT88.4 R48, [R224+0xe800] ;  /* 0x00e80000e030783b */ /* 0x000f260000004200 */
[----:B-1----:R-:W-:Y:S04]  /*cb00*/  F2FP.BF16.PACK_AB R200, R168, R65 ;  /* 0x00000041a8c8723e */ /* 0x002fe800000010ff */
[-C--:B--2---:R-:W-:Y:S01]  /*cb10*/  HMMA.16816.F32.BF16 R132, R28, R52.reuse, R132 ;  /* 0x000000341c84723c */ /* 0x084fe20000041884 */
[----:B------:R-:W1:Y:S07]  /*cb20*/  MUFU.EX2 R67, R186 ;  /* 0x000000ba00437308 */ /* 0x000e6e0000000800 */
[C---:B------:R-:W-:Y:S03]  /*cb30*/  HMMA.16816.F32.BF16 R136, R36.reuse, R52, R136 ;  /* 0x000000342488723c */ /* 0x040fe60000041888 */
[----:B------:R-:W-:Y:S01]  /*cb40*/  MUFU.EX2 R60, R60 ;  /* 0x0000003c003c7308 */ /* 0x000fe20000000800 */
[----:B---3--:R-:W-:Y:S04]  /*cb50*/  LDSM.16.MT88.4 R188, [R221+0xd800] ;  /* 0x00d80000ddbc783b */ /* 0x008fe80000004200 */
[-C--:B------:R-:W-:Y:S05]  /*cb60*/  HMMA.16816.F32.BF16 R140, R36, R54.reuse, R140 ;  /* 0x00000036248c723c */ /* 0x080fea000004188c */
[----:B------:R-:W2:Y:S03]  /*cb70*/  MUFU.EX2 R61, R61 ;  /* 0x0000003d003d7308 */ /* 0x000ea60000000800 */
[C---:B------:R-:W-:Y:S01]  /*cb80*/  HMMA.16816.F32.BF16 R144, R28.reuse, R54, R144 ;  /* 0x000000361c90723c */ /* 0x040fe20000041890 */
[----:B------:R-:W3:Y:S03]  /*cb90*/  LDSM.16.MT88.4 R52, [R223+0xe800] ;  /* 0x00e80000df34783b */ /* 0x000ee60000004200 */
[----:B-1----:R-:W-:Y:S04]  /*cba0*/  F2FP.BF16.PACK_AB R201, R64, R67 ;  /* 0x0000004340c9723e */ /* 0x002fe800000010ff */
[-C--:B----4-:R-:W-:Y:S08]  /*cbb0*/  HMMA.16816.F32.BF16 R148, R28, R48.reuse, R148 ;  /* 0x000000301c94723c */ /* 0x090ff00000041894 */
[C---:B------:R-:W-:Y:S08]  /*cbc0*/  HMMA.16816.F32.BF16 R152, R36.reuse, R48, R152 ;  /* 0x000000302498723c */ /* 0x040ff00000041898 */
[-C--:B------:R-:W-:Y:S08]  /*cbd0*/  HMMA.16816.F32.BF16 R156, R36, R50.reuse, R156 ;  /* 0x00000032249c723c */ /* 0x080ff0000004189c */
[C---:B------:R-:W-:Y:S01]  /*cbe0*/  HMMA.16816.F32.BF16 R160, R28.reuse, R50, R160 ;  /* 0x000000321ca0723c */ /* 0x040fe200000418a0 */
[----:B------:R-:W1:Y:S07]  /*cbf0*/  LDSM.16.MT88.4 R48, [R222+0xd000] ;  /* 0x00d00000de30783b */ /* 0x000e6e0000004200 */
[-C--:B---3--:R-:W-:Y:S08]  /*cc00*/  HMMA.16816.F32.BF16 R20, R28, R52.reuse, R20 ;  /* 0x000000341c14723c */ /* 0x088ff00000041814 */
[C---:B------:R-:W-:Y:S01]  /*cc10*/  HMMA.16816.F32.BF16 R32, R36.reuse, R52, R32 ;  /* 0x000000342420723c */ /* 0x040fe20000041820 */
[----:B------:R-:W3:Y:S07]  /*cc20*/  LDL.LU R52, [R1+0xc] ;  /* 0x00000c0001347983 */ /* 0x000eee0000300800 */
[-C--:B------:R-:W-:Y:S07]  /*cc30*/  HMMA.16816.F32.BF16 R164, R36, R54.reuse, R164 ;  /* 0x0000003624a4723c */ /* 0x080fee00000418a4 */
[----:B------:R-:W-:Y:S01]  /*cc40*/  F2FP.BF16.PACK_AB R36, R212, R198 ;  /* 0x000000c6d424723e */ /* 0x000fe200000010ff */
[----:B------:R-:W-:Y:S01]  /*cc50*/  HMMA.16816.F32.BF16 R24, R28, R54, R24 ;  /* 0x000000361c18723c */ /* 0x000fe20000041818 */
[----:B------:R-:W-:Y:S03]  /*cc60*/  F2FP.BF16.PACK_AB R38, R218, R215 ;  /* 0x000000d7da26723e */ /* 0x000fe600000010ff */
[----:B------:R-:W-:Y:S02]  /*cc70*/  F2FP.BF16.PACK_AB R37, R210, R196 ;  /* 0x000000c4d225723e */ /* 0x000fe400000010ff */
[----:B------:R-:W-:Y:S02]  /*cc80*/  F2FP.BF16.PACK_AB R39, R206, R207 ;  /* 0x000000cfce27723e */ /* 0x000fe400000010ff */
[----:B------:R-:W-:Y:S04]  /*cc90*/  F2FP.BF16.PACK_AB R28, R213, R211 ;  /* 0x000000d3d51c723e */ /* 0x000fe800000010ff */
[----:B------:R-:W-:Y:S02]  /*cca0*/  F2FP.BF16.PACK_AB R30, R219, R217 ;  /* 0x000000d9db1e723e */ /* 0x000fe400000010ff */
[----:B------:R-:W-:Y:S02]  /*ccb0*/  F2FP.BF16.PACK_AB R29, R199, R197 ;  /* 0x000000c5c71d723e */ /* 0x000fe400000010ff */
[----:B------:R-:W-:Y:S07]  /*ccc0*/  F2FP.BF16.PACK_AB R31, R216, R214 ;  /* 0x000000d6d81f723e */ /* 0x000fee00000010ff */
        /* <DEDUP_REMOVED lines=9> */
[----:B------:R-:W-:Y:S07]  /*cd60*/  LDSM.16.MT88.4 R48, [R222+0xf000] ;  /* 0x00f00000de30783b */ /* 0x000fee0000004200 */
[-C--:B------:R-:W-:Y:S08]  /*cd70*/  HMMA.16816.F32.BF16 R84, R28, R44.reuse, R84 ;  /* 0x0000002c1c54723c */ /* 0x080ff00000041854 */
[C---:B------:R-:W-:Y:S08]  /*cd80*/  HMMA.16816.F32.BF16 R88, R36.reuse, R44, R88 ;  /* 0x0000002c2458723c */ /* 0x040ff00000041858 */
[-C--:B------:R-:W-:Y:S08]  /*cd90*/  HMMA.16816.F32.BF16 R92, R36, R46.reuse, R92 ;  /* 0x0000002e245c723c */ /* 0x080ff0000004185c */
[C---:B------:R-:W-:Y:S01]  /*cda0*/  HMMA.16816.F32.BF16 R96, R28.reuse, R46, R96 ;  /* 0x0000002e1c60723c */ /* 0x040fe20000041860 */
[----:B------:R-:W-:Y:S03]  /*cdb0*/  LDSM.16.MT88.4 R44, [R224+0xf000] ;  /* 0x00f00000e02c783b */ /* 0x000fe60000004200 */
[----:B---3--:R-:W-:Y:S01]  /*cdc0*/  FFMA.FTZ R0, R0, R52, R243 ;  /* 0x0000003400007223 */ /* 0x008fe200000100f3 */
[----:B------:R-:W-:Y:S04]  /*cdd0*/  MOV R243, R202 ;  /* 0x000000ca00f37202 */ /* 0x000fe80000000f00 */
[----:B------:R-:W1:Y:S03]  /*cde0*/  LDSM.16.MT88.4 R52, [R223+0xd000] ;  /* 0x00d00000df34783b */ /* 0x000e660000004200 */
[----:B------:R-:W-:Y:S01]  /*cdf0*/  F2FP.BF16.PACK_AB R202, R205, R204 ;  /* 0x000000cccdca723e */ /* 0x000fe200000010ff */
[----:B------:R-:W-:Y:S01]  /*ce00*/  FADD.FTZ R0, R183, R0 ;  /* 0x00000000b7007221 */ /* 0x000fe20000010000 */
        /* <DEDUP_REMOVED lines=11> */
[C---:B------:R-:W-:Y:S08]  /*cec0*/  HMMA.16816.F32.BF16 R136, R36.reuse, R48, R136 ;  /* 0x000000302488723c */ /* 0x040ff00000041888 */
[-C--:B------:R-:W-:Y:S08]  /*ced0*/  HMMA.16816.F32.BF16 R140, R36, R50.reuse, R140 ;  /* 0x00000032248c723c */ /* 0x080ff0000004188c */
[C---:B------:R-:W-:Y:S01]  /*cee0*/  HMMA.16816.F32.BF16 R144, R28.reuse, R50, R144 ;  /* 0x000000321c90723c */ /* 0x040fe20000041890 */
[----:B------:R-:W-:Y:S07]  /*cef0*/  LDSM.16.MT88.4 R48, [R221+0xf800] ;  /* 0x00f80000dd30783b */ /* 0x000fee0000004200 */
[-C--:B------:R-:W-:Y:S08]  /*cf00*/  HMMA.16816.F32.BF16 R148, R28, R44.reuse, R148 ;  /* 0x0000002c1c94723c */ /* 0x080ff00000041894 */
[C---:B------:R-:W-:Y:S07]  /*cf10*/  HMMA.16816.F32.BF16 R152, R36.reuse, R44, R152 ;  /* 0x0000002c2498723c */ /* 0x040fee0000041898 */
[----:B------:R-:W-:Y:S01]  /*cf20*/  FADD.FTZ R44, R181, R57 ;  /* 0x00000039b52c7221 */ /* 0x000fe20000010000 */
[-C--:B------:R-:W-:Y:S01]  /*cf30*/  HMMA.16816.F32.BF16 R156, R36, R46.reuse, R156 ;  /* 0x0000002e249c723c */ /* 0x080fe2000004189c */
[----:B------:R-:W-:Y:S03]  /*cf40*/  FADD.FTZ R45, R179, R0 ;  /* 0x00000000b32d7221 */ /* 0x000fe60000010000 */
[----:B------:R-:W-:Y:S02]  /*cf50*/  FADD.FTZ R0, R177, R44 ;  /* 0x0000002cb1007221 */ /* 0x000fe40000010000 */
[----:B------:R-:W-:Y:S02]  /*cf60*/  FADD.FTZ R193, R193, R45 ;  /* 0x0000002dc1c17221 */ /* 0x000fe40000010000 */
[C---:B------:R-:W-:Y:S01]  /*cf70*/  HMMA.16816.F32.BF16 R160, R28.reuse, R46, R160 ;  /* 0x0000002e1ca0723c */ /* 0x040fe200000418a0 */
[----:B------:R-:W-:Y:S03]  /*cf80*/  FADD.FTZ R194, R241, R0 ;  /* 0x00000000f1c27221 */ /* 0x000fe60000010000 */
[----:B------:R-:W-:Y:S03]  /*cf90*/  FADD.FTZ R0, R247, R193 ;  /* 0x000000c1f7007221 */ /* 0x000fe60000010000 */
[----:B------:R-:W-:Y:S01]  /*cfa0*/  FADD.FTZ R46, R178, R56 ;  /* 0x00000038b22e7221 */ /* 0x000fe20000010000 */
[-C--:B-1----:R-:W-:Y:S01]  /*cfb0*/  HMMA.16816.F32.BF16 R20, R28, R52.reuse, R20 ;  /* 0x000000341c14723c */ /* 0x082fe20000041814 */
[----:B------:R-:W-:Y:S03]  /*cfc0*/  FADD.FTZ R0, R246, R0 ;  /* 0x00000000f6007221 */ /* 0x000fe60000010000 */
[----:B------:R-:W-:Y:S01]  /*cfd0*/  FADD.FTZ R56, R203, R46 ;  /* 0x0000002ecb387221 */ /* 0x000fe20000010000 */
[----:B------:R-:W-:Y:S01]  /*cfe0*/  F2FP.BF16.PACK_AB R203, R175, R63 ;  /* 0x0000003fafcb723e */ /* 0x000fe200000010ff */
[----:B------:R-:W-:Y:S01]  /*cff0*/  LDSM.16.MT88.4 R44, [R223+0xd800] ;  /* 0x00d80000df2c783b */ /* 0x000fe20000004200 */
[----:B------:R-:W-:Y:S01]  /*d000*/  FADD.FTZ R0, R244, R0 ;  /* 0x00000000f4007221 */ /* 0x000fe20000010000 */
[C---:B------:R-:W-:Y:S01]  /*d010*/  HMMA.16816.F32.BF16 R32, R36.reuse, R52, R32 ;  /* 0x000000342420723c */ /* 0x040fe20000041820 */
[----:B------:R-:W-:Y:S05]  /*d020*/  FADD.FTZ R192, R240, R56 ;  /* 0x00000038f0c07221 */ /* 0x000fea0000010000 */
[----:B------:R-:W-:Y:S02]  /*d030*/  LDSM.16.MT88.4 R56, [R224+0xf800] ;  /* 0x00f80000e038783b */ /* 0x000fe40000004200 */
[-C--:B------:R-:W-:Y:S06]  /*d040*/  HMMA.16816.F32.BF16 R164, R36, R54.reuse, R164 ;  /* 0x0000003624a4723c */ /* 0x080fec00000418a4 */
[----:B------:R-:W1:Y:S02]  /*d050*/  LDSM.16.MT88.4 R36, [R224+0xd800] ;  /* 0x00d80000e024783b */ /* 0x000e640000004200 */
[----:B------:R-:W-:Y:S06]  /*d060*/  HMMA.16816.F32.BF16 R24, R28, R54, R24 ;  /* 0x000000361c18723c */ /* 0x000fec0000041818 */
[----:B------:R-:W4:Y:S01]  /*d070*/  LDSM.16.MT88.4 R52, [R222+0xf800] ;  /* 0x00f80000de34783b */ /* 0x000f220000004200 */
[----:B------:R-:W-:Y:S01]  /*d080*/  F2FP.BF16.PACK_AB R28, R169, R66 ;  /* 0x00000042a91c723e */ /* 0x000fe200000010ff */
[-C--:B------:R-:W-:Y:S01]  /*d090*/  HMMA.16816.F32.BF16 R180, R200, R188.reuse, R4 ;  /* 0x000000bcc8b4723c */ /* 0x080fe20000041804 */
[----:B------:R-:W-:Y:S03]  /*d0a0*/  F2FP.BF16.PACK_AB R30, R174, R173 ;  /* 0x000000adae1e723e */ /* 0x000fe600000010ff */
[----:B--2---:R-:W-:Y:S02]  /*d0b0*/  F2FP.BF16.PACK_AB R29, R62, R61 ;  /* 0x0000003d3e1d723e */ /* 0x004fe400000010ff */
[----:B------:R-:W-:Y:S01]  /*d0c0*/  F2FP.BF16.PACK_AB R31, R208, R60 ;  /* 0x0000003cd01f723e */ /* 0x000fe200000010ff */
[----:B------:R-:W2:Y:S06]  /*d0d0*/  LDSM.16.MT88.4 R4, [R223+0xf800] ;  /* 0x00f80000df04783b */ /* 0x000eac0000004200 */
        /* <DEDUP_REMOVED lines=8> */
[----:B------:R-:W-:Y:S02]  /*d160*/  FADD.FTZ R9, R195, R0 ;  /* 0x00000000c3097221 */ /* 0x000fe40000010000 */
[----:B------:R-:W-:Y:S02]  /*d170*/  FADD.FTZ R2, R243, R2 ;  /* 0x00000002f3027221 */ /* 0x000fe40000010000 */
[-C--:B---3--:R-:W-:Y:S01]  /*d180*/  HMMA.16816.F32.BF16 R68, R200, R40.reuse, R68 ;  /* 0x00000028c844723c */ /* 0x088fe20000041844 */
[----:B------:R-:W-:Y:S03]  /*d190*/  FADD.FTZ R9, R196, R9 ;  /* 0x00000009c4097221 */ /* 0x000fe60000010000 */
[----:B------:R-:W-:Y:S02]  /*d1a0*/  FADD.FTZ R0, R198, R2 ;  /* 0x00000002c6007221 */ /* 0x000fe40000010000 */
[----:B------:R-:W-:Y:S02]  /*d1b0*/  FADD.FTZ R10, R250, R8 ;  /* 0x00000008fa0a7221 */ /* 0x000fe40000010000 */
[C---:B------:R-:W-:Y:S01]  /*d1c0*/  HMMA.16816.F32.BF16 R72, R28.reuse, R40, R72 ;  /* 0x000000281c48723c */ /* 0x040fe20000041848 */
[----:B------:R-:W-:Y:S03]  /*d1d0*/  FADD.FTZ R11, R248, R11 ;  /* 0x0000000bf80b7221 */ /* 0x000fe60000010000 */
[----:B------:R-:W-:Y:S02]  /*d1e0*/  FADD.FTZ R2, R197, R10 ;  /* 0x0000000ac5027221 */ /* 0x000fe40000010000 */
[----:B------:R-:W-:Y:S02]  /*d1f0*/  FADD.FTZ R8, R211, R11 ;  /* 0x0000000bd3087221 */ /* 0x000fe40000010000 */
        /* <DEDUP_REMOVED lines=8> */
[-C--:B-1----:R-:W-:Y:S01]  /*d280*/  HMMA.16816.F32.BF16 R84, R200, R36.reuse, R84 ;  /* 0x00000024c854723c */ /* 0x082fe20000041854 */
[----:B------:R-:W-:Y:S03]  /*d290*/  FADD.FTZ R8, R218, R2 ;  /* 0x00000002da087221 */ /* 0x000fe60000010000 */
[----:B------:R-:W-:Y:S02]  /*d2a0*/  FADD.FTZ R0, R206, R0 ;  /* 0x00000000ce007221 */ /* 0x000fe40000010000 */
[----:B------:R-:W-:Y:S02]  /*d2b0*/  FADD.FTZ R8, R66, R8 ;  /* 0x0000000842087221 */ /* 0x000fe40000010000 */
        /* <DEDUP_REMOVED lines=22> */
[-C--:B------:R-:W-:Y:S01]  /*d420*/  HMMA.16816.F32.BF16 R164, R28, R6.reuse, R164 ;  /* 0x000000061ca4723c */ /* 0x080fe200000418a4 */
[----:B------:R-:W-:Y:S03]  /*d430*/  FADD.FTZ R5, R214, R10 ;  /* 0x0000000ad6057221 */ /* 0x000fe60000010000 */
[----:B------:R-:W-:Y:S02]  /*d440*/  FADD.FTZ R4, R219, R4 ;  /* 0x00000004db047221 */ /* 0x000fe40000010000 */
[----:B------:R-:W-:Y:S02]  /*d450*/  FADD.FTZ R2, R216, R5 ;  /* 0x00000005d8027221 */ /* 0x000fe40000010000 */
[----:B------:R-:W-:Y:S01]  /*d460*/  FADD.FTZ R4, R65, R4 ;  /* 0x0000000441047221 */ /* 0x000fe20000010000 */
[----:B------:R-:W-:Y:S03]  /*d470*/  HMMA.16816.F32.BF16 R200, R200, R6, R24 ;  /* 0x00000006c8c8723c */ /* 0x000fe60000041818 */
[----:B------:R-:W-:Y:S01]  /*d480*/  FADD.FTZ R9, R168, R4 ;  /* 0x00000004a8097221 */ /* 0x000fe20000010000 */
[----:B------:R-:W-:Y:S01]  /*d490*/  MOV R168, R172 ;  /* 0x000000ac00a87202 */ /* 0x000fe20000000f00 */
[----:B------:R-:W-:Y:S02]  /*d4a0*/  FADD.FTZ R2, R67, R2 ;  /* 0x0000000243027221 */ /* 0x000fe40000010000 */
[----:B------:R-:W-:Y:S02]  /*d4b0*/  FADD.FTZ R5, R61, R0 ;  /* 0x000000003d057221 */ /* 0x000fe40000010000 */
[----:B------:R-:W-:Y:S03]  /*d4c0*/  FADD.FTZ R0, R169, R8 ;  /* 0x00000008a9007221 */ /* 0x000fe60000010000 */
[----:B------:R-:W-:Y:S02]  /*d4d0*/  FADD.FTZ R6, R204, R9 ;  /* 0x00000009cc067221 */ /* 0x000fe40000010000 */
[----:B------:R-:W-:Y:S02]  /*d4e0*/  FADD.FTZ R2, R64, R2 ;  /* 0x0000000240027221 */ /* 0x000fe40000010000 */
[----:B------:R-:W-:Y:S02]  /*d4f0*/  FADD.FTZ R6, R205, R6 ;  /* 0x00000006cd067221 */ /* 0x000fe40000010000 */
[----:B------:R-:W-:Y:S02]  /*d500*/  FADD.FTZ R4, R62, R5 ;  /* 0x000000053e047221 */ /* 0x000fe40000010000 */
[----:B------:R-:W-:Y:S01]  /*d510*/  FADD.FTZ R5, R173, R0 ;  /* 0x00000000ad057221 */ /* 0x000fe20000010000 */
[----:B------:R1:W-:Y:S01]  /*d520*/  STL [R1+0x4], R6 ;  /* 0x0000040601007387 */ /* 0x0003e20000100800 */
[----:B------:R-:W-:Y:S01]  /*d530*/  FADD.FTZ R2, R63, R2 ;  /* 0x000000023f027221 */ /* 0x000fe20000010000 */
[----:B------:R-:W-:Y:S01]  /*d540*/  MOV R173, R171 ;  /* 0x000000ab00ad7202 */ /* 0x000fe20000000f00 */
[----:B------:R-:W-:Y:S02]  /*d550*/  FADD.FTZ R0, R60, R4 ;  /* 0x000000043c007221 */ /* 0x000fe40000010000 */
[----:B------:R-:W-:Y:S01]  /*d560*/  FADD.FTZ R4, R174, R5 ;  /* 0x00000005ae047221 */ /* 0x000fe20000010000 */
[----:B------:R-:W-:Y:S01]  /*d570*/  MOV R174, R170 ;  /* 0x000000aa00ae7202 */ /* 0x000fe20000000f00 */
[----:B------:R-:W-:Y:S01]  /*d580*/  FADD.FTZ R2, R175, R2 ;  /* 0x00000002af027221 */ /* 0x000fe20000010000 */
[----:B------:R-:W-:Y:S01]  /*d590*/  MOV R175, R3 ;  /* 0x0000000300af7202 */ /* 0x000fe20000000f00 */
[----:B------:R-:W-:Y:S01]  /*d5a0*/  FADD.FTZ R0, R208, R0 ;  /* 0x00000000d0007221 */ /* 0x000fe20000010000 */
[----:B------:R1:W-:Y:S04]  /*d5b0*/  STL [R1], R4 ;  /* 0x0000000401007387 */ /* 0x0003e80000100800 */
[----:B------:R1:W-:Y:S04]  /*d5c0*/  STL [R1+0x8], R2 ;  /* 0x0000080201007387 */ /* 0x0003e80000100800 */
[----:B------:R1:W-:Y:S02]  /*d5d0*/  STL [R1+0xc], R0 ;  /* 0x00000c0001007387 */ /* 0x0003e40000100800 */
[----:B-1----:R-:W-:-:S05]  /*d5e0*/  @P4 BRA `(.L_x_297) ;  /* 0xffffb90000004947 */ /* 0x002fca000383ffff */
.L_x_296:
[----:B--2---:R-:W2:Y:S04]  /*d5f0*/  LDL.LU R2, [R1+0x4] ;  /* 0x0000040001027983 */ /* 0x004ea80000300800 */
[----:B------:R-:W3:Y:S04]  /*d600*/  LDL.LU R9, [R1+0x8] ;  /* 0x0000080001097983 */ /* 0x000ee80000300800 */
[----:B------:R-:W4:Y:S04]  /*d610*/  LDL.LU R8, [R1] ;  /* 0x0000000001087983 */ /* 0x000f280000300800 */
[----:B------:R-:W4:Y:S01]  /*d620*/  LDL.LU R7, [R1+0xc] ;  /* 0x00000c0001077983 */ /* 0x000f220000300800 */
[----:B------:R-:W1:Y:S01]  /*d630*/  S2UR UR6, SR_CTAID.Y ;  /* 0x00000000000679c3 */ /* 0x000e620000002600 */
[----:B------:R-:W-:Y:S01]  /*d640*/  UISETP.NE.AND UP0, UPT, UR8, -0x1, UPT ;  /* 0xffffffff0800788c */ /* 0x000fe2000bf05270 */
[----:B------:R-:W-:Y:S01]  /*d650*/  BSSY B0, `(.L_x_300) ;  /* 0x00001b2000007945 */ /* 0x000fe20003800000 */
[----:B------:R-:W-:-:S02]  /*d660*/  ULDC UR9, c[0x0][0x214] ;  /* 0x0000850000097ab9 */ /* 0x000fc40000000800 */
[----:B------:R-:W-:Y:S02]  /*d670*/  UMOV UR24, URZ ;  /* 0x0000003f00187c82 */ /* 0x000fe40008000000 */
[----:B------:R-:W-:Y:S01]  /*d680*/  UMOV UR25, URZ ;  /* 0x0000003f00197c82 */ /* 0x000fe20008000000 */
[----:B------:R-:W2:Y:S08]  /*d690*/  S2UR UR10, SR_CTAID.X ;  /* 0x00000000000a79c3 */ /* 0x000eb00000002500 */
[----:B------:R-:W2:Y:S01]  /*d6a0*/  S2UR UR11, SR_CTAID.Z ;  /* 0x00000000000b79c3 */ /* 0x000ea20000002700 */
[----:B-1----:R-:W-:Y:S01]  /*d6b0*/  @!UP0 USHF.R.S32.HI UR12, URZ, 0x1f, UR6 ;  /* 0x0000001f3f0c8899 */ /* 0x002fe20008011406 */
[----:B--2---:R-:W1:Y:S04]  /*d6c0*/  SHFL.BFLY PT, R0, R2, 0x2, 0x1f ;  /* 0x0c401f0002007f89 */ /* 0x004e6800000e0000 */
[----:B---3--:R-:W2:Y:S04]  /*d6d0*/  SHFL.BFLY PT, R4, R9, 0x2, 0x1f ;  /* 0x0c401f0009047f89 */ /* 0x008ea800000e0000 */
[----:B----4-:R-:W3:Y:S04]  /*d6e0*/  SHFL.BFLY PT, R5, R8, 0x2, 0x1f ;  /* 0x0c401f0008057f89 */ /* 0x010ee800000e0000 */
[----:B------:R-:W-:Y:S01]  /*d6f0*/  SHFL.BFLY PT, R6, R7, 0x2, 0x1f ;  /* 0x0c401f0007067f89 */ /* 0x000fe200000e0000 */
[----:B-1----:R-:W-:-:S02]  /*d700*/  FADD.FTZ R0, R0, R2 ;  /* 0x0000000200007221 */ /* 0x002fc40000010000 */
[----:B--2---:R-:W-:-:S03]  /*d710*/  FADD.FTZ R4, R4, R9 ;  /* 0x0000000904047221 */ /* 0x004fc60000010000 */
[----:B------:R-:W1:Y:S01]  /*d720*/  SHFL.BFLY PT, R2, R0, 0x1, 0x1f ;  /* 0x0c201f0000027f89 */ /* 0x000e6200000e0000 */
[----:B---3--:R-:W-:-:S03]  /*d730*/  FADD.FTZ R5, R5, R8 ;  /* 0x0000000805057221 */ /* 0x008fc60000010000 */
[----:B------:R-:W2:Y:S01]  /*d740*/  SHFL.BFLY PT, R168, R4, 0x1, 0x1f ;  /* 0x0c201f0004a87f89 */ /* 0x000ea200000e0000 */
[----:B-1----:R-:W-:Y:S01]  /*d750*/  FADD.FTZ R169, R0, R2 ;  /* 0x0000000200a97221 */ /* 0x002fe20000010000 */
[----:B------:R-:W-:Y:S01]  /*d760*/  MOV R0, 0x3f800000 ;  /* 0x3f80000000007802 */ /* 0x000fe20000000f00 */
[----:B------:R-:W-:Y:S02]  /*d770*/  FADD.FTZ R2, R6, R7 ;  /* 0x0000000706027221 */ /* 0x000fe40000010000 */
[----:B------:R-:W1:Y:S01]  /*d780*/  SHFL.BFLY PT, R7, R5, 0x1, 0x1f ;  /* 0x0c201f0005077f89 */ /* 0x000e6200000e0000 */
[----:B------:R-:W-:Y:S01]  /*d790*/  FSETP.NE.FTZ.AND P5, PT, R169, RZ, PT ;  /* 0x000000ffa900720b */ /* 0x000fe20003fb5000 */
[----:B--2---:R-:W-:Y:S01]  /*d7a0*/  FADD.FTZ R168, R4, R168 ;  /* 0x000000a804a87221 */ /* 0x004fe20000010000 */
[----:B------:R-:W-:Y:S01]  /*d7b0*/  MOV R4, 0x3f800000 ;  /* 0x3f80000000047802 */ /* 0x000fe20000000f00 */
[----:B------:R-:W2:Y:S03]  /*d7c0*/  SHFL.BFLY PT, R6, R2, 0x1, 0x1f ;  /* 0x0c201f0002067f89 */ /* 0x000ea600000e0000 */
[----:B------:R-:W-:-:S07]  /*d7d0*/  FSETP.NE.FTZ.AND P4, PT, R168, RZ, PT ;  /* 0x000000ffa800720b */ /* 0x000fce0003f95000 */
[----:B------:R-:W3:Y:S08]  /*d7e0*/  @P5 MUFU.RCP R0, R169 ;  /* 0x000000a900005308 */ /* 0x000ef00000001000 */
[----:B------:R-:W4:Y:S01]  /*d7f0*/  @P4 MUFU.RCP R4, R168 ;  /* 0x000000a800044308 */ /* 0x000f220000001000 */
[----:B-1----:R-:W-:Y:S02]  /*d800*/  FADD.FTZ R174, R5, R7 ;  /* 0x0000000705ae7221 */ /* 0x002fe40000010000 */
[----:B--2---:R-:W-:-:S03]  /*d810*/  FADD.FTZ R173, R2, R6 ;  /* 0x0000000602ad7221 */ /* 0x004fc60000010000 */
[----:B------:R-:W-:Y:S01]  /*d820*/  FSETP.NE.FTZ.AND P3, PT, R174, RZ, PT ;  /* 0x000000ffae00720b */ /* 0x000fe20003f75000 */
[C---:B---3--:R-:W-:Y:S01]  /*d830*/  FMUL.FTZ R23, R0.reuse, R85 ;  /* 0x0000005500177220 */ /* 0x048fe20000410000 */
[----:B------:R-:W-:Y:S01]  /*d840*/  MOV R2, 0x3f800000 ;  /* 0x3f80000000027802 */ /* 0x000fe20000000f00 */
[----:B------:R-:W1:Y:S01]  /*d850*/  S2R R85, SR_TID.X ;  /* 0x0000000000557919 */ /* 0x000e620000002100 */
[----:B------:R-:W-:Y:S01]  /*d860*/  FSETP.NE.FTZ.AND P0, PT, R173, RZ, PT ;  /* 0x000000ffad00720b */ /* 0x000fe20003f15000 */
[C---:B------:R-:W-:Y:S02]  /*d870*/  FMUL.FTZ R180, R0.reuse, R180 ;  /* 0x000000b400b47220 */ /* 0x040fe40000410000 */
[C---:B------:R-:W-:Y:S02]  /*d880*/  FMUL.FTZ R7, R0.reuse, R181 ;  /* 0x000000b500077220 */ /* 0x040fe40000410000 */
[C---:B------:R-:W-:Y:S02]  /*d890*/  FMUL.FTZ R188, R0.reuse, R188 ;  /* 0x000000bc00bc7220 */ /* 0x040fe40000410000 */
[C---:B------:R-:W-:Y:S01]  /*d8a0*/  FMUL.FTZ R5, R0.reuse, R189 ;  /* 0x000000bd00057220 */ /* 0x040fe20000410000 */
[----:B------:R-:W-:Y:S01]  /*d8b0*/  F2FP.BF16.PACK_AB R7, R7, R180 ;  /* 0x000000b40707723e */ /* 0x000fe200000010ff */
[----:B------:R-:W2:Y:S01]  /*d8c0*/  @P3 MUFU.RCP R2, R174 ;  /* 0x000000ae00023308 */ /* 0x000ea20000001000 */
        /* <DEDUP_REMOVED lines=10> */
[----:B-1----:R-:W-:Y:S01]  /*d970*/  SHF.R.S32.HI R28, RZ, 0x1f, R85 ;  /* 0x0000001fff1c7819 */ /* 0x002fe20000011455 */
[C---:B------:R-:W-:Y:S01]  /*d980*/  FMUL.FTZ R100, R0.reuse, R100 ;  /* 0x0000006400647220 */ /* 0x040fe20000410000 */
[----:B------:R-:W-:Y:S01]  /*d990*/  F2FP.BF16.PACK_AB R23, R23, R84 ;  /* 0x000000541717723e */ /* 0x000fe200000010ff */
[----:B------:R-:W-:Y:S01]  /*d9a0*/  FMUL.FTZ R66, R0, R101 ;  /* 0x0000006500427220 */ /* 0x000fe20000410000 */
[-C--:B------:R-:W-:Y:S01]  /*d9b0*/  LEA.HI R26, R28, R85.reuse, RZ, 0x2 ;  /* 0x000000551c1a7211 */ /* 0x080fe200078f10ff */
[----:B------:R-:W-:Y:S01]  /*d9c0*/  FMUL.FTZ R112, R0, R112 ;  /* 0x0000007000707220 */ /* 0x000fe20000410000 */
[----:B------:R-:W-:Y:S01]  /*d9d0*/  LEA.HI R84, R28, R85, RZ, 0x5 ;  /* 0x000000551c547211 */ /* 0x000fe200078f28ff */
[----:B------:R-:W-:Y:S01]  /*d9e0*/  FMUL.FTZ R62, R0, R113 ;  /* 0x00000071003e7220 */ /* 0x000fe20000410000 */
[----:B------:R-:W-:Y:S01]  /*d9f0*/  F2FP.BF16.PACK_AB R20, R20, R96 ;  /* 0x000000601414723e */ /* 0x000fe200000010ff */
[----:B------:R-:W-:Y:S01]  /*da00*/  FMUL.FTZ R116, R0, R116 ;  /* 0x0000007400747220 */ /* 0x000fe20000410000 */
[----:B------:R-:W-:Y:S01]  /*da10*/  F2FP.BF16.PACK_AB R66, R66, R100 ;  /* 0x000000644242723e */ /* 0x000fe200000010ff */
        /* <DEDUP_REMOVED lines=22> */
[----:B------:R-:W-:Y:S01]  /*db80*/  MOV R0, 0x3f800000 ;  /* 0x3f80000000007802 */ /* 0x000fe20000000f00 */
[----:B----4-:R-:W-:Y:S01]  /*db90*/  FMUL.FTZ R182, R4, R182 ;  /* 0x000000b604b67220 */ /* 0x010fe20000410000 */
[----:B------:R-:W-:Y:S01]  /*dba0*/  F2FP.BF16.PACK_AB R34, R34, R192 ;  /* 0x000000c02222723e */ /* 0x000fe200000010ff */
[----:B------:R-:W-:Y:S01]  /*dbb0*/  FMUL.FTZ R6, R4, R183 ;  /* 0x000000b704067220 */ /* 0x000fe20000410000 */
        /* <DEDUP_REMOVED lines=96> */
[----:B-1----:R-:W-:Y:S01]  /*e1c0*/  FMUL.FTZ R179, R0, R179 ;  /* 0x000000b300b37220 */ /* 0x002fe20000410000 */
[----:B------:R-:W-:Y:S01]  /*e1d0*/  F2FP.BF16.PACK_AB R32, R32, R196 ;  /* 0x000000c42020723e */ /* 0x000fe200000010ff */
[----:B------:R-:W-:Y:S01]  /*e1e0*/  FMUL.FTZ R9, R0, R178 ;  /* 0x000000b200097220 */ /* 0x000fe20000410000 */
[----:B------:R-:W-:Y:S01]  /*e1f0*/  LEA.HI R4, R4, R2, RZ, 0x3 ;  /* 0x0000000204047211 */ /* 0x000fe200078f18ff */
[----:B------:R-:W-:-:S02]  /*e200*/  FMUL.FTZ R187, R0, R187 ;  /* 0x000000bb00bb7220 */ /* 0x000fc40000410000 */
        /* <DEDUP_REMOVED lines=9> */
[----:B------:R-:W-:Y:S01]  /*e2a0*/  SHF.L.U32 R2, R4, 0x6, RZ ;  /* 0x0000000604027819 */ /* 0x000fe200000006ff */
        /* <DEDUP_REMOVED lines=36> */
[----:B------:R-:W-:Y:S02]  /*e4f0*/  LOP3.LUT R0, R26, 0x3ffffffc, RZ, 0xc0, !PT ;  /* 0x3ffffffc1a007812 */ /* 0x000fe400078ec0ff */
[----:B------:R-:W-:Y:S02]  /*e500*/  SHF.R.S32.HI R26, RZ, 0x5, R84 ;  /* 0x00000005ff1a7819 */ /* 0x000fe40000011454 */
[----:B------:R-:W-:Y:S02]  /*e510*/  IADD3 R28, -R0, R85, RZ ;  /* 0x00000055001c7210 */ /* 0x000fe40007ffe1ff */
[----:B------:R-:W-:-:S02]  /*e520*/  LOP3.LUT R0, R2, 0x1c0, RZ, 0xc0, !PT ;  /* 0x000001c002007812 */ /* 0x000fc400078ec0ff */
[----:B------:R-:W-:Y:S02]  /*e530*/  LOP3.LUT R2, R4, 0x1, RZ, 0xc0, !PT ;  /* 0x0000000104027812 */ /* 0x000fe400078ec0ff */
[----:B------:R-:W-:Y:S02]  /*e540*/  LEA R28, R26, R28, 0x9 ;  /* 0x0000001c1a1c7211 */ /* 0x000fe400078e48ff */
[----:B------:R-:W-:Y:S02]  /*e550*/  LEA.HI R0, R0, R0, RZ, 0x1d ;  /* 0x0000000000007211 */ /* 0x000fe400078fe8ff */
[----:B------:R-:W-:Y:S02]  /*e560*/  ISETP.NE.U32.AND P1, PT, R2, 0x1, PT ;  /* 0x000000010200780c */ /* 0x000fe40003f25070 */
[----:B------:R-:W-:Y:S02]  /*e570*/  LEA R0, R28, R0, 0x1 ;  /* 0x000000001c007211 */ /* 0x000fe400078e08ff */
[----:B------:R-:W-:-:S02]  /*e580*/  F2FP.BF16.PACK_AB R31, R199, R31 ;  /* 0x0000001fc71f723e */ /* 0x000fc400000010ff */
[----:B------:R-:W-:Y:S02]  /*e590*/  SHF.L.U32 R0, R0, 0x1, RZ ;  /* 0x0000000100007819 */ /* 0x000fe400000006ff */
[----:B------:R-:W-:Y:S02]  /*e5a0*/  F2FP.BF16.PACK_AB R28, R165, R164 ;  /* 0x000000a4a51c723e */ /* 0x000fe400000010ff */
[C---:B------:R-:W-:Y:S01]  /*e5b0*/  IADD3 R2, R0.reuse, -0x10, RZ ;  /* 0xfffffff000027810 */ /* 0x040fe20007ffe0ff */
[----:B------:R1:W-:Y:S01]  /*e5c0*/  STS [R0+0x400], R6 ;  /* 0x0004000600007388 */ /* 0x0003e20000000800 */
[----:B------:R-:W-:Y:S02]  /*e5d0*/  F2FP.BF16.PACK_AB R69, R167, R69 ;  /* 0x00000045a745723e */ /* 0x000fe400000010ff */
[----:B------:R-:W-:Y:S01]  /*e5e0*/  @P1 IADD3 R2, R0, 0x10, RZ ;  /* 0x0000001000021810 */ /* 0x000fe20007ffe0ff */
[----:B------:R-:W-:Y:S01]  /*e5f0*/  STS [R0], R7 ;  /* 0x0000000700007388 */ /* 0x000fe20000000800 */
[----:B------:R-:W-:-:S02]  /*e600*/  R2P PR, R4, 0x6 ;  /* 0x0000000604007804 */ /* 0x000fc40000000000 */
[----:B------:R-:W-:Y:S01]  /*e610*/  MOV R4, 0x20 ;  /* 0x0000002000047802 */ /* 0x000fe20000000f00 */
[----:B------:R2:W-:Y:S03]  /*e620*/  STS [R2], R5 ;  /* 0x0000000502007388 */ /* 0x0005e60000000800 */
[----:B------:R-:W-:Y:S01]  /*e630*/  SEL R4, R4, 0xffffffe0, !P1 ;  /* 0xffffffe004047807 */ /* 0x000fe20004800000 */
[----:B------:R3:W-:Y:S04]  /*e640*/  STS [R2+0x400], R8 ;  /* 0x0004000802007388 */ /* 0x0007e80000000800 */
[----:B------:R-:W-:Y:S04]  /*e650*/  STS [R0+0x2000], R10 ;  /* 0x0020000a00007388 */ /* 0x000fe80000000800 */
[----:B------:R4:W-:Y:S04]  /*e660*/  STS [R0+0x2400], R9 ;  /* 0x0024000900007388 */ /* 0x0009e80000000800 */
[----:B------:R-:W-:Y:S01]  /*e670*/  STS [R2+0x2000], R11 ;  /* 0x0020000b02007388 */ /* 0x000fe20000000800 */
[----:B-1----:R-:W-:Y:S01]  /*e680*/  MOV R6, UR5 ;  /* 0x0000000500067c02 */ /* 0x002fe20008000f00 */
[----:B------:R-:W-:-:S02]  /*e690*/  ULDC.64 UR4, c[0x0][0x1e8] ;  /* 0x00007a0000047ab9 */ /* 0x000fc40000000a00 */
[----:B------:R1:W-:Y:S01]  /*e6a0*/  STS [R2+0x2400], R14 ;  /* 0x0024000e02007388 */ /* 0x0003e20000000800 */
[----:B------:R-:W-:Y:S01]  /*e6b0*/  SEL R6, R6, 0xffffffc0, !P2 ;  /* 0xffffffc006067807 */ /* 0x000fe20005000000 */
[----:B------:R-:W-:Y:S01]  /*e6c0*/  @UP0 UIMAD.WIDE.U32 UR18, UR8, UR4, URZ ;  /* 0x00000004081202a5 */ /* 0x000fe2000f8e003f */
[----:B--2---:R-:W-:-:S03]  /*e6d0*/  IADD3 R5, R0, R4, RZ ;  /* 0x0000000400057210 */ /* 0x004fc60007ffe0ff */
[----:B------:R-:W-:Y:S01]  /*e6e0*/  @UP0 UIMAD UR7, UR8, UR5, UR19 ;  /* 0x00000005080702a4 */ /* 0x000fe2000f8e0213 */
[----:B------:R-:W-:Y:S02]  /*e6f0*/  IADD3 R4, R4, R2, RZ ;  /* 0x0000000204047210 */ /* 0x000fe40007ffe0ff */
[-C--:B---3--:R-:W-:Y:S01]  /*e700*/  IADD3 R8, R0, R6.reuse, RZ ;  /* 0x0000000600087210 */ /* 0x088fe20007ffe0ff */
[----:B------:R2:W-:Y:S01]  /*e710*/  STS [R5], R13 ;  /* 0x0000000d05007388 */ /* 0x0005e20000000800 */
[----:B------:R-:W-:Y:S01]  /*e720*/  IADD3 R7, R5, R6, RZ ;  /* 0x0000000605077210 */ /* 0x000fe20007ffe0ff */
[----:B------:R-:W-:Y:S02]  /*e730*/  ULDC.64 UR4, c[0x0][0x1e0] ;  /* 0x0000780000047ab9 */ /* 0x000fe40000000a00 */
[----:B------:R3:W-:Y:S01]  /*e740*/  STS [R5+0x400], R12 ;  /* 0x0004000c05007388 */ /* 0x0007e20000000800 */
[----:B------:R-:W-:Y:S01]  /*e750*/  @!UP0 UIMAD UR12, UR12, UR4, URZ ;  /* 0x000000040c0c82a4 */ /* 0x000fe2000f8e023f */
[----:B----4-:R-:W-:-:S02]  /*e760*/  IADD3 R9, R6, R2, RZ ;  /* 0x0000000206097210 */ /* 0x010fc40007ffe0ff */
[----:B------:R-:W-:Y:S01]  /*e770*/  STS [R4], R16 ;  /* 0x0000001004007388 */ /* 0x000fe20000000800 */
[----:B------:R-:W-:Y:S01]  /*e780*/  IADD3 R6, R4, R6, RZ ;  /* 0x0000000604067210 */ /* 0x000fe20007ffe0ff */
[----:B------:R-:W-:Y:S02]  /*e790*/  @!UP0 UIMAD.WIDE.U32 UR22, UR6, UR4, URZ ;  /* 0x00000004061682a5 */ /* 0x000fe4000f8e003f */
[----:B------:R-:W-:Y:S01]  /*e7a0*/  STS [R4+0x400], R15 ;  /* 0x0004000f04007388 */ /* 0x000fe20000000800 */
[----:B------:R-:W-:Y:S02]  /*e7b0*/  ULDC.U8 UR4, c[0x0][0x329] ;  /* 0x0000ca4000047ab9 */ /* 0x000fe40000000000 */
[----:B------:R-:W-:Y:S01]  /*e7c0*/  UISETP.NE.AND UP1, UPT, UR4, URZ, UPT ;  /* 0x0000003f0400728c */ /* 0x000fe2000bf25270 */
[----:B------:R-:W-:Y:S01]  /*e7d0*/  STS [R5+0x2000], R17 ;  /* 0x0020001105007388 */ /* 0x000fe20000000800 */
[----:B------:R-:W-:Y:S01]  /*e7e0*/  @!UP0 UIMAD UR12, UR6, UR5, UR12 ;  /* 0x00000005060c82a4 */ /* 0x000fe2000f8e020c */
[----:B-1----:R-:W-:Y:S01]  /*e7f0*/  MOV R14, 0x7f800000 ;  /* 0x7f800000000e7802 */ /* 0x002fe20000000f00 */
[----:B------:R-:W-:Y:S01]  /*e800*/  @!UP0 UMOV UR18, UR22 ;  /* 0x0000001600128c82 */ /* 0x000fe20008000000 */
[----:B------:R-:W-:Y:S01]  /*e810*/  STS [R5+0x2400], R18 ;  /* 0x0024001205007388 */ /* 0x000fe20000000800 */
[----:B------:R-:W-:-:S02]  /*e820*/  ULDC.U8 UR5, c[0x0][0x328] ;  /* 0x0000ca0000057ab9 */ /* 0x000fc40000000000 */
[----:B------:R-:W-:Y:S01]  /*e830*/  UISETP.NE.AND UP2, UPT, UR5, URZ, UPT ;  /* 0x0000003f0500728c */ /* 0x000fe2000bf45270 */
[----:B------:R-:W-:Y:S01]  /*e840*/  STS [R4+0x2000], R25 ;  /* 0x0020001904007388 */ /* 0x000fe20000000800 */
[----:B------:R-:W-:Y:S01]  /*e850*/  @!UP0 UIADD3 UR7, UR23, UR12, URZ ;  /* 0x0000000c17078290 */ /* 0x000fe2000fffe03f */
[----:B--2---:R-:W-:Y:S01]  /*e860*/  MOV R13, 0x7f800000 ;  /* 0x7f800000000d7802 */ /* 0x004fe20000000f00 */
[----:B------:R-:W-:Y:S01]  /*e870*/  UISETP.NE.OR UP3, UPT, UR4, URZ, !UP2 ;  /* 0x0000003f0400728c */ /* 0x000fe2000d765670 */
[----:B------:R-:W-:Y:S01]  /*e880*/  STS [R4+0x2400], R24 ;  /* 0x0024001804007388 */ /* 0x000fe20000000800 */
[----:B------:R-:W-:Y:S01]  /*e890*/  @UP1 ULDC UR13, c[0x0][0x210] ;  /* 0x00008400000d1ab9 */ /* 0x000fe20000000800 */
[----:B---3--:R-:W-:Y:S01]  /*e8a0*/  MOV R12, 0x7f800000 ;  /* 0x7f800000000c7802 */ /* 0x008fe20000000f00 */
[----:B------:R-:W-:Y:S01]  /*e8b0*/  ULDC UR5, c[0x0][0x234] ;  /* 0x00008d0000057ab9 */ /* 0x000fe20000000800 */
[----:B------:R-:W-:Y:S01]  /*e8c0*/  STS [R8], R23 ;  /* 0x0000001708007388 */ /* 0x000fe20000000800 */
[----:B------:R-:W-:-:S02]  /*e8d0*/  @UP1 UIMAD UR13, UR13, UR9, URZ ;  /* 0x000000090d0d12a4 */ /* 0x000fc4000f8e023f */
[----:B------:R-:W-:Y:S01]  /*e8e0*/  @!UP1 USEL UR13, UR9, UR5, !UP2 ;  /* 0x00000005090d9287 */ /* 0x000fe2000d000000 */
[----:B------:R-:W-:Y:S01]  /*e8f0*/  STS [R8+0x400], R22 ;  /* 0x0004001608007388 */ /* 0x000fe20000000800 */
[----:B------:R-:W-:Y:S02]  /*e900*/  ULDC UR4, c[0x0][0x1c0] ;  /* 0x0000700000047ab9 */ /* 0x000fe40000000800 */
[----:B------:R-:W-:Y:S01]  /*e910*/  @UP1 UMOV UR14, 0x1 ;  /* 0x00000001000e1882 */ /* 0x000fe20000000000 */
[----:B------:R-:W-:Y:S01]  /*e920*/  STS [R9], R20 ;  /* 0x0000001409007388 */ /* 0x000fe20000000800 */
[----:B------:R-:W-:Y:S02]  /*e930*/  @!UP1 UIMAD UR14, UR13, UR4, URZ ;  /* 0x000000040d0e92a4 */ /* 0x000fe4000f8e023f */
[----:B------:R-:W-:Y:S01]  /*e940*/  @!UP3 UIMAD UR20, UR6, UR9, URZ ;  /* 0x000000090614b2a4 */ /* 0x000fe2000f8e023f */
[----:B------:R-:W-:Y:S01]  /*e950*/  STS [R9+0x400], R19 ;  /* 0x0004001309007388 */ /* 0x000fe20000000800 */
[----:B------:R-:W-:-:S02]  /*e960*/  @UP1 ULDC UR19, c[0x0][0x210] ;  /* 0x0000840000131ab9 */ /* 0x000fc40000000800 */
[----:B------:R-:W-:Y:S01]  /*e970*/  UIMAD UR4, UR6, UR14, URZ ;  /* 0x0000000e060472a4 */ /* 0x000fe2000f8e023f */
[----:B------:R-:W-:Y:S01]  /*e980*/  STS [R8+0x2000], R21 ;  /* 0x0020001508007388 */ /* 0x000fe20000000800 */
[----:B------:R-:W-:Y:S02]  /*e990*/  @!UP1 UMOV UR19, 0x1 ;  /* 0x0000000100139882 */ /* 0x000fe40000000000 */
[----:B------:R-:W-:Y:S01]  /*e9a0*/  @!UP3 USEL UR20, UR20, UR8, !UP0 ;  /* 0x000000081414b287 */ /* 0x000fe2000c000000 */
[----:B------:R-:W-:Y:S01]  /*e9b0*/  STS [R8+0x2400], R27 ;  /* 0x0024001b08007388 */ /* 0x000fe20000000800 */
[----:B------:R-:W-:Y:S02]  /*e9c0*/  UIMAD UR10, UR10, UR19, URZ ;  /* 0x000000130a0a72a4 */ /* 0x000fe4000f8e023f */
[----:B------:R-:W-:Y:S01]  /*e9d0*/  USEL UR4, UR4, URZ, UP3 ;  /* 0x0000003f04047287 */ /* 0x000fe20009800000 */
[----:B------:R-:W-:Y:S01]  /*e9e0*/  STS [R9+0x2000], R68 ;  /* 0x0020004409007388 */ /* 0x000fe20000000800 */
[----:B------:R-:W-:-:S02]  /*e9f0*/  USHF.L.U32 UR10, UR10, 0x7, URZ ;  /* 0x000000070a0a7899 */ /* 0x000fc4000800063f */
[----:B------:R-:W-:Y:S01]  /*ea00*/  UIMAD UR13, UR11, UR13, UR4 ;  /* 0x0000000d0b0d72a4 */ /* 0x000fe2000f8e0204 */
[----:B------:R-:W-:Y:S01]  /*ea10*/  STS [R9+0x2400], R67 ;  /* 0x0024004309007388 */ /* 0x000fe20000000800 */
[----:B------:R-:W-:Y:S02]  /*ea20*/  @!UP3 UMOV UR24, UR20 ;  /* 0x000000140018bc82 */ /* 0x000fe40008000000 */
[----:B------:R-:W-:Y:S01]  /*ea30*/  USHF.R.S32.HI UR4, URZ, 0x1f, UR10 ;  /* 0x0000001f3f047899 */ /* 0x000fe2000801140a */
[----:B------:R-:W-:Y:S01]  /*ea40*/  STS [R7], R66 ;  /* 0x0000004207007388 */ /* 0x000fe20000000800 */
[----:B------:R-:W-:Y:S02]  /*ea50*/  @!UP3 USHF.R.S32.HI UR25, URZ, 0x1f, UR20 ;  /* 0x0000001f3f19b899 */ /* 0x000fe40008011414 */
[----:B------:R-:W-:Y:S01]  /*ea60*/  USHF.R.S32.HI UR5, URZ, 0x1f, UR13 ;  /* 0x0000001f3f057899 */ /* 0x000fe2000801140d */
[----:B------:R-:W-:Y:S01]  /*ea70*/  STS [R7+0x400], R65 ;  /* 0x0004004107007388 */ /* 0x000fe20000000800 */
[----:B------:R-:W-:-:S03]  /*ea80*/  UIADD3 UR10, UP2, UP1, UR10, UR24, UR13 ;  /* 0x000000180a0a7290 */ /* 0x000fc6000f95e00d */
[----:B------:R-:W-:Y:S01]  /*ea90*/  STS [R6], R62 ;  /* 0x0000003e06007388 */ /* 0x000fe20000000800 */
[----:B------:R-:W-:-:S03]  /*eaa0*/  UIADD3.X UR4, UR4, UR25, UR5, UP2, UP1 ;  /* 0x0000001904047290 */ /* 0x000fc600097e2405 */
        /* <DEDUP_REMOVED lines=17> */
[----:B-1----:R-:W-:-:S03]  /*ebc0*/  LOP3.LUT R0, R84, 0xffffffe0, RZ, 0xc0, !PT ;  /* 0xffffffe054007812 */ /* 0x002fc600078ec0ff */
[----:B------:R-:W-:Y:S01]  /*ebd0*/  STS [R5+0x6000], R48 ;  /* 0x0060003005007388 */ /* 0x000fe20000000800 */
[----:B------:R-:W-:-:S03]  /*ebe0*/  IADD3 R0, -R0, R85, RZ ;  /* 0x0000005500007210 */ /* 0x000fc60007ffe1ff */
[----:B------:R1:W-:Y:S01]  /*ebf0*/  STS [R5+0x6400], R47 ;  /* 0x0064002f05007388 */ /* 0x0003e20000000800 */
[----:B------:R-:W-:Y:S01]  /*ec00*/  LOP3.LUT P1, RZ, R0, 0x3, RZ, 0xc0, !PT ;  /* 0x0000000300ff7812 */ /* 0x000fe2000782c0ff */
[----:B--2---:R-:W2:Y:S02]  /*ec10*/  @P3 MUFU.LG2 R2, R174 ;  /* 0x000000ae00023308 */ /* 0x004ea40000000c00 */
[----:B------:R-:W-:Y:S04]  /*ec20*/  STS [R4+0x6000], R44 ;  /* 0x0060002c04007388 */ /* 0x000fe80000000800 */
[----:B------:R3:W-:Y:S02]  /*ec30*/  STS [R4+0x6400], R43 ;  /* 0x0064002b04007388 */ /* 0x0007e40000000800 */
[----:B------:R-:W4:Y:S02]  /*ec40*/  @P0 MUFU.LG2 R0, R173 ;  /* 0x000000ad00000308 */ /* 0x000f240000000c00 */
[----:B------:R-:W-:Y:S04]  /*ec50*/  STS [R8+0x4000], R42 ;  /* 0x0040002a08007388 */ /* 0x000fe80000000800 */
[----:B------:R-:W-:Y:S01]  /*ec60*/  STS [R8+0x4400], R41 ;  /* 0x0044002908007388 */ /* 0x000fe20000000800 */
[----:B--2---:R-:W-:-:S03]  /*ec70*/  @P3 FMUL.FTZ R2, R2, 0.69314718246459960938 ;  /* 0x3f31721802023820 */ /* 0x004fc60000410000 */
[----:B------:R-:W-:Y:S04]  /*ec80*/  STS [R9+0x4000], R38 ;  /* 0x0040002609007388 */ /* 0x000fe80000000800 */
[----:B------:R-:W-:Y:S01]  /*ec90*/  STS [R9+0x4400], R37 ;  /* 0x0044002509007388 */ /* 0x000fe20000000800 */
[----:B-1----:R-:W1:Y:S01]  /*eca0*/  @P5 MUFU.LG2 R5, R169 ;  /* 0x000000a900055308 */ /* 0x002e620000000c00 */
[----:B----4-:R-:W-:Y:S02]  /*ecb0*/  @P0 FMUL.FTZ R0, R0, 0.69314718246459960938 ;  /* 0x3f31721800000820 */ /* 0x010fe40000410000 */
[----:B------:R-:W-:Y:S02]  /*ecc0*/  STS [R8+0x6000], R40 ;  /* 0x0060002808007388 */ /* 0x000fe40000000800 */
[----:B------:R-:W-:-:S02]  /*ecd0*/  @P0 FFMA.FTZ R12, R3, c[0x0][0x238], R0 ;  /* 0x00008e00030c0a23 */ /* 0x000fc40000010000 */
[----:B------:R-:W-:Y:S01]  /*ece0*/  STS [R8+0x6400], R39 ;  /* 0x0064002708007388 */ /* 0x000fe20000000800 */
[----:B---3--:R-:W2:Y:S03]  /*ecf0*/  @P4 MUFU.LG2 R4, R168 ;  /* 0x000000a800044308 */ /* 0x008ea60000000c00 */
[----:B------:R-:W-:Y:S04]  /*ed00*/  STS [R9+0x6000], R36 ;  /* 0x0060002409007388 */ /* 0x000fe80000000800 */
[----:B------:R3:W-:Y:S01]  /*ed10*/  STS [R9+0x6400], R35 ;  /* 0x0064002309007388 */ /* 0x0007e20000000800 */
[----:B-1----:R-:W-:-:S03]  /*ed20*/  @P5 FMUL.FTZ R5, R5, 0.69314718246459960938 ;  /* 0x3f31721805055820 */ /* 0x002fc60000410000 */
[----:B------:R1:W-:Y:S01]  /*ed30*/  STS [R7+0x4000], R34 ;  /* 0x0040002207007388 */ /* 0x0003e20000000800 */
[----:B------:R-:W-:-:S03]  /*ed40*/  @P5 FFMA.FTZ R13, R172, c[0x0][0x238], R5 ;  /* 0x00008e00ac0d5a23 */ /* 0x000fc60000010005 */
[----:B------:R1:W-:Y:S01]  /*ed50*/  STS [R7+0x4400], R33 ;  /* 0x0044002107007388 */ /* 0x0003e20000000800 */
[----:B--2---:R-:W-:-:S03]  /*ed60*/  @P4 FMUL.FTZ R4, R4, 0.69314718246459960938 ;  /* 0x3f31721804044820 */ /* 0x004fc60000410000 */
[----:B------:R1:W-:Y:S01]  /*ed70*/  STS [R6+0x4000], R30 ;  /* 0x0040001e06007388 */ /* 0x0003e20000000800 */
[----:B------:R-:W-:-:S03]  /*ed80*/  @P4 FFMA.FTZ R14, R170, c[0x0][0x238], R4 ;  /* 0x00008e00aa0e4a23 */ /* 0x000fc60000010004 */
[----:B------:R1:W-:Y:S04]  /*ed90*/  STS [R6+0x4400], R29 ;  /* 0x0044001d06007388 */ /* 0x0003e80000000800 */
[----:B------:R1:W-:Y:S04]  /*eda0*/  STS [R7+0x6000], R32 ;  /* 0x0060002007007388 */ /* 0x0003e80000000800 */
[----:B------:R1:W-:Y:S01]  /*edb0*/  STS [R7+0x6400], R31 ;  /* 0x0064001f07007388 */ /* 0x0003e20000000800 */
[----:B---3--:R-:W-:Y:S01]  /*edc0*/  MOV R9, 0x7f800000 ;  /* 0x7f80000000097802 */ /* 0x008fe20000000f00 */
[----:B------:R-:W-:-:S02]  /*edd0*/  @P3 FFMA.FTZ R9, R171, c[0x0][0x238], R2 ;  /* 0x00008e00ab093a23 */ /* 0x000fc40000010002 */
[----:B------:R1:W-:Y:S04]  /*ede0*/  STS [R6+0x6000], R28 ;  /* 0x0060001c06007388 */ /* 0x0003e80000000800 */
[----:B------:R1:W-:Y:S04]  /*edf0*/  STS [R6+0x6400], R69 ;  /* 0x0064004506007388 */ /* 0x0003e80000000800 */
[----:B------:R-:W-:Y:S06]  /*ee00*/  BAR.SYNC.DEFER_BLOCKING 0x0 ;  /* 0x0000000000007b1d */ /* 0x000fec0000010000 */
[----:B-----5:R1:W2:Y:S04]  /*ee10*/  LDS.128 R20, [R239] ;  /* 0x00000000ef147984 */ /* 0x0202a80000000c00 */
[----:B------:R1:W3:Y:S04]  /*ee20*/  LDS.128 R32, [R239+0x800] ;  /* 0x00080000ef207984 */ /* 0x0002e80000000c00 */
[----:B------:R1:W4:Y:S04]  /*ee30*/  LDS.128 R40, [R239+0x1000] ;  /* 0x00100000ef287984 */ /* 0x0003280000000c00 */
        /* <DEDUP_REMOVED lines=14> */
[----:B--234-:R-:W2:Y:S01]  /*ef20*/  LDL.LU R175, [R1+0x4c] ;  /* 0x00004c0001af7983 */ /* 0x01cea20000300800 */
[----:B------:R-:W-:-:S04]  /*ef30*/  SHF.R.S32.HI R0, RZ, 0x1f, R26 ;  /* 0x0000001fff007819 */ /* 0x000fc8000001141a */
[----:B------:R-:W-:-:S04]  /*ef40*/  LEA.HI R0, R0, R26, RZ, 0x2 ;  /* 0x0000001a00007211 */ /* 0x000fc800078f10ff */
[----:B------:R-:W-:-:S05]  /*ef50*/  LOP3.LUT R0, R0, 0xffffffc, RZ, 0xc0, !PT ;  /* 0x0ffffffc00007812 */ /* 0x000fca00078ec0ff */
[----:B------:R-:W-:-:S04]  /*ef60*/  IMAD.IADD R0, R26, 0x1, -R0 ;  /* 0x000000011a007824 */ /* 0x000fc800078e0a00 */
[----:B--2---:R-:W-:-:S05]  /*ef70*/  IMAD R0, R0, 0x10, R175 ;  /* 0x0000001000007824 */ /* 0x004fca00078e02af */
        /* <DEDUP_REMOVED lines=10> */
[----:B-1----:R-:W-:Y:S01]  /*f020*/  @!P6 LEA.HI.X.SX32 R6, R3, UR4, 0x1, P0 ;  /* 0x000000040306ec11 */ /* 0x002fe200080f0eff */
        /* <DEDUP_REMOVED lines=20> */
.L_x_301:
[----:B--234-:R-:W-:Y:S05]  /*f170*/  BSYNC B0 ;  /* 0x0000000000007941 */ /* 0x01cfea0003800000 */
.L_x_300:
[----:B-1----:R-:W2:Y:S04]  /*f180*/  LDL.64 R14, [R1+0x18] ;  /* 0x00001800010e7983 */ /* 0x002ea80000100a00 */
[----:B------:R1:W5:Y:S04]  /*f190*/  LDL.64 R24, [R1+0x20] ;  /* 0x0000200001187983 */ /* 0x0003680000100a00 */
[----:B------:R1:W5:Y:S04]  /*f1a0*/  LDL R12, [R1+0x28] ;  /* 0x00002800010c7983 */ /* 0x0003680000100800 */
[----:B------:R-:W3:Y:S04]  /*f1b0*/  S2R R4, SR_TID.X ;  /* 0x0000000000047919 */ /* 0x000ee80000002100 */
[----:B------:R-:W4:Y:S01]  /*f1c0*/  S2R R10, SR_CTAID.Z ;  /* 0x00000000000a7919 */ /* 0x000f220000002700 */
[----:B------:R-:W-:-:S02]  /*f1d0*/  USHF.R.S32.HI UR6, URZ, 0x1f, UR11 ;  /* 0x0000001f3f067899 */ /* 0x000fc4000801140b */
[----:B------:R-:W-:Y:S02]  /*f1e0*/  ULDC.64 UR4, c[0x0][0x1f0] ;  /* 0x00007c0000047ab9 */ /* 0x000fe40000000a00 */
[----:B------:R-:W-:Y:S01]  /*f1f0*/  UIMAD UR4, UR6, UR4, URZ ;  /* 0x00000004060472a4 */ /* 0x000fe2000f8e023f */
[----:B---3--:R-:W-:-:S04]  /*f200*/  SHF.R.S32.HI R0, RZ, 0x1f, R4 ;  /* 0x0000001fff007819 */ /* 0x008fc80000011404 */
[----:B------:R-:W-:-:S04]  /*f210*/  LEA.HI R0, R0, R4, RZ, 0x3 ;  /* 0x0000000400007211 */ /* 0x000fc800078f18ff */
[----:B------:R-:W-:Y:S01]  /*f220*/  SHF.R.S32.HI R7, RZ, 0x3, R0 ;  /* 0x00000003ff077819 */ /* 0x000fe20000011400 */
[----:B------:R-:W-:Y:S01]  /*f230*/  UIMAD UR4, UR11, UR5, UR4 ;  /* 0x000000050b0472a4 */ /* 0x000fe2000f8e0204 */
[----:B------:R-:W-:Y:S01]  /*f240*/  BSSY B0, `(.L_x_302) ;  /* 0x0000013000007945 */ /* 0x000fe20003800000 */
[----:B--2---:R-:W-:Y:S02]  /*f250*/  SHF.R.S32.HI R3, RZ, 0x1f, R14 ;  /* 0x0000001fff037819 */ /* 0x004fe4000001140e */
[----:B------:R-:W-:-:S04]  /*f260*/  IADD3 R2, P0, R14, UR18, RZ ;  /* 0x000000120e027c10 */ /* 0x000fc8000ff1e0ff */
[----:B------:R-:W-:Y:S02]  /*f270*/  IADD3.X R3, R3, UR7, RZ, P0, !PT ;  /* 0x0000000703037c10 */ /* 0x000fe400087fe4ff */
[----:B------:R-:W-:-:S03]  /*f280*/  ISETP.GE.AND P0, PT, R7, UR15, PT ;  /* 0x0000000f07007c0c */ /* 0x000fc6000bf06270 */
[----:B----4-:R-:W-:-:S05]  /*f290*/  IMAD.WIDE.U32 R10, R10, c[0x0][0x1f0], R2 ;  /* 0x00007c000a0a7a25 */ /* 0x010fca00078e0002 */
[----:B------:R-:W-:-:S05]  /*f2a0*/  IADD3 R9, R11, UR4, RZ ;  /* 0x000000040b097c10 */ /* 0x000fca000fffe0ff */
[----:B------:R-:W-:Y:S05]  /*f2b0*/  @P0 BRA `(.L_x_303) ;  /* 0x000000b000000947 */ /* 0x000fea0003800000 */
[----:B-1---5:R-:W-:Y:S01]  /*f2c0*/  IMAD R0, R25, c[0x0][0x1e8], RZ ;  /* 0x00007a0019007a24 */ /* 0x022fe200078e02ff */
        /* <DEDUP_REMOVED lines=9> */
[----:B------:R1:W-:Y:S02]  /*f360*/  @!P1 STG.E.128 [R2.64+0x80], R16 ;  /* 0x0000801002009986 */ /* 0x0003e4000c101d10 */
.L_x_303:
[----:B-1----:R-:W-:Y:S05]  /*f370*/  BSYNC B0 ;  /* 0x0000000000007941 */ /* 0x002fea0003800000 */
.L_x_302:
[----:B------:R-:W-:Y:S01]  /*f380*/  IADD3 R0, R7, 0x10, RZ ;  /* 0x0000001007007810 */ /* 0x000fe20007ffe0ff */
[----:B------:R-:W-:Y:S03]  /*f390*/  BSSY B0, `(.L_x_304) ;  /* 0x0000011000007945 */ /* 0x000fe60003800000 */
[----:B------:R-:W-:-:S13]  /*f3a0*/  ISETP.GE.AND P0, PT, R0, UR15, PT ;  /* 0x0000000f00007c0c */ /* 0x000fda000bf06270 */
[----:B------:R-:W-:Y:S05]  /*f3b0*/  @P0 BRA `(.L_x_305) ;  /* 0x000000e000000947 */ /* 0x000fea0003800000 */
[----:B-----5:R-:W-:Y:S01]  /*f3c0*/  IADD3 R6, P0, R24, 0x10, RZ ;  /* 0x0000001018067810 */ /* 0x020fe20007f1e0ff */
[----:B------:R-:W-:Y:S01]  /*f3d0*/  IMAD.MOV.U32 R2, RZ, RZ, R10 ;  /* 0x000000ffff027224 */ /* 0x000fe200078e000a */
        /* <DEDUP_REMOVED lines=12> */
.L_x_305:
[----:B------:R-:W-:Y:S05]  /*f4a0*/  BSYNC B0 ;  /* 0x0000000000007941 */ /* 0x000fea0003800000 */
.L_x_304:
[----:B------:R-:W-:Y:S01]  /*f4b0*/  IADD3 R0, R7, 0x20, RZ ;  /* 0x0000002007007810 */ /* 0x000fe20007ffe0ff */
[----:B------:R-:W-:Y:S03]  /*f4c0*/  BSSY B0, `(.L_x_306) ;  /* 0x0000011000007945 */ /* 0x000fe60003800000 */
[----:B------:R-:W-:-:S13]  /*f4d0*/  ISETP.GE.AND P0, PT, R0, UR15, PT ;  /* 0x0000000f00007c0c */ /* 0x000fda000bf06270 */
[----:B------:R-:W-:Y:S05]  /*f4e0*/  @P0 BRA `(.L_x_307) ;  /* 0x000000e000000947 */ /* 0x000fea0003800000 */
[----:B-----5:R-:W-:Y:S01]  /*f4f0*/  IADD3 R6, P0, R24, 0x20, RZ ;  /* 0x0000002018067810 */ /* 0x020fe20007f1e0ff */
        /* <DEDUP_REMOVED lines=13> */
.L_x_307:
[----:B------:R-:W-:Y:S05]  /*f5d0*/  BSYNC B0 ;  /* 0x0000000000007941 */ /* 0x000fea0003800000 */
.L_x_306:
        /* <DEDUP_REMOVED lines=18> */
.L_x_309:
[----:B------:R-:W-:Y:S05]  /*f700*/  BSYNC B0 ;  /* 0x0000000000007941 */ /* 0x000fea0003800000 */
.L_x_308:
        /* <DEDUP_REMOVED lines=18> */
.L_x_311:
[----:B------:R-:W-:Y:S05]  /*f830*/  BSYNC B0 ;  /* 0x0000000000007941 */ /* 0x000fea0003800000 */
.L_x_310:
        /* <DEDUP_REMOVED lines=18> */
.L_x_313:
[----:B------:R-:W-:Y:S05]  /*f960*/  BSYNC B0 ;  /* 0x0000000000007941 */ /* 0x000fea0003800000 */
.L_x_312:
        /* <DEDUP_REMOVED lines=18> */
.L_x_315:
[----:B------:R-:W-:Y:S05]  /*fa90*/  BSYNC B0 ;  /* 0x0000000000007941 */ /* 0x000fea0003800000 */
.L_x_314:
[----:B------:R-:W-:-:S04]  /*faa0*/  IADD3 R0, R7, 0x70, RZ ;  /* 0x0000007007007810 */ /* 0x000fc80007ffe0ff */
[----:B------:R-:W-:-:S13]  /*fab0*/  ISETP.GE.AND P0, PT, R0, UR15, PT ;  /* 0x0000000f00007c0c */ /* 0x000fda000bf06270 */
[----:B------:R-:W-:Y:S05]  /*fac0*/  @P0 EXIT ;  /* 0x000000000000094d */ /* 0x000fea0003800000 */
[----:B-----5:R-:W-:Y:S01]  /*fad0*/  IADD3 R6, P0, R24, 0x70, RZ ;  /* 0x0000007018067810 */ /* 0x020fe20007f1e0ff */
[----:B-1----:R-:W-:Y:S01]  /*fae0*/  IMAD.MOV.U32 R2, RZ, RZ, R10 ;  /* 0x000000ffff027224 */ /* 0x002fe200078e000a */
        /* <DEDUP_REMOVED lines=14> */
.L_x_258:
[----:B------:R-:W-:Y:S01]  /*fbd0*/  UISETP.NE.AND UP4, UPT, UR8, -0x1, UPT ;  /* 0xffffffff0800788c */ /* 0x000fe2000bf85270 */
[----:B-1----:R-:W-:Y:S01]  /*fbe0*/  SHF.R.S32.HI R8, RZ, 0x1f, R198 ;  /* 0x0000001fff087819 */ /* 0x002fe200000114c6 */
        /* <DEDUP_REMOVED lines=20> */
[----:B------:R-:W-:Y:S01]  /*fd30*/  @!UP4 UIMAD.WIDE.U32 UR22, UR12, UR4, URZ ;  /* 0x000000040c16c2a5 */ /* 0x000fe2000f8e003f */
[----:B------:R-:W-:Y:S01]  /*fd40*/  IADD3 R23, R14, 0x40, RZ ;  /* 0x000000400e177810 */ /* 0x000fe20007ffe0ff */
        /* <DEDUP_REMOVED lines=50> */
.L_x_317:
[----:B------:R-:W-:Y:S05]  /*10070*/  BSYNC B0 ;  /* 0x0000000000007941 */ /* 0x000fea0003800000 */
.L_x_316:
        /* <DEDUP_REMOVED lines=18> */
.L_x_319:
[----:B------:R-:W-:Y:S05]  /*101a0*/  BSYNC B0 ;  /* 0x0000000000007941 */ /* 0x000fea0003800000 */
.L_x_318:
        /* <DEDUP_REMOVED lines=18> */
.L_x_321:
[----:B------:R-:W-:Y:S05]  /*102d0*/  BSYNC B0 ;  /* 0x0000000000007941 */ /* 0x000fea0003800000 */
.L_x_320:
        /* <DEDUP_REMOVED lines=18> */
.L_x_323:
[----:B------:R-:W-:Y:S05]  /*10400*/  BSYNC B0 ;  /* 0x0000000000007941 */ /* 0x000fea0003800000 */
.L_x_322:
        /* <DEDUP_REMOVED lines=18> */
.L_x_325:
[----:B------:R-:W-:Y:S05]  /*10530*/  BSYNC B0 ;  /* 0x0000000000007941 */ /* 0x000fea0003800000 */
.L_x_324:
        /* <DEDUP_REMOVED lines=18> */
.L_x_327:
[----:B------:R-:W-:Y:S05]  /*10660*/  BSYNC B0 ;  /* 0x0000000000007941 */ /* 0x000fea0003800000 */
.L_x_326:
        /* <DEDUP_REMOVED lines=18> */
.L_x_329:
[----:B------:R-:W-:Y:S05]  /*10790*/  BSYNC B0 ;  /* 0x0000000000007941 */ /* 0x000fea0003800000 */
.L_x_328:
        /* <DEDUP_REMOVED lines=18> */
.L_x_331:
[----:B------:R-:W-:Y:S05]  /*108c0*/  BSYNC B0 ;  /* 0x0000000000007941 */ /* 0x000fea0003800000 */
.L_x_330:
        /* <DEDUP_REMOVED lines=67> */
.L_x_332:
        /* <DEDUP_REMOVED lines=16> */
.L_x_2378:


//--------------------- .text._ZN5flash16flash_fwd_kernelI23Flash_fwd_kernel_traitsILi128ELi128ELi64ELi4ELb0ELb0EN7cutlass10bfloat16_tE19Flash_kernel_traitsILi128ELi128ELi64ELi4ES3_EELb0ELb0ELb0ELb1ELb0ELb0ELb1ELb0EEEvNS_16Flash_fwd_paramsE --------------------------
	.section	.text._ZN5flash16flash_fwd_kernelI23Flash_fwd_kernel_traitsILi128ELi128ELi64ELi4ELb0ELb0EN7cutlass10bfloat16_tE19Flash_kernel_traitsILi128ELi128ELi64ELi4ES3_EELb0ELb0ELb0ELb1ELb0ELb0ELb1ELb0EEEvNS_16Flash_fwd_paramsE,"ax",@progbits
	.sectioninfo	@"SHI_REGISTERS=255"
	.align	128
        .global         _ZN5flash16flash_fwd_kernelI23Flash_fwd_kernel_traitsILi128ELi128ELi64ELi4ELb0ELb0EN7cutlass10bfloat16_tE19Flash_kernel_traitsILi128ELi128ELi64ELi4ES3_EELb0ELb0ELb0ELb1ELb0ELb0ELb1ELb0EEEvNS_16Flash_fwd_paramsE
        .type           _ZN5flash16flash_fwd_kernelI23Flash_fwd_kernel_traitsILi128ELi128ELi64ELi4ELb0ELb0EN7cutlass10bfloat16_tE19Flash_kernel_traitsILi128ELi128ELi64ELi4ES3_EELb0ELb0ELb0ELb1ELb0ELb0ELb1ELb0EEEvNS_16Flash_fwd_paramsE,@function
        .size           _ZN5flash16flash_fwd_kernelI23Flash_fwd_kernel_traitsILi128ELi128ELi64ELi4ELb0ELb0EN7cutlass10bfloat16_tE19Flash_kernel_traitsILi128ELi128ELi64ELi4ES3_EELb0ELb0ELb0ELb1ELb0ELb0ELb1ELb0EEEvNS_16Flash_fwd_paramsE,(.L_x_2379 - _ZN5flash16flash_fwd_kernelI23Flash_fwd_kernel_traitsILi128ELi128ELi64ELi4ELb0ELb0EN7cutlass10bfloat16_tE19Flash_kernel_traitsILi128ELi128ELi64ELi4ES3_EELb0ELb0ELb0ELb1ELb0ELb0ELb1ELb0EEEvNS_16Flash_fwd_paramsE)
        .other          _ZN5flash16flash_fwd_kernelI23Flash_fwd_kernel_traitsILi128ELi128ELi64ELi4ELb0ELb0EN7cutlass10bfloat16_tE19Flash_kernel_traitsILi128ELi128ELi64ELi4ES3_EELb0ELb0ELb0ELb1ELb0ELb0ELb1ELb0EEEvNS_16Flash_fwd_paramsE,@"STO_CUDA_ENTRY STV_DEFAULT"
_ZN5flash16flash_fwd_kernelI23Flash_fwd_kernel_traitsILi128ELi128ELi64ELi4ELb0ELb0EN7cutlass10bfloat16_tE19Flash_kernel_traitsILi128ELi128ELi64ELi4ES3_EELb0ELb0ELb0ELb1ELb0ELb0ELb1ELb0EEEvNS_16Flash_fwd_paramsE:
.text._ZN5flash16flash_fwd_kernelI23Flash_fwd_kernel_traitsILi128ELi128ELi64ELi4ELb0ELb0EN7cutlass10bfloat16_tE19Flash_kernel_traitsILi128ELi128ELi64ELi4ES3_EELb0ELb0ELb0ELb1ELb0ELb0ELb1ELb0EEEvNS_16Flash_fwd_paramsE:
        /* <DEDUP_REMOVED lines=56> */
.L_x_333:
[----:B------:R-:W-:Y:S02]  /*0380*/  ULDC UR6, c[0x0][0x218] ;  /* 0x0000860000067ab9 */ /* 0x000fe40000000800 */
.L_x_334:
        /* <DEDUP_REMOVED lines=57> */
.L_x_336:
        /* <DEDUP_REMOVED lines=46> */
.L_x_337:
        /* <DEDUP_REMOVED lines=55> */
[----:B------:R-:W-:Y:S01]  /*0d70*/  IMAD R5, R8, c[0x0][0x1bc], R0 ;  /* 0x00006f0008057a24 */ /* 0x000fe200078e0200 */
        /* <DEDUP_REMOVED lines=40> */
.L_x_339:
[----:B------:R-:W-:Y:S05]  /*1000*/  BSYNC B0 ;  /* 0x0000000000007941 */ /* 0x000fea0003800000 */
.L_x_338:
        /* <DEDUP_REMOVED lines=29> */
.L_x_341:
[----:B------:R-:W-:Y:S05]  /*11e0*/  BSYNC B0 ;  /* 0x0000000000007941 */ /* 0x000fea0003800000 */
.L_x_340:
        /* <DEDUP_REMOVED lines=29> */
.L_x_343:
[----:B------:R-:W-:Y:S05]  /*13c0*/  BSYNC B0 ;  /* 0x0000000000007941 */ /* 0x000fea0003800000 */
.L_x_342:
        /* <DEDUP_REMOVED lines=29> */
.L_x_345:
[----:B------:R-:W-:Y:S05]  /*15a0*/  BSYNC B0 ;  /* 0x0000000000007941 */ /* 0x000fea0003800000 */
.L_x_344:
        /* <DEDUP_REMOVED lines=29> */
.L_x_347:
[----:B------:R-:W-:Y:S05]  /*1780*/  BSYNC B0 ;  /* 0x0000000000007941 */ /* 0x000fea0003800000 */
.L_x_346:
        /* <DEDUP_REMOVED lines=29> */
.L_x_349:
[----:B------:R-:W-:Y:S05]  /*1960*/  BSYNC B0 ;  /* 0x0000000000007941 */ /* 0x000fea0003800000 */
.L_x_348:
        /* <DEDUP_REMOVED lines=29> */
.L_x_351:
[----:B------:R-:W-:Y:S05]  /*1b40*/  BSYNC B0 ;  /* 0x0000000000007941 */ /* 0x000fea0003800000 */
.L_x_350:
        /* <DEDUP_REMOVED lines=36> */
.L_x_353:
[----:B------:R-:W-:Y:S05]  /*1d90*/  BSYNC B0 ;  /* 0x0000000000007941 */ /* 0x000fea0003800000 */
.L_x_352:
[----:B------:R-:W-:Y:S01]  /*1da0*/  ULEA.HI.SX32 UR20, UR21, 0xffffffff, 0x1a ;  /* 0xffffffff15147891 */ /* 0x000fe2000f8fd23f */
[----:B--2---:R-:W-:Y:S01]  /*1db0*/  IMAD.MOV.U32 R2, RZ, RZ, R30 ;  /* 0x000000ffff027224 */ /* 0x004fe200078e001e */
[----:B------:R-:W-:Y:S01]  /*1dc0*/  MOV R2, R28 ;  /* 0x0000001c00027202 */ /* 0x000fe20000000f00 */
[----:B------:R-:W-:Y:S01]  /*1dd0*/  IMAD.MOV.U32 R3, RZ, RZ, R31 ;  /* 0x000000ffff037224 */ /* 0x000fe200078e001f */
[----:B------:R-:W-:Y:S01]  /*1de0*/  UIMAD UR18, UR20, -0x40, UR10 ;  /* 0xffffffc0141278a4 */ /* 0x000fe2000f8e020a */
[----:B------:R-:W-:Y:S01]  /*1df0*/  MOV R252, UR23 ;  /* 0x0000001700fc7c02 */ /* 0x000fe20008000f00 */
[----:B------:R-:W-:Y:S01]  /*1e00*/  USHF.R.S32.HI UR25, URZ, 0x1f, UR20 ;  /* 0x0000001f3f197899 */ /* 0x000fe20008011414 */
[----:B------:R-:W-:Y:S01]  /*1e10*/  BSSY B0, `(.L_x_354) ;  /* 0x0000019000007945 */ /* 0x000fe20003800000 */
[----:B------:R-:W-:Y:S01]  /*1e20*/  UIMAD UR5, UR22, UR20, URZ ;  /* 0x00000014160572a4 */ /* 0x000fe2000f8e023f */
[----:B------:R2:W-:Y:S01]  /*1e30*/  STL.64 [R1+0x58], R2 ;  /* 0x0000580201007387 */ /* 0x0005e20000100a00 */
[----:B------:R-:W-:-:S02]  /*1e40*/  ISETP.GE.AND P0, PT, R12, UR18, PT ;  /* 0x000000120c007c0c */ /* 0x000fc4000bf06270 */
[----:B------:R-:W-:Y:S01]  /*1e50*/  UIMAD UR5, UR25, UR23, UR5 ;  /* 0x00000017190572a4 */ /* 0x000fe2000f8e0205 */
[----:B--2---:R-:W-:-:S05]  /*1e60*/  IMAD.WIDE.U32 R2, R252, UR20, R2 ;  /* 0x00000014fc027c25 */ /* 0x004fca000f8e0002 */
        /* <DEDUP_REMOVED lines=19> */
.L_x_355:
[----:B------:R-:W-:Y:S05]  /*1fa0*/  BSYNC B0 ;  /* 0x0000000000007941 */ /* 0x000fea0003800000 */
.L_x_354:
        /* <DEDUP_REMOVED lines=25> */
.L_x_357:
[----:B------:R-:W-:Y:S05]  /*2140*/  BSYNC B0 ;  /* 0x0000000000007941 */ /* 0x000fea0003800000 */
.L_x_356:
        /* <DEDUP_REMOVED lines=24> */
.L_x_359:
[----:B------:R-:W-:Y:S05]  /*22d0*/  BSYNC B0 ;  /* 0x0000000000007941 */ /* 0x000fea0003800000 */
.L_x_358:
        /* <DEDUP_REMOVED lines=26> */
.L_x_361:
[----:B------:R-:W-:Y:S05]  /*2480*/  BSYNC B0 ;  /* 0x0000000000007941 */ /* 0x000fea0003800000 */
.L_x_360:
        /* <DEDUP_REMOVED lines=16> */
[----:B---3--:R-:W-:Y:S01]  /*2590*/  IMAD.U32 R2, RZ, RZ, UR6 ;  /* 0x00000006ff027e24 */ /* 0x008fe2000f8e00ff */
[----:B------:R-:W-:Y:S01]  /*25a0*/  ISETP.GE.AND P1, PT, R12, UR18, PT ;  /* 0x000000120c007c0c */ /* 0x000fe2000bf26270 */
[----:B------:R-:W-:-:S03]  /*25b0*/  ULDC.64 UR4, c[0x0][0x1a0] ;  /* 0x0000680000047ab9 */ /* 0x000fc60000000a00 */
[----:B------:R-:W-:-:S05]  /*25c0*/  IMAD.U32 R3, RZ, RZ, UR7 ;  /* 0x00000007ff037e24 */ /* 0x000fca000f8e00ff */
[----:B------:R3:W4:Y:S01]  /*25d0*/  @P0 LDG.E R2, [R2.64] ;  /* 0x0000001002020981 */ /* 0x000722000c1e1900 */
        /* <DEDUP_REMOVED lines=8> */
[----:B---3--:R-:W4:Y:S01]  /*2660*/  @P0 MUFU.RCP R3, c[0x0][0x238] ;  /* 0x00008e0000030b08 */ /* 0x008f220000001000 */
[----:B------:R3:W-:Y:S04]  /*2670*/  @P1 STS.128 [R243+0xc000], RZ ;  /* 0x00c000fff3001388 */ /* 0x0007e80000000c00 */
[----:B------:R3:W-:Y:S01]  /*2680*/  @P1 STS.128 [R243+0xe000], RZ ;  /* 0x00e000fff3001388 */ /* 0x0007e20000000c00 */
[----:B----4-:R-:W-:Y:S01]  /*2690*/  @P0 FMUL.FTZ R2, R2, R3 ;  /* 0x0000000302020220 */ /* 0x010fe20000410000 */
[----:B------:R-:W-:Y:S01]  /*26a0*/  MOV R3, UR4 ;  /* 0x0000000400037c02 */ /* 0x000fe20008000f00 */
[----:B------:R-:W-:-:S02]  /*26b0*/  UMOV UR4, URZ ;  /* 0x0000003f00047c82 */ /* 0x000fc40008000000 */
[----:B------:R4:W5:Y:S02]  /*26c0*/  @P0 R2UR UR6, R2 ;  /* 0x00000000020603c2 */ /* 0x00096400000e0000 */
[----:B----4-:R-:W-:Y:S01]  /*26d0*/  LEA R2, P0, R6, R26, 0x6 ;  /* 0x0000001a06027211 */ /* 0x010fe200078030ff */
[----:B-----5:R-:W-:-:S03]  /*26e0*/  @UP1 UMOV UR4, UR6 ;  /* 0x0000000600041c82 */ /* 0x020fc60008000000 */
[----:B------:R-:W-:Y:S01]  /*26f0*/  LEA.HI.X R3, R6, R24, R3, 0x6, P0 ;  /* 0x0000001806037211 */ /* 0x000fe200000f3403 */
[----:B------:R-:W-:Y:S05]  /*2700*/  @P1 BRA `(.L_x_363) ;  /* 0x0000011000001947 */ /* 0x000fea0003800000 */
[----:B---3--:R-:W-:Y:S02]  /*2710*/  ISETP.GE.AND P1, PT, R22, c[0x0][0x220], PT ;  /* 0x0000880016007a0c */ /* 0x008fe40003f26270 */
        /* <DEDUP_REMOVED lines=16> */
.L_x_363:
[----:B---3--:R-:W-:Y:S05]  /*2820*/  BSYNC B0 ;  /* 0x0000000000007941 */ /* 0x008fea0003800000 */
.L_x_362:
        /* <DEDUP_REMOVED lines=26> */
.L_x_365:
[----:B------:R-:W-:Y:S05]  /*29d0*/  BSYNC B0 ;  /* 0x0000000000007941 */ /* 0x000fea0003800000 */
.L_x_364:
        /* <DEDUP_REMOVED lines=8> */
[----:B------:R-:W-:-:S03]  /*2a60*/  IMAD.MOV.U32 R6, RZ, RZ, c[0x0][0x1a4] ;  /* 0x00006900ff067624 */ /* 0x000fc600078e00ff */
        /* <DEDUP_REMOVED lines=17> */
.L_x_367:
[----:B------:R-:W-:Y:S05]  /*2b80*/  BSYNC B0 ;  /* 0x0000000000007941 */ /* 0x000fea0003800000 */
.L_x_366:
[----:B------:R-:W-:Y:S01]  /*2b90*/  ISETP.GE.AND P0, PT, R14, UR18, PT ;  /* 0x000000120e007c0c */ /* 0x000fe2000bf06270 */
[----:B------:R-:W-:-:S12]  /*2ba0*/  BSSY B0, `(.L_x_368) ;  /* 0x000001a000007945 */ /* 0x000fd80003800000 */
[----:B------:R1:W-:Y:S04]  /*2bb0*/  @P0 STS.128 [R243+0xd800], RZ ;  /* 0x00d800fff3000388 */ /* 0x0003e80000000c00 */
[----:B------:R1:W-:Y:S01]  /*2bc0*/  @P0 STS.128 [R243+0xf800], RZ ;  /* 0x00f800fff3000388 */ /* 0x0003e20000000c00 */
[----:B------:R-:W-:Y:S05]  /*2bd0*/  @P0 BRA `(.L_x_369) ;  /* 0x0000016000000947 */ /* 0x000fea0003800000 */
[----:B------:R-:W-:Y:S01]  /*2be0*/  ISETP.GE.AND P1, PT, R22, c[0x0][0x220], PT ;  /* 0x0000880016007a0c */ /* 0x000fe20003f26270 */
[----:B--2---:R-:W-:Y:S01]  /*2bf0*/  IMAD.MOV.U32 R6, RZ, RZ, c[0x0][0x1a0] ;  /* 0x00006800ff067624 */ /* 0x004fe200078e00ff */
        /* <DEDUP_REMOVED lines=20> */
.L_x_369:
[----:B------:R-:W-:Y:S05]  /*2d40*/  BSYNC B0 ;  /* 0x0000000000007941 */ /* 0x000fea0003800000 */
.L_x_368:
[----:B------:R-:W-:Y:S01]  /*2d50*/  SHF.R.S32.HI R5, RZ, 0x4, R19 ;  /* 0x00000004ff057819 */ /* 0x000fe20000011413 */
[----:B--2---:R-:W-:Y:S01]  /*2d60*/  IMAD.SHL.U32 R7, R36, 0x40, RZ ;  /* 0x0000004024077824 */ /* 0x004fe200078e00ff */
[----:B------:R-:W-:Y:S01]  /*2d70*/  SHF.L.U32 R8, R18, 0x6, RZ ;  /* 0x0000000612087819 */ /* 0x000fe200000006ff */
[----:B------:R-:W-:Y:S01]  /*2d80*/  IMAD.SHL.U32 R6, R12, 0x8, RZ ;  /* 0x000000080c067824 */ /* 0x000fe200078e00ff */
[----:B------:R-:W-:Y:S01]  /*2d90*/  LEA.HI R2, R19, R5, RZ, 0x1 ;  /* 0x0000000513027211 */ /* 0x000fe200078f08ff */
[----:B------:R-:W-:Y:S01]  /*2da0*/  IMAD.SHL.U32 R3, R17, 0x40, RZ ;  /* 0x0000004011037824 */ /* 0x000fe200078e00ff */
[----:B------:R-:W-:Y:S01]  /*2db0*/  LOP3.LUT R192, R8, 0xfffffe00, RZ, 0xc0, !PT ;  /* 0xfffffe0008c07812 */ /* 0x000fe200078ec0ff */
[----:B------:R-:W-:Y:S01]  /*2dc0*/  IMAD.SHL.U32 R108, R248, 0x2, RZ ;  /* 0x00000002f86c7824 */ /* 0x000fe200078e00ff */
[----:B------:R-:W-:Y:S01]  /*2dd0*/  LOP3.LUT R2, R2, 0xfffffffe, RZ, 0xc0, !PT ;  /* 0xfffffffe02027812 */ /* 0x000fe200078ec0ff */
[----:B------:R-:W-:Y:S01]  /*2de0*/  UMOV UR5, 0x40 ;  /* 0x0000004000057882 */ /* 0x000fe20000000000 */
[----:B------:R-:W-:Y:S01]  /*2df0*/  R2P PR, R36, 0x6 ;  /* 0x0000000624007804 */ /* 0x000fe20000000000 */
[----:B------:R-:W0:Y:S01]  /*2e00*/  LDGDEPBAR ;  /* 0x00000000000079af */ /* 0x000e220000000000 */
[----:B------:R-:W-:Y:S01]  /*2e10*/  LOP3.LUT R3, R3, 0x1c0, RZ, 0xc0, !PT ;  /* 0x000001c003037812 */ /* 0x000fe200078ec0ff */
[----:B------:R-:W-:Y:S01]  /*2e20*/  IMAD.IADD R5, R5, 0x1, -R2 ;  /* 0x0000000105057824 */ /* 0x000fe200078e0a02 */
[----:B------:R-:W-:Y:S01]  /*2e30*/  LOP3.LUT R2, R7, 0x1c0, RZ, 0xc0, !PT ;  /* 0x000001c007027812 */ /* 0x000fe200078ec0ff */
[----:B------:R-:W-:Y:S01]  /*2e40*/  UISETP.GE.AND UP0, UPT, UR10, 0x41, UPT ;  /* 0x000000410a00788c */ /* 0x000fe2000bf06270 */
[----:B------:R-:W-:Y:S01]  /*2e50*/  LOP3.LUT R108, R108, 0x6, RZ, 0xc0, !PT ;  /* 0x000000066c6c7812 */ /* 0x000fe200078ec0ff */
[----:B------:R-:W-:Y:S01]  /*2e60*/  IMAD.SHL.U32 R7, R5, 0x8, RZ ;  /* 0x0000000805077824 */ /* 0x000fe200078e00ff */
[----:B------:R-:W-:-:S02]  /*2e70*/  LOP3.LUT R8, R2, 0x8, R6, 0xf8, !PT ;  /* 0x0000000802087812 */ /* 0x000fc400078ef806 */
[----:B------:R-:W-:Y:S02]  /*2e80*/  SHF.R.U32.HI R2, RZ, 0x3, R2 ;  /* 0x00000003ff027819 */ /* 0x000fe40000011602 */
[----:B------:R-:W-:Y:S02]  /*2e90*/  LOP3.LUT R7, R3, 0x8, R7, 0xf8, !PT ;  /* 0x0000000803077812 */ /* 0x000fe400078ef807 */
[----:B------:R-:W-:Y:S02]  /*2ea0*/  LOP3.LUT R2, R8, R2, RZ, 0x3c, !PT ;  /* 0x0000000208027212 */ /* 0x000fe400078e3cff */
[----:B------:R-:W-:Y:S01]  /*2eb0*/  SHF.R.U32.HI R6, RZ, 0x3, R3 ;  /* 0x00000003ff067819 */ /* 0x000fe20000011603 */
[----:B------:R-:W-:Y:S01]  /*2ec0*/  IMAD R3, R80, 0x400, R192 ;  /* 0x0000040050037824 */ /* 0x000fe200078e02c0 */
[----:B------:R-:W-:Y:S02]  /*2ed0*/  LEA R2, R5, R2, 0x9 ;  /* 0x0000000205027211 */ /* 0x000fe400078e48ff */
[----:B------:R-:W-:-:S03]  /*2ee0*/  LOP3.LUT R189, R7, R6, RZ, 0x3c, !PT ;  /* 0x0000000607bd7212 */ /* 0x000fc600078e3cff */
[----:B------:R-:W-:Y:S02]  /*2ef0*/  IMAD.SHL.U32 R224, R2, 0x2, RZ ;  /* 0x0000000202e07824 */ /* 0x000fe400078e00ff */
[----:B------:R-:W-:-:S03]  /*2f00*/  IMAD.IADD R3, R189, 0x1, R3 ;  /* 0x00000001bd037824 */ /* 0x000fc600078e0203 */
[C---:B------:R-:W-:Y:S01]  /*2f10*/  IADD3 R2, R224.reuse, 0x8000, RZ ;  /* 0x00008000e0027810 */ /* 0x040fe20007ffe0ff */
[----:B------:R-:W-:Y:S01]  /*2f20*/  IMAD.SHL.U32 R231, R3, 0x2, RZ ;  /* 0x0000000203e77824 */ /* 0x000fe200078e00ff */
[----:B------:R-:W-:Y:S01]  /*2f30*/  IADD3 R235, R224, 0x8020, RZ ;  /* 0x00008020e0eb7810 */ /* 0x000fe20007ffe0ff */
[----:B------:R-:W-:Y:S01]  /*2f40*/  LDSM.16.M88.4 R16, [R224+0x8000] ;  /* 0x00800000e010783b */ /* 0x000fe20000000200 */
[----:B------:R-:W-:Y:S01]  /*2f50*/  @P1 IADD3 R235, R2, -0x20, RZ ;  /* 0xffffffe002eb1810 */ /* 0x000fe20007ffe0ff */
[----:B------:R-:W-:Y:S01]  /*2f60*/  IMAD R234, R0, 0x2, R231 ;  /* 0x0000000200ea7824 */ /* 0x000fe200078e02e7 */
[----:B------:R-:W-:Y:S01]  /*2f70*/  SHF.R.S32.HI R2, RZ, 0x1f, R40 ;  /* 0x0000001fff027819 */ /* 0x000fe20000011428 */
[----:B------:R-:W2:Y:S01]  /*2f80*/  LDSM.16.M88.4 R12, [R231] ;  /* 0x00000000e70c783b */ /* 0x000ea20000000200 */
[----:B------:R-:W-:Y:S02]  /*2f90*/  MOV R3, UR10 ;  /* 0x0000000a00037c02 */ /* 0x000fe40008000f00 */
[----:B------:R-:W-:Y:S01]  /*2fa0*/  LEA.HI R2, R2, R40, RZ, 0x2 ;  /* 0x0000002802027211 */ /* 0x000fe200078f10ff */
[----:B------:R-:W5:Y:S01]  /*2fb0*/  LDSM.16.M88.4 R8, [R231+0x2000] ;  /* 0x00200000e708783b */ /* 0x000f620000000200 */
[----:B------:R-:W-:-:S02]  /*2fc0*/  LEA R232, R4, R231, 0x1 ;  /* 0x000000e704e87211 */ /* 0x000fc400078e08ff */
[----:B------:R-:W-:Y:S01]  /*2fd0*/  SHF.R.S32.HI R81, RZ, 0x2, R2 ;  /* 0x00000002ff517819 */ /* 0x000fe20000011402 */
[----:B------:R-:W-:Y:S01]  /*2fe0*/  IMAD.U32 R2, RZ, RZ, UR20 ;  /* 0x00000014ff027e24 */ /* 0x000fe2000f8e00ff */
[----:B-1----:R-:W1:Y:S01]  /*2ff0*/  LDSM.16.M88.4 R20, [R224+0x8800] ;  /* 0x00880000e014783b */ /* 0x002e620000000200 */
[----:B------:R-:W-:Y:S02]  /*3000*/  IMAD R233, R0, 0x2, R232 ;  /* 0x0000000200e97824 */ /* 0x000fe400078e02e8 */
[----:B------:R-:W-:Y:S01]  /*3010*/  IMAD R5, R80, 0x10, R81 ;  /* 0x0000001050057824 */ /* 0x000fe200078e0251 */
[----:B------:R-:W3:Y:S01]  /*3020*/  LDSM.16.M88.4 R24, [R224+0x9000] ;  /* 0x00900000e018783b */ /* 0x000ee20000000200 */
[----:B------:R-:W-:-:S03]  /*3030*/  IMAD R108, R2, 0x40, R108 ;  /* 0x00000040026c7824 */ /* 0x000fc600078e026c */
[----:B------:R-:W-:Y:S01]  /*3040*/  IADD3 R6, R5, UR9, RZ ;  /* 0x0000000905067c10 */ /* 0x000fe2000fffe0ff */
[----:B------:R-:W4:Y:S01]  /*3050*/  LDSM.16.M88.4 R28, [R224+0x9800] ;  /* 0x00980000e01c783b */ /* 0x000f220000000200 */
[C---:B------:R-:W-:Y:S02]  /*3060*/  IADD3 R157, R108.reuse, 0x1, RZ ;  /* 0x000000016c9d7810 */ /* 0x040fe40007ffe0ff */
[----:B------:R-:W-:Y:S01]  /*3070*/  IADD3 R3, R3, -UR11, R6 ;  /* 0x8000000b03037c10 */ /* 0x000fe2000fffe006 */
[----:B------:R-:W-:Y:S01]  /*3080*/  STL [R1+0x70], R81 ;  /* 0x0000705101007387 */ /* 0x000fe20000100800 */
[C---:B------:R-:W-:Y:S02]  /*3090*/  IADD3 R156, R108.reuse, 0x8, RZ ;  /* 0x000000086c9c7810 */ /* 0x040fe40007ffe0ff */
[C---:B------:R-:W-:Y:S01]  /*30a0*/  IADD3 R154, R108.reuse, 0x9, RZ ;  /* 0x000000096c9a7810 */ /* 0x040fe20007ffe0ff */
[----:B------:R-:W-:Y:S01]  /*30b0*/  IMAD.IADD R2, R3, 0x1, -R108 ;  /* 0x0000000103027824 */ /* 0x000fe200078e0a6c */
[----:B------:R1:W-:Y:S01]  /*30c0*/  STL [R1+0x3c], R6 ;  /* 0x00003c0601007387 */ /* 0x0003e20000100800 */
[----:B------:R-:W-:-:S02]  /*30d0*/  IADD3 R152, R108, 0x10, RZ ;  /* 0x000000106c987810 */ /* 0x000fc40007ffe0ff */
[C---:B------:R-:W-:Y:S01]  /*30e0*/  IADD3 R149, R108.reuse, 0x11, RZ ;  /* 0x000000116c957810 */ /* 0x040fe20007ffe0ff */
[----:B------:R-:W-:Y:S01]  /*30f0*/  LDSM.16.M88.4 R40, [R235+0x800] ;  /* 0x00080000eb28783b */ /* 0x000fe20000000200 */
[----:B------:R-:W-:Y:S01]  /*3100*/  IABS R5, R2 ;  /* 0x0000000200057213 */ /* 0x000fe20000000000 */
[----:B------:R-:W-:Y:S01]  /*3110*/  IMAD.IADD R2, R3, 0x1, -R157 ;  /* 0x0000000103027824 */ /* 0x000fe200078e0a9d */
[C---:B------:R-:W-:Y:S01]  /*3120*/  IADD3 R148, R108.reuse, 0x18, RZ ;  /* 0x000000186c947810 */ /* 0x040fe20007ffe0ff */
[----:B------:R-:W-:Y:S01]  /*3130*/  LDSM.16.M88.4 R36, [R235] ;  /* 0x00000000eb24783b */ /* 0x000fe20000000200 */
[----:B------:R1:W-:Y:S01]  /*3140*/  I2F R225, R5 ;  /* 0x0000000500e17306 */ /* 0x0003e20000201400 */
[C---:B------:R-:W-:Y:S02]  /*3150*/  IADD3 R150, R108.reuse, 0x19, RZ ;  /* 0x000000196c967810 */ /* 0x040fe40007ffe0ff */
[----:B------:R-:W-:Y:S01]  /*3160*/  IABS R2, R2 ;  /* 0x0000000200027213 */ /* 0x000fe20000000000 */
[----:B--2---:R-:W-:Y:S01]  /*3170*/  HMMA.16816.F32.BF16 R76, R12, R16, RZ ;  /* 0x000000100c4c723c */ /* 0x004fe200000418ff */
[C---:B------:R-:W-:Y:S01]  /*3180*/  IADD3 R153, R108.reuse, 0x20, RZ ;  /* 0x000000206c997810 */ /* 0x040fe20007ffe0ff */
[----:B------:R-:W-:Y:S01]  /*3190*/  LDSM.16.M88.4 R44, [R235+0x1000] ;  /* 0x00100000eb2c783b */ /* 0x000fe20000000200 */
[----:B------:R-:W-:-:S02]  /*31a0*/  IADD3 R155, R108, 0x21, RZ ;  /* 0x000000216c9b7810 */ /* 0x000fc40007ffe0ff */
[C---:B------:R-:W-:Y:S02]  /*31b0*/  IADD3 R163, R108.reuse, 0x28, RZ ;  /* 0x000000286ca37810 */ /* 0x040fe40007ffe0ff */
[C---:B------:R-:W-:Y:S01]  /*31c0*/  IADD3 R164, R108.reuse, 0x30, RZ ;  /* 0x000000306ca47810 */ /* 0x040fe20007ffe0ff */
[C---:B-----5:R-:W-:Y:S01]  /*31d0*/  HMMA.16816.F32.BF16 R32, R8.reuse, R16, RZ ;  /* 0x000000100820723c */ /* 0x060fe200000418ff */
[C---:B------:R-:W-:Y:S02]  /*31e0*/  IADD3 R165, R108.reuse, 0x29, RZ ;  /* 0x000000296ca57810 */ /* 0x040fe40007ffe0ff */
[C---:B------:R-:W-:Y:S01]  /*31f0*/  IADD3 R167, R108.reuse, 0x31, RZ ;  /* 0x000000316ca77810 */ /* 0x040fe20007ffe0ff */
[----:B-1----:R-:W-:Y:S01]  /*3200*/  IMAD.MOV.U32 R5, RZ, RZ, R2 ;  /* 0x000000ffff057224 */ /* 0x002fe200078e0002 */
[C---:B------:R-:W-:Y:S02]  /*3210*/  IADD3 R6, R3.reuse, -R156, RZ ;  /* 0x8000009c03067210 */ /* 0x040fe40007ffe0ff */
[C---:B------:R-:W-:Y:S01]  /*3220*/  IADD3 R7, R3.reuse, -R167, RZ ;  /* 0x800000a703077210 */ /* 0x040fe20007ffe0ff */
[----:B------:R1:W-:Y:S01]  /*3230*/  I2F R227, R5 ;  /* 0x0000000500e37306 */ /* 0x0003e20000201400 */
[----:B------:R-:W-:Y:S01]  /*3240*/  IABS R2, R6 ;  /* 0x0000000600027213 */ /* 0x000fe20000000000 */
[----:B------:R-:W-:Y:S01]  /*3250*/  IMAD.IADD R6, R3, 0x1, -R154 ;  /* 0x0000000103067824 */ /* 0x000fe200078e0a9a */
[----:B------:R-:W-:Y:S01]  /*3260*/  HMMA.16816.F32.BF16 R56, R8, R18, RZ ;  /* 0x000000120838723c */ /* 0x000fe200000418ff */
[----:B------:R-:W-:-:S02]  /*3270*/  IADD3 R168, R108, 0x38, RZ ;  /* 0x000000386ca87810 */ /* 0x000fc40007ffe0ff */
[----:B------:R-:W-:Y:S02]  /*3280*/  IADD3 R169, R108, 0x39, RZ ;  /* 0x000000396ca97810 */ /* 0x000fe40007ffe0ff */
[----:B------:R-:W-:Y:S02]  /*3290*/  ISETP.GE.AND P1, PT, R157, UR10, PT ;  /* 0x0000000a9d007c0c */ /* 0x000fe4000bf26270 */
[----:B------:R-:W-:Y:S01]  /*32a0*/  ISETP.GE.AND P0, PT, R156, UR10, PT ;  /* 0x0000000a9c007c0c */ /* 0x000fe2000bf06270 */
[----:B------:R-:W-:Y:S01]  /*32b0*/  HMMA.16816.F32.BF16 R88, R12, R18, RZ ;  /* 0x000000120c58723c */ /* 0x000fe200000418ff */
[----:B------:R-:W-:Y:S02]  /*32c0*/  ISETP.GE.AND P6, PT, R154, UR10, PT ;  /* 0x0000000a9a007c0c */ /* 0x000fe4000bfc6270 */
[----:B------:R-:W-:Y:S01]  /*32d0*/  ISETP.GE.AND P5, PT, R152, UR10, PT ;  /* 0x0000000a98007c0c */ /* 0x000fe2000bfa6270 */
[----:B-1----:R-:W-:Y:S01]  /*32e0*/  IMAD.MOV.U32 R5, RZ, RZ, R2 ;  /* 0x000000ffff057224 */ /* 0x002fe200078e0002 */
[----:B------:R-:W-:-:S02]  /*32f0*/  IABS R2, R6 ;  /* 0x0000000600027213 */ /* 0x000fc40000000000 */
[----:B------:R-:W-:Y:S01]  /*3300*/  IADD3 R6, R3, -R152, RZ ;  /* 0x8000009803067210 */ /* 0x000fe20007ffe0ff */
[----:B------:R1:W-:Y:S01]  /*3310*/  I2F R236, R5 ;  /* 0x0000000500ec7306 */ /* 0x0003e20000201400 */
[----:B------:R-:W-:Y:S01]  /*3320*/  HMMA.16816.F32.BF16 R16, R8, R20, RZ ;  /* 0x000000140810723c */ /* 0x000fe200000418ff */
[----:B------:R-:W-:Y:S02]  /*3330*/  ISETP.GE.AND P4, PT, R149, UR10, PT ;  /* 0x0000000a95007c0c */ /* 0x000fe4000bf86270 */
[----:B------:R-:W-:-:S05]  /*3340*/  ISETP.GE.AND P3, PT, R148, UR10, PT ;  /* 0x0000000a94007c0c */ /* 0x000fca000bf66270 */
[----:B---3--:R-:W-:Y:S01]  /*3350*/  HMMA.16816.F32.BF16 R48, R8, R24, RZ ;  /* 0x000000180830723c */ /* 0x008fe200000418ff */
[----:B-1----:R-:W-:Y:S01]  /*3360*/  IMAD.MOV.U32 R5, RZ, RZ, R2 ;  /* 0x000000ffff057224 */ /* 0x002fe200078e0002 */
[----:B------:R-:W-:Y:S01]  /*3370*/  IABS R2, R6 ;  /* 0x0000000600027213 */ /* 0x000fe20000000000 */
[----:B------:R-:W-:-:S05]  /*3380*/  IMAD.IADD R6, R3, 0x1, -R149 ;  /* 0x0000000103067824 */ /* 0x000fca00078e0a95 */
[C---:B----4-:R-:W-:Y:S01]  /*3390*/  HMMA.16816.F32.BF16 R52, R8.reuse, R28, RZ ;  /* 0x0000001c0834723c */ /* 0x050fe200000418ff */
[----:B------:R1:W-:Y:S07]  /*33a0*/  I2F R238, R5 ;  /* 0x0000000500ee7306 */ /* 0x0003ee0000201400 */
[C---:B------:R-:W-:Y:S08]  /*33b0*/  HMMA.16816.F32.BF16 R60, R8.reuse, R22, RZ ;  /* 0x00000016083c723c */ /* 0x040ff000000418ff */
[----:B------:R-:W-:Y:S01]  /*33c0*/  HMMA.16816.F32.BF16 R68, R8, R26, RZ ;  /* 0x0000001a0844723c */ /* 0x000fe200000418ff */
[----:B-1----:R-:W-:Y:S01]  /*33d0*/  IMAD.MOV.U32 R5, RZ, RZ, R2 ;  /* 0x000000ffff057224 */ /* 0x002fe200078e0002 */
[----:B------:R-:W-:-:S02]  /*33e0*/  IABS R2, R6 ;  /* 0x0000000600027213 */ /* 0x000fc40000000000 */
[C---:B------:R-:W-:Y:S01]  /*33f0*/  IADD3 R6, R3.reuse, -R148, RZ ;  /* 0x8000009403067210 */ /* 0x040fe20007ffe0ff */
[----:B------:R1:W-:Y:S03]  /*3400*/  I2F R239, R5 ;  /* 0x0000000500ef7306 */ /* 0x0003e60000201400 */
[----:B------:R-:W-:Y:S01]  /*3410*/  HMMA.16816.F32.BF16 R64, R8, R30, RZ ;  /* 0x0000001e0840723c */ /* 0x000fe200000418ff */
[----:B------:R-:W2:Y:S07]  /*3420*/  LDSM.16.M88.4 R8, [R232+0x2000] ;  /* 0x00200000e808783b */ /* 0x000eae0000000200 */
[----:B------:R-:W-:Y:S01]  /*3430*/  HMMA.16816.F32.BF16 R72, R12, R20, RZ ;  /* 0x000000140c48723c */ /* 0x000fe200000418ff */
[----:B-1----:R-:W-:Y:S01]  /*3440*/  IMAD.MOV.U32 R5, RZ, RZ, R2 ;  /* 0x000000ffff057224 */ /* 0x002fe200078e0002 */
[----:B------:R-:W-:Y:S01]  /*3450*/  IABS R2, R6 ;  /* 0x0000000600027213 */ /* 0x000fe20000000000 */
[----:B------:R-:W-:-:S05]  /*3460*/  IMAD.IADD R6, R3, 0x1, -R150 ;  /* 0x0000000103067824 */ /* 0x000fca00078e0a96 */
[C---:B------:R-:W-:Y:S01]  /*3470*/  HMMA.16816.F32.BF16 R92, R12.reuse, R22, RZ ;  /* 0x000000160c5c723c */ /* 0x040fe200000418ff */
[----:B------:R1:W-:Y:S07]  /*3480*/  I2F R241, R5 ;  /* 0x0000000500f17306 */ /* 0x0003ee0000201400 */
[C---:B------:R-:W-:Y:S08]  /*3490*/  HMMA.16816.F32.BF16 R20, R12.reuse, R24, RZ ;  /* 0x000000180c14723c */ /* 0x040ff000000418ff */
[C---:B------:R-:W-:Y:S01]  /*34a0*/  HMMA.16816.F32.BF16 R96, R12.reuse, R26, RZ ;  /* 0x0000001a0c60723c */ /* 0x040fe200000418ff */
[----:B-1----:R-:W-:Y:S01]  /*34b0*/  IMAD.MOV.U32 R5, RZ, RZ, R2 ;  /* 0x000000ffff057224 */ /* 0x002fe200078e0002 */
[----:B------:R-:W-:Y:S01]  /*34c0*/  IABS R2, R6 ;  /* 0x0000000600027213 */ /* 0x000fe20000000000 */
[----:B------:R-:W1:Y:S01]  /*34d0*/  LDSM.16.M88.4 R24, [R235+0x1800] ;  /* 0x00180000eb18783b */ /* 0x000e620000000200 */
[----:B------:R-:W-:Y:S01]  /*34e0*/  IMAD.U32 R6, RZ, RZ, UR5 ;  /* 0x00000005ff067e24 */ /* 0x000fe2000f8e00ff */
[----:B------:R3:W-:Y:S03]  /*34f0*/  I2F R244, R5 ;  /* 0x0000000500f47306 */ /* 0x0007e60000201400 */
[C---:B------:R-:W-:Y:S05]  /*3500*/  HMMA.16816.F32.BF16 R80, R12.reuse, R28, RZ ;  /* 0x0000001c0c50723c */ /* 0x040fea00000418ff */
[----:B------:R4:W-:Y:S03]  /*3510*/  I2F R246, R2 ;  /* 0x0000000200f67306 */ /* 0x0009e60000201400 */
[----:B------:R-:W-:Y:S01]  /*3520*/  HMMA.16816.F32.BF16 R84, R12, R30, RZ ;  /* 0x0000001e0c54723c */ /* 0x000fe200000418ff */
[----:B------:R-:W5:Y:S01]  /*3530*/  LDSM.16.M88.4 R12, [R232] ;  /* 0x00000000e80c783b */ /* 0x000f620000000200 */
[----:B---3--:R-:W-:-:S06]  /*3540*/  IADD3 R5, R3, -R153, RZ ;  /* 0x8000009903057210 */ /* 0x008fcc0007ffe0ff */
[----:B--2---:R-:W-:Y:S01]  /*3550*/  HMMA.16816.F32.BF16 R120, R8, R40, R16 ;  /* 0x000000280878723c */ /* 0x004fe20000041810 */
[----:B------:R-:W-:-:S04]  /*3560*/  IABS R5, R5 ;  /* 0x0000000500057213 */ /* 0x000fc80000000000 */
[----:B------:R2:W-:Y:S01]  /*3570*/  I2F R245, R5 ;  /* 0x0000000500f57306 */ /* 0x0005e20000201400 */
[C---:B----4-:R-:W-:Y:S01]  /*3580*/  IMAD.IADD R2, R3.reuse, 0x1, -R155 ;  /* 0x0000000103027824 */ /* 0x050fe200078e0a9b */
[----:B------:R-:W-:Y:S01]  /*3590*/  IADD3 R16, R3, -R169, RZ ;  /* 0x800000a903107210 */ /* 0x000fe20007ffe0ff */
[----:B------:R-:W-:Y:S03]  /*35a0*/  HMMA.16816.F32.BF16 R104, R8, R42, R60 ;  /* 0x0000002a0868723c */ /* 0x000fe6000004183c */
[----:B------:R-:W-:-:S04]  /*35b0*/  IABS R2, R2 ;  /* 0x0000000200027213 */ /* 0x000fc80000000000 */
[----:B------:R3:W-:Y:S01]  /*35c0*/  I2F R247, R2 ;  /* 0x0000000200f77306 */ /* 0x0007e20000201400 */
[----:B------:R-:W-:Y:S01]  /*35d0*/  HMMA.16816.F32.BF16 R124, R8, R44, R48 ;  /* 0x0000002c087c723c */ /* 0x000fe20000041830 */
[----:B--2---:R-:W-:-:S07]  /*35e0*/  IMAD.IADD R5, R3, 0x1, -R163 ;  /* 0x0000000103057824 */ /* 0x004fce00078e0aa3 */
[----:B-1----:R-:W-:Y:S01]  /*35f0*/  HMMA.16816.F32.BF16 R132, R8, R24, R52 ;  /* 0x000000180884723c */ /* 0x002fe20000041834 */
[----:B------:R-:W-:-:S04]  /*3600*/  IABS R5, R5 ;  /* 0x0000000500057213 */ /* 0x000fc80000000000 */
[----:B------:R1:W-:Y:S01]  /*3610*/  I2F R242, R5 ;  /* 0x0000000500f27306 */ /* 0x0003e20000201400 */
[----:B---3--:R-:W-:Y:S02]  /*3620*/  SEL R2, R6, 0xffffffc0, !P2 ;  /* 0xffffffc006027807 */ /* 0x008fe40005000000 */
[C---:B------:R-:W-:Y:S01]  /*3630*/  HMMA.16816.F32.BF16 R100, R8.reuse, R38, R56 ;  /* 0x000000260864723c */ /* 0x040fe20000041838 */
[C---:B------:R-:W-:Y:S02]  /*3640*/  IADD3 R6, R3.reuse, -R165, RZ ;  /* 0x800000a503067210 */ /* 0x040fe40007ffe0ff */
[----:B------:R-:W-:Y:S01]  /*3650*/  ISETP.GE.AND P2, PT, R108, UR10, PT ;  /* 0x0000000a6c007c0c */ /* 0x000fe2000bf46270 */
[----:B------:R-:W-:Y:S01]  /*3660*/  IMAD.IADD R230, R224, 0x1, R2 ;  /* 0x00000001e0e67824 */ /* 0x000fe200078e0202 */
[----:B------:R-:W-:Y:S01]  /*3670*/  IABS R6, R6 ;  /* 0x0000000600067213 */ /* 0x000fe20000000000 */
[----:B------:R-:W-:Y:S02]  /*3680*/  IMAD.IADD R229, R2, 0x1, R235 ;  /* 0x0000000102e57824 */ /* 0x000fe400078e02eb */
[----:B------:R-:W-:Y:S01]  /*3690*/  HMMA.16816.F32.BF16 R220, R8, R26, R64 ;  /* 0x0000001a08dc723c */ /* 0x000fe20000041840 */
[----:B------:R2:W-:Y:S01]  /*36a0*/  I2F R240, R6 ;  /* 0x0000000600f07306 */ /* 0x0005e20000201400 */
[----:B------:R-:W-:Y:S01]  /*36b0*/  LDSM.16.M88.4 R128, [R230+0x9800] ;  /* 0x00980000e680783b */ /* 0x000fe20000000200 */
[----:B-1----:R-:W-:-:S05]  /*36c0*/  IMAD.IADD R5, R3, 0x1, -R164 ;  /* 0x0000000103057824 */ /* 0x002fca00078e0aa4 */
[----:B-----5:R-:W-:Y:S01]  /*36d0*/  HMMA.16816.F32.BF16 R60, R12, R40, R72 ;  /* 0x000000280c3c723c */ /* 0x020fe20000041848 */
[----:B------:R-:W-:-:S07]  /*36e0*/  IABS R5, R5 ;  /* 0x0000000500057213 */ /* 0x000fce0000000000 */
[C---:B------:R-:W-:Y:S01]  /*36f0*/  HMMA.16816.F32.BF16 R52, R12.reuse, R24, R80 ;  /* 0x000000180c34723c */ /* 0x040fe20000041850 */
[----:B--2---:R-:W-:Y:S01]  /*3700*/  IMAD.MOV.U32 R6, RZ, RZ, R5 ;  /* 0x000000ffff067224 */ /* 0x004fe200078e0005 */
[----:B------:R-:W-:Y:S01]  /*3710*/  IABS R5, R7 ;  /* 0x0000000700057213 */ /* 0x000fe20000000000 */
[----:B------:R-:W-:Y:S02]  /*3720*/  IMAD.IADD R7, R3, 0x1, -R168 ;  /* 0x0000000103077824 */ /* 0x000fe400078e0aa8 */
[----:B------:R1:W-:Y:S03]  /*3730*/  I2F R237, R6 ;  /* 0x0000000600ed7306 */ /* 0x0003e60000201400 */
[C---:B------:R-:W-:Y:S08]  /*3740*/  HMMA.16816.F32.BF16 R64, R12.reuse, R36, R76 ;  /* 0x000000240c40723c */ /* 0x040ff0000004184c */
[----:B------:R-:W-:Y:S01]  /*3750*/  HMMA.16816.F32.BF16 R56, R12, R44, R20 ;  /* 0x0000002c0c38723c */ /* 0x000fe20000041814 */
[----:B------:R-:W-:Y:S01]  /*3760*/  LDSM.16.M88.4 R20, [R230+0x8000] ;  /* 0x00800000e614783b */ /* 0x000fe20000000200 */
[----:B-1----:R-:W-:Y:S01]  /*3770*/  IMAD.MOV.U32 R6, RZ, RZ, R5 ;  /* 0x000000ffff067224 */ /* 0x002fe200078e0005 */
[----:B------:R-:W-:-:S05]  /*3780*/  IABS R5, R7 ;  /* 0x0000000700057213 */ /* 0x000fca0000000000 */
[----:B------:R-:W-:Y:S01]  /*3790*/  HMMA.16816.F32.BF16 R48, R12, R38, R88 ;  /* 0x000000260c30723c */ /* 0x000fe20000041858 */
[----:B------:R1:W-:Y:S01]  /*37a0*/  I2F R228, R6 ;  /* 0x0000000600e47306 */ /* 0x0003e20000201400 */
[----:B------:R-:W2:Y:S01]  /*37b0*/  LDSM.16.M88.4 R88, [R234+0x2000] ;  /* 0x00200000ea58783b */ /* 0x000ea20000000200 */
[----:B------:R-:W-:Y:S01]  /*37c0*/  IMAD.MOV.U32 R7, RZ, RZ, R5 ;  /* 0x000000ffff077224 */ /* 0x000fe200078e0005 */
[----:B------:R-:W-:-:S04]  /*37d0*/  IABS R5, R16 ;  /* 0x0000001000057213 */ /* 0x000fc80000000000 */
[C---:B------:R-:W-:Y:S01]  /*37e0*/  HMMA.16816.F32.BF16 R40, R12.reuse, R42, R92 ;  /* 0x0000002a0c28723c */ /* 0x040fe2000004185c */
[----:B------:R3:W-:Y:S07]  /*37f0*/  I2F R226, R7 ;  /* 0x0000000700e27306 */ /* 0x0007ee0000201400 */
[----:B------:R-:W-:Y:S01]  /*3800*/  HMMA.16816.F32.BF16 R28, R12, R46, R96 ;  /* 0x0000002e0c1c723c */ /* 0x000fe20000041860 */
[----:B-1----:R-:W-:-:S05]  /*3810*/  IADD3 R6, R3, 0x8, RZ ;  /* 0x0000000803067810 */ /* 0x002fca0007ffe0ff */
[----:B------:R-:W-:Y:S02]  /*3820*/  IMAD.IADD R16, R6, 0x1, -R108 ;  /* 0x0000000106107824 */ /* 0x000fe400078e0a6c */
[----:B------:R-:W-:Y:S01]  /*3830*/  HMMA.16816.F32.BF16 R24, R12, R26, R84 ;  /* 0x0000001a0c18723c */ /* 0x000fe20000041854 */
[----:B---3--:R-:W-:Y:S01]  /*3840*/  IMAD.MOV.U32 R7, RZ, RZ, R5 ;  /* 0x000000ffff077224 */ /* 0x008fe200078e0005 */
[C---:B------:R-:W-:Y:S02]  /*3850*/  IADD3 R5, R3.reuse, 0x40, RZ ;  /* 0x0000004003057810 */ /* 0x040fe40007ffe0ff */
[----:B------:R-:W-:Y:S01]  /*3860*/  IABS R16, R16 ;  /* 0x0000001000107213 */ /* 0x000fe20000000000 */
[----:B------:R1:W-:Y:S01]  /*3870*/  I2F R219, R7 ;  /* 0x0000000700db7306 */ /* 0x0003e20000201400 */
[----:B------:R-:W-:Y:S02]  /*3880*/  IADD3 R3, R3, 0x48, RZ ;  /* 0x0000004803037810 */ /* 0x000fe40007ffe0ff */
[----:B------:R-:W-:Y:S01]  /*3890*/  HMMA.16816.F32.BF16 R112, R8, R36, R32 ;  /* 0x000000240870723c */ /* 0x000fe20000041820 */
[----:B------:R-:W-:Y:S01]  /*38a0*/  IMAD.MOV.U32 R12, RZ, RZ, R16 ;  /* 0x000000ffff0c7224 */ /* 0x000fe200078e0010 */
[----:B------:R-:W3:Y:S01]  /*38b0*/  LDSM.16.M88.4 R36, [R230+0x9000] ;  /* 0x00900000e624783b */ /* 0x000ee20000000200 */
[----:B------:R-:W-:-:S02]  /*38c0*/  IMAD.IADD R13, R3, 0x1, -R108 ;  /* 0x00000001030d7824 */ /* 0x000fc400078e0a6c */
[----:B------:R4:W-:Y:S01]  /*38d0*/  I2F R218, R12 ;  /* 0x0000000c00da7306 */ /* 0x0009e20000201400 */
[----:B------:R-:W-:Y:S02]  /*38e0*/  LDSM.16.M88.4 R32, [R230+0x8800] ;  /* 0x00880000e620783b */ /* 0x000fe40000000200 */
[----:B------:R-:W-:Y:S02]  /*38f0*/  HMMA.16816.F32.BF16 R116, R8, R46, R68 ;  /* 0x0000002e0874723c */ /* 0x000fe40000041844 */
[----:B------:R-:W5:Y:S01]  /*3900*/  LDSM.16.M88.4 R8, [R234] ;  /* 0x00000000ea08783b */ /* 0x000f620000000200 */
[----:B-1----:R-:W-:-:S03]  /*3910*/  IADD3 R7, -R108, R5, RZ ;  /* 0x000000056c077210 */ /* 0x002fc60007ffe1ff */
[----:B------:R-:W-:Y:S02]  /*3920*/  LDSM.16.M88.4 R16, [R229] ;  /* 0x00000000e510783b */ /* 0x000fe40000000200 */
[----:B--2---:R-:W-:Y:S01]  /*3930*/  HMMA.16816.F32.BF16 R140, R88, R128, R132 ;  /* 0x00000080588c723c */ /* 0x004fe20000041884 */
[----:B------:R-:W-:-:S05]  /*3940*/  IABS R7, R7 ;  /* 0x0000000700077213 */ /* 0x000fca0000000000 */
[----:B----4-:R-:W-:Y:S01]  /*3950*/  IMAD.MOV.U32 R12, RZ, RZ, R7 ;  /* 0x000000ffff0c7224 */ /* 0x010fe200078e0007 */
[----:B------:R-:W-:Y:S02]  /*3960*/  IABS R7, R13 ;  /* 0x0000000d00077213 */ /* 0x000fe40000000000 */
[----:B------:R-:W-:Y:S01]  /*3970*/  IADD3 R13, -R157, R6, RZ ;  /* 0x000000069d0d7210 */ /* 0x000fe20007ffe1ff */
[----:B------:R1:W-:Y:S02]  /*3980*/  I2F R162, R12 ;  /* 0x0000000c00a27306 */ /* 0x0003e40000201400 */
[----:B-1----:R-:W-:Y:S01]  /*3990*/  IMAD.MOV.U32 R12, RZ, RZ, R7 ;  /* 0x000000ffff0c7224 */ /* 0x002fe200078e0007 */
[----:B------:R-:W-:Y:S01]  /*39a0*/  IABS R7, R13 ;  /* 0x0000000d00077213 */ /* 0x000fe20000000000 */
[----:B------:R-:W-:Y:S01]  /*39b0*/  IMAD.IADD R13, R5, 0x1, -R157 ;  /* 0x00000001050d7824 */ /* 0x000fe200078e0a9d */
[-C--:B---3--:R-:W-:Y:S03]  /*39c0*/  HMMA.16816.F32.BF16 R68, R88, R36.reuse, R124 ;  /* 0x000000245844723c */ /* 0x088fe6000004187c */
[----:B------:R1:W-:Y:S01]  /*39d0*/  I2F R161, R12 ;  /* 0x0000000c00a17306 */ /* 0x0003e20000201400 */
[----:B------:R-:W-:Y:S04]  /*39e0*/  LDSM.16.M88.4 R124, [R229+0x1800] ;  /* 0x00180000e57c783b */ /* 0x000fe80000000200 */
[C---:B-----5:R-:W-:Y:S08]  /*39f0*/  HMMA.16816.F32.BF16 R96, R8.reuse, R36, R56 ;  /* 0x000000240860723c */ /* 0x060ff00000041838 */
[----:B------:R-:W-:Y:S01]  /*3a00*/  HMMA.16816.F32.BF16 R92, R8, R128, R52 ;  /* 0x00000080085c723c */ /* 0x000fe20000041834 */
[----:B-1----:R-:W-:Y:S01]  /*3a10*/  IMAD.MOV.U32 R12, RZ, RZ, R7 ;  /* 0x000000ffff0c7224 */ /* 0x002fe200078e0007 */
[----:B------:R-:W-:-:S02]  /*3a20*/  IABS R7, R13 ;  /* 0x0000000d00077213 */ /* 0x000fc40000000000 */
[----:B------:R-:W-:Y:S01]  /*3a30*/  IADD3 R13, -R157, R3, RZ ;  /* 0x000000039d0d7210 */ /* 0x000fe20007ffe1ff */
[----:B------:R1:W-:Y:S03]  /*3a40*/  I2F R217, R12 ;  /* 0x0000000c00d97306 */ /* 0x0003e60000201400 */
[C---:B------:R-:W-:Y:S08]  /*3a50*/  HMMA.16816.F32.BF16 R80, R8.reuse, R20, R64 ;  /* 0x000000140850723c */ /* 0x040ff00000041840 */
[----:B------:R-:W-:Y:S01]  /*3a60*/  HMMA.16816.F32.BF16 R84, R8, R32, R60 ;  /* 0x000000200854723c */ /* 0x000fe2000004183c */
[----:B-1----:R-:W-:Y:S01]  /*3a70*/  IMAD.MOV.U32 R12, RZ, RZ, R7 ;  /* 0x000000ffff0c7224 */ /* 0x002fe200078e0007 */
[----:B------:R-:W-:Y:S01]  /*3a80*/  IABS R7, R13 ;  /* 0x0000000d00077213 */ /* 0x000fe20000000000 */
[----:B------:R-:W-:-:S05]  /*3a90*/  IMAD.IADD R13, R6, 0x1, -R156 ;  /* 0x00000001060d7824 */ /* 0x000fca00078e0a9c */
[C---:B------:R-:W-:Y:S01]  /*3aa0*/  HMMA.16816.F32.BF16 R48, R8.reuse, R22, R48 ;  /* 0x000000160830723c */ /* 0x040fe20000041830 */
[----:B------:R1:W-:Y:S07]  /*3ab0*/  I2F R216, R12 ;  /* 0x0000000c00d87306 */ /* 0x0003ee0000201400 */
[C---:B------:R-:W-:Y:S01]  /*3ac0*/  HMMA.16816.F32.BF16 R56, R8.reuse, R34, R40 ;  /* 0x000000220838723c */ /* 0x040fe20000041828 */
[----:B------:R-:W2:Y:S07]  /*3ad0*/  LDSM.16.M88.4 R40, [R233+0x2000] ;  /* 0x00200000e928783b */ /* 0x000eae0000000200 */
[----:B------:R-:W-:Y:S01]  /*3ae0*/  HMMA.16816.F32.BF16 R52, R8, R38, R28 ;  /* 0x000000260834723c */ /* 0x000fe2000004181c */
[----:B-1----:R-:W-:Y:S01]  /*3af0*/  IMAD.MOV.U32 R12, RZ, RZ, R7 ;  /* 0x000000ffff0c7224 */ /* 0x002fe200078e0007 */
[----:B------:R-:W-:-:S02]  /*3b00*/  IABS R7, R13 ;  /* 0x0000000d00077213 */ /* 0x000fc40000000000 */
[----:B------:R-:W-:Y:S01]  /*3b10*/  IADD3 R13, -R156, R5, RZ ;  /* 0x000000059c0d7210 */ /* 0x000fe20007ffe1ff */
[----:B------:R1:W-:Y:S03]  /*3b20*/  I2F R214, R12 ;  /* 0x0000000c00d67306 */ /* 0x0003e60000201400 */
[----:B------:R-:W-:Y:S01]  /*3b30*/  HMMA.16816.F32.BF16 R44, R8, R130, R24 ;  /* 0x00000082082c723c */ /* 0x000fe20000041818 */
[----:B------:R-:W3:Y:S07]  /*3b40*/  LDSM.16.M88.4 R24, [R229+0x800] ;  /* 0x00080000e518783b */ /* 0x000eee0000000200 */
[----:B------:R-:W-:Y:S01]  /*3b50*/  HMMA.16816.F32.BF16 R28, R88, R20, R112 ;  /* 0x00000014581c723c */ /* 0x000fe20000041870 */
[----:B-1----:R-:W-:Y:S01]  /*3b60*/  IMAD.MOV.U32 R12, RZ, RZ, R7 ;  /* 0x000000ffff0c7224 */ /* 0x002fe200078e0007 */
[----:B------:R-:W-:-:S06]  /*3b70*/  IABS R7, R13 ;  /* 0x0000000d00077213 */ /* 0x000fcc0000000000 */
[C---:B------:R-:W-:Y:S01]  /*3b80*/  HMMA.16816.F32.BF16 R64, R88.reuse, R22, R100 ;  /* 0x000000165840723c */ /* 0x040fe20000041864 */
[----:B------:R1:W-:Y:S01]  /*3b90*/  I2F R215, R12 ;  /* 0x0000000c00d77306 */ /* 0x0003e20000201400 */
[----:B------:R-:W4:Y:S06]  /*3ba0*/  LDSM.16.M88.4 R20, [R229+0x1000] ;  /* 0x00100000e514783b */ /* 0x000f2c0000000200 */
[C---:B------:R-:W-:Y:S01]  /*3bb0*/  HMMA.16816.F32.BF16 R72, R88.reuse, R32, R120 ;  /* 0x000000205848723c */ /* 0x040fe20000041878 */
[----:B------:R5:W-:Y:S07]  /*3bc0*/  I2F R213, R7 ;  /* 0x0000000700d57306 */ /* 0x000bee0000201400 */
[----:B------:R-:W-:Y:S01]  /*3bd0*/  HMMA.16816.F32.BF16 R76, R88, R34, R104 ;  /* 0x00000022584c723c */ /* 0x000fe20000041868 */
[----:B-1----:R-:W-:Y:S01]  /*3be0*/  IMAD.IADD R12, R3, 0x1, -R156 ;  /* 0x00000001030c7824 */ /* 0x002fe200078e0a9c */
[----:B------:R-:W-:Y:S04]  /*3bf0*/  LDSM.16.M88.4 R32, [R231+0x6000] ;  /* 0x00600000e720783b */ /* 0x000fe80000000200 */
[----:B------:R-:W-:-:S02]  /*3c00*/  IABS R12, R12 ;  /* 0x0000000c000c7213 */ /* 0x000fc40000000000 */
[----:B------:R-:W-:Y:S01]  /*3c10*/  HMMA.16816.F32.BF16 R60, R88, R38, R116 ;  /* 0x00000026583c723c */ /* 0x000fe20000041874 */
[--C-:B-----5:R-:W-:Y:S01]  /*3c20*/  IMAD.IADD R7, R6, 0x1, -R154.reuse ;  /* 0x0000000106077824 */ /* 0x120fe200078e0a9a */
[----:B------:R-:W-:Y:S01]  /*3c30*/  MOV R8, R12 ;  /* 0x0000000c00087202 */ /* 0x000fe20000000f00 */
[----:B------:R-:W-:Y:S01]  /*3c40*/  LDSM.16.M88.4 R36, [R231+0x4000] ;  /* 0x00400000e724783b */ /* 0x000fe20000000200 */
[----:B------:R-:W-:Y:S02]  /*3c50*/  IADD3 R12, -R154, R3, RZ ;  /* 0x000000039a0c7210 */ /* 0x000fe40007ffe1ff */
[----:B------:R1:W-:Y:S01]  /*3c60*/  I2F R210, R8 ;  /* 0x0000000800d27306 */ /* 0x0003e20000201400 */
[----:B------:R-:W-:Y:S01]  /*3c70*/  IABS R7, R7 ;  /* 0x0000000700077213 */ /* 0x000fe20000000000 */
[C---:B--2---:R-:W-:Y:S06]  /*3c80*/  HMMA.16816.F32.BF16 R28, R40.reuse, R16, R28 ;  /* 0x00000010281c723c */ /* 0x044fec000004181c */
[----:B------:R2:W-:Y:S02]  /*3c90*/  I2F R211, R7 ;  /* 0x0000000700d37306 */ /* 0x0005e40000201400 */
[----:B---3--:R-:W-:Y:S01]  /*3ca0*/  HMMA.16816.F32.BF16 R104, R40, R26, R76 ;  /* 0x0000001a2868723c */ /* 0x008fe2000004184c */
[----:B-1----:R-:W-:-:S07]  /*3cb0*/  IMAD.IADD R8, R5, 0x1, -R154 ;  /* 0x0000000105087824 */ /* 0x002fce00078e0a9a */
[----:B----4-:R-:W-:Y:S01]  /*3cc0*/  HMMA.16816.F32.BF16 R116, R40, R22, R60 ;  /* 0x000000162874723c */ /* 0x010fe2000004183c */
[----:B------:R-:W-:Y:S01]  /*3cd0*/  LDSM.16.M88.4 R60, [R230+0xa000] ;  /* 0x00a00000e63c783b */ /* 0x000fe20000000200 */
[----:B------:R-:W-:-:S03]  /*3ce0*/  IABS R2, R8 ;  /* 0x0000000800027213 */ /* 0x000fc60000000000 */
[----:B------:R-:W1:Y:S02]  /*3cf0*/  LDSM.16.M88.4 R8, [R233] ;  /* 0x00000000e908783b */ /* 0x000e640000000200 */
[----:B--2---:R-:W-:Y:S01]  /*3d00*/  IMAD.MOV.U32 R7, RZ, RZ, R2 ;  /* 0x000000ffff077224 */ /* 0x004fe200078e0002 */
[----:B------:R-:W-:Y:S01]  /*3d10*/  IABS R2, R12 ;  /* 0x0000000c00027213 */ /* 0x000fe20000000000 */
[----:B------:R-:W-:Y:S02]  /*3d20*/  IMAD.IADD R12, R6, 0x1, -R152 ;  /* 0x00000001060c7824 */ /* 0x000fe400078e0a98 */
[----:B------:R2:W-:Y:S02]  /*3d30*/  I2F R209, R7 ;  /* 0x0000000700d17306 */ /* 0x0005e40000201400 */
[----:B--2---:R-:W-:Y:S01]  /*3d40*/  IMAD.MOV.U32 R7, RZ, RZ, R2 ;  /* 0x000000ffff077224 */ /* 0x004fe200078e0002 */
[----:B------:R-:W-:Y:S02]  /*3d50*/  IABS R2, R12 ;  /* 0x0000000c00027213 */ /* 0x000fe40000000000 */
[----:B------:R-:W-:-:S03]  /*3d60*/  IADD3 R12, -R152, R5, RZ ;  /* 0x00000005980c7210 */ /* 0x000fc60007ffe1ff */
[----:B------:R2:W-:Y:S01]  /*3d70*/  I2F R208, R7 ;  /* 0x0000000700d07306 */ /* 0x0005e20000201400 */
[----:B-1----:R-:W-:Y:S01]  /*3d80*/  HMMA.16816.F32.BF16 R80, R8, R16, R80 ;  /* 0x000000100850723c */ /* 0x002fe20000041850 */
[----:B--2---:R-:W-:Y:S01]  /*3d90*/  IMAD.MOV.U32 R7, RZ, RZ, R2 ;  /* 0x000000ffff077224 */ /* 0x004fe200078e0002 */
[----:B------:R-:W-:Y:S01]  /*3da0*/  IABS R2, R12 ;  /* 0x0000000c00027213 */ /* 0x000fe20000000000 */
[----:B------:R-:W-:-:S04]  /*3db0*/  IMAD.IADD R12, R3, 0x1, -R152 ;  /* 0x00000001030c7824 */ /* 0x000fc800078e0a98 */
[----:B------:R1:W-:Y:S01]  /*3dc0*/  I2F R207, R7 ;  /* 0x0000000700cf7306 */ /* 0x0003e20000201400 */
[C---:B------:R-:W-:Y:S08]  /*3dd0*/  HMMA.16816.F32.BF16 R100, R8.reuse, R18, R48 ;  /* 0x000000120864723c */ /* 0x040ff00000041830 */
[----:B------:R-:W-:Y:S01]  /*3de0*/  HMMA.16816.F32.BF16 R84, R8, R24, R84 ;  /* 0x000000180854723c */ /* 0x000fe20000041854 */
[----:B-1----:R-:W-:Y:S01]  /*3df0*/  IMAD.MOV.U32 R7, RZ, RZ, R2 ;  /* 0x000000ffff077224 */ /* 0x002fe200078e0002 */
[----:B------:R-:W-:-:S06]  /*3e00*/  IABS R2, R12 ;  /* 0x0000000c00027213 */ /* 0x000fcc0000000000 */
[C---:B------:R-:W-:Y:S01]  /*3e10*/  HMMA.16816.F32.BF16 R112, R8.reuse, R26, R56 ;  /* 0x0000001a0870723c */ /* 0x040fe20000041838 */
[----:B------:R-:W-:Y:S01]  /*3e20*/  IADD3 R12, -R149, R6, RZ ;  /* 0x00000006950c7210 */ /* 0x000fe20007ffe1ff */
[----:B------:R1:W-:Y:S01]  /*3e30*/  I2F R205, R7 ;  /* 0x0000000700cd7306 */ /* 0x0003e20000201400 */
[----:B------:R-:W2:Y:S05]  /*3e40*/  LDSM.16.M88.4 R56, [R224+0xa800] ;  /* 0x00a80000e038783b */ /* 0x000eaa0000000200 */
[C---:B------:R-:W-:Y:S08]  /*3e50*/  HMMA.16816.F32.BF16 R120, R8.reuse, R20, R96 ;  /* 0x000000140878723c */ /* 0x040ff00000041860 */
[----:B------:R-:W-:Y:S01]  /*3e60*/  HMMA.16816.F32.BF16 R132, R8, R22, R52 ;  /* 0x000000160884723c */ /* 0x000fe20000041834 */
[----:B-1----:R-:W-:Y:S01]  /*3e70*/  IMAD.MOV.U32 R7, RZ, RZ, R2 ;  /* 0x000000ffff077224 */ /* 0x002fe200078e0002 */
[----:B------:R-:W-:Y:S01]  /*3e80*/  IABS R2, R12 ;  /* 0x0000000c00027213 */ /* 0x000fe20000000000 */
[----:B------:R-:W-:-:S02]  /*3e90*/  IMAD.IADD R12, R5, 0x1, -R149 ;  /* 0x00000001050c7824 */ /* 0x000fc400078e0a95 */
[----:B------:R1:W-:Y:S03]  /*3ea0*/  I2F R204, R7 ;  /* 0x0000000700cc7306 */ /* 0x0003e60000201400 */
[C---:B------:R-:W-:Y:S08]  /*3eb0*/  HMMA.16816.F32.BF16 R136, R8.reuse, R124, R92 ;  /* 0x0000007c0888723c */ /* 0x040ff0000004185c */
[----:B------:R-:W-:Y:S01]  /*3ec0*/  HMMA.16816.F32.BF16 R144, R8, R126, R44 ;  /* 0x0000007e0890723c */ /* 0x000fe2000004182c */
[----:B------:R-:W-:Y:S01]  /*3ed0*/  LDSM.16.M88.4 R44, [R235+0x2000] ;  /* 0x00200000eb2c783b */ /* 0x000fe20000000200 */
[----:B-1----:R-:W-:Y:S01]  /*3ee0*/  IMAD.MOV.U32 R7, RZ, RZ, R2 ;  /* 0x000000ffff077224 */ /* 0x002fe200078e0002 */
[----:B------:R-:W-:-:S05]  /*3ef0*/  IABS R2, R12 ;  /* 0x0000000c00027213 */ /* 0x000fca0000000000 */
[C---:B------:R-:W-:Y:S01]  /*3f00*/  HMMA.16816.F32.BF16 R96, R40.reuse, R20, R68 ;  /* 0x000000142860723c */ /* 0x040fe20000041844 */
[----:B------:R-:W-:Y:S01]  /*3f10*/  IADD3 R12, -R149, R3, RZ ;  /* 0x00000003950c7210 */ /* 0x000fe20007ffe1ff */
[----:B------:R1:W-:Y:S01]  /*3f20*/  I2F R203, R7 ;  /* 0x0000000700cb7306 */ /* 0x0003e20000201400 */
[----:B------:R-:W-:Y:S05]  /*3f30*/  LDSM.16.M88.4 R20, [R234+0x4000] ;  /* 0x00400000ea14783b */ /* 0x000fea0000000200 */
[C---:B------:R-:W-:Y:S08]  /*3f40*/  HMMA.16816.F32.BF16 R48, R40.reuse, R18, R64 ;  /* 0x000000122830723c */ /* 0x040ff00000041840 */
[----:B------:R-:W-:Y:S01]  /*3f50*/  HMMA.16816.F32.BF16 R64, R40, R24, R72 ;  /* 0x000000182840723c */ /* 0x000fe20000041848 */
[----:B------:R-:W-:Y:S01]  /*3f60*/  LDSM.16.M88.4 R24, [R232+0x6000] ;  /* 0x00600000e818783b */ /* 0x000fe20000000200 */
[----:B-1----:R-:W-:Y:S01]  /*3f70*/  IMAD.MOV.U32 R7, RZ, RZ, R2 ;  /* 0x000000ffff077224 */ /* 0x002fe200078e0002 */
[----:B------:R-:W-:Y:S01]  /*3f80*/  IABS R2, R12 ;  /* 0x0000000c00027213 */ /* 0x000fe20000000000 */
[----:B------:R-:W-:-:S02]  /*3f90*/  IMAD.IADD R12, R6, 0x1, -R148 ;  /* 0x00000001060c7824 */ /* 0x000fc400078e0a94 */
[----:B------:R1:W-:Y:S02]  /*3fa0*/  I2F R201, R7 ;  /* 0x0000000700c97306 */ /* 0x0003e40000201400 */
[----:B--2---:R-:W-:Y:S08]  /*3fb0*/  HMMA.16816.F32.BF16 R92, R36, R56, R84 ;  /* 0x00000038245c723c */ /* 0x004ff00000041854 */
[----:B------:R-:W-:Y:S01]  /*3fc0*/  HMMA.16816.F32.BF16 R104, R32, R58, R104 ;  /* 0x0000003a2068723c */ /* 0x000fe20000041868 */
[----:B-1----:R-:W-:Y:S01]  /*3fd0*/  IMAD.MOV.U32 R7, RZ, RZ, R2 ;  /* 0x000000ffff077224 */ /* 0x002fe200078e0002 */
[----:B------:R-:W-:-:S06]  /*3fe0*/  IABS R2, R12 ;  /* 0x0000000c00027213 */ /* 0x000fcc0000000000 */
[----:B------:R-:W-:Y:S01]  /*3ff0*/  HMMA.16816.F32.BF16 R84, R32, R56, R64 ;  /* 0x000000382054723c */ /* 0x000fe20000041840 */
[----:B------:R-:W-:Y:S01]  /*4000*/  IADD3 R12, -R148, R5, RZ ;  /* 0x00000005940c7210 */ /* 0x000fe20007ffe1ff */
[----:B------:R1:W-:Y:S02]  /*4010*/  I2F R199, R7 ;  /* 0x0000000700c77306 */ /* 0x0003e40000201400 */
[----:B-1----:R-:W-:Y:S01]  /*4020*/  IMAD.MOV.U32 R7, RZ, RZ, R2 ;  /* 0x000000ffff077224 */ /* 0x002fe200078e0002 */
[----:B------:R-:W-:Y:S01]  /*4030*/  IABS R2, R12 ;  /* 0x0000000c00027213 */ /* 0x000fe20000000000 */
[----:B------:R-:W-:-:S04]  /*4040*/  IMAD.IADD R12, R3, 0x1, -R148 ;  /* 0x00000001030c7824 */ /* 0x000fc800078e0a94 */
[----:B------:R1:W-:Y:S02]  /*4050*/  I2F R200, R7 ;  /* 0x0000000700c87306 */ /* 0x0003e40000201400 */
[----:B-1----:R-:W-:Y:S01]  /*4060*/  IMAD.MOV.U32 R7, RZ, RZ, R2 ;  /* 0x000000ffff077224 */ /* 0x002fe200078e0002 */
[----:B------:R-:W-:Y:S02]  /*4070*/  IABS R2, R12 ;  /* 0x0000000c00027213 */ /* 0x000fe40000000000 */
[----:B------:R-:W-:-:S03]  /*4080*/  IADD3 R12, -R150, R6, RZ ;  /* 0x00000006960c7210 */ /* 0x000fc60007ffe1ff */
[----:B------:R1:W-:Y:S02]  /*4090*/  I2F R198, R7 ;  /* 0x0000000700c67306 */ /* 0x0003e40000201400 */
        /* <DEDUP_REMOVED lines=8> */
[----:B------:R3:W-:Y:S01]  /*4120*/  I2F R194, R2 ;  /* 0x0000000200c27306 */ /* 0x0007e20000201400 */
[----:B--2---:R-:W-:-:S04]  /*4130*/  IADD3 R7, -R150, R3, RZ ;  /* 0x0000000396077210 */ /* 0x004fc80007ffe1ff */
[----:B------:R-:W-:Y:S01]  /*4140*/  IABS R7, R7 ;  /* 0x0000000700077213 */ /* 0x000fe20000000000 */
[----:B---3--:R-:W-:-:S03]  /*4150*/  IMAD.IADD R2, R6, 0x1, -R153 ;  /* 0x0000000106027824 */ /* 0x008fc600078e0a99 */
[----:B------:R2:W-:Y:S02]  /*4160*/  I2F R193, R7 ;  /* 0x0000000700c17306 */ /* 0x0005e40000201400 */
[----:B------:R-:W-:-:S05]  /*4170*/  IABS R2, R2 ;  /* 0x0000000200027213 */ /* 0x000fca0000000000 */
[----:B------:R-:W-:-:S04]  /*4180*/  IMAD.MOV.U32 R8, RZ, RZ, R2 ;  /* 0x000000ffff087224 */ /* 0x000fc800078e0002 */
[----:B------:R3:W-:Y:S01]  /*4190*/  I2F R191, R8 ;  /* 0x0000000800bf7306 */ /* 0x0007e20000201400 */
[----:B-1----:R-:W-:Y:S01]  /*41a0*/  HMMA.16816.F32.BF16 R68, R32, R12, R28 ;  /* 0x0000000c2044723c */ /* 0x002fe2000004181c */
[----:B------:R-:W1:Y:S01]  /*41b0*/  LDSM.16.M88.4 R28, [R232+0x4000] ;  /* 0x00400000e81c783b */ /* 0x000e620000000200 */
[----:B--2---:R-:W-:-:S05]  /*41c0*/  IMAD.IADD R7, R5, 0x1, -R153 ;  /* 0x0000000105077824 */ /* 0x004fca00078e0a99 */
[----:B------:R-:W-:Y:S01]  /*41d0*/  IABS R2, R7 ;  /* 0x0000000700027213 */ /* 0x000fe20000000000 */
[----:B------:R-:W-:Y:S01]  /*41e0*/  HMMA.16816.F32.BF16 R16, R36, R12, R80 ;  /* 0x0000000c2410723c */ /* 0x000fe20000041850 */
[----:B------:R-:W-:-:S03]  /*41f0*/  IADD3 R7, -R153, R3, RZ ;  /* 0x0000000399077210 */ /* 0x000fc60007ffe1ff */
[----:B---3--:R-:W-:Y:S01]  /*4200*/  IMAD.MOV.U32 R8, RZ, RZ, R2 ;  /* 0x000000ffff087224 */ /* 0x008fe200078e0002 */
[----:B------:R-:W-:-:S03]  /*4210*/  IABS R2, R7 ;  /* 0x0000000700027213 */ /* 0x000fc60000000000 */
[----:B------:R-:W-:Y:S01]  /*4220*/  HMMA.16816.F32.BF16 R72, R32, R14, R48 ;  /* 0x0000000e2048723c */ /* 0x000fe20000041830 */
[----:B------:R-:W-:Y:S01]  /*4230*/  LDSM.16.M88.4 R48, [R229+0x2000] ;  /* 0x00200000e530783b */ /* 0x000fe20000000200 */
[----:B------:R2:W-:Y:S01]  /*4240*/  I2F R183, R8 ;  /* 0x0000000800b77306 */ /* 0x0005e20000201400 */
[----:B------:R-:W-:-:S05]  /*4250*/  IMAD.MOV.U32 R7, RZ, RZ, R2 ;  /* 0x000000ffff077224 */ /* 0x000fca00078e0002 */
[----:B------:R-:W-:Y:S01]  /*4260*/  HMMA.16816.F32.BF16 R80, R36, R14, R100 ;  /* 0x0000000e2450723c */ /* 0x000fe20000041864 */
[----:B------:R-:W-:Y:S01]  /*4270*/  LDSM.16.M88.4 R12, [R233+0x4000] ;  /* 0x00400000e90c783b */ /* 0x000fe20000000200 */
[----:B------:R3:W-:Y:S06]  /*4280*/  I2F R182, R7 ;  /* 0x0000000700b67306 */ /* 0x0007ec0000201400 */
[----:B------:R-:W-:Y:S01]  /*4290*/  HMMA.16816.F32.BF16 R68, R24, R44, R68 ;  /* 0x0000002c1844723c */ /* 0x000fe20000041844 */
[----:B--2---:R-:W-:-:S05]  /*42a0*/  IMAD.IADD R8, R6, 0x1, -R155 ;  /* 0x0000000106087824 */ /* 0x004fca00078e0a9b */
[----:B------:R-:W-:Y:S02]  /*42b0*/  IABS R2, R8 ;  /* 0x0000000800027213 */ /* 0x000fe40000000000 */
[----:B-1----:R-:W-:Y:S01]  /*42c0*/  HMMA.16816.F32.BF16 R52, R28, R44, R16 ;  /* 0x0000002c1c34723c */ /* 0x002fe20000041810 */
[----:B------:R-:W-:Y:S01]  /*42d0*/  IADD3 R8, -R155, R5, RZ ;  /* 0x000000059b087210 */ /* 0x000fe20007ffe1ff */
[----:B------:R-:W1:Y:S01]  /*42e0*/  LDSM.16.M88.4 R16, [R234+0x6000] ;  /* 0x00600000ea10783b */ /* 0x000e620000000200 */
[----:B---3--:R-:W-:Y:S02]  /*42f0*/  IMAD.MOV.U32 R7, RZ, RZ, R2 ;  /* 0x000000ffff077224 */ /* 0x008fe400078e0002 */
[----:B------:R-:W-:Y:S01]  /*4300*/  IABS R2, R8 ;  /* 0x0000000800027213 */ /* 0x000fe20000000000 */
[----:B------:R-:W-:Y:S01]  /*4310*/  IMAD.IADD R8, R3, 0x1, -R155 ;  /* 0x0000000103087824 */ /* 0x000fe200078e0a9b */
[----:B------:R2:W-:Y:S01]  /*4320*/  I2F R188, R7 ;  /* 0x0000000700bc7306 */ /* 0x0005e20000201400 */
[-C--:B------:R-:W-:Y:S08]  /*4330*/  HMMA.16816.F32.BF16 R76, R24, R46.reuse, R72 ;  /* 0x0000002e184c723c */ /* 0x080ff00000041848 */
[----:B------:R-:W-:Y:S01]  /*4340*/  HMMA.16816.F32.BF16 R72, R28, R46, R80 ;  /* 0x0000002e1c48723c */ /* 0x000fe20000041850 */
[----:B------:R-:W-:Y:S01]  /*4350*/  LDSM.16.M88.4 R44, [R235+0x2800] ;  /* 0x00280000eb2c783b */ /* 0x000fe20000000200 */
[----:B--2---:R-:W-:Y:S01]  /*4360*/  IMAD.MOV.U32 R7, RZ, RZ, R2 ;  /* 0x000000ffff077224 */ /* 0x004fe200078e0002 */
[----:B------:R-:W-:-:S05]  /*4370*/  IABS R2, R8 ;  /* 0x0000000800027213 */ /* 0x000fca0000000000 */
[----:B------:R-:W-:Y:S01]  /*4380*/  HMMA.16816.F32.BF16 R64, R20, R60, R52 ;  /* 0x0000003c1440723c */ /* 0x000fe20000041834 */
[----:B------:R-:W-:Y:S01]  /*4390*/  IADD3 R8, -R163, R6, RZ ;  /* 0x00000006a3087210 */ /* 0x000fe20007ffe1ff */
[----:B------:R2:W-:Y:S06]  /*43a0*/  I2F R187, R7 ;  /* 0x0000000700bb7306 */ /* 0x0005ec0000201400 */
[----:B------:R-:W-:Y:S01]  /*43b0*/  HMMA.16816.F32.BF16 R100, R36, R58, R112 ;  /* 0x0000003a2464723c */ /* 0x000fe20000041870 */
[----:B------:R-:W-:Y:S07]  /*43c0*/  LDSM.16.M88.4 R56, [R230+0xa800] ;  /* 0x00a80000e638783b */ /* 0x000fee0000000200 */
[----:B-1----:R-:W-:Y:S01]  /*43d0*/  HMMA.16816.F32.BF16 R52, R16, R60, R68 ;  /* 0x0000003c1034723c */ /* 0x002fe20000041844 */
[----:B--2---:R-:W-:Y:S01]  /*43e0*/  IMAD.MOV.U32 R7, RZ, RZ, R2 ;  /* 0x000000ffff077224 */ /* 0x004fe200078e0002 */
[----:B------:R-:W-:-:S02]  /*43f0*/  IABS R2, R8 ;  /* 0x0000000800027213 */ /* 0x000fc40000000000 */
[----:B------:R-:W-:Y:S01]  /*4400*/  IADD3 R8, -R165, R6, RZ ;  /* 0x00000006a5087210 */ /* 0x000fe20007ffe1ff */
[----:B------:R1:W-:Y:S03]  /*4410*/  I2F R186, R7 ;  /* 0x0000000700ba7306 */ /* 0x0003e60000201400 */
[----:B------:R-:W-:Y:S01]  /*4420*/  HMMA.16816.F32.BF16 R80, R12, R48, R64 ;  /* 0x000000300c50723c */ /* 0x000fe20000041840 */
[----:B------:R-:W2:Y:S04]  /*4430*/  LDSM.16.M88.4 R64, [R224+0xb000] ;  /* 0x00b00000e040783b */ /* 0x000ea80000000200 */
[----:B------:R3:W-:Y:S01]  /*4440*/  I2F R185, R2 ;  /* 0x0000000200b97306 */ /* 0x0007e20000201400 */
[----:B-1----:R-:W-:-:S05]  /*4450*/  IMAD.IADD R7, R5, 0x1, -R163 ;  /* 0x0000000105077824 */ /* 0x002fca00078e0aa3 */
[----:B------:R-:W-:Y:S01]  /*4460*/  IABS R7, R7 ;  /* 0x0000000700077213 */ /* 0x000fe20000000000 */
[----:B---3--:R-:W-:-:S03]  /*4470*/  IMAD.IADD R2, R3, 0x1, -R163 ;  /* 0x0000000103027824 */ /* 0x008fc600078e0aa3 */
[----:B------:R1:W-:Y:S02]  /*4480*/  I2F R184, R7 ;  /* 0x0000000700b87306 */ /* 0x0003e40000201400 */
[----:B------:R-:W-:-:S05]  /*4490*/  IABS R2, R2 ;  /* 0x0000000200027213 */ /* 0x000fca0000000000 */
[----:B-1----:R-:W-:Y:S01]  /*44a0*/  IMAD.MOV.U32 R7, RZ, RZ, R2 ;  /* 0x000000ffff077224 */ /* 0x002fe200078e0002 */
[----:B------:R-:W-:Y:S01]  /*44b0*/  IABS R2, R8 ;  /* 0x0000000800027213 */ /* 0x000fe20000000000 */
[--C-:B------:R-:W-:Y:S01]  /*44c0*/  IMAD.IADD R8, R5, 0x1, -R165.reuse ;  /* 0x0000000105087824 */ /* 0x100fe200078e0aa5 */
[----:B--2---:R-:W-:Y:S01]  /*44d0*/  HMMA.16816.F32.BF16 R96, R32, R64, R96 ;  /* 0x000000402060723c */ /* 0x004fe20000041860 */
[----:B------:R1:W-:Y:S02]  /*44e0*/  I2F R178, R7 ;  /* 0x0000000700b27306 */ /* 0x0003e40000201400 */
[----:B-1----:R-:W-:Y:S02]  /*44f0*/  MOV R7, R2 ;  /* 0x0000000200077202 */ /* 0x002fe40000000f00 */
[----:B------:R-:W-:Y:S01]  /*4500*/  IABS R2, R8 ;  /* 0x0000000800027213 */ /* 0x000fe20000000000 */
[----:B------:R-:W-:-:S03]  /*4510*/  IMAD.IADD R8, R3, 0x1, -R165 ;  /* 0x0000000103087824 */ /* 0x000fc600078e0aa5 */
        /* <DEDUP_REMOVED lines=18> */
[----:B------:R-:W-:Y:S02]  /*4640*/  IABS R2, R8 ;  /* 0x0000000800027213 */ /* 0x000fe40000000000 */
[----:B------:R-:W1:Y:S03]  /*4650*/  LDSM.16.M88.4 R8, [R233+0x6000] ;  /* 0x00600000e908783b */ /* 0x000e660000000200 */
[----:B------:R2:W-:Y:S08]  /*4660*/  I2F R172, R7 ;  /* 0x0000000700ac7306 */ /* 0x0005f00000201400 */
[----:B------:R3:W-:Y:S01]  /*4670*/  I2F R171, R2 ;  /* 0x0000000200ab7306 */ /* 0x0007e20000201400 */
[----:B--2---:R-:W-:-:S05]  /*4680*/  IMAD.IADD R7, R6, 0x1, -R168 ;  /* 0x0000000106077824 */ /* 0x004fca00078e0aa8 */
[----:B------:R-:W-:Y:S02]  /*4690*/  IABS R7, R7 ;  /* 0x0000000700077213 */ /* 0x000fe40000000000 */
[----:B---3--:R-:W-:-:S03]  /*46a0*/  IADD3 R2, -R169, R6, RZ ;  /* 0x00000006a9027210 */ /* 0x008fc60007ffe1ff */
[----:B------:R-:W-:Y:S01]  /*46b0*/  IMAD.MOV.U32 R6, RZ, RZ, R7 ;  /* 0x000000ffff067224 */ /* 0x000fe200078e0007 */
[----:B------:R-:W-:Y:S01]  /*46c0*/  IABS R2, R2 ;  /* 0x0000000200027213 */ /* 0x000fe20000000000 */
[----:B------:R-:W-:Y:S02]  /*46d0*/  IMAD.IADD R7, R5, 0x1, -R167 ;  /* 0x0000000105077824 */ /* 0x000fe400078e0aa7 */
[----:B------:R2:W-:Y:S01]  /*46e0*/  I2F R170, R6 ;  /* 0x0000000600aa7306 */ /* 0x0005e20000201400 */
[----:B-1----:R-:W-:Y:S01]  /*46f0*/  HMMA.16816.F32.BF16 R68, R8, R48, R52 ;  /* 0x000000300844723c */ /* 0x002fe20000041834 */
[----:B--2---:R-:W-:-:S07]  /*4700*/  MOV R6, R2 ;  /* 0x0000000200067202 */ /* 0x004fce0000000f00 */
[-C--:B------:R-:W-:Y:S01]  /*4710*/  HMMA.16816.F32.BF16 R52, R20, R62.reuse, R72 ;  /* 0x0000003e1434723c */ /* 0x080fe20000041848 */
[----:B------:R-:W-:Y:S01]  /*4720*/  IABS R2, R7 ;  /* 0x0000000700027213 */ /* 0x000fe20000000000 */
[----:B------:R1:W-:Y:S06]  /*4730*/  I2F R166, R6 ;  /* 0x0000000600a67306 */ /* 0x0003ec0000201400 */
[----:B------:R-:W-:Y:S02]  /*4740*/  HMMA.16816.F32.BF16 R60, R16, R62, R76 ;  /* 0x0000003e103c723c */ /* 0x000fe4000004184c */
[----:B------:R2:W-:Y:S06]  /*4750*/  I2F R151, R2 ;  /* 0x0000000200977306 */ /* 0x0005ec0000201400 */
[----:B------:R-:W-:Y:S01]  /*4760*/  HMMA.16816.F32.BF16 R72, R28, R44, R92 ;  /* 0x0000002c1c48723c */ /* 0x000fe2000004185c */
[----:B-1----:R-:W-:-:S02]  /*4770*/  IMAD.IADD R6, R5, 0x1, -R168 ;  /* 0x0000000105067824 */ /* 0x002fc400078e0aa8 */
[----:B------:R-:W-:-:S03]  /*4780*/  IMAD.IADD R5, R5, 0x1, -R169 ;  /* 0x0000000105057824 */ /* 0x000fc600078e0aa9 */
[----:B------:R-:W-:Y:S02]  /*4790*/  IABS R6, R6 ;  /* 0x0000000600067213 */ /* 0x000fe40000000000 */
[----:B------:R-:W-:Y:S01]  /*47a0*/  HMMA.16816.F32.BF16 R76, R24, R44, R84 ;  /* 0x0000002c184c723c */ /* 0x000fe20000041854 */
[----:B------:R-:W-:Y:S02]  /*47b0*/  IABS R5, R5 ;  /* 0x0000000500057213 */ /* 0x000fe40000000000 */
[----:B--2---:R-:W-:Y:S02]  /*47c0*/  MOV R2, R6 ;  /* 0x0000000600027202 */ /* 0x004fe40000000f00 */
[----:B------:R1:W-:Y:S03]  /*47d0*/  I2F R128, R5 ;  /* 0x0000000500807306 */ /* 0x0003e60000201400 */
[----:B------:R-:W-:Y:S01]  /*47e0*/  HMMA.16816.F32.BF16 R84, R8, R50, R60 ;  /* 0x000000320854723c */ /* 0x000fe2000004183c */
[----:B------:R-:W2:Y:S04]  /*47f0*/  LDSM.16.M88.4 R60, [R235+0x3000] ;  /* 0x00300000eb3c783b */ /* 0x000ea80000000200 */
[----:B------:R3:W-:Y:S03]  /*4800*/  I2F R129, R2 ;  /* 0x0000000200817306 */ /* 0x0007e60000201400 */
[----:B------:R-:W-:Y:S01]  /*4810*/  HMMA.16816.F32.BF16 R72, R20, R56, R72 ;  /* 0x000000381448723c */ /* 0x000fe20000041848 */
[----:B-1----:R-:W-:-:S07]  /*4820*/  IMAD.IADD R5, R3, 0x1, -R168 ;  /* 0x0000000103057824 */ /* 0x002fce00078e0aa8 */
[----:B------:R-:W-:Y:S01]  /*4830*/  HMMA.16816.F32.BF16 R92, R36, R64, R120 ;  /* 0x00000040245c723c */ /* 0x000fe20000041878 */
[----:B------:R-:W-:Y:S01]  /*4840*/  IABS R5, R5 ;  /* 0x0000000500057213 */ /* 0x000fe20000000000 */
[----:B---3--:R-:W-:-:S05]  /*4850*/  IMAD.IADD R2, R3, 0x1, -R167 ;  /* 0x0000000103027824 */ /* 0x008fca00078e0aa7 */
[----:B------:R-:W-:-:S04]  /*4860*/  IABS R2, R2 ;  /* 0x0000000200027213 */ /* 0x000fc80000000000 */
[----:B------:R1:W-:Y:S01]  /*4870*/  I2F R111, R2 ;  /* 0x00000002006f7306 */ /* 0x0003e20000201400 */
[----:B--2---:R-:W-:Y:S01]  /*4880*/  HMMA.16816.F32.BF16 R96, R24, R60, R96 ;  /* 0x0000003c1860723c */ /* 0x004fe20000041860 */
[----:B-1----:R-:W-:Y:S01]  /*4890*/  IADD3 R2, -R169, R3, RZ ;  /* 0x00000003a9027210 */ /* 0x002fe20007ffe1ff */
[----:B------:R-:W-:-:S10]  /*48a0*/  IMAD.MOV.U32 R3, RZ, RZ, R5 ;  /* 0x000000ffff037224 */ /* 0x000fd400078e0005 */
[----:B------:R-:W-:Y:S01]  /*48b0*/  HMMA.16816.F32.BF16 R92, R28, R60, R92 ;  /* 0x0000003c1c5c723c */ /* 0x000fe2000004185c */
[----:B------:R-:W-:Y:S01]  /*48c0*/  IABS R2, R2 ;  /* 0x0000000200027213 */ /* 0x000fe20000000000 */
[----:B------:R-:W-:Y:S08]  /*48d0*/  I2F R110, R3 ;  /* 0x00000003006e7306 */ /* 0x000ff00000201400 */
[----:B------:R1:W-:Y:S02]  /*48e0*/  I2F R109, R2 ;  /* 0x00000002006d7306 */ /* 0x0003e40000201400 */
[----:B-1----:R-:W-:-:S06]  /*48f0*/  FMUL.FTZ R2, R80, c[0x0][0x2ec] ;  /* 0x0000bb0050027a20 */ /* 0x002fcc0000410000 */
[----:B------:R1:W2:Y:S02]  /*4900*/  MUFU.TANH R6, R2 ;  /* 0x0000000200067308 */ /* 0x0002a40000002400 */
[----:B-1----:R-:W-:Y:S02]  /*4910*/  FMUL.FTZ R2, R81, c[0x0][0x2ec] ;  /* 0x0000bb0051027a20 */ /* 0x002fe40000410000 */
[----:B--2---:R-:W-:-:S04]  /*4920*/  FFMA.FTZ R6, R225, -UR4, R6 ;  /* 0x80000004e1067c23 */ /* 0x004fc80008010006 */
[----:B------:R1:W-:Y:S02]  /*4930*/  MUFU.TANH R212, R2 ;  /* 0x0000000200d47308 */ /* 0x0003e40000002400 */
[----:B-1----:R-:W-:-:S06]  /*4940*/  FMUL.FTZ R2, R82, c[0x0][0x2ec] ;  /* 0x0000bb0052027a20 */ /* 0x002fcc0000410000 */
[----:B------:R1:W2:Y:S02]  /*4950*/  MUFU.TANH R5, R2 ;  /* 0x0000000200057308 */ /* 0x0002a40000002400 */
[----:B-1----:R-:W-:Y:S02]  /*4960*/  FMUL.FTZ R2, R83, c[0x0][0x2ec] ;  /* 0x0000bb0053027a20 */ /* 0x002fe40000410000 */
[----:B------:R-:W-:Y:S01]  /*4970*/  HMMA.16816.F32.BF16 R80, R12, R50, R52 ;  /* 0x000000320c50723c */ /* 0x000fe20000041834 */
[----:B------:R-:W1:Y:S03]  /*4980*/  LDSM.16.M88.4 R48, [R229+0x2800] ;  /* 0x00280000e530783b */ /* 0x000e660000000200 */
[----:B------:R3:W-:Y:S01]  /*4990*/  MUFU.TANH R206, R2 ;  /* 0x0000000200ce7308 */ /* 0x0007e20000002400 */
[----:B--2---:R-:W-:-:S03]  /*49a0*/  FFMA.FTZ R5, R218, -UR4, R5 ;  /* 0x80000004da057c23 */ /* 0x004fc60008010005 */
[----:B------:R-:W-:Y:S01]  /*49b0*/  HMMA.16816.F32.BF16 R52, R16, R56, R76 ;  /* 0x000000381034723c */ /* 0x000fe2000004184c */
[----:B---3--:R-:W-:-:S04]  /*49c0*/  FMUL.FTZ R2, R68, c[0x0][0x2ec] ;  /* 0x0000bb0044027a20 */ /* 0x008fc80000410000 */
[----:B------:R2:W3:Y:S02]  /*49d0*/  MUFU.TANH R3, R2 ;  /* 0x0000000200037308 */ /* 0x0004e40000002400 */
[----:B--2---:R-:W-:Y:S02]  /*49e0*/  FMUL.FTZ R2, R69, c[0x0][0x2ec] ;  /* 0x0000bb0045027a20 */ /* 0x004fe40000410000 */
[----:B---3--:R-:W-:Y:S01]  /*49f0*/  FFMA.FTZ R3, R162, -UR4, R3 ;  /* 0x80000004a2037c23 */ /* 0x008fe20008010003 */
[----:B-1----:R-:W-:Y:S03]  /*4a00*/  HMMA.16816.F32.BF16 R76, R12, R48, R72 ;  /* 0x000000300c4c723c */ /* 0x002fe60000041848 */
[----:B------:R1:W2:Y:S01]  /*4a10*/  MUFU.TANH R160, R2 ;  /* 0x0000000200a07308 */ /* 0x0002a20000002400 */
[----:B------:R-:W-:Y:S01]  /*4a20*/  FSEL R162, R5, -INF , !P2 ;  /* 0xff80000005a27808 */ /* 0x000fe20005000000 */
[----:B------:R-:W-:-:S03]  /*4a30*/  FFMA.FTZ R5, R217, -UR4, R206 ;  /* 0x80000004d9057c23 */ /* 0x000fc600080100ce */
[----:B------:R-:W-:Y:S01]  /*4a40*/  HMMA.16816.F32.BF16 R72, R24, R46, R104 ;  /* 0x0000002e1848723c */ /* 0x000fe20000041868 */
[----:B-1----:R-:W-:-:S04]  /*4a50*/  FMUL.FTZ R2, R70, c[0x0][0x2ec] ;  /* 0x0000bb0046027a20 */ /* 0x002fc80000410000 */
[----:B------:R1:W-:Y:S02]  /*4a60*/  MUFU.TANH R7, R2 ;  /* 0x0000000200077308 */ /* 0x0003e40000002400 */
[----:B-1----:R-:W-:Y:S02]  /*4a70*/  FMUL.FTZ R2, R71, c[0x0][0x2ec] ;  /* 0x0000bb0047027a20 */ /* 0x002fe40000410000 */
[----:B------:R-:W-:Y:S04]  /*4a80*/  HMMA.16816.F32.BF16 R68, R28, R46, R100 ;  /* 0x0000002e1c44723c */ /* 0x000fe80000041864 */
[----:B------:R1:W-:Y:S02]  /*4a90*/  MUFU.TANH R158, R2 ;  /* 0x00000002009e7308 */ /* 0x0003e40000002400 */
[----:B-1----:R-:W-:-:S06]  /*4aa0*/  FMUL.FTZ R2, R80, c[0x0][0x2ec] ;  /* 0x0000bb0050027a20 */ /* 0x002fcc0000410000 */
[----:B------:R1:W-:Y:S11]  /*4ab0*/  MUFU.TANH R195, R2 ;  /* 0x0000000200c37308 */ /* 0x0003f60000002400 */
[----:B------:R-:W-:Y:S01]  /*4ac0*/  @!UPT UIADD3 URZ, URZ, URZ, URZ ;  /* 0x0000003f3f3ff290 */ /* 0x000fe2000fffe03f */
[-C--:B------:R-:W-:Y:S08]  /*4ad0*/  HMMA.16816.F32.BF16 R44, R20, R58.reuse, R68 ;  /* 0x0000003a142c723c */ /* 0x080ff00000041844 */
[----:B------:R-:W-:Y:S01]  /*4ae0*/  HMMA.16816.F32.BF16 R56, R16, R58, R72 ;  /* 0x0000003a1038723c */ /* 0x000fe20000041848 */
[----:B-1----:R-:W-:-:S07]  /*4af0*/  FMUL.FTZ R2, R81, c[0x0][0x2ec] ;  /* 0x0000bb0051027a20 */ /* 0x002fce0000410000 */
[----:B------:R-:W-:Y:S01]  /*4b00*/  HMMA.16816.F32.BF16 R68, R32, R66, R116 ;  /* 0x000000422044723c */ /* 0x000fe20000041874 */
[----:B------:R1:W-:Y:S07]  /*4b10*/  MUFU.TANH R202, R2 ;  /* 0x0000000200ca7308 */ /* 0x0003ee0000002400 */
[----:B------:R-:W-:Y:S01]  /*4b20*/  HMMA.16816.F32.BF16 R72, R12, R50, R44 ;  /* 0x000000320c48723c */ /* 0x000fe2000004182c */
[----:B------:R-:W-:Y:S07]  /*4b30*/  LDSM.16.M88.4 R44, [R229+0x3000] ;  /* 0x00300000e52c783b */ /* 0x000fee0000000200 */
[----:B------:R-:W-:Y:S01]  /*4b40*/  HMMA.16816.F32.BF16 R64, R36, R66, R132 ;  /* 0x000000422440723c */ /* 0x000fe20000041884 */
[----:B-1----:R-:W-:-:S04]  /*4b50*/  FMUL.FTZ R2, R82, c[0x0][0x2ec] ;  /* 0x0000bb0052027a20 */ /* 0x002fc80000410000 */
[----:B------:R1:W3:Y:S02]  /*4b60*/  MUFU.TANH R180, R2 ;  /* 0x0000000200b47308 */ /* 0x0002e40000002400 */
[----:B-1----:R-:W-:Y:S02]  /*4b70*/  FMUL.FTZ R2, R83, c[0x0][0x2ec] ;  /* 0x0000bb0053027a20 */ /* 0x002fe40000410000 */
[----:B------:R-:W-:Y:S01]  /*4b80*/  HMMA.16816.F32.BF16 R80, R8, R48, R52 ;  /* 0x000000300850723c */ /* 0x000fe20000041834 */
[----:B------:R-:W1:Y:S03]  /*4b90*/  LDSM.16.M88.4 R52, [R230+0xb000] ;  /* 0x00b00000e634783b */ /* 0x000e660000000200 */
[----:B------:R4:W-:Y:S02]  /*4ba0*/  MUFU.TANH R190, R2 ;  /* 0x0000000200be7308 */ /* 0x0009e40000002400 */
[----:B----4-:R-:W-:-:S06]  /*4bb0*/  FMUL.FTZ R2, R84, c[0x0][0x2ec] ;  /* 0x0000bb0054027a20 */ /* 0x010fcc0000410000 */
[----:B------:R4:W5:Y:S02]  /*4bc0*/  MUFU.TANH R159, R2 ;  /* 0x00000002009f7308 */ /* 0x0009640000002400 */
[----:B----4-:R-:W-:-:S06]  /*4bd0*/  FMUL.FTZ R2, R85, c[0x0][0x2ec] ;  /* 0x0000bb0055027a20 */ /* 0x010fcc0000410000 */
[----:B------:R4:W1:Y:S02]  /*4be0*/  MUFU.TANH R181, R2 ;  /* 0x0000000200b57308 */ /* 0x0008640000002400 */
[----:B----4-:R-:W-:-:S06]  /*4bf0*/  FMUL.FTZ R2, R86, c[0x0][0x2ec] ;  /* 0x0000bb0056027a20 */ /* 0x010fcc0000410000 */
[----:B------:R4:W-:Y:S02]  /*4c00*/  MUFU.TANH R121, R2 ;  /* 0x0000000200797308 */ /* 0x0009e40000002400 */
[----:B----4-:R-:W-:Y:S02]  /*4c10*/  FMUL.FTZ R2, R87, c[0x0][0x2ec] ;  /* 0x0000bb0057027a20 */ /* 0x010fe40000410000 */
[----:B------:R-:W-:Y:S04]  /*4c20*/  HMMA.16816.F32.BF16 R84, R8, R50, R56 ;  /* 0x000000320854723c */ /* 0x000fe80000041838 */
[----:B------:R4:W-:Y:S04]  /*4c30*/  MUFU.TANH R123, R2 ;  /* 0x00000002007b7308 */ /* 0x0009e80000002400 */
[-C--:B-1----:R-:W-:Y:S08]  /*4c40*/  HMMA.16816.F32.BF16 R56, R16, R52.reuse, R96 ;  /* 0x000000341038723c */ /* 0x082ff00000041860 */
[----:B------:R-:W-:Y:S01]  /*4c50*/  HMMA.16816.F32.BF16 R48, R20, R52, R92 ;  /* 0x000000341430723c */ /* 0x000fe2000004185c */
[----:B----4-:R-:W-:-:S04]  /*4c60*/  FMUL.FTZ R2, R76, c[0x0][0x2ec] ;  /* 0x0000bb004c027a20 */ /* 0x010fc80000410000 */
[----:B------:R1:W-:Y:S11]  /*4c70*/  MUFU.TANH R122, R2 ;  /* 0x00000002007a7308 */ /* 0x0003f60000002400 */
[----:B------:R-:W-:Y:S01]  /*4c80*/  HMMA.16816.F32.BF16 R92, R8, R44, R56 ;  /* 0x0000002c085c723c */ /* 0x000fe20000041838 */
[----:B-1----:R-:W-:-:S07]  /*4c90*/  FMUL.FTZ R2, R77, c[0x0][0x2ec] ;  /* 0x0000bb004d027a20 */ /* 0x002fce0000410000 */
[----:B------:R-:W-:Y:S01]  /*4ca0*/  HMMA.16816.F32.BF16 R56, R40, R124, R140 ;  /* 0x0000007c2838723c */ /* 0x000fe2000004188c */
[----:B------:R1:W-:Y:S02]  /*4cb0*/  MUFU.TANH R179, R2 ;  /* 0x0000000200b37308 */ /* 0x0003e40000002400 */
[----:B-1----:R-:W-:-:S06]  /*4cc0*/  FMUL.FTZ R2, R78, c[0x0][0x2ec] ;  /* 0x0000bb004e027a20 */ /* 0x002fcc0000410000 */
[----:B------:R1:W4:Y:S02]  /*4cd0*/  MUFU.TANH R115, R2 ;  /* 0x0000000200737308 */ /* 0x0003240000002400 */
[----:B-1----:R-:W-:Y:S02]  /*4ce0*/  FMUL.FTZ R2, R79, c[0x0][0x2ec] ;  /* 0x0000bb004f027a20 */ /* 0x002fe40000410000 */
[----:B------:R-:W1:Y:S04]  /*4cf0*/  LDSM.16.M88.4 R76, [R224+0xb800] ;  /* 0x00b80000e04c783b */ /* 0x000e680000000200 */
[----:B------:R2:W-:Y:S02]  /*4d00*/  MUFU.TANH R120, R2 ;  /* 0x0000000200787308 */ /* 0x0005e40000002400 */
[----:B--2---:R-:W-:-:S06]  /*4d10*/  FMUL.FTZ R2, R80, c[0x0][0x2ec] ;  /* 0x0000bb0050027a20 */ /* 0x004fcc0000410000 */
[----:B------:R2:W1:Y:S02]  /*4d20*/  MUFU.TANH R113, R2 ;  /* 0x0000000200717308 */ /* 0x0004640000002400 */
[----:B--2---:R-:W-:-:S06]  /*4d30*/  FMUL.FTZ R2, R81, c[0x0][0x2ec] ;  /* 0x0000bb0051027a20 */ /* 0x004fcc0000410000 */
[----:B------:R2:W-:Y:S02]  /*4d40*/  MUFU.TANH R114, R2 ;  /* 0x0000000200727308 */ /* 0x0005e40000002400 */
[----:B--2---:R-:W-:-:S06]  /*4d50*/  FMUL.FTZ R2, R82, c[0x0][0x2ec] ;  /* 0x0000bb0052027a20 */ /* 0x004fcc0000410000 */
[----:B------:R2:W-:Y:S02]  /*4d60*/  MUFU.TANH R105, R2 ;  /* 0x0000000200697308 */ /* 0x0005e40000002400 */
[----:B--2---:R-:W-:Y:S02]  /*4d70*/  FMUL.FTZ R2, R83, c[0x0][0x2ec] ;  /* 0x0000bb0053027a20 */ /* 0x004fe40000410000 */
[-C--:B------:R-:W-:Y:S01]  /*4d80*/  HMMA.16816.F32.BF16 R80, R24, R62.reuse, R68 ;  /* 0x0000003e1850723c */ /* 0x080fe20000041844 */
[----:B------:R-:W2:Y:S03]  /*4d90*/  LDSM.16.M88.4 R68, [R235+0x3800] ;  /* 0x00380000eb44783b */ /* 0x000ea60000000200 */
[----:B------:R1:W-:Y:S04]  /*4da0*/  MUFU.TANH R106, R2 ;  /* 0x00000002006a7308 */ /* 0x0003e80000002400 */
[----:B------:R-:W-:Y:S08]  /*4db0*/  HMMA.16816.F32.BF16 R60, R28, R62, R64 ;  /* 0x0000003e1c3c723c */ /* 0x000ff00000041840 */
        /* <DEDUP_REMOVED lines=8> */
[----:B------:R-:W-:Y:S08]  /*4e40*/  HMMA.16816.F32.BF16 R52, R32, R76, R56 ;  /* 0x0000004c2034723c */ /* 0x000ff00000041838 */
[----:B------:R-:W-:Y:S01]  /*4e50*/  HMMA.16816.F32.BF16 R56, R88, R130, R220 ;  /* 0x000000825838723c */ /* 0x000fe200000418dc */
[----:B-1----:R-:W-:-:S04]  /*4e60*/  FMUL.FTZ R2, R74, c[0x0][0x2ec] ;  /* 0x0000bb004a027a20 */ /* 0x002fc80000410000 */
[----:B------:R1:W-:Y:S03]  /*4e70*/  MUFU.TANH R103, R2 ;  /* 0x0000000200677308 */ /* 0x0003e60000002400 */
[----:B--2---:R-:W-:Y:S08]  /*4e80*/  HMMA.16816.F32.BF16 R48, R28, R68, R48 ;  /* 0x000000441c30723c */ /* 0x004ff00000041830 */
[----:B------:R-:W-:Y:S01]  /*4e90*/  HMMA.16816.F32.BF16 R60, R12, R46, R60 ;  /* 0x0000002e0c3c723c */ /* 0x000fe2000004183c */
[----:B-1----:R-:W-:-:S02]  /*4ea0*/  FMUL.FTZ R2, R75, c[0x0][0x2ec] ;  /* 0x0000bb004b027a20 */ /* 0x002fc40000410000 */
[----:B------:R-:W1:Y:S05]  /*4eb0*/  LDSM.16.M88.4 R72, [R230+0xb800] ;  /* 0x00b80000e648783b */ /* 0x000e6a0000000200 */
[----:B------:R-:W-:Y:S01]  /*4ec0*/  HMMA.16816.F32.BF16 R40, R40, R126, R56 ;  /* 0x0000007e2828723c */ /* 0x000fe20000041838 */
[----:B------:R2:W-:Y:S07]  /*4ed0*/  MUFU.TANH R104, R2 ;  /* 0x0000000200687308 */ /* 0x0005ee0000002400 */
[----:B------:R-:W-:Y:S08]  /*4ee0*/  HMMA.16816.F32.BF16 R80, R8, R46, R80 ;  /* 0x0000002e0850723c */ /* 0x000ff00000041850 */
[----:B------:R-:W-:-:S02]  /*4ef0*/  FMUL.FTZ R63, R63, c[0x0][0x2ec] ;  /* 0x0000bb003f3f7a20 */ /* 0x000fc40000410000 */
[----:B--2---:R-:W-:-:S04]  /*4f00*/  FMUL.FTZ R2, R84, c[0x0][0x2ec] ;  /* 0x0000bb0054027a20 */ /* 0x004fc80000410000 */
[----:B------:R2:W-:Y:S02]  /*4f10*/  MUFU.TANH R100, R2 ;  /* 0x0000000200647308 */ /* 0x0005e40000002400 */
[----:B------:R-:W-:Y:S06]  /*4f20*/  HMMA.16816.F32.BF16 R32, R32, R78, R40 ;  /* 0x0000004e2020723c */ /* 0x000fec0000041828 */
[----:B------:R-:W-:Y:S01]  /*4f30*/  MUFU.TANH R63, R63 ;  /* 0x0000003f003f7308 */ /* 0x000fe20000002400 */
[----:B------:R-:W-:Y:S01]  /*4f40*/  FSEL R41, R3, -INF , !P2 ;  /* 0xff80000003297808 */ /* 0x000fe20005000000 */
[----:B------:R-:W-:Y:S01]  /*4f50*/  FFMA.FTZ R3, R216, -UR4, R160 ;  /* 0x80000004d8037c23 */ /* 0x000fe200080100a0 */
[----:B------:R-:W-:Y:S01]  /*4f60*/  FSEL R160, R5, -INF , !P1 ;  /* 0xff80000005a07808 */ /* 0x000fe20004800000 */
[----:B---3--:R-:W-:-:S02]  /*4f70*/  FFMA.FTZ R5, R215, -UR4, R180 ;  /* 0x80000004d7057c23 */ /* 0x008fc400080100b4 */
[----:B------:R-:W-:Y:S02]  /*4f80*/  FMUL.FTZ R83, R83, c[0x0][0x2ec] ;  /* 0x0000bb0053537a20 */ /* 0x000fe40000410000 */
[----:B--2---:R-:W-:Y:S01]  /*4f90*/  FMUL.FTZ R2, R85, c[0x0][0x2ec] ;  /* 0x0000bb0055027a20 */ /* 0x004fe20000410000 */
[----:B-1----:R-:W-:Y:S01]  /*4fa0*/  HMMA.16816.F32.BF16 R44, R20, R72, R48 ;  /* 0x00000048142c723c */ /* 0x002fe20000041830 */
[----:B------:R-:W-:Y:S02]  /*4fb0*/  FMUL.FTZ R80, R80, c[0x0][0x2ec] ;  /* 0x0000bb0050507a20 */ /* 0x000fe40000410000 */
[----:B------:R1:W-:Y:S01]  /*4fc0*/  MUFU.TANH R102, R2 ;  /* 0x0000000200667308 */ /* 0x0003e20000002400 */
[----:B------:R-:W-:Y:S02]  /*4fd0*/  FMUL.FTZ R81, R81, c[0x0][0x2ec] ;  /* 0x0000bb0051517a20 */ /* 0x000fe40000410000 */
[----:B------:R-:W-:Y:S02]  /*4fe0*/  FMUL.FTZ R82, R82, c[0x0][0x2ec] ;  /* 0x0000bb0052527a20 */ /* 0x000fe40000410000 */
[----:B------:R-:W-:Y:S03]  /*4ff0*/  HMMA.16816.F32.BF16 R48, R24, R68, R52 ;  /* 0x000000441830723c */ /* 0x000fe60000041834 */
[----:B------:R-:W-:Y:S05]  /*5000*/  MUFU.TANH R83, R83 ;  /* 0x0000005300537308 */ /* 0x000fea0000002400 */
[----:B------:R-:W-:Y:S01]  /*5010*/  HMMA.16816.F32.BF16 R52, R36, R78, R144 ;  /* 0x0000004e2434723c */ /* 0x000fe20000041890 */
[----:B-1----:R-:W-:-:S02]  /*5020*/  FMUL.FTZ R2, R86, c[0x0][0x2ec] ;  /* 0x0000bb0056027a20 */ /* 0x002fc40000410000 */
[----:B------:R-:W1:Y:S05]  /*5030*/  MUFU.TANH R80, R80 ;  /* 0x0000005000507308 */ /* 0x000e6a0000002400 */
[----:B------:R-:W-:Y:S03]  /*5040*/  HMMA.16816.F32.BF16 R24, R24, R70, R32 ;  /* 0x000000461818723c */ /* 0x000fe60000041820 */
[----:B------:R2:W-:Y:S04]  /*5050*/  MUFU.TANH R96, R2 ;  /* 0x0000000200607308 */ /* 0x0005e80000002400 */
[----:B------:R-:W-:Y:S01]  /*5060*/  FSEL R35, R3, -INF , !P1 ;  /* 0xff80000003237808 */ /* 0x000fe20004800000 */
[----:B------:R-:W-:Y:S01]  /*5070*/  HMMA.16816.F32.BF16 R36, R16, R72, R48 ;  /* 0x000000481024723c */ /* 0x000fe20000041830 */
[----:B-----5:R-:W-:Y:S01]  /*5080*/  FFMA.FTZ R3, R213, -UR4, R159 ;  /* 0x80000004d5037c23 */ /* 0x020fe2000801009f */
[----:B------:R-:W-:Y:S01]  /*5090*/  FSEL R159, R5, -INF , !P0 ;  /* 0xff800000059f7808 */ /* 0x000fe20004000000 */
[----:B------:R-:W-:Y:S01]  /*50a0*/  FFMA.FTZ R5, R211, -UR4, R190 ;  /* 0x80000004d3057c23 */ /* 0x000fe200080100be */
[----:B------:R-:W-:Y:S02]  /*50b0*/  MUFU.TANH R81, R81 ;  /* 0x0000005100517308 */ /* 0x000fe40000002400 */
[----:B------:R-:W-:Y:S01]  /*50c0*/  FSEL R33, R3, -INF , !P0 ;  /* 0xff80000003217808 */ /* 0x000fe20004000000 */
[----:B------:R-:W-:Y:S01]  /*50d0*/  FFMA.FTZ R3, R209, -UR4, R181 ;  /* 0x80000004d1037c23 */ /* 0x000fe200080100b5 */
[----:B------:R-:W-:Y:S01]  /*50e0*/  HMMA.16816.F32.BF16 R28, R28, R70, R52 ;  /* 0x000000461c1c723c */ /* 0x000fe20000041834 */
[----:B------:R-:W-:Y:S01]  /*50f0*/  FSEL R156, R5, -INF , !P6 ;  /* 0xff800000059c7808 */ /* 0x000fe20007000000 */
[----:B----4-:R-:W-:-:S02]  /*5100*/  FFMA.FTZ R5, R207, -UR4, R115 ;  /* 0x80000004cf057c23 */ /* 0x010fc40008010073 */
[----:B--2---:R-:W-:Y:S01]  /*5110*/  FMUL.FTZ R2, R87, c[0x0][0x2ec] ;  /* 0x0000bb0057027a20 */ /* 0x004fe20000410000 */
[----:B------:R-:W-:Y:S01]  /*5120*/  FSEL R32, R3, -INF , !P6 ;  /* 0xff80000003207808 */ /* 0x000fe20007000000 */
[----:B------:R-:W-:Y:S01]  /*5130*/  FFMA.FTZ R3, R205, -UR4, R113 ;  /* 0x80000004cd037c23 */ /* 0x000fe20008010071 */
[----:B------:R-:W2:Y:S01]  /*5140*/  MUFU.TANH R82, R82 ;  /* 0x0000005200527308 */ /* 0x000ea20000002400 */
[----:B------:R-:W-:Y:S07]  /*5150*/  HMMA.16816.F32.BF16 R16, R16, R74, R24 ;  /* 0x0000004a1010723c */ /* 0x000fee0000041818 */
[----:B------:R3:W-:Y:S01]  /*5160*/  MUFU.TANH R98, R2 ;  /* 0x0000000200627308 */ /* 0x0007e20000002400 */
[----:B-1----:R-:W-:-:S08]  /*5170*/  FFMA.FTZ R24, R184, -UR4, R80 ;  /* 0x80000004b8187c23 */ /* 0x002fd00008010050 */
[----:B------:R-:W-:Y:S01]  /*5180*/  HMMA.16816.F32.BF16 R28, R20, R74, R28 ;  /* 0x0000004a141c723c */ /* 0x000fe2000004181c */
[----:B---3--:R-:W-:-:S06]  /*5190*/  FMUL.FTZ R2, R64, c[0x0][0x2ec] ;  /* 0x0000bb0040027a20 */ /* 0x008fcc0000410000 */
[----:B--2---:R-:W-:Y:S01]  /*51a0*/  FFMA.FTZ R23, R178, -UR4, R82 ;  /* 0x80000004b2177c23 */ /* 0x004fe20008010052 */
[----:B------:R1:W-:Y:S01]  /*51b0*/  MUFU.TANH R97, R2 ;  /* 0x0000000200617308 */ /* 0x0003e20000002400 */
[----:B------:R-:W-:Y:S02]  /*51c0*/  FFMA.FTZ R22, R177, -UR4, R63 ;  /* 0x80000004b1167c23 */ /* 0x000fe4000801003f */
[----:B-1----:R-:W-:-:S05]  /*51d0*/  FMUL.FTZ R2, R65, c[0x0][0x2ec] ;  /* 0x0000bb0041027a20 */ /* 0x002fca0000410000 */
[----:B------:R1:W-:Y:S02]  /*51e0*/  MUFU.TANH R101, R2 ;  /* 0x0000000200657308 */ /* 0x0003e40000002400 */
[----:B-1----:R-:W-:-:S06]  /*51f0*/  FMUL.FTZ R2, R66, c[0x0][0x2ec] ;  /* 0x0000bb0042027a20 */ /* 0x002fcc0000410000 */
[----:B------:R1:W-:Y:S02]  /*5200*/  MUFU.TANH R86, R2 ;  /* 0x0000000200567308 */ /* 0x0003e40000002400 */
[----:B-1----:R-:W-:Y:S02]  /*5210*/  FMUL.FTZ R2, R67, c[0x0][0x2ec] ;  /* 0x0000bb0043027a20 */ /* 0x002fe40000410000 */
[----:B------:R-:W1:Y:S01]  /*5220*/  LDSM.16.M88.4 R64, [R229+0x3800] ;  /* 0x00380000e540783b */ /* 0x000e620000000200 */
[----:B------:R-:W-:-:S04]  /*5230*/  DEPBAR.LE SB0, 0x0 ;  /* 0x000080000000791a */ /* 0x000fc80000000000 */
[----:B------:R2:W-:Y:S02]  /*5240*/  MUFU.TANH R99, R2 ;  /* 0x0000000200637308 */ /* 0x0005e40000002400 */
[----:B--2---:R-:W-:-:S06]  /*5250*/  FMUL.FTZ R2, R92, c[0x0][0x2ec] ;  /* 0x0000bb005c027a20 */ /* 0x004fcc0000410000 */
[----:B------:R2:W-:Y:S01]  /*5260*/  MUFU.TANH R84, R2 ;  /* 0x0000000200547308 */ /* 0x0005e20000002400 */
[----:B-1----:R-:W-:Y:S01]  /*5270*/  HMMA.16816.F32.BF16 R36, R8, R64, R36 ;  /* 0x000000400824723c */ /* 0x002fe20000041824 */
[----:B--2---:R-:W-:-:S06]  /*5280*/  FMUL.FTZ R2, R93, c[0x0][0x2ec] ;  /* 0x0000bb005d027a20 */ /* 0x004fcc0000410000 */
[----:B------:R1:W-:Y:S01]  /*5290*/  MUFU.TANH R87, R2 ;  /* 0x0000000200577308 */ /* 0x0003e20000002400 */
[C---:B------:R-:W-:Y:S08]  /*52a0*/  HMMA.16816.F32.BF16 R44, R12.reuse, R64, R44 ;  /* 0x000000400c2c723c */ /* 0x040ff0000004182c */
[----:B------:R-:W-:Y:S01]  /*52b0*/  HMMA.16816.F32.BF16 R28, R12, R66, R28 ;  /* 0x000000420c1c723c */ /* 0x000fe2000004181c */
[----:B-1----:R-:W-:-:S06]  /*52c0*/  FMUL.FTZ R2, R94, c[0x0][0x2ec] ;  /* 0x0000bb005e027a20 */ /* 0x002fcc0000410000 */
[----:B------:R-:W-:Y:S01]  /*52d0*/  FFMA.FTZ R12, R175, -UR4, R83 ;  /* 0x80000004af0c7c23 */ /* 0x000fe20008010053 */
[----:B------:R-:W-:Y:S01]  /*52e0*/  HMMA.16816.F32.BF16 R8, R8, R66, R16 ;  /* 0x000000420808723c */ /* 0x000fe20000041810 */
[----:B------:R1:W-:Y:S01]  /*52f0*/  MUFU.TANH R77, R2 ;  /* 0x00000002004d7308 */ /* 0x0003e20000002400 */
[----:B------:R-:W-:-:S05]  /*5300*/  FMUL.FTZ R36, R36, c[0x0][0x2ec] ;  /* 0x0000bb0024247a20 */ /* 0x000fca0000410000 */
[----:B------:R-:W-:Y:S02]  /*5310*/  FFMA.FTZ R17, R176, -UR4, R81 ;  /* 0x80000004b0117c23 */ /* 0x000fe40008010051 */
[----:B------:R-:W-:Y:S01]  /*5320*/  FMUL.FTZ R45, R45, c[0x0][0x2ec] ;  /* 0x0000bb002d2d7a20 */ /* 0x000fe20000410000 */
[----:B------:R-:W2:Y:S01]  /*5330*/  MUFU.TANH R20, R36 ;  /* 0x0000002400147308 */ /* 0x000ea20000002400 */
[----:B------:R-:W-:Y:S02]  /*5340*/  FMUL.FTZ R44, R44, c[0x0][0x2ec] ;  /* 0x0000bb002c2c7a20 */ /* 0x000fe40000410000 */
[----:B------:R-:W-:Y:S02]  /*5350*/  FMUL.FTZ R47, R47, c[0x0][0x2ec] ;  /* 0x0000bb002f2f7a20 */ /* 0x000fe40000410000 */
[----:B------:R-:W-:Y:S02]  /*5360*/  FMUL.FTZ R46, R46, c[0x0][0x2ec] ;  /* 0x0000bb002e2e7a20 */ /* 0x000fe40000410000 */
[----:B-1----:R-:W-:Y:S01]  /*5370*/  FMUL.FTZ R2, R95, c[0x0][0x2ec] ;  /* 0x0000bb005f027a20 */ /* 0x002fe20000410000 */
[----:B------:R-:W-:Y:S06]  /*5380*/  MUFU.TANH R49, R45 ;  /* 0x0000002d00317308 */ /* 0x000fec0000002400 */
[----:B------:R-:W-:-:S02]  /*5390*/  FMUL.FTZ R9, R9, c[0x0][0x2ec] ;  /* 0x0000bb0009097a20 */ /* 0x000fc40000410000 */
[----:B------:R1:W-:Y:S01]  /*53a0*/  MUFU.TANH R85, R2 ;  /* 0x0000000200557308 */ /* 0x0003e20000002400 */
[----:B------:R-:W-:Y:S02]  /*53b0*/  FMUL.FTZ R8, R8, c[0x0][0x2ec] ;  /* 0x0000bb0008087a20 */ /* 0x000fe40000410000 */
[----:B------:R-:W-:Y:S02]  /*53c0*/  FMUL.FTZ R11, R11, c[0x0][0x2ec] ;  /* 0x0000bb000b0b7a20 */ /* 0x000fe40000410000 */
[----:B--2---:R-:W-:-:S03]  /*53d0*/  FFMA.FTZ R16, R173, -UR4, R20 ;  /* 0x80000004ad107c23 */ /* 0x004fc60008010014 */
[----:B------:R2:W-:Y:S01]  /*53e0*/  MUFU.TANH R50, R44 ;  /* 0x0000002c00327308 */ /* 0x0005e20000002400 */
[----:B-1----:R-:W-:-:S07]  /*53f0*/  FMUL.FTZ R2, R60, c[0x0][0x2ec] ;  /* 0x0000bb003c027a20 */ /* 0x002fce0000410000 */
[----:B------:R-:W1:Y:S01]  /*5400*/  MUFU.TANH R47, R47 ;  /* 0x0000002f002f7308 */ /* 0x000e620000002400 */
[----:B--2---:R-:W-:-:S07]  /*5410*/  FSEL R44, R3, -INF , !P5 ;  /* 0xff800000032c7808 */ /* 0x004fce0006800000 */
[----:B------:R2:W-:Y:S01]  /*5420*/  MUFU.TANH R76, R2 ;  /* 0x00000002004c7308 */ /* 0x0005e20000002400 */
[----:B------:R-:W-:-:S05]  /*5430*/  FFMA.FTZ R3, R201, -UR4, R114 ;  /* 0x80000004c9037c23 */ /* 0x000fca0008010072 */
[----:B------:R-:W-:Y:S01]  /*5440*/  FSEL R48, R3, -INF , !P4 ;  /* 0xff80000003307808 */ /* 0x000fe20006000000 */
[----:B------:R-:W-:Y:S01]  /*5450*/  FFMA.FTZ R3, R198, -UR4, R100 ;  /* 0x80000004c6037c23 */ /* 0x000fe20008010064 */
[----:B------:R-:W3:Y:S01]  /*5460*/  MUFU.TANH R13, R9 ;  /* 0x00000009000d7308 */ /* 0x000ee20000002400 */
[----:B-1----:R-:W-:Y:S02]  /*5470*/  FFMA.FTZ R20, R171, -UR4, R47 ;  /* 0x80000004ab147c23 */ /* 0x002fe4000801002f */
[----:B--2---:R-:W-:-:S05]  /*5480*/  FMUL.FTZ R2, R61, c[0x0][0x2ec] ;  /* 0x0000bb003d027a20 */ /* 0x004fca0000410000 */
[----:B------:R-:W1:Y:S01]  /*5490*/  MUFU.TANH R14, R8 ;  /* 0x00000008000e7308 */ /* 0x000e620000002400 */
[----:B---3--:R-:W-:-:S07]  /*54a0*/  FFMA.FTZ R13, R128, -UR4, R13 ;  /* 0x80000004800d7c23 */ /* 0x008fce000801000d */
[----:B------:R2:W-:Y:S08]  /*54b0*/  MUFU.TANH R60, R2 ;  /* 0x00000002003c7308 */ /* 0x0005f00000002400 */
[----:B------:R-:W3:Y:S01]  /*54c0*/  MUFU.TANH R46, R46 ;  /* 0x0000002e002e7308 */ /* 0x000ee20000002400 */
[----:B-1----:R-:W-:Y:S02]  /*54d0*/  FFMA.FTZ R14, R129, -UR4, R14 ;  /* 0x80000004810e7c23 */ /* 0x002fe4000801000e */
[----:B--2---:R-:W-:-:S05]  /*54e0*/  FMUL.FTZ R2, R62, c[0x0][0x2ec] ;  /* 0x0000bb003e027a20 */ /* 0x004fca0000410000 */
[----:B------:R-:W1:Y:S01]  /*54f0*/  MUFU.TANH R8, R11 ;  /* 0x0000000b00087308 */ /* 0x000e620000002400 */
[----:B---3--:R-:W-:-:S07]  /*5500*/  FFMA.FTZ R21, R174, -UR4, R46 ;  /* 0x80000004ae157c23 */ /* 0x008fce000801002e */
[----:B------:R2:W3:Y:S01]  /*5510*/  MUFU.TANH R61, R2 ;  /* 0x00000002003d7308 */ /* 0x0004e20000002400 */
[----:B-1----:R-:W-:Y:S02]  /*5520*/  FFMA.FTZ R8, R109, -UR4, R8 ;  /* 0x800000046d087c23 */ /* 0x002fe40008010008 */
[----:B--2---:R-:W-:Y:S01]  /*5530*/  FFMA.FTZ R2, R161, -UR4, R7 ;  /* 0x80000004a1027c23 */ /* 0x004fe20008010007 */
[----:B------:R-:W-:Y:S01]  /*5540*/  FSEL R161, R6, -INF , !P2 ;  /* 0xff80000006a17808 */ /* 0x000fe20005000000 */
[----:B------:R-:W-:Y:S02]  /*5550*/  FFMA.FTZ R6, R227, -UR4, R212 ;  /* 0x80000004e3067c23 */ /* 0x000fe400080100d4 */
[----:B------:R-:W-:Y:S01]  /*5560*/  FMUL.FTZ R7, R37, c[0x0][0x2ec] ;  /* 0x0000bb0025077a20 */ /* 0x000fe20000410000 */
[----:B------:R-:W-:Y:S01]  /*5570*/  FSEL R42, R2, -INF , !P2 ;  /* 0xff800000022a7808 */ /* 0x000fe20005000000 */
[----:B------:R-:W-:Y:S01]  /*5580*/  FFMA.FTZ R2, R214, -UR4, R158 ;  /* 0x80000004d6027c23 */ /* 0x000fe2000801009e */
[----:B------:R-:W-:Y:S01]  /*5590*/  FSEL R158, R6, -INF , !P1 ;  /* 0xff800000069e7808 */ /* 0x000fe20004800000 */
[----:B------:R-:W-:Y:S01]  /*55a0*/  FFMA.FTZ R6, R236, -UR4, R195 ;  /* 0x80000004ec067c23 */ /* 0x000fe200080100c3 */
[----:B------:R1:W-:Y:S01]  /*55b0*/  MUFU.TANH R45, R7 ;  /* 0x00000007002d7308 */ /* 0x0003e20000002400 */
[----:B------:R-:W-:Y:S01]  /*55c0*/  BAR.SYNC.DEFER_BLOCKING 0x0 ;  /* 0x0000000000007b1d */ /* 0x000fe20000010000 */
[----:B------:R-:W-:Y:S01]  /*55d0*/  FSEL R37, R2, -INF , !P1 ;  /* 0xff80000002257808 */ /* 0x000fe20004800000 */
[----:B------:R-:W-:Y:S01]  /*55e0*/  FFMA.FTZ R2, R210, -UR4, R121 ;  /* 0x80000004d2027c23 */ /* 0x000fe20008010079 */
[----:B------:R-:W-:Y:S01]  /*55f0*/  FSEL R157, R6, -INF , !P0 ;  /* 0xff800000069d7808 */ /* 0x000fe20004000000 */
[----:B------:R-:W-:Y:S01]  /*5600*/  FFMA.FTZ R6, R238, -UR4, R202 ;  /* 0x80000004ee067c23 */ /* 0x000fe200080100ca */
[----:B------:R-:W-:Y:S01]  /*5610*/  ISETP.GE.AND P1, PT, R153, UR10, PT ;  /* 0x0000000a99007c0c */ /* 0x000fe2000bf26270 */
[----:B---3--:R-:W-:Y:S01]  /*5620*/  FFMA.FTZ R25, R185, -UR4, R61 ;  /* 0x80000004b9197c23 */ /* 0x008fe2000801003d */
[----:B------:R-:W-:Y:S01]  /*5630*/  FSEL R40, R2, -INF , !P0 ;  /* 0xff80000002287808 */ /* 0x000fe20004000000 */
[----:B------:R-:W-:Y:S01]  /*5640*/  FFMA.FTZ R2, R208, -UR4, R123 ;  /* 0x80000004d0027c23 */ /* 0x000fe2000801007b */
[----:B------:R-:W-:Y:S01]  /*5650*/  FSEL R154, R6, -INF , !P6 ;  /* 0xff800000069a7808 */ /* 0x000fe20007000000 */
[----:B------:R-:W-:Y:S01]  /*5660*/  FFMA.FTZ R6, R239, -UR4, R122 ;  /* 0x80000004ef067c23 */ /* 0x000fe2000801007a */
[----:B------:R-:W-:-:S02]  /*5670*/  ISETP.GE.AND P0, PT, R155, UR10, PT ;  /* 0x0000000a9b007c0c */ /* 0x000fc4000bf06270 */
[----:B------:R-:W-:Y:S01]  /*5680*/  FSEL R34, R2, -INF , !P6 ;  /* 0xff80000002227808 */ /* 0x000fe20007000000 */
[----:B------:R-:W-:Y:S01]  /*5690*/  FFMA.FTZ R2, R204, -UR4, R105 ;  /* 0x80000004cc027c23 */ /* 0x000fe20008010069 */
[----:B------:R-:W-:Y:S01]  /*56a0*/  FSEL R135, R6, -INF , !P5 ;  /* 0xff80000006877808 */ /* 0x000fe20006800000 */
[----:B-1----:R-:W-:Y:S01]  /*56b0*/  FMUL.FTZ R7, R38, c[0x0][0x2ec] ;  /* 0x0000bb0026077a20 */ /* 0x002fe20000410000 */
[----:B------:R-:W-:Y:S01]  /*56c0*/  FSEL R155, R5, -INF , !P5 ;  /* 0xff800000059b7808 */ /* 0x000fe20006800000 */
[----:B------:R-:W-:Y:S01]  /*56d0*/  FFMA.FTZ R6, R241, -UR4, R179 ;  /* 0x80000004f1067c23 */ /* 0x000fe200080100b3 */
[----:B------:R-:W-:Y:S01]  /*56e0*/  FSEL R54, R2, -INF , !P5 ;  /* 0xff80000002367808 */ /* 0x000fe20006800000 */
[----:B------:R1:W2:Y:S01]  /*56f0*/  MUFU.TANH R15, R7 ;  /* 0x00000007000f7308 */ /* 0x0002a20000002400 */
[----:B------:R-:W-:Y:S01]  /*5700*/  FFMA.FTZ R2, R199, -UR4, R106 ;  /* 0x80000004c7027c23 */ /* 0x000fe2000801006a */
[----:B------:R-:W-:Y:S01]  /*5710*/  FSEL R38, R3, -INF , !P3 ;  /* 0xff80000003267808 */ /* 0x000fe20005800000 */
[----:B------:R-:W-:Y:S01]  /*5720*/  FFMA.FTZ R5, R203, -UR4, R120 ;  /* 0x80000004cb057c23 */ /* 0x000fe20008010078 */
[----:B------:R-:W-:Y:S01]  /*5730*/  FSEL R152, R6, -INF , !P4 ;  /* 0xff80000006987808 */ /* 0x000fe20006000000 */
[----:B------:R-:W-:Y:S01]  /*5740*/  FFMA.FTZ R6, R244, -UR4, R107 ;  /* 0x80000004f4067c23 */ /* 0x000fe2000801006b */
[----:B------:R-:W-:Y:S01]  /*5750*/  FSEL R53, R2, -INF , !P4 ;  /* 0xff80000002357808 */ /* 0x000fe20006000000 */
[----:B------:R-:W-:Y:S01]  /*5760*/  FFMA.FTZ R2, R196, -UR4, R96 ;  /* 0x80000004c4027c23 */ /* 0x000fe20008010060 */
[----:B------:R-:W-:Y:S01]  /*5770*/  FSEL R153, R5, -INF , !P4 ;  /* 0xff80000005997808 */ /* 0x000fe20006000000 */
[----:B------:R-:W-:Y:S01]  /*5780*/  FFMA.FTZ R5, R200, -UR4, R103 ;  /* 0x80000004c8057c23 */ /* 0x000fe20008010067 */
[----:B------:R-:W-:Y:S01]  /*5790*/  ISETP.GE.AND P2, PT, R150, UR10, PT ;  /* 0x0000000a96007c0c */ /* 0x000fe2000bf46270 */
[----:B------:R-:W-:Y:S01]  /*57a0*/  FFMA.FTZ R3, R194, -UR4, R102 ;  /* 0x80000004c2037c23 */ /* 0x000fe20008010066 */
[----:B------:R-:W-:Y:S01]  /*57b0*/  FSEL R133, R6, -INF , !P3 ;  /* 0xff80000006857808 */ /* 0x000fe20005800000 */
[----:B------:R-:W-:Y:S01]  /*57c0*/  FFMA.FTZ R6, R246, -UR4, R112 ;  /* 0x80000004f6067c23 */ /* 0x000fe20008010070 */
[----:B------:R-:W-:Y:S01]  /*57d0*/  FSEL R139, R5, -INF , !P3 ;  /* 0xff800000058b7808 */ /* 0x000fe20005800000 */
[----:B------:R-:W-:Y:S01]  /*57e0*/  FFMA.FTZ R5, R197, -UR4, R104 ;  /* 0x80000004c5057c23 */ /* 0x000fe20008010068 */
[----:B------:R-:W-:Y:S01]  /*57f0*/  FSEL R36, R3, -INF , !P2 ;  /* 0xff80000003247808 */ /* 0x000fe20005000000 */
[----:B-1----:R-:W-:Y:S01]  /*5800*/  FMUL.FTZ R7, R39, c[0x0][0x2ec] ;  /* 0x0000bb0027077a20 */ /* 0x002fe20000410000 */
[----:B------:R-:W-:Y:S01]  /*5810*/  FSEL R39, R2, -INF , !P3 ;  /* 0xff80000002277808 */ /* 0x000fe20005800000 */
[----:B------:R-:W-:Y:S01]  /*5820*/  FFMA.FTZ R2, R193, -UR4, R98 ;  /* 0x80000004c1027c23 */ /* 0x000fe20008010062 */
[----:B------:R-:W-:Y:S01]  /*5830*/  FSEL R132, R6, -INF , !P2 ;  /* 0xff80000006847808 */ /* 0x000fe20005000000 */
[----:B------:R1:W3:Y:S01]  /*5840*/  MUFU.TANH R43, R7 ;  /* 0x00000007002b7308 */ /* 0x0002e20000002400 */
        /* <DEDUP_REMOVED lines=8> */
[----:B------:R-:W-:Y:S01]  /*58d0*/  FMUL.FTZ R3, R10, c[0x0][0x2ec] ;  /* 0x0000bb000a037a20 */ /* 0x000fe20000410000 */
[----:B------:R-:W-:Y:S01]  /*58e0*/  FSEL R183, R2, -INF , !P1 ;  /* 0xff80000002b77808 */ /* 0x000fe20004800000 */
[----:B------:R-:W-:Y:S01]  /*58f0*/  FFMA.FTZ R6, R188, -UR4, R99 ;  /* 0x80000004bc067c23 */ /* 0x000fe20008010063 */
[----:B------:R-:W-:Y:S01]  /*5900*/  FSEL R181, R5, -INF , !P1 ;  /* 0xff80000005b57808 */ /* 0x000fe20004800000 */
[----:B------:R4:W5:Y:S01]  /*5910*/  MUFU.TANH R9, R3 ;  /* 0x0000000300097308 */ /* 0x0009620000002400 */
[----:B------:R-:W-:Y:S01]  /*5920*/  FFMA.FTZ R5, R187, -UR4, R87 ;  /* 0x80000004bb057c23 */ /* 0x000fe20008010057 */
[----:B------:R-:W-:Y:S01]  /*5930*/  ISETP.GE.AND P1, PT, R169, UR10, PT ;  /* 0x0000000aa9007c0c */ /* 0x000fe2000bf26270 */
[----:B-1----:R-:W-:Y:S01]  /*5940*/  FMUL.FTZ R7, R28, c[0x0][0x2ec] ;  /* 0x0000bb001c077a20 */ /* 0x002fe20000410000 */
[----:B------:R-:W-:Y:S01]  /*5950*/  FSEL R171, R6, -INF , !P0 ;  /* 0xff80000006ab7808 */ /* 0x000fe20004000000 */
[----:B--2---:R-:W-:Y:S01]  /*5960*/  FFMA.FTZ R11, R172, -UR4, R15 ;  /* 0x80000004ac0b7c23 */ /* 0x004fe2000801000f */
[----:B------:R-:W-:Y:S01]  /*5970*/  FSEL R172, R5, -INF , !P0 ;  /* 0xff80000005ac7808 */ /* 0x000fe20004000000 */
[----:B------:R-:W-:Y:S01]  /*5980*/  FFMA.FTZ R28, R228, -UR4, R49 ;  /* 0x80000004e41c7c23 */ /* 0x000fe20008010031 */
[----:B------:R1:W2:Y:S01]  /*5990*/  MUFU.TANH R27, R7 ;  /* 0x00000007001b7308 */ /* 0x0002a20000002400 */
[----:B------:R-:W-:Y:S01]  /*59a0*/  FFMA.FTZ R15, R151, -UR4, R45 ;  /* 0x80000004970f7c23 */ /* 0x000fe2000801002d */
[----:B------:R-:W-:Y:S01]  /*59b0*/  ISETP.GE.AND P6, PT, R163, UR10, PT ;  /* 0x0000000aa3007c0c */ /* 0x000fe2000bfc6270 */
[----:B---3--:R-:W-:Y:S01]  /*59c0*/  FFMA.FTZ R10, R111, -UR4, R43 ;  /* 0x800000046f0a7c23 */ /* 0x008fe2000801002b */
[----:B------:R-:W-:-:S02]  /*59d0*/  ISETP.GE.AND P5, PT, R165, UR10, PT ;  /* 0x0000000aa5007c0c */ /* 0x000fc4000bfa6270 */
[----:B------:R-:W-:Y:S01]  /*59e0*/  ISETP.GE.AND P4, PT, R164, UR10, PT ;  /* 0x0000000aa4007c0c */ /* 0x000fe2000bf86270 */
[----:B----4-:R-:W-:Y:S01]  /*59f0*/  FFMA.FTZ R3, R186, -UR4, R85 ;  /* 0x80000004ba037c23 */ /* 0x010fe20008010055 */
[----:B------:R-:W-:Y:S01]  /*5a00*/  ISETP.GE.AND P3, PT, R167, UR10, PT ;  /* 0x0000000aa7007c0c */ /* 0x000fe2000bf66270 */
[----:B-----5:R-:W-:Y:S01]  /*5a10*/  FFMA.FTZ R9, R110, -UR4, R9 ;  /* 0x800000046e097c23 */ /* 0x020fe20008010009 */
[----:B------:R-:W-:Y:S02]  /*5a20*/  ISETP.GE.AND P2, PT, R168, UR10, PT ;  /* 0x0000000aa8007c0c */ /* 0x000fe4000bf46270 */
[----:B------:R-:W-:Y:S02]  /*5a30*/  FSEL R175, R3, -INF , !P0 ;  /* 0xff80000003af7808 */ /* 0x000fe40004000000 */
[----:B------:R-:W-:Y:S01]  /*5a40*/  LOP3.LUT R2, R189, R192, RZ, 0xfc, !PT ;  /* 0x000000c0bd027212 */ /* 0x000fe200078efcff */
[----:B-1----:R-:W-:Y:S01]  /*5a50*/  FMUL.FTZ R7, R29, c[0x0][0x2ec] ;  /* 0x0000bb001d077a20 */ /* 0x002fe20000410000 */
[----:B------:R-:W-:Y:S01]  /*5a60*/  IADD3 R241, R235, 0x1000, RZ ;  /* 0x00001000ebf17810 */ /* 0x000fe20007ffe0ff */
[----:B------:R-:W-:Y:S01]  /*5a70*/  FFMA.FTZ R29, R237, -UR4, R50 ;  /* 0x80000004ed1d7c23 */ /* 0x000fe20008010032 */
[C---:B------:R-:W-:Y:S01]  /*5a80*/  IADD3 R239, R235.reuse, 0x2000, RZ ;  /* 0x00002000ebef7810 */ /* 0x040fe20007ffe0ff */
[----:B------:R1:W3:Y:S01]  /*5a90*/  MUFU.TANH R26, R7 ;  /* 0x00000007001a7308 */ /* 0x0002e20000002400 */
[----:B--2---:R-:W-:Y:S01]  /*5aa0*/  FFMA.FTZ R27, R226, -UR4, R27 ;  /* 0x80000004e21b7c23 */ /* 0x004fe2000801001b */
[----:B------:R-:W-:-:S02]  /*5ab0*/  IADD3 R238, R235, 0x2800, RZ ;  /* 0x00002800ebee7810 */ /* 0x000fc40007ffe0ff */
[C---:B------:R-:W-:Y:S02]  /*5ac0*/  IADD3 R237, R235.reuse, 0x3000, RZ ;  /* 0x00003000ebed7810 */ /* 0x040fe40007ffe0ff */
[----:B------:R-:W-:Y:S02]  /*5ad0*/  IADD3 R236, R235, 0x3800, RZ ;  /* 0x00003800ebec7810 */ /* 0x000fe40007ffe0ff */
[----:B------:R-:W-:Y:S02]  /*5ae0*/  FSEL R168, R25, -INF , !P6 ;  /* 0xff80000019a87808 */ /* 0x000fe40007000000 */
[----:B------:R-:W-:Y:S02]  /*5af0*/  FSEL R174, R23, -INF , !P6 ;  /* 0xff80000017ae7808 */ /* 0x000fe40007000000 */
[----:B------:R-:W-:Y:S02]  /*5b00*/  FSEL R165, R22, -INF , !P5 ;  /* 0xff80000016a57808 */ /* 0x000fe40006800000 */
[----:B------:R-:W-:Y:S01]  /*5b10*/  FSEL R167, R17, -INF , !P5 ;  /* 0xff80000011a77808 */ /* 0x000fe20006800000 */
[----:B-1----:R-:W-:Y:S01]  /*5b20*/  FMUL.FTZ R7, R30, c[0x0][0x2ec] ;  /* 0x0000bb001e077a20 */ /* 0x002fe20000410000 */
[----:B------:R-:W-:Y:S01]  /*5b30*/  FSEL R173, R12, -INF , !P5 ;  /* 0xff8000000cad7808 */ /* 0x000fe20006800000 */
[----:B------:R-:W-:Y:S01]  /*5b40*/  FFMA.FTZ R30, R240, -UR4, R60 ;  /* 0x80000004f01e7c23 */ /* 0x000fe2000801003c */
[----:B------:R-:W-:Y:S01]  /*5b50*/  IADD3 R240, R235, 0x1800, RZ ;  /* 0x00001800ebf07810 */ /* 0x000fe20007ffe0ff */
[----:B------:R1:W2:Y:S01]  /*5b60*/  MUFU.TANH R19, R7 ;  /* 0x0000000700137308 */ /* 0x0002a20000002400 */
[----:B---3--:R-:W-:Y:S01]  /*5b70*/  FFMA.FTZ R26, R219, -UR4, R26 ;  /* 0x80000004db1a7c23 */ /* 0x008fe2000801001a */
[----:B------:R-:W-:-:S02]  /*5b80*/  FSEL R220, R29, -INF , !P4 ;  /* 0xff8000001ddc7808 */ /* 0x000fc40006000000 */
[----:B------:R-:W-:Y:S02]  /*5b90*/  FSEL R164, R30, -INF , !P5 ;  /* 0xff8000001ea47808 */ /* 0x000fe40006800000 */
[----:B------:R-:W-:Y:S02]  /*5ba0*/  FSEL R222, R21, -INF , !P4 ;  /* 0xff80000015de7808 */ /* 0x000fe40006000000 */
        /* <DEDUP_REMOVED lines=8> */
[----:B------:R1:W3:Y:S01]  /*5c30*/  MUFU.TANH R18, R7 ;  /* 0x0000000700127308 */ /* 0x0002e20000002400 */
[----:B--2---:R-:W-:Y:S01]  /*5c40*/  FFMA.FTZ R19, R170, -UR4, R19 ;  /* 0x80000004aa137c23 */ /* 0x004fe20008010013 */
[----:B------:R-:W-:-:S02]  /*5c50*/  FSEL R170, R24, -INF , !P6 ;  /* 0xff80000018aa7808 */ /* 0x000fc40007000000 */
[----:B------:R-:W-:Y:S02]  /*5c60*/  FSEL R250, R10, -INF , !P3 ;  /* 0xff8000000afa7808 */ /* 0x000fe40005800000 */
[----:B------:R-:W-:Y:S02]  /*5c70*/  FSEL R210, R27, -INF , !P2 ;  /* 0xff8000001bd27808 */ /* 0x000fe40005000000 */
[----:B------:R-:W-:Y:S02]  /*5c80*/  FSEL R212, R19, -INF , !P2 ;  /* 0xff80000013d47808 */ /* 0x000fe40005000000 */
[----:B------:R-:W-:Y:S02]  /*5c90*/  FSEL R214, R14, -INF , !P2 ;  /* 0xff8000000ed67808 */ /* 0x000fe40005000000 */
[----:B------:R-:W-:Y:S02]  /*5ca0*/  FSEL R249, R9, -INF , !P2 ;  /* 0xff80000009f97808 */ /* 0x000fe40005000000 */
[----:B------:R-:W-:Y:S01]  /*5cb0*/  FSEL R208, R26, -INF , !P1 ;  /* 0xff8000001ad07808 */ /* 0x000fe20004800000 */
[----:B-1----:R-:W-:Y:S01]  /*5cc0*/  FFMA.FTZ R7, R247, -UR4, R101 ;  /* 0x80000004f7077c23 */ /* 0x002fe20008010065 */
[----:B------:R-:W-:Y:S01]  /*5cd0*/  FSEL R211, R13, -INF , !P1 ;  /* 0xff8000000dd37808 */ /* 0x000fe20004800000 */
[----:B---3--:R-:W-:Y:S01]  /*5ce0*/  FFMA.FTZ R18, R166, -UR4, R18 ;  /* 0x80000004a6127c23 */ /* 0x008fe20008010012 */
[----:B------:R-:W-:-:S02]  /*5cf0*/  FSEL R166, R31, -INF , !P6 ;  /* 0xff8000001fa67808 */ /* 0x000fc40007000000 */
[----:B------:R-:W-:Y:S02]  /*5d00*/  FSEL R169, R7, -INF , !P0 ;  /* 0xff80000007a97808 */ /* 0x000fe40004000000 */
[----:B------:R-:W-:Y:S02]  /*5d10*/  PLOP3.LUT P0, PT, PT, PT, UP0, 0x80, 0x0 ;  /* 0x000000000000781c */ /* 0x000fe40003f0f008 */
[----:B------:R-:W-:Y:S02]  /*5d20*/  FSEL R209, R18, -INF , !P1 ;  /* 0xff80000012d17808 */ /* 0x000fe40004800000 */
[----:B------:R-:W-:-:S09]  /*5d30*/  FSEL R223, R8, -INF , !P1 ;  /* 0xff80000008df7808 */ /* 0x000fd20004800000 */
[----:B------:R-:W-:Y:S05]  /*5d40*/  @!P0 BRA `(.L_x_370) ;  /* 0x000004d000008947 */ /* 0x000fea0003800000 */
[----:B------:R-:W2:Y:S04]  /*5d50*/  LDL.64 R136, [R1+0x40] ;  /* 0x0000400001887983 */ /* 0x000ea80000100a00 */
[----:B------:R-:W3:Y:S04]  /*5d60*/  LDL R117, [R1+0x50] ;  /* 0x0000500001757983 */ /* 0x000ee80000100800 */
[----:B------:R-:W4:Y:S01]  /*5d70*/  LDL.64 R118, [R1+0x58] ;  /* 0x0000580001767983 */ /* 0x000f220000100a00 */
[----:B------:R-:W-:Y:S01]  /*5d80*/  ULEA.HI.SX32 UR7, UR21, 0xfffffffe, 0x1a ;  /* 0xfffffffe15077891 */ /* 0x000fe2000f8fd23f */
[----:B------:R-:W-:Y:S03]  /*5d90*/  BSSY B0, `(.L_x_371) ;  /* 0x0000047000007945 */ /* 0x000fe60003800000 */
[----:B------:R-:W-:-:S02]  /*5da0*/  USHF.R.S32.HI UR6, URZ, 0x1f, UR7 ;  /* 0x0000001f3f067899 */ /* 0x000fc40008011407 */
[----:B------:R-:W-:-:S04]  /*5db0*/  UIMAD UR22, UR22, UR7, URZ ;  /* 0x00000007161672a4 */ /* 0x000fc8000f8e023f */
[----:B------:R-:W-:Y:S01]  /*5dc0*/  UIMAD UR6, UR6, UR23, UR22 ;  /* 0x00000017060672a4 */ /* 0x000fe2000f8e0216 */
[----:B--2---:R-:W-:Y:S02]  /*5dd0*/  ISETP.GE.AND P3, PT, R136, c[0x0][0x220], PT ;  /* 0x0000880088007a0c */ /* 0x004fe40003f66270 */
[----:B---3--:R-:W-:Y:S01]  /*5de0*/  ISETP.GE.AND P2, PT, R117, c[0x0][0x220], PT ;  /* 0x0000880075007a0c */ /* 0x008fe20003f46270 */
[----:B----4-:R-:W-:-:S10]  /*5df0*/  IMAD.WIDE.U32 R6, R252, UR7, R118 ;  /* 0x00000007fc067c25 */ /* 0x010fd4000f8e0076 */
[C---:B------:R-:W-:Y:S01]  /*5e00*/  @!P3 LEA R8, P5, R6.reuse, c[0x0][0x168], 0x1 ;  /* 0x00005a000608ba11 */ /* 0x040fe200078a08ff */
[----:B------:R1:W-:Y:S01]  /*5e10*/  @P3 STS.128 [R243+0x8000], RZ ;  /* 0x008000fff3003388 */ /* 0x0003e20000000c00 */
[----:B------:R-:W-:Y:S02]  /*5e20*/  IADD3 R7, R7, UR6, RZ ;  /* 0x0000000607077c10 */ /* 0x000fe4000fffe0ff */
[C---:B------:R-:W-:Y:S02]  /*5e30*/  @!P2 LEA R10, P4, R6.reuse, c[0x0][0x168], 0x1 ;  /* 0x00005a00060aaa11 */ /* 0x040fe400078808ff */
[C---:B------:R-:W-:Y:S02]  /*5e40*/  IADD3 R5, P1, R6.reuse, UR24, RZ ;  /* 0x0000001806057c10 */ /* 0x040fe4000ff3e0ff */
[C-C-:B------:R-:W-:Y:S02]  /*5e50*/  @!P3 LEA.HI.X R9, R6.reuse, c[0x0][0x16c], R7.reuse, 0x1, P5 ;  /* 0x00005b000609ba11 */ /* 0x140fe400028f0c07 */
[----:B------:R-:W-:-:S02]  /*5e60*/  @!P2 LEA.HI.X R11, R6, c[0x0][0x16c], R7, 0x1, P4 ;  /* 0x00005b00060baa11 */ /* 0x000fc400020f0c07 */
        /* <DEDUP_REMOVED lines=57> */
.L_x_372:
[----:B------:R-:W-:Y:S05]  /*6200*/  BSYNC B0 ;  /* 0x0000000000007941 */ /* 0x000fea0003800000 */
.L_x_371:
[----:B------:R-:W0:Y:S02]  /*6210*/  LDGDEPBAR ;  /* 0x00000000000079af */ /* 0x000e240000000000 */
.L_x_370:
        /* <DEDUP_REMOVED lines=66> */
[----:B------:R-:W2:Y:S01]  /*6640*/  SHFL.BFLY PT, R134, R3, 0x1, 0x1f ;  /* 0x0c201f0003867f89 */ /* 0x000ea200000e0000 */
[C---:B------:R-:W-:Y:S01]  /*6650*/  FSETP.NEU.FTZ.AND P1, PT, R136.reuse, -INF , PT ;  /* 0xff8000008800780b */ /* 0x040fe20003f3d000 */
[----:B-1----:R-:W-:Y:S02]  /*6660*/  FMUL.FTZ R12, R136, c[0x0][0x23c] ;  /* 0x00008f00880c7a20 */ /* 0x002fe40000410000 */
[----:B------:R-:W-:Y:S03]  /*6670*/  LDSM.16.MT88.4 R88, [R226+0xe800] ;  /* 0x00e80000e258783b */ /* 0x000fe60000004200 */
[----:B------:R-:W-:Y:S01]  /*6680*/  FSEL R12, R12, RZ, P1 ;  /* 0x000000ff0c0c7208 */ /* 0x000fe20000800000 */
[----:B------:R-:W1:Y:S04]  /*6690*/  LDSM.16.MT88.4 R64, [R226+0xc800] ;  /* 0x00c80000e240783b */ /* 0x000e680000004200 */
[--C-:B------:R-:W-:Y:S01]  /*66a0*/  FFMA.FTZ R5, R41, c[0x0][0x23c], -R12.reuse ;  /* 0x00008f0029057a23 */ /* 0x100fe2000001080c */
[----:B------:R-:W-:Y:S03]  /*66b0*/  LDSM.16.MT88.4 R100, [R228+0xe800] ;  /* 0x00e80000e464783b */ /* 0x000fe60000004200 */
[----:B------:R3:W-:Y:S01]  /*66c0*/  MUFU.EX2 R242, R5 ;  /* 0x0000000500f27308 */ /* 0x0007e20000000800 */
[----:B------:R-:W-:Y:S04]  /*66d0*/  STL [R1+0xb4], R248 ;  /* 0x0000b4f801007387 */ /* 0x000fe80000100800 */
[----:B------:R-:W-:Y:S01]  /*66e0*/  STL [R1+0xb8], R221 ;  /* 0x0000b8dd01007387 */ /* 0x000fe20000100800 */
[----:B--2---:R-:W-:Y:S01]  /*66f0*/  FMNMX.FTZ R134, R3, R134, !PT ;  /* 0x0000008603867209 */ /* 0x004fe20007810000 */
[----:B------:R-:W-:-:S02]  /*6700*/  FFMA.FTZ R3, R33, c[0x0][0x23c], -R12 ;  /* 0x00008f0021037a23 */ /* 0x000fc4000001080c */
[----:B------:R-:W-:Y:S01]  /*6710*/  STL [R1+0xbc], R214 ;  /* 0x0000bcd601007387 */ /* 0x000fe20000100800 */
[----:B------:R-:W-:Y:S01]  /*6720*/  FSETP.NEU.FTZ.AND P1, PT, R134, -INF , PT ;  /* 0xff8000008600780b */ /* 0x000fe20003f3d000 */
[----:B------:R2:W-:Y:S02]  /*6730*/  MUFU.EX2 R163, R3 ;  /* 0x0000000300a37308 */ /* 0x0005e40000000800 */
[----:B------:R-:W4:Y:S01]  /*6740*/  LDSM.16.MT88.4 R60, [R225+0xc800] ;  /* 0x00c80000e13c783b */ /* 0x000f220000004200 */
[----:B---3--:R-:W-:-:S03]  /*6750*/  FFMA.FTZ R5, R35, c[0x0][0x23c], -R12 ;  /* 0x00008f0023057a23 */ /* 0x008fc6000001080c */
[----:B------:R-:W-:Y:S02]  /*6760*/  LDSM.16.MT88.4 R84, [R227+0xe800] ;  /* 0x00e80000e354783b */ /* 0x000fe40000004200 */
[----:B------:R3:W1:Y:S02]  /*6770*/  MUFU.EX2 R230, R5 ;  /* 0x0000000500e67308 */ /* 0x0006640000000800 */
[----:B------:R-:W4:Y:S01]  /*6780*/  LDSM.16.MT88.4 R92, [R227+0xc800] ;  /* 0x00c80000e35c783b */ /* 0x000f220000004200 */
[----:B--2---:R-:W-:-:S05]  /*6790*/  FMUL.FTZ R3, R134, c[0x0][0x23c] ;  /* 0x00008f0086037a20 */ /* 0x004fca0000410000 */
[----:B------:R-:W-:Y:S01]  /*67a0*/  FSEL R3, R3, RZ, P1 ;  /* 0x000000ff03037208 */ /* 0x000fe20000800000 */
[----:B---3--:R-:W-:Y:S01]  /*67b0*/  FFMA.FTZ R5, R32, c[0x0][0x23c], -R12 ;  /* 0x00008f0020057a23 */ /* 0x008fe2000001080c */
[----:B-1----:R-:W-:-:S03]  /*67c0*/  F2FP.BF16.PACK_AB R8, R230, R242 ;  /* 0x000000f2e608723e */ /* 0x002fc600000010ff */
[--C-:B------:R-:W-:Y:S02]  /*67d0*/  FFMA.FTZ R0, R37, c[0x0][0x23c], -R3.reuse ;  /* 0x00008f0025007a23 */ /* 0x100fe40000010803 */
[--C-:B------:R-:W-:Y:S01]  /*67e0*/  FFMA.FTZ R2, R42, c[0x0][0x23c], -R3.reuse ;  /* 0x00008f002a027a23 */ /* 0x100fe20000010803 */
[----:B------:R-:W1:Y:S08]  /*67f0*/  MUFU.EX2 R233, R5 ;  /* 0x0000000500e97308 */ /* 0x000e700000000800 */
[----:B------:R2:W-:Y:S08]  /*6800*/  MUFU.EX2 R14, R0 ;  /* 0x00000000000e7308 */ /* 0x0005f00000000800 */
[----:B------:R-:W3:Y:S01]  /*6810*/  MUFU.EX2 R252, R2 ;  /* 0x0000000200fc7308 */ /* 0x000ee20000000800 */
[----:B-1----:R-:W-:Y:S01]  /*6820*/  F2FP.BF16.PACK_AB R10, R233, R163 ;  /* 0x000000a3e90a723e */ /* 0x002fe200000010ff */
[----:B--2---:R-:W-:-:S06]  /*6830*/  FFMA.FTZ R0, R40, c[0x0][0x23c], -R3 ;  /* 0x00008f0028007a23 */ /* 0x004fcc0000010803 */
[----:B------:R1:W-:Y:S01]  /*6840*/  MUFU.EX2 R224, R0 ;  /* 0x0000000000e07308 */ /* 0x0003e20000000800 */
[----:B---3--:R-:W-:Y:S02]  /*6850*/  F2FP.BF16.PACK_AB R9, R14, R252 ;  /* 0x000000fc0e09723e */ /* 0x008fe400000010ff */
[----:B------:R-:W-:Y:S01]  /*6860*/  FMNMX.FTZ R2, R161, R158, !PT ;  /* 0x0000009ea1027209 */ /* 0x000fe20007810000 */
[----:B-1----:R-:W-:-:S04]  /*6870*/  FFMA.FTZ R0, R34, c[0x0][0x23c], -R3 ;  /* 0x00008f0022007a23 */ /* 0x002fc80000010803 */
[----:B------:R1:W2:Y:S02]  /*6880*/  MUFU.EX2 R232, R0 ;  /* 0x0000000000e87308 */ /* 0x0002a40000000800 */
[----:B-1----:R-:W-:Y:S01]  /*6890*/  FFMA.FTZ R0, R44, c[0x0][0x23c], -R12 ;  /* 0x00008f002c007a23 */ /* 0x002fe2000001080c */
[----:B--2---:R-:W-:-:S05]  /*68a0*/  F2FP.BF16.PACK_AB R11, R232, R224 ;  /* 0x000000e0e80b723e */ /* 0x004fca00000010ff */
[----:B------:R1:W-:Y:S02]  /*68b0*/  MUFU.EX2 R179, R0 ;  /* 0x0000000000b37308 */ /* 0x0003e40000000800 */
[C---:B------:R-:W-:Y:S08]  /*68c0*/  HMMA.16816.F32.BF16 R24, R8.reuse, R80, RZ ;  /* 0x000000500818723c */ /* 0x040ff000000418ff */
[----:B------:R-:W-:Y:S01]  /*68d0*/  HMMA.16816.F32.BF16 R32, R8, R116, RZ ;  /* 0x000000740820723c */ /* 0x000fe200000418ff */
[----:B-1----:R-:W-:-:S04]  /*68e0*/  FFMA.FTZ R0, R48, c[0x0][0x23c], -R12 ;  /* 0x00008f0030007a23 */ /* 0x002fc8000001080c */
[----:B------:R1:W2:Y:S03]  /*68f0*/  MUFU.EX2 R137, R0 ;  /* 0x0000000000897308 */ /* 0x0002a60000000800 */
[C---:B------:R-:W-:Y:S08]  /*6900*/  HMMA.16816.F32.BF16 R16, R8.reuse, R56, RZ ;  /* 0x000000380810723c */ /* 0x040ff000000418ff */
[----:B------:R-:W-:Y:S01]  /*6910*/  HMMA.16816.F32.BF16 R20, R8, R68, RZ ;  /* 0x000000440814723c */ /* 0x000fe200000418ff */
[----:B-1----:R-:W-:-:S07]  /*6920*/  FFMA.FTZ R0, R38, c[0x0][0x23c], -R12 ;  /* 0x00008f0026007a23 */ /* 0x002fce000001080c */
[C---:B------:R-:W-:Y:S01]  /*6930*/  HMMA.16816.F32.BF16 R28, R8.reuse, R108, RZ ;  /* 0x0000006c081c723c */ /* 0x040fe200000418ff */
[----:B--2---:R-:W-:Y:S01]  /*6940*/  F2FP.BF16.PACK_AB R4, R137, R179 ;  /* 0x000000b38904723e */ /* 0x004fe200000010ff */
[----:B------:R1:W-:Y:S06]  /*6950*/  MUFU.EX2 R177, R0 ;  /* 0x0000000000b17308 */ /* 0x0003ec0000000800 */
        /* <DEDUP_REMOVED lines=18> */
[----:B------:R-:W-:Y:S01]  /*6a80*/  HMMA.16816.F32.BF16 R36, R8, R142, RZ ;  /* 0x0000008e0824723c */ /* 0x000fe200000418ff */
[----:B------:R1:W2:Y:S02]  /*6a90*/  MUFU.EX2 R7, R0 ;  /* 0x0000000000077308 */ /* 0x0002a40000000800 */
[----:B-1----:R-:W-:-:S05]  /*6aa0*/  FFMA.FTZ R0, R52, c[0x0][0x23c], -R3 ;  /* 0x00008f0034007a23 */ /* 0x002fca0000010803 */
[----:B------:R-:W-:Y:S01]  /*6ab0*/  HMMA.16816.F32.BF16 R52, R8, R130, RZ ;  /* 0x000000820834723c */ /* 0x000fe200000418ff */
[----:B------:R1:W3:Y:S06]  /*6ac0*/  MUFU.EX2 R176, R0 ;  /* 0x0000000000b07308 */ /* 0x0002ec0000000800 */
[----:B--2---:R-:W-:Y:S02]  /*6ad0*/  MOV R11, R7 ;  /* 0x00000007000b7202 */ /* 0x004fe40000000f00 */
[----:B-1----:R-:W-:Y:S02]  /*6ae0*/  FMNMX.FTZ R0, R157, R2, !PT ;  /* 0x000000029d007209 */ /* 0x002fe40007810000 */
[----:B---3--:R-:W-:-:S02]  /*6af0*/  F2FP.BF16.PACK_AB R7, R176, R11 ;  /* 0x0000000bb007723e */ /* 0x008fc400000010ff */
        /* <DEDUP_REMOVED lines=11> */
[C---:B----4-:R-:W-:Y:S01]  /*6bb0*/  HMMA.16816.F32.BF16 R196, R4.reuse, R60, R16 ;  /* 0x0000003c04c4723c */ /* 0x050fe20000041810 */
[----:B------:R-:W-:Y:S02]  /*6bc0*/  FMNMX.FTZ R0, R162, R160, !PT ;  /* 0x000000a0a2007209 */ /* 0x000fe40007810000 */
[----:B------:R-:W-:Y:S02]  /*6bd0*/  FMNMX.FTZ R2, R164, R2, !PT ;  /* 0x00000002a4027209 */ /* 0x000fe40007810000 */
[----:B------:R-:W-:Y:S02]  /*6be0*/  FMNMX.FTZ R0, R159, R0, !PT ;  /* 0x000000009f007209 */ /* 0x000fe40007810000 */
[----:B------:R-:W-:Y:S01]  /*6bf0*/  FMNMX.FTZ R2, R220, R2, !PT ;  /* 0x00000002dc027209 */ /* 0x000fe20007810000 */
[----:B------:R-:W-:Y:S01]  /*6c00*/  IMAD.MOV.U32 R214, RZ, RZ, R24 ;  /* 0x000000ffffd67224 */ /* 0x000fe200078e0018 */
[----:B------:R-:W-:Y:S01]  /*6c10*/  FMNMX.FTZ R0, R156, R0, !PT ;  /* 0x000000009c007209 */ /* 0x000fe20007810000 */
[----:B------:R-:W-:Y:S01]  /*6c20*/  IMAD.MOV.U32 R248, RZ, RZ, R26 ;  /* 0x000000fffff87224 */ /* 0x000fe200078e001a */
[----:B------:R-:W-:Y:S01]  /*6c30*/  FMNMX.FTZ R2, R213, R2, !PT ;  /* 0x00000002d5027209 */ /* 0x000fe20007810000 */
[----:B------:R-:W-:Y:S01]  /*6c40*/  IMAD.MOV.U32 R19, RZ, RZ, R177 ;  /* 0x000000ffff137224 */ /* 0x000fe200078e00b1 */
[----:B------:R-:W-:Y:S01]  /*6c50*/  FMNMX.FTZ R0, R155, R0, !PT ;  /* 0x000000009b007209 */ /* 0x000fe20007810000 */
[----:B------:R-:W-:Y:S01]  /*6c60*/  HMMA.16816.F32.BF16 R188, R4, R66, R144 ;  /* 0x0000004204bc723c */ /* 0x000fe20000041890 */
[----:B------:R-:W-:-:S02]  /*6c70*/  MOV R221, R25 ;  /* 0x0000001900dd7202 */ /* 0x000fc40000000f00 */
[----:B------:R-:W-:Y:S02]  /*6c80*/  MOV R243, R27 ;  /* 0x0000001b00f37202 */ /* 0x000fe40000000f00 */
[----:B------:R-:W-:Y:S02]  /*6c90*/  FMNMX.FTZ R8, R210, R2, !PT ;  /* 0x00000002d2087209 */ /* 0x000fe40007810000 */
        /* <DEDUP_REMOVED lines=9> */
[C---:B------:R-:W-:Y:S01]  /*6d30*/  HMMA.16816.F32.BF16 R28, R4.reuse, R92, R28 ;  /* 0x0000005c041c723c */ /* 0x040fe2000004181c */
[----:B------:R-:W-:Y:S01]  /*6d40*/  MOV R19, R14 ;  /* 0x0000000e00137202 */ /* 0x000fe20000000f00 */
[----:B------:R-:W-:Y:S01]  /*6d50*/  IMAD.MOV.U32 R42, RZ, RZ, R229 ;  /* 0x000000ffff2a7224 */ /* 0x000fe200078e00e5 */
[----:B------:R-:W-:Y:S01]  /*6d60*/  FMNMX.FTZ R2, R181, R2, !PT ;  /* 0x00000002b5027209 */ /* 0x000fe20007810000 */
[----:B------:R-:W-:Y:S01]  /*6d70*/  IMAD.MOV.U32 R40, RZ, RZ, R178 ;  /* 0x000000ffff287224 */ /* 0x000fe200078e00b2 */
[----:B------:R-:W-:Y:S01]  /*6d80*/  MOV R144, R230 ;  /* 0x000000e600907202 */ /* 0x000fe20000000f00 */
[----:B------:R-:W-:Y:S01]  /*6d90*/  IMAD.MOV.U32 R35, RZ, RZ, R19 ;  /* 0x000000ffff237224 */ /* 0x000fe200078e0013 */
[----:B------:R-:W-:Y:S01]  /*6da0*/  FMNMX.FTZ R2, R171, R2, !PT ;  /* 0x00000002ab027209 */ /* 0x000fe20007810000 */
[----:B------:R-:W-:Y:S01]  /*6db0*/  HMMA.16816.F32.BF16 R184, R4, R62, R112 ;  /* 0x0000003e04b8723c */ /* 0x000fe20000041870 */
[----:B------:R-:W-:-:S02]  /*6dc0*/  MOV R43, R11 ;  /* 0x0000000b002b7202 */ /* 0x000fc40000000f00 */
[----:B------:R-:W-:Y:S02]  /*6dd0*/  FMNMX.FTZ R2, R168, R2, !PT ;  /* 0x00000002a8027209 */ /* 0x000fe40007810000 */
[----:B------:R-:W-:Y:S02]  /*6de0*/  MOV R41, R163 ;  /* 0x000000a300297202 */ /* 0x000fe40000000f00 */
[----:B------:R-:W-:Y:S01]  /*6df0*/  FMNMX.FTZ R2, R165, R2, !PT ;  /* 0x00000002a5027209 */ /* 0x000fe20007810000 */
[----:B------:R-:W-:Y:S01]  /*6e00*/  IMAD.MOV.U32 R13, RZ, RZ, R24 ;  /* 0x000000ffff0d7224 */ /* 0x000fe200078e0018 */
[----:B------:R-:W-:Y:S01]  /*6e10*/  MOV R22, R27 ;  /* 0x0000001b00167202 */ /* 0x000fe20000000f00 */
[----:B------:R-:W-:Y:S01]  /*6e20*/  IMAD.MOV.U32 R15, RZ, RZ, R26 ;  /* 0x000000ffff0f7224 */ /* 0x000fe200078e001a */
[----:B------:R-:W-:Y:S01]  /*6e30*/  MOV R21, R25 ;  /* 0x0000001900157202 */ /* 0x000fe20000000f00 */
[----:B------:R-:W-:Y:S01]  /*6e40*/  HMMA.16816.F32.BF16 R192, R4, R98, R148 ;  /* 0x0000006204c0723c */ /* 0x000fe20000041894 */
[----:B------:R-:W-:-:S02]  /*6e50*/  FMNMX.FTZ R2, R222, R2, !PT ;  /* 0x00000002de027209 */ /* 0x000fc40007810000 */
[----:B-1----:R-:W-:Y:S01]  /*6e60*/  FMNMX.FTZ R0, R0, R8, !PT ;  /* 0x0000000800007209 */ /* 0x002fe20007810000 */
[----:B------:R-:W-:Y:S01]  /*6e70*/  IMAD.MOV.U32 R20, RZ, RZ, R29 ;  /* 0x000000ffff147224 */ /* 0x000fe200078e001d */
[----:B------:R-:W-:Y:S01]  /*6e80*/  FMNMX.FTZ R2, R215, R2, !PT ;  /* 0x00000002d7027209 */ /* 0x000fe20007810000 */
[----:B------:R-:W-:Y:S01]  /*6e90*/  IMAD.MOV.U32 R17, RZ, RZ, R31 ;  /* 0x000000ffff117224 */ /* 0x000fe200078e001f */
[----:B------:R-:W-:Y:S01]  /*6ea0*/  MOV R18, R30 ;  /* 0x0000001e00127202 */ /* 0x000fe20000000f00 */
[----:B------:R-:W-:Y:S01]  /*6eb0*/  HMMA.16816.F32.BF16 R24, R4, R100, R44 ;  /* 0x000000640418723c */ /* 0x000fe2000004182c */
[----:B------:R-:W-:Y:S01]  /*6ec0*/  FMNMX.FTZ R2, R212, R2, !PT ;  /* 0x00000002d4027209 */ /* 0x000fe20007810000 */
[----:B------:R-:W1:Y:S01]  /*6ed0*/  SHFL.BFLY PT, R9, R0, 0x1, 0x1f ;  /* 0x0c201f0000097f89 */ /* 0x000e6200000e0000 */
[----:B------:R-:W-:Y:S02]  /*6ee0*/  MOV R16, R28 ;  /* 0x0000001c00107202 */ /* 0x000fe40000000f00 */
[----:B------:R-:W-:-:S02]  /*6ef0*/  FMNMX.FTZ R8, R209, R2, !PT ;  /* 0x00000002d1087209 */ /* 0x000fc40007810000 */
[----:B------:R-:W-:Y:S01]  /*6f00*/  MOV R47, R179 ;  /* 0x000000b3002f7202 */ /* 0x000fe20000000f00 */
[C---:B------:R-:W-:Y:S01]  /*6f10*/  HMMA.16816.F32.BF16 R124, R4.reuse, R94, R124 ;  /* 0x0000005e047c723c */ /* 0x040fe2000004187c */
[----:B------:R-:W-:Y:S01]  /*6f20*/  MOV R147, R35 ;  /* 0x0000002300937202 */ /* 0x000fe20000000f00 */
[----:B------:R-:W2:Y:S06]  /*6f30*/  SHFL.BFLY PT, R10, R8, 0x2, 0x1f ;  /* 0x0c401f00080a7f89 */ /* 0x000eac00000e0000 */
[C---:B------:R-:W-:Y:S08]  /*6f40*/  HMMA.16816.F32.BF16 R76, R4.reuse, R106, R76 ;  /* 0x0000006a044c723c */ /* 0x040ff0000004184c */
[----:B------:R-:W-:Y:S01]  /*6f50*/  MOV R177, R27 ;  /* 0x0000001b00b17202 */ /* 0x000fe20000000f00 */
[----:B------:R-:W-:Y:S01]  /*6f60*/  IMAD.MOV.U32 R46, RZ, RZ, R24 ;  /* 0x000000ffff2e7224 */ /* 0x000fe200078e0018 */
[----:B------:R-:W-:Y:S01]  /*6f70*/  MOV R45, R26 ;  /* 0x0000001a002d7202 */ /* 0x000fe20000000f00 */
[----:B------:R-:W-:Y:S01]  /*6f80*/  IMAD.MOV.U32 R44, RZ, RZ, R25 ;  /* 0x000000ffff2c7224 */ /* 0x000fe200078e0019 */
[----:B-1----:R-:W-:Y:S01]  /*6f90*/  FMNMX.FTZ R137, R0, R9, !PT ;  /* 0x0000000900897209 */ /* 0x002fe20007810000 */
[----:B------:R-:W-:Y:S03]  /*6fa0*/  HMMA.16816.F32.BF16 R24, R4, R84, R48 ;  /* 0x000000540418723c */ /* 0x000fe60000041830 */
[C---:B------:R-:W-:Y:S01]  /*6fb0*/  FSETP.NEU.FTZ.AND P1, PT, R137.reuse, -INF , PT ;  /* 0xff8000008900780b */ /* 0x040fe20003f3d000 */
[----:B------:R-:W-:Y:S01]  /*6fc0*/  FMUL.FTZ R2, R137, c[0x0][0x23c] ;  /* 0x00008f0089027a20 */ /* 0x000fe20000410000 */
[----:B--2---:R-:W-:-:S03]  /*6fd0*/  FMNMX.FTZ R0, R8, R10, !PT ;  /* 0x0000000a08007209 */ /* 0x004fc60007810000 */
[----:B------:R-:W-:Y:S01]  /*6fe0*/  HMMA.16816.F32.BF16 R244, R4, R90, R72 ;  /* 0x0000005a04f4723c */ /* 0x000fe20000041848 */
[----:B------:R-:W-:-:S06]  /*6ff0*/  FSEL R2, R2, RZ, P1 ;  /* 0x000000ff02027208 */ /* 0x000fcc0000800000 */
[----:B------:R-:W-:Y:S01]  /*7000*/  MOV R74, R252 ;  /* 0x000000fc004a7202 */ /* 0x000fe20000000f00 */
[----:B------:R-:W-:Y:S01]  /*7010*/  HMMA.16816.F32.BF16 R216, R4, R102, R52 ;  /* 0x0000006604d8723c */ /* 0x000fe20000041834 */
[----:B------:R-:W-:Y:S02]  /*7020*/  IMAD.MOV.U32 R75, RZ, RZ, R242 ;  /* 0x000000ffff4b7224 */ /* 0x000fe400078e00f2 */
[----:B------:R-:W-:-:S05]  /*7030*/  IMAD.MOV.U32 R73, RZ, RZ, R13 ;  /* 0x000000ffff497224 */ /* 0x000fca00078e000d */
[----:B------:R-:W-:Y:S01]  /*7040*/  MOV R241, R24 ;  /* 0x0000001800f17202 */ /* 0x000fe20000000f00 */
[----:B------:R-:W-:Y:S01]  /*7050*/  IMAD.MOV.U32 R240, RZ, RZ, R25 ;  /* 0x000000fffff07224 */ /* 0x000fe200078e0019 */
[----:B------:R-:W-:Y:S01]  /*7060*/  MOV R239, R26 ;  /* 0x0000001a00ef7202 */ /* 0x000fe20000000f00 */
[----:B------:R-:W-:Y:S02]  /*7070*/  IMAD.MOV.U32 R238, RZ, RZ, R27 ;  /* 0x000000ffffee7224 */ /* 0x000fe400078e001b */
[----:B------:R-:W-:Y:S01]  /*7080*/  HMMA.16816.F32.BF16 R24, R4, R86, R36 ;  /* 0x000000560418723c */ /* 0x000fe20000041824 */
[----:B------:R-:W1:Y:S06]  /*7090*/  SHFL.BFLY PT, R5, R0, 0x1, 0x1f ;  /* 0x0c201f0000057f89 */ /* 0x000e6c00000e0000 */
[----:B------:R-:W-:-:S04]  /*70a0*/  FFMA.FTZ R4, R161, c[0x0][0x23c], -R2 ;  /* 0x00008f00a1047a23 */ /* 0x000fc80000010802 */
[----:B------:R2:W-:Y:S11]  /*70b0*/  MUFU.EX2 R14, R4 ;  /* 0x00000004000e7308 */ /* 0x0005f60000000800 */
[----:B------:R-:W-:Y:S02]  /*70c0*/  @!UPT UIADD3 URZ, URZ, URZ, URZ ;  /* 0x0000003f3f3ff290 */ /* 0x000fe4000fffe03f */
[----:B------:R-:W-:Y:S01]  /*70d0*/  MOV R237, R24 ;  /* 0x0000001800ed7202 */ /* 0x000fe20000000f00 */
[----:B------:R-:W-:Y:S01]  /*70e0*/  IMAD.MOV.U32 R236, RZ, RZ, R25 ;  /* 0x000000ffffec7224 */ /* 0x000fe200078e0019 */
[----:B------:R-:W-:Y:S01]  /*70f0*/  MOV R235, R26 ;  /* 0x0000001a00eb7202 */ /* 0x000fe20000000f00 */
[----:B--2---:R-:W-:Y:S02]  /*7100*/  FFMA.FTZ R4, R158, c[0x0][0x23c], -R2 ;  /* 0x00008f009e047a23 */ /* 0x004fe40000010802 */
[----:B------:R-:W-:Y:S02]  /*7110*/  IMAD.MOV.U32 R234, RZ, RZ, R27 ;  /* 0x000000ffffea7224 */ /* 0x000fe400078e001b */
[----:B------:R2:W3:Y:S01]  /*7120*/  MUFU.EX2 R252, R4 ;  /* 0x0000000400fc7308 */ /* 0x0004e20000000800 */
[----:B------:R-:W-:Y:S02]  /*7130*/  IMAD.MOV.U32 R158, RZ, RZ, R176 ;  /* 0x000000ffff9e7224 */ /* 0x000fe400078e00b0 */
[----:B--2---:R-:W-:Y:S01]  /*7140*/  FFMA.FTZ R4, R157, c[0x0][0x23c], -R2 ;  /* 0x00008f009d047a23 */ /* 0x004fe20000010802 */
[----:B---3--:R-:W-:-:S04]  /*7150*/  F2FP.BF16.PACK_AB R8, R252, R14 ;  /* 0x0000000efc08723e */ /* 0x008fc800000010ff */
[----:B------:R2:W-:Y:S02]  /*7160*/  MUFU.EX2 R242, R4 ;  /* 0x0000000400f27308 */ /* 0x0005e40000000800 */
[----:B--2---:R-:W-:Y:S02]  /*7170*/  FFMA.FTZ R4, R154, c[0x0][0x23c], -R2 ;  /* 0x00008f009a047a23 */ /* 0x004fe40000010802 */
[----:B------:R-:W-:-:S04]  /*7180*/  IMAD.MOV.U32 R154, RZ, RZ, R17 ;  /* 0x000000ffff9a7224 */ /* 0x000fc800078e0011 */
[----:B------:R2:W3:Y:S02]  /*7190*/  MUFU.EX2 R32, R4 ;  /* 0x0000000400207308 */ /* 0x0004e40000000800 */
[--C-:B--2---:R-:W-:Y:S01]  /*71a0*/  FFMA.FTZ R4, R135, c[0x0][0x23c], -R2.reuse ;  /* 0x00008f0087047a23 */ /* 0x104fe20000010802 */
[----:B-1----:R-:W-:Y:S01]  /*71b0*/  FMNMX.FTZ R135, R0, R5, !PT ;  /* 0x0000000500877209 */ /* 0x002fe20007810000 */
[----:B------:R-:W-:Y:S01]  /*71c0*/  FFMA.FTZ R0, R152, c[0x0][0x23c], -R2 ;  /* 0x00008f0098007a23 */ /* 0x000fe20000010802 */
[----:B---3--:R-:W-:-:S03]  /*71d0*/  F2FP.BF16.PACK_AB R10, R32, R242 ;  /* 0x000000f2200a723e */ /* 0x008fc600000010ff */
[----:B------:R1:W-:Y:S01]  /*71e0*/  MUFU.EX2 R72, R4 ;  /* 0x0000000400487308 */ /* 0x0003e20000000800 */
[----:B------:R-:W-:Y:S02]  /*71f0*/  FSETP.NEU.FTZ.AND P1, PT, R135, -INF , PT ;  /* 0xff8000008700780b */ /* 0x000fe40003f3d000 */
[----:B------:R-:W-:-:S05]  /*7200*/  MOV R152, R18 ;  /* 0x0000001200987202 */ /* 0x000fca0000000f00 */
        /* <DEDUP_REMOVED lines=13> */
[----:B--2---:R-:W-:Y:S02]  /*72e0*/  F2FP.BF16.PACK_AB R9, R13, R132 ;  /* 0x000000840d09723e */ /* 0x004fe400000010ff */
[----:B------:R-:W-:-:S03]  /*72f0*/  MOV R159, R22 ;  /* 0x00000016009f7202 */ /* 0x000fc60000000f00 */
[----:B------:R1:W-:Y:S02]  /*7300*/  MUFU.EX2 R133, R4 ;  /* 0x0000000400857308 */ /* 0x0003e40000000800 */
[----:B-1----:R-:W-:Y:S02]  /*7310*/  FFMA.FTZ R4, R156, c[0x0][0x23c], -R0 ;  /* 0x00008f009c047a23 */ /* 0x002fe40000010800 */
[----:B------:R-:W-:-:S04]  /*7320*/  IMAD.MOV.U32 R156, RZ, RZ, R15 ;  /* 0x000000ffff9c7224 */ /* 0x000fc800078e000f */
[----:B------:R1:W2:Y:S02]  /*7330*/  MUFU.EX2 R15, R4 ;  /* 0x00000004000f7308 */ /* 0x0002a40000000800 */
[----:B-1----:R-:W-:Y:S01]  /*7340*/  FFMA.FTZ R4, R155, c[0x0][0x23c], -R0 ;  /* 0x00008f009b047a23 */ /* 0x002fe20000010800 */
[----:B--2---:R-:W-:Y:S01]  /*7350*/  F2FP.BF16.PACK_AB R11, R15, R133 ;  /* 0x000000850f0b723e */ /* 0x004fe200000010ff */
[----:B------:R-:W-:-:S04]  /*7360*/  IMAD.MOV.U32 R155, RZ, RZ, R20 ;  /* 0x000000ffff9b7224 */ /* 0x000fc800078e0014 */
[----:B------:R1:W-:Y:S02]  /*7370*/  MUFU.EX2 R37, R4 ;  /* 0x0000000400257308 */ /* 0x0003e40000000800 */
[C---:B------:R-:W-:Y:S07]  /*7380*/  HMMA.16816.F32.BF16 R28, R8.reuse, R80, RZ ;  /* 0x00000050081c723c */ /* 0x040fee00000418ff */
[----:B------:R-:W-:Y:S01]  /*7390*/  MOV R80, R33 ;  /* 0x0000002100507202 */ /* 0x000fe20000000f00 */
[----:B------:R-:W-:Y:S01]  /*73a0*/  HMMA.16816.F32.BF16 R24, R8, R108, RZ ;  /* 0x0000006c0818723c */ /* 0x000fe200000418ff */
[----:B------:R-:W-:-:S02]  /*73b0*/  IMAD.MOV.U32 R81, RZ, RZ, R32 ;  /* 0x000000ffff517224 */ /* 0x000fc400078e0020 */
[----:B-1----:R-:W-:Y:S01]  /*73c0*/  FFMA.FTZ R4, R153, c[0x0][0x23c], -R0 ;  /* 0x00008f0099047a23 */ /* 0x002fe20000010800 */
[----:B------:R-:W-:-:S03]  /*73d0*/  MOV R153, R16 ;  /* 0x0000001000997202 */ /* 0x000fc60000000f00 */
[----:B------:R-:W-:Y:S01]  /*73e0*/  IMAD.MOV.U32 R108, RZ, RZ, R177 ;  /* 0x000000ffff6c7224 */ /* 0x000fe200078e00b1 */
[----:B------:R1:W2:Y:S01]  /*73f0*/  MUFU.EX2 R34, R4 ;  /* 0x0000000400227308 */ /* 0x0002a20000000800 */
[----:B------:R-:W-:Y:S01]  /*7400*/  HMMA.16816.F32.BF16 R16, R8, R68, RZ ;  /* 0x000000440810723c */ /* 0x000fe200000418ff */
[----:B------:R-:W-:Y:S01]  /*7410*/  MOV R109, R46 ;  /* 0x0000002e006d7202 */ /* 0x000fe20000000f00 */
[----:B-1----:R-:W-:Y:S01]  /*7420*/  FFMA.FTZ R4, R139, c[0x0][0x23c], -R0 ;  /* 0x00008f008b047a23 */ /* 0x002fe20000010800 */
[----:B------:R-:W-:-:S05]  /*7430*/  MOV R139, R21 ;  /* 0x00000015008b7202 */ /* 0x000fca0000000f00 */
[----:B------:R-:W-:Y:S01]  /*7440*/  HMMA.16816.F32.BF16 R20, R8, R56, RZ ;  /* 0x000000380814723c */ /* 0x000fe200000418ff */
[----:B------:R1:W-:Y:S01]  /*7450*/  MUFU.EX2 R229, R4 ;  /* 0x0000000400e57308 */ /* 0x0003e20000000800 */
[----:B--2---:R-:W-:Y:S01]  /*7460*/  F2FP.BF16.PACK_AB R5, R34, R37 ;  /* 0x000000252205723e */ /* 0x004fe200000010ff */
[----:B-1----:R-:W-:-:S06]  /*7470*/  FFMA.FTZ R4, R138, c[0x0][0x23c], -R0 ;  /* 0x00008f008a047a23 */ /* 0x002fcc0000010800 */
[----:B------:R1:W2:Y:S02]  /*7480*/  MUFU.EX2 R157, R4 ;  /* 0x00000004009d7308 */ /* 0x0002a40000000800 */
[----:B-1----:R-:W-:Y:S02]  /*7490*/  F2FP.BF16.PACK_AB R4, R33, R72 ;  /* 0x000000482104723e */ /* 0x002fe400000010ff */
[----:B--2---:R-:W-:-:S11]  /*74a0*/  F2FP.BF16.PACK_AB R7, R157, R229 ;  /* 0x000000e59d07723e */ /* 0x004fd600000010ff */
[C---:B------:R-:W-:Y:S08]  /*74b0*/  HMMA.16816.F32.BF16 R148, R4.reuse, R60, R20 ;  /* 0x0000003c0494723c */ /* 0x040ff00000041814 */
[----:B------:R-:W-:Y:S08]  /*74c0*/  HMMA.16816.F32.BF16 R160, R4, R64, R16 ;  /* 0x0000004004a0723c */ /* 0x000ff00000041810 */
[C---:B------:R-:W-:Y:S07]  /*74d0*/  HMMA.16816.F32.BF16 R20, R8.reuse, R116, RZ ;  /* 0x000000740814723c */ /* 0x040fee00000418ff */
[----:B------:R-:W-:Y:S01]  /*74e0*/  IMAD.MOV.U32 R117, RZ, RZ, R34 ;  /* 0x000000ffff757224 */ /* 0x000fe200078e0022 */
[----:B------:R-:W-:Y:S01]  /*74f0*/  HMMA.16816.F32.BF16 R16, R8, R120, RZ ;  /* 0x000000780810723c */ /* 0x000fe200000418ff */
[----:B------:R-:W-:-:S06]  /*7500*/  MOV R116, R43 ;  /* 0x0000002b00747202 */ /* 0x000fcc0000000f00 */
[----:B------:R-:W-:Y:S01]  /*7510*/  IMAD.MOV.U32 R121, RZ, RZ, R45 ;  /* 0x000000ffff797224 */ /* 0x000fe200078e002d */
[----:B------:R-:W-:Y:S01]  /*7520*/  HMMA.16816.F32.BF16 R176, R4, R96, R28 ;  /* 0x0000006004b0723c */ /* 0x000fe2000004181c */
[----:B------:R-:W-:-:S06]  /*7530*/  MOV R120, R44 ;  /* 0x0000002c00787202 */ /* 0x000fcc0000000f00 */
[----:B------:R-:W-:Y:S01]  /*7540*/  IMAD.MOV.U32 R97, RZ, RZ, R42 ;  /* 0x000000ffff617224 */ /* 0x000fe200078e002a */
[----:B------:R-:W-:Y:S01]  /*7550*/  HMMA.16816.F32.BF16 R48, R4, R92, R24 ;  /* 0x0000005c0430723c */ /* 0x000fe20000041818 */
[----:B------:R-:W-:-:S06]  /*7560*/  MOV R96, R36 ;  /* 0x0000002400607202 */ /* 0x000fcc0000000f00 */
[----:B------:R-:W-:Y:S01]  /*7570*/  MOV R92, R40 ;  /* 0x00000028005c7202 */ /* 0x000fe20000000f00 */
[----:B------:R-:W-:Y:S01]  /*7580*/  HMMA.16816.F32.BF16 R52, R4, R104, R20 ;  /* 0x000000680434723c */ /* 0x000fe20000041814 */
[----:B------:R-:W-:-:S06]  /*7590*/  IMAD.MOV.U32 R93, RZ, RZ, R41 ;  /* 0x000000ffff5d7224 */ /* 0x000fcc00078e0029 */
[----:B------:R-:W-:Y:S01]  /*75a0*/  MOV R105, R37 ;  /* 0x0000002500697202 */ /* 0x000fe20000000f00 */
[----:B------:R-:W-:Y:S01]  /*75b0*/  HMMA.16816.F32.BF16 R112, R4, R88, R16 ;  /* 0x000000580470723c */ /* 0x000fe20000041810 */
[----:B------:R-:W-:-:S07]  /*75c0*/  IMAD.MOV.U32 R104, RZ, RZ, R47 ;  /* 0x000000ffff687224 */ /* 0x000fce00078e002f */
[C---:B------:R-:W-:Y:S08]  /*75d0*/  HMMA.16816.F32.BF16 R28, R8.reuse, R58, RZ ;  /* 0x0000003a081c723c */ /* 0x040ff000000418ff */
[C---:B------:R-:W-:Y:S08]  /*75e0*/  HMMA.16816.F32.BF16 R20, R8.reuse, R128, RZ ;  /* 0x000000800814723c */ /* 0x040ff000000418ff */
[C---:B------:R-:W-:Y:S08]  /*75f0*/  HMMA.16816.F32.BF16 R16, R8.reuse, R140, RZ ;  /* 0x0000008c0810723c */ /* 0x040ff000000418ff */
[----:B------:R-:W-:Y:S08]  /*7600*/  HMMA.16816.F32.BF16 R24, R8, R70, RZ ;  /* 0x000000460818723c */ /* 0x000ff000000418ff */
[C---:B------:R-:W-:Y:S08]  /*7610*/  HMMA.16816.F32.BF16 R68, R4.reuse, R100, R20 ;  /* 0x000000640444723c */ /* 0x040ff00000041814 */
[C---:B------:R-:W-:Y:S07]  /*7620*/  HMMA.16816.F32.BF16 R56, R4.reuse, R84, R16 ;  /* 0x000000540438723c */ /* 0x040fee0000041810 */
[----:B------:R-:W-:Y:S01]  /*7630*/  IMAD.MOV.U32 R85, RZ, RZ, R159 ;  /* 0x000000ffff557224 */ /* 0x000fe200078e009f */
[----:B------:R-:W-:Y:S01]  /*7640*/  HMMA.16816.F32.BF16 R60, R4, R62, R28 ;  /* 0x0000003e043c723c */ /* 0x000fe2000004181c */
[----:B------:R-:W-:Y:S01]  /*7650*/  IMAD.MOV.U32 R159, RZ, RZ, R144 ;  /* 0x000000ffff9f7224 */ /* 0x000fe200078e0090 */
[----:B------:R-:W-:-:S02]  /*7660*/  MOV R84, R156 ;  /* 0x0000009c00547202 */ /* 0x000fc40000000f00 */
[----:B------:R-:W-:-:S04]  /*7670*/  MOV R156, R75 ;  /* 0x0000004b009c7202 */ /* 0x000fc80000000f00 */
[----:B------:R-:W-:Y:S08]  /*7680*/  HMMA.16816.F32.BF16 R64, R4, R66, R24 ;  /* 0x000000420440723c */ /* 0x000ff00000041818 */
[C---:B------:R-:W-:Y:S07]  /*7690*/  HMMA.16816.F32.BF16 R32, R8.reuse, R82, RZ ;  /* 0x000000520820723c */ /* 0x040fee00000418ff */
[----:B------:R-:W-:Y:S01]  /*76a0*/  IMAD.MOV.U32 R83, RZ, RZ, R72 ;  /* 0x000000ffff537224 */ /* 0x000fe200078e0048 */
[----:B------:R-:W-:Y:S01]  /*76b0*/  HMMA.16816.F32.BF16 R28, R8, R110, RZ ;  /* 0x0000006e081c723c */ /* 0x000fe200000418ff */
[----:B------:R-:W-:-:S02]  /*76c0*/  MOV R72, R214 ;  /* 0x000000d600487202 */ /* 0x000fc40000000f00 */
[----:B------:R-:W2:Y:S05]  /*76d0*/  LDL.LU R214, [R1+0xbc] ;  /* 0x0000bc0001d67983 */ /* 0x000eaa0000300800 */
[C---:B------:R-:W-:Y:S08]  /*76e0*/  HMMA.16816.F32.BF16 R24, R8.reuse, R118, RZ ;  /* 0x000000760818723c */ /* 0x040ff000000418ff */
[C---:B------:R-:W-:Y:S08]  /*76f0*/  HMMA.16816.F32.BF16 R20, R8.reuse, R122, RZ ;  /* 0x0000007a0814723c */ /* 0x040ff000000418ff */
[C---:B------:R-:W-:Y:S08]  /*7700*/  HMMA.16816.F32.BF16 R16, R8.reuse, R130, RZ ;  /* 0x000000820810723c */ /* 0x040ff000000418ff */
[----:B------:R-:W-:Y:S08]  /*7710*/  HMMA.16816.F32.BF16 R8, R8, R142, RZ ;  /* 0x0000008e0808723c */ /* 0x000ff000000418ff */
[C---:B------:R-:W-:Y:S08]  /*7720*/  HMMA.16816.F32.BF16 R40, R4.reuse, R94, R28 ;  /* 0x0000005e0428723c */ /* 0x040ff0000004181c */
[C---:B------:R-:W-:Y:S08]  /*7730*/  HMMA.16816.F32.BF16 R32, R4.reuse, R98, R32 ;  /* 0x000000620420723c */ /* 0x040ff00000041820 */
[C---:B------:R-:W-:Y:S08]  /*7740*/  HMMA.16816.F32.BF16 R24, R4.reuse, R106, R24 ;  /* 0x0000006a0418723c */ /* 0x040ff00000041818 */
[C---:B------:R-:W-:Y:S01]  /*7750*/  HMMA.16816.F32.BF16 R44, R4.reuse, R90, R20 ;  /* 0x0000005a042c723c */ /* 0x040fe20000041814 */
[----:B------:R-:W-:Y:S07]  /*7760*/  LDSM.16.MT88.4 R20, [R226+0xd000] ;  /* 0x00d00000e214783b */ /* 0x000fee0000004200 */
[C---:B------:R-:W-:Y:S01]  /*7770*/  HMMA.16816.F32.BF16 R36, R4.reuse, R102, R16 ;  /* 0x000000660424723c */ /* 0x040fe20000041810 */
[----:B------:R-:W1:Y:S07]  /*7780*/  LDSM.16.MT88.4 R16, [R225+0xd000] ;  /* 0x00d00000e110783b */ /* 0x000e6e0000004200 */
[----:B------:R-:W-:Y:S07]  /*7790*/  HMMA.16816.F32.BF16 R28, R4, R86, R8 ;  /* 0x00000056041c723c */ /* 0x000fee0000041808 */
[----:B------:R-:W-:-:S04]  /*77a0*/  FFMA.FTZ R4, R180, c[0x0][0x23c], -R2 ;  /* 0x00008f00b4047a23 */ /* 0x000fc80000010802 */
[----:B------:R3:W-:Y:S02]  /*77b0*/  MUFU.EX2 R98, R4 ;  /* 0x0000000400627308 */ /* 0x0007e40000000800 */
[----:B---3--:R-:W-:-:S06]  /*77c0*/  FFMA.FTZ R4, R169, c[0x0][0x23c], -R2 ;  /* 0x00008f00a9047a23 */ /* 0x008fcc0000010802 */
[----:B------:R3:W4:Y:S02]  /*77d0*/  MUFU.EX2 R89, R4 ;  /* 0x0000000400597308 */ /* 0x0007240000000800 */
[----:B---3--:R-:W-:-:S06]  /*77e0*/  FFMA.FTZ R4, R166, c[0x0][0x23c], -R2 ;  /* 0x00008f00a6047a23 */ /* 0x008fcc0000010802 */
[----:B------:R3:W-:Y:S02]  /*77f0*/  MUFU.EX2 R110, R4 ;  /* 0x00000004006e7308 */ /* 0x0007e40000000800 */
        /* <DEDUP_REMOVED lines=17> */
[----:B------:R3:W1:Y:S02]  /*7910*/  MUFU.EX2 R102, R4 ;  /* 0x0000000400667308 */ /* 0x0006640000000800 */
[----:B---3--:R-:W-:-:S06]  /*7920*/  FFMA.FTZ R4, R183, c[0x0][0x23c], -R3 ;  /* 0x00008f00b7047a23 */ /* 0x008fcc0000010803 */
[----:B------:R3:W-:Y:S02]  /*7930*/  MUFU.EX2 R138, R4 ;  /* 0x00000004008a7308 */ /* 0x0007e40000000800 */
[----:B---3--:R-:W-:Y:S02]  /*7940*/  FFMA.FTZ R4, R175, c[0x0][0x23c], -R3 ;  /* 0x00008f00af047a23 */ /* 0x008fe40000010803 */
[----:B----4-:R-:W-:Y:S01]  /*7950*/  IMAD.MOV.U32 R175, RZ, RZ, R89 ;  /* 0x000000ffffaf7224 */ /* 0x010fe200078e0059 */
        /* <DEDUP_REMOVED lines=11> */
[----:B-1----:R-:W-:Y:S01]  /*7a10*/  F2FP.BF16.PACK_AB R6, R102, R122 ;  /* 0x0000007a6606723e */ /* 0x002fe200000010ff */
[----:B------:R-:W-:Y:S01]  /*7a20*/  IMAD.MOV.U32 R89, RZ, RZ, R109 ;  /* 0x000000ffff597224 */ /* 0x000fe200078e006d */
[----:B------:R-:W-:Y:S01]  /*7a30*/  F2FP.BF16.PACK_AB R8, R175, R98 ;  /* 0x00000062af08723e */ /* 0x000fe200000010ff */
[----:B------:R-:W-:Y:S01]  /*7a40*/  IMAD.MOV.U32 R109, RZ, RZ, R74 ;  /* 0x000000ffff6d7224 */ /* 0x000fe200078e004a */
[----:B------:R-:W-:Y:S01]  /*7a50*/  MOV R74, R248 ;  /* 0x000000f8004a7202 */ /* 0x000fe20000000f00 */
[----:B------:R-:W-:Y:S01]  /*7a60*/  IMAD.MOV.U32 R121, RZ, RZ, R146 ;  /* 0x000000ffff797224 */ /* 0x000fe200078e0092 */
[----:B------:R-:W-:-:S02]  /*7a70*/  F2FP.BF16.PACK_AB R10, R86, R110 ;  /* 0x0000006e560a723e */ /* 0x000fc400000010ff */
[----:B------:R-:W-:Y:S02]  /*7a80*/  F2FP.BF16.PACK_AB R11, R87, R123 ;  /* 0x0000007b570b723e */ /* 0x000fe400000010ff */
[----:B------:R-:W-:Y:S02]  /*7a90*/  MOV R100, R120 ;  /* 0x0000007800647202 */ /* 0x000fe40000000f00 */
[----:B------:R-:W-:Y:S01]  /*7aa0*/  MOV R104, R108 ;  /* 0x0000006c00687202 */ /* 0x000fe20000000f00 */
[----:B---3--:R-:W-:Y:S01]  /*7ab0*/  FFMA.FTZ R4, R174, c[0x0][0x23c], -R3 ;  /* 0x00008f00ae047a23 */ /* 0x008fe20000010803 */
[----:B----4-:R-:W-:Y:S01]  /*7ac0*/  F2FP.BF16.PACK_AB R5, R139, R138 ;  /* 0x0000008a8b05723e */ /* 0x010fe200000010ff */
[----:B------:R-:W-:Y:S01]  /*7ad0*/  IMAD.MOV.U32 R174, RZ, RZ, R88 ;  /* 0x000000ffffae7224 */ /* 0x000fe200078e0058 */
[----:B------:R-:W-:Y:S01]  /*7ae0*/  MOV R88, R73 ;  /* 0x0000004900587202 */ /* 0x000fe20000000f00 */
[----:B------:R-:W-:Y:S01]  /*7af0*/  IMAD.MOV.U32 R73, RZ, RZ, R221 ;  /* 0x000000ffff497224 */ /* 0x000fe200078e00dd */
[----:B------:R-:W-:Y:S01]  /*7b00*/  MOV R120, R145 ;  /* 0x0000009100787202 */ /* 0x000fe20000000f00 */
[----:B------:R-:W3:Y:S01]  /*7b10*/  LDL.LU R221, [R1+0xb8] ;  /* 0x0000b80001dd7983 */ /* 0x000ee20000300800 */
[----:B------:R-:W-:-:S03]  /*7b20*/  MOV R108, R147 ;  /* 0x00000093006c7202 */ /* 0x000fc60000000f00 */
[----:B------:R-:W4:Y:S01]  /*7b30*/  LDL.LU R248, [R1+0xb4] ;  /* 0x0000b40001f87983 */ /* 0x000f220000300800 */
[----:B------:R1:W-:Y:S02]  /*7b40*/  MUFU.EX2 R140, R4 ;  /* 0x00000004008c7308 */ /* 0x0003e40000000800 */
[----:B-1----:R-:W-:-:S06]  /*7b50*/  FFMA.FTZ R4, R173, c[0x0][0x23c], -R3 ;  /* 0x00008f00ad047a23 */ /* 0x002fcc0000010803 */
[----:B------:R1:W1:Y:S01]  /*7b60*/  MUFU.EX2 R141, R4 ;  /* 0x00000004008d7308 */ /* 0x0002620000000800 */
[----:B------:R-:W-:Y:S02]  /*7b70*/  F2FP.BF16.PACK_AB R9, R174, R99 ;  /* 0x00000063ae09723e */ /* 0x000fe400000010ff */
[----:B-1----:R-:W-:Y:S02]  /*7b80*/  F2FP.BF16.PACK_AB R4, R143, R142 ;  /* 0x0000008e8f04723e */ /* 0x002fe400000010ff */
[----:B------:R-:W-:-:S03]  /*7b90*/  F2FP.BF16.PACK_AB R7, R141, R140 ;  /* 0x0000008c8d07723e */ /* 0x000fc600000010ff */
[-C--:B------:R-:W-:Y:S08]  /*7ba0*/  HMMA.16816.F32.BF16 R148, R8, R16.reuse, R148 ;  /* 0x000000100894723c */ /* 0x080ff00000041894 */
[----:B------:R-:W-:Y:S07]  /*7bb0*/  HMMA.16816.F32.BF16 R144, R4, R16, R196 ;  /* 0x000000100490723c */ /* 0x000fee00000418c4 */
[----:B------:R-:W-:Y:S01]  /*7bc0*/  MOV R196, R153 ;  /* 0x0000009900c47202 */ /* 0x000fe20000000f00 */
[----:B------:R-:W-:Y:S01]  /*7bd0*/  IMAD.MOV.U32 R197, RZ, RZ, R155 ;  /* 0x000000ffffc57224 */ /* 0x000fe200078e009b */
[----:B------:R-:W-:Y:S01]  /*7be0*/  MOV R198, R152 ;  /* 0x0000009800c67202 */ /* 0x000fe20000000f00 */
[----:B------:R-:W-:Y:S01]  /*7bf0*/  IMAD.MOV.U32 R199, RZ, RZ, R154 ;  /* 0x000000ffffc77224 */ /* 0x000fe200078e009a */
[-C--:B------:R-:W-:Y:S08]  /*7c00*/  HMMA.16816.F32.BF16 R60, R8, R18.reuse, R60 ;  /* 0x00000012083c723c */ /* 0x080ff0000004183c */
[----:B------:R-:W-:Y:S01]  /*7c10*/  HMMA.16816.F32.BF16 R152, R4, R18, R184 ;  /* 0x000000120498723c */ /* 0x000fe200000418b8 */
        /* <DEDUP_REMOVED lines=20> */
[----:B--2---:R-:W-:Y:S01]  /*7d60*/  HMMA.16816.F32.BF16 R192, R8, R20, R48 ;  /* 0x0000001408c0723c */ /* 0x004fe20000041830 */
[----:B------:R-:W-:Y:S01]  /*7d70*/  IMAD.MOV.U32 R96, RZ, RZ, R116 ;  /* 0x000000ffff607224 */ /* 0x000fe200078e0074 */
[----:B------:R-:W-:-:S06]  /*7d80*/  MOV R97, R117 ;  /* 0x0000007500617202 */ /* 0x000fcc0000000f00 */
[C---:B------:R-:W-:Y:S08]  /*7d90*/  HMMA.16816.F32.BF16 R196, R4.reuse, R20, R196 ;  /* 0x0000001404c4723c */ /* 0x040ff000000418c4 */
[-C--:B------:R-:W-:Y:S01]  /*7da0*/  HMMA.16816.F32.BF16 R200, R4, R22.reuse, R124 ;  /* 0x0000001604c8723c */ /* 0x080fe2000004187c */
[----:B------:R-:W-:Y:S01]  /*7db0*/  MOV R82, R85 ;  /* 0x0000005500527202 */ /* 0x000fe20000000f00 */
[----:B------:R-:W-:Y:S01]  /*7dc0*/  IMAD.MOV.U32 R188, RZ, RZ, R122 ;  /* 0x000000ffffbc7224 */ /* 0x000fe200078e007a */
[----:B------:R-:W-:Y:S01]  /*7dd0*/  MOV R189, R123 ;  /* 0x0000007b00bd7202 */ /* 0x000fe20000000f00 */
[----:B------:R-:W-:Y:S01]  /*7de0*/  IMAD.MOV.U32 R204, RZ, RZ, R237 ;  /* 0x000000ffffcc7224 */ /* 0x000fe200078e00ed */
[----:B------:R-:W-:Y:S01]  /*7df0*/  MOV R205, R236 ;  /* 0x000000ec00cd7202 */ /* 0x000fe20000000f00 */
[----:B------:R-:W-:Y:S01]  /*7e00*/  IMAD.MOV.U32 R206, RZ, RZ, R235 ;  /* 0x000000ffffce7224 */ /* 0x000fe200078e00eb */
[----:B------:R-:W-:Y:S01]  /*7e10*/  MOV R207, R234 ;  /* 0x000000ea00cf7202 */ /* 0x000fe20000000f00 */
[C---:B------:R-:W-:Y:S01]  /*7e20*/  HMMA.16816.F32.BF16 R116, R8.reuse, R22, R40 ;  /* 0x000000160874723c */ /* 0x040fe20000041828 */
[----:B------:R-:W2:Y:S01]  /*7e30*/  LDSM.16.MT88.4 R20, [R228+0xf000] ;  /* 0x00f00000e414783b */ /* 0x000ea20000004200 */
[----:B------:R-:W-:Y:S01]  /*7e40*/  IMAD.MOV.U32 R190, RZ, RZ, R110 ;  /* 0x000000ffffbe7224 */ /* 0x000fe200078e006e */
[----:B------:R-:W-:Y:S01]  /*7e50*/  MOV R191, R232 ;  /* 0x000000e800bf7202 */ /* 0x000fe20000000f00 */
[----:B------:R-:W-:Y:S01]  /*7e60*/  IMAD.MOV.U32 R173, RZ, RZ, R233 ;  /* 0x000000ffffad7224 */ /* 0x000fe200078e00e9 */
[----:B------:R2:W5:Y:S03]  /*7e70*/  LDL.LU R243, [R1+0xb0] ;  /* 0x0000b00001f37983 */ /* 0x0005660000300800 */
[-C--:B-1----:R-:W-:Y:S08]  /*7e80*/  HMMA.16816.F32.BF16 R52, R8, R16.reuse, R52 ;  /* 0x000000100834723c */ /* 0x082ff00000041834 */
[C---:B------:R-:W-:Y:S08]  /*7e90*/  HMMA.16816.F32.BF16 R72, R4.reuse, R16, R72 ;  /* 0x000000100448723c */ /* 0x040ff00000041848 */
[-C--:B------:R-:W-:Y:S08]  /*7ea0*/  HMMA.16816.F32.BF16 R76, R4, R18.reuse, R76 ;  /* 0x00000012044c723c */ /* 0x080ff0000004184c */
[----:B------:R-:W-:Y:S01]  /*7eb0*/  HMMA.16816.F32.BF16 R48, R8, R18, R24 ;  /* 0x000000120830723c */ /* 0x000fe20000041818 */
[----:B------:R-:W1:Y:S04]  /*7ec0*/  LDSM.16.MT88.4 R24, [R226+0xf000] ;  /* 0x00f00000e218783b */ /* 0x000e680000004200 */
        /* <DEDUP_REMOVED lines=33> */
[C---:B--2---:R-:W-:Y:S01]  /*80e0*/  HMMA.16816.F32.BF16 R104, R4.reuse, R20, R104 ;  /* 0x000000140468723c */ /* 0x044fe20000041868 */
[----:B------:R2:W5:Y:S07]  /*80f0*/  LDL.LU R242, [R1+0xac] ;  /* 0x0000ac0001f27983 */ /* 0x00056e0000300800 */
[C---:B-1----:R-:W-:Y:S08]  /*8100*/  HMMA.16816.F32.BF16 R88, R4.reuse, R24, R88 ;  /* 0x000000180458723c */ /* 0x042ff00000041858 */
[C---:B------:R-:W-:Y:S08]  /*8110*/  HMMA.16816.F32.BF16 R120, R4.reuse, R16, R120 ;  /* 0x000000100478723c */ /* 0x040ff00000041878 */
[----:B------:R-:W-:Y:S08]  /*8120*/  HMMA.16816.F32.BF16 R40, R4, R18, R204 ;  /* 0x000000120428723c */ /* 0x000ff000000418cc */
[----:B------:R-:W-:Y:S08]  /*8130*/  HMMA.16816.F32.BF16 R36, R8, R22, R36 ;  /* 0x000000160824723c */ /* 0x000ff00000041824 */
[C---:B------:R-:W-:Y:S08]  /*8140*/  HMMA.16816.F32.BF16 R92, R4.reuse, R26, R244 ;  /* 0x0000001a045c723c */ /* 0x040ff000000418f4 */
[----:B------:R-:W-:Y:S01]  /*8150*/  HMMA.16816.F32.BF16 R108, R4, R22, R216 ;  /* 0x00000016046c723c */ /* 0x000fe200000418d8 */
[----:B------:R-:W-:-:S07]  /*8160*/  IMAD.MOV.U32 R124, RZ, RZ, R82 ;  /* 0x000000ffff7c7224 */ /* 0x000fce00078e0052 */
[C---:B------:R-:W-:Y:S01]  /*8170*/  HMMA.16816.F32.BF16 R28, R8.reuse, R18, R28 ;  /* 0x00000012081c723c */ /* 0x040fe2000004181c */
[----:B------:R-:W-:Y:S01]  /*8180*/  FFMA.FTZ R4, R220, c[0x0][0x23c], -R2 ;  /* 0x00008f00dc047a23 */ /* 0x000fe20000010802 */
[----:B------:R-:W-:Y:S01]  /*8190*/  MOV R127, R103 ;  /* 0x00000067007f7202 */ /* 0x000fe20000000f00 */
        /* <DEDUP_REMOVED lines=8> */
[----:B------:R-:W-:Y:S01]  /*8220*/  HMMA.16816.F32.BF16 R56, R8, R16, R56 ;  /* 0x000000100838723c */ /* 0x000fe20000041838 */
[----:B------:R2:W5:Y:S01]  /*8230*/  LDL.LU R241, [R1+0xa8] ;  /* 0x0000a80001f17983 */ /* 0x0005620000300800 */
[----:B------:R-:W-:Y:S01]  /*8240*/  IMAD.MOV.U32 R204, RZ, RZ, R102 ;  /* 0x000000ffffcc7224 */ /* 0x000fe200078e0066 */
[----:B------:R-:W-:Y:S01]  /*8250*/  MOV R245, R101 ;  /* 0x0000006500f57202 */ /* 0x000fe20000000f00 */
[----:B------:R-:W-:Y:S01]  /*8260*/  IMAD.MOV.U32 R246, RZ, RZ, R100 ;  /* 0x000000fffff67224 */ /* 0x000fe200078e0064 */
[----:B------:R-:W-:-:S02]  /*8270*/  MOV R218, R14 ;  /* 0x0000000e00da7202 */ /* 0x000fc40000000f00 */
[----:B------:R-:W-:Y:S01]  /*8280*/  MOV R207, R172 ;  /* 0x000000ac00cf7202 */ /* 0x000fe20000000f00 */
[----:B-1----:R-:W-:Y:S01]  /*8290*/  FFMA.FTZ R4, R213, c[0x0][0x23c], -R2 ;  /* 0x00008f00d5047a23 */ /* 0x002fe20000010802 */
[C---:B------:R-:W-:Y:S01]  /*82a0*/  HMMA.16816.F32.BF16 R84, R8.reuse, R24, R112 ;  /* 0x000000180854723c */ /* 0x040fe20000041870 */
[----:B------:R-:W-:Y:S01]  /*82b0*/  MOV R219, R159 ;  /* 0x0000009f00db7202 */ /* 0x000fe20000000f00 */
[----:B------:R-:W-:Y:S01]  /*82c0*/  IMAD.MOV.U32 R244, RZ, RZ, R156 ;  /* 0x000000fffff47224 */ /* 0x000fe200078e009c */
[----:B------:R1:W1:Y:S01]  /*82d0*/  MUFU.EX2 R23, R4 ;  /* 0x0000000400177308 */ /* 0x0002620000000800 */
[----:B------:R-:W-:Y:S01]  /*82e0*/  MOV R130, R158 ;  /* 0x0000009e00827202 */ /* 0x000fe20000000f00 */
[----:B------:R-:W-:Y:S01]  /*82f0*/  IMAD.MOV.U32 R131, RZ, RZ, R157 ;  /* 0x000000ffff837224 */ /* 0x000fe200078e009d */
[----:B------:R2:W5:Y:S02]  /*8300*/  LDL.LU R240, [R1+0xa4] ;  /* 0x0000a40001f07983 */ /* 0x0005640000300800 */
[----:B------:R-:W-:Y:S01]  /*8310*/  HMMA.16816.F32.BF16 R100, R8, R20, R68 ;  /* 0x000000140864723c */ /* 0x000fe20000041844 */
[----:B------:R-:W-:Y:S01]  /*8320*/  IMAD.MOV.U32 R172, RZ, RZ, R15 ;  /* 0x000000ffffac7224 */ /* 0x000fe200078e000f */
[----:B------:R-:W-:Y:S01]  /*8330*/  MOV R216, R246 ;  /* 0x000000f600d87202 */ /* 0x000fe20000000f00 */
[----:B-1----:R-:W-:-:S05]  /*8340*/  FFMA.FTZ R4, R210, c[0x0][0x23c], -R2 ;  /* 0x00008f00d2047a23 */ /* 0x002fca0000010802 */
[----:B------:R-:W-:Y:S01]  /*8350*/  HMMA.16816.F32.BF16 R44, R8, R26, R44 ;  /* 0x0000001a082c723c */ /* 0x000fe2000004182c */
[----:B------:R-:W-:Y:S01]  /*8360*/  FFMA.FTZ R2, R208, c[0x0][0x23c], -R2 ;  /* 0x00008f00d0027a23 */ /* 0x000fe20000010802 */
[----:B------:R-:W-:Y:S03]  /*8370*/  LDSM.16.MT88.4 R156, [R225+0xd800] ;  /* 0x00d80000e19c783b */ /* 0x000fe60000004200 */
[----:B------:R1:W-:Y:S01]  /*8380*/  MUFU.EX2 R25, R2 ;  /* 0x0000000200197308 */ /* 0x0003e20000000800 */
[----:B------:R-:W-:Y:S01]  /*8390*/  FADD.FTZ R6, R244, R219 ;  /* 0x000000dbf4067221 */ /* 0x000fe20000010000 */
[----:B------:R2:W5:Y:S01]  /*83a0*/  LDL.LU R239, [R1+0xa0] ;  /* 0x0000a00001ef7983 */ /* 0x0005620000300800 */
[----:B-1----:R-:W-:-:S05]  /*83b0*/  FFMA.FTZ R2, R222, c[0x0][0x23c], -R0 ;  /* 0x00008f00de027a23 */ /* 0x002fca0000010800 */
[----:B------:R1:W-:Y:S01]  /*83c0*/  MUFU.EX2 R24, R4 ;  /* 0x0000000400187308 */ /* 0x0003e20000000800 */
[----:B------:R-:W-:Y:S02]  /*83d0*/  IMAD.MOV.U32 R217, RZ, RZ, R245 ;  /* 0x000000ffffd97224 */ /* 0x000fe400078e00f5 */
[----:B------:R-:W-:Y:S01]  /*83e0*/  IMAD.MOV.U32 R244, RZ, RZ, R125 ;  /* 0x000000fffff47224 */ /* 0x000fe200078e007d */
[----:B------:R-:W-:Y:S01]  /*83f0*/  MOV R219, R124 ;  /* 0x0000007c00db7202 */ /* 0x000fe20000000f00 */
[----:B------:R-:W-:Y:S01]  /*8400*/  IMAD.MOV.U32 R246, RZ, RZ, R127 ;  /* 0x000000fffff67224 */ /* 0x000fe200078e007f */
[----:B------:R2:W5:Y:S02]  /*8410*/  LDL.LU R238, [R1+0x9c] ;  /* 0x00009c0001ee7983 */ /* 0x0005640000300800 */
[----:B------:R3:W-:Y:S01]  /*8420*/  MUFU.EX2 R18, R2 ;  /* 0x0000000200127308 */ /* 0x0007e20000000800 */
[----:B------:R-:W-:Y:S02]  /*8430*/  MOV R245, R126 ;  /* 0x0000007e00f57202 */ /* 0x000fe40000000f00 */
[----:B------:R-:W-:Y:S01]  /*8440*/  MOV R125, R206 ;  /* 0x000000ce007d7202 */ /* 0x000fe20000000f00 */
[----:B------:R-:W-:-:S02]  /*8450*/  IMAD.MOV.U32 R124, RZ, RZ, R205 ;  /* 0x000000ffff7c7224 */ /* 0x000fc400078e00cd */
[----:B-1----:R-:W-:Y:S02]  /*8460*/  FADD.FTZ R4, R218, R252 ;  /* 0x000000fcda047221 */ /* 0x002fe40000010000 */
[----:B------:R-:W-:Y:S01]  /*8470*/  FADD.FTZ R5, R217, R216 ;  /* 0x000000d8d9057221 */ /* 0x000fe20000010000 */
[----:B------:R-:W-:Y:S01]  /*8480*/  MOV R115, R219 ;  /* 0x000000db00737202 */ /* 0x000fe20000000f00 */
[----:B------:R-:W-:Y:S01]  /*8490*/  IMAD.MOV.U32 R7, RZ, RZ, R244 ;  /* 0x000000ffff077224 */ /* 0x000fe200078e00f4 */
[----:B------:R-:W-:Y:S01]  /*84a0*/  MOV R127, R188 ;  /* 0x000000bc007f7202 */ /* 0x000fe20000000f00 */
[----:B------:R2:W5:Y:S01]  /*84b0*/  LDL.LU R237, [R1+0x98] ;  /* 0x0000980001ed7983 */ /* 0x0005620000300800 */
[----:B---3--:R-:W-:Y:S02]  /*84c0*/  FFMA.FTZ R2, R215, c[0x0][0x23c], -R0 ;  /* 0x00008f00d7027a23 */ /* 0x008fe40000010800 */
[----:B------:R-:W-:Y:S02]  /*84d0*/  IMAD.MOV.U32 R218, RZ, RZ, R247 ;  /* 0x000000ffffda7224 */ /* 0x000fe400078e00f7 */
[----:B------:R-:W-:Y:S01]  /*84e0*/  IMAD.MOV.U32 R126, RZ, RZ, R207 ;  /* 0x000000ffff7e7224 */ /* 0x000fe200078e00cf */
[----:B------:R1:W3:Y:S01]  /*84f0*/  MUFU.EX2 R19, R2 ;  /* 0x0000000200137308 */ /* 0x0002e20000000800 */
[----:B------:R-:W-:Y:S01]  /*8500*/  IMAD.MOV.U32 R206, RZ, RZ, R191 ;  /* 0x000000ffffce7224 */ /* 0x000fe200078e00bf */
[----:B------:R-:W-:Y:S01]  /*8510*/  MOV R205, R190 ;  /* 0x000000be00cd7202 */ /* 0x000fe20000000f00 */
[----:B------:R-:W-:Y:S01]  /*8520*/  IMAD.MOV.U32 R217, RZ, RZ, R246 ;  /* 0x000000ffffd97224 */ /* 0x000fe200078e00f6 */
[----:B------:R-:W-:Y:S01]  /*8530*/  MOV R216, R245 ;  /* 0x000000f500d87202 */ /* 0x000fe20000000f00 */
[----:B------:R-:W-:Y:S01]  /*8540*/  IMAD.MOV.U32 R26, RZ, RZ, R115 ;  /* 0x000000ffff1a7224 */ /* 0x000fe200078e0073 */
[----:B------:R-:W-:Y:S01]  /*8550*/  MOV R27, R7 ;  /* 0x00000007001b7202 */ /* 0x000fe20000000f00 */
[----:B------:R-:W-:-:S02]  /*8560*/  FADD.FTZ R8, R224, R5 ;  /* 0x00000005e0087221 */ /* 0x000fc40000010000 */
[----:B------:R-:W-:Y:S01]  /*8570*/  IMAD.MOV.U32 R188, RZ, RZ, R174 ;  /* 0x000000ffffbc7224 */ /* 0x000fe200078e00ae */
[----:B------:R-:W-:Y:S01]  /*8580*/  MOV R244, R127 ;  /* 0x0000007f00f47202 */ /* 0x000fe20000000f00 */
[----:B------:R2:W5:Y:S01]  /*8590*/  LDL.LU R236, [R1+0x94] ;  /* 0x0000940001ec7983 */ /* 0x0005620000300800 */
[--C-:B-1----:R-:W-:Y:S01]  /*85a0*/  FFMA.FTZ R2, R212, c[0x0][0x23c], -R0.reuse ;  /* 0x00008f00d4027a23 */ /* 0x102fe20000010800 */
[----:B------:R-:W-:Y:S01]  /*85b0*/  MOV R247, R204 ;  /* 0x000000cc00f77202 */ /* 0x000fe20000000f00 */
[----:B------:R-:W-:Y:S01]  /*85c0*/  FFMA.FTZ R0, R209, c[0x0][0x23c], -R0 ;  /* 0x00008f00d1007a23 */ /* 0x000fe20000010800 */
[----:B------:R-:W-:Y:S02]  /*85d0*/  MOV R207, R173 ;  /* 0x000000ad00cf7202 */ /* 0x000fe40000000f00 */
[----:B------:R-:W-:Y:S01]  /*85e0*/  MOV R191, R99 ;  /* 0x0000006300bf7202 */ /* 0x000fe20000000f00 */
[----:B------:R4:W-:Y:S01]  /*85f0*/  MUFU.EX2 R21, R0 ;  /* 0x0000000000157308 */ /* 0x0009e20000000800 */
[----:B------:R-:W-:-:S02]  /*8600*/  IMAD.MOV.U32 R114, RZ, RZ, R218 ;  /* 0x000000ffff727224 */ /* 0x000fc400078e00da */
[----:B------:R-:W-:Y:S01]  /*8610*/  IMAD.MOV.U32 R190, RZ, RZ, R172 ;  /* 0x000000ffffbe7224 */ /* 0x000fe200078e00ac */
[----:B------:R-:W-:Y:S02]  /*8620*/  MOV R246, R124 ;  /* 0x0000007c00f67202 */ /* 0x000fe40000000f00 */
[----:B------:R-:W-:Y:S02]  /*8630*/  MOV R245, R125 ;  /* 0x0000007d00f57202 */ /* 0x000fe40000000f00 */
[----:B------:R-:W-:Y:S01]  /*8640*/  MOV R112, R216 ;  /* 0x000000d800707202 */ /* 0x000fe20000000f00 */
[----:B------:R-:W-:Y:S01]  /*8650*/  FADD.FTZ R9, R26, R6 ;  /* 0x000000061a097221 */ /* 0x000fe20000010000 */
[----:B------:R2:W5:Y:S01]  /*8660*/  LDL.LU R235, [R1+0x90] ;  /* 0x0000900001eb7983 */ /* 0x0005620000300800 */
[----:B----4-:R-:W-:Y:S02]  /*8670*/  FFMA.FTZ R0, R248, c[0x0][0x23c], -R12 ;  /* 0x00008f00f8007a23 */ /* 0x010fe4000001080c */
[----:B------:R-:W-:-:S02]  /*8680*/  IMAD.MOV.U32 R204, RZ, RZ, R189 ;  /* 0x000000ffffcc7224 */ /* 0x000fc400078e00bd */
[----:B------:R-:W-:Y:S01]  /*8690*/  IMAD.MOV.U32 R99, RZ, RZ, R130 ;  /* 0x000000ffff637224 */ /* 0x000fe200078e0082 */
[----:B------:R1:W-:Y:S01]  /*86a0*/  MUFU.EX2 R14, R0 ;  /* 0x00000000000e7308 */ /* 0x0003e20000000800 */
[----:B------:R-:W-:Y:S01]  /*86b0*/  IMAD.MOV.U32 R218, RZ, RZ, R126 ;  /* 0x000000ffffda7224 */ /* 0x000fe200078e007e */
[----:B------:R-:W-:Y:S01]  /*86c0*/  MOV R125, R206 ;  /* 0x000000ce007d7202 */ /* 0x000fe20000000f00 */
[----:B------:R-:W-:Y:S01]  /*86d0*/  IMAD.MOV.U32 R124, RZ, RZ, R205 ;  /* 0x000000ffff7c7224 */ /* 0x000fe200078e00cd */
[----:B------:R2:W5:Y:S01]  /*86e0*/  LDL.LU R234, [R1+0x8c] ;  /* 0x00008c0001ea7983 */ /* 0x0005620000300800 */
[----:B-1----:R-:W-:Y:S01]  /*86f0*/  FFMA.FTZ R0, R221, c[0x0][0x23c], -R12 ;  /* 0x00008f00dd007a23 */ /* 0x002fe2000001080c */
[----:B------:R-:W-:Y:S02]  /*8700*/  MOV R130, R231 ;  /* 0x000000e700827202 */ /* 0x000fe40000000f00 */
[----:B------:R-:W-:Y:S01]  /*8710*/  MOV R189, R175 ;  /* 0x000000af00bd7202 */ /* 0x000fe20000000f00 */
[----:B------:R1:W-:Y:S01]  /*8720*/  MUFU.EX2 R15, R0 ;  /* 0x00000000000f7308 */ /* 0x0003e20000000800 */
[----:B------:R-:W-:Y:S01]  /*8730*/  MOV R126, R207 ;  /* 0x000000cf007e7202 */ /* 0x000fe20000000f00 */
[----:B------:R-:W-:Y:S01]  /*8740*/  IMAD.MOV.U32 R206, RZ, RZ, R191 ;  /* 0x000000ffffce7224 */ /* 0x000fe200078e00bf */
[----:B------:R-:W-:Y:S01]  /*8750*/  MOV R219, R204 ;  /* 0x000000cc00db7202 */ /* 0x000fe20000000f00 */
[----:B------:R-:W-:Y:S01]  /*8760*/  IMAD.MOV.U32 R115, RZ, RZ, R125 ;  /* 0x000000ffff737224 */ /* 0x000fe200078e007d */
[----:B------:R-:W-:-:S03]  /*8770*/  MOV R205, R190 ;  /* 0x000000be00cd7202 */ /* 0x000fc60000000f00 */
[----:B------:R4:W2:Y:S01]  /*8780*/  MUFU.EX2 R20, R2 ;  /* 0x0000000200147308 */ /* 0x0008a20000000800 */
[----:B------:R-:W-:Y:S02]  /*8790*/  IMAD.MOV.U32 R127, RZ, RZ, R188 ;  /* 0x000000ffff7f7224 */ /* 0x000fe400078e00bc */
[----:B------:R-:W-:Y:S01]  /*87a0*/  IMAD.MOV.U32 R113, RZ, RZ, R217 ;  /* 0x000000ffff717224 */ /* 0x000fe200078e00d9 */
[----:B------:R-:W-:Y:S01]  /*87b0*/  MOV R221, R96 ;  /* 0x0000006000dd7202 */ /* 0x000fe20000000f00 */
[----:B------:R-:W-:Y:S01]  /*87c0*/  IMAD.MOV.U32 R209, RZ, RZ, R82 ;  /* 0x000000ffffd17224 */ /* 0x000fe200078e0052 */
[----:B------:R-:W-:Y:S01]  /*87d0*/  MOV R248, R83 ;  /* 0x0000005300f87202 */ /* 0x000fe20000000f00 */
[----:B------:R-:W-:Y:S01]  /*87e0*/  LDSM.16.MT88.4 R172, [R226+0xd800] ;  /* 0x00d80000e2ac783b */ /* 0x000fe20000004200 */
[----:B-1----:R-:W-:-:S03]  /*87f0*/  FFMA.FTZ R0, R214, c[0x0][0x23c], -R12 ;  /* 0x00008f00d6007a23 */ /* 0x002fc6000001080c */
[----:B------:R1:W5:Y:S01]  /*8800*/  LDL.LU R233, [R1+0x88] ;  /* 0x0000880001e97983 */ /* 0x0003620000300800 */
[----:B------:R2:W-:Y:S01]  /*8810*/  MUFU.EX2 R16, R0 ;  /* 0x0000000000107308 */ /* 0x0005e20000000800 */
[----:B------:R-:W-:Y:S02]  /*8820*/  MOV R207, R98 ;  /* 0x0000006200cf7202 */ /* 0x000fe40000000f00 */
[----:B------:R-:W-:Y:S02]  /*8830*/  MOV R98, R99 ;  /* 0x0000006300627202 */ /* 0x000fe40000000f00 */
[----:B------:R-:W-:Y:S02]  /*8840*/  MOV R204, R189 ;  /* 0x000000bd00cc7202 */ /* 0x000fe40000000f00 */
[----:B------:R-:W-:Y:S02]  /*8850*/  MOV R7, R126 ;  /* 0x0000007e00077202 */ /* 0x000fe40000000f00 */
[----:B------:R-:W-:Y:S01]  /*8860*/  MOV R125, R206 ;  /* 0x000000ce007d7202 */ /* 0x000fe20000000f00 */
[----:B----4-:R-:W-:Y:S01]  /*8870*/  FFMA.FTZ R2, R250, c[0x0][0x23c], -R3 ;  /* 0x00008f00fa027a23 */ /* 0x010fe20000010803 */
[----:B------:R-:W-:Y:S01]  /*8880*/  MOV R217, R127 ;  /* 0x0000007f00d97202 */ /* 0x000fe20000000f00 */
[----:B------:R-:W-:Y:S01]  /*8890*/  IMAD.MOV.U32 R252, RZ, RZ, R115 ;  /* 0x000000fffffc7224 */ /* 0x000fe200078e0073 */
[----:B------:R-:W-:Y:S01]  /*88a0*/  LDSM.16.MT88.4 R188, [R228+0xd800] ;  /* 0x00d80000e4bc783b */ /* 0x000fe20000004200 */
[----:B--2---:R-:W-:-:S03]  /*88b0*/  FFMA.FTZ R0, R211, c[0x0][0x23c], -R12 ;  /* 0x00008f00d3007a23 */ /* 0x004fc6000001080c */
[----:B------:R1:W5:Y:S01]  /*88c0*/  LDL.LU R232, [R1+0x84] ;  /* 0x0000840001e87983 */ /* 0x0003620000300800 */
[----:B------:R2:W-:Y:S01]  /*88d0*/  MUFU.EX2 R17, R0 ;  /* 0x0000000000117308 */ /* 0x0005e20000000800 */
[----:B------:R-:W-:Y:S01]  /*88e0*/  IMAD.MOV.U32 R99, RZ, RZ, R130 ;  /* 0x000000ffff637224 */ /* 0x000fe200078e0082 */
[----:B------:R-:W-:Y:S01]  /*88f0*/  MOV R130, R131 ;  /* 0x0000008300827202 */ /* 0x000fe20000000f00 */
[----:B------:R-:W-:Y:S01]  /*8900*/  IMAD.MOV.U32 R216, RZ, RZ, R204 ;  /* 0x000000ffffd87224 */ /* 0x000fe200078e00cc */
[----:B------:R-:W-:Y:S01]  /*8910*/  MOV R131, R230 ;  /* 0x000000e600837202 */ /* 0x000fe20000000f00 */
[----:B------:R-:W-:-:S03]  /*8920*/  IMAD.MOV.U32 R126, RZ, RZ, R207 ;  /* 0x000000ffff7e7224 */ /* 0x000fc600078e00cf */
[----:B------:R4:W-:Y:S01]  /*8930*/  MUFU.EX2 R10, R2 ;  /* 0x00000002000a7308 */ /* 0x0009e20000000800 */
[----:B------:R-:W-:Y:S01]  /*8940*/  MOV R127, R98 ;  /* 0x00000062007f7202 */ /* 0x000fe20000000f00 */
[----:B------:R-:W-:Y:S01]  /*8950*/  IMAD.MOV.U32 R250, RZ, RZ, R112 ;  /* 0x000000fffffa7224 */ /* 0x000fe200078e0070 */
[----:B------:R-:W-:Y:S01]  /*8960*/  MOV R211, R80 ;  /* 0x0000005000d37202 */ /* 0x000fe20000000f00 */
[----:B------:R-:W-:Y:S01]  /*8970*/  IMAD.MOV.U32 R214, RZ, RZ, R97 ;  /* 0x000000ffffd67224 */ /* 0x000fe200078e0061 */
[----:B------:R1:W5:Y:S01]  /*8980*/  LDL.LU R231, [R1+0x80] ;  /* 0x0000800001e77983 */ /* 0x0003620000300800 */
[----:B--2---:R-:W-:Y:S01]  /*8990*/  FFMA.FTZ R0, R251, c[0x0][0x23c], -R3 ;  /* 0x00008f00fb007a23 */ /* 0x004fe20000010803 */
[----:B------:R-:W-:Y:S02]  /*89a0*/  MOV R204, R99 ;  /* 0x0000006300cc7202 */ /* 0x000fe40000000f00 */
[----:B------:R-:W-:Y:S01]  /*89b0*/  MOV R206, R131 ;  /* 0x0000008300ce7202 */ /* 0x000fe20000000f00 */
[----:B------:R2:W1:Y:S01]  /*89c0*/  MUFU.EX2 R11, R0 ;  /* 0x00000000000b7308 */ /* 0x0004620000000800 */
[----:B------:R-:W-:Y:S01]  /*89d0*/  MOV R207, R128 ;  /* 0x0000008000cf7202 */ /* 0x000fe20000000f00 */
[----:B------:R-:W-:-:S02]  /*89e0*/  IMAD.MOV.U32 R213, RZ, RZ, R204 ;  /* 0x000000ffffd57224 */ /* 0x000fc400078e00cc */
[----:B----4-:R-:W-:Y:S01]  /*89f0*/  FADD.FTZ R2, R132, R13 ;  /* 0x0000000d84027221 */ /* 0x010fe20000010000 */
[----:B------:R-:W-:Y:S01]  /*8a00*/  MOV R26, R126 ;  /* 0x0000007e001a7202 */ /* 0x000fe20000000f00 */
[----:B------:R-:W-:Y:S01]  /*8a10*/  IMAD.MOV.U32 R98, RZ, RZ, R129 ;  /* 0x000000ffff627224 */ /* 0x000fe200078e0081 */
[----:B------:R-:W-:Y:S01]  /*8a20*/  MOV R220, R127 ;  /* 0x0000007f00dc7202 */ /* 0x000fe20000000f00 */
[----:B------:R4:W5:Y:S01]  /*8a30*/  LDL.LU R230, [R1+0x7c] ;  /* 0x00007c0001e67983 */ /* 0x0009620000300800 */
[----:B--2---:R-:W-:-:S04]  /*8a40*/  FFMA.FTZ R0, R249, c[0x0][0x23c], -R3 ;  /* 0x00008f00f9007a23 */ /* 0x004fc80000010803 */
[----:B------:R2:W-:Y:S01]  /*8a50*/  MUFU.EX2 R12, R0 ;  /* 0x00000000000c7308 */ /* 0x0005e20000000800 */
[----:B------:R-:W-:Y:S01]  /*8a60*/  MOV R208, R206 ;  /* 0x000000ce00d07202 */ /* 0x000fe20000000f00 */
[----:B------:R-:W-:Y:S01]  /*8a70*/  IMAD.MOV.U32 R222, RZ, RZ, R207 ;  /* 0x000000ffffde7224 */ /* 0x000fe200078e00cf */
[----:B------:R-:W-:Y:S01]  /*8a80*/  MOV R132, R7 ;  /* 0x0000000700847202 */ /* 0x000fe20000000f00 */
[----:B--2---:R-:W-:Y:S01]  /*8a90*/  FADD.FTZ R0, R114, R4 ;  /* 0x0000000472007221 */ /* 0x004fe20000010000 */
[----:B------:R-:W-:Y:S01]  /*8aa0*/  MOV R114, R218 ;  /* 0x000000da00727202 */ /* 0x000fe20000000f00 */
[----:B------:R-:W2:Y:S01]  /*8ab0*/  LDSM.16.MT88.4 R4, [R227+0xf800] ;  /* 0x00f80000e304783b */ /* 0x000ea20000004200 */
[----:B------:R-:W-:Y:S02]  /*8ac0*/  MOV R218, R124 ;  /* 0x0000007c00da7202 */ /* 0x000fe40000000f00 */
[----:B------:R-:W-:Y:S01]  /*8ad0*/  MOV R124, R205 ;  /* 0x000000cd007c7202 */ /* 0x000fe20000000f00 */
[----:B------:R-:W-:-:S05]  /*8ae0*/  IMAD.MOV.U32 R205, RZ, RZ, R130 ;  /* 0x000000ffffcd7224 */ /* 0x000fca00078e0082 */
[----:B------:R-:W-:Y:S02]  /*8af0*/  MOV R210, R205 ;  /* 0x000000cd00d27202 */ /* 0x000fe40000000f00 */
[----:B------:R-:W4:Y:S01]  /*8b00*/  LDSM.16.MT88.4 R204, [R227+0xd800] ;  /* 0x00d80000e3cc783b */ /* 0x000f220000004200 */
[----:B------:R-:W-:-:S04]  /*8b10*/  FFMA.FTZ R3, R223, c[0x0][0x23c], -R3 ;  /* 0x00008f00df037a23 */ /* 0x000fc80000010803 */
[----:B------:R-:W1:Y:S01]  /*8b20*/  MUFU.EX2 R13, R3 ;  /* 0x00000003000d7308 */ /* 0x000e620000000800 */
[----:B------:R-:W-:Y:S01]  /*8b30*/  FADD.FTZ R2, R133, R2 ;  /* 0x0000000285027221 */ /* 0x000fe20000010000 */
[----:B------:R-:W-:Y:S01]  /*8b40*/  MOV R251, R27 ;  /* 0x0000001b00fb7202 */ /* 0x000fe20000000f00 */
[----:B------:R-:W-:Y:S01]  /*8b50*/  IMAD.MOV.U32 R27, RZ, RZ, R125 ;  /* 0x000000ffff1b7224 */ /* 0x000fe200078e007d */
[----:B------:R-:W-:Y:S02]  /*8b60*/  MOV R133, R124 ;  /* 0x0000007c00857202 */ /* 0x000fe40000000f00 */
[----:B------:R-:W-:Y:S02]  /*8b70*/  F2FP.BF16.PACK_AB R128, R23, R22 ;  /* 0x000000161780723e */ /* 0x000fe400000010ff */
[----:B---3--:R-:W-:Y:S02]  /*8b80*/  F2FP.BF16.PACK_AB R129, R19, R18 ;  /* 0x000000121381723e */ /* 0x008fe400000010ff */
[----:B------:R-:W-:-:S02]  /*8b90*/  F2FP.BF16.PACK_AB R130, R25, R24 ;  /* 0x000000181982723e */ /* 0x000fc400000010ff */
[----:B------:R-:W-:Y:S02]  /*8ba0*/  F2FP.BF16.PACK_AB R131, R21, R20 ;  /* 0x000000141583723e */ /* 0x000fe400000010ff */
[----:B------:R-:W-:Y:S02]  /*8bb0*/  F2FP.BF16.PACK_AB R124, R15, R14 ;  /* 0x0000000e0f7c723e */ /* 0x000fe400000010ff */
[----:B-1----:R-:W-:Y:S02]  /*8bc0*/  F2FP.BF16.PACK_AB R125, R10, R11 ;  /* 0x0000000b0a7d723e */ /* 0x002fe400000010ff */
[----:B------:R-:W-:Y:S02]  /*8bd0*/  F2FP.BF16.PACK_AB R126, R17, R16 ;  /* 0x00000010117e723e */ /* 0x000fe400000010ff */
[----:B------:R-:W-:Y:S02]  /*8be0*/  F2FP.BF16.PACK_AB R127, R13, R12 ;  /* 0x0000000c0d7f723e */ /* 0x000fe400000010ff */
[----:B------:R-:W-:-:S02]  /*8bf0*/  MOV R3, R81 ;  /* 0x0000005100037202 */ /* 0x000fc40000000f00 */
[----:B------:R-:W-:Y:S01]  /*8c00*/  MOV R223, R114 ;  /* 0x0000007200df7202 */ /* 0x000fe20000000f00 */
[----:B------:R-:W-:Y:S01]  /*8c10*/  FADD.FTZ R2, R133, R2 ;  /* 0x0000000285027221 */ /* 0x000fe20000010000 */
[----:B------:R-:W-:Y:S01]  /*8c20*/  MOV R249, R113 ;  /* 0x0000007100f97202 */ /* 0x000fe20000000f00 */
[----:B------:R-:W-:Y:S01]  /*8c30*/  FADD.FTZ R3, R3, R0 ;  /* 0x0000000003037221 */ /* 0x000fe20000010000 */
[----:B--2---:R-:W-:Y:S01]  /*8c40*/  HMMA.16816.F32.BF16 R120, R124, R4, R120 ;  /* 0x000000047c78723c */ /* 0x004fe20000041878 */
[----:B------:R-:W-:Y:S01]  /*8c50*/  FADD.FTZ R0, R132, R9 ;  /* 0x0000000984007221 */ /* 0x000fe20000010000 */
[----:B------:R-:W-:Y:S01]  /*8c60*/  MOV R99, R229 ;  /* 0x000000e500637202 */ /* 0x000fe20000000f00 */
[----:B------:R-:W-:Y:S01]  /*8c70*/  FADD.FTZ R3, R223, R3 ;  /* 0x00000003df037221 */ /* 0x000fe20000010000 */
[----:B------:R-:W-:-:S04]  /*8c80*/  MOV R215, R98 ;  /* 0x0000006200d77202 */ /* 0x000fc80000000f00 */
[C---:B----4-:R-:W-:Y:S01]  /*8c90*/  HMMA.16816.F32.BF16 R196, R124.reuse, R204, R196 ;  /* 0x000000cc7cc4723c */ /* 0x050fe200000418c4 */
[----:B------:R-:W-:Y:S01]  /*8ca0*/  FADD.FTZ R2, R249, R2 ;  /* 0x00000002f9027221 */ /* 0x000fe20000010000 */
[----:B------:R-:W1:Y:S06]  /*8cb0*/  LDSM.16.MT88.4 R80, [R225+0xf800] ;  /* 0x00f80000e150783b */ /* 0x000e6c0000004200 */
[----:B------:R-:W-:Y:S01]  /*8cc0*/  HMMA.16816.F32.BF16 R200, R124, R206, R200 ;  /* 0x000000ce7cc8723c */ /* 0x000fe200000418c8 */
[----:B------:R-:W-:-:S07]  /*8cd0*/  FADD.FTZ R0, R250, R0 ;  /* 0x00000000fa007221 */ /* 0x000fce0000010000 */
[C---:B------:R-:W-:Y:S01]  /*8ce0*/  HMMA.16816.F32.BF16 R192, R128.reuse, R204, R192 ;  /* 0x000000cc80c0723c */ /* 0x040fe200000418c0 */
[----:B------:R-:W-:Y:S01]  /*8cf0*/  MOV R212, R99 ;  /* 0x0000006300d47202 */ /* 0x000fe20000000f00 */
[----:B------:R-:W-:Y:S01]  /*8d00*/  FADD.FTZ R3, R211, R3 ;  /* 0x00000003d3037221 */ /* 0x000fe20000010000 */
[----:B------:R-:W2:Y:S04]  /*8d10*/  LDSM.16.MT88.4 R96, [R226+0xf800] ;  /* 0x00f80000e260783b */ /* 0x000ea80000004200 */
[----:B------:R-:W3:Y:S01]  /*8d20*/  LDSM.16.MT88.4 R112, [R228+0xf800] ;  /* 0x00f80000e470783b */ /* 0x000ee20000004200 */
[----:B------:R-:W-:Y:S01]  /*8d30*/  HMMA.16816.F32.BF16 R204, R128, R206, R116 ;  /* 0x000000ce80cc723c */ /* 0x000fe20000041874 */
[----:B------:R-:W-:Y:S02]  /*8d40*/  FADD.FTZ R2, R214, R2 ;  /* 0x00000002d6027221 */ /* 0x000fe40000010000 */
[----:B------:R4:W5:Y:S01]  /*8d50*/  LDL.LU R229, [R1+0x78] ;  /* 0x0000780001e57983 */ /* 0x0009620000300800 */
[----:B------:R-:W-:-:S03]  /*8d60*/  FADD.FTZ R0, R221, R0 ;  /* 0x00000000dd007221 */ /* 0x000fc60000010000 */
[----:B------:R4:W5:Y:S01]  /*8d70*/  LDL.LU R224, [R1+0x74] ;  /* 0x0000740001e07983 */ /* 0x0009620000300800 */
[----:B------:R-:W-:Y:S07]  /*8d80*/  HMMA.16816.F32.BF16 R116, R128, R4, R56 ;  /* 0x000000048074723c */ /* 0x000fee0000041838 */
[----:B------:R-:W-:-:S04]  /*8d90*/  FADD.FTZ R4, R252, R8 ;  /* 0x00000008fc047221 */ /* 0x000fc80000010000 */
        /* <DEDUP_REMOVED lines=42> */
[----:B------:R4:W-:Y:S04]  /*9040*/  STL [R1+0x2c], R4 ;  /* 0x00002c0401007387 */ /* 0x0009e80000100800 */
[----:B------:R4:W-:Y:S04]  /*9050*/  STL [R1+0x34], R3 ;  /* 0x0000340301007387 */ /* 0x0009e80000100800 */
[----:B------:R4:W-:Y:S04]  /*9060*/  STL [R1+0x38], R0 ;  /* 0x0000380001007387 */ /* 0x0009e80000100800 */
[----:B------:R4:W-:Y:S01]  /*9070*/  STL [R1+0x30], R2 ;  /* 0x0000300201007387 */ /* 0x0009e20000100800 */
[-C--:B------:R-:W-:Y:S08]  /*9080*/  HMMA.16816.F32.BF16 R148, R128, R156.reuse, R148 ;  /* 0x0000009c8094723c */ /* 0x080ff00000041894 */
        /* <DEDUP_REMOVED lines=8> */
[C---:B-1----:R-:W-:Y:S08]  /*9110*/  HMMA.16816.F32.BF16 R72, R124.reuse, R80, R72 ;  /* 0x000000507c48723c */ /* 0x042ff00000041848 */
[C---:B------:R-:W-:Y:S08]  /*9120*/  HMMA.16816.F32.BF16 R76, R124.reuse, R82, R76 ;  /* 0x000000527c4c723c */ /* 0x040ff0000004184c */
[C---:B--2---:R-:W-:Y:S08]  /*9130*/  HMMA.16816.F32.BF16 R88, R124.reuse, R96, R88 ;  /* 0x000000607c58723c */ /* 0x044ff00000041858 */
        /* <DEDUP_REMOVED lines=15> */
[----:B----4-:R-:W2:Y:S01]  /*9230*/  LDL.LU R246, [R1+0x3c] ;  /* 0x00003c0001f67983 */ /* 0x010ea20000300800 */
[----:B------:R-:W-:Y:S01]  /*9240*/  IMAD.U32 R0, RZ, RZ, UR10 ;  /* 0x0000000aff007e24 */ /* 0x000fe2000f8e00ff */
        /* <DEDUP_REMOVED lines=10> */
[----:B--2---:R-:W-:-:S05]  /*92f0*/  IMAD R2, R247, -0x2, R246 ;  /* 0xfffffffef7027824 */ /* 0x004fca00078e02f6 */
[----:B------:R-:W-:-:S05]  /*9300*/  IADD3 R0, R0, -UR11, R2 ;  /* 0x8000000b00007c10 */ /* 0x000fca000fffe002 */
[----:B------:R1:W-:Y:S04]  /*9310*/  STL [R1+0x3c], R0 ;  /* 0x00003c0001007387 */ /* 0x0003e80000100800 */
[----:B------:R-:W2:Y:S04]  /*9320*/  LDL R247, [R1+0x50] ;  /* 0x0000500001f77983 */ /* 0x000ea80000100800 */
[----:B------:R-:W3:Y:S01]  /*9330*/  LDL.64 R244, [R1+0x40] ;  /* 0x0000400001f47983 */ /* 0x000ee20000100a00 */
[----:B--2---:R-:W-:Y:S02]  /*9340*/  ISETP.GE.AND P2, PT, R247, c[0x0][0x220], PT ;  /* 0x00008800f7007a0c */ /* 0x004fe40003f46270 */
[----:B---3--:R-:W-:Y:S01]  /*9350*/  ISETP.GE.AND P3, PT, R244, c[0x0][0x220], PT ;  /* 0x00008800f4007a0c */ /* 0x008fe20003f66270 */
[----:B-1----:R-:W-:Y:S05]  /*9360*/  BRA `(.L_x_374) ;  /* 0x000004e000007947 */ /* 0x002fea0003800000 */
.L_x_376:
        /* <DEDUP_REMOVED lines=14> */
[----:B------:R-:W-:Y:S02]  /*9450*/  @!P3 LEA R6, P6, R4, c[0x0][0x168], 0x1 ;  /* 0x00005a000406ba11 */ /* 0x000fe400078c08ff */
        /* <DEDUP_REMOVED lines=63> */
.L_x_374:
[----:B------:R-:W2:Y:S01]  /*9850*/  LDL.64 R2, [R1+0x60] ;  /* 0x0000600001027983 */ /* 0x000ea20000100a00 */
        /* <DEDUP_REMOVED lines=76> */
[----:B------:R-:W-:Y:S08]  /*9d20*/  LDSM.16.M88.4 R64, [R231] ;  /* 0x00000000e740783b */ /* 0x000ff00000000200 */
        /* <DEDUP_REMOVED lines=162> */
[----:B------:R-:W1:Y:S01]  /*a750*/  MUFU.TANH R2, R4 ;  /* 0x0000000400027308 */ /* 0x000e620000002400 */
[----:B------:R-:W-:Y:S02]  /*a760*/  FMUL.FTZ R5, R5, c[0x0][0x2ec] ;  /* 0x0000bb0005057a20 */ /* 0x000fe40000410000 */
[----:B------:R-:W-:Y:S02]  /*a770*/  FMUL.FTZ R6, R6, c[0x0][0x2ec] ;  /* 0x0000bb0006067a20 */ /* 0x000fe40000410000 */
[----:B------:R-:W-:Y:S04]  /*a780*/  FMUL.FTZ R8, R8, c[0x0][0x2ec] ;  /* 0x0000bb0008087a20 */ /* 0x000fe80000410000 */
[----:B------:R-:W-:Y:S01]  /*a790*/  FMUL.FTZ R9, R9, c[0x0][0x2ec] ;  /* 0x0000bb0009097a20 */ /* 0x000fe20000410000 */
[----:B------:R-:W2:Y:S01]  /*a7a0*/  MUFU.TANH R0, R5 ;  /* 0x0000000500007308 */ /* 0x000ea20000002400 */
[----:B------:R-:W-:Y:S02]  /*a7b0*/  FMUL.FTZ R10, R10, c[0x0][0x2ec] ;  /* 0x0000bb000a0a7a20 */ /* 0x000fe40000410000 */
[----:B------:R-:W-:Y:S02]  /*a7c0*/  FMUL.FTZ R11, R11, c[0x0][0x2ec] ;  /* 0x0000bb000b0b7a20 */ /* 0x000fe40000410000 */
[----:B------:R-:W-:Y:S02]  /*a7d0*/  FMUL.FTZ R7, R7, c[0x0][0x2ec] ;  /* 0x0000bb0007077a20 */ /* 0x000fe40000410000 */
[----:B------:R-:W-:Y:S02]  /*a7e0*/  FMUL.FTZ R12, R12, c[0x0][0x2ec] ;  /* 0x0000bb000c0c7a20 */ /* 0x000fe40000410000 */
[----:B------:R-:W-:Y:S01]  /*a7f0*/  FMUL.FTZ R13, R13, c[0x0][0x2ec] ;  /* 0x0000bb000d0d7a20 */ /* 0x000fe20000410000 */
[----:B------:R-:W-:Y:S01]  /*a800*/  MUFU.TANH R252, R6 ;  /* 0x0000000600fc7308 */ /* 0x000fe20000002400 */
[----:B------:R-:W-:Y:S02]  /*a810*/  FMUL.FTZ R15, R15, c[0x0][0x2ec] ;  /* 0x0000bb000f0f7a20 */ /* 0x000fe40000410000 */
[----:B------:R-:W-:Y:S01]  /*a820*/  FMUL.FTZ R14, R14, c[0x0][0x2ec] ;  /* 0x0000bb000e0e7a20 */ /* 0x000fe20000410000 */
[----:B-1----:R1:W-:Y:S01]  /*a830*/  STL [R1], R2 ;  /* 0x0000000201007387 */ /* 0x0023e20000100800 */
[----:B------:R-:W-:Y:S02]  /*a840*/  FMUL.FTZ R16, R16, c[0x0][0x2ec] ;  /* 0x0000bb0010107a20 */ /* 0x000fe40000410000 */
[----:B------:R-:W-:Y:S02]  /*a850*/  FMUL.FTZ R17, R17, c[0x0][0x2ec] ;  /* 0x0000bb0011117a20 */ /* 0x000fe40000410000 */
[----:B------:R-:W-:Y:S01]  /*a860*/  FMUL.FTZ R18, R18, c[0x0][0x2ec] ;  /* 0x0000bb0012127a20 */ /* 0x000fe20000410000 */
[----:B------:R3:W-:Y:S01]  /*a870*/  MUFU.TANH R251, R7 ;  /* 0x0000000700fb7308 */ /* 0x0007e20000002400 */
[----:B------:R-:W-:Y:S01]  /*a880*/  FMUL.FTZ R19, R19, c[0x0][0x2ec] ;  /* 0x0000bb0013137a20 */ /* 0x000fe20000410000 */
[----:B--2---:R2:W-:Y:S08]  /*a890*/  STL [R1+0x8], R0 ;  /* 0x0000080001007387 */ /* 0x0045f00000100800 */
[----:B------:R-:W-:Y:S10]  /*a8a0*/  MUFU.TANH R248, R14 ;  /* 0x0000000e00f87308 */ /* 0x000ff40000002400 */
[----:B-1----:R-:W-:Y:S01]  /*a8b0*/  MUFU.TANH R2, R10 ;  /* 0x0000000a00027308 */ /* 0x002fe20000002400 */
[----:B---3--:R-:W1:Y:S09]  /*a8c0*/  LDSM.16.M88.4 R4, [R229+0x2800] ;  /* 0x00280000e504783b */ /* 0x008e720000000200 */
[----:B--2---:R-:W2:Y:S10]  /*a8d0*/  MUFU.TANH R0, R8 ;  /* 0x0000000800007308 */ /* 0x004eb40000002400 */
[----:B------:R-:W-:Y:S10]  /*a8e0*/  MUFU.TANH R247, R16 ;  /* 0x0000001000f77308 */ /* 0x000ff40000002400 */
[----:B------:R-:W-:Y:S01]  /*a8f0*/  MUFU.TANH R246, R17 ;  /* 0x0000001100f67308 */ /* 0x000fe20000002400 */
[----:B--2---:R2:W-:Y:S09]  /*a900*/  STL [R1+0x4], R0 ;  /* 0x0000040001007387 */ /* 0x0045f20000100800 */
[----:B------:R-:W-:Y:S01]  /*a910*/  MUFU.TANH R142, R18 ;  /* 0x00000012008e7308 */ /* 0x000fe20000002400 */
[-C--:B-1----:R-:W-:Y:S09]  /*a920*/  HMMA.16816.F32.BF16 R20, R220, R4.reuse, R20 ;  /* 0x00000004dc14723c */ /* 0x082ff20000041814 */
[----:B------:R-:W-:Y:S01]  /*a930*/  MUFU.TANH R211, R19 ;  /* 0x0000001300d37308 */ /* 0x000fe20000002400 */
[C---:B------:R-:W-:Y:S09]  /*a940*/  HMMA.16816.F32.BF16 R24, R212.reuse, R4, R24 ;  /* 0x00000004d418723c */ /* 0x040ff20000041818 */
[----:B--2---:R-:W1:Y:S01]  /*a950*/  MUFU.TANH R0, R9 ;  /* 0x0000000900007308 */ /* 0x004e620000002400 */
[-C--:B------:R-:W-:Y:S04]  /*a960*/  HMMA.16816.F32.BF16 R28, R212, R6.reuse, R28 ;  /* 0x00000006d41c723c */ /* 0x080fe8000004181c */
[----:B------:R-:W-:Y:S04]  /*a970*/  FMUL.FTZ R20, R20, c[0x0][0x2ec] ;  /* 0x0000bb0014147a20 */ /* 0x000fe80000410000 */
[C---:B------:R-:W-:Y:S01]  /*a980*/  HMMA.16816.F32.BF16 R32, R220.reuse, R6, R32 ;  /* 0x00000006dc20723c */ /* 0x040fe20000041820 */
[----:B------:R-:W-:Y:S01]  /*a990*/  LDSM.16.M88.4 R4, [R229+0x3800] ;  /* 0x00380000e504783b */ /* 0x000fe20000000200 */
[----:B------:R-:W-:Y:S02]  /*a9a0*/  MUFU.TANH R219, R20 ;  /* 0x0000001400db7308 */ /* 0x000fe40000002400 */
[----:B------:R-:W-:Y:S02]  /*a9b0*/  FMUL.FTZ R23, R23, c[0x0][0x2ec] ;  /* 0x0000bb0017177a20 */ /* 0x000fe40000410000 */
[----:B------:R-:W-:Y:S02]  /*a9c0*/  FMUL.FTZ R21, R21, c[0x0][0x2ec] ;  /* 0x0000bb0015157a20 */ /* 0x000fe40000410000 */
[----:B------:R-:W-:Y:S04]  /*a9d0*/  FMUL.FTZ R24, R24, c[0x0][0x2ec] ;  /* 0x0000bb0018187a20 */ /* 0x000fe80000410000 */
[----:B------:R-:W-:Y:S01]  /*a9e0*/  FMUL.FTZ R25, R25, c[0x0][0x2ec] ;  /* 0x0000bb0019197a20 */ /* 0x000fe20000410000 */
[----:B------:R-:W-:Y:S01]  /*a9f0*/  MUFU.TANH R209, R23 ;  /* 0x0000001700d17308 */ /* 0x000fe20000002400 */
[----:B------:R-:W-:Y:S01]  /*aa00*/  FMUL.FTZ R22, R22, c[0x0][0x2ec] ;  /* 0x0000bb0016167a20 */ /* 0x000fe20000410000 */
[----:B-1----:R1:W-:Y:S01]  /*aa10*/  STL [R1+0x10], R0 ;  /* 0x0000100001007387 */ /* 0x0023e20000100800 */
[----:B------:R-:W-:Y:S02]  /*aa20*/  FMUL.FTZ R26, R26, c[0x0][0x2ec] ;  /* 0x0000bb001a1a7a20 */ /* 0x000fe40000410000 */
[----:B------:R-:W-:Y:S01]  /*aa30*/  FMUL.FTZ R27, R27, c[0x0][0x2ec] ;  /* 0x0000bb001b1b7a20 */ /* 0x000fe20000410000 */
[----:B------:R2:W-:Y:S01]  /*aa40*/  STL [R1+0x20], R2 ;  /* 0x0000200201007387 */ /* 0x0005e20000100800 */
        /* <DEDUP_REMOVED lines=9> */
[----:B------:R-:W-:Y:S09]  /*aae0*/  FMUL.FTZ R31, R31, c[0x0][0x2ec] ;  /* 0x0000bb001f1f7a20 */ /* 0x000ff20000410000 */
[----:B-1----:R1:W3:Y:S10]  /*aaf0*/  MUFU.TANH R0, R11 ;  /* 0x0000000b00007308 */ /* 0x0022f40000002400 */
[----:B--2---:R-:W2:Y:S10]  /*ab00*/  MUFU.TANH R2, R12 ;  /* 0x0000000c00027308 */ /* 0x004eb40000002400 */
[----:B------:R-:W-:Y:S01]  /*ab10*/  MUFU.TANH R136, R33 ;  /* 0x0000002100887308 */ /* 0x000fe20000002400 */
[----:B-1----:R-:W1:Y:S01]  /*ab20*/  LDSM.16.M88.4 R8, [R229+0x3000] ;  /* 0x00300000e508783b */ /* 0x002e620000000200 */
[----:B------:R-:W-:Y:S08]  /*ab30*/  DEPBAR.LE SB0, 0x0 ;  /* 0x000080000000791a */ /* 0x000ff00000000000 */
[----:B------:R-:W-:Y:S01]  /*ab40*/  MUFU.TANH R134, R34 ;  /* 0x0000002200867308 */ /* 0x000fe20000002400 */
[----:B---3--:R3:W-:Y:S04]  /*ab50*/  STL [R1+0x28], R0 ;  /* 0x0000280001007387 */ /* 0x0087e80000100800 */
[----:B--2---:R-:W-:Y:S05]  /*ab60*/  STL [R1+0x18], R2 ;  /* 0x0000180201007387 */ /* 0x004fea0000100800 */
[----:B------:R-:W-:Y:S01]  /*ab70*/  MUFU.TANH R218, R21 ;  /* 0x0000001500da7308 */ /* 0x000fe20000002400 */
[----:B------:R-:W-:Y:S09]  /*ab80*/  BAR.SYNC.DEFER_BLOCKING 0x0 ;  /* 0x0000000000007b1d */ /* 0x000ff20000010000 */
[----:B------:R-:W-:Y:S10]  /*ab90*/  MUFU.TANH R208, R22 ;  /* 0x0000001600d07308 */ /* 0x000ff40000002400 */
[----:B---3--:R-:W2:Y:S01]  /*aba0*/  MUFU.TANH R0, R13 ;  /* 0x0000000d00007308 */ /* 0x008ea20000002400 */
[-C--:B-1----:R-:W-:Y:S09]  /*abb0*/  HMMA.16816.F32.BF16 R36, R220, R8.reuse, R36 ;  /* 0x00000008dc24723c */ /* 0x082ff20000041824 */
[----:B------:R-:W-:Y:S01]  /*abc0*/  MUFU.TANH R245, R26 ;  /* 0x0000001a00f57308 */ /* 0x000fe20000002400 */
[C---:B------:R-:W-:Y:S09]  /*abd0*/  HMMA.16816.F32.BF16 R40, R212.reuse, R8, R40 ;  /* 0x00000008d428723c */ /* 0x040ff20000041828 */
[----:B------:R-:W-:Y:S01]  /*abe0*/  MUFU.TANH R249, R27 ;  /* 0x0000001b00f97308 */ /* 0x000fe20000002400 */
[-C--:B------:R-:W-:Y:S01]  /*abf0*/  HMMA.16816.F32.BF16 R44, R212, R10.reuse, R44 ;  /* 0x0000000ad42c723c */ /* 0x080fe2000004182c */
[----:B--2---:R1:W-:Y:S03]  /*ac00*/  STL [R1+0x24], R0 ;  /* 0x0000240001007387 */ /* 0x0043e60000100800 */
[----:B------:R-:W-:Y:S04]  /*ac10*/  FMUL.FTZ R36, R36, c[0x0][0x2ec] ;  /* 0x0000bb0024247a20 */ /* 0x000fe80000410000 */
[C---:B------:R-:W-:Y:S01]  /*ac20*/  HMMA.16816.F32.BF16 R48, R220.reuse, R10, R48 ;  /* 0x0000000adc30723c */ /* 0x040fe20000041830 */
[----:B------:R-:W-:Y:S03]  /*ac30*/  MUFU.TANH R216, R28 ;  /* 0x0000001c00d87308 */ /* 0x000fe60000002400 */
[----:B------:R-:W-:Y:S02]  /*ac40*/  FMUL.FTZ R38, R38, c[0x0][0x2ec] ;  /* 0x0000bb0026267a20 */ /* 0x000fe40000410000 */
[----:B------:R-:W-:Y:S02]  /*ac50*/  FMUL.FTZ R33, R37, c[0x0][0x2ec] ;  /* 0x0000bb0025217a20 */ /* 0x000fe40000410000 */
[----:B------:R-:W-:Y:S01]  /*ac60*/  FMUL.FTZ R42, R42, c[0x0][0x2ec] ;  /* 0x0000bb002a2a7a20 */ /* 0x000fe20000410000 */
[-C--:B------:R-:W-:Y:S02]  /*ac70*/  HMMA.16816.F32.BF16 R52, R220, R4.reuse, R52 ;  /* 0x00000004dc34723c */ /* 0x080fe40000041834 */
[----:B------:R-:W-:Y:S01]  /*ac80*/  MUFU.TANH R135, R36 ;  /* 0x0000002400877308 */ /* 0x000fe20000002400 */
[----:B------:R-:W-:Y:S02]  /*ac90*/  FMUL.FTZ R40, R40, c[0x0][0x2ec] ;  /* 0x0000bb0028287a20 */ /* 0x000fe40000410000 */
[----:B------:R-:W-:Y:S02]  /*aca0*/  FMUL.FTZ R39, R39, c[0x0][0x2ec] ;  /* 0x0000bb0027277a20 */ /* 0x000fe40000410000 */
[----:B------:R-:W-:Y:S01]  /*acb0*/  FMUL.FTZ R45, R45, c[0x0][0x2ec] ;  /* 0x0000bb002d2d7a20 */ /* 0x000fe20000410000 */
[C---:B------:R-:W-:Y:S04]  /*acc0*/  HMMA.16816.F32.BF16 R56, R212.reuse, R4, R56 ;  /* 0x00000004d438723c */ /* 0x040fe80000041838 */
[----:B-1----:R-:W1:Y:S01]  /*acd0*/  MUFU.TANH R0, R15 ;  /* 0x0000000f00007308 */ /* 0x002e620000002400 */
[----:B------:R-:W-:Y:S02]  /*ace0*/  FMUL.FTZ R47, R47, c[0x0][0x2ec] ;  /* 0x0000bb002f2f7a20 */ /* 0x000fe40000410000 */
[----:B------:R-:W-:Y:S01]  /*acf0*/  FMUL.FTZ R32, R48, c[0x0][0x2ec] ;  /* 0x0000bb0030207a20 */ /* 0x000fe20000410000 */
[-C--:B------:R-:W-:Y:S04]  /*ad00*/  HMMA.16816.F32.BF16 R60, R212, R6.reuse, R60 ;  /* 0x00000006d43c723c */ /* 0x080fe8000004183c */
[----:B------:R-:W-:Y:S02]  /*ad10*/  FMUL.FTZ R25, R49, c[0x0][0x2ec] ;  /* 0x0000bb0031197a20 */ /* 0x000fe40000410000 */
[----:B------:R2:W-:Y:S01]  /*ad20*/  MUFU.TANH R36, R38 ;  /* 0x0000002600247308 */ /* 0x0005e20000002400 */
[----:B------:R-:W-:Y:S01]  /*ad30*/  FMUL.FTZ R23, R50, c[0x0][0x2ec] ;  /* 0x0000bb0032177a20 */ /* 0x000fe20000410000 */
[----:B------:R-:W-:Y:S04]  /*ad40*/  HMMA.16816.F32.BF16 R64, R220, R6, R64 ;  /* 0x00000006dc40723c */ /* 0x000fe80000041840 */
[----:B------:R-:W-:Y:S02]  /*ad50*/  FMUL.FTZ R52, R52, c[0x0][0x2ec] ;  /* 0x0000bb0034347a20 */ /* 0x000fe40000410000 */
[----:B------:R-:W-:Y:S02]  /*ad60*/  FMUL.FTZ R53, R53, c[0x0][0x2ec] ;  /* 0x0000bb0035357a20 */ /* 0x000fe40000410000 */
[----:B------:R-:W-:Y:S01]  /*ad70*/  MUFU.TANH R143, R45 ;  /* 0x0000002d008f7308 */ /* 0x000fe20000002400 */
[----:B------:R-:W-:Y:S01]  /*ad80*/  FMUL.FTZ R55, R55, c[0x0][0x2ec] ;  /* 0x0000bb0037377a20 */ /* 0x000fe20000410000 */
[----:B-1----:R1:W-:Y:S02]  /*ad90*/  STL [R1+0xc], R0 ;  /* 0x00000c0001007387 */ /* 0x0023e40000100800 */
[----:B------:R-:W-:Y:S02]  /*ada0*/  FMUL.FTZ R56, R56, c[0x0][0x2ec] ;  /* 0x0000bb0038387a20 */ /* 0x000fe40000410000 */
[----:B------:R-:W-:Y:S02]  /*adb0*/  FMUL.FTZ R57, R57, c[0x0][0x2ec] ;  /* 0x0000bb0039397a20 */ /* 0x000fe40000410000 */
[----:B------:R-:W-:Y:S02]  /*adc0*/  FMUL.FTZ R58, R58, c[0x0][0x2ec] ;  /* 0x0000bb003a3a7a20 */ /* 0x000fe40000410000 */
[----:B------:R3:W-:Y:S01]  /*add0*/  MUFU.TANH R45, R47 ;  /* 0x0000002f002d7308 */ /* 0x0007e20000002400 */
[----:B------:R-:W-:Y:S02]  /*ade0*/  FMUL.FTZ R59, R59, c[0x0][0x2ec] ;  /* 0x0000bb003b3b7a20 */ /* 0x000fe40000410000 */
[----:B------:R-:W-:Y:S02]  /*adf0*/  FMUL.FTZ R60, R60, c[0x0][0x2ec] ;  /* 0x0000bb003c3c7a20 */ /* 0x000fe40000410000 */
[----:B------:R-:W-:Y:S02]  /*ae00*/  FMUL.FTZ R61, R61, c[0x0][0x2ec] ;  /* 0x0000bb003d3d7a20 */ /* 0x000fe40000410000 */
[----:B------:R-:W-:Y:S02]  /*ae10*/  FMUL.FTZ R2, R63, c[0x0][0x2ec] ;  /* 0x0000bb003f027a20 */ /* 0x000fe40000410000 */
[----:B--2---:R-:W-:Y:S01]  /*ae20*/  FMUL.FTZ R38, R64, c[0x0][0x2ec] ;  /* 0x0000bb0040267a20 */ /* 0x004fe20000410000 */
[----:B------:R-:W-:Y:S01]  /*ae30*/  MUFU.TANH R21, R29 ;  /* 0x0000001d00157308 */ /* 0x000fe20000002400 */
        /* <DEDUP_REMOVED lines=8> */
[----:B---3--:R-:W-:Y:S02]  /*aec0*/  FMUL.FTZ R47, R51, c[0x0][0x2ec] ;  /* 0x0000bb00332f7a20 */ /* 0x008fe40000410000 */
[----:B------:R-:W-:Y:S03]  /*aed0*/  FMUL.FTZ R62, R62, c[0x0][0x2ec] ;  /* 0x0000bb003e3e7a20 */ /* 0x000fe60000410000 */
[----:B------:R-:W-:Y:S10]  /*aee0*/  MUFU.TANH R250, R30 ;  /* 0x0000001e00fa7308 */ /* 0x000ff40000002400 */
[----:B------:R-:W-:Y:S01]  /*aef0*/  MUFU.TANH R22, R31 ;  /* 0x0000001f00167308 */ /* 0x000fe20000002400 */
[----:B-1----:R1:W-:Y:S01]  /*af00*/  STL [R1+0x14], R0 ;  /* 0x0000140001007387 */ /* 0x0023e20000100800 */
[----:B------:R-:W-:Y:S08]  /*af10*/  FMUL.FTZ R24, R54, c[0x0][0x2ec] ;  /* 0x0000bb0036187a20 */ /* 0x000ff00000410000 */
[----:B------:R-:W-:Y:S10]  /*af20*/  MUFU.TANH R133, R35 ;  /* 0x0000002300857308 */ /* 0x000ff40000002400 */
[----:B------:R-:W-:Y:S10]  /*af30*/  MUFU.TANH R33, R33 ;  /* 0x0000002100217308 */ /* 0x000ff40000002400 */
[----:B-1----:R-:W1:Y:S10]  /*af40*/  MUFU.TANH R0, R42 ;  /* 0x0000002a00007308 */ /* 0x002e740000002400 */
[----:B------:R2:W3:Y:S10]  /*af50*/  MUFU.TANH R26, R39 ;  /* 0x00000027001a7308 */ /* 0x0004f40000002400 */
[----:B------:R2:W4:Y:S01]  /*af60*/  MUFU.TANH R244, R40 ;  /* 0x0000002800f47308 */ /* 0x0005220000002400 */
[----:B-1----:R2:W-:Y:S09]  /*af70*/  STL [R1+0x1c], R0 ;  /* 0x00001c0001007387 */ /* 0x0025f20000100800 */
        /* <DEDUP_REMOVED lines=19> */
[----:B------:R-:W1:Y:S10]  /*b0b0*/  MUFU.TANH R2, R2 ;  /* 0x0000000200027308 */ /* 0x000e740000002400 */
[----:B------:R-:W1:Y:S10]  /*b0c0*/  MUFU.TANH R38, R38 ;  /* 0x0000002600267308 */ /* 0x000e740000002400 */
[----:B------:R-:W1:Y:S10]  /*b0d0*/  MUFU.TANH R34, R34 ;  /* 0x0000002200227308 */ /* 0x000e740000002400 */
[----:B------:R-:W1:Y:S10]  /*b0e0*/  MUFU.TANH R66, R66 ;  /* 0x0000004200427308 */ /* 0x000e740000002400 */
[----:B------:R-:W1:Y:S02]  /*b0f0*/  MUFU.TANH R67, R67 ;  /* 0x0000004300437308 */ /* 0x000e640000002400 */
[----:B-1234-:R-:W-:-:S05]  /*b100*/  @P4 BRA `(.L_x_376) ;  /* 0xffffe26000004947 */ /* 0x01efca000383ffff */
.L_x_375:
[----:B------:R-:W2:Y:S01]  /*b110*/  LDL.LU R4, [R1] ;  /* 0x0000000001047983 */ /* 0x000ea20000300800 */
[----:B------:R-:W-:Y:S01]  /*b120*/  UIMAD UR10, UR21, -0x40, UR5 ;  /* 0xffffffc0150a78a4 */ /* 0x000fe2000f8e0205 */
[----:B------:R-:W-:Y:S01]  /*b130*/  IMAD.MOV.U32 R46, RZ, RZ, R21 ;  /* 0x000000ffff2e7224 */ /* 0x000fe200078e0015 */
[----:B------:R-:W-:Y:S01]  /*b140*/  MOV R39, R22 ;  /* 0x0000001600277202 */ /* 0x000fe20000000f00 */
[----:B-1----:R-:W3:Y:S01]  /*b150*/  LDL.LU R11, [R1+0x14] ;  /* 0x00001400010b7983 */ /* 0x002ee20000300800 */
[----:B------:R-:W-:Y:S01]  /*b160*/  MOV R44, R20 ;  /* 0x00000014002c7202 */ /* 0x000fe20000000f00 */
[----:B------:R-:W-:Y:S01]  /*b170*/  IMAD.MOV.U32 R51, RZ, RZ, R35 ;  /* 0x000000ffff337224 */ /* 0x000fe200078e0023 */
[----:B------:R-:W-:Y:S01]  /*b180*/  MOV R48, R45 ;  /* 0x0000002d00307202 */ /* 0x000fe20000000f00 */
[----:B------:R-:W4:Y:S01]  /*b190*/  LDL.LU R5, [R1+0x10] ;  /* 0x0000100001057983 */ /* 0x000f220000300800 */
[----:B------:R-:W-:Y:S01]  /*b1a0*/  MOV R213, R44 ;  /* 0x0000002c00d57202 */ /* 0x000fe20000000f00 */
[----:B------:R-:W-:Y:S01]  /*b1b0*/  IMAD.MOV.U32 R212, RZ, RZ, R46 ;  /* 0x000000ffffd47224 */ /* 0x000fe200078e002e */
[----:B------:R-:W-:Y:S01]  /*b1c0*/  MOV R62, R48 ;  /* 0x00000030003e7202 */ /* 0x000fe20000000f00 */
[----:B------:R-:W4:Y:S01]  /*b1d0*/  LDL.LU R10, [R1+0x20] ;  /* 0x00002000010a7983 */ /* 0x000f220000300800 */
[----:B------:R-:W-:Y:S02]  /*b1e0*/  MOV R64, R51 ;  /* 0x0000003300407202 */ /* 0x000fe40000000f00 */
[----:B------:R-:W-:Y:S01]  /*b1f0*/  MOV R54, R39 ;  /* 0x0000002700367202 */ /* 0x000fe20000000f00 */
[----:B------:R-:W4:Y:S01]  /*b200*/  LDL.LU R9, [R1+0x4] ;  /* 0x0000040001097983 */ /* 0x000f220000300800 */
[----:B------:R-:W-:Y:S02]  /*b210*/  MOV R49, R40 ;  /* 0x0000002800317202 */ /* 0x000fe40000000f00 */
[----:B------:R-:W-:Y:S01]  /*b220*/  MOV R65, R54 ;  /* 0x0000003600417202 */ /* 0x000fe20000000f00 */
[----:B------:R-:W4:Y:S01]  /*b230*/  LDL.LU R6, [R1+0x8] ;  /* 0x0000080001067983 */ /* 0x000f220000300800 */
[----:B------:R-:W-:Y:S03]  /*b240*/  MOV R63, R49 ;  /* 0x00000031003f7202 */ /* 0x000fe60000000f00 */
[----:B------:R-:W4:Y:S04]  /*b250*/  LDL.LU R7, [R1+0x18] ;  /* 0x0000180001077983 */ /* 0x000f280000300800 */
[----:B------:R-:W4:Y:S04]  /*b260*/  LDL.LU R8, [R1+0xc] ;  /* 0x00000c0001087983 */ /* 0x000f280000300800 */
[----:B------:R-:W4:Y:S04]  /*b270*/  LDL.LU R3, [R1+0x28] ;  /* 0x0000280001037983 */ /* 0x000f280000300800 */
[----:B------:R-:W4:Y:S04]  /*b280*/  LDL.LU R0, [R1+0x24] ;  /* 0x0000240001007983 */ /* 0x000f280000300800 */
[----:B------:R-:W4:Y:S04]  /*b290*/  LDL R15, [R1+0x3c] ;  /* 0x00003c00010f7983 */ /* 0x000f280000100800 */
        /* <DEDUP_REMOVED lines=15> */
[----:B------:R1:W-:Y:S01]  /*b390*/  STL [R1+0x74], R224 ;  /* 0x000074e001007387 */ /* 0x0003e20000100800 */
[----:B--2---:R-:W-:Y:S02]  /*b3a0*/  MOV R28, R4 ;  /* 0x00000004001c7202 */ /* 0x004fe40000000f00 */
[----:B---3--:R-:W-:Y:S04]  /*b3b0*/  MOV R14, R11 ;  /* 0x0000000b000e7202 */ /* 0x008fe80000000f00 */
[----:B------:R-:W-:Y:S02]  /*b3c0*/  MOV R18, R14 ;  /* 0x0000000e00127202 */ /* 0x000fe40000000f00 */
[----:B----4-:R-:W-:Y:S02]  /*b3d0*/  MOV R27, R5 ;  /* 0x00000005001b7202 */ /* 0x010fe40000000f00 */
        /* <DEDUP_REMOVED lines=14> */
[----:B------:R-:W-:Y:S01]  /*b4c0*/  IMAD.U32 R0, RZ, RZ, UR21 ;  /* 0x00000015ff007e24 */ /* 0x000fe2000f8e00ff */
[----:B------:R-:W-:Y:S01]  /*b4d0*/  MOV R42, R9 ;  /* 0x00000009002a7202 */ /* 0x000fe20000000f00 */
[----:B------:R-:W-:Y:S01]  /*b4e0*/  UIADD3 UR21, UR21, -0x1, URZ ;  /* 0xffffffff15157890 */ /* 0x000fe2000fffe03f */
[----:B------:R-:W-:Y:S01]  /*b4f0*/  MOV R41, R8 ;  /* 0x0000000800297202 */ /* 0x000fe20000000f00 */
[----:B------:R-:W-:Y:S01]  /*b500*/  IMAD R0, R0, -0x40, R15 ;  /* 0xffffffc000007824 */ /* 0x000fe200078e020f */
[----:B------:R-:W-:Y:S02]  /*b510*/  MOV R222, R43 ;  /* 0x0000002b00de7202 */ /* 0x000fe40000000f00 */
[----:B------:R-:W-:Y:S02]  /*b520*/  MOV R215, R41 ;  /* 0x0000002900d77202 */ /* 0x000fe40000000f00 */
[----:B------:R-:W-:Y:S02]  /*b530*/  IABS R3, R0 ;  /* 0x0000000000037213 */ /* 0x000fe40000000000 */
[C---:B------:R-:W-:Y:S02]  /*b540*/  IADD3 R6, -R0.reuse, -0x8, RZ ;  /* 0xfffffff800067810 */ /* 0x040fe40007ffe1ff */
[----:B------:R-:W-:Y:S02]  /*b550*/  MOV R11, R3 ;  /* 0x00000003000b7202 */ /* 0x000fe40000000f00 */
[----:B------:R-:W-:Y:S02]  /*b560*/  IADD3 R3, R15, UR10, RZ ;  /* 0x0000000a0f037c10 */ /* 0x000fe4000fffe0ff */
[----:B------:R-:W-:Y:S02]  /*b570*/  IADD3 R8, R0, -0x8, RZ ;  /* 0xfffffff800087810 */ /* 0x000fe40007ffe0ff */
[----:B------:R-:W2:Y:S01]  /*b580*/  I2F R11, R11 ;  /* 0x0000000b000b7306 */ /* 0x000ea20000201400 */
[----:B------:R-:W-:Y:S02]  /*b590*/  IABS R4, R3 ;  /* 0x0000000300047213 */ /* 0x000fe40000000000 */
[----:B------:R-:W-:Y:S02]  /*b5a0*/  ISETP.GE.AND P0, PT, R8, RZ, PT ;  /* 0x000000ff0800720c */ /* 0x000fe40003f06270 */
[----:B------:R-:W-:Y:S02]  /*b5b0*/  MOV R21, R4 ;  /* 0x0000000400157202 */ /* 0x000fe40000000f00 */
[C---:B------:R-:W-:Y:S02]  /*b5c0*/  IADD3 R4, R0.reuse, 0x8, RZ ;  /* 0x0000000800047810 */ /* 0x040fe40007ffe0ff */
[----:B------:R-:W-:Y:S02]  /*b5d0*/  IADD3 R9, R0, -0x1, RZ ;  /* 0xffffffff00097810 */ /* 0x000fe40007ffe0ff */
[----:B------:R-:W3:Y:S01]  /*b5e0*/  I2F R21, R21 ;  /* 0x0000001500157306 */ /* 0x000ee20000201400 */
[----:B------:R-:W-:Y:S02]  /*b5f0*/  ISETP.GE.AND P6, PT, R4, RZ, PT ;  /* 0x000000ff0400720c */ /* 0x000fe40003fc6270 */
[----:B------:R-:W-:Y:S02]  /*b600*/  ISETP.GE.AND P5, PT, R9, RZ, PT ;  /* 0x000000ff0900720c */ /* 0x000fe40003fa6270 */
[----:B------:R-:W-:Y:S02]  /*b610*/  SEL R12, R6, R4, !P6 ;  /* 0x00000004060c7207 */ /* 0x000fe40007000000 */
[C---:B------:R-:W-:Y:S02]  /*b620*/  IADD3 R6, R0.reuse, -0x10, RZ ;  /* 0xfffffff000067810 */ /* 0x040fe40007ffe0ff */
[----:B------:R-:W-:Y:S01]  /*b630*/  @!P0 IADD3 R8, -R0, 0x8, RZ ;  /* 0x0000000800088810 */ /* 0x000fe20007ffe1ff */
[----:B------:R-:W4:Y:S01]  /*b640*/  I2F R22, R12 ;  /* 0x0000000c00167306 */ /* 0x000f220000201400 */
[----:B------:R-:W-:Y:S02]  /*b650*/  ISETP.GE.AND P0, PT, R6, RZ, PT ;  /* 0x000000ff0600720c */ /* 0x000fe40003f06270 */
[C---:B------:R-:W-:Y:S01]  /*b660*/  IADD3 R15, R0.reuse, -0x38, RZ ;  /* 0xffffffc8000f7810 */ /* 0x040fe20007ffe0ff */
[C---:B--2---:R-:W-:Y:S01]  /*b670*/  FFMA.FTZ R45, R11.reuse, -UR4, R142 ;  /* 0x800000040b2d7c23 */ /* 0x044fe2000801008e */
[C---:B------:R-:W-:Y:S01]  /*b680*/  IADD3 R7, R0.reuse, -0x9, RZ ;  /* 0xfffffff700077810 */ /* 0x040fe20007ffe0ff */
[----:B------:R-:W-:Y:S01]  /*b690*/  FFMA.FTZ R28, R11, -UR4, R28 ;  /* 0x800000040b1c7c23 */ /* 0x000fe2000801001c */
[C---:B------:R-:W-:Y:S02]  /*b6a0*/  @!P5 IADD3 R9, -R0.reuse, 0x1, RZ ;  /* 0x000000010009d810 */ /* 0x040fe40007ffe1ff */
[C---:B------:R-:W-:Y:S01]  /*b6b0*/  IADD3 R11, R0.reuse, -0x20, RZ ;  /* 0xffffffe0000b7810 */ /* 0x040fe20007ffe0ff */
[----:B------:R-:W2:Y:S01]  /*b6c0*/  I2F R20, R8 ;  /* 0x0000000800147306 */ /* 0x000ea20000201400 */
[----:B------:R-:W-:Y:S02]  /*b6d0*/  ISETP.GE.AND P1, PT, R7, RZ, PT ;  /* 0x000000ff0700720c */ /* 0x000fe40003f26270 */
[C---:B------:R-:W-:Y:S01]  /*b6e0*/  IADD3 R13, R0.reuse, -0x11, RZ ;  /* 0xffffffef000d7810 */ /* 0x040fe20007ffe0ff */
[C---:B---3--:R-:W-:Y:S01]  /*b6f0*/  FFMA.FTZ R30, R21.reuse, -UR4, R30 ;  /* 0x80000004151e7c23 */ /* 0x048fe2000801001e */
[C---:B------:R-:W-:Y:S01]  /*b700*/  @!P0 IADD3 R6, -R0.reuse, 0x10, RZ ;  /* 0x0000001000068810 */ /* 0x040fe20007ffe1ff */
[----:B------:R-:W-:Y:S01]  /*b710*/  FFMA.FTZ R46, R21, -UR4, R248 ;  /* 0x80000004152e7c23 */ /* 0x000fe200080100f8 */
[C---:B------:R-:W-:Y:S02]  /*b720*/  IADD3 R14, R0.reuse, -0x19, RZ ;  /* 0xffffffe7000e7810 */ /* 0x040fe40007ffe0ff */
[C---:B------:R-:W-:Y:S01]  /*b730*/  IADD3 R5, R0.reuse, 0x7, RZ ;  /* 0x0000000700057810 */ /* 0x040fe20007ffe0ff */
[----:B------:R-:W3:Y:S01]  /*b740*/  I2F R16, R9 ;  /* 0x0000000900107306 */ /* 0x000ee20000201400 */
[----:B------:R-:W-:Y:S02]  /*b750*/  IADD3 R10, -R0, -0x7, RZ ;  /* 0xfffffff9000a7810 */ /* 0x000fe40007ffe1ff */
[----:B------:R-:W-:Y:S01]  /*b760*/  ISETP.GE.AND P5, PT, R5, RZ, PT ;  /* 0x000000ff0500720c */ /* 0x000fe20003fa6270 */
[----:B----4-:R-:W-:Y:S01]  /*b770*/  FFMA.FTZ R35, R22, -UR4, R252 ;  /* 0x8000000416237c23 */ /* 0x010fe200080100fc */
[C---:B------:R-:W-:Y:S02]  /*b780*/  IADD3 R12, R0.reuse, -0x18, RZ ;  /* 0xffffffe8000c7810 */ /* 0x040fe40007ffe0ff */
[----:B------:R-:W-:Y:S02]  /*b790*/  @!P1 IADD3 R7, -R0, 0x9, RZ ;  /* 0x0000000900079810 */ /* 0x000fe40007ffe1ff */
[----:B------:R-:W-:Y:S01]  /*b7a0*/  ISETP.GE.AND P0, PT, R12, RZ, PT ;  /* 0x000000ff0c00720c */ /* 0x000fe20003f06270 */
[----:B------:R-:W4:Y:S01]  /*b7b0*/  I2F R18, R6 ;  /* 0x0000000600127306 */ /* 0x000f220000201400 */
[----:B------:R-:W-:Y:S02]  /*b7c0*/  ISETP.GE.AND P1, PT, R13, RZ, PT ;  /* 0x000000ff0d00720c */ /* 0x000fe40003f26270 */
[----:B------:R-:W-:Y:S01]  /*b7d0*/  SEL R10, R10, R5, !P5 ;  /* 0x000000050a0a7207 */ /* 0x000fe20006800000 */
[----:B--2---:R-:W-:Y:S01]  /*b7e0*/  FFMA.FTZ R29, R20, -UR4, R247 ;  /* 0x80000004141d7c23 */ /* 0x004fe200080100f7 */
[----:B------:R-:W-:Y:S01]  /*b7f0*/  IADD3 R8, R0, -0x28, RZ ;  /* 0xffffffd800087810 */ /* 0x000fe20007ffe0ff */
[----:B------:R-:W-:Y:S01]  /*b800*/  FFMA.FTZ R48, R20, -UR4, R208 ;  /* 0x8000000414307c23 */ /* 0x000fe200080100d0 */
[C---:B------:R-:W-:Y:S02]  /*b810*/  IADD3 R20, R0.reuse, 0x37, RZ ;  /* 0x0000003700147810 */ /* 0x040fe40007ffe0ff */
[----:B------:R-:W-:Y:S01]  /*b820*/  MOV R220, R42 ;  /* 0x0000002a00dc7202 */ /* 0x000fe20000000f00 */
[----:B------:R-:W2:Y:S01]  /*b830*/  I2F R17, R10 ;  /* 0x0000000a00117306 */ /* 0x000ea20000201400 */
[----:B------:R-:W-:Y:S02]  /*b840*/  @!P6 IADD3 R4, -R3, 0x38, RZ ;  /* 0x000000380304e810 */ /* 0x000fe40007ffe1ff */
[----:B------:R-:W-:Y:S01]  /*b850*/  @!P0 IADD3 R12, -R0, 0x18, RZ ;  /* 0x00000018000c8810 */ /* 0x000fe20007ffe1ff */
[C---:B---3--:R-:W-:Y:S01]  /*b860*/  FFMA.FTZ R39, R16.reuse, -UR4, R211 ;  /* 0x8000000410277c23 */ /* 0x048fe200080100d3 */
[----:B------:R-:W-:Y:S01]  /*b870*/  ISETP.GE.AND P0, PT, R15, RZ, PT ;  /* 0x000000ff0f00720c */ /* 0x000fe20003f06270 */
[----:B------:R-:W-:Y:S01]  /*b880*/  FFMA.FTZ R31, R16, -UR4, R31 ;  /* 0x80000004101f7c23 */ /* 0x000fe2000801001f */
[C---:B------:R-:W-:Y:S02]  /*b890*/  IADD3 R9, R0.reuse, -0x21, RZ ;  /* 0xffffffdf00097810 */ /* 0x040fe40007ffe0ff */
[----:B------:R-:W-:Y:S01]  /*b8a0*/  @!P1 IADD3 R13, -R0, 0x11, RZ ;  /* 0x00000011000d9810 */ /* 0x000fe20007ffe1ff */
[----:B------:R-:W1:Y:S01]  /*b8b0*/  I2F R19, R7 ;  /* 0x0000000700137306 */ /* 0x000e620000201400 */
[----:B------:R-:W-:Y:S02]  /*b8c0*/  ISETP.GE.AND P1, PT, R14, RZ, PT ;  /* 0x000000ff0e00720c */ /* 0x000fe40003f26270 */
[----:B------:R-:W-:Y:S01]  /*b8d0*/  IADD3 R16, R0, 0x2f, RZ ;  /* 0x0000002f00107810 */ /* 0x000fe20007ffe0ff */
[----:B----4-:R-:W-:Y:S01]  /*b8e0*/  FFMA.FTZ R44, R18, -UR4, R219 ;  /* 0x80000004122c7c23 */ /* 0x010fe200080100db */
[----:B------:R-:W-:Y:S01]  /*b8f0*/  IADD3 R6, R0, 0x38, RZ ;  /* 0x0000003800067810 */ /* 0x000fe20007ffe0ff */
[----:B------:R-:W-:Y:S01]  /*b900*/  FFMA.FTZ R51, R18, -UR4, R134 ;  /* 0x8000000412337c23 */ /* 0x000fe20008010086 */
[C---:B------:R-:W-:Y:S02]  /*b910*/  IADD3 R18, R0.reuse, 0x30, RZ ;  /* 0x0000003000127810 */ /* 0x040fe40007ffe0ff */
[C---:B------:R-:W-:Y:S01]  /*b920*/  @!P0 IADD3 R15, -R0.reuse, 0x38, RZ ;  /* 0x00000038000f8810 */ /* 0x040fe20007ffe1ff */
[----:B------:R-:W3:Y:S01]  /*b930*/  I2F R12, R12 ;  /* 0x0000000c000c7306 */ /* 0x000ee20000201400 */
[----:B------:R-:W-:Y:S02]  /*b940*/  ISETP.GE.AND P0, PT, R11, RZ, PT ;  /* 0x000000ff0b00720c */ /* 0x000fe40003f06270 */
[----:B------:R-:W-:Y:S01]  /*b950*/  @!P5 IADD3 R5, -R3, 0x39, RZ ;  /* 0x000000390305d810 */ /* 0x000fe20007ffe1ff */
[----:B--2---:R-:W-:Y:S01]  /*b960*/  FFMA.FTZ R40, R17, -UR4, R251 ;  /* 0x8000000411287c23 */ /* 0x004fe200080100fb */
[C---:B------:R-:W-:Y:S02]  /*b970*/  @!P1 IADD3 R14, -R0.reuse, 0x19, RZ ;  /* 0x00000019000e9810 */ /* 0x040fe40007ffe1ff */
[----:B------:R-:W-:Y:S03]  /*b980*/  IADD3 R10, R0, 0x3f, RZ ;  /* 0x0000003f000a7810 */ /* 0x000fe60007ffe0ff */
[----:B------:R2:W4:Y:S01]  /*b990*/  I2F R17, R13 ;  /* 0x0000000d00117306 */ /* 0x0005220000201400 */
[----:B------:R-:W-:Y:S03]  /*b9a0*/  ISETP.GE.AND P1, PT, R10, RZ, PT ;  /* 0x000000ff0a00720c */ /* 0x000fe60003f26270 */
[C---:B------:R-:W-:Y:S01]  /*b9b0*/  @!P0 IADD3 R11, -R0.reuse, 0x20, RZ ;  /* 0x00000020000b8810 */ /* 0x040fe20007ffe1ff */
[----:B-1----:R-:W-:Y:S01]  /*b9c0*/  FFMA.FTZ R224, R19, -UR4, R209 ;  /* 0x8000000413e07c23 */ /* 0x002fe200080100d1 */
[----:B------:R-:W-:Y:S01]  /*b9d0*/  ISETP.GE.AND P0, PT, R9, RZ, PT ;  /* 0x000000ff0900720c */ /* 0x000fe20003f06270 */
[----:B------:R-:W-:Y:S01]  /*b9e0*/  FFMA.FTZ R27, R19, -UR4, R246 ;  /* 0x80000004131b7c23 */ /* 0x000fe200080100f6 */
[C---:B------:R-:W-:Y:S02]  /*b9f0*/  IADD3 R7, R0.reuse, -0x39, RZ ;  /* 0xffffffc700077810 */ /* 0x040fe40007ffe0ff */
[----:B------:R-:W1:Y:S01]  /*ba00*/  I2F R14, R14 ;  /* 0x0000000e000e7306 */ /* 0x000e620000201400 */
[----:B------:R-:W-:Y:S03]  /*ba10*/  IADD3 R19, R0, -0x29, RZ ;  /* 0xffffffd700137810 */ /* 0x000fe60007ffe0ff */
[----:B------:R-:W-:Y:S01]  /*ba20*/  @!P1 IADD3 R10, -R3, 0x1, RZ ;  /* 0x00000001030a9810 */ /* 0x000fe20007ffe1ff */
[C---:B---3--:R-:W-:Y:S01]  /*ba30*/  FFMA.FTZ R49, R12.reuse, -UR4, R36 ;  /* 0x800000040c317c23 */ /* 0x048fe20008010024 */
[----:B------:R-:W-:Y:S01]  /*ba40*/  ISETP.GE.AND P1, PT, R7, RZ, PT ;  /* 0x000000ff0700720c */ /* 0x000fe20003f26270 */
[----:B------:R-:W-:Y:S01]  /*ba50*/  FFMA.FTZ R42, R12, -UR4, R137 ;  /* 0x800000040c2a7c23 */ /* 0x000fe20008010089 */
[C---:B------:R-:W-:Y:S02]  /*ba60*/  IADD3 R12, R0.reuse, 0x20, RZ ;  /* 0x00000020000c7810 */ /* 0x040fe40007ffe0ff */
[----:B------:R-:W-:Y:S01]  /*ba70*/  @!P0 IADD3 R9, -R0, 0x21, RZ ;  /* 0x0000002100098810 */ /* 0x000fe20007ffe1ff */
[----:B------:R-:W3:Y:S01]  /*ba80*/  I2F R15, R15 ;  /* 0x0000000f000f7306 */ /* 0x000ee20000201400 */
[----:B------:R-:W-:Y:S02]  /*ba90*/  ISETP.GE.AND P0, PT, R8, RZ, PT ;  /* 0x000000ff0800720c */ /* 0x000fe40003f06270 */
[C---:B--2---:R-:W-:Y:S01]  /*baa0*/  IADD3 R13, R0.reuse, 0x48, RZ ;  /* 0x00000048000d7810 */ /* 0x044fe20007ffe0ff */
[C---:B----4-:R-:W-:Y:S02]  /*bab0*/  FFMA.FTZ R43, R17.reuse, -UR4, R218 ;  /* 0x80000004112b7c23 */ /* 0x050fe400080100da */
[----:B------:R-:W-:Y:S01]  /*bac0*/  FFMA.FTZ R50, R17, -UR4, R133 ;  /* 0x8000000411327c23 */ /* 0x000fe20008010085 */
[C---:B------:R-:W-:Y:S02]  /*bad0*/  IADD3 R17, R0.reuse, -0x30, RZ ;  /* 0xffffffd000117810 */ /* 0x040fe40007ffe0ff */
[----:B------:R-:W-:Y:S01]  /*bae0*/  @!P1 IADD3 R7, -R0, 0x39, RZ ;  /* 0x0000003900079810 */ /* 0x000fe20007ffe1ff */
[----:B------:R-:W2:Y:S01]  /*baf0*/  I2F R10, R10 ;  /* 0x0000000a000a7306 */ /* 0x000ea20000201400 */
[----:B------:R-:W-:Y:S01]  /*bb00*/  ISETP.GE.AND P1, PT, R6, RZ, PT ;  /* 0x000000ff0600720c */ /* 0x000fe20003f26270 */
[----:B-1----:R-:W-:Y:S02]  /*bb10*/  FFMA.FTZ R54, R14, -UR4, R26 ;  /* 0x800000040e367c23 */ /* 0x002fe4000801001a */
[----:B------:R-:W-:Y:S01]  /*bb20*/  @!P0 IADD3 R8, -R0, 0x28, RZ ;  /* 0x0000002800088810 */ /* 0x000fe20007ffe1ff */
[----:B------:R-:W-:Y:S01]  /*bb30*/  FFMA.FTZ R41, R14, -UR4, R136 ;  /* 0x800000040e297c23 */ /* 0x000fe20008010088 */
[----:B------:R-:W-:Y:S02]  /*bb40*/  ISETP.GE.AND P0, PT, R20, RZ, PT ;  /* 0x000000ff1400720c */ /* 0x000fe40003f06270 */
[C---:B------:R-:W-:Y:S02]  /*bb50*/  IADD3 R14, R0.reuse, 0x27, RZ ;  /* 0x00000027000e7810 */ /* 0x040fe40007ffe0ff */
[----:B------:R-:W1:Y:S04]  /*bb60*/  I2F R11, R11 ;  /* 0x0000000b000b7306 */ /* 0x000e680000201400 */
[----:B------:R-:W-:Y:S01]  /*bb70*/  @!P1 IADD3 R6, -R3, 0x8, RZ ;  /* 0x0000000803069810 */ /* 0x000fe20007ffe1ff */
[----:B---3--:R-:W-:Y:S01]  /*bb80*/  FFMA.FTZ R38, R15, -UR4, R38 ;  /* 0x800000040f267c23 */ /* 0x008fe20008010026 */
[----:B------:R-:W-:Y:S02]  /*bb90*/  ISETP.GE.AND P1, PT, R13, RZ, PT ;  /* 0x000000ff0d00720c */ /* 0x000fe40003f26270 */
[----:B------:R-:W-:Y:S02]  /*bba0*/  IADD3 R15, R0, 0x28, RZ ;  /* 0x00000028000f7810 */ /* 0x000fe40007ffe0ff */
[C---:B------:R-:W-:Y:S01]  /*bbb0*/  @!P0 IADD3 R20, -R3.reuse, 0x9, RZ ;  /* 0x0000000903148810 */ /* 0x040fe20007ffe1ff */
[----:B------:R-:W3:Y:S01]  /*bbc0*/  I2F R9, R9 ;  /* 0x0000000900097306 */ /* 0x000ee20000201400 */
[----:B------:R-:W-:Y:S01]  /*bbd0*/  ISETP.GE.AND P0, PT, R18, RZ, PT ;  /* 0x000000ff1200720c */ /* 0x000fe20003f06270 */
[C---:B--2---:R-:W-:Y:S02]  /*bbe0*/  FFMA.FTZ R36, R10.reuse, -UR4, R222 ;  /* 0x800000040a247c23 */ /* 0x044fe400080100de */
[----:B------:R-:W-:Y:S02]  /*bbf0*/  IMAD.MOV.U32 R222, RZ, RZ, R37 ;  /* 0x000000ffffde7224 */ /* 0x000fe400078e0025 */
[----:B------:R-:W-:Y:S02]  /*bc00*/  FFMA.FTZ R26, R10, -UR4, R223 ;  /* 0x800000040a1a7c23 */ /* 0x000fe400080100df */
[----:B------:R-:W-:Y:S02]  /*bc10*/  @!P1 IADD3 R13, -R3, -0x8, RZ ;  /* 0xfffffff8030d9810 */ /* 0x000fe40007ffe1ff */
[----:B------:R-:W2:Y:S01]  /*bc20*/  I2F R20, R20 ;  /* 0x0000001400147306 */ /* 0x000ea20000201400 */
[----:B------:R-:W-:Y:S01]  /*bc30*/  ISETP.GE.AND P1, PT, R19, RZ, PT ;  /* 0x000000ff1300720c */ /* 0x000fe20003f26270 */
[----:B-1----:R-:W-:Y:S02]  /*bc40*/  FFMA.FTZ R37, R11, -UR4, R135 ;  /* 0x800000040b257c23 */ /* 0x002fe40008010087 */
[----:B------:R-:W-:Y:S01]  /*bc50*/  @!P0 IADD3 R18, -R3, 0x10, RZ ;  /* 0x0000001003128810 */ /* 0x000fe20007ffe1ff */
[----:B------:R-:W-:Y:S01]  /*bc60*/  FFMA.FTZ R142, R11, -UR4, R23 ;  /* 0x800000040b8e7c23 */ /* 0x000fe20008010017 */
[----:B------:R-:W-:Y:S02]  /*bc70*/  ISETP.GE.AND P0, PT, R16, RZ, PT ;  /* 0x000000ff1000720c */ /* 0x000fe40003f06270 */
[C---:B------:R-:W-:Y:S02]  /*bc80*/  IADD3 R11, R0.reuse, 0x1f, RZ ;  /* 0x0000001f000b7810 */ /* 0x040fe40007ffe0ff */
[----:B------:R-:W1:Y:S01]  /*bc90*/  I2F R7, R7 ;  /* 0x0000000700077306 */ /* 0x000e620000201400 */
[C---:B------:R-:W-:Y:S03]  /*bca0*/  IADD3 R10, R0.reuse, -0x31, RZ ;  /* 0xffffffcf000a7810 */ /* 0x040fe60007ffe0ff */
[C---:B------:R-:W-:Y:S01]  /*bcb0*/  @!P1 IADD3 R19, -R0.reuse, 0x29, RZ ;  /* 0x0000002900139810 */ /* 0x040fe20007ffe1ff */
[----:B---3--:R-:W-:Y:S01]  /*bcc0*/  FFMA.FTZ R47, R9, -UR4, R47 ;  /* 0x80000004092f7c23 */ /* 0x008fe2000801002f */
[----:B------:R-:W-:Y:S01]  /*bcd0*/  ISETP.GE.AND P1, PT, R17, RZ, PT ;  /* 0x000000ff1100720c */ /* 0x000fe20003f26270 */
[----:B------:R-:W-:Y:S01]  /*bce0*/  FFMA.FTZ R33, R9, -UR4, R33 ;  /* 0x8000000409217c23 */ /* 0x000fe20008010021 */
[----:B------:R-:W-:Y:S02]  /*bcf0*/  IADD3 R9, R0, 0x18, RZ ;  /* 0x0000001800097810 */ /* 0x000fe40007ffe0ff */
[----:B------:R-:W-:Y:S01]  /*bd00*/  @!P0 IADD3 R16, -R3, 0x11, RZ ;  /* 0x0000001103108810 */ /* 0x000fe20007ffe1ff */
[----:B------:R-:W3:Y:S01]  /*bd10*/  I2F R6, R6 ;  /* 0x0000000600067306 */ /* 0x000ee20000201400 */
[----:B------:R-:W-:Y:S01]  /*bd20*/  ISETP.GE.AND P0, PT, R14, RZ, PT ;  /* 0x000000ff0e00720c */ /* 0x000fe20003f06270 */
[C---:B--2---:R-:W-:Y:S02]  /*bd30*/  FFMA.FTZ R21, R20.reuse, -UR4, R215 ;  /* 0x8000000414157c23 */ /* 0x044fe400080100d7 */
[----:B------:R-:W-:Y:S04]  /*bd40*/  FFMA.FTZ R249, R20, -UR4, R249 ;  /* 0x8000000414f97c23 */ /* 0x000fe800080100f9 */
[C---:B------:R-:W-:Y:S02]  /*bd50*/  @!P1 IADD3 R17, -R0.reuse, 0x30, RZ ;  /* 0x0000003000119810 */ /* 0x040fe40007ffe1ff */
[----:B------:R-:W-:Y:S01]  /*bd60*/  ISETP.GE.AND P1, PT, R15, RZ, PT ;  /* 0x000000ff0f00720c */ /* 0x000fe20003f26270 */
[----:B------:R-:W2:Y:S01]  /*bd70*/  I2F R8, R8 ;  /* 0x0000000800087306 */ /* 0x000ea20000201400 */
[----:B-1----:R-:W-:Y:S02]  /*bd80*/  FFMA.FTZ R34, R7, -UR4, R34 ;  /* 0x8000000407227c23 */ /* 0x002fe40008010022 */
[----:B------:R-:W-:Y:S02]  /*bd90*/  @!P0 IADD3 R14, -R3, 0x19, RZ ;  /* 0x00000019030e8810 */ /* 0x000fe40007ffe1ff */
[----:B------:R-:W-:Y:S02]  /*bda0*/  ISETP.GE.AND P0, PT, R11, RZ, PT ;  /* 0x000000ff0b00720c */ /* 0x000fe40003f06270 */
[----:B------:R-:W-:Y:S03]  /*bdb0*/  IADD3 R7, R0, 0x10, RZ ;  /* 0x0000001000077810 */ /* 0x000fe60007ffe0ff */
[----:B------:R-:W1:Y:S02]  /*bdc0*/  I2F R14, R14 ;  /* 0x0000000e000e7306 */ /* 0x000e640000201400 */
[C---:B------:R-:W-:Y:S01]  /*bdd0*/  @!P1 IADD3 R15, -R3.reuse, 0x18, RZ ;  /* 0x00000018030f9810 */ /* 0x040fe20007ffe1ff */
[----:B---3--:R-:W-:Y:S01]  /*bde0*/  FFMA.FTZ R23, R6, -UR4, R221 ;  /* 0x8000000406177c23 */ /* 0x008fe200080100dd */
[----:B------:R-:W-:Y:S01]  /*bdf0*/  ISETP.GE.AND P1, PT, R12, RZ, PT ;  /* 0x000000ff0c00720c */ /* 0x000fe20003f26270 */
[----:B------:R-:W-:Y:S01]  /*be00*/  FFMA.FTZ R252, R6, -UR4, R245 ;  /* 0x8000000406fc7c23 */ /* 0x000fe200080100f5 */
[----:B------:R-:W-:Y:S02]  /*be10*/  MOV R221, R220 ;  /* 0x000000dc00dd7202 */ /* 0x000fe40000000f00 */
[C---:B------:R-:W-:Y:S02]  /*be20*/  @!P0 IADD3 R11, -R3.reuse, 0x21, RZ ;  /* 0x00000021030b8810 */ /* 0x040fe40007ffe1ff */
[----:B------:R-:W-:Y:S01]  /*be30*/  ISETP.GE.AND P0, PT, R10, RZ, PT ;  /* 0x000000ff0a00720c */ /* 0x000fe20003f06270 */
[----:B------:R-:W3:Y:S01]  /*be40*/  I2F R18, R18 ;  /* 0x0000001200127306 */ /* 0x000ee20000201400 */
[----:B------:R-:W-:Y:S01]  /*be50*/  IADD3 R6, R0, 0xf, RZ ;  /* 0x0000000f00067810 */ /* 0x000fe20007ffe0ff */
[C---:B--2---:R-:W-:Y:S02]  /*be60*/  FFMA.FTZ R220, R8.reuse, -UR4, R24 ;  /* 0x8000000408dc7c23 */ /* 0x044fe40008010018 */
[----:B------:R-:W-:Y:S02]  /*be70*/  FFMA.FTZ R32, R8, -UR4, R32 ;  /* 0x8000000408207c23 */ /* 0x000fe40008010020 */
[----:B------:R-:W-:Y:S02]  /*be80*/  @!P1 IADD3 R12, -R3, 0x20, RZ ;  /* 0x00000020030c9810 */ /* 0x000fe40007ffe1ff */
[----:B------:R-:W-:Y:S02]  /*be90*/  ISETP.GE.AND P1, PT, R9, RZ, PT ;  /* 0x000000ff0900720c */ /* 0x000fe40003f26270 */
[C---:B------:R-:W-:Y:S01]  /*bea0*/  IADD3 R8, R0.reuse, 0x17, RZ ;  /* 0x0000001700087810 */ /* 0x040fe20007ffe0ff */
[----:B------:R-:W2:Y:S01]  /*beb0*/  I2F R16, R16 ;  /* 0x0000001000107306 */ /* 0x000ea20000201400 */
[----:B------:R-:W-:Y:S01]  /*bec0*/  @!P0 IADD3 R10, -R0, 0x31, RZ ;  /* 0x00000031000a8810 */ /* 0x000fe20007ffe1ff */
[----:B-1----:R-:W-:Y:S01]  /*bed0*/  FFMA.FTZ R215, R14, -UR4, R212 ;  /* 0x800000040ed77c23 */ /* 0x002fe200080100d4 */
[----:B------:R-:W-:Y:S02]  /*bee0*/  MOV R212, R65 ;  /* 0x0000004100d47202 */ /* 0x000fe40000000f00 */
[----:B------:R-:W4:Y:S01]  /*bef0*/  LDL.LU R65, [R1+0x1c] ;  /* 0x00001c0001417983 */ /* 0x000f220000300800 */
[----:B------:R-:W-:Y:S02]  /*bf00*/  ISETP.GE.AND P0, PT, R7, RZ, PT ;  /* 0x000000ff0700720c */ /* 0x000fe40003f06270 */
[----:B------:R-:W-:Y:S02]  /*bf10*/  IADD3 R0, R0, 0x47, RZ ;  /* 0x0000004700007810 */ /* 0x000fe40007ffe0ff */
[C---:B------:R-:W-:Y:S01]  /*bf20*/  @!P1 IADD3 R9, -R3.reuse, 0x28, RZ ;  /* 0x0000002803099810 */ /* 0x040fe20007ffe1ff */
[----:B------:R-:W1:Y:S01]  /*bf30*/  I2F R15, R15 ;  /* 0x0000000f000f7306 */ /* 0x000e620000201400 */
[----:B------:R-:W-:Y:S01]  /*bf40*/  ISETP.GE.AND P1, PT, R8, RZ, PT ;  /* 0x000000ff0800720c */ /* 0x000fe20003f26270 */
[C---:B---3--:R-:W-:Y:S02]  /*bf50*/  FFMA.FTZ R214, R18.reuse, -UR4, R214 ;  /* 0x8000000412d67c23 */ /* 0x048fe400080100d6 */
[----:B------:R-:W-:Y:S04]  /*bf60*/  FFMA.FTZ R250, R18, -UR4, R250 ;  /* 0x8000000412fa7c23 */ /* 0x000fe800080100fa */
[C---:B------:R-:W-:Y:S02]  /*bf70*/  @!P0 IADD3 R7, -R3.reuse, 0x30, RZ ;  /* 0x0000003003078810 */ /* 0x040fe40007ffe1ff */
[----:B------:R-:W-:Y:S01]  /*bf80*/  ISETP.GE.AND P0, PT, R0, RZ, PT ;  /* 0x000000ff0000720c */ /* 0x000fe20003f06270 */
[----:B------:R-:W3:Y:S01]  /*bf90*/  I2F R12, R12 ;  /* 0x0000000c000c7306 */ /* 0x000ee20000201400 */
[C---:B--2---:R-:W-:Y:S02]  /*bfa0*/  FFMA.FTZ R213, R16.reuse, -UR4, R213 ;  /* 0x8000000410d57c23 */ /* 0x044fe400080100d5 */
[C---:B------:R-:W-:Y:S01]  /*bfb0*/  @!P1 IADD3 R8, -R3.reuse, 0x29, RZ ;  /* 0x0000002903089810 */ /* 0x040fe20007ffe1ff */
[----:B------:R-:W-:Y:S01]  /*bfc0*/  FFMA.FTZ R212, R16, -UR4, R212 ;  /* 0x8000000410d47c23 */ /* 0x000fe200080100d4 */
[----:B------:R-:W-:Y:S05]  /*bfd0*/  ISETP.GE.AND P1, PT, R6, RZ, PT ;  /* 0x000000ff0600720c */ /* 0x000fea0003f26270 */
[----:B------:R-:W2:Y:S02]  /*bfe0*/  I2F R19, R19 ;  /* 0x0000001300137306 */ /* 0x000ea40000201400 */
[----:B------:R-:W-:Y:S01]  /*bff0*/  @!P0 IADD3 R0, -R3, -0x7, RZ ;  /* 0xfffffff903008810 */ /* 0x000fe20007ffe1ff */
[----:B-1----:R-:W-:Y:S05]  /*c000*/  FFMA.FTZ R216, R15, -UR4, R216 ;  /* 0x800000040fd87c23 */ /* 0x002fea00080100d8 */
[----:B------:R-:W-:Y:S02]  /*c010*/  @!P1 IADD3 R6, -R3, 0x31, RZ ;  /* 0x0000003103069810 */ /* 0x000fe40007ffe1ff */
[----:B------:R-:W1:Y:S01]  /*c020*/  I2F R3, R0 ;  /* 0x0000000000037306 */ /* 0x000e620000201400 */
[----:B---3--:R-:W-:Y:S09]  /*c030*/  FFMA.FTZ R247, R12, -UR4, R244 ;  /* 0x800000040cf77c23 */ /* 0x008ff200080100f4 */
[----:B------:R-:W3:Y:S01]  /*c040*/  I2F R0, R4 ;  /* 0x0000000400007306 */ /* 0x000ee20000201400 */
[C---:B--2---:R-:W-:Y:S02]  /*c050*/  FFMA.FTZ R25, R19.reuse, -UR4, R25 ;  /* 0x8000000413197c23 */ /* 0x044fe40008010019 */
[----:B------:R-:W-:Y:S07]  /*c060*/  FFMA.FTZ R55, R19, -UR4, R55 ;  /* 0x8000000413377c23 */ /* 0x000fee0008010037 */
[----:B------:R-:W2:Y:S01]  /*c070*/  I2F R11, R11 ;  /* 0x0000000b000b7306 */ /* 0x000ea20000201400 */
[----:B-1----:R-:W-:Y:S01]  /*c080*/  FFMA.FTZ R24, R3, -UR4, R221 ;  /* 0x8000000403187c23 */ /* 0x002fe200080100dd */
[----:B------:R-:W-:Y:S04]  /*c090*/  FMNMX.FTZ R3, R30, R139, !PT ;  /* 0x0000008b1e037209 */ /* 0x000fe80007810000 */
[----:B------:R-:W-:Y:S04]  /*c0a0*/  FMNMX.FTZ R3, R26, R3, !PT ;  /* 0x000000031a037209 */ /* 0x000fe80007810000 */
[----:B------:R-:W1:Y:S01]  /*c0b0*/  I2F R13, R13 ;  /* 0x0000000d000d7306 */ /* 0x000e620000201400 */
[----:B------:R-:W-:Y:S01]  /*c0c0*/  FMNMX.FTZ R3, R23, R3, !PT ;  /* 0x0000000317037209 */ /* 0x000fe20007810000 */
[----:B---3--:R-:W-:Y:S01]  /*c0d0*/  FFMA.FTZ R251, R0, -UR4, R60 ;  /* 0x8000000400fb7c23 */ /* 0x008fe2000801003c */
[----:B------:R-:W-:Y:S02]  /*c0e0*/  FMNMX.FTZ R4, R28, R132, !PT ;  /* 0x000000841c047209 */ /* 0x000fe40007810000 */
[----:B------:R-:W-:Y:S02]  /*c0f0*/  FMNMX.FTZ R3, R21, R3, !PT ;  /* 0x0000000315037209 */ /* 0x000fe40007810000 */
[----:B------:R-:W-:Y:S03]  /*c100*/  FMNMX.FTZ R4, R31, R4, !PT ;  /* 0x000000041f047209 */ /* 0x000fe60007810000 */
[----:B------:R3:W3:Y:S01]  /*c110*/  I2F R0, R6 ;  /* 0x0000000600007306 */ /* 0x0006e20000201400 */
[----:B------:R-:W-:Y:S02]  /*c120*/  FMNMX.FTZ R3, R214, R3, !PT ;  /* 0x00000003d6037209 */ /* 0x000fe40007810000 */
[----:B------:R-:W-:Y:S01]  /*c130*/  FMNMX.FTZ R4, R29, R4, !PT ;  /* 0x000000041d047209 */ /* 0x000fe20007810000 */
[----:B--2---:R-:W-:Y:S01]  /*c140*/  FFMA.FTZ R246, R11, -UR4, R217 ;  /* 0x800000040bf67c23 */ /* 0x004fe200080100d9 */
[----:B------:R-:W-:Y:S01]  /*c150*/  FMNMX.FTZ R3, R213, R3, !PT ;  /* 0x00000003d5037209 */ /* 0x000fe20007810000 */
[----:B------:R-:W-:Y:S01]  /*c160*/  FFMA.FTZ R62, R11, -UR4, R62 ;  /* 0x800000040b3e7c23 */ /* 0x000fe2000801003e */
[----:B------:R-:W-:Y:S02]  /*c170*/  FMNMX.FTZ R4, R27, R4, !PT ;  /* 0x000000041b047209 */ /* 0x000fe40007810000 */
[----:B------:R-:W-:Y:S01]  /*c180*/  FMNMX.FTZ R3, R216, R3, !PT ;  /* 0x00000003d8037209 */ /* 0x000fe20007810000 */
[----:B------:R-:W2:Y:S03]  /*c190*/  I2F R17, R17 ;  /* 0x0000001100117306 */ /* 0x000ea60000201400 */
[----:B------:R-:W-:Y:S01]  /*c1a0*/  FMNMX.FTZ R3, R215, R3, !PT ;  /* 0x00000003d7037209 */ /* 0x000fe20007810000 */
[----:B-1----:R-:W-:Y:S03]  /*c1b0*/  FFMA.FTZ R22, R13, -UR4, R222 ;  /* 0x800000040d167c23 */ /* 0x002fe600080100de */
[----:B------:R-:W-:Y:S03]  /*c1c0*/  FMNMX.FTZ R3, R247, R3, !PT ;  /* 0x00000003f7037209 */ /* 0x000fe60007810000 */
[----:B------:R-:W1:Y:S01]  /*c1d0*/  I2F R9, R9 ;  /* 0x0000000900097306 */ /* 0x000e620000201400 */
[----:B---3--:R-:W-:Y:S01]  /*c1e0*/  FMNMX.FTZ R6, R44, R4, !PT ;  /* 0x000000042c067209 */ /* 0x008fe20007810000 */
[C---:B------:R-:W-:Y:S01]  /*c1f0*/  FFMA.FTZ R219, R0.reuse, -UR4, R57 ;  /* 0x8000000400db7c23 */ /* 0x040fe20008010039 */
[----:B------:R-:W-:Y:S01]  /*c200*/  FMNMX.FTZ R4, R35, R140, !PT ;  /* 0x0000008c23047209 */ /* 0x000fe20007810000 */
[----:B------:R-:W-:Y:S01]  /*c210*/  FFMA.FTZ R2, R0, -UR4, R2 ;  /* 0x8000000400027c23 */ /* 0x000fe20008010002 */
[----:B------:R-:W-:Y:S05]  /*c220*/  FMNMX.FTZ R6, R43, R6, !PT ;  /* 0x000000062b067209 */ /* 0x000fea0007810000 */
[----:B------:R-:W3:Y:S01]  /*c230*/  I2F R18, R5 ;  /* 0x0000000500127306 */ /* 0x000ee20000201400 */
[----:B------:R-:W-:Y:S02]  /*c240*/  FMNMX.FTZ R4, R40, R4, !PT ;  /* 0x0000000428047209 */ /* 0x000fe40007810000 */
[----:B------:R-:W-:Y:S01]  /*c250*/  FMNMX.FTZ R6, R42, R6, !PT ;  /* 0x000000062a067209 */ /* 0x000fe20007810000 */
[----:B--2---:R-:W-:Y:S01]  /*c260*/  FFMA.FTZ R19, R17, -UR4, R52 ;  /* 0x8000000411137c23 */ /* 0x004fe20008010034 */
[----:B------:R-:W-:Y:S01]  /*c270*/  FMNMX.FTZ R4, R45, R4, !PT ;  /* 0x000000042d047209 */ /* 0x000fe20007810000 */
[----:B------:R-:W-:Y:S01]  /*c280*/  FFMA.FTZ R230, R17, -UR4, R66 ;  /* 0x8000000411e67c23 */ /* 0x000fe20008010042 */
[----:B------:R-:W-:Y:S02]  /*c290*/  FMNMX.FTZ R6, R41, R6, !PT ;  /* 0x0000000629067209 */ /* 0x000fe40007810000 */
[----:B------:R-:W-:Y:S01]  /*c2a0*/  FMNMX.FTZ R4, R39, R4, !PT ;  /* 0x0000000427047209 */ /* 0x000fe20007810000 */
[----:B------:R-:W2:Y:S01]  /*c2b0*/  I2F R10, R10 ;  /* 0x0000000a000a7306 */ /* 0x000ea20000201400 */
[----:B------:R-:W-:Y:S02]  /*c2c0*/  FMNMX.FTZ R6, R37, R6, !PT ;  /* 0x0000000625067209 */ /* 0x000fe40007810000 */
[----:B------:R-:W-:Y:S01]  /*c2d0*/  FMNMX.FTZ R4, R48, R4, !PT ;  /* 0x0000000430047209 */ /* 0x000fe20007810000 */
[----:B-1----:R-:W-:Y:S01]  /*c2e0*/  FFMA.FTZ R244, R9, -UR4, R210 ;  /* 0x8000000409f47c23 */ /* 0x002fe200080100d2 */
[----:B------:R-:W-:Y:S01]  /*c2f0*/  FMNMX.FTZ R6, R33, R6, !PT ;  /* 0x0000000621067209 */ /* 0x000fe20007810000 */
[----:B------:R-:W-:Y:S01]  /*c300*/  FFMA.FTZ R58, R9, -UR4, R58 ;  /* 0x80000004093a7c23 */ /* 0x000fe2000801003a */
[----:B------:R-:W-:Y:S02]  /*c310*/  FMNMX.FTZ R4, R224, R4, !PT ;  /* 0x00000004e0047209 */ /* 0x000fe40007810000 */
[----:B------:R-:W-:Y:S01]  /*c320*/  FMNMX.FTZ R6, R32, R6, !PT ;  /* 0x0000000620067209 */ /* 0x000fe20007810000 */
[----:B------:R-:W1:Y:S03]  /*c330*/  I2F R8, R8 ;  /* 0x0000000800087306 */ /* 0x000e660000201400 */
[----:B------:R-:W-:Y:S01]  /*c340*/  FMNMX.FTZ R6, R25, R6, !PT ;  /* 0x0000000619067209 */ /* 0x000fe20007810000 */
[----:B---3--:R-:W-:Y:S01]  /*c350*/  FFMA.FTZ R217, R18, -UR4, R61 ;  /* 0x8000000412d97c23 */ /* 0x008fe2000801003d */
[----:B------:R-:W-:Y:S02]  /*c360*/  FMNMX.FTZ R5, R51, R4, !PT ;  /* 0x0000000433057209 */ /* 0x000fe40007810000 */
[----:B------:R-:W-:Y:S02]  /*c370*/  FMNMX.FTZ R4, R246, R3, !PT ;  /* 0x00000003f6047209 */ /* 0x000fe40007810000 */
[----:B------:R-:W-:Y:S01]  /*c380*/  FMNMX.FTZ R3, R22, R141, !PT ;  /* 0x0000008d16037209 */ /* 0x000fe20007810000 */
[----:B------:R-:W3:Y:S01]  /*c390*/  I2F R7, R7 ;  /* 0x0000000700077306 */ /* 0x000ee20000201400 */
[----:B------:R-:W-:Y:S02]  /*c3a0*/  FMNMX.FTZ R4, R244, R4, !PT ;  /* 0x00000004f4047209 */ /* 0x000fe40007810000 */
[----:B------:R-:W-:Y:S01]  /*c3b0*/  FMNMX.FTZ R6, R19, R6, !PT ;  /* 0x0000000613067209 */ /* 0x000fe20007810000 */
[----:B--2---:R-:W-:Y:S01]  /*c3c0*/  FFMA.FTZ R17, R10, -UR4, R53 ;  /* 0x800000040a117c23 */ /* 0x004fe20008010035 */
[----:B------:R-:W-:Y:S01]  /*c3d0*/  FMNMX.FTZ R3, R24, R3, !PT ;  /* 0x0000000318037209 */ /* 0x000fe20007810000 */
[----:B------:R-:W-:Y:S01]  /*c3e0*/  FFMA.FTZ R218, R10, -UR4, R67 ;  /* 0x800000040ada7c23 */ /* 0x000fe20008010043 */
[----:B------:R-:W-:Y:S01]  /*c3f0*/  FMNMX.FTZ R5, R50, R5, !PT ;  /* 0x0000000532057209 */ /* 0x000fe20007810000 */
[----:B------:R-:W-:Y:S01]  /*c400*/  FFMA.FTZ R67, R14, -UR4, R64 ;  /* 0x800000040e437c23 */ /* 0x000fe20008010040 */
[----:B------:R-:W-:Y:S02]  /*c410*/  FMNMX.FTZ R6, R17, R6, !PT ;  /* 0x0000000611067209 */ /* 0x000fe40007810000 */
[----:B------:R-:W-:Y:S02]  /*c420*/  FMNMX.FTZ R3, R46, R3, !PT ;  /* 0x000000032e037209 */ /* 0x000fe40007810000 */
[----:B------:R-:W-:Y:S01]  /*c430*/  FMNMX.FTZ R6, R38, R6, !PT ;  /* 0x0000000626067209 */ /* 0x000fe20007810000 */
[----:B-1----:R-:W-:Y:S01]  /*c440*/  FFMA.FTZ R245, R8, -UR4, R143 ;  /* 0x8000000408f57c23 */ /* 0x002fe2000801008f */
[----:B------:R-:W-:Y:S01]  /*c450*/  FMNMX.FTZ R13, R36, R3, !PT ;  /* 0x00000003240d7209 */ /* 0x000fe20007810000 */
[----:B------:R-:W-:Y:S01]  /*c460*/  FFMA.FTZ R59, R8, -UR4, R59 ;  /* 0x80000004083b7c23 */ /* 0x000fe2000801003b */
[----:B------:R-:W-:Y:S02]  /*c470*/  FMNMX.FTZ R5, R49, R5, !PT ;  /* 0x0000000531057209 */ /* 0x000fe40007810000 */
[----:B------:R-:W-:Y:S02]  /*c480*/  FMNMX.FTZ R4, R245, R4, !PT ;  /* 0x00000004f5047209 */ /* 0x000fe40007810000 */
[----:B------:R-:W-:Y:S01]  /*c490*/  FMNMX.FTZ R5, R54, R5, !PT ;  /* 0x0000000536057209 */ /* 0x000fe20007810000 */
[C---:B---3--:R-:W-:Y:S03]  /*c4a0*/  FFMA.FTZ R221, R7.reuse, -UR4, R56 ;  /* 0x8000000407dd7c23 */ /* 0x048fe60008010038 */
[----:B------:R-:W-:Y:S01]  /*c4b0*/  FMNMX.FTZ R5, R142, R5, !PT ;  /* 0x000000058e057209 */ /* 0x000fe20007810000 */
[----:B------:R-:W-:Y:S02]  /*c4c0*/  FFMA.FTZ R56, R12, -UR4, R63 ;  /* 0x800000040c387c23 */ /* 0x000fe4000801003f */
[----:B------:R-:W-:Y:S01]  /*c4d0*/  FFMA.FTZ R138, R7, -UR4, R138 ;  /* 0x80000004078a7c23 */ /* 0x000fe2000801008a */
[----:B------:R-:W-:Y:S04]  /*c4e0*/  FMNMX.FTZ R4, R221, R4, !PT ;  /* 0x00000004dd047209 */ /* 0x000fe80007810000 */
        /* <DEDUP_REMOVED lines=14> */
[----:B------:R-:W-:Y:S05]  /*c5d0*/  FMNMX.FTZ R5, R218, R5, !PT ;  /* 0x00000005da057209 */ /* 0x000fea0007810000 */
[----:B------:R-:W3:Y:S01]  /*c5e0*/  SHFL.BFLY PT, R10, R5, 0x2, 0x1f ;  /* 0x0c401f00050a7f89 */ /* 0x000ee200000e0000 */
[----:B-1----:R-:W-:Y:S07]  /*c5f0*/  FMNMX.FTZ R137, R4, R137, !PT ;  /* 0x0000008904897209 */ /* 0x002fee0007810000 */
[----:B------:R-:W1:Y:S01]  /*c600*/  SHFL.BFLY PT, R9, R137, 0x1, 0x1f ;  /* 0x0c201f0089097f89 */ /* 0x000e6200000e0000 */
[----:B--2---:R-:W-:Y:S02]  /*c610*/  FMNMX.FTZ R136, R3, R136, !PT ;  /* 0x0000008803887209 */ /* 0x004fe40007810000 */
[----:B---3--:R-:W-:Y:S05]  /*c620*/  FMNMX.FTZ R5, R5, R10, !PT ;  /* 0x0000000a05057209 */ /* 0x008fea0007810000 */
[----:B------:R-:W2:Y:S01]  /*c630*/  SHFL.BFLY PT, R135, R5, 0x1, 0x1f ;  /* 0x0c201f0005877f89 */ /* 0x000ea200000e0000 */
[----:B-1----:R-:W-:Y:S04]  /*c640*/  FMNMX.FTZ R137, R137, R9, !PT ;  /* 0x0000000989897209 */ /* 0x002fe80007810000 */
[----:B------:R-:W-:Y:S02]  /*c650*/  FSETP.NEU.FTZ.AND P0, PT, R137, -INF , PT ;  /* 0xff8000008900780b */ /* 0x000fe40003f1d000 */
[----:B--2---:R-:W-:Y:S05]  /*c660*/  FMNMX.FTZ R135, R5, R135, !PT ;  /* 0x0000008705877209 */ /* 0x004fea0007810000 */
[----:B------:R-:W-:Y:S02]  /*c670*/  FMUL.FTZ R208, R135, c[0x0][0x23c] ;  /* 0x00008f0087d07a20 */ /* 0x000fe40000410000 */
[----:B----4-:R-:W-:Y:S05]  /*c680*/  FFMA.FTZ R229, R15, -UR4, R65 ;  /* 0x800000040fe57c23 */ /* 0x010fea0008010041 */
[----:B------:R-:W-:Y:S04]  /*c690*/  FMNMX.FTZ R6, R229, R6, !PT ;  /* 0x00000006e5067209 */ /* 0x000fe80007810000 */
[----:B------:R-:W-:Y:S04]  /*c6a0*/  FMNMX.FTZ R6, R67, R6, !PT ;  /* 0x0000000643067209 */ /* 0x000fe80007810000 */
[----:B------:R-:W-:Y:S02]  /*c6b0*/  FMNMX.FTZ R4, R56, R6, !PT ;  /* 0x0000000638047209 */ /* 0x000fe40007810000 */
[----:B------:R-:W1:Y:S02]  /*c6c0*/  SHFL.BFLY PT, R6, R136, 0x1, 0x1f ;  /* 0x0c201f0088067f89 */ /* 0x000e6400000e0000 */
[----:B------:R-:W-:Y:S04]  /*c6d0*/  FMNMX.FTZ R4, R62, R4, !PT ;  /* 0x000000043e047209 */ /* 0x000fe80007810000 */
[----:B------:R-:W-:Y:S04]  /*c6e0*/  FMNMX.FTZ R3, R58, R4, !PT ;  /* 0x000000043a037209 */ /* 0x000fe80007810000 */
[----:B------:R-:W-:Y:S04]  /*c6f0*/  FMNMX.FTZ R3, R59, R3, !PT ;  /* 0x000000033b037209 */ /* 0x000fe80007810000 */
[----:B------:R-:W-:Y:S04]  /*c700*/  FMNMX.FTZ R0, R138, R3, !PT ;  /* 0x000000038a007209 */ /* 0x000fe80007810000 */
[----:B------:R-:W-:Y:S01]  /*c710*/  FMNMX.FTZ R3, R2, R0, !PT ;  /* 0x0000000002037209 */ /* 0x000fe20007810000 */
[----:B------:R-:W-:Y:S04]  /*c720*/  FADD.FTZ R0, -R137, R132 ;  /* 0x0000008489007221 */ /* 0x000fe80000010100 */
[----:B------:R-:W-:Y:S01]  /*c730*/  FMUL.FTZ R0, R0, c[0x0][0x23c] ;  /* 0x00008f0000007a20 */ /* 0x000fe20000410000 */
[----:B------:R-:W2:Y:S01]  /*c740*/  SHFL.BFLY PT, R4, R3, 0x2, 0x1f ;  /* 0x0c401f0003047f89 */ /* 0x000ea200000e0000 */
[----:B-1----:R-:W-:Y:S02]  /*c750*/  FMNMX.FTZ R136, R136, R6, !PT ;  /* 0x0000000688887209 */ /* 0x002fe40007810000 */
[----:B------:R1:W3:Y:S03]  /*c760*/  MUFU.EX2 R133, R0 ;  /* 0x0000000000857308 */ /* 0x0002e60000000800 */
[C---:B-1----:R-:W-:Y:S02]  /*c770*/  FADD.FTZ R0, -R136.reuse, R139 ;  /* 0x0000008b88007221 */ /* 0x042fe40000010100 */
[----:B------:R-:W-:Y:S02]  /*c780*/  FMUL.FTZ R139, R136, c[0x0][0x23c] ;  /* 0x00008f00888b7a20 */ /* 0x000fe40000410000 */
[----:B------:R-:W-:Y:S01]  /*c790*/  FMUL.FTZ R5, R0, c[0x0][0x23c] ;  /* 0x00008f0000057a20 */ /* 0x000fe20000410000 */
[----:B--2---:R-:W-:Y:S01]  /*c7a0*/  FMNMX.FTZ R0, R3, R4, !PT ;  /* 0x0000000403007209 */ /* 0x004fe20007810000 */
[----:B------:R-:W-:Y:S02]  /*c7b0*/  FADD.FTZ R3, -R135, R140 ;  /* 0x0000008c87037221 */ /* 0x000fe40000010100 */
[----:B------:R1:W2:Y:S01]  /*c7c0*/  MUFU.EX2 R132, R5 ;  /* 0x0000000500847308 */ /* 0x0002a20000000800 */
[----:B---3--:R-:W-:Y:S01]  /*c7d0*/  FMUL.FTZ R16, R133, R156 ;  /* 0x0000009c85107220 */ /* 0x008fe20000410000 */
[----:B------:R-:W3:Y:S01]  /*c7e0*/  SHFL.BFLY PT, R4, R0, 0x1, 0x1f ;  /* 0x0c201f0000047f89 */ /* 0x000ee200000e0000 */
[----:B------:R-:W-:Y:S02]  /*c7f0*/  FMUL.FTZ R3, R3, c[0x0][0x23c] ;  /* 0x00008f0003037a20 */ /* 0x000fe40000410000 */
[C---:B------:R-:W-:Y:S02]  /*c800*/  FMUL.FTZ R68, R133.reuse, R68 ;  /* 0x0000004485447220 */ /* 0x040fe40000410000 */
[C---:B------:R-:W-:Y:S02]  /*c810*/  FMUL.FTZ R69, R133.reuse, R69 ;  /* 0x0000004585457220 */ /* 0x040fe40000410000 */
[C---:B------:R-:W-:Y:S01]  /*c820*/  FMUL.FTZ R80, R133.reuse, R80 ;  /* 0x0000005085507220 */ /* 0x040fe20000410000 */
[----:B------:R-:W4:Y:S01]  /*c830*/  MUFU.EX2 R3, R3 ;  /* 0x0000000300037308 */ /* 0x000f220000000800 */
[C---:B------:R-:W-:Y:S02]  /*c840*/  FMUL.FTZ R81, R133.reuse, R81 ;  /* 0x0000005185517220 */ /* 0x040fe40000410000 */
[C---:B------:R-:W-:Y:S02]  /*c850*/  FMUL.FTZ R84, R133.reuse, R84 ;  /* 0x0000005485547220 */ /* 0x040fe40000410000 */
[C---:B------:R-:W-:Y:S02]  /*c860*/  FMUL.FTZ R85, R133.reuse, R85 ;  /* 0x0000005585557220 */ /* 0x040fe40000410000 */
[C---:B------:R-:W-:Y:S02]  /*c870*/  FMUL.FTZ R96, R133.reuse, R96 ;  /* 0x0000006085607220 */ /* 0x040fe40000410000 */
[C---:B------:R-:W-:Y:S02]  /*c880*/  FMUL.FTZ R97, R133.reuse, R97 ;  /* 0x0000006185617220 */ /* 0x040fe40000410000 */
[C---:B------:R-:W-:Y:S02]  /*c890*/  FMUL.FTZ R100, R133.reuse, R100 ;  /* 0x0000006485647220 */ /* 0x040fe40000410000 */
[----:B------:R-:W-:Y:S02]  /*c8a0*/  FMUL.FTZ R101, R133, R101 ;  /* 0x0000006585657220 */ /* 0x000fe40000410000 */
[----:B-1----:R-:W-:Y:S01]  /*c8b0*/  FMUL.FTZ R5, R137, c[0x0][0x23c] ;  /* 0x00008f0089057a20 */ /* 0x002fe20000410000 */
[----:B---3--:R-:W-:Y:S01]  /*c8c0*/  FMNMX.FTZ R134, R0, R4, !PT ;  /* 0x0000000400867209 */ /* 0x008fe20007810000 */
[C---:B--2---:R-:W-:Y:S02]  /*c8d0*/  FMUL.FTZ R8, R132.reuse, R144 ;  /* 0x0000009084087220 */ /* 0x044fe40000410000 */
[----:B------:R-:W-:Y:S01]  /*c8e0*/  FMUL.FTZ R9, R132, R145 ;  /* 0x0000009184097220 */ /* 0x000fe20000410000 */
[----:B------:R-:W-:Y:S01]  /*c8f0*/  FSEL R5, R5, RZ, P0 ;  /* 0x000000ff05057208 */ /* 0x000fe20000000000 */
[----:B------:R-:W-:Y:S01]  /*c900*/  FMUL.FTZ R209, R134, c[0x0][0x23c] ;  /* 0x00008f0086d17a20 */ /* 0x000fe20000410000 */
[----:B------:R-:W-:Y:S01]  /*c910*/  FSETP.NEU.FTZ.AND P0, PT, R136, -INF , PT ;  /* 0xff8000008800780b */ /* 0x000fe20003f1d000 */
[----:B------:R-:W-:Y:S02]  /*c920*/  FMUL.FTZ R12, R132, R152 ;  /* 0x00000098840c7220 */ /* 0x000fe40000410000 */
[--C-:B------:R-:W-:Y:S01]  /*c930*/  FFMA.FTZ R6, R28, c[0x0][0x23c], -R5.reuse ;  /* 0x00008f001c067a23 */ /* 0x100fe20000010805 */
[----:B------:R-:W-:Y:S01]  /*c940*/  FSEL R139, R139, RZ, P0 ;  /* 0x000000ff8b8b7208 */ /* 0x000fe20000000000 */
[--C-:B------:R-:W-:Y:S01]  /*c950*/  FFMA.FTZ R0, R27, c[0x0][0x23c], -R5.reuse ;  /* 0x00008f001b007a23 */ /* 0x100fe20000010805 */
[----:B------:R-:W-:Y:S01]  /*c960*/  FSETP.NEU.FTZ.AND P0, PT, R135, -INF , PT ;  /* 0xff8000008700780b */ /* 0x000fe20003f1d000 */
[----:B------:R1:W-:Y:S01]  /*c970*/  MUFU.EX2 R211, R6 ;  /* 0x0000000600d37308 */ /* 0x0003e20000000800 */
[----:B------:R-:W-:Y:S02]  /*c980*/  FFMA.FTZ R223, R42, c[0x0][0x23c], -R5 ;  /* 0x00008f002adf7a23 */ /* 0x000fe40000010805 */
[----:B------:R-:W-:Y:S01]  /*c990*/  FFMA.FTZ R4, R30, c[0x0][0x23c], -R139 ;  /* 0x00008f001e047a23 */ /* 0x000fe2000001088b */
[----:B------:R-:W-:Y:S01]  /*c9a0*/  FSEL R208, R208, RZ, P0 ;  /* 0x000000ffd0d07208 */ /* 0x000fe20000000000 */
[--C-:B------:R-:W-:Y:S01]  /*c9b0*/  FFMA.FTZ R243, R19, c[0x0][0x23c], -R5.reuse ;  /* 0x00008f0013f37a23 */ /* 0x100fe20000010805 */
[----:B------:R-:W-:Y:S01]  /*c9c0*/  FSETP.NEU.FTZ.AND P0, PT, R134, -INF , PT ;  /* 0xff8000008600780b */ /* 0x000fe20003f1d000 */
[--C-:B------:R-:W-:Y:S02]  /*c9d0*/  FFMA.FTZ R242, R17, c[0x0][0x23c], -R5.reuse ;  /* 0x00008f0011f27a23 */ /* 0x100fe40000010805 */
[--C-:B------:R-:W-:Y:S01]  /*c9e0*/  FFMA.FTZ R241, R38, c[0x0][0x23c], -R5.reuse ;  /* 0x00008f0026f17a23 */ /* 0x100fe20000010805 */
[----:B------:R2:W-:Y:S01]  /*c9f0*/  MUFU.EX2 R210, R4 ;  /* 0x0000000400d27308 */ /* 0x0005e20000000800 */
[----:B------:R-:W-:Y:S01]  /*ca00*/  FSEL R209, R209, RZ, P0 ;  /* 0x000000ffd1d17208 */ /* 0x000fe20000000000 */
[--C-:B------:R-:W-:Y:S02]  /*ca10*/  FFMA.FTZ R240, R34, c[0x0][0x23c], -R5.reuse ;  /* 0x00008f0022f07a23 */ /* 0x100fe40000010805 */
[----:B----4-:R-:W-:Y:S02]  /*ca20*/  FMUL.FTZ R7, R3, R151 ;  /* 0x0000009703077220 */ /* 0x010fe40000410000 */
[--C-:B------:R-:W-:Y:S01]  /*ca30*/  FFMA.FTZ R222, R44, c[0x0][0x23c], -R5.reuse ;  /* 0x00008f002cde7a23 */ /* 0x100fe20000010805 */
[----:B------:R-:W-:Y:S01]  /*ca40*/  MOV R44, R47 ;  /* 0x0000002f002c7202 */ /* 0x000fe20000000f00 */
[--C-:B------:R-:W-:Y:S02]  /*ca50*/  FFMA.FTZ R47, R37, c[0x0][0x23c], -R5.reuse ;  /* 0x00008f00252f7a23 */ /* 0x100fe40000010805 */
[----:B------:R3:W-:Y:S01]  /*ca60*/  MUFU.EX2 R234, R0 ;  /* 0x0000000000ea7308 */ /* 0x0007e20000000800 */
[--C-:B------:R-:W-:Y:S01]  /*ca70*/  FFMA.FTZ R248, R41, c[0x0][0x23c], -R5.reuse ;  /* 0x00008f0029f87a23 */ /* 0x100fe20000010805 */
[----:B------:R-:W-:Y:S01]  /*ca80*/  MOV R41, R51 ;  /* 0x0000003300297202 */ /* 0x000fe20000000f00 */
[--C-:B------:R-:W-:Y:S01]  /*ca90*/  FFMA.FTZ R51, R33, c[0x0][0x23c], -R5.reuse ;  /* 0x00008f0021337a23 */ /* 0x100fe20000010805 */
[----:B------:R-:W-:Y:S01]  /*caa0*/  MOV R156, R44 ;  /* 0x0000002c009c7202 */ /* 0x000fe20000000f00 */
[--C-:B-1----:R-:W-:Y:S02]  /*cab0*/  FFMA.FTZ R6, R31, c[0x0][0x23c], -R5.reuse ;  /* 0x00008f001f067a23 */ /* 0x102fe40000010805 */
[--C-:B------:R-:W-:Y:S02]  /*cac0*/  FFMA.FTZ R57, R32, c[0x0][0x23c], -R5.reuse ;  /* 0x00008f0020397a23 */ /* 0x100fe40000010805 */
[----:B------:R-:W-:Y:S01]  /*cad0*/  FFMA.FTZ R61, R25, c[0x0][0x23c], -R5 ;  /* 0x00008f00193d7a23 */ /* 0x000fe20000010805 */
[----:B------:R-:W1:Y:S01]  /*cae0*/  MUFU.EX2 R65, R6 ;  /* 0x0000000600417308 */ /* 0x000e620000000800 */
[----:B------:R-:W-:Y:S01]  /*caf0*/  FMUL.FTZ R13, R132, R153 ;  /* 0x00000099840d7220 */ /* 0x000fe20000410000 */
[----:B------:R-:W-:Y:S01]  /*cb00*/  MOV R153, R49 ;  /* 0x0000003100997202 */ /* 0x000fe20000000f00 */
[----:B------:R-:W-:Y:S02]  /*cb10*/  FMUL.FTZ R17, R133, R157 ;  /* 0x0000009d85117220 */ /* 0x000fe40000410000 */
[----:B--2---:R-:W-:Y:S02]  /*cb20*/  FFMA.FTZ R4, R26, c[0x0][0x23c], -R139 ;  /* 0x00008f001a047a23 */ /* 0x004fe4000001088b */
[C---:B------:R-:W-:Y:S02]  /*cb30*/  FMUL.FTZ R18, R3.reuse, R158 ;  /* 0x0000009e03127220 */ /* 0x040fe40000410000 */
[----:B------:R-:W-:Y:S01]  /*cb40*/  FMUL.FTZ R19, R3, R159 ;  /* 0x0000009f03137220 */ /* 0x000fe20000410000 */
[----:B------:R-:W2:Y:S01]  /*cb50*/  MUFU.EX2 R64, R4 ;  /* 0x0000000400407308 */ /* 0x000ea20000000800 */
[----:B------:R-:W-:Y:S01]  /*cb60*/  IMAD.MOV.U32 R42, RZ, RZ, R54 ;  /* 0x000000ffff2a7224 */ /* 0x000fe200078e0036 */
[----:B------:R-:W-:Y:S01]  /*cb70*/  MOV R159, R230 ;  /* 0x000000e6009f7202 */ /* 0x000fe20000000f00 */
[----:B------:R-:W-:Y:S02]  /*cb80*/  FMUL.FTZ R25, R132, R165 ;  /* 0x000000a584197220 */ /* 0x000fe40000410000 */
[----:B---3--:R-:W-:Y:S02]  /*cb90*/  FADD.FTZ R0, -R134, R141 ;  /* 0x0000008d86007221 */ /* 0x008fe40000010100 */
[----:B------:R-:W-:Y:S02]  /*cba0*/  FMUL.FTZ R28, R132, R168 ;  /* 0x000000a8841c7220 */ /* 0x000fe40000410000 */
[----:B------:R-:W-:Y:S01]  /*cbb0*/  FMUL.FTZ R0, R0, c[0x0][0x23c] ;  /* 0x00008f0000007a20 */ /* 0x000fe20000410000 */
[----:B------:R-:W-:Y:S01]  /*cbc0*/  MUFU.EX2 R222, R222 ;  /* 0x000000de00de7308 */ /* 0x000fe20000000800 */
[C---:B------:R-:W-:Y:S01]  /*cbd0*/  FMUL.FTZ R32, R133.reuse, R172 ;  /* 0x000000ac85207220 */ /* 0x040fe20000410000 */
[----:B------:R-:W-:Y:S01]  /*cbe0*/  MOV R172, R61 ;  /* 0x0000003d00ac7202 */ /* 0x000fe20000000f00 */
[----:B------:R-:W-:Y:S01]  /*cbf0*/  FMUL.FTZ R33, R133, R173 ;  /* 0x000000ad85217220 */ /* 0x000fe20000410000 */
[----:B-1----:R-:W-:Y:S01]  /*cc00*/  F2FP.BF16.PACK_AB R140, R65, R211 ;  /* 0x000000d3418c723e */ /* 0x002fe200000010ff */
[----:B------:R-:W-:Y:S02]  /*cc10*/  FFMA.FTZ R6, R29, c[0x0][0x23c], -R5 ;  /* 0x00008f001d067a23 */ /* 0x000fe40000010805 */
[C---:B------:R-:W-:Y:S01]  /*cc20*/  FMUL.FTZ R29, R132.reuse, R169 ;  /* 0x000000a9841d7220 */ /* 0x040fe20000410000 */
[----:B------:R-:W-:Y:S01]  /*cc30*/  MOV R169, R51 ;  /* 0x0000003300a97202 */ /* 0x000fe20000000f00 */
[----:B------:R-:W-:Y:S01]  /*cc40*/  FMUL.FTZ R34, R3, R174 ;  /* 0x000000ae03227220 */ /* 0x000fe20000410000 */
[----:B------:R1:W-:Y:S01]  /*cc50*/  MUFU.EX2 R238, R6 ;  /* 0x0000000600ee7308 */ /* 0x0003e20000000800 */
[----:B------:R-:W-:Y:S01]  /*cc60*/  FMUL.FTZ R44, R132, R184 ;  /* 0x000000b8842c7220 */ /* 0x000fe20000410000 */
[----:B------:R-:W-:Y:S01]  /*cc70*/  MOV R174, R57 ;  /* 0x0000003900ae7202 */ /* 0x000fe20000000f00 */
[----:B------:R-:W-:Y:S01]  /*cc80*/  FMUL.FTZ R49, R133, R189 ;  /* 0x000000bd85317220 */ /* 0x000fe20000410000 */
[----:B--2---:R-:W-:Y:S01]  /*cc90*/  F2FP.BF16.PACK_AB R144, R64, R210 ;  /* 0x000000d24090723e */ /* 0x004fe200000010ff */
[--C-:B------:R-:W-:Y:S01]  /*cca0*/  FFMA.FTZ R4, R23, c[0x0][0x23c], -R139.reuse ;  /* 0x00008f0017047a23 */ /* 0x100fe2000001088b */
[----:B------:R-:W-:Y:S01]  /*ccb0*/  MOV R168, R64 ;  /* 0x0000004000a87202 */ /* 0x000fe20000000f00 */
[----:B------:R-:W-:Y:S02]  /*ccc0*/  FMUL.FTZ R51, R3, R191 ;  /* 0x000000bf03337220 */ /* 0x000fe40000410000 */
[C---:B------:R-:W-:Y:S01]  /*ccd0*/  FMUL.FTZ R57, R132.reuse, R197 ;  /* 0x000000c584397220 */ /* 0x040fe20000410000 */
[----:B------:R2:W-:Y:S01]  /*cce0*/  MUFU.EX2 R237, R4 ;  /* 0x0000000400ed7308 */ /* 0x0005e20000000800 */
[C---:B------:R-:W-:Y:S02]  /*ccf0*/  FMUL.FTZ R61, R132.reuse, R201 ;  /* 0x000000c9843d7220 */ /* 0x040fe40000410000 */
[----:B------:R-:W-:Y:S02]  /*cd00*/  FMUL.FTZ R64, R133, R204 ;  /* 0x000000cc85407220 */ /* 0x000fe40000410000 */
[C---:B------:R-:W-:Y:S02]  /*cd10*/  FMUL.FTZ R70, R3.reuse, R70 ;  /* 0x0000004603467220 */ /* 0x040fe40000410000 */
[----:B------:R-:W-:Y:S02]  /*cd20*/  FMUL.FTZ R71, R3, R71 ;  /* 0x0000004703477220 */ /* 0x000fe40000410000 */
[C---:B------:R-:W-:Y:S01]  /*cd30*/  FMUL.FTZ R72, R132.reuse, R72 ;  /* 0x0000004884487220 */ /* 0x040fe20000410000 */
[----:B------:R-:W3:Y:S01]  /*cd40*/  MUFU.EX2 R0, R0 ;  /* 0x0000000000007308 */ /* 0x000ee20000000800 */
[C---:B------:R-:W-:Y:S02]  /*cd50*/  FMUL.FTZ R73, R132.reuse, R73 ;  /* 0x0000004984497220 */ /* 0x040fe40000410000 */
[C---:B------:R-:W-:Y:S02]  /*cd60*/  FMUL.FTZ R76, R132.reuse, R76 ;  /* 0x0000004c844c7220 */ /* 0x040fe40000410000 */
[----:B-1----:R-:W-:Y:S02]  /*cd70*/  FFMA.FTZ R6, R35, c[0x0][0x23c], -R208 ;  /* 0x00008f0023067a23 */ /* 0x002fe400000108d0 */
[----:B------:R-:W-:Y:S02]  /*cd80*/  FMUL.FTZ R35, R3, R175 ;  /* 0x000000af03237220 */ /* 0x000fe40000410000 */
[----:B------:R-:W-:Y:S01]  /*cd90*/  IMAD.MOV.U32 R175, RZ, RZ, R56 ;  /* 0x000000ffffaf7224 */ /* 0x000fe200078e0038 */
[----:B------:R-:W1:Y:S01]  /*cda0*/  MUFU.EX2 R60, R6 ;  /* 0x00000006003c7308 */ /* 0x000e620000000800 */
[C---:B------:R-:W-:Y:S02]  /*cdb0*/  FMUL.FTZ R56, R132.reuse, R196 ;  /* 0x000000c484387220 */ /* 0x040fe40000410000 */
[----:B------:R-:W-:Y:S02]  /*cdc0*/  FMUL.FTZ R77, R132, R77 ;  /* 0x0000004d844d7220 */ /* 0x000fe40000410000 */
[----:B--2---:R-:W-:Y:S02]  /*cdd0*/  FFMA.FTZ R4, R21, c[0x0][0x23c], -R139 ;  /* 0x00008f0015047a23 */ /* 0x004fe4000001088b */
[C---:B------:R-:W-:Y:S02]  /*cde0*/  FMUL.FTZ R82, R3.reuse, R82 ;  /* 0x0000005203527220 */ /* 0x040fe40000410000 */
[C---:B------:R-:W-:Y:S01]  /*cdf0*/  FMUL.FTZ R83, R3.reuse, R83 ;  /* 0x0000005303537220 */ /* 0x040fe20000410000 */
[----:B------:R-:W2:Y:S01]  /*ce00*/  MUFU.EX2 R233, R4 ;  /* 0x0000000400e97308 */ /* 0x000ea20000000800 */
[C---:B------:R-:W-:Y:S02]  /*ce10*/  FMUL.FTZ R86, R3.reuse, R86 ;  /* 0x0000005603567220 */ /* 0x040fe40000410000 */
[C---:B------:R-:W-:Y:S02]  /*ce20*/  FMUL.FTZ R87, R3.reuse, R87 ;  /* 0x0000005703577220 */ /* 0x040fe40000410000 */
[C---:B---3--:R-:W-:Y:S02]  /*ce30*/  FMUL.FTZ R10, R0.reuse, R146 ;  /* 0x00000092000a7220 */ /* 0x048fe40000410000 */
[C---:B------:R-:W-:Y:S02]  /*ce40*/  FMUL.FTZ R11, R0.reuse, R147 ;  /* 0x00000093000b7220 */ /* 0x040fe40000410000 */
[C---:B------:R-:W-:Y:S01]  /*ce50*/  FMUL.FTZ R14, R0.reuse, R154 ;  /* 0x0000009a000e7220 */ /* 0x040fe20000410000 */
[----:B------:R-:W-:Y:S01]  /*ce60*/  MOV R154, R42 ;  /* 0x0000002a009a7202 */ /* 0x000fe20000000f00 */
[C---:B------:R-:W-:Y:S01]  /*ce70*/  FMUL.FTZ R15, R0.reuse, R155 ;  /* 0x0000009b000f7220 */ /* 0x040fe20000410000 */
[----:B------:R-:W-:Y:S01]  /*ce80*/  MUFU.EX2 R169, R169 ;  /* 0x000000a900a97308 */ /* 0x000fe20000000800 */
[C---:B------:R-:W-:Y:S01]  /*ce90*/  FMUL.FTZ R26, R0.reuse, R166 ;  /* 0x000000a6001a7220 */ /* 0x040fe20000410000 */
[----:B-1----:R-:W-:Y:S01]  /*cea0*/  MOV R173, R60 ;  /* 0x0000003c00ad7202 */ /* 0x002fe20000000f00 */
[----:B------:R-:W-:Y:S02]  /*ceb0*/  FMUL.FTZ R6, R3, R150 ;  /* 0x0000009603067220 */ /* 0x000fe40000410000 */
[C---:B------:R-:W-:Y:S02]  /*cec0*/  FMUL.FTZ R27, R0.reuse, R167 ;  /* 0x000000a7001b7220 */ /* 0x040fe40000410000 */
[C---:B------:R-:W-:Y:S02]  /*ced0*/  FMUL.FTZ R30, R0.reuse, R170 ;  /* 0x000000aa001e7220 */ /* 0x040fe40000410000 */
[C---:B------:R-:W-:Y:S01]  /*cee0*/  FMUL.FTZ R31, R0.reuse, R171 ;  /* 0x000000ab001f7220 */ /* 0x040fe20000410000 */
[----:B------:R-:W-:Y:S01]  /*cef0*/  MOV R171, R62 ;  /* 0x0000003e00ab7202 */ /* 0x000fe20000000f00 */
[----:B------:R-:W-:Y:S01]  /*cf00*/  FMUL.FTZ R42, R0, R182 ;  /* 0x000000b6002a7220 */ /* 0x000fe20000410000 */
[----:B--2---:R-:W-:Y:S01]  /*cf10*/  F2FP.BF16.PACK_AB R146, R233, R237 ;  /* 0x000000ede992723e */ /* 0x004fe200000010ff */
[--C-:B------:R-:W-:Y:S01]  /*cf20*/  FFMA.FTZ R4, R40, c[0x0][0x23c], -R208.reuse ;  /* 0x00008f0028047a23 */ /* 0x100fe200000108d0 */
[----:B------:R-:W-:Y:S01]  /*cf30*/  MOV R182, R48 ;  /* 0x0000003000b67202 */ /* 0x000fe20000000f00 */
[C---:B------:R-:W-:Y:S01]  /*cf40*/  FMUL.FTZ R40, R132.reuse, R180 ;  /* 0x000000b484287220 */ /* 0x040fe20000410000 */
[----:B------:R-:W-:Y:S01]  /*cf50*/  MOV R180, R41 ;  /* 0x0000002900b47202 */ /* 0x000fe20000000f00 */
[----:B------:R-:W1:Y:S01]  /*cf60*/  MUFU.EX2 R63, R4 ;  /* 0x00000004003f7308 */ /* 0x000e620000000800 */
[----:B------:R-:W-:Y:S02]  /*cf70*/  FMUL.FTZ R41, R132, R181 ;  /* 0x000000b584297220 */ /* 0x000fe40000410000 */
[C---:B------:R-:W-:Y:S02]  /*cf80*/  FMUL.FTZ R48, R133.reuse, R188 ;  /* 0x000000bc85307220 */ /* 0x040fe40000410000 */
[C---:B------:R-:W-:Y:S02]  /*cf90*/  FMUL.FTZ R62, R0.reuse, R202 ;  /* 0x000000ca003e7220 */ /* 0x040fe40000410000 */
[----:B------:R-:W-:Y:S02]  /*cfa0*/  IMAD.MOV.U32 R166, RZ, RZ, R65 ;  /* 0x000000ffffa67224 */ /* 0x000fe400078e0041 */
[----:B------:R-:W-:Y:S01]  /*cfb0*/  FMUL.FTZ R65, R133, R205 ;  /* 0x000000cd85417220 */ /* 0x000fe20000410000 */
[----:B------:R-:W-:Y:S01]  /*cfc0*/  MUFU.EX2 R167, R223 ;  /* 0x000000df00a77308 */ /* 0x000fe20000000800 */
[C---:B------:R-:W-:Y:S02]  /*cfd0*/  FMUL.FTZ R74, R0.reuse, R74 ;  /* 0x0000004a004a7220 */ /* 0x040fe40000410000 */
[C---:B------:R-:W-:Y:S02]  /*cfe0*/  FMUL.FTZ R75, R0.reuse, R75 ;  /* 0x0000004b004b7220 */ /* 0x040fe40000410000 */
[C---:B------:R-:W-:Y:S02]  /*cff0*/  FMUL.FTZ R78, R0.reuse, R78 ;  /* 0x0000004e004e7220 */ /* 0x040fe40000410000 */
[----:B------:R-:W-:Y:S02]  /*d000*/  FMUL.FTZ R79, R0, R79 ;  /* 0x0000004f004f7220 */ /* 0x000fe40000410000 */
[C---:B------:R-:W-:Y:S02]  /*d010*/  FMUL.FTZ R88, R132.reuse, R88 ;  /* 0x0000005884587220 */ /* 0x040fe40000410000 */
[----:B------:R-:W-:Y:S02]  /*d020*/  FMUL.FTZ R89, R132, R89 ;  /* 0x0000005984597220 */ /* 0x000fe40000410000 */
[----:B------:R-:W-:Y:S01]  /*d030*/  FMUL.FTZ R90, R0, R90 ;  /* 0x0000005a005a7220 */ /* 0x000fe20000410000 */
[----:B-1----:R-:W-:Y:S01]  /*d040*/  F2FP.BF16.PACK_AB R141, R63, R60 ;  /* 0x0000003c3f8d723e */ /* 0x002fe200000010ff */
[--C-:B------:R-:W-:Y:S01]  /*d050*/  FFMA.FTZ R4, R45, c[0x0][0x23c], -R208.reuse ;  /* 0x00008f002d047a23 */ /* 0x100fe200000108d0 */
[----:B------:R-:W-:Y:S01]  /*d060*/  MOV R45, R55 ;  /* 0x00000037002d7202 */ /* 0x000fe20000000f00 */
[C---:B------:R-:W-:Y:S01]  /*d070*/  FMUL.FTZ R60, R132.reuse, R200 ;  /* 0x000000c8843c7220 */ /* 0x040fe20000410000 */
[----:B------:R-:W-:Y:S01]  /*d080*/  LDSM.16.MT88.4 R52, [R228+0xc000] ;  /* 0x00c00000e434783b */ /* 0x000fe20000004200 */
[----:B------:R1:W-:Y:S01]  /*d090*/  MUFU.EX2 R236, R4 ;  /* 0x0000000400ec7308 */ /* 0x0003e20000000800 */
[----:B------:R-:W-:Y:S01]  /*d0a0*/  MOV R170, R63 ;  /* 0x0000003f00aa7202 */ /* 0x000fe20000000f00 */
[----:B------:R-:W-:Y:S02]  /*d0b0*/  IMAD.MOV.U32 R158, RZ, RZ, R45 ;  /* 0x000000ffff9e7224 */ /* 0x000fe400078e002d */
        /* <DEDUP_REMOVED lines=9> */
[----:B------:R-:W-:Y:S02]  /*d150*/  FMUL.FTZ R102, R3, R102 ;  /* 0x0000006603667220 */ /* 0x000fe40000410000 */
[--C-:B-1----:R-:W-:Y:S02]  /*d160*/  FFMA.FTZ R4, R39, c[0x0][0x23c], -R208.reuse ;  /* 0x00008f0027047a23 */ /* 0x102fe400000108d0 */
[----:B------:R-:W-:Y:S02]  /*d170*/  FMUL.FTZ R103, R3, R103 ;  /* 0x0000006703677220 */ /* 0x000fe40000410000 */
[----:B------:R1:W2:Y:S01]  /*d180*/  MUFU.EX2 R232, R4 ;  /* 0x0000000400e87308 */ /* 0x0002a20000000800 */
[C---:B------:R-:W-:Y:S02]  /*d190*/  FMUL.FTZ R104, R132.reuse, R104 ;  /* 0x0000006884687220 */ /* 0x040fe40000410000 */
[----:B------:R-:W-:Y:S02]  /*d1a0*/  FMUL.FTZ R105, R132, R105 ;  /* 0x0000006984697220 */ /* 0x000fe40000410000 */
[C---:B------:R-:W-:Y:S02]  /*d1b0*/  FMUL.FTZ R106, R0.reuse, R106 ;  /* 0x0000006a006a7220 */ /* 0x040fe40000410000 */
[----:B------:R-:W-:Y:S02]  /*d1c0*/  FMUL.FTZ R107, R0, R107 ;  /* 0x0000006b006b7220 */ /* 0x000fe40000410000 */
[----:B------:R-:W-:Y:S02]  /*d1d0*/  FFMA.FTZ R152, R216, c[0x0][0x23c], -R139 ;  /* 0x00008f00d8987a23 */ /* 0x000fe4000001088b */
[C---:B------:R-:W-:Y:S02]  /*d1e0*/  FMUL.FTZ R108, R132.reuse, R108 ;  /* 0x0000006c846c7220 */ /* 0x040fe40000410000 */
[----:B------:R3:W-:Y:S01]  /*d1f0*/  MUFU.EX2 R181, R152 ;  /* 0x0000009800b57308 */ /* 0x0007e20000000800 */
[----:B------:R-:W-:Y:S02]  /*d200*/  FMUL.FTZ R109, R132, R109 ;  /* 0x0000006d846d7220 */ /* 0x000fe40000410000 */
[C---:B------:R-:W-:Y:S02]  /*d210*/  FMUL.FTZ R110, R0.reuse, R110 ;  /* 0x0000006e006e7220 */ /* 0x040fe40000410000 */
[----:B------:R-:W-:Y:S02]  /*d220*/  FMUL.FTZ R111, R0, R111 ;  /* 0x0000006f006f7220 */ /* 0x000fe40000410000 */
[C---:B------:R-:W-:Y:S02]  /*d230*/  FMUL.FTZ R112, R133.reuse, R112 ;  /* 0x0000007085707220 */ /* 0x040fe40000410000 */
[----:B------:R-:W-:Y:S02]  /*d240*/  FMUL.FTZ R113, R133, R113 ;  /* 0x0000007185717220 */ /* 0x000fe40000410000 */
[----:B-1----:R-:W-:Y:S01]  /*d250*/  FFMA.FTZ R4, R22, c[0x0][0x23c], -R209 ;  /* 0x00008f0016047a23 */ /* 0x002fe200000108d1 */
[----:B--2---:R-:W-:Y:S01]  /*d260*/  F2FP.BF16.PACK_AB R143, R232, R236 ;  /* 0x000000ece88f723e */ /* 0x004fe200000010ff */
[----:B------:R-:W1:Y:S01]  /*d270*/  LDSM.16.MT88.4 R20, [R225+0xc000] ;  /* 0x00c00000e114783b */ /* 0x000e620000004200 */
[C---:B------:R-:W-:Y:S01]  /*d280*/  FMUL.FTZ R114, R3.reuse, R114 ;  /* 0x0000007203727220 */ /* 0x040fe20000410000 */
[----:B------:R2:W-:Y:S01]  /*d290*/  MUFU.EX2 R66, R4 ;  /* 0x0000000400427308 */ /* 0x0005e20000000800 */
[----:B------:R-:W-:Y:S02]  /*d2a0*/  FMUL.FTZ R115, R3, R115 ;  /* 0x0000007303737220 */ /* 0x000fe40000410000 */
[--C-:B------:R-:W-:Y:S02]  /*d2b0*/  FFMA.FTZ R219, R219, c[0x0][0x23c], -R139.reuse ;  /* 0x00008f00dbdb7a23 */ /* 0x100fe4000001088b */
[C---:B------:R-:W-:Y:S02]  /*d2c0*/  FMUL.FTZ R120, R132.reuse, R120 ;  /* 0x0000007884787220 */ /* 0x040fe40000410000 */
[----:B------:R-:W-:Y:S02]  /*d2d0*/  FMUL.FTZ R121, R132, R121 ;  /* 0x0000007984797220 */ /* 0x000fe40000410000 */
[----:B---3--:R-:W-:Y:S02]  /*d2e0*/  FFMA.FTZ R152, R215, c[0x0][0x23c], -R139 ;  /* 0x00008f00d7987a23 */ /* 0x008fe4000001088b */
[C---:B------:R-:W-:Y:S02]  /*d2f0*/  FMUL.FTZ R122, R0.reuse, R122 ;  /* 0x0000007a007a7220 */ /* 0x040fe40000410000 */
[----:B------:R-:W-:Y:S02]  /*d300*/  FMUL.FTZ R123, R0, R123 ;  /* 0x0000007b007b7220 */ /* 0x000fe40000410000 */
[C---:B------:R-:W-:Y:S02]  /*d310*/  FMUL.FTZ R124, R132.reuse, R124 ;  /* 0x0000007c847c7220 */ /* 0x040fe40000410000 */
[----:B------:R-:W-:Y:S02]  /*d320*/  FMUL.FTZ R125, R132, R125 ;  /* 0x0000007d847d7220 */ /* 0x000fe40000410000 */
[C---:B------:R-:W-:Y:S02]  /*d330*/  FMUL.FTZ R126, R0.reuse, R126 ;  /* 0x0000007e007e7220 */ /* 0x040fe40000410000 */
[----:B------:R-:W-:Y:S02]  /*d340*/  FMUL.FTZ R127, R0, R127 ;  /* 0x0000007f007f7220 */ /* 0x000fe40000410000 */
[C---:B------:R-:W-:Y:S02]  /*d350*/  FMUL.FTZ R116, R133.reuse, R116 ;  /* 0x0000007485747220 */ /* 0x040fe40000410000 */
[--C-:B--2---:R-:W-:Y:S02]  /*d360*/  FFMA.FTZ R4, R24, c[0x0][0x23c], -R209.reuse ;  /* 0x00008f0018047a23 */ /* 0x104fe400000108d1 */
[----:B------:R-:W-:Y:S01]  /*d370*/  FMUL.FTZ R24, R132, R164 ;  /* 0x000000a484187220 */ /* 0x000fe20000410000 */
[----:B------:R-:W-:Y:S01]  /*d380*/  MOV R164, R58 ;  /* 0x0000003a00a47202 */ /* 0x000fe20000000f00 */
[----:B------:R2:W3:Y:S01]  /*d390*/  MUFU.EX2 R239, R4 ;  /* 0x0000000400ef7308 */ /* 0x0004e20000000800 */
[----:B------:R-:W-:Y:S02]  /*d3a0*/  FMUL.FTZ R58, R0, R198 ;  /* 0x000000c6003a7220 */ /* 0x000fe40000410000 */
[----:B------:R-:W-:Y:S02]  /*d3b0*/  FMUL.FTZ R117, R133, R117 ;  /* 0x0000007585757220 */ /* 0x000fe40000410000 */
[C---:B------:R-:W-:Y:S02]  /*d3c0*/  FMUL.FTZ R118, R3.reuse, R118 ;  /* 0x0000007603767220 */ /* 0x040fe40000410000 */
[----:B------:R-:W-:Y:S02]  /*d3d0*/  FMUL.FTZ R119, R3, R119 ;  /* 0x0000007703777220 */ /* 0x000fe40000410000 */
[C---:B------:R-:W-:Y:S02]  /*d3e0*/  FMUL.FTZ R128, R133.reuse, R128 ;  /* 0x0000008085807220 */ /* 0x040fe40000410000 */
[----:B------:R-:W-:Y:S02]  /*d3f0*/  FMUL.FTZ R129, R133, R129 ;  /* 0x0000008185817220 */ /* 0x000fe40000410000 */
[C---:B------:R-:W-:Y:S02]  /*d400*/  FMUL.FTZ R130, R3.reuse, R130 ;  /* 0x0000008203827220 */ /* 0x040fe40000410000 */
[----:B------:R-:W-:Y:S02]  /*d410*/  FMUL.FTZ R131, R3, R131 ;  /* 0x0000008303837220 */ /* 0x000fe40000410000 */
[--C-:B------:R-:W-:Y:S02]  /*d420*/  FFMA.FTZ R138, R138, c[0x0][0x23c], -R209.reuse ;  /* 0x00008f008a8a7a23 */ /* 0x100fe400000108d1 */
[----:B--2---:R-:W-:Y:S01]  /*d430*/  FFMA.FTZ R4, R46, c[0x0][0x23c], -R209 ;  /* 0x00008f002e047a23 */ /* 0x004fe200000108d1 */
[----:B------:R-:W-:Y:S01]  /*d440*/  MOV R46, R220 ;  /* 0x000000dc002e7202 */ /* 0x000fe20000000f00 */
[----:B------:R-:W-:Y:S01]  /*d450*/  FFMA.FTZ R220, R43, c[0x0][0x23c], -R5 ;  /* 0x00008f002bdc7a23 */ /* 0x000fe20000010805 */
[----:B------:R-:W-:Y:S01]  /*d460*/  MOV R43, R142 ;  /* 0x0000008e002b7202 */ /* 0x000fe20000000f00 */
[----:B------:R2:W-:Y:S01]  /*d470*/  MUFU.EX2 R235, R4 ;  /* 0x0000000400eb7308 */ /* 0x0005e20000000800 */
[----:B------:R-:W-:Y:S01]  /*d480*/  FMUL.FTZ R5, R133, R149 ;  /* 0x0000009585057220 */ /* 0x000fe20000410000 */
[----:B------:R-:W-:Y:S02]  /*d490*/  F2FP.BF16.PACK_AB R142, R234, R238 ;  /* 0x000000eeea8e723e */ /* 0x000fe400000010ff */
[----:B---3--:R-:W-:Y:S02]  /*d4a0*/  F2FP.BF16.PACK_AB R145, R239, R66 ;  /* 0x00000042ef91723e */ /* 0x008fe400000010ff */
[----:B------:R-:W-:Y:S01]  /*d4b0*/  MOV R155, R43 ;  /* 0x0000002b009b7202 */ /* 0x000fe20000000f00 */
[C---:B------:R-:W-:Y:S01]  /*d4c0*/  FMUL.FTZ R43, R0.reuse, R183 ;  /* 0x000000b7002b7220 */ /* 0x040fe20000410000 */
[----:B------:R-:W-:Y:S01]  /*d4d0*/  MOV R157, R46 ;  /* 0x0000002e009d7202 */ /* 0x000fe20000000f00 */
[----:B------:R-:W-:Y:S01]  /*d4e0*/  FMUL.FTZ R46, R0, R186 ;  /* 0x000000ba002e7220 */ /* 0x000fe20000410000 */
[----:B------:R-:W-:Y:S02]  /*d4f0*/  MUFU.EX2 R230, R220 ;  /* 0x000000dc00e67308 */ /* 0x000fe40000000800 */
[----:B------:R-:W-:Y:S02]  /*d500*/  MOV R196, R157 ;  /* 0x0000009d00c47202 */ /* 0x000fe40000000f00 */
[----:B------:R-:W-:Y:S05]  /*d510*/  MOV R157, R154 ;  /* 0x0000009a009d7202 */ /* 0x000fea0000000f00 */
[--C-:B------:R-:W-:Y:S02]  /*d520*/  FFMA.FTZ R157, R157, c[0x0][0x23c], -R208.reuse ;  /* 0x00008f009d9d7a23 */ /* 0x100fe400000108d0 */
[----:B--2---:R-:W-:Y:S02]  /*d530*/  FFMA.FTZ R4, R36, c[0x0][0x23c], -R209 ;  /* 0x00008f0024047a23 */ /* 0x004fe400000108d1 */
[----:B------:R-:W2:Y:S02]  /*d540*/  LDSM.16.MT88.4 R36, [R226+0xc000] ;  /* 0x00c00000e224783b */ /* 0x000ea40000004200 */
[----:B------:R3:W4:Y:S02]  /*d550*/  MUFU.EX2 R231, R4 ;  /* 0x0000000400e77308 */ /* 0x0007240000000800 */
[----:B---3--:R-:W-:Y:S01]  /*d560*/  FMUL.FTZ R4, R133, R148 ;  /* 0x0000009485047220 */ /* 0x008fe20000410000 */
[----:B----4-:R-:W-:Y:S03]  /*d570*/  F2FP.BF16.PACK_AB R147, R231, R235 ;  /* 0x000000ebe793723e */ /* 0x010fe600000010ff */
[----:B------:R-:W3:Y:S03]  /*d580*/  LDSM.16.MT88.4 R148, [R227+0xc000] ;  /* 0x00c00000e394783b */ /* 0x000ee60000004200 */
[-C--:B-1----:R-:W-:Y:S08]  /*d590*/  HMMA.16816.F32.BF16 R4, R140, R20.reuse, R4 ;  /* 0x000000148c04723c */ /* 0x082ff00000041804 */
[C---:B------:R-:W-:Y:S07]  /*d5a0*/  HMMA.16816.F32.BF16 R8, R144.reuse, R20, R8 ;  /* 0x000000149008723c */ /* 0x040fee0000041808 */
[----:B------:R-:W-:Y:S01]  /*d5b0*/  FMUL.FTZ R20, R133, R160 ;  /* 0x000000a085147220 */ /* 0x000fe20000410000 */
[-C--:B------:R-:W-:Y:S01]  /*d5c0*/  HMMA.16816.F32.BF16 R12, R144, R22.reuse, R12 ;  /* 0x00000016900c723c */ /* 0x080fe2000004180c */
[----:B------:R-:W-:Y:S03]  /*d5d0*/  MOV R160, R67 ;  /* 0x0000004300a07202 */ /* 0x000fe60000000f00 */
[----:B------:R-:W-:Y:S01]  /*d5e0*/  FMUL.FTZ R67, R3, R207 ;  /* 0x000000cf03437220 */ /* 0x000fe20000410000 */
[----:B------:R-:W-:Y:S01]  /*d5f0*/  MOV R191, R160 ;  /* 0x000000a000bf7202 */ /* 0x000fe20000000f00 */
[----:B------:R-:W-:Y:S02]  /*d600*/  FFMA.FTZ R160, R245, c[0x0][0x23c], -R139 ;  /* 0x00008f00f5a07a23 */ /* 0x000fe4000001088b */
[C---:B------:R-:W-:Y:S01]  /*d610*/  HMMA.16816.F32.BF16 R16, R140.reuse, R22, R16 ;  /* 0x000000168c10723c */ /* 0x040fe20000041810 */
[----:B------:R-:W-:Y:S01]  /*d620*/  FMUL.FTZ R21, R133, R161 ;  /* 0x000000a185157220 */ /* 0x000fe20000410000 */
[----:B------:R-:W-:Y:S02]  /*d630*/  MUFU.EX2 R203, R160 ;  /* 0x000000a000cb7308 */ /* 0x000fe40000000800 */
[----:B------:R-:W-:Y:S03]  /*d640*/  MOV R161, R229 ;  /* 0x000000e500a17202 */ /* 0x000fe60000000f00 */
[C---:B------:R-:W-:Y:S01]  /*d650*/  FMUL.FTZ R22, R3.reuse, R162 ;  /* 0x000000a203167220 */ /* 0x040fe20000410000 */
[----:B------:R-:W-:Y:S01]  /*d660*/  MOV R162, R66 ;  /* 0x0000004200a27202 */ /* 0x000fe20000000f00 */
[C---:B------:R-:W-:Y:S03]  /*d670*/  FMUL.FTZ R23, R3.reuse, R163 ;  /* 0x000000a303177220 */ /* 0x040fe60000410000 */
[----:B------:R-:W-:Y:S01]  /*d680*/  FMUL.FTZ R66, R3, R206 ;  /* 0x000000ce03427220 */ /* 0x000fe20000410000 */
[----:B------:R-:W-:Y:S01]  /*d690*/  MOV R163, R59 ;  /* 0x0000003b00a37202 */ /* 0x000fe20000000f00 */
[----:B------:R-:W-:Y:S01]  /*d6a0*/  LDSM.16.MT88.4 R204, [R227+0xd800] ;  /* 0x00d80000e3cc783b */ /* 0x000fe20000004200 */
[C---:B------:R-:W-:Y:S01]  /*d6b0*/  FMUL.FTZ R59, R0.reuse, R199 ;  /* 0x000000c7003b7220 */ /* 0x040fe20000410000 */
[-C--:B--2---:R-:W-:Y:S08]  /*d6c0*/  HMMA.16816.F32.BF16 R20, R140, R36.reuse, R20 ;  /* 0x000000248c14723c */ /* 0x084ff00000041814 */
[C---:B------:R-:W-:Y:S07]  /*d6d0*/  HMMA.16816.F32.BF16 R24, R144.reuse, R36, R24 ;  /* 0x000000249018723c */ /* 0x040fee0000041818 */
[C---:B------:R-:W-:Y:S01]  /*d6e0*/  FMUL.FTZ R36, R133.reuse, R176 ;  /* 0x000000b085247220 */ /* 0x040fe20000410000 */
[-C--:B------:R-:W-:Y:S01]  /*d6f0*/  HMMA.16816.F32.BF16 R28, R144, R38.reuse, R28 ;  /* 0x00000026901c723c */ /* 0x080fe2000004181c */
[----:B------:R-:W-:Y:S02]  /*d700*/  FMUL.FTZ R37, R133, R177 ;  /* 0x000000b185257220 */ /* 0x000fe40000410000 */
[----:B------:R1:W-:Y:S01]  /*d710*/  MUFU.EX2 R177, R152 ;  /* 0x0000009800b17308 */ /* 0x0003e20000000800 */
[----:B------:R-:W-:Y:S01]  /*d720*/  MOV R176, R47 ;  /* 0x0000002f00b07202 */ /* 0x000fe20000000f00 */
[----:B------:R-:W-:Y:S03]  /*d730*/  FMUL.FTZ R47, R0, R187 ;  /* 0x000000bb002f7220 */ /* 0x000fe60000410000 */
[C---:B------:R-:W-:Y:S07]  /*d740*/  HMMA.16816.F32.BF16 R32, R140.reuse, R38, R32 ;  /* 0x000000268c20723c */ /* 0x040fee0000041820 */
[C---:B------:R-:W-:Y:S02]  /*d750*/  FMUL.FTZ R38, R3.reuse, R178 ;  /* 0x000000b203267220 */ /* 0x040fe40000410000 */
[C---:B------:R-:W-:Y:S01]  /*d760*/  FMUL.FTZ R39, R3.reuse, R179 ;  /* 0x000000b303277220 */ /* 0x040fe20000410000 */
[----:B------:R2:W-:Y:S02]  /*d770*/  MUFU.EX2 R178, R248 ;  /* 0x000000f800b27308 */ /* 0x0005e40000000800 */
[----:B------:R-:W-:Y:S01]  /*d780*/  MOV R179, R50 ;  /* 0x0000003200b37202 */ /* 0x000fe20000000f00 */
[----:B------:R-:W-:Y:S03]  /*d790*/  FMUL.FTZ R50, R3, R190 ;  /* 0x000000be03327220 */ /* 0x000fe60000410000 */
[-C--:B------:R-:W-:Y:S01]  /*d7a0*/  HMMA.16816.F32.BF16 R36, R140, R52.reuse, R36 ;  /* 0x000000348c24723c */ /* 0x080fe20000041824 */
[----:B-1----:R-:W-:Y:S01]  /*d7b0*/  FFMA.FTZ R152, R182, c[0x0][0x23c], -R208 ;  /* 0x00008f00b6987a23 */ /* 0x002fe200000108d0 */
[----:B------:R-:W-:Y:S01]  /*d7c0*/  MOV R182, R179 ;  /* 0x000000b300b67202 */ /* 0x000fe20000000f00 */
[----:B------:R-:W-:Y:S01]  /*d7d0*/  IMAD.MOV.U32 R179, RZ, RZ, R176 ;  /* 0x000000ffffb37224 */ /* 0x000fe200078e00b0 */
[----:B------:R-:W-:Y:S04]  /*d7e0*/  MOV R176, R175 ;  /* 0x000000af00b07202 */ /* 0x000fe80000000f00 */
[C---:B------:R-:W-:Y:S01]  /*d7f0*/  HMMA.16816.F32.BF16 R40, R144.reuse, R52, R40 ;  /* 0x000000349028723c */ /* 0x040fe20000041828 */
[----:B------:R-:W-:Y:S03]  /*d800*/  MOV R175, R174 ;  /* 0x000000ae00af7202 */ /* 0x000fe60000000f00 */
[----:B------:R-:W-:Y:S02]  /*d810*/  MOV R190, R179 ;  /* 0x000000b300be7202 */ /* 0x000fe40000000f00 */
[----:B------:R-:W-:Y:S01]  /*d820*/  MOV R174, R173 ;  /* 0x000000ad00ae7202 */ /* 0x000fe20000000f00 */
[C---:B------:R-:W-:Y:S01]  /*d830*/  FMUL.FTZ R52, R133.reuse, R192 ;  /* 0x000000c085347220 */ /* 0x040fe20000410000 */
[-C--:B------:R-:W-:Y:S01]  /*d840*/  HMMA.16816.F32.BF16 R44, R144, R54.reuse, R44 ;  /* 0x00000036902c723c */ /* 0x080fe2000004182c */
[----:B------:R-:W-:Y:S02]  /*d850*/  FMUL.FTZ R53, R133, R193 ;  /* 0x000000c185357220 */ /* 0x000fe40000410000 */
[----:B------:R-:W4:Y:S01]  /*d860*/  LDL.LU R193, [R1+0x2c] ;  /* 0x00002c0001c17983 */ /* 0x000f220000300800 */
[----:B------:R-:W-:Y:S02]  /*d870*/  MOV R173, R172 ;  /* 0x000000ac00ad7202 */ /* 0x000fe40000000f00 */
[----:B------:R-:W-:Y:S01]  /*d880*/  MOV R172, R171 ;  /* 0x000000ab00ac7202 */ /* 0x000fe20000000f00 */
[----:B------:R-:W4:Y:S01]  /*d890*/  LDL.LU R192, [R1+0x30] ;  /* 0x0000300001c07983 */ /* 0x000f220000300800 */
[C---:B------:R-:W-:Y:S01]  /*d8a0*/  HMMA.16816.F32.BF16 R48, R140.reuse, R54, R48 ;  /* 0x000000368c30723c */ /* 0x040fe20000041830 */
[----:B------:R-:W-:Y:S03]  /*d8b0*/  MOV R171, R170 ;  /* 0x000000aa00ab7202 */ /* 0x000fe60000000f00 */
[----:B------:R-:W-:Y:S01]  /*d8c0*/  IMAD.MOV.U32 R170, RZ, RZ, R168 ;  /* 0x000000ffffaa7224 */ /* 0x000fe200078e00a8 */
[----:B------:R-:W-:Y:S01]  /*d8d0*/  MOV R168, R166 ;  /* 0x000000a600a87202 */ /* 0x000fe20000000f00 */
[----:B------:R-:W-:Y:S01]  /*d8e0*/  IMAD.MOV.U32 R183, RZ, RZ, R173 ;  /* 0x000000ffffb77224 */ /* 0x000fe200078e00ad */
[----:B------:R-:W-:Y:S01]  /*d8f0*/  MOV R166, R164 ;  /* 0x000000a400a67202 */ /* 0x000fe20000000f00 */
[C---:B------:R-:W-:Y:S01]  /*d900*/  FMUL.FTZ R54, R3.reuse, R194 ;  /* 0x000000c203367220 */ /* 0x040fe20000410000 */
[----:B------:R1:W-:Y:S03]  /*d910*/  MUFU.EX2 R164, R152 ;  /* 0x0000009800a47308 */ /* 0x0003e60000000800 */
[----:B------:R-:W-:Y:S01]  /*d920*/  FMUL.FTZ R55, R3, R195 ;  /* 0x000000c303377220 */ /* 0x000fe20000410000 */
[----:B------:R-:W-:Y:S01]  /*d930*/  MOV R173, R170 ;  /* 0x000000aa00ad7202 */ /* 0x000fe20000000f00 */
[----:B------:R-:W-:Y:S01]  /*d940*/  IMAD.MOV.U32 R170, RZ, RZ, R162 ;  /* 0x000000ffffaa7224 */ /* 0x000fe200078e00a2 */
[----:B------:R-:W-:Y:S01]  /*d950*/  MOV R189, R176 ;  /* 0x000000b000bd7202 */ /* 0x000fe20000000f00 */
[--C-:B------:R-:W-:Y:S01]  /*d960*/  FFMA.FTZ R162, R246, c[0x0][0x23c], -R139.reuse ;  /* 0x00008f00f6a27a23 */ /* 0x100fe2000001088b */
[----:B------:R-:W-:Y:S02]  /*d970*/  MOV R195, R158 ;  /* 0x0000009e00c37202 */ /* 0x000fe40000000f00 */
[-C--:B---3--:R-:W-:Y:S01]  /*d980*/  HMMA.16816.F32.BF16 R52, R140, R148.reuse, R52 ;  /* 0x000000948c34723c */ /* 0x088fe20000041834 */
[----:B------:R-:W-:Y:S01]  /*d990*/  MOV R158, R153 ;  /* 0x00000099009e7202 */ /* 0x000fe20000000f00 */
[----:B------:R-:W-:Y:S01]  /*d9a0*/  MUFU.EX2 R202, R183 ;  /* 0x000000b700ca7308 */ /* 0x000fe20000000800 */
[----:B------:R-:W-:Y:S01]  /*d9b0*/  MOV R186, R174 ;  /* 0x000000ae00ba7202 */ /* 0x000fe20000000f00 */
[--C-:B--2---:R-:W-:Y:S01]  /*d9c0*/  FFMA.FTZ R248, R195, c[0x0][0x23c], -R208.reuse ;  /* 0x00008f00c3f87a23 */ /* 0x104fe200000108d0 */
[----:B------:R-:W-:Y:S01]  /*d9d0*/  MOV R174, R168 ;  /* 0x000000a800ae7202 */ /* 0x000fe20000000f00 */
[--C-:B------:R-:W-:Y:S01]  /*d9e0*/  FFMA.FTZ R158, R158, c[0x0][0x23c], -R208.reuse ;  /* 0x00008f009e9e7a23 */ /* 0x100fe200000108d0 */
[----:B------:R-:W-:Y:S01]  /*d9f0*/  MOV R168, R161 ;  /* 0x000000a100a87202 */ /* 0x000fe20000000f00 */
[C---:B------:R-:W-:Y:S01]  /*da00*/  HMMA.16816.F32.BF16 R56, R144.reuse, R148, R56 ;  /* 0x000000949038723c */ /* 0x040fe20000041838 */
[--C-:B------:R-:W-:Y:S03]  /*da10*/  FFMA.FTZ R161, R244, c[0x0][0x23c], -R139.reuse ;  /* 0x00008f00f4a17a23 */ /* 0x100fe6000001088b */
[----:B------:R-:W-:Y:S01]  /*da20*/  MOV R195, R191 ;  /* 0x000000bf00c37202 */ /* 0x000fe20000000f00 */
[----:B------:R-:W-:Y:S01]  /*da30*/  MUFU.EX2 R199, R161 ;  /* 0x000000a100c77308 */ /* 0x000fe20000000800 */
[----:B------:R-:W-:Y:S01]  /*da40*/  MOV R191, R186 ;  /* 0x000000ba00bf7202 */ /* 0x000fe20000000f00 */
[--C-:B-1----:R-:W-:Y:S01]  /*da50*/  FFMA.FTZ R152, R224, c[0x0][0x23c], -R208.reuse ;  /* 0x00008f00e0987a23 */ /* 0x102fe200000108d0 */
[-C--:B------:R-:W-:Y:S01]  /*da60*/  HMMA.16816.F32.BF16 R60, R144, R150.reuse, R60 ;  /* 0x00000096903c723c */ /* 0x080fe2000004183c */
[----:B------:R-:W-:Y:S03]  /*da70*/  MOV R188, R175 ;  /* 0x000000af00bc7202 */ /* 0x000fe60000000f00 */
[----:B------:R-:W-:Y:S01]  /*da80*/  MOV R175, R166 ;  /* 0x000000a600af7202 */ /* 0x000fe20000000f00 */
[----:B------:R-:W-:Y:S01]  /*da90*/  FFMA.FTZ R166, R251, c[0x0][0x23c], -R139 ;  /* 0x00008f00fba67a23 */ /* 0x000fe2000001088b */
[----:B------:R-:W-:Y:S01]  /*daa0*/  MOV R194, R159 ;  /* 0x0000009f00c27202 */ /* 0x000fe20000000f00 */
[----:B------:R1:W2:Y:S01]  /*dab0*/  MUFU.EX2 R224, R152 ;  /* 0x0000009800e07308 */ /* 0x0002a20000000800 */
[C---:B------:R-:W-:Y:S01]  /*dac0*/  HMMA.16816.F32.BF16 R64, R140.reuse, R150, R64 ;  /* 0x000000968c40723c */ /* 0x040fe20000041840 */
[----:B------:R-:W3:Y:S03]  /*dad0*/  LDSM.16.MT88.4 R148, [R225+0xe000] ;  /* 0x00e00000e194783b */ /* 0x000ee60000004200 */
[----:B------:R-:W-:Y:S01]  /*dae0*/  IMAD.MOV.U32 R186, RZ, RZ, R175 ;  /* 0x000000ffffba7224 */ /* 0x000fe200078e00af */
[----:B------:R-:W-:Y:S01]  /*daf0*/  MOV R159, R156 ;  /* 0x0000009c009f7202 */ /* 0x000fe20000000f00 */
[----:B------:R-:W-:Y:S02]  /*db00*/  IMAD.MOV.U32 R156, RZ, RZ, R155 ;  /* 0x000000ffff9c7224 */ /* 0x000fe400078e009b */
[--C-:B------:R-:W-:Y:S01]  /*db10*/  FFMA.FTZ R251, R196, c[0x0][0x23c], -R208.reuse ;  /* 0x00008f00c4fb7a23 */ /* 0x100fe200000108d0 */
[----:B------:R-:W-:Y:S03]  /*db20*/  MUFU.EX2 R198, R188 ;  /* 0x000000bc00c67308 */ /* 0x000fe60000000800 */
[--C-:B------:R-:W-:Y:S02]  /*db30*/  FFMA.FTZ R156, R156, c[0x0][0x23c], -R208.reuse ;  /* 0x00008f009c9c7a23 */ /* 0x100fe400000108d0 */
[--C-:B------:R-:W-:Y:S02]  /*db40*/  FFMA.FTZ R159, R159, c[0x0][0x23c], -R208.reuse ;  /* 0x00008f009f9f7a23 */ /* 0x100fe400000108d0 */
[----:B------:R-:W-:Y:S03]  /*db50*/  FFMA.FTZ R244, R186, c[0x0][0x23c], -R209 ;  /* 0x00008f00baf47a23 */ /* 0x000fe600000108d1 */
[----:B------:R-:W-:Y:S01]  /*db60*/  MUFU.EX2 R196, R158 ;  /* 0x0000009e00c47308 */ /* 0x000fe20000000800 */
[--C-:B-1----:R-:W-:Y:S09]  /*db70*/  FFMA.FTZ R152, R180, c[0x0][0x23c], -R208.reuse ;  /* 0x00008f00b4987a23 */ /* 0x102ff200000108d0 */
[----:B------:R-:W-:Y:S10]  /*db80*/  MUFU.EX2 R200, R156 ;  /* 0x0000009c00c87308 */ /* 0x000ff40000000800 */
[----:B------:R-:W-:Y:S01]  /*db90*/  MUFU.EX2 R186, R241 ;  /* 0x000000f100ba7308 */ /* 0x000fe20000000800 */
[-C--:B---3--:R-:W-:Y:S08]  /*dba0*/  HMMA.16816.F32.BF16 R68, R140, R148.reuse, R68 ;  /* 0x000000948c44723c */ /* 0x088ff00000041844 */
[C---:B------:R-:W-:Y:S01]  /*dbb0*/  HMMA.16816.F32.BF16 R72, R144.reuse, R148, R72 ;  /* 0x000000949048723c */ /* 0x040fe20000041848 */
[----:B------:R1:W-:Y:S07]  /*dbc0*/  MUFU.EX2 R180, R152 ;  /* 0x0000009800b47308 */ /* 0x0003ee0000000800 */
[-C--:B------:R-:W-:Y:S03]  /*dbd0*/  HMMA.16816.F32.BF16 R76, R144, R150.reuse, R76 ;  /* 0x00000096904c723c */ /* 0x080fe6000004184c */
[----:B------:R-:W-:Y:S05]  /*dbe0*/  MUFU.EX2 R251, R251 ;  /* 0x000000fb00fb7308 */ /* 0x000fea0000000800 */
[C---:B------:R-:W-:Y:S01]  /*dbf0*/  HMMA.16816.F32.BF16 R80, R140.reuse, R150, R80 ;  /* 0x000000968c50723c */ /* 0x040fe20000041850 */
[----:B------:R-:W3:Y:S04]  /*dc00*/  LDSM.16.MT88.4 R148, [R226+0xe000] ;  /* 0x00e00000e294783b */ /* 0x000ee80000004200 */
[----:B------:R-:W-:Y:S01]  /*dc10*/  MUFU.EX2 R248, R248 ;  /* 0x000000f800f87308 */ /* 0x000fe20000000800 */
[--C-:B-1----:R-:W-:Y:S01]  /*dc20*/  FFMA.FTZ R152, R182, c[0x0][0x23c], -R208.reuse ;  /* 0x00008f00b6987a23 */ /* 0x102fe200000108d0 */
[----:B------:R-:W-:Y:S02]  /*dc30*/  MOV R182, R172 ;  /* 0x000000ac00b67202 */ /* 0x000fe40000000f00 */
[----:B------:R-:W-:Y:S06]  /*dc40*/  MOV R172, R171 ;  /* 0x000000ab00ac7202 */ /* 0x000fec0000000f00 */
[----:B------:R1:W1:Y:S01]  /*dc50*/  MUFU.EX2 R184, R152 ;  /* 0x0000009800b87308 */ /* 0x0002620000000800 */
[----:B------:R-:W-:Y:S01]  /*dc60*/  MOV R171, R163 ;  /* 0x000000a300ab7202 */ /* 0x000fe20000000f00 */
[----:B------:R-:W-:Y:S01]  /*dc70*/  FFMA.FTZ R163, R247, c[0x0][0x23c], -R139 ;  /* 0x00008f00f7a37a23 */ /* 0x000fe2000001088b */
[----:B------:R-:W-:Y:S01]  /*dc80*/  MOV R188, R182 ;  /* 0x000000b600bc7202 */ /* 0x000fe20000000f00 */
[--C-:B------:R-:W-:Y:S01]  /*dc90*/  FFMA.FTZ R247, R194, c[0x0][0x23c], -R208.reuse ;  /* 0x00008f00c2f77a23 */ /* 0x100fe200000108d0 */
[----:B------:R-:W-:Y:S01]  /*dca0*/  MOV R194, R189 ;  /* 0x000000bd00c27202 */ /* 0x000fe20000000f00 */
[----:B------:R-:W-:Y:S01]  /*dcb0*/  FFMA.FTZ R208, R218, c[0x0][0x23c], -R208 ;  /* 0x00008f00dad07a23 */ /* 0x000fe200000108d0 */
[----:B------:R-:W-:Y:S02]  /*dcc0*/  MOV R183, R171 ;  /* 0x000000ab00b77202 */ /* 0x000fe40000000f00 */
[----:B------:R-:W-:Y:S01]  /*dcd0*/  MOV R182, R170 ;  /* 0x000000aa00b67202 */ /* 0x000fe20000000f00 */
[----:B------:R-:W-:Y:S02]  /*dce0*/  MUFU.EX2 R171, R157 ;  /* 0x0000009d00ab7308 */ /* 0x000fe40000000800 */
[--C-:B------:R-:W-:Y:S08]  /*dcf0*/  FFMA.FTZ R245, R183, c[0x0][0x23c], -R209.reuse ;  /* 0x00008f00b7f57a23 */ /* 0x100ff000000108d1 */
[----:B------:R2:W-:Y:S01]  /*dd00*/  MUFU.EX2 R189, R159 ;  /* 0x0000009f00bd7308 */ /* 0x0005e20000000800 */
[----:B-1----:R-:W-:Y:S01]  /*dd10*/  FFMA.FTZ R152, R252, c[0x0][0x23c], -R209 ;  /* 0x00008f00fc987a23 */ /* 0x002fe200000108d1 */
[-C--:B---3--:R-:W-:Y:S08]  /*dd20*/  HMMA.16816.F32.BF16 R84, R140, R148.reuse, R84 ;  /* 0x000000948c54723c */ /* 0x088ff00000041854 */
[----:B------:R1:W-:Y:S01]  /*dd30*/  MUFU.EX2 R185, R152 ;  /* 0x0000009800b97308 */ /* 0x0003e20000000800 */
[C---:B------:R-:W-:Y:S09]  /*dd40*/  HMMA.16816.F32.BF16 R88, R144.reuse, R148, R88 ;  /* 0x000000949058723c */ /* 0x040ff20000041858 */
[----:B------:R-:W-:Y:S01]  /*dd50*/  MUFU.EX2 R170, R162 ;  /* 0x000000a200aa7308 */ /* 0x000fe20000000800 */
[-C--:B------:R-:W-:Y:S01]  /*dd60*/  HMMA.16816.F32.BF16 R92, R144, R150.reuse, R92 ;  /* 0x00000096905c723c */ /* 0x080fe2000004185c */
[----:B--2---:R-:W-:Y:S07]  /*dd70*/  LDSM.16.MT88.4 R156, [R226+0xd000] ;  /* 0x00d00000e29c783b */ /* 0x004fee0000004200 */
[C---:B------:R-:W-:Y:S01]  /*dd80*/  HMMA.16816.F32.BF16 R96, R140.reuse, R150, R96 ;  /* 0x000000968c60723c */ /* 0x040fe20000041860 */
[----:B------:R-:W-:Y:S01]  /*dd90*/  MUFU.EX2 R252, R242 ;  /* 0x000000f200fc7308 */ /* 0x000fe20000000800 */
[----:B------:R-:W2:Y:S08]  /*dda0*/  LDSM.16.MT88.4 R148, [R228+0xe000] ;  /* 0x00e00000e494783b */ /* 0x000eb00000004200 */
[----:B-1----:R-:W-:Y:S01]  /*ddb0*/  LDSM.16.MT88.4 R152, [R226+0xc800] ;  /* 0x00c80000e298783b */ /* 0x002fe20000004200 */
[----:B------:R-:W-:Y:S10]  /*ddc0*/  MUFU.EX2 R183, R219 ;  /* 0x000000db00b77308 */ /* 0x000ff40000000800 */
[----:B------:R-:W-:Y:S10]  /*ddd0*/  MUFU.EX2 R246, R208 ;  /* 0x000000d000f67308 */ /* 0x000ff40000000800 */
[----:B------:R-:W-:Y:S10]  /*dde0*/  MUFU.EX2 R247, R247 ;  /* 0x000000f700f77308 */ /* 0x000ff40000000800 */
[----:B------:R-:W-:Y:S01]  /*ddf0*/  MUFU.EX2 R245, R245 ;  /* 0x000000f500f57308 */ /* 0x000fe20000000800 */
[-C--:B--2---:R-:W-:Y:S08]  /*de00*/  HMMA.16816.F32.BF16 R100, R140, R148.reuse, R100 ;  /* 0x000000948c64723c */ /* 0x084ff00000041864 */
[C---:B------:R-:W-:Y:S01]  /*de10*/  HMMA.16816.F32.BF16 R104, R144.reuse, R148, R104 ;  /* 0x000000949068723c */ /* 0x040fe20000041868 */
[----:B------:R-:W-:Y:S06]  /*de20*/  MUFU.EX2 R244, R244 ;  /* 0x000000f400f47308 */ /* 0x000fec0000000800 */
[--C-:B------:R-:W-:Y:S01]  /*de30*/  FFMA.FTZ R148, R214, c[0x0][0x23c], -R139.reuse ;  /* 0x00008f00d6947a23 */ /* 0x100fe2000001088b */
[-C--:B------:R-:W-:Y:S03]  /*de40*/  HMMA.16816.F32.BF16 R108, R144, R150.reuse, R108 ;  /* 0x00000096906c723c */ /* 0x080fe6000004186c */
[----:B------:R1:W-:Y:S05]  /*de50*/  MUFU.EX2 R165, R148 ;  /* 0x0000009400a57308 */ /* 0x0003ea0000000800 */
[C---:B------:R-:W-:Y:S01]  /*de60*/  HMMA.16816.F32.BF16 R112, R140.reuse, R150, R112 ;  /* 0x000000968c70723c */ /* 0x040fe20000041870 */
[----:B-1----:R-:W-:Y:S04]  /*de70*/  FFMA.FTZ R148, R213, c[0x0][0x23c], -R139 ;  /* 0x00008f00d5947a23 */ /* 0x002fe8000001088b */
[----:B------:R1:W-:Y:S02]  /*de80*/  MUFU.EX2 R229, R148 ;  /* 0x0000009400e57308 */ /* 0x0003e40000000800 */
[----:B-1----:R-:W1:Y:S01]  /*de90*/  LDSM.16.MT88.4 R148, [R227+0xe000] ;  /* 0x00e00000e394783b */ /* 0x002e620000004200 */
[----:B----4-:R-:W-:Y:S07]  /*dea0*/  FFMA.FTZ R133, R133, R193, R211 ;  /* 0x000000c185857223 */ /* 0x010fee00000100d3 */
[----:B------:R2:W-:Y:S01]  /*deb0*/  MUFU.EX2 R193, R163 ;  /* 0x000000a300c17308 */ /* 0x0005e20000000800 */
[----:B------:R-:W-:Y:S02]  /*dec0*/  FFMA.FTZ R210, R132, R192, R210 ;  /* 0x000000c084d27223 */ /* 0x000fe400000100d2 */
[--C-:B------:R-:W-:Y:S07]  /*ded0*/  FFMA.FTZ R132, R168, c[0x0][0x23c], -R209.reuse ;  /* 0x00008f00a8847a23 */ /* 0x100fee00000108d1 */
[----:B------:R3:W-:Y:S10]  /*dee0*/  MUFU.EX2 R192, R190 ;  /* 0x000000be00c07308 */ /* 0x0007f40000000800 */
[----:B------:R4:W-:Y:S01]  /*def0*/  MUFU.EX2 R168, R132 ;  /* 0x0000008400a87308 */ /* 0x0009e20000000800 */
[----:B--2---:R-:W-:Y:S01]  /*df00*/  LDSM.16.MT88.4 R160, [R228+0xd000] ;  /* 0x00d00000e4a0783b */ /* 0x004fe20000004200 */
[-C--:B-1----:R-:W-:Y:S07]  /*df10*/  HMMA.16816.F32.BF16 R116, R140, R148.reuse, R116 ;  /* 0x000000948c74723c */ /* 0x082fee0000041874 */
[----:B---3--:R-:W2:Y:S01]  /*df20*/  LDL.LU R190, [R1+0x34] ;  /* 0x0000340001be7983 */ /* 0x008ea20000300800 */
[C---:B------:R-:W-:Y:S03]  /*df30*/  HMMA.16816.F32.BF16 R120, R144.reuse, R148, R120 ;  /* 0x000000949078723c */ /* 0x040fe60000041878 */
[----:B------:R-:W3:Y:S04]  /*df40*/  LDL.LU R175, [R1+0x38] ;  /* 0x0000380001af7983 */ /* 0x000ee80000300800 */
[--C-:B------:R-:W-:Y:S01]  /*df50*/  FFMA.FTZ R148, R249, c[0x0][0x23c], -R209.reuse ;  /* 0x00008f00f9947a23 */ /* 0x100fe200000108d1 */
[-C--:B------:R-:W-:Y:S01]  /*df60*/  HMMA.16816.F32.BF16 R124, R144, R150.reuse, R124 ;  /* 0x00000096907c723c */ /* 0x080fe2000004187c */
[----:B------:R-:W1:Y:S01]  /*df70*/  LDSM.16.MT88.4 R144, [R225+0xc800] ;  /* 0x00c80000e190783b */ /* 0x000e620000004200 */
[----:B------:R1:W-:Y:S02]  /*df80*/  MUFU.EX2 R249, R243 ;  /* 0x000000f300f97308 */ /* 0x0003e40000000800 */
[--C-:B----4-:R-:W-:Y:S04]  /*df90*/  FFMA.FTZ R132, R195, c[0x0][0x23c], -R209.reuse ;  /* 0x00008f00c3847a23 */ /* 0x110fe800000108d1 */
[----:B------:R-:W-:Y:S04]  /*dfa0*/  HMMA.16816.F32.BF16 R128, R140, R150, R128 ;  /* 0x000000968c80723c */ /* 0x000fe80000041880 */
[----:B------:R4:W1:Y:S03]  /*dfb0*/  MUFU.EX2 R187, R148 ;  /* 0x0000009400bb7308 */ /* 0x0008660000000800 */
[----:B------:R-:W-:Y:S02]  /*dfc0*/  F2FP.BF16.PACK_AB R140, R230, R222 ;  /* 0x000000dee68c723e */ /* 0x000fe400000010ff */
[----:B------:R-:W-:Y:S03]  /*dfd0*/  F2FP.BF16.PACK_AB R141, R224, R164 ;  /* 0x000000a4e08d723e */ /* 0x000fe600000010ff */
[----:B------:R-:W-:Y:S02]  /*dfe0*/  F2FP.BF16.PACK_AB R142, R178, R167 ;  /* 0x000000a7b28e723e */ /* 0x000fe400000010ff */
[----:B------:R-:W-:Y:S01]  /*dff0*/  F2FP.BF16.PACK_AB R143, R184, R180 ;  /* 0x000000b4b88f723e */ /* 0x000fe200000010ff */
[----:B------:R1:W-:Y:S01]  /*e000*/  MUFU.EX2 R197, R132 ;  /* 0x0000008400c57308 */ /* 0x0003e20000000800 */
[----:B------:R-:W-:Y:S01]  /*e010*/  F2FP.BF16.PACK_AB R150, R177, R181 ;  /* 0x000000b5b196723e */ /* 0x000fe200000010ff */
[----:B-1----:R1:W5:Y:S04]  /*e020*/  LDL.LU R243, [R1+0xb0] ;  /* 0x0000b00001f37983 */ /* 0x0023680000300800 */
[----:B------:R1:W5:Y:S04]  /*e030*/  LDL.LU R242, [R1+0xac] ;  /* 0x0000ac0001f27983 */ /* 0x0003680000300800 */
[----:B------:R1:W5:Y:S01]  /*e040*/  LDL.LU R241, [R1+0xa8] ;  /* 0x0000a80001f17983 */ /* 0x0003620000300800 */
[----:B----4-:R-:W-:Y:S01]  /*e050*/  FFMA.FTZ R148, R250, c[0x0][0x23c], -R209 ;  /* 0x00008f00fa947a23 */ /* 0x010fe200000108d1 */
[----:B------:R-:W-:Y:S01]  /*e060*/  F2FP.BF16.PACK_AB R149, R187, R185 ;  /* 0x000000b9bb95723e */ /* 0x000fe200000010ff */
[--C-:B------:R-:W-:Y:S02]  /*e070*/  FFMA.FTZ R250, R221, c[0x0][0x23c], -R139.reuse ;  /* 0x00008f00ddfa7a23 */ /* 0x100fe4000001088b */
[----:B------:R4:W-:Y:S01]  /*e080*/  MUFU.EX2 R179, R148 ;  /* 0x0000009400b37308 */ /* 0x0009e20000000800 */
[-C--:B------:R-:W-:Y:S01]  /*e090*/  HMMA.16816.F32.BF16 R4, R140, R144.reuse, R4 ;  /* 0x000000908c04723c */ /* 0x080fe20000041804 */
[----:B------:R-:W-:Y:S02]  /*e0a0*/  FFMA.FTZ R139, R217, c[0x0][0x23c], -R139 ;  /* 0x00008f00d98b7a23 */ /* 0x000fe4000001088b */
[----:B------:R-:W-:Y:S01]  /*e0b0*/  LDSM.16.MT88.4 R216, [R226+0xf800] ;  /* 0x00f80000e2d8783b */ /* 0x000fe20000004200 */
[--C-:B------:R-:W-:Y:S05]  /*e0c0*/  FFMA.FTZ R132, R194, c[0x0][0x23c], -R209.reuse ;  /* 0x00008f00c2847a23 */ /* 0x100fea00000108d1 */
[----:B------:R1:W-:Y:S10]  /*e0d0*/  MUFU.EX2 R194, R240 ;  /* 0x000000f000c27308 */ /* 0x0003f40000000800 */
[----:B------:R-:W-:Y:S01]  /*e0e0*/  MUFU.EX2 R201, R132 ;  /* 0x0000008400c97308 */ /* 0x000fe20000000800 */
[----:B----4-:R-:W-:Y:S02]  /*e0f0*/  FFMA.FTZ R148, R212, c[0x0][0x23c], -R209 ;  /* 0x00008f00d4947a23 */ /* 0x010fe400000108d1 */
[----:B------:R-:W-:Y:S07]  /*e100*/  LDSM.16.MT88.4 R212, [R225+0xf800] ;  /* 0x00f80000e1d4783b */ /* 0x000fee0000004200 */
[----:B------:R4:W4:Y:S01]  /*e110*/  MUFU.EX2 R176, R148 ;  /* 0x0000009400b07308 */ /* 0x0009220000000800 */
[----:B-1----:R1:W5:Y:S09]  /*e120*/  LDL.LU R240, [R1+0xa4] ;  /* 0x0000a40001f07983 */ /* 0x0023720000300800 */
[----:B------:R-:W-:Y:S10]  /*e130*/  MUFU.EX2 R195, R139 ;  /* 0x0000008b00c37308 */ /* 0x000ff40000000800 */
[----:B------:R-:W-:Y:S01]  /*e140*/  MUFU.EX2 R139, R138 ;  /* 0x0000008a008b7308 */ /* 0x000fe20000000800 */
[----:B----4-:R-:W-:Y:S02]  /*e150*/  F2FP.BF16.PACK_AB R148, R229, R165 ;  /* 0x000000a5e594723e */ /* 0x010fe400000010ff */
[----:B------:R-:W-:Y:S07]  /*e160*/  F2FP.BF16.PACK_AB R151, R176, R179 ;  /* 0x000000b3b097723e */ /* 0x000fee00000010ff */
[----:B------:R-:W4:Y:S01]  /*e170*/  MUFU.EX2 R250, R250 ;  /* 0x000000fa00fa7308 */ /* 0x000f220000000800 */
[C---:B------:R-:W-:Y:S08]  /*e180*/  HMMA.16816.F32.BF16 R8, R148.reuse, R144, R8 ;  /* 0x000000909408723c */ /* 0x040ff00000041808 */
[-C--:B------:R-:W-:Y:S08]  /*e190*/  HMMA.16816.F32.BF16 R12, R148, R146.reuse, R12 ;  /* 0x00000092940c723c */ /* 0x080ff0000004180c */
[C---:B------:R-:W-:Y:S01]  /*e1a0*/  HMMA.16816.F32.BF16 R16, R140.reuse, R146, R16 ;  /* 0x000000928c10723c */ /* 0x040fe20000041810 */
[----:B------:R-:W1:Y:S03]  /*e1b0*/  LDSM.16.MT88.4 R144, [R228+0xc800] ;  /* 0x00c80000e490783b */ /* 0x000e660000004200 */
[----:B----4-:R-:W-:Y:S04]  /*e1c0*/  F2FP.BF16.PACK_AB R208, R183, R250 ;  /* 0x000000fab7d0723e */ /* 0x010fe800000010ff */
[-C--:B------:R-:W-:Y:S08]  /*e1d0*/  HMMA.16816.F32.BF16 R20, R140, R152.reuse, R20 ;  /* 0x000000988c14723c */ /* 0x080ff00000041814 */
        /* <DEDUP_REMOVED lines=23> */
[----:B------:R-:W4:Y:S03]  /*e350*/  LDSM.16.MT88.4 R152, [R227+0xe800] ;  /* 0x00e80000e398783b */ /* 0x000f260000004200 */
[----:B--2---:R-:W-:Y:S04]  /*e360*/  FFMA.FTZ R132, R3, R190, R191 ;  /* 0x000000be03847223 */ /* 0x004fe800000100bf */
[-C--:B-1----:R-:W-:Y:S01]  /*e370*/  HMMA.16816.F32.BF16 R100, R140, R144.reuse, R100 ;  /* 0x000000908c64723c */ /* 0x082fe20000041864 */
[----:B---3--:R-:W-:Y:S03]  /*e380*/  FFMA.FTZ R0, R0, R175, R182 ;  /* 0x000000af00007223 */ /* 0x008fe600000100b6 */
[----:B------:R-:W-:Y:S01]  /*e390*/  FADD.FTZ R132, R172, R132 ;  /* 0x00000084ac847221 */ /* 0x000fe20000010000 */
[----:B------:R-:W-:Y:S01]  /*e3a0*/  MUFU.EX2 R182, R166 ;  /* 0x000000a600b67308 */ /* 0x000fe20000000800 */
[----:B------:R-:W-:Y:S02]  /*e3b0*/  FADD.FTZ R0, R239, R0 ;  /* 0x00000000ef007221 */ /* 0x000fe40000010000 */
[C---:B------:R-:W-:Y:S01]  /*e3c0*/  HMMA.16816.F32.BF16 R104, R148.reuse, R144, R104 ;  /* 0x000000909468723c */ /* 0x040fe20000041868 */
[----:B------:R1:W5:Y:S03]  /*e3d0*/  LDL.LU R239, [R1+0xa0] ;  /* 0x0000a00001ef7983 */ /* 0x0003660000300800 */
[--C-:B------:R-:W-:Y:S02]  /*e3e0*/  FFMA.FTZ R3, R188, c[0x0][0x23c], -R209.reuse ;  /* 0x00008f00bc037a23 */ /* 0x100fe400000108d1 */
[----:B------:R-:W-:Y:S02]  /*e3f0*/  FFMA.FTZ R209, R2, c[0x0][0x23c], -R209 ;  /* 0x00008f0002d17a23 */ /* 0x000fe400000108d1 */
[-C--:B------:R-:W-:Y:S01]  /*e400*/  HMMA.16816.F32.BF16 R108, R148, R146.reuse, R108 ;  /* 0x00000092946c723c */ /* 0x080fe2000004186c */
[----:B------:R2:W3:Y:S03]  /*e410*/  MUFU.EX2 R188, R3 ;  /* 0x0000000300bc7308 */ /* 0x0004e60000000800 */
[----:B------:R-:W-:Y:S02]  /*e420*/  FADD.FTZ R2, R174, R133 ;  /* 0x00000085ae027221 */ /* 0x000fe40000010000 */
[----:B------:R-:W-:Y:S02]  /*e430*/  FADD.FTZ R133, R236, R132 ;  /* 0x00000084ec857221 */ /* 0x000fe40000010000 */
[C---:B------:R-:W-:Y:S01]  /*e440*/  HMMA.16816.F32.BF16 R112, R140.reuse, R146, R112 ;  /* 0x000000928c70723c */ /* 0x040fe20000041870 */
[----:B------:R-:W1:Y:S02]  /*e450*/  LDSM.16.MT88.4 R144, [R225+0xd000] ;  /* 0x00d00000e190783b */ /* 0x000e640000004200 */
[----:B------:R3:W1:Y:S01]  /*e460*/  MUFU.EX2 R138, R209 ;  /* 0x000000d1008a7308 */ /* 0x0006620000000800 */
[----:B------:R-:W-:Y:S02]  /*e470*/  FADD.FTZ R2, R238, R2 ;  /* 0x00000002ee027221 */ /* 0x000fe40000010000 */
[----:B------:R-:W-:Y:S02]  /*e480*/  FADD.FTZ R132, R235, R0 ;  /* 0x00000000eb847221 */ /* 0x000fe40000010000 */
[-C--:B----4-:R-:W-:Y:S01]  /*e490*/  HMMA.16816.F32.BF16 R116, R140, R152.reuse, R116 ;  /* 0x000000988c74723c */ /* 0x090fe20000041874 */
[----:B------:R4:W5:Y:S03]  /*e4a0*/  LDL.LU R238, [R1+0x9c] ;  /* 0x00009c0001ee7983 */ /* 0x0009660000300800 */
[----:B------:R-:W-:Y:S02]  /*e4b0*/  FADD.FTZ R2, R234, R2 ;  /* 0x00000002ea027221 */ /* 0x000fe40000010000 */
[----:B------:R-:W-:Y:S02]  /*e4c0*/  FADD.FTZ R133, R232, R133 ;  /* 0x00000085e8857221 */ /* 0x000fe40000010000 */
[C---:B------:R-:W-:Y:S01]  /*e4d0*/  HMMA.16816.F32.BF16 R120, R148.reuse, R152, R120 ;  /* 0x000000989478723c */ /* 0x040fe20000041878 */
[----:B--2---:R-:W-:Y:S02]  /*e4e0*/  FADD.FTZ R3, R173, R210 ;  /* 0x000000d2ad037221 */ /* 0x004fe40000010000 */
[----:B------:R-:W-:Y:S01]  /*e4f0*/  LDSM.16.MT88.4 R172, [R226+0xd800] ;  /* 0x00d80000e2ac783b */ /* 0x000fe20000004200 */
[----:B---3--:R-:W-:Y:S01]  /*e500*/  MOV R166, R188 ;  /* 0x000000bc00a67202 */ /* 0x008fe20000000f00 */
[----:B------:R-:W-:Y:S01]  /*e510*/  FADD.FTZ R2, R222, R2 ;  /* 0x00000002de027221 */ /* 0x000fe20000010000 */
[----:B------:R-:W-:Y:S01]  /*e520*/  F2FP.BF16.PACK_AB R210, R195, R182 ;  /* 0x000000b6c3d2723e */ /* 0x000fe200000010ff */
[----:B------:R-:W-:Y:S01]  /*e530*/  FADD.FTZ R3, R237, R3 ;  /* 0x00000003ed037221 */ /* 0x000fe20000010000 */
[-C--:B------:R-:W-:Y:S01]  /*e540*/  HMMA.16816.F32.BF16 R124, R148, R154.reuse, R124 ;  /* 0x0000009a947c723c */ /* 0x080fe2000004187c */
[----:B------:R-:W-:Y:S02]  /*e550*/  FADD.FTZ R132, R231, R132 ;  /* 0x00000084e7847221 */ /* 0x000fe40000010000 */
[----:B------:R-:W-:Y:S01]  /*e560*/  LDSM.16.MT88.4 R220, [R228+0xf800] ;  /* 0x00f80000e4dc783b */ /* 0x000fe20000004200 */
[----:B------:R-:W-:Y:S01]  /*e570*/  FADD.FTZ R0, R233, R3 ;  /* 0x00000003e9007221 */ /* 0x000fe20000010000 */
[----:B------:R-:W-:Y:S01]  /*e580*/  F2FP.BF16.PACK_AB R209, R245, R244 ;  /* 0x000000f4f5d1723e */ /* 0x000fe200000010ff */
[----:B------:R-:W-:Y:S01]  /*e590*/  FADD.FTZ R2, R230, R2 ;  /* 0x00000002e6027221 */ /* 0x000fe20000010000 */
[----:B------:R-:W-:Y:S01]  /*e5a0*/  F2FP.BF16.PACK_AB R151, R188, R201 ;  /* 0x000000c9bc97723e */ /* 0x000fe200000010ff */
[----:B------:R-:W-:Y:S01]  /*e5b0*/  HMMA.16816.F32.BF16 R128, R140, R154, R128 ;  /* 0x0000009a8c80723c */ /* 0x000fe20000041880 */
[----:B------:R-:W-:Y:S02]  /*e5c0*/  F2FP.BF16.PACK_AB R148, R170, R193 ;  /* 0x000000c1aa94723e */ /* 0x000fe400000010ff */
[----:B------:R-:W2:Y:S01]  /*e5d0*/  LDSM.16.MT88.4 R152, [R227+0xd000] ;  /* 0x00d00000e398783b */ /* 0x000ea20000004200 */
[----:B------:R-:W-:Y:S01]  /*e5e0*/  F2FP.BF16.PACK_AB R150, R203, R199 ;  /* 0x000000c7cb96723e */ /* 0x000fe200000010ff */
[----:B------:R-:W-:Y:S01]  /*e5f0*/  FADD.FTZ R3, R165, R0 ;  /* 0x00000000a5037221 */ /* 0x000fe20000010000 */
[----:B------:R-:W-:Y:S01]  /*e600*/  F2FP.BF16.PACK_AB R149, R197, R168 ;  /* 0x000000a8c595723e */ /* 0x000fe200000010ff */
[----:B------:R-:W-:Y:S01]  /*e610*/  FADD.FTZ R133, R164, R133 ;  /* 0x00000085a4857221 */ /* 0x000fe20000010000 */
[----:B------:R-:W-:Y:S01]  /*e620*/  F2FP.BF16.PACK_AB R143, R189, R200 ;  /* 0x000000c8bd8f723e */ /* 0x000fe200000010ff */
[----:B------:R-:W-:Y:S02]  /*e630*/  FADD.FTZ R3, R229, R3 ;  /* 0x00000003e5037221 */ /* 0x000fe40000010000 */
[----:B------:R4:W5:Y:S01]  /*e640*/  LDL.LU R237, [R1+0x98] ;  /* 0x0000980001ed7983 */ /* 0x0009620000300800 */
[----:B------:R-:W-:Y:S02]  /*e650*/  F2FP.BF16.PACK_AB R140, R169, R192 ;  /* 0x000000c0a98c723e */ /* 0x000fe400000010ff */
[----:B------:R-:W-:Y:S01]  /*e660*/  F2FP.BF16.PACK_AB R142, R202, R198 ;  /* 0x000000c6ca8e723e */ /* 0x000fe200000010ff */
[----:B------:R4:W5:Y:S01]  /*e670*/  LDL.LU R236, [R1+0x94] ;  /* 0x0000940001ec7983 */ /* 0x0009620000300800 */
[----:B------:R-:W-:Y:S02]  /*e680*/  F2FP.BF16.PACK_AB R141, R171, R196 ;  /* 0x000000c4ab8d723e */ /* 0x000fe400000010ff */
[----:B-1----:R-:W-:Y:S01]  /*e690*/  F2FP.BF16.PACK_AB R211, R138, R139 ;  /* 0x0000008b8ad3723e */ /* 0x002fe200000010ff */
[----:B------:R4:W5:Y:S01]  /*e6a0*/  LDL.LU R235, [R1+0x90] ;  /* 0x0000900001eb7983 */ /* 0x0009620000300800 */
[----:B------:R-:W-:Y:S03]  /*e6b0*/  MOV R0, R185 ;  /* 0x000000b900007202 */ /* 0x000fe60000000f00 */
[-C--:B------:R-:W-:Y:S01]  /*e6c0*/  HMMA.16816.F32.BF16 R4, R140, R144.reuse, R4 ;  /* 0x000000908c04723c */ /* 0x080fe20000041804 */
[----:B------:R4:W5:Y:S01]  /*e6d0*/  LDL.LU R234, [R1+0x8c] ;  /* 0x00008c0001ea7983 */ /* 0x0009620000300800 */
[----:B------:R-:W-:Y:S01]  /*e6e0*/  FADD.FTZ R0, R0, R132 ;  /* 0x0000008400007221 */ /* 0x000fe20000010000 */
[----:B------:R-:W-:Y:S02]  /*e6f0*/  MOV R132, R137 ;  /* 0x0000008900847202 */ /* 0x000fe40000000f00 */
[----:B------:R4:W5:Y:S03]  /*e700*/  LDL.LU R233, [R1+0x88] ;  /* 0x0000880001e97983 */ /* 0x0009660000300800 */
[C---:B------:R-:W-:Y:S01]  /*e710*/  HMMA.16816.F32.BF16 R8, R148.reuse, R144, R8 ;  /* 0x000000909408723c */ /* 0x040fe20000041808 */
[----:B------:R4:W5:Y:S04]  /*e720*/  LDL.LU R232, [R1+0x84] ;  /* 0x0000840001e87983 */ /* 0x0009680000300800 */
[----:B------:R4:W5:Y:S03]  /*e730*/  LDL.LU R231, [R1+0x80] ;  /* 0x0000800001e77983 */ /* 0x0009660000300800 */
[-C--:B------:R-:W-:Y:S01]  /*e740*/  HMMA.16816.F32.BF16 R12, R148, R146.reuse, R12 ;  /* 0x00000092940c723c */ /* 0x080fe2000004180c */
[----:B------:R4:W5:Y:S04]  /*e750*/  LDL.LU R230, [R1+0x7c] ;  /* 0x00007c0001e67983 */ /* 0x0009680000300800 */
[----:B------:R4:W5:Y:S03]  /*e760*/  LDL.LU R229, [R1+0x78] ;  /* 0x0000780001e57983 */ /* 0x0009660000300800 */
        /* <DEDUP_REMOVED lines=11> */
[----:B------:R-:W3:Y:S07]  /*e820*/  LDSM.16.MT88.4 R160, [R228+0xf000] ;  /* 0x00f00000e4a0783b */ /* 0x000eee0000004200 */
        /* <DEDUP_REMOVED lines=8> */
[C---:B------:R-:W-:Y:S08]  /*e8b0*/  HMMA.16816.F32.BF16 R80, R140.reuse, R146, R80 ;  /* 0x000000928c50723c */ /* 0x040ff00000041850 */
[-C--:B---3--:R-:W-:Y:S08]  /*e8c0*/  HMMA.16816.F32.BF16 R84, R140, R156.reuse, R84 ;  /* 0x0000009c8c54723c */ /* 0x088ff00000041854 */
[C---:B------:R-:W-:Y:S08]  /*e8d0*/  HMMA.16816.F32.BF16 R88, R148.reuse, R156, R88 ;  /* 0x0000009c9458723c */ /* 0x040ff00000041858 */
[-C--:B------:R-:W-:Y:S08]  /*e8e0*/  HMMA.16816.F32.BF16 R92, R148, R158.reuse, R92 ;  /* 0x0000009e945c723c */ /* 0x080ff0000004185c */
[C---:B------:R-:W-:Y:S01]  /*e8f0*/  HMMA.16816.F32.BF16 R96, R140.reuse, R158, R96 ;  /* 0x0000009e8c60723c */ /* 0x040fe20000041860 */
[----:B------:R-:W1:Y:S07]  /*e900*/  LDSM.16.MT88.4 R156, [R225+0xd800] ;  /* 0x00d80000e19c783b */ /* 0x000e6e0000004200 */
[-C--:B------:R-:W-:Y:S08]  /*e910*/  HMMA.16816.F32.BF16 R100, R140, R160.reuse, R100 ;  /* 0x000000a08c64723c */ /* 0x080ff00000041864 */
[C---:B------:R-:W-:Y:S07]  /*e920*/  HMMA.16816.F32.BF16 R104, R148.reuse, R160, R104 ;  /* 0x000000a09468723c */ /* 0x040fee0000041868 */
[----:B------:R-:W-:Y:S01]  /*e930*/  MOV R161, R189 ;  /* 0x000000bd00a17202 */ /* 0x000fe20000000f00 */
[-C--:B------:R-:W-:Y:S01]  /*e940*/  HMMA.16816.F32.BF16 R108, R148, R162.reuse, R108 ;  /* 0x000000a2946c723c */ /* 0x080fe2000004186c */
[----:B------:R-:W3:Y:S07]  /*e950*/  LDSM.16.MT88.4 R188, [R228+0xd800] ;  /* 0x00d80000e4bc783b */ /* 0x000eee0000004200 */
[C---:B------:R-:W-:Y:S08]  /*e960*/  HMMA.16816.F32.BF16 R112, R140.reuse, R162, R112 ;  /* 0x000000a28c70723c */ /* 0x040ff00000041870 */
[-C--:B--2---:R-:W-:Y:S08]  /*e970*/  HMMA.16816.F32.BF16 R116, R140, R152.reuse, R116 ;  /* 0x000000988c74723c */ /* 0x084ff00000041874 */
        /* <DEDUP_REMOVED lines=8> */
[----:B------:R-:W1:Y:S07]  /*ea00*/  LDSM.16.MT88.4 R4, [R227+0xf800] ;  /* 0x00f80000e304783b */ /* 0x000e6e0000004200 */
[C---:B------:R-:W-:Y:S07]  /*ea10*/  HMMA.16816.F32.BF16 R144, R208.reuse, R156, R8 ;  /* 0x0000009cd090723c */ /* 0x040fee0000041808 */
[----:B------:R-:W-:Y:S01]  /*ea20*/  MOV R8, R161 ;  /* 0x000000a100087202 */ /* 0x000fe20000000f00 */
[-C--:B------:R-:W-:Y:S01]  /*ea30*/  HMMA.16816.F32.BF16 R152, R208, R158.reuse, R12 ;  /* 0x0000009ed098723c */ /* 0x080fe2000004180c */
[----:B------:R-:W-:Y:S03]  /*ea40*/  MOV R11, R195 ;  /* 0x000000c3000b7202 */ /* 0x000fe60000000f00 */
[----:B------:R-:W-:Y:S01]  /*ea50*/  MOV R9, R184 ;  /* 0x000000b800097202 */ /* 0x000fe20000000f00 */
[----:B------:R-:W-:Y:S02]  /*ea60*/  IMAD.MOV.U32 R10, RZ, RZ, R167 ;  /* 0x000000ffff0a7224 */ /* 0x000fe400078e00a7 */
[----:B------:R-:W-:Y:S01]  /*ea70*/  IMAD.MOV.U32 R15, RZ, RZ, R194 ;  /* 0x000000ffff0f7224 */ /* 0x000fe200078e00c2 */
[C---:B------:R-:W-:Y:S01]  /*ea80*/  HMMA.16816.F32.BF16 R156, R140.reuse, R158, R16 ;  /* 0x0000009e8c9c723c */ /* 0x040fe20000041810 */
[----:B------:R-:W-:Y:S03]  /*ea90*/  MOV R14, R182 ;  /* 0x000000b6000e7202 */ /* 0x000fe60000000f00 */
[----:B------:R-:W-:Y:S01]  /*eaa0*/  MOV R13, R186 ;  /* 0x000000ba000d7202 */ /* 0x000fe20000000f00 */
[----:B------:R-:W-:Y:S02]  /*eab0*/  IMAD.MOV.U32 R12, RZ, RZ, R183 ;  /* 0x000000ffff0c7224 */ /* 0x000fe400078e00b7 */
[----:B------:R-:W-:Y:S01]  /*eac0*/  IMAD.MOV.U32 R18, RZ, RZ, R203 ;  /* 0x000000ffff127224 */ /* 0x000fe200078e00cb */
[-C--:B------:R-:W-:Y:S01]  /*ead0*/  HMMA.16816.F32.BF16 R160, R140, R172.reuse, R20 ;  /* 0x000000ac8ca0723c */ /* 0x080fe20000041814 */
[----:B------:R-:W-:Y:S03]  /*eae0*/  MOV R19, R166 ;  /* 0x000000a600137202 */ /* 0x000fe60000000f00 */
[----:B------:R-:W-:Y:S01]  /*eaf0*/  MOV R17, R202 ;  /* 0x000000ca00117202 */ /* 0x000fe20000000f00 */
[----:B------:R-:W-:Y:S01]  /*eb00*/  FADD.FTZ R10, R10, R2 ;  /* 0x000000020a0a7221 */ /* 0x000fe20000010000 */
[----:B------:R-:W-:Y:S02]  /*eb10*/  MOV R16, R201 ;  /* 0x000000c900107202 */ /* 0x000fe40000000f00 */
[C---:B------:R-:W-:Y:S01]  /*eb20*/  HMMA.16816.F32.BF16 R164, R208.reuse, R172, R24 ;  /* 0x000000acd0a4723c */ /* 0x040fe20000041818 */
[----:B------:R-:W-:Y:S03]  /*eb30*/  MOV R23, R200 ;  /* 0x000000c800177202 */ /* 0x000fe60000000f00 */
[----:B------:R-:W-:Y:S02]  /*eb40*/  MOV R22, R199 ;  /* 0x000000c700167202 */ /* 0x000fe40000000f00 */
[----:B------:R-:W-:Y:S02]  /*eb50*/  MOV R20, R197 ;  /* 0x000000c500147202 */ /* 0x000fe40000000f00 */
[----:B------:R-:W-:Y:S04]  /*eb60*/  MOV R27, R171 ;  /* 0x000000ab001b7202 */ /* 0x000fe80000000f00 */
[----:B------:R-:W-:Y:S02]  /*eb70*/  MOV R24, R168 ;  /* 0x000000a800187202 */ /* 0x000fe40000000f00 */
[----:B------:R-:W-:Y:S02]  /*eb80*/  MOV R26, R170 ;  /* 0x000000aa001a7202 */ /* 0x000fe40000000f00 */
[----:B------:R-:W-:Y:S02]  /*eb90*/  MOV R25, R169 ;  /* 0x000000a900197202 */ /* 0x000fe40000000f00 */
[-C--:B------:R-:W-:Y:S01]  /*eba0*/  HMMA.16816.F32.BF16 R168, R208, R174.reuse, R28 ;  /* 0x000000aed0a8723c */ /* 0x080fe2000004181c */
[----:B------:R-:W-:Y:S06]  /*ebb0*/  MOV R21, R198 ;  /* 0x000000c600157202 */ /* 0x000fec0000000f00 */
[----:B------:R-:W-:Y:S01]  /*ebc0*/  MOV R31, R196 ;  /* 0x000000c4001f7202 */ /* 0x000fe20000000f00 */
        /* <DEDUP_REMOVED lines=8> */
[-C--:B---3--:R-:W-:Y:S01]  /*ec50*/  HMMA.16816.F32.BF16 R176, R140, R188.reuse, R36 ;  /* 0x000000bc8cb0723c */ /* 0x088fe20000041824 */
[----:B------:R-:W-:Y:S06]  /*ec60*/  FADD.FTZ R10, R33, R10 ;  /* 0x0000000a210a7221 */ /* 0x000fec0000010000 */
[----:B------:R-:W-:Y:S01]  /*ec70*/  MOV R37, R28 ;  /* 0x0000001c00257202 */ /* 0x000fe20000000f00 */
[----:B------:R-:W-:Y:S01]  /*ec80*/  IMAD.MOV.U32 R39, RZ, RZ, R180 ;  /* 0x000000ffff277224 */ /* 0x000fe200078e00b4 */
[----:B------:R-:W-:Y:S03]  /*ec90*/  MOV R28, R29 ;  /* 0x0000001d001c7202 */ /* 0x000fe60000000f00 */
[----:B------:R-:W-:Y:S01]  /*eca0*/  MOV R29, R30 ;  /* 0x0000001e001d7202 */ /* 0x000fe20000000f00 */
[----:B------:R-:W-:Y:S01]  /*ecb0*/  FADD.FTZ R0, R37, R0 ;  /* 0x0000000025007221 */ /* 0x000fe20000010000 */
[----:B------:R-:W-:Y:S02]  /*ecc0*/  MOV R30, R31 ;  /* 0x0000001f001e7202 */ /* 0x000fe40000000f00 */
[----:B------:R-:W-:Y:S01]  /*ecd0*/  MOV R31, R24 ;  /* 0x00000018001f7202 */ /* 0x000fe20000000f00 */
[----:B------:R-:W-:Y:S01]  /*ece0*/  FADD.FTZ R0, R32, R0 ;  /* 0x0000000020007221 */ /* 0x000fe20000010000 */
[----:B------:R-:W-:Y:S01]  /*ecf0*/  MOV R24, R25 ;  /* 0x0000001900187202 */ /* 0x000fe20000000f00 */
[----:B------:R-:W-:Y:S01]  /*ed00*/  IMAD.MOV.U32 R25, RZ, RZ, R26 ;  /* 0x000000ffff197224 */ /* 0x000fe200078e001a */
        /* <DEDUP_REMOVED lines=8> */
[----:B------:R-:W-:Y:S01]  /*ed90*/  MOV R18, R8 ;  /* 0x0000000800127202 */ /* 0x000fe20000000f00 */
[----:B------:R-:W-:Y:S01]  /*eda0*/  FADD.FTZ R8, R224, R133 ;  /* 0x00000085e0087221 */ /* 0x000fe20000010000 */
[----:B------:R-:W-:Y:S01]  /*edb0*/  MOV R38, R181 ;  /* 0x000000b500267202 */ /* 0x000fe20000000f00 */
[----:B------:R4:W5:Y:S01]  /*edc0*/  LDL.LU R224, [R1+0x74] ;  /* 0x0000740001e07983 */ /* 0x0009620000300800 */
[C---:B------:R-:W-:Y:S03]  /*edd0*/  HMMA.16816.F32.BF16 R180, R208.reuse, R188, R40 ;  /* 0x000000bcd0b4723c */ /* 0x040fe60000041828 */
[----:B------:R-:W-:Y:S02]  /*ede0*/  FADD.FTZ R2, R38, R3 ;  /* 0x0000000326027221 */ /* 0x000fe40000010000 */
[----:B------:R-:W-:Y:S02]  /*edf0*/  FADD.FTZ R3, R39, R8 ;  /* 0x0000000827037221 */ /* 0x000fe40000010000 */
        /* <DEDUP_REMOVED lines=19> */
[----:B------:R-:W-:Y:S04]  /*ef30*/  FADD.FTZ R3, R20, R3 ;  /* 0x0000000314037221 */ /* 0x000fe80000010000 */
[C---:B------:R-:W-:Y:S01]  /*ef40*/  HMMA.16816.F32.BF16 R204, R140.reuse, R206, R64 ;  /* 0x000000ce8ccc723c */ /* 0x040fe20000041840 */
[----:B------:R-:W-:Y:S04]  /*ef50*/  FADD.FTZ R3, R16, R3 ;  /* 0x0000000310037221 */ /* 0x000fe80000010000 */
[----:B------:R-:W-:Y:S03]  /*ef60*/  FADD.FTZ R3, R249, R3 ;  /* 0x00000003f9037221 */ /* 0x000fe60000010000 */
[-C--:B------:R-:W-:Y:S01]  /*ef70*/  HMMA.16816.F32.BF16 R68, R140, R212.reuse, R68 ;  /* 0x000000d48c44723c */ /* 0x080fe20000041844 */
[----:B------:R-:W-:Y:S07]  /*ef80*/  FADD.FTZ R8, R252, R3 ;  /* 0x00000003fc087221 */ /* 0x000fee0000010000 */
        /* <DEDUP_REMOVED lines=11> */
[-C--:B-1----:R-:W-:Y:S08]  /*f040*/  HMMA.16816.F32.BF16 R116, R140, R4.reuse, R116 ;  /* 0x000000048c74723c */ /* 0x082ff00000041874 */
        /* <DEDUP_REMOVED lines=8> */
[----:B------:R-:W-:Y:S02]  /*f0d0*/  FADD.FTZ R4, R244, R0 ;  /* 0x00000000f4047221 */ /* 0x000fe40000010000 */
[----:B------:R-:W-:Y:S02]  /*f0e0*/  FADD.FTZ R0, R12, R5 ;  /* 0x000000050c007221 */ /* 0x000fe40000010000 */
[----:B------:R-:W-:Y:S01]  /*f0f0*/  FADD.FTZ R5, R13, R8 ;  /* 0x000000080d057221 */ /* 0x000fe20000010000 */
[----:B------:R-:W-:Y:S01]  /*f100*/  MOV R141, R134 ;  /* 0x00000086008d7202 */ /* 0x000fe20000000f00 */
[----:B------:R-:W-:Y:S03]  /*f110*/  FADD.FTZ R2, R248, R2 ;  /* 0x00000002f8027221 */ /* 0x000fe60000010000 */
[----:B------:R-:W-:Y:S01]  /*f120*/  FADD.FTZ R5, R15, R5 ;  /* 0x000000050f057221 */ /* 0x000fe20000010000 */
[----:B------:R-:W-:Y:S01]  /*f130*/  MOV R140, R135 ;  /* 0x00000087008c7202 */ /* 0x000fe20000000f00 */
        /* <DEDUP_REMOVED lines=12> */
[----:B----45:R-:W-:-:S05]  /*f200*/  @P4 BRA `(.L_x_374) ;  /* 0xffffa64000004947 */ /* 0x030fca000383ffff */
.L_x_373:
[----:B----4-:R-:W2:Y:S04]  /*f210*/  LDL.LU R2, [R1+0x2c] ;  /* 0x00002c0001027983 */ /* 0x010ea80000300800 */
[----:B------:R-:W3:Y:S04]  /*f220*/  LDL.LU R8, [R1+0x34] ;  /* 0x0000340001087983 */ /* 0x000ee80000300800 */
[----:B------:R-:W4:Y:S04]  /*f230*/  LDL.LU R7, [R1+0x30] ;  /* 0x0000300001077983 */ /* 0x000f280000300800 */
        /* <DEDUP_REMOVED lines=33> */
[----:B---3--:R-:W-:Y:S01]  /*f450*/  FMUL.FTZ R49, R0, R85 ;  /* 0x0000005500317220 */ /* 0x008fe20000410000 */
[----:B------:R-:W-:Y:S01]  /*f460*/  MOV R2, 0x3f800000 ;  /* 0x3f80000000027802 */ /* 0x000fe20000000f00 */
[----:B------:R-:W1:Y:S01]  /*f470*/  S2R R85, SR_TID.X ;  /* 0x0000000000557919 */ /* 0x000e620000002100 */
[----:B------:R-:W-:Y:S01]  /*f480*/  FSETP.NE.FTZ.AND P0, PT, R138, RZ, PT ;  /* 0x000000ff8a00720b */ /* 0x000fe20003f15000 */
[C---:B------:R-:W-:Y:S02]  /*f490*/  FMUL.FTZ R148, R0.reuse, R148 ;  /* 0x0000009400947220 */ /* 0x040fe40000410000 */
[C---:B------:R-:W-:Y:S02]  /*f4a0*/  FMUL.FTZ R6, R0.reuse, R149 ;  /* 0x0000009500067220 */ /* 0x040fe40000410000 */
[C---:B------:R-:W-:Y:S02]  /*f4b0*/  FMUL.FTZ R156, R0.reuse, R156 ;  /* 0x0000009c009c7220 */ /* 0x040fe40000410000 */
[----:B------:R-:W-:Y:S01]  /*f4c0*/  FMUL.FTZ R4, R0, R157 ;  /* 0x0000009d00047220 */ /* 0x000fe20000410000 */
[----:B------:R-:W-:Y:S01]  /*f4d0*/  F2FP.BF16.PACK_AB R6, R6, R148 ;  /* 0x000000940606723e */ /* 0x000fe200000010ff */
[----:B------:R-:W2:Y:S01]  /*f4e0*/  @P3 MUFU.RCP R2, R139 ;  /* 0x0000008b00023308 */ /* 0x000ea20000001000 */
        /* <DEDUP_REMOVED lines=20> */
[----:B-1----:R-:W-:Y:S01]  /*f630*/  SHF.R.S32.HI R69, RZ, 0x1f, R85 ;  /* 0x0000001fff457819 */ /* 0x002fe20000011455 */
[C---:B------:R-:W-:Y:S01]  /*f640*/  FMUL.FTZ R80, R0.reuse, R80 ;  /* 0x0000005000507220 */ /* 0x040fe20000410000 */
[----:B------:R-:W-:Y:S01]  /*f650*/  F2FP.BF16.PACK_AB R61, R61, R204 ;  /* 0x000000cc3d3d723e */ /* 0x000fe200000010ff */
[C---:B------:R-:W-:Y:S01]  /*f660*/  FMUL.FTZ R53, R0.reuse, R81 ;  /* 0x0000005100357220 */ /* 0x040fe20000410000 */
[----:B------:R-:W-:Y:S01]  /*f670*/  LEA.HI R25, R69, R85, RZ, 0x2 ;  /* 0x0000005545197211 */ /* 0x000fe200078f10ff */
[C---:B------:R-:W-:Y:S01]  /*f680*/  FMUL.FTZ R84, R0.reuse, R84 ;  /* 0x0000005400547220 */ /* 0x040fe20000410000 */
[----:B------:R-:W-:Y:S01]  /*f690*/  F2FP.BF16.PACK_AB R57, R57, R27 ;  /* 0x0000001b3939723e */ /* 0x000fe200000010ff */
[C---:B------:R-:W-:Y:S01]  /*f6a0*/  FMUL.FTZ R96, R0.reuse, R96 ;  /* 0x0000006000607220 */ /* 0x040fe20000410000 */
[----:B------:R-:W-:Y:S01]  /*f6b0*/  F2FP.BF16.PACK_AB R53, R53, R80 ;  /* 0x000000503535723e */ /* 0x000fe200000010ff */
[C---:B------:R-:W-:Y:S01]  /*f6c0*/  FMUL.FTZ R45, R0.reuse, R97 ;  /* 0x00000061002d7220 */ /* 0x040fe20000410000 */
[----:B------:R-:W-:Y:S01]  /*f6d0*/  F2FP.BF16.PACK_AB R49, R49, R84 ;  /* 0x000000543131723e */ /* 0x000fe200000010ff */
[C---:B------:R-:W-:Y:S01]  /*f6e0*/  FMUL.FTZ R100, R0.reuse, R100 ;  /* 0x0000006400647220 */ /* 0x040fe20000410000 */
[----:B------:R-:W-:Y:S01]  /*f6f0*/  LEA.HI R84, R69, R85, RZ, 0x5 ;  /* 0x0000005545547211 */ /* 0x000fe200078f28ff */
        /* <DEDUP_REMOVED lines=112> */
[C---:B------:R-:W-:Y:S01]  /*fe00*/  FMUL.FTZ R8, R0.reuse, R146 ;  /* 0x0000009200087220 */ /* 0x040fe20000410000 */
[----:B------:R-:W-:Y:S01]  /*fe10*/  LEA.HI R3, R3, R2, RZ, 0x3 ;  /* 0x0000000203037211 */ /* 0x000fe200078f18ff */
[----:B------:R-:W-:-:S02]  /*fe20*/  FMUL.FTZ R155, R0, R155 ;  /* 0x0000009b009b7220 */ /* 0x000fc40000410000 */
[C---:B------:R-:W-:Y:S01]  /*fe30*/  FMUL.FTZ R13, R0.reuse, R154 ;  /* 0x0000009a000d7220 */ /* 0x040fe20000410000 */
[----:B------:R-:W-:Y:S01]  /*fe40*/  LOP3.LUT R3, R3, 0xfffffff8, RZ, 0xc0, !PT ;  /* 0xfffffff803037812 */ /* 0x000fe200078ec0ff */
[C---:B------:R-:W-:Y:S01]  /*fe50*/  FMUL.FTZ R167, R0.reuse, R167 ;  /* 0x000000a700a77220 */ /* 0x040fe20000410000 */
[----:B------:R-:W-:Y:S01]  /*fe60*/  F2FP.BF16.PACK_AB R8, R147, R8 ;  /* 0x000000089308723e */ /* 0x000fe200000010ff */
[----:B------:R-:W-:Y:S01]  /*fe70*/  FMUL.FTZ R17, R0, R166 ;  /* 0x000000a600117220 */ /* 0x000fe20000410000 */
[----:B------:R-:W-:Y:S01]  /*fe80*/  IADD3 R3, R2, -R3, RZ ;  /* 0x8000000302037210 */ /* 0x000fe20007ffe0ff */
[C---:B------:R-:W-:Y:S01]  /*fe90*/  FMUL.FTZ R171, R0.reuse, R171 ;  /* 0x000000ab00ab7220 */ /* 0x040fe20000410000 */
[----:B------:R-:W-:Y:S01]  /*fea0*/  F2FP.BF16.PACK_AB R13, R155, R13 ;  /* 0x0000000d9b0d723e */ /* 0x000fe200000010ff */
[C---:B------:R-:W-:Y:S01]  /*feb0*/  FMUL.FTZ R23, R0.reuse, R170 ;  /* 0x000000aa00177220 */ /* 0x040fe20000410000 */
        /* <DEDUP_REMOVED lines=59> */
[----:B------:R4:W-:Y:S04]  /*10270*/  STS [R0+0x2000], R9 ;  /* 0x0020000900007388 */ /* 0x0009e80000000800 */
        /* <DEDUP_REMOVED lines=9> */
[-C--:B------:R-:W-:Y:S02]  /*10310*/  IADD3 R3, R3, R2.reuse, RZ ;  /* 0x0000000203037210 */ /* 0x080fe40007ffe0ff */
[-C--:B---3--:R-:W-:Y:S01]  /*10320*/  IADD3 R7, R0, R5.reuse, RZ ;  /* 0x0000000500077210 */ /* 0x088fe20007ffe0ff */
[----:B------:R2:W-:Y:S01]  /*10330*/  STS [R4], R12 ;  /* 0x0000000c04007388 */ /* 0x0005e20000000800 */
[----:B------:R-:W-:Y:S01]  /*10340*/  IADD3 R6, R4, R5, RZ ;  /* 0x0000000504067210 */ /* 0x000fe20007ffe0ff */
[----:B------:R-:W-:Y:S01]  /*10350*/  ULDC.64 UR4, c[0x0][0x1e0] ;  /* 0x0000780000047ab9 */ /* 0x000fe20000000a00 */
[----:B----4-:R-:W-:Y:S01]  /*10360*/  MOV R9, 0x7f800000 ;  /* 0x7f80000000097802 */ /* 0x010fe20000000f00 */
[----:B------:R-:W-:Y:S01]  /*10370*/  STS [R4+0x400], R11 ;  /* 0x0004000b04007388 */ /* 0x000fe20000000800 */
[----:B------:R-:W-:Y:S01]  /*10380*/  @!UP0 UIMAD UR12, UR12, UR4, URZ ;  /* 0x000000040c0c82a4 */ /* 0x000fe2000f8e023f */
[----:B------:R-:W-:-:S02]  /*10390*/  IADD3 R8, R5, R2, RZ ;  /* 0x0000000205087210 */ /* 0x000fc40007ffe0ff */
[----:B------:R-:W-:Y:S01]  /*103a0*/  STS [R3], R15 ;  /* 0x0000000f03007388 */ /* 0x000fe20000000800 */
[----:B------:R-:W-:Y:S01]  /*103b0*/  IADD3 R5, R3, R5, RZ ;  /* 0x0000000503057210 */ /* 0x000fe20007ffe0ff */
[----:B------:R-:W-:Y:S02]  /*103c0*/  @!UP0 UIMAD.WIDE.U32 UR22, UR6, UR4, URZ ;  /* 0x00000004061682a5 */ /* 0x000fe4000f8e003f */
[----:B------:R3:W-:Y:S01]  /*103d0*/  STS [R3+0x400], R14 ;  /* 0x0004000e03007388 */ /* 0x0007e20000000800 */
        /* <DEDUP_REMOVED lines=14> */
[----:B------:R-:W-:Y:S02]  /*104c0*/  @UP1 ULDC UR13, c[0x0][0x210] ;  /* 0x00008400000d1ab9 */ /* 0x000fe40000000800 */
[----:B------:R-:W-:Y:S01]  /*104d0*/  ULDC UR5, c[0x0][0x234] ;  /* 0x00008d0000057ab9 */ /* 0x000fe20000000800 */
[----:B------:R-:W-:Y:S01]  /*104e0*/  STS [R7], R22 ;  /* 0x0000001607007388 */ /* 0x000fe20000000800 */
[----:B------:R-:W-:-:S02]  /*104f0*/  @UP1 UIMAD UR13, UR13, UR9, URZ ;  /* 0x000000090d0d12a4 */ /* 0x000fc4000f8e023f */
[----:B------:R-:W-:Y:S01]  /*10500*/  @!UP1 USEL UR13, UR9, UR5, !UP2 ;  /* 0x00000005090d9287 */ /* 0x000fe2000d000000 */
[----:B------:R-:W-:Y:S01]  /*10510*/  STS [R7+0x400], R21 ;  /* 0x0004001507007388 */ /* 0x000fe20000000800 */
[----:B------:R-:W-:Y:S01]  /*10520*/  ULDC UR4, c[0x0][0x1c0] ;  /* 0x0000700000047ab9 */ /* 0x000fe20000000800 */
[----:B---3--:R-:W-:Y:S01]  /*10530*/  MOV R14, 0x7f800000 ;  /* 0x7f800000000e7802 */ /* 0x008fe20000000f00 */
        /* <DEDUP_REMOVED lines=52> */
[----:B------:R3:W-:Y:S04]  /*10880*/  STS [R7+0x4000], R41 ;  /* 0x0040002907007388 */ /* 0x0007e80000000800 */
[----:B------:R3:W-:Y:S01]  /*10890*/  STS [R7+0x4400], R40 ;  /* 0x0044002807007388 */ /* 0x0007e20000000800 */
[----:B--2---:R-:W-:-:S03]  /*108a0*/  @P3 FMUL.FTZ R2, R2, 0.69314718246459960938 ;  /* 0x3f31721802023820 */ /* 0x004fc60000410000 */
[----:B------:R2:W-:Y:S01]  /*108b0*/  STS [R8+0x4000], R37 ;  /* 0x0040002508007388 */ /* 0x0005e20000000800 */
[----:B------:R-:W-:-:S03]  /*108c0*/  @P3 FFMA.FTZ R9, R136, c[0x0][0x238], R2 ;  /* 0x00008e0088093a23 */ /* 0x000fc60000010002 */
[----:B------:R2:W-:Y:S01]  /*108d0*/  STS [R8+0x4400], R36 ;  /* 0x0044002408007388 */ /* 0x0005e20000000800 */
[----:B-1----:R-:W1:Y:S01]  /*108e0*/  @P5 MUFU.LG2 R4, R133 ;  /* 0x0000008500045308 */ /* 0x002e620000000c00 */
[----:B----4-:R-:W-:Y:S02]  /*108f0*/  @P0 FMUL.FTZ R0, R0, 0.69314718246459960938 ;  /* 0x3f31721800000820 */ /* 0x010fe40000410000 */
[----:B------:R2:W-:Y:S02]  /*10900*/  STS [R7+0x6000], R39 ;  /* 0x0060002707007388 */ /* 0x0005e40000000800 */
[----:B------:R-:W-:Y:S02]  /*10910*/  @P0 FFMA.FTZ R12, R134, c[0x0][0x238], R0 ;  /* 0x00008e00860c0a23 */ /* 0x000fe40000010000 */
[----:B------:R2:W-:Y:S01]  /*10920*/  STS [R7+0x6400], R38 ;  /* 0x0064002607007388 */ /* 0x0005e20000000800 */
[----:B---3--:R-:W3:Y:S03]  /*10930*/  @P4 MUFU.LG2 R3, R132 ;  /* 0x0000008400034308 */ /* 0x008ee60000000c00 */
[----:B------:R2:W-:Y:S04]  /*10940*/  STS [R8+0x6000], R35 ;  /* 0x0060002308007388 */ /* 0x0005e80000000800 */
[----:B------:R2:W-:Y:S01]  /*10950*/  STS [R8+0x6400], R34 ;  /* 0x0064002208007388 */ /* 0x0005e20000000800 */
[----:B-1----:R-:W-:-:S03]  /*10960*/  @P5 FMUL.FTZ R4, R4, 0.69314718246459960938 ;  /* 0x3f31721804045820 */ /* 0x002fc60000410000 */
[----:B------:R2:W-:Y:S01]  /*10970*/  STS [R6+0x4000], R33 ;  /* 0x0040002106007388 */ /* 0x0005e20000000800 */
[----:B------:R-:W-:-:S03]  /*10980*/  @P5 FFMA.FTZ R13, R137, c[0x0][0x238], R4 ;  /* 0x00008e00890d5a23 */ /* 0x000fc60000010004 */
[----:B------:R2:W-:Y:S01]  /*10990*/  STS [R6+0x4400], R32 ;  /* 0x0044002006007388 */ /* 0x0005e20000000800 */
[----:B---3--:R-:W-:-:S03]  /*109a0*/  @P4 FMUL.FTZ R3, R3, 0.69314718246459960938 ;  /* 0x3f31721803034820 */ /* 0x008fc60000410000 */
[----:B------:R2:W-:Y:S01]  /*109b0*/  STS [R5+0x4000], R29 ;  /* 0x0040001d05007388 */ /* 0x0005e20000000800 */
[----:B------:R-:W-:-:S03]  /*109c0*/  @P4 FFMA.FTZ R14, R135, c[0x0][0x238], R3 ;  /* 0x00008e00870e4a23 */ /* 0x000fc60000010003 */
[----:B------:R2:W-:Y:S04]  /*109d0*/  STS [R5+0x4400], R28 ;  /* 0x0044001c05007388 */ /* 0x0005e80000000800 */
[----:B------:R2:W-:Y:S04]  /*109e0*/  STS [R6+0x6000], R31 ;  /* 0x0060001f06007388 */ /* 0x0005e80000000800 */
[----:B------:R2:W-:Y:S04]  /*109f0*/  STS [R6+0x6400], R30 ;  /* 0x0064001e06007388 */ /* 0x0005e80000000800 */
[----:B------:R2:W-:Y:S04]  /*10a00*/  STS [R5+0x6000], R27 ;  /* 0x0060001b05007388 */ /* 0x0005e80000000800 */
[----:B------:R2:W-:Y:S04]  /*10a10*/  STS [R5+0x6400], R68 ;  /* 0x0064004405007388 */ /* 0x0005e80000000800 */
[----:B------:R-:W-:Y:S06]  /*10a20*/  BAR.SYNC.DEFER_BLOCKING 0x0 ;  /* 0x0000000000007b1d */ /* 0x000fec0000010000 */
[----:B-----5:R2:W1:Y:S04]  /*10a30*/  LDS.128 R20, [R243] ;  /* 0x00000000f3147984 */ /* 0x0204680000000c00 */
        /* <DEDUP_REMOVED lines=19> */
[----:B------:R-:W-:-:S05]  /*10b70*/  LOP3.LUT R0, R0, 0xffffffc, RZ, 0xc0, !PT ;  /* 0x0ffffffc00007812 */ /* 0x000fca00078ec0ff */
[----:B------:R-:W-:-:S04]  /*10b80*/  IMAD.IADD R0, R25, 0x1, -R0 ;  /* 0x0000000119007824 */ /* 0x000fc800078e0a00 */
[----:B---3--:R-:W-:-:S05]  /*10b90*/  IMAD R0, R0, 0x10, R140 ;  /* 0x0000001000007824 */ /* 0x008fca00078e028c */
[C---:B------:R-:W-:Y:S02]  /*10ba0*/  ISETP.GE.AND P6, PT, R0.reuse, UR15, PT ;  /* 0x0000000f00007c0c */ /* 0x040fe4000bfc6270 */
[C---:B------:R-:W-:Y:S02]  /*10bb0*/  IADD3 R2, R0.reuse, 0x8, RZ ;  /* 0x0000000800027810 */ /* 0x040fe40007ffe0ff */
[----:B--2---:R-:W-:Y:S02]  /*10bc0*/  IADD3 R5, R0, 0x40, RZ ;  /* 0x0000004000057810 */ /* 0x004fe40007ffe0ff */
        /* <DEDUP_REMOVED lines=28> */
.L_x_378:
[----:B---34-:R-:W-:Y:S05]  /*10d90*/  BSYNC B0 ;  /* 0x0000000000007941 */ /* 0x018fea0003800000 */
.L_x_377:
[----:B--2---:R-:W2:Y:S04]  /*10da0*/  LDL.64 R14, [R1+0x40] ;  /* 0x00004000010e7983 */ /* 0x004ea80000100a00 */
[----:B------:R3:W5:Y:S04]  /*10db0*/  LDL.64 R24, [R1+0x48] ;  /* 0x0000480001187983 */ /* 0x0007680000100a00 */
[----:B------:R3:W5:Y:S04]  /*10dc0*/  LDL R12, [R1+0x50] ;  /* 0x00005000010c7983 */ /* 0x0007680000100800 */
[----:B------:R-:W4:Y:S04]  /*10dd0*/  S2R R4, SR_TID.X ;  /* 0x0000000000047919 */ /* 0x000f280000002100 */
[----:B------:R-:W1:Y:S01]  /*10de0*/  S2R R10, SR_CTAID.Z ;  /* 0x00000000000a7919 */ /* 0x000e620000002700 */
[----:B------:R-:W-:-:S02]  /*10df0*/  USHF.R.S32.HI UR6, URZ, 0x1f, UR11 ;  /* 0x0000001f3f067899 */ /* 0x000fc4000801140b */
[----:B------:R-:W-:Y:S02]  /*10e00*/  ULDC.64 UR4, c[0x0][0x1f0] ;  /* 0x00007c0000047ab9 */ /* 0x000fe40000000a00 */
[----:B------:R-:W-:Y:S01]  /*10e10*/  UIMAD UR4, UR6, UR4, URZ ;  /* 0x00000004060472a4 */ /* 0x000fe2000f8e023f */
[----:B----4-:R-:W-:-:S04]  /*10e20*/  SHF.R.S32.HI R0, RZ, 0x1f, R4 ;  /* 0x0000001fff007819 */ /* 0x010fc80000011404 */
        /* <DEDUP_REMOVED lines=8> */
[----:B-1----:R-:W-:-:S05]  /*10eb0*/  IMAD.WIDE.U32 R10, R10, c[0x0][0x1f0], R2 ;  /* 0x00007c000a0a7a25 */ /* 0x002fca00078e0002 */
[----:B------:R-:W-:-:S05]  /*10ec0*/  IADD3 R9, R11, UR4, RZ ;  /* 0x000000040b097c10 */ /* 0x000fca000fffe0ff */
[----:B------:R-:W-:Y:S05]  /*10ed0*/  @P0 BRA `(.L_x_380) ;  /* 0x000000b000000947 */ /* 0x000fea0003800000 */
[----:B---3-5:R-:W-:Y:S01]  /*10ee0*/  IMAD R0, R25, c[0x0][0x1e8], RZ ;  /* 0x00007a0019007a24 */ /* 0x028fe200078e02ff */
        /* <DEDUP_REMOVED lines=10> */
.L_x_380:
[----:B---3--:R-:W-:Y:S05]  /*10f90*/  BSYNC B0 ;  /* 0x0000000000007941 */ /* 0x008fea0003800000 */
.L_x_379:
        /* <DEDUP_REMOVED lines=18> */
.L_x_382:
[----:B------:R-:W-:Y:S05]  /*110c0*/  BSYNC B0 ;  /* 0x0000000000007941 */ /* 0x000fea0003800000 */
.L_x_381:
        /* <DEDUP_REMOVED lines=18> */
.L_x_384:
[----:B------:R-:W-:Y:S05]  /*111f0*/  BSYNC B0 ;  /* 0x0000000000007941 */ /* 0x000fea0003800000 */
.L_x_383:
        /* <DEDUP_REMOVED lines=18> */
.L_x_386:
[----:B------:R-:W-:Y:S05]  /*11320*/  BSYNC B0 ;  /* 0x0000000000007941 */ /* 0x000fea0003800000 */
.L_x_385:
        /* <DEDUP_REMOVED lines=18> */
.L_x_388:
[----:B------:R-:W-:Y:S05]  /*11450*/  BSYNC B0 ;  /* 0x0000000000007941 */ /* 0x000fea0003800000 */
.L_x_387:
        /* <DEDUP_REMOVED lines=18> */
.L_x_390:
[----:B------:R-:W-:Y:S05]  /*11580*/  BSYNC B0 ;  /* 0x0000000000007941 */ /* 0x000fea0003800000 */
.L_x_389:
        /* <DEDUP_REMOVED lines=18> */
.L_x_392:
[----:B------:R-:W-:Y:S05]  /*116b0*/  BSYNC B0 ;  /* 0x0000000000007941 */ /* 0x000fea0003800000 */
.L_x_391:
        /* <DEDUP_REMOVED lines=19> */
.L_x_335:
        /* <DEDUP_REMOVED lines=74> */
.L_x_394:
[----:B------:R-:W-:Y:S05]  /*11c90*/  BSYNC B0 ;  /* 0x0000000000007941 */ /* 0x000fea0003800000 */
.L_x_393:
        /* <DEDUP_REMOVED lines=18> */
.L_x_396:
[----:B------:R-:W-:Y:S05]  /*11dc0*/  BSYNC B0 ;  /* 0x0000000000007941 */ /* 0x000fea0003800000 */
.L_x_395:
        /* <DEDUP_REMOVED lines=18> */
.L_x_398:
[----:B------:R-:W-:Y:S05]  /*11ef0*/  BSYNC B0 ;  /* 0x0000000000007941 */ /* 0x000fea0003800000 */
.L_x_397:
        /* <DEDUP_REMOVED lines=18> */
.L_x_400:
[----:B------:R-:W-:Y:S05]  /*12020*/  BSYNC B0 ;  /* 0x0000000000007941 */ /* 0x000fea0003800000 */
.L_x_399:
        /* <DEDUP_REMOVED lines=18> */
.L_x_402:
[----:B------:R-:W-:Y:S05]  /*12150*/  BSYNC B0 ;  /* 0x0000000000007941 */ /* 0x000fea0003800000 */
.L_x_401:
        /* <DEDUP_REMOVED lines=18> */
.L_x_404:
[----:B------:R-:W-:Y:S05]  /*12280*/  BSYNC B0 ;  /* 0x0000000000007941 */ /* 0x000fea0003800000 */
.L_x_403:
        /* <DEDUP_REMOVED lines=18> */
.L_x_406:
[----:B------:R-:W-:Y:S05]  /*123b0*/  BSYNC B0 ;  /* 0x0000000000007941 */ /* 0x000fea0003800000 */
.L_x_405:
        /* <DEDUP_REMOVED lines=18> */
.L_x_408:
[----:B------:R-:W-:Y:S05]  /*124e0*/  BSYNC B0 ;  /* 0x0000000000007941 */ /* 0x000fea0003800000 */
.L_x_407:
        /* <DEDUP_REMOVED lines=67> */
.L_x_409:
        /* <DEDUP_REMOVED lines=14> */
.L_x_2379:


//--------------------- .text._ZN5flash16flash_fwd_kernelI23Flash_fwd_kernel_traitsILi128ELi128ELi64ELi4ELb0ELb0EN7cutlass10bfloat16_tE19Flash_kernel_traitsILi128ELi128ELi64ELi4ES3_EELb0ELb0ELb1ELb0ELb0ELb1ELb0ELb0EEEvNS_16Flash_fwd_paramsE --------------------------
	.section	.text._ZN5flash16flash_fwd_kernelI23Flash_fwd_kernel_traitsILi128ELi128ELi64ELi4ELb0ELb0EN7cutlass10bfloat16_tE19Flash_kernel_traitsILi128ELi128ELi64ELi4ES3_EELb0ELb0ELb1ELb0ELb0ELb1ELb0ELb0EEEvNS_16Flash_fwd_paramsE,"ax",@progbits
	.sectioninfo	@"SHI_REGISTERS=255"
	.align	128
        .global         _ZN5flash16flash_fwd_kernelI23Flash_fwd_kernel_traitsILi128ELi128ELi64ELi4ELb0ELb0EN7cutlass10bfloat16_tE19Flash_kernel_traitsILi128ELi128ELi64ELi4ES3_EELb0ELb0ELb1ELb0ELb0ELb1ELb0ELb0EEEvNS_16Flash_fwd_paramsE
        .type           _ZN5flash16flash_fwd_kernelI23Flash_fwd_kernel_traitsILi128ELi128ELi64ELi4ELb0ELb0EN7cutlass10bfloat16_tE19Flash_kernel_traitsILi128ELi128ELi64ELi4ES3_EELb0ELb0ELb1ELb0ELb0ELb1ELb0ELb0EEEvNS_16Flash_fwd_paramsE,@function
        .size           _ZN5flash16flash_fwd_kernelI23Flash_fwd_kernel_traitsILi128ELi128ELi64ELi4ELb0ELb0EN7cutlass10bfloat16_tE19Flash_kernel_traitsILi128ELi128ELi64ELi4ES3_EELb0ELb0ELb1ELb0ELb0ELb1ELb0ELb0EEEvNS_16Flash_fwd_paramsE,(.L_x_2380 - _ZN5flash16flash_fwd_kernelI23Flash_fwd_kernel_traitsILi128ELi128ELi64ELi4ELb0ELb0EN7cutlass10bfloat16_tE19Flash_kernel_traitsILi128ELi128ELi64ELi4ES3_EELb0ELb0ELb1ELb0ELb0ELb1ELb0ELb0EEEvNS_16Flash_fwd_paramsE)
        .other          _ZN5flash16flash_fwd_kernelI23Flash_fwd_kernel_traitsILi128ELi128ELi64ELi4ELb0ELb0EN7cutlass10bfloat16_tE19Flash_kernel_traitsILi128ELi128ELi64ELi4ES3_EELb0ELb0ELb1ELb0ELb0ELb1ELb0ELb0EEEvNS_16Flash_fwd_paramsE,@"STO_CUDA_ENTRY STV_DEFAULT"
_ZN5flash16flash_fwd_kernelI23Flash_fwd_kernel_traitsILi128ELi128ELi64ELi4ELb0ELb0EN7cutlass10bfloat16_tE19Flash_kernel_traitsILi128ELi128ELi64ELi4ES3_EELb0ELb0ELb1ELb0ELb0ELb1ELb0ELb0EEEvNS_16Flash_fwd_paramsE:
.text._ZN5flash16flash_fwd_kernelI23Flash_fwd_kernel_traitsILi128ELi128ELi64ELi4ELb0ELb0EN7cutlass10bfloat16_tE19Flash_kernel_traitsILi128ELi128ELi64ELi4ES3_EELb0ELb0ELb1ELb0ELb0ELb1ELb0ELb0EEEvNS_16Flash_fwd_paramsE:
        /* <DEDUP_REMOVED lines=56> */
.L_x_410:
[----:B------:R-:W-:Y:S02]  /*0380*/  ULDC UR6, c[0x0][0x218] ;  /* 0x0000860000067ab9 */ /* 0x000fe40000000800 */
.L_x_411:
        /* <DEDUP_REMOVED lines=21> */
[----:B------:R-:W-:Y:S01]  /*04e0*/  UIADD3 UR6, UR14, UR13, -UR16 ;  /* 0x0000000d0e067290 */ /* 0x000fe2000fffe810 */
[----:B------:R-:W1:Y:S01]  /*04f0*/  S2R R140, SR_TID.X ;  /* 0x00000000008c7919 */ /* 0x000e620000002100 */
[----:B------:R-:W-:Y:S02]  /*0500*/  UIADD3 UR7, UR14, 0x3f, URZ ;  /* 0x0000003f0e077890 */ /* 0x000fe4000fffe03f */
[----:B------:R-:W-:Y:S02]  /*0510*/  ULDC UR8, c[0x0][0x2e4] ;  /* 0x0000b90000087ab9 */ /* 0x000fe40000000800 */
[----:B------:R-:W-:Y:S02]  /*0520*/  UIADD3 UR5, -UR16, 0xbf, UR13 ;  /* 0x000000bf10057890 */ /* 0x000fe4000fffe10d */
[----:B------:R-:W-:Y:S02]  /*0530*/  ULDC UR4, c[0x0][0x2e8] ;  /* 0x0000ba0000047ab9 */ /* 0x000fe40000000800 */
[----:B------:R-:W-:-:S02]  /*0540*/  UIADD3 UR8, UR6, -UR8, URZ ;  /* 0x8000000806087290 */ /* 0x000fc4000fffe03f */
[----:B------:R-:W-:Y:S02]  /*0550*/  USHF.R.S32.HI UR6, URZ, 0x1f, UR7 ;  /* 0x0000001f3f067899 */ /* 0x000fe40008011407 */
[----:B------:R-:W-:Y:S02]  /*0560*/  UIADD3 UR4, UR5, UR4, UR14 ;  /* 0x0000000405047290 */ /* 0x000fe4000fffe00e */
[----:B------:R-:W-:Y:S02]  /*0570*/  ULEA.HI UR7, UR6, UR7, URZ, 0x6 ;  /* 0x0000000706077291 */ /* 0x000fe4000f8f303f */
[----:B------:R-:W-:Y:S02]  /*0580*/  USHF.R.S32.HI UR5, URZ, 0x1f, UR8 ;  /* 0x0000001f3f057899 */ /* 0x000fe40008011408 */
[----:B------:R-:W-:Y:S02]  /*0590*/  USHF.R.S32.HI UR6, URZ, 0x1f, UR4 ;  /* 0x0000001f3f067899 */ /* 0x000fe40008011404 */
[----:B------:R-:W-:-:S02]  /*05a0*/  ULEA.HI UR5, UR5, UR8, URZ, 0x6 ;  /* 0x0000000805057291 */ /* 0x000fc4000f8f303f */
[----:B------:R-:W-:Y:S02]  /*05b0*/  ULEA.HI UR6, UR6, UR4, URZ, 0x6 ;  /* 0x0000000406067291 */ /* 0x000fe4000f8f303f */
[----:B------:R-:W-:Y:S02]  /*05c0*/  USHF.R.S32.HI UR7, URZ, 0x6, UR7 ;  /* 0x000000063f077899 */ /* 0x000fe40008011407 */
[----:B------:R-:W-:Y:S02]  /*05d0*/  USHF.R.S32.HI UR5, URZ, 0x6, UR5 ;  /* 0x000000063f057899 */ /* 0x000fe40008011405 */
[----:B------:R-:W-:Y:S02]  /*05e0*/  USHF.R.S32.HI UR8, URZ, 0x6, UR6 ;  /* 0x000000063f087899 */ /* 0x000fe40008011406 */
[----:B------:R-:W-:Y:S02]  /*05f0*/  UISETP.LT.AND UP1, UPT, URZ, UR5, UPT ;  /* 0x000000053f00728c */ /* 0x000fe4000bf21270 */
[----:B------:R-:W-:-:S02]  /*0600*/  UISETP.LT.AND UP0, UPT, UR7, UR8, UPT ;  /* 0x000000080700728c */ /* 0x000fc4000bf01270 */
[----:B------:R-:W-:Y:S02]  /*0610*/  USEL UR9, URZ, UR5, !UP1 ;  /* 0x000000053f097287 */ /* 0x000fe4000c800000 */
[----:B------:R-:W-:-:S04]  /*0620*/  USEL UR8, UR7, UR8, UP0 ;  /* 0x0000000807087287 */ /* 0x000fc80008000000 */
[----:B------:R-:W-:-:S06]  /*0630*/  UISETP.GT.AND UP0, UPT, UR8, UR9, UPT ;  /* 0x000000090800728c */ /* 0x000fcc000bf04270 */
[----:B------:R-:W-:-:S13]  /*0640*/  PLOP3.LUT P0, PT, PT, PT, UP0, 0x80, 0x0 ;  /* 0x000000000000781c */ /* 0x000fda0003f0f008 */
[----:B------:R-:W-:Y:S05]  /*0650*/  @P0 BRA `(.L_x_412) ;  /* 0x0000102000000947 */ /* 0x000fea0003800000 */
[----:B-1----:R-:W-:Y:S01]  /*0660*/  UISETP.NE.AND UP0, UPT, UR10, -0x1, UPT ;  /* 0xffffffff0a00788c */ /* 0x002fe2000bf05270 */
[----:B------:R-:W-:Y:S01]  /*0670*/  SHF.R.S32.HI R8, RZ, 0x1f, R140 ;  /* 0x0000001fff087819 */ /* 0x000fe2000001148c */
[----:B------:R-:W-:Y:S01]  /*0680*/  ULDC.64 UR4, c[0x0][0x1e0] ;  /* 0x0000780000047ab9 */ /* 0x000fe20000000a00 */
[----:B------:R-:W1:Y:S01]  /*0690*/  S2R R12, SR_CTAID.Z ;  /* 0x00000000000c7919 */ /* 0x000e620000002700 */
[----:B------:R-:W-:Y:S01]  /*06a0*/  USHF.R.S32.HI UR15, URZ, 0x1f, UR12 ;  /* 0x0000001f3f0f7899 */ /* 0x000fe2000801140c */
[----:B------:R-:W-:Y:S01]  /*06b0*/  LEA.HI R8, R8, R140, RZ, 0x3 ;  /* 0x0000008c08087211 */ /* 0x000fe200078f18ff */
[----:B------:R-:W-:Y:S01]  /*06c0*/  ULDC.64 UR6, c[0x0][0x1e8] ;  /* 0x00007a0000067ab9 */ /* 0x000fe20000000a00 */
[----:B------:R-:W2:Y:S01]  /*06d0*/  S2R R6, SR_CTAID.X ;  /* 0x0000000000067919 */ /* 0x000ea20000002500 */
[----:B------:R-:W-:Y:S01]  /*06e0*/  ULDC UR9, c[0x0][0x214] ;  /* 0x0000850000097ab9 */ /* 0x000fe20000000800 */
[----:B------:R-:W-:Y:S01]  /*06f0*/  LOP3.LUT R0, R8, 0x1ffffff8, RZ, 0xc0, !PT ;  /* 0x1ffffff808007812 */ /* 0x000fe200078ec0ff */
[----:B------:R-:W-:Y:S01]  /*0700*/  ULDC UR8, c[0x0][0x234] ;  /* 0x00008d0000087ab9 */ /* 0x000fe20000000800 */
[----:B------:R-:W-:Y:S01]  /*0710*/  SHF.R.S32.HI R8, RZ, 0x3, R8 ;  /* 0x00000003ff087819 */ /* 0x000fe20000011408 */
[----:B------:R-:W-:Y:S01]  /*0720*/  @!UP0 USHF.R.S32.HI UR14, URZ, 0x1f, UR11 ;  /* 0x0000001f3f0e8899 */ /* 0x000fe2000801140b */
[----:B------:R-:W-:Y:S01]  /*0730*/  BSSY B0, `(.L_x_413) ;  /* 0x000003a000007945 */ /* 0x000fe20003800000 */
[----:B------:R-:W-:Y:S01]  /*0740*/  @!UP0 UIMAD.WIDE.U32 UR20, UR11, UR4, URZ ;  /* 0x000000040b1482a5 */ /* 0x000fe2000f8e003f */
[----:B------:R-:W-:Y:S01]  /*0750*/  IMAD.IADD R0, R140, 0x1, -R0 ;  /* 0x000000018c007824 */ /* 0x000fe200078e0a00 */
[----:B------:R-:W-:Y:S01]  /*0760*/  @!UP0 UIMAD UR14, UR14, UR4, URZ ;  /* 0x000000040e0e82a4 */ /* 0x000fe2000f8e023f */
[----:B------:R-:W-:Y:S01]  /*0770*/  SHF.R.S32.HI R9, RZ, 0x1f, R8 ;  /* 0x0000001fff097819 */ /* 0x000fe20000011408 */
[----:B------:R-:W-:Y:S01]  /*0780*/  @UP0 UIMAD.WIDE.U32 UR22, UR10, UR6, URZ ;  /* 0x000000060a1602a5 */ /* 0x000fe2000f8e003f */
[----:B------:R-:W-:Y:S01]  /*0790*/  IMAD.SHL.U32 R0, R0, 0x8, RZ ;  /* 0x0000000800007824 */ /* 0x000fe200078e00ff */
[----:B------:R-:W-:-:S02]  /*07a0*/  ULDC.U8 UR4, c[0x0][0x329] ;  /* 0x0000ca4000047ab9 */ /* 0x000fc40000000000 */
[----:B------:R-:W-:Y:S02]  /*07b0*/  @!UP0 UIMAD UR14, UR11, UR5, UR14 ;  /* 0x000000050b0e82a4 */ /* 0x000fe4000f8e020e */
[----:B------:R-:W-:Y:S02]  /*07c0*/  UISETP.NE.AND UP1, UPT, UR4, URZ, UPT ;  /* 0x0000003f0400728c */ /* 0x000fe4000bf25270 */
[----:B------:R-:W-:Y:S02]  /*07d0*/  ULDC.U8 UR5, c[0x0][0x328] ;  /* 0x0000ca0000057ab9 */ /* 0x000fe40000000000 */
[----:B------:R-:W-:Y:S02]  /*07e0*/  UISETP.NE.AND UP2, UPT, UR5, URZ, UPT ;  /* 0x0000003f0500728c */ /* 0x000fe4000bf45270 */
[----:B------:R-:W-:Y:S01]  /*07f0*/  ULDC UR6, c[0x0][0x1c0] ;  /* 0x0000700000067ab9 */ /* 0x000fe20000000800 */
[----:B--2---:R-:W-:Y:S01]  /*0800*/  IMAD.WIDE R6, R6, 0x80, R8 ;  /* 0x0000008006067825 */ /* 0x004fe200078e0208 */
[----:B------:R-:W-:-:S02]  /*0810*/  UISETP.NE.OR UP3, UPT, UR4, URZ, !UP2 ;  /* 0x0000003f0400728c */ /* 0x000fc4000d765670 */
[----:B------:R-:W-:Y:S02]  /*0820*/  @UP0 UIMAD UR7, UR10, UR7, UR23 ;  /* 0x000000070a0702a4 */ /* 0x000fe4000f8e0217 */
[----:B------:R-:W-:Y:S02]  /*0830*/  ULDC.64 UR4, c[0x0][0x1f0] ;  /* 0x00007c0000047ab9 */ /* 0x000fe40000000a00 */
[----:B------:R-:W-:Y:S02]  /*0840*/  UIMAD UR15, UR15, UR4, URZ ;  /* 0x000000040f0f72a4 */ /* 0x000fe4000f8e023f */
[----:B------:R-:W-:Y:S02]  /*0850*/  @UP1 UMOV UR17, 0x1 ;  /* 0x0000000100111882 */ /* 0x000fe40000000000 */
[----:B------:R-:W-:Y:S02]  /*0860*/  @UP1 ULDC UR4, c[0x0][0x210] ;  /* 0x0000840000041ab9 */ /* 0x000fe40000000800 */
[----:B------:R-:W-:-:S02]  /*0870*/  @UP1 UIMAD UR4, UR4, UR9, URZ ;  /* 0x00000009040412a4 */ /* 0x000fc4000f8e023f */
[----:B------:R-:W-:Y:S02]  /*0880*/  @!UP1 USEL UR4, UR9, UR8, !UP2 ;  /* 0x0000000809049287 */ /* 0x000fe4000d000000 */
[----:B------:R-:W-:Y:S02]  /*0890*/  @!UP0 UMOV UR22, UR20 ;  /* 0x0000001400168c82 */ /* 0x000fe40008000000 */
[----:B------:R-:W-:Y:S01]  /*08a0*/  @!UP1 UIMAD UR17, UR4, UR6, URZ ;  /* 0x00000006041192a4 */ /* 0x000fe2000f8e023f */
[----:B------:R-:W-:Y:S01]  /*08b0*/  IADD3 R2, P0, R0, UR22, RZ ;  /* 0x0000001600027c10 */ /* 0x000fe2000ff1e0ff */
[----:B------:R-:W-:Y:S02]  /*08c0*/  @!UP0 UIADD3 UR7, UR21, UR14, URZ ;  /* 0x0000000e15078290 */ /* 0x000fe4000fffe03f */
[----:B------:R-:W-:Y:S02]  /*08d0*/  UIADD3 UR16, -UR13, UR16, URZ ;  /* 0x000000100d107290 */ /* 0x000fe4000fffe13f */
[----:B------:R-:W-:-:S02]  /*08e0*/  @!UP3 UIMAD UR20, UR11, UR9, URZ ;  /* 0x000000090b14b2a4 */ /* 0x000fc4000f8e023f */
[----:B------:R-:W-:Y:S01]  /*08f0*/  UIMAD UR17, UR11, UR17, URZ ;  /* 0x000000110b1172a4 */ /* 0x000fe2000f8e023f */
[----:B------:R-:W-:Y:S01]  /*0900*/  LEA.HI.X.SX32 R3, R0, UR7, 0x1, P0 ;  /* 0x0000000700037c11 */ /* 0x000fe200080f0eff */
[----:B------:R-:W-:Y:S01]  /*0910*/  @!UP3 USEL UR20, UR20, UR10, !UP0 ;  /* 0x0000000a1414b287 */ /* 0x000fe2000c000000 */
[----:B------:R-:W-:Y:S01]  /*0920*/  ISETP.GE.AND P0, PT, R8, UR16, PT ;  /* 0x0000001008007c0c */ /* 0x000fe2000bf06270 */
[----:B------:R-:W-:Y:S02]  /*0930*/  @UP1 ULDC UR23, c[0x0][0x210] ;  /* 0x0000840000171ab9 */ /* 0x000fe40000000800 */
[----:B------:R-:W-:Y:S01]  /*0940*/  USEL UR17, UR17, URZ, UP3 ;  /* 0x0000003f11117287 */ /* 0x000fe20009800000 */
[----:B-1----:R-:W-:Y:S01]  /*0950*/  IMAD.WIDE.U32 R12, R12, c[0x0][0x1f0], R2 ;  /* 0x00007c000c0c7a25 */ /* 0x002fe200078e0002 */
[----:B------:R-:W-:Y:S02]  /*0960*/  @!UP1 UMOV UR23, 0x1 ;  /* 0x0000000100179882 */ /* 0x000fe40000000000 */
        /* <DEDUP_REMOVED lines=22> */
.L_x_414:
[----:B------:R-:W-:Y:S05]  /*0ad0*/  BSYNC B0 ;  /* 0x0000000000007941 */ /* 0x000fea0003800000 */
.L_x_413:
        /* <DEDUP_REMOVED lines=16> */
.L_x_416:
[----:B------:R-:W-:Y:S05]  /*0be0*/  BSYNC B0 ;  /* 0x0000000000007941 */ /* 0x000fea0003800000 */
.L_x_415:
        /* <DEDUP_REMOVED lines=16> */
.L_x_418:
[----:B------:R-:W-:Y:S05]  /*0cf0*/  BSYNC B0 ;  /* 0x0000000000007941 */ /* 0x000fea0003800000 */
.L_x_417:
        /* <DEDUP_REMOVED lines=16> */
.L_x_420:
[----:B------:R-:W-:Y:S05]  /*0e00*/  BSYNC B0 ;  /* 0x0000000000007941 */ /* 0x000fea0003800000 */
.L_x_419:
        /* <DEDUP_REMOVED lines=16> */
.L_x_422:
[----:B------:R-:W-:Y:S05]  /*0f10*/  BSYNC B0 ;  /* 0x0000000000007941 */ /* 0x000fea0003800000 */
.L_x_421:
        /* <DEDUP_REMOVED lines=16> */
.L_x_424:
[----:B------:R-:W-:Y:S05]  /*1020*/  BSYNC B0 ;  /* 0x0000000000007941 */ /* 0x000fea0003800000 */
.L_x_423:
        /* <DEDUP_REMOVED lines=16> */
.L_x_426:
[----:B------:R-:W-:Y:S05]  /*1130*/  BSYNC B0 ;  /* 0x0000000000007941 */ /* 0x000fea0003800000 */
.L_x_425:
        /* <DEDUP_REMOVED lines=16> */
.L_x_428:
[----:B------:R-:W-:Y:S05]  /*1240*/  BSYNC B0 ;  /* 0x0000000000007941 */ /* 0x000fea0003800000 */
.L_x_427:
        /* <DEDUP_REMOVED lines=67> */
.L_x_412:
[----:B-1----:R-:W-:Y:S02]  /*1680*/  UISETP.NE.AND UP0, UPT, UR10, -0x1, UPT ;  /* 0xffffffff0a00788c */ /* 0x002fe4000bf05270 */
        /* <DEDUP_REMOVED lines=31> */
.L_x_429:
        /* <DEDUP_REMOVED lines=46> */
.L_x_430:
[----:B------:R-:W1:Y:S01]  /*1b60*/  S2R R4, SR_CTAID.X ;  /* 0x0000000000047919 */ /* 0x000e620000002500 */
[----:B------:R-:W-:Y:S01]  /*1b70*/  SHF.R.S32.HI R29, RZ, 0x1f, R140 ;  /* 0x0000001fff1d7819 */ /* 0x000fe2000001148c */
[----:B------:R-:W-:Y:S02]  /*1b80*/  UIADD3 UR11, -UR13, UR16, URZ ;  /* 0x000000100d0b7290 */ /* 0x000fe4000fffe13f */
[----:B------:R-:W2:Y:S01]  /*1b90*/  S2R R7, SR_CTAID.Z ;  /* 0x0000000000077919 */ /* 0x000ea20000002700 */
[CC--:B------:R-:W-:Y:S01]  /*1ba0*/  LEA.HI R2, R29.reuse, R140.reuse, RZ, 0x3 ;  /* 0x0000008c1d027211 */ /* 0x0c0fe200078f18ff */
[----:B------:R-:W-:Y:S01]  /*1bb0*/  ULDC.64 UR4, c[0x0][0x1a8] ;  /* 0x00006a0000047ab9 */ /* 0x000fe20000000a00 */
[----:B------:R-:W-:Y:S01]  /*1bc0*/  LEA.HI R139, R29, R140, RZ, 0x5 ;  /* 0x0000008c1d8b7211 */ /* 0x000fe200078f28ff */
[----:B------:R-:W-:Y:S01]  /*1bd0*/  UIMAD UR4, UR20, UR4, URZ ;  /* 0x00000004140472a4 */ /* 0x000fe2000f8e023f */
[----:B------:R-:W-:Y:S02]  /*1be0*/  LOP3.LUT R0, R2, 0xfffffff8, RZ, 0xc0, !PT ;  /* 0xfffffff802007812 */ /* 0x000fe400078ec0ff */
[----:B------:R-:W-:Y:S01]  /*1bf0*/  SHF.R.S32.HI R2, RZ, 0x3, R2 ;  /* 0x00000003ff027819 */ /* 0x000fe20000011402 */
[----:B------:R-:W-:Y:S01]  /*1c00*/  UIMAD UR4, UR12, UR5, UR4 ;  /* 0x000000050c0472a4 */ /* 0x000fe2000f8e0204 */
[----:B------:R-:W-:Y:S01]  /*1c10*/  SHF.R.S32.HI R138, RZ, 0x5, R139 ;  /* 0x00000005ff8a7819 */ /* 0x000fe2000001148b */
[----:B------:R-:W-:Y:S01]  /*1c20*/  IMAD.IADD R28, R140, 0x1, -R0 ;  /* 0x000000018c1c7824 */ /* 0x000fe200078e0a00 */
[C---:B------:R-:W-:Y:S01]  /*1c30*/  IADD3 R26, R2.reuse, 0x10, RZ ;  /* 0x00000010021a7810 */ /* 0x040fe20007ffe0ff */
[----:B------:R-:W-:Y:S01]  /*1c40*/  IMAD.SHL.U32 R0, R2, 0x40, RZ ;  /* 0x0000004002007824 */ /* 0x000fe200078e00ff */
[----:B------:R-:W-:Y:S01]  /*1c50*/  SHF.R.S32.HI R3, RZ, 0x1f, R2 ;  /* 0x0000001fff037819 */ /* 0x000fe20000011402 */
[----:B------:R-:W-:Y:S01]  /*1c60*/  IMAD.SHL.U32 R32, R28, 0x8, RZ ;  /* 0x000000081c207824 */ /* 0x000fe200078e00ff */
[----:B------:R-:W-:Y:S01]  /*1c70*/  ISETP.GE.AND P0, PT, R26, UR11, PT ;  /* 0x0000000b1a007c0c */ /* 0x000fe2000bf06270 */
[----:B------:R-:W-:Y:S01]  /*1c80*/  UMOV UR12, 0x6 ;  /* 0x00000006000c7882 */ /* 0x000fe20000000000 */
[----:B------:R-:W-:-:S02]  /*1c90*/  IADD3 R27, R2, 0x20, RZ ;  /* 0x00000020021b7810 */ /* 0x000fc40007ffe0ff */
[----:B------:R-:W-:Y:S01]  /*1ca0*/  LOP3.LUT R0, R0, 0x1c0, RZ, 0xc0, !PT ;  /* 0x000001c000007812 */ /* 0x000fe200078ec0ff */
[----:B-1----:R-:W-:Y:S01]  /*1cb0*/  IMAD.WIDE R24, R4, 0x80, R2 ;  /* 0x0000008004187825 */ /* 0x002fe200078e0202 */
[----:B------:R-:W-:Y:S02]  /*1cc0*/  SHF.R.S32.HI R33, RZ, 0x1f, R32 ;  /* 0x0000001fff217819 */ /* 0x000fe40000011420 */
[----:B------:R-:W-:Y:S02]  /*1cd0*/  IADD3 R4, P1, R32, UR6, RZ ;  /* 0x0000000620047c10 */ /* 0x000fe4000ff3e0ff */
[----:B------:R-:W-:Y:S01]  /*1ce0*/  ISETP.GE.AND P6, PT, R27, UR11, PT ;  /* 0x0000000b1b007c0c */ /* 0x000fe2000bfc6270 */
[----:B------:R-:W-:Y:S01]  /*1cf0*/  STL.64 [R1+0x50], R24 ;  /* 0x0000501801007387 */ /* 0x000fe20000100a00 */
[----:B------:R-:W-:Y:S02]  /*1d00*/  SHF.R.U32.HI R6, RZ, 0x3, R0 ;  /* 0x00000003ff067819 */ /* 0x000fe40000011600 */
[----:B------:R-:W-:Y:S01]  /*1d10*/  IADD3.X R5, R33, UR17, RZ, P1, !PT ;  /* 0x0000001121057c10 */ /* 0x000fe20008ffe4ff */
[----:B------:R-:W-:Y:S01]  /*1d20*/  STL.64 [R1+0x70], R32 ;  /* 0x0000702001007387 */ /* 0x000fe20000100a00 */
[----:B------:R-:W-:-:S02]  /*1d30*/  LOP3.LUT R0, R0, 0x38, R32, 0xf8, !PT ;  /* 0x0000003800007812 */ /* 0x000fc400078ef820 */
[----:B------:R-:W-:Y:S01]  /*1d40*/  IADD3 R9, R2, 0x40, RZ ;  /* 0x0000004002097810 */ /* 0x000fe20007ffe0ff */
[----:B--2---:R-:W-:Y:S01]  /*1d50*/  IMAD.WIDE.U32 R4, R7, c[0x0][0x1a8], R4 ;  /* 0x00006a0007047a25 */ /* 0x004fe200078e0004 */
[----:B------:R-:W-:Y:S02]  /*1d60*/  LOP3.LUT R8, R0, R6, RZ, 0x3c, !PT ;  /* 0x0000000600087212 */ /* 0x000fe400078e3cff */
[----:B------:R-:W-:Y:S02]  /*1d70*/  LEA.HI R7, R29, R140, RZ, 0x6 ;  /* 0x0000008c1d077211 */ /* 0x000fe400078f30ff */
[----:B------:R-:W-:Y:S02]  /*1d80*/  @!P0 IADD3 R0, P1, R24, 0x10, RZ ;  /* 0x0000001018008810 */ /* 0x000fe40007f3e0ff */
[----:B------:R-:W-:Y:S01]  /*1d90*/  ISETP.GE.AND P3, PT, R2, UR11, PT ;  /* 0x0000000b02007c0c */ /* 0x000fe2000bf66270 */
[----:B------:R-:W-:Y:S01]  /*1da0*/  IMAD.SHL.U32 R7, R7, 0x8, RZ ;  /* 0x0000000807077824 */ /* 0x000fe200078e00ff */
[----:B------:R-:W-:Y:S01]  /*1db0*/  ISETP.GE.AND P4, PT, R9, UR11, PT ;  /* 0x0000000b09007c0c */ /* 0x000fe2000bf86270 */
[----:B------:R-:W-:Y:S01]  /*1dc0*/  @!P0 IMAD.X R6, RZ, RZ, R25, P1 ;  /* 0x000000ffff068224 */ /* 0x000fe200008e0619 */
[----:B------:R-:W-:-:S02]  /*1dd0*/  @!P6 IADD3 R12, P1, R24, 0x20, RZ ;  /* 0x00000020180ce810 */ /* 0x000fc40007f3e0ff */
[----:B------:R-:W-:Y:S01]  /*1de0*/  IADD3 R30, R2, 0x30, RZ ;  /* 0x00000030021e7810 */ /* 0x000fe20007ffe0ff */
[----:B------:R-:W-:Y:S01]  /*1df0*/  @!P0 IMAD R6, R6, c[0x0][0x190], RZ ;  /* 0x0000640006068a24 */ /* 0x000fe200078e02ff */
[----:B------:R-:W-:Y:S02]  /*1e00*/  IADD3 R5, R5, UR4, RZ ;  /* 0x0000000405057c10 */ /* 0x000fe4000fffe0ff */
[----:B------:R-:W-:Y:S01]  /*1e10*/  LOP3.LUT R233, R8, 0xfffffe00, R7, 0xf8, !PT ;  /* 0xfffffe0008e97812 */ /* 0x000fe200078ef807 */
[----:B------:R-:W-:Y:S01]  /*1e20*/  @!P6 IMAD.X R7, RZ, RZ, R25, P1 ;  /* 0x000000ffff07e224 */ /* 0x000fe200008e0619 */
[----:B------:R-:W-:Y:S01]  /*1e30*/  ISETP.GE.AND P5, PT, R30, UR11, PT ;  /* 0x0000000b1e007c0c */ /* 0x000fe2000bfa6270 */
[C---:B------:R-:W-:Y:S01]  /*1e40*/  @!P0 IMAD R20, R0.reuse, c[0x0][0x194], R6 ;  /* 0x0000650000148a24 */ /* 0x040fe200078e0206 */
[----:B------:R-:W-:Y:S01]  /*1e50*/  STL [R1+0x68], R30 ;  /* 0x0000681e01007387 */ /* 0x000fe20000100800 */
[----:B------:R-:W-:Y:S01]  /*1e60*/  @!P0 IMAD.WIDE.U32 R16, R0, c[0x0][0x190], R4 ;  /* 0x0000640000108a25 */ /* 0x000fe200078e0004 */
[----:B------:R-:W-:-:S02]  /*1e70*/  @!P4 IADD3 R11, P1, R24, 0x40, RZ ;  /* 0x00000040180bc810 */ /* 0x000fc40007f3e0ff */
[----:B------:R1:W-:Y:S01]  /*1e80*/  STL [R1+0x94], R9 ;  /* 0x0000940901007387 */ /* 0x0003e20000100800 */
[----:B------:R-:W-:Y:S01]  /*1e90*/  @!P3 IMAD R0, R25, c[0x0][0x190], RZ ;  /* 0x000064001900ba24 */ /* 0x000fe200078e02ff */
[C---:B------:R-:W-:Y:S01]  /*1ea0*/  IADD3 R34, R2.reuse, 0x50, RZ ;  /* 0x0000005002227810 */ /* 0x040fe20007ffe0ff */
[----:B------:R-:W-:Y:S01]  /*1eb0*/  @!P6 IMAD R6, R7, c[0x0][0x190], RZ ;  /* 0x000064000706ea24 */ /* 0x000fe200078e02ff */
[----:B------:R-:W-:Y:S01]  /*1ec0*/  IADD3 R31, R2, 0x60, RZ ;  /* 0x00000060021f7810 */ /* 0x000fe20007ffe0ff */
[C---:B------:R-:W-:Y:S02]  /*1ed0*/  @!P3 IMAD R10, R24.reuse, c[0x0][0x194], R0 ;  /* 0x00006500180aba24 */ /* 0x040fe400078e0200 */
[----:B------:R-:W-:Y:S01]  /*1ee0*/  @!P4 IMAD.X R0, RZ, RZ, R25, P1 ;  /* 0x000000ffff00c224 */ /* 0x000fe200008e0619 */
[----:B------:R-:W-:Y:S01]  /*1ef0*/  @!P5 IADD3 R8, P2, R24, 0x30, RZ ;  /* 0x000000301808d810 */ /* 0x000fe20007f5e0ff */
[----:B------:R-:W-:Y:S01]  /*1f00*/  @!P6 IMAD R18, R12, c[0x0][0x194], R6 ;  /* 0x000065000c12ea24 */ /* 0x000fe200078e0206 */
[----:B------:R-:W-:Y:S01]  /*1f10*/  STL [R1+0x88], R34 ;  /* 0x0000882201007387 */ /* 0x000fe20000100800 */
[----:B------:R-:W-:-:S03]  /*1f20*/  @!P3 IMAD.WIDE.U32 R6, R24, c[0x0][0x190], R4 ;  /* 0x000064001806ba25 */ /* 0x000fc600078e0004 */
[----:B------:R-:W-:Y:S01]  /*1f30*/  STL [R1+0x8c], R31 ;  /* 0x00008c1f01007387 */ /* 0x000fe20000100800 */
[----:B------:R-:W-:Y:S01]  /*1f40*/  @!P4 IMAD R19, R0, c[0x0][0x190], RZ ;  /* 0x000064000013ca24 */ /* 0x000fe200078e02ff */
[C---:B------:R-:W-:Y:S01]  /*1f50*/  @!P3 LEA R14, P1, R6.reuse, c[0x0][0x160], 0x1 ;  /* 0x00005800060eba11 */ /* 0x040fe200078208ff */
[----:B------:R-:W-:Y:S02]  /*1f60*/  @!P3 IMAD.IADD R0, R7, 0x1, R10 ;  /* 0x000000010700b824 */ /* 0x000fe400078e020a */
[----:B------:R-:W-:Y:S02]  /*1f70*/  IMAD.SHL.U32 R233, R233, 0x2, RZ ;  /* 0x00000002e9e97824 */ /* 0x000fe400078e00ff */
[----:B------:R-:W-:Y:S01]  /*1f80*/  @!P4 IMAD.MOV.U32 R7, RZ, RZ, R5 ;  /* 0x000000ffff07c224 */ /* 0x000fe200078e0005 */
[----:B------:R-:W-:Y:S01]  /*1f90*/  @!P3 LEA.HI.X R15, R6, c[0x0][0x164], R0, 0x1, P1 ;  /* 0x00005900060fba11 */ /* 0x000fe200008f0c00 */
[----:B------:R-:W-:Y:S02]  /*1fa0*/  @!P4 IMAD.MOV.U32 R6, RZ, RZ, R4 ;  /* 0x000000ffff06c224 */ /* 0x000fe400078e0004 */
[----:B-1----:R-:W-:Y:S01]  /*1fb0*/  @!P5 IMAD.X R9, RZ, RZ, R25, P2 ;  /* 0x000000ffff09d224 */ /* 0x002fe200010e0619 */
[----:B------:R-:W-:Y:S01]  /*1fc0*/  @!P0 LEA R10, P2, R16, c[0x0][0x160], 0x1 ;  /* 0x00005800100a8a11 */ /* 0x000fe200078408ff */
[----:B------:R-:W-:Y:S01]  /*1fd0*/  @!P0 IMAD.IADD R0, R17, 0x1, R20 ;  /* 0x0000000111008824 */ /* 0x000fe200078e0214 */
[----:B------:R-:W-:Y:S01]  /*1fe0*/  @!PT LDS RZ, [RZ] ;  /* 0x00000000fffff984 */ /* 0x000fe20000000800 */
[----:B------:R-:W-:Y:S01]  /*1ff0*/  @!PT LDS RZ, [RZ] ;  /* 0x00000000fffff984 */ /* 0x000fe20000000800 */
[----:B------:R-:W-:Y:S01]  /*2000*/  @!PT LDS RZ, [RZ] ;  /* 0x00000000fffff984 */ /* 0x000fe20000000800 */
[----:B------:R1:W-:Y:S01]  /*2010*/  @!P3 LDGSTS.E.BYPASS.LTC128B.128 [R233], [R14.64] ;  /* 0x000000000ee9bfae */ /* 0x0003e2000b901d52 */
[----:B------:R-:W-:-:S03]  /*2020*/  @!P6 IMAD.WIDE.U32 R12, R12, c[0x0][0x190], R4 ;  /* 0x000064000c0cea25 */ /* 0x000fc600078e0004 */
[----:B------:R1:W-:Y:S01]  /*2030*/  @!P3 LDGSTS.E.BYPASS.LTC128B.128 [R233+0x4000], [R14.64+0x80] ;  /* 0x040000800ee9bfae */ /* 0x0003e2000b901d52 */
[----:B------:R-:W-:Y:S01]  /*2040*/  @!P5 IMAD R9, R9, c[0x0][0x190], RZ ;  /* 0x000064000909da24 */ /* 0x000fe200078e02ff */
[----:B------:R-:W-:Y:S01]  /*2050*/  ISETP.GE.AND P3, PT, R34, UR11, PT ;  /* 0x0000000b22007c0c */ /* 0x000fe2000bf66270 */
[C---:B------:R-:W-:Y:S01]  /*2060*/  @!P4 IMAD R19, R11.reuse, c[0x0][0x194], R19 ;  /* 0x000065000b13ca24 */ /* 0x040fe200078e0213 */
[----:B------:R-:W-:Y:S01]  /*2070*/  @!P6 LEA R20, P1, R12, c[0x0][0x160], 0x1 ;  /* 0x000058000c14ea11 */ /* 0x000fe200078208ff */
[----:B------:R-:W-:Y:S01]  /*2080*/  @!P4 IMAD.WIDE.U32 R6, R11, c[0x0][0x190], R6 ;  /* 0x000064000b06ca25 */ /* 0x000fe200078e0006 */
[----:B------:R-:W-:Y:S02]  /*2090*/  @!P0 LEA.HI.X R11, R16, c[0x0][0x164], R0, 0x1, P2 ;  /* 0x00005900100b8a11 */ /* 0x000fe400010f0c00 */
[----:B------:R-:W-:Y:S01]  /*20a0*/  ISETP.GE.AND P2, PT, R31, UR11, PT ;  /* 0x0000000b1f007c0c */ /* 0x000fe2000bf46270 */
[C---:B------:R-:W-:Y:S02]  /*20b0*/  @!P5 IMAD R23, R8.reuse, c[0x0][0x194], R9 ;  /* 0x000065000817da24 */ /* 0x040fe400078e0209 */
[----:B------:R-:W-:Y:S01]  /*20c0*/  @!P6 IMAD.IADD R13, R13, 0x1, R18 ;  /* 0x000000010d0de824 */ /* 0x000fe200078e0212 */
[----:B------:R2:W-:Y:S01]  /*20d0*/  @!P0 LDGSTS.E.BYPASS.LTC128B.128 [R233+0x800], [R10.64] ;  /* 0x008000000ae98fae */ /* 0x0005e2000b901d52 */
[----:B------:R-:W-:-:S03]  /*20e0*/  @!P5 IMAD.WIDE.U32 R8, R8, c[0x0][0x190], R4 ;  /* 0x000064000808da25 */ /* 0x000fc600078e0004 */
[----:B------:R-:W-:Y:S01]  /*20f0*/  @!P6 LEA.HI.X R21, R12, c[0x0][0x164], R13, 0x1, P1 ;  /* 0x000059000c15ea11 */ /* 0x000fe200008f0c0d */
[----:B------:R-:W-:Y:S01]  /*2100*/  @!P5 IMAD.IADD R0, R9, 0x1, R23 ;  /* 0x000000010900d824 */ /* 0x000fe200078e0217 */
[----:B------:R2:W-:Y:S01]  /*2110*/  @!P0 LDGSTS.E.BYPASS.LTC128B.128 [R233+0x4800], [R10.64+0x80] ;  /* 0x048000800ae98fae */ /* 0x0005e2000b901d52 */
[----:B------:R-:W-:Y:S01]  /*2120*/  @!P5 LEA R18, P1, R8, c[0x0][0x160], 0x1 ;  /* 0x000058000812da11 */ /* 0x000fe200078208ff */
[----:B------:R-:W-:Y:S01]  /*2130*/  @!P4 IMAD.IADD R7, R7, 0x1, R19 ;  /* 0x000000010707c824 */ /* 0x000fe200078e0213 */
[----:B------:R-:W-:Y:S01]  /*2140*/  @!P4 LEA R16, P0, R6, c[0x0][0x160], 0x1 ;  /* 0x000058000610ca11 */ /* 0x000fe200078008ff */
[----:B------:R3:W-:Y:S01]  /*2150*/  @!P6 LDGSTS.E.BYPASS.LTC128B.128 [R233+0x1000], [R20.64] ;  /* 0x0100000014e9efae */ /* 0x0007e2000b901d52 */
[----:B------:R-:W-:Y:S01]  /*2160*/  @!P5 LEA.HI.X R19, R8, c[0x0][0x164], R0, 0x1, P1 ;  /* 0x000059000813da11 */ /* 0x000fe200008f0c00 */
[----:B------:R-:W-:Y:S01]  /*2170*/  IMAD R8, R3, c[0x0][0x198], RZ ;  /* 0x0000660003087a24 */ /* 0x000fe200078e02ff */
[----:B------:R-:W-:Y:S01]  /*2180*/  @!P4 LEA.HI.X R17, R6, c[0x0][0x164], R7, 0x1, P0 ;  /* 0x000059000611ca11 */ /* 0x000fe200000f0c07 */
[----:B------:R-:W-:Y:S01]  /*2190*/  IMAD.WIDE.U32 R6, R2, c[0x0][0x198], R32 ;  /* 0x0000660002067a25 */ /* 0x000fe200078e0020 */
[----:B------:R-:W-:Y:S01]  /*21a0*/  @!P3 IADD3 R0, P0, R24, 0x50, RZ ;  /* 0x000000501800b810 */ /* 0x000fe20007f1e0ff */
[----:B------:R3:W-:Y:S02]  /*21b0*/  @!P6 LDGSTS.E.BYPASS.LTC128B.128 [R233+0x5000], [R20.64+0x80] ;  /* 0x0500008014e9efae */ /* 0x0007e4000b901d52 */
[----:B------:R-:W-:-:S02]  /*21c0*/  IMAD R8, R2, c[0x0][0x19c], R8 ;  /* 0x0000670002087a24 */ /* 0x000fc400078e0208 */
[----:B------:R-:W-:Y:S01]  /*21d0*/  @!P3 IMAD.X R9, RZ, RZ, R25, P0 ;  /* 0x000000ffff09b224 */ /* 0x000fe200000e0619 */
[----:B------:R4:W-:Y:S01]  /*21e0*/  @!P5 LDGSTS.E.BYPASS.LTC128B.128 [R233+0x1800], [R18.64] ;  /* 0x0180000012e9dfae */ /* 0x0009e2000b901d52 */
[----:B------:R-:W-:-:S03]  /*21f0*/  IMAD R3, R3, c[0x0][0x1a0], RZ ;  /* 0x0000680003037a24 */ /* 0x000fc600078e02ff */
[----:B------:R4:W-:Y:S04]  /*2200*/  @!P5 LDGSTS.E.BYPASS.LTC128B.128 [R233+0x5800], [R18.64+0x80] ;  /* 0x0580008012e9dfae */ /* 0x0009e8000b901d52 */
[----:B------:R5:W-:Y:S01]  /*2210*/  @!P4 LDGSTS.E.BYPASS.LTC128B.128 [R233+0x2000], [R16.64] ;  /* 0x0200000010e9cfae */ /* 0x000be2000b901d52 */
[----:B--2---:R-:W-:-:S03]  /*2220*/  IADD3 R10, R2, 0x70, RZ ;  /* 0x00000070020a7810 */ /* 0x004fc60007ffe0ff */
[----:B------:R5:W-:Y:S01]  /*2230*/  @!P4 LDGSTS.E.BYPASS.LTC128B.128 [R233+0x6000], [R16.64+0x80] ;  /* 0x0600008010e9cfae */ /* 0x000be2000b901d52 */
[----:B------:R-:W-:-:S03]  /*2240*/  ISETP.GE.AND P1, PT, R10, UR11, PT ;  /* 0x0000000b0a007c0c */ /* 0x000fc6000bf26270 */
[----:B------:R2:W-:Y:S02]  /*2250*/  STL [R1+0x90], R10 ;  /* 0x0000900a01007387 */ /* 0x0005e40000100800 */
[----:B--2---:R-:W-:-:S05]  /*2260*/  @!P2 IADD3 R10, P0, R24, 0x60, RZ ;  /* 0x00000060180aa810 */ /* 0x004fca0007f1e0ff */
[----:B------:R-:W-:-:S03]  /*2270*/  @!P2 IMAD.X R11, RZ, RZ, R25, P0 ;  /* 0x000000ffff0ba224 */ /* 0x000fc600000e0619 */
[----:B------:R-:W-:Y:S01]  /*2280*/  @!P1 IADD3 R12, P0, R24, 0x70, RZ ;  /* 0x00000070180c9810 */ /* 0x000fe20007f1e0ff */
[----:B------:R-:W-:Y:S02]  /*2290*/  @!P3 IMAD R24, R9, c[0x0][0x190], RZ ;  /* 0x000064000918ba24 */ /* 0x000fe400078e02ff */
[----:B------:R-:W-:Y:S02]  /*22a0*/  @!P2 IMAD R11, R11, c[0x0][0x190], RZ ;  /* 0x000064000b0baa24 */ /* 0x000fe400078e02ff */
[----:B------:R-:W-:Y:S01]  /*22b0*/  @!P1 IMAD.X R13, RZ, RZ, R25, P0 ;  /* 0x000000ffff0d9224 */ /* 0x000fe200000e0619 */
[----:B-1----:R-:W-:Y:S01]  /*22c0*/  IADD3 R14, P0, R6, UR22, RZ ;  /* 0x00000016060e7c10 */ /* 0x002fe2000ff1e0ff */
[----:B------:R-:W-:Y:S01]  /*22d0*/  @!P3 IMAD.MOV.U32 R6, RZ, RZ, R4 ;  /* 0x000000ffff06b224 */ /* 0x000fe200078e0004 */
[----:B------:R-:W-:Y:S01]  /*22e0*/  SHF.R.S32.HI R25, RZ, 0x1f, R22 ;  /* 0x0000001fff197819 */ /* 0x000fe20000011416 */
[C---:B------:R-:W-:Y:S01]  /*22f0*/  @!P3 IMAD R24, R0.reuse, c[0x0][0x194], R24 ;  /* 0x000065000018ba24 */ /* 0x040fe200078e0218 */
[----:B------:R-:W-:Y:S01]  /*2300*/  IADD3.X R15, R7, UR7, R8, P0, !PT ;  /* 0x00000007070f7c10 */ /* 0x000fe200087fe408 */
[----:B------:R-:W-:Y:S01]  /*2310*/  @!P3 IMAD.MOV.U32 R7, RZ, RZ, R5 ;  /* 0x000000ffff07b224 */ /* 0x000fe200078e0005 */
[----:B------:R-:W-:Y:S01]  /*2320*/  UIADD3 UR22, UR8, -0x1, URZ ;  /* 0xffffffff08167890 */ /* 0x000fe2000fffe03f */
[----:B------:R-:W-:Y:S01]  /*2330*/  @!P1 IMAD.MOV.U32 R8, RZ, RZ, R4 ;  /* 0x000000ffff089224 */ /* 0x000fe200078e0004 */
[----:B------:R-:W-:Y:S01]  /*2340*/  ULDC.64 UR6, c[0x0][0x198] ;  /* 0x0000660000067ab9 */ /* 0x000fe20000000a00 */
[----:B------:R-:W-:Y:S01]  /*2350*/  @!P3 IMAD.WIDE.U32 R6, R0, c[0x0][0x190], R6 ;  /* 0x000064000006ba25 */ /* 0x000fe200078e0006 */
[----:B------:R-:W-:-:S02]  /*2360*/  UIMAD UR17, UR22, -0x40, UR14 ;  /* 0xffffffc0161178a4 */ /* 0x000fc4000f8e020e */
[----:B------:R-:W-:Y:S01]  /*2370*/  USHF.L.U32 UR25, UR6, 0x6, URZ ;  /* 0x0000000606197899 */ /* 0x000fe2000800063f */
[----:B------:R-:W-:Y:S01]  /*2380*/  @!P1 IMAD R0, R13, c[0x0][0x190], RZ ;  /* 0x000064000d009a24 */ /* 0x000fe200078e02ff */
[----:B------:R-:W-:Y:S01]  /*2390*/  USHF.L.U64.HI UR23, UR6, UR12, UR7 ;  /* 0x0000000c06177299 */ /* 0x000fe20008010207 */
[----:B------:R-:W-:Y:S01]  /*23a0*/  @!P1 IMAD.MOV.U32 R9, RZ, RZ, R5 ;  /* 0x000000ffff099224 */ /* 0x000fe200078e0005 */
[----:B------:R-:W-:Y:S01]  /*23b0*/  USHF.R.S32.HI UR20, URZ, 0x1f, UR22 ;  /* 0x0000001f3f147899 */ /* 0x000fe20008011416 */
[----:B------:R-:W-:Y:S01]  /*23c0*/  @!P1 IMAD R23, R12, c[0x0][0x194], R0 ;  /* 0x000065000c179a24 */ /* 0x000fe200078e0200 */
[----:B------:R-:W-:Y:S01]  /*23d0*/  UIMAD UR4, UR23, UR22, URZ ;  /* 0x00000016170472a4 */ /* 0x000fe2000f8e023f */
[----:B------:R-:W-:Y:S01]  /*23e0*/  IMAD R0, R25, c[0x0][0x1b0], RZ ;  /* 0x00006c0019007a24 */ /* 0x000fe200078e02ff */
[----:B------:R-:W-:Y:S01]  /*23f0*/  ISETP.GE.AND P4, PT, R2, UR17, PT ;  /* 0x0000001102007c0c */ /* 0x000fe2000bf86270 */
[C---:B------:R-:W-:Y:S01]  /*2400*/  @!P2 IMAD R11, R10.reuse, c[0x0][0x194], R11 ;  /* 0x000065000a0baa24 */ /* 0x040fe200078e020b */
[----:B------:R-:W-:Y:S01]  /*2410*/  UIMAD UR4, UR20, UR25, UR4 ;  /* 0x00000019140472a4 */ /* 0x000fe2000f8e0204 */
[----:B------:R-:W-:Y:S01]  /*2420*/  @!P2 IMAD.WIDE.U32 R4, R10, c[0x0][0x190], R4 ;  /* 0x000064000a04aa25 */ /* 0x000fe200078e0004 */
[----:B------:R-:W-:Y:S01]  /*2430*/  @!P3 LEA R10, P0, R6, c[0x0][0x160], 0x1 ;  /* 0x00005800060aba11 */ /* 0x000fe200078008ff */
[----:B------:R-:W-:Y:S01]  /*2440*/  UIMAD.WIDE.U32 UR26, UR6, 0x20, URZ ;  /* 0x00000020061a78a5 */ /* 0x000fe2000f8e003f */
[----:B------:R-:W-:Y:S01]  /*2450*/  ISETP.GE.AND P5, PT, R26, UR17, PT ;  /* 0x000000111a007c0c */ /* 0x000fe2000bfa6270 */
[----:B------:R-:W-:-:S02]  /*2460*/  @!P3 IMAD.IADD R7, R7, 0x1, R24 ;  /* 0x000000010707b824 */ /* 0x000fc400078e0218 */
[----:B---3--:R-:W-:Y:S02]  /*2470*/  IMAD R20, R22, c[0x0][0x1b4], R0 ;  /* 0x00006d0016147a24 */ /* 0x008fe400078e0200 */
[----:B------:R-:W-:Y:S01]  /*2480*/  @!P2 IMAD.IADD R0, R5, 0x1, R11 ;  /* 0x000000010500a824 */ /* 0x000fe200078e020b */
[----:B------:R-:W-:Y:S01]  /*2490*/  @!P3 LEA.HI.X R11, R6, c[0x0][0x164], R7, 0x1, P0 ;  /* 0x00005900060bba11 */ /* 0x000fe200000f0c07 */
[----:B------:R-:W-:Y:S01]  /*24a0*/  @!P1 IMAD.WIDE.U32 R12, R12, c[0x0][0x190], R8 ;  /* 0x000064000c0c9a25 */ /* 0x000fe200078e0008 */
[----:B------:R-:W-:Y:S02]  /*24b0*/  ISETP.GE.AND P0, PT, R26, UR17, PT ;  /* 0x000000111a007c0c */ /* 0x000fe4000bf06270 */
[----:B------:R-:W-:Y:S01]  /*24c0*/  @!P2 LEA R8, P6, R4, c[0x0][0x160], 0x1 ;  /* 0x000058000408aa11 */ /* 0x000fe200078c08ff */
[----:B------:R-:W-:Y:S01]  /*24d0*/  IMAD.WIDE.U32 R34, R22, c[0x0][0x1b0], R14 ;  /* 0x00006c0016227a25 */ /* 0x000fe200078e000e */
[----:B------:R1:W-:Y:S02]  /*24e0*/  @!P3 LDGSTS.E.BYPASS.LTC128B.128 [R233+0x2800], [R10.64] ;  /* 0x028000000ae9bfae */ /* 0x0003e4000b901d52 */
[----:B------:R-:W-:Y:S01]  /*24f0*/  @!P2 LEA.HI.X R9, R4, c[0x0][0x164], R0, 0x1, P6 ;  /* 0x000059000409aa11 */ /* 0x000fe200030f0c00 */
[----:B------:R-:W-:Y:S01]  /*2500*/  IMAD.IADD R165, R35, 0x1, R20 ;  /* 0x0000000123a57824 */ /* 0x000fe200078e0214 */
[----:B------:R-:W-:Y:S01]  /*2510*/  @!P1 LEA R6, P6, R12, c[0x0][0x160], 0x1 ;  /* 0x000058000c069a11 */ /* 0x000fe200078c08ff */
[----:B------:R-:W-:Y:S01]  /*2520*/  IMAD.U32 R163, RZ, RZ, UR25 ;  /* 0x00000019ffa37e24 */ /* 0x000fe2000f8e00ff */
[----:B------:R1:W-:Y:S01]  /*2530*/  @!P3 LDGSTS.E.BYPASS.LTC128B.128 [R233+0x6800], [R10.64+0x80] ;  /* 0x068000800ae9bfae */ /* 0x0003e2000b901d52 */
[----:B------:R-:W-:Y:S01]  /*2540*/  IMAD.MOV.U32 R164, RZ, RZ, R34 ;  /* 0x000000ffffa47224 */ /* 0x000fe200078e0022 */
[----:B------:R-:W-:Y:S01]  /*2550*/  ISETP.GE.AND P3, PT, R27, UR17, PT ;  /* 0x000000111b007c0c */ /* 0x000fe2000bf66270 */
[----:B------:R-:W-:Y:S01]  /*2560*/  @!P1 IMAD.IADD R0, R13, 0x1, R23 ;  /* 0x000000010d009824 */ /* 0x000fe200078e0217 */
[----:B------:R2:W-:Y:S01]  /*2570*/  @!P2 LDGSTS.E.BYPASS.LTC128B.128 [R233+0x3000], [R8.64] ;  /* 0x0300000008e9afae */ /* 0x0005e2000b901d52 */
[----:B------:R-:W-:-:S03]  /*2580*/  IMAD.WIDE.U32 R4, R163, UR22, R164 ;  /* 0x00000016a3047c25 */ /* 0x000fc6000f8e00a4 */
[----:B------:R-:W-:Y:S01]  /*2590*/  @!P1 LEA.HI.X R7, R12, c[0x0][0x164], R0, 0x1, P6 ;  /* 0x000059000c079a11 */ /* 0x000fe200030f0c00 */
[----:B------:R-:W-:Y:S01]  /*25a0*/  IMAD.U32 R14, RZ, RZ, UR6 ;  /* 0x00000006ff0e7e24 */ /* 0x000fe2000f8e00ff */
[----:B------:R-:W-:Y:S01]  /*25b0*/  IADD3 R5, R5, UR4, RZ ;  /* 0x0000000405057c10 */ /* 0x000fe2000fffe0ff */
[----:B------:R-:W-:Y:S01]  /*25c0*/  IMAD.U32 R12, RZ, RZ, UR6 ;  /* 0x00000006ff0c7e24 */ /* 0x000fe2000f8e00ff */
[----:B------:R-:W-:Y:S01]  /*25d0*/  USHF.L.U32 UR4, UR7, 0x5, URZ ;  /* 0x0000000507047899 */ /* 0x000fe2000800063f */
[----:B------:R-:W-:Y:S01]  /*25e0*/  IMAD.U32 R13, RZ, RZ, UR7 ;  /* 0x00000007ff0d7e24 */ /* 0x000fe2000f8e00ff */
[----:B------:R-:W-:Y:S01]  /*25f0*/  @!P0 LEA R0, P6, R14, R4, 0x4 ;  /* 0x000000040e008211 */ /* 0x000fe200078c20ff */
[----:B------:R2:W-:Y:S01]  /*2600*/  @!P2 LDGSTS.E.BYPASS.LTC128B.128 [R233+0x7000], [R8.64+0x80] ;  /* 0x0700008008e9afae */ /* 0x0005e2000b901d52 */
[----:B------:R-:W-:Y:S01]  /*2610*/  ISETP.GE.AND P2, PT, R30, UR17, PT ;  /* 0x000000111e007c0c */ /* 0x000fe2000bf46270 */
[----:B------:R-:W-:Y:S01]  /*2620*/  IMAD R15, R2, c[0x0][0x1a4], R3 ;  /* 0x00006900020f7a24 */ /* 0x000fe200078e0203 */
[----:B------:R-:W-:Y:S01]  /*2630*/  @!P0 LEA.HI.X R13, R12, R5, R13, 0x4, P6 ;  /* 0x000000050c0d8211 */ /* 0x000fe200030f240d */
[----:B------:R3:W-:Y:S01]  /*2640*/  @!P1 LDGSTS.E.BYPASS.LTC128B.128 [R233+0x3800], [R6.64] ;  /* 0x0380000006e99fae */ /* 0x0007e2000b901d52 */
[----:B------:R-:W-:-:S03]  /*2650*/  @!P0 LEA R12, P6, R0, c[0x0][0x168], 0x1 ;  /* 0x00005a00000c8a11 */ /* 0x000fc600078c08ff */
[----:B------:R3:W-:Y:S01]  /*2660*/  @!P1 LDGSTS.E.BYPASS.LTC128B.128 [R233+0x7800], [R6.64+0x80] ;  /* 0x0780008006e99fae */ /* 0x0007e2000b901d52 */
[----:B------:R-:W-:Y:S02]  /*2670*/  @!P0 LEA.HI.X R13, R0, c[0x0][0x16c], R13, 0x1, P6 ;  /* 0x00005b00000d8a11 */ /* 0x000fe400030f0c0d */
[----:B------:R-:W-:Y:S01]  /*2680*/  @!P3 IADD3 R0, P1, R4, UR26, RZ ;  /* 0x0000001a0400bc10 */ /* 0x000fe2000ff3e0ff */
[----:B------:R-:W-:Y:S01]  /*2690*/  STL.64 [R1+0x60], R34 ;  /* 0x0000602201007387 */ /* 0x000fe20000100a00 */
[----:B-1----:R-:W-:Y:S01]  /*26a0*/  LEA.HI R11, R29, R140, RZ, 0x4 ;  /* 0x0000008c1d0b7211 */ /* 0x002fe200078f20ff */
[----:B------:R-:W-:Y:S02]  /*26b0*/  VOTEU.ALL UP0, P2 ;  /* 0x00000000003f7886 */ /* 0x000fe40001000000 */
[----:B------:R-:W-:Y:S01]  /*26c0*/  STL.64 [R1+0x58], R164 ;  /* 0x000058a401007387 */ /* 0x000fe20000100a00 */
[----:B------:R-:W-:-:S04]  /*26d0*/  SHF.R.S32.HI R14, RZ, 0x4, R11 ;  /* 0x00000004ff0e7819 */ /* 0x000fc8000001140b */
[----:B------:R-:W-:-:S04]  /*26e0*/  LEA.HI R10, R11, R14, RZ, 0x1 ;  /* 0x0000000e0b0a7211 */ /* 0x000fc800078f08ff */
[----:B------:R-:W-:-:S05]  /*26f0*/  LOP3.LUT R10, R10, 0xfffffffe, RZ, 0xc0, !PT ;  /* 0xfffffffe0a0a7812 */ /* 0x000fca00078ec0ff */
[----:B-----5:R-:W-:Y:S02]  /*2700*/  IMAD.IADD R16, R14, 0x1, -R10 ;  /* 0x000000010e107824 */ /* 0x020fe400078e0a0a */
[----:B------:R-:W-:Y:S02]  /*2710*/  IMAD.SHL.U32 R10, R28, 0x40, RZ ;  /* 0x000000401c0a7824 */ /* 0x000fe400078e00ff */
[----:B------:R-:W-:Y:S01]  /*2720*/  IMAD.U32 R14, RZ, RZ, UR6 ;  /* 0x00000006ff0e7e24 */ /* 0x000fe2000f8e00ff */
[----:B---3--:R-:W-:Y:S01]  /*2730*/  @!P4 LEA R6, P6, R4, c[0x0][0x168], 0x1 ;  /* 0x00005a000406ca11 */ /* 0x008fe200078c08ff */
[----:B------:R-:W-:Y:S01]  /*2740*/  IMAD.U32 R7, RZ, RZ, UR4 ;  /* 0x00000004ff077e24 */ /* 0x000fe2000f8e00ff */
[----:B------:R-:W-:Y:S01]  /*2750*/  LOP3.LUT R10, R10, 0x1c0, RZ, 0xc0, !PT ;  /* 0x000001c00a0a7812 */ /* 0x000fe200078ec0ff */
[----:B------:R-:W-:Y:S02]  /*2760*/  @!UP0 UIMAD UR4, UR7, 0x30, URZ ;  /* 0x00000030070488a4 */ /* 0x000fe4000f8e023f */
[----:B------:R-:W-:Y:S01]  /*2770*/  UISETP.GT.AND UP0, UPT, UR22, UR9, UPT ;  /* 0x000000091600728c */ /* 0x000fe2000bf04270 */
[----:B--2---:R-:W-:-:S02]  /*2780*/  @!P3 IADD3.X R9, R5, UR27, R7, P1, !PT ;  /* 0x0000001b0509bc10 */ /* 0x004fc40008ffe407 */
[----:B------:R-:W-:Y:S02]  /*2790*/  @!P4 LEA.HI.X R7, R4, c[0x0][0x16c], R5, 0x1, P6 ;  /* 0x00005b000407ca11 */ /* 0x000fe400030f0c05 */
[C---:B------:R-:W-:Y:S02]  /*27a0*/  @!P3 LEA R8, P6, R0.reuse, c[0x0][0x168], 0x1 ;  /* 0x00005a000008ba11 */ /* 0x040fe400078c08ff */
[----:B------:R-:W-:Y:S01]  /*27b0*/  ISETP.GE.AND P1, PT, R27, UR17, PT ;  /* 0x000000111b007c0c */ /* 0x000fe2000bf26270 */
[----:B------:R1:W-:Y:S01]  /*27c0*/  @!P4 LDGSTS.E.BYPASS.LTC128B.128 [R233+0x8000], [R6.64] ;  /* 0x0800000006e9cfae */ /* 0x0003e2000b901d52 */
[----:B------:R-:W-:Y:S02]  /*27d0*/  @!P3 LEA.HI.X R9, R0, c[0x0][0x16c], R9, 0x1, P6 ;  /* 0x00005b000009ba11 */ /* 0x000fe400030f0c09 */
[----:B------:R-:W-:Y:S01]  /*27e0*/  LOP3.LUT R0, R11, 0xfffffff0, RZ, 0xc0, !PT ;  /* 0xfffffff00b007812 */ /* 0x000fe200078ec0ff */
[----:B------:R1:W-:Y:S01]  /*27f0*/  @!P4 LDGSTS.E.BYPASS.LTC128B.128 [R233+0xa000], [R6.64+0x80] ;  /* 0x0a00008006e9cfae */ /* 0x0003e2000b901d52 */
[C---:B------:R-:W-:Y:S01]  /*2800*/  IMAD.SHL.U32 R11, R2.reuse, 0x8, RZ ;  /* 0x00000008020b7824 */ /* 0x040fe200078e00ff */
[----:B------:R-:W-:-:S02]  /*2810*/  ISETP.GE.AND P4, PT, R2, UR17, PT ;  /* 0x0000001102007c0c */ /* 0x000fc4000bf86270 */
[----:B------:R-:W-:Y:S01]  /*2820*/  IMAD.IADD R0, R140, 0x1, -R0 ;  /* 0x000000018c007824 */ /* 0x000fe200078e0a00 */
[----:B------:R2:W-:Y:S01]  /*2830*/  @!P0 LDGSTS.E.BYPASS.LTC128B.128 [R233+0x8800], [R12.64] ;  /* 0x088000000ce98fae */ /* 0x0005e2000b901d52 */
[----:B------:R-:W-:Y:S02]  /*2840*/  LOP3.LUT R11, R10, 0x8, R11, 0xf8, !PT ;  /* 0x000000080a0b7812 */ /* 0x000fe400078ef80b */
[----:B------:R-:W-:Y:S01]  /*2850*/  SHF.R.U32.HI R10, RZ, 0x3, R10 ;  /* 0x00000003ff0a7819 */ /* 0x000fe2000001160a */
[----:B------:R2:W-:Y:S01]  /*2860*/  @!P0 LDGSTS.E.BYPASS.LTC128B.128 [R233+0xa800], [R12.64+0x80] ;  /* 0x0a8000800ce98fae */ /* 0x0005e2000b901d52 */
[----:B------:R-:W-:Y:S02]  /*2870*/  SHF.R.S32.HI R17, RZ, 0x1f, R0 ;  /* 0x0000001fff117819 */ /* 0x000fe40000011400 */
[----:B------:R-:W-:Y:S01]  /*2880*/  LOP3.LUT R11, R11, R10, RZ, 0x3c, !PT ;  /* 0x0000000a0b0b7212 */ /* 0x000fe200078e3cff */
[----:B------:R3:W-:Y:S01]  /*2890*/  @!P3 LDGSTS.E.BYPASS.LTC128B.128 [R233+0x9000], [R8.64] ;  /* 0x0900000008e9bfae */ /* 0x0007e2000b901d52 */
[----:B------:R-:W-:-:S02]  /*28a0*/  LEA.HI R17, R17, R0, RZ, 0x3 ;  /* 0x0000000011117211 */ /* 0x000fc400078f18ff */
[----:B------:R-:W-:Y:S01]  /*28b0*/  ISETP.GE.AND P0, PT, R30, UR17, PT ;  /* 0x000000111e007c0c */ /* 0x000fe2000bf06270 */
[----:B------:R3:W-:Y:S01]  /*28c0*/  @!P3 LDGSTS.E.BYPASS.LTC128B.128 [R233+0xb000], [R8.64+0x80] ;  /* 0x0b00008008e9bfae */ /* 0x0007e2000b901d52 */
[----:B------:R-:W-:Y:S02]  /*28d0*/  ULDC UR17, c[0x0][0x2e4] ;  /* 0x0000b90000117ab9 */ /* 0x000fe40000000800 */
[----:B------:R-:W-:Y:S01]  /*28e0*/  UIADD3 UR17, UR14, -UR17, -UR16 ;  /* 0x800000110e117290 */ /* 0x000fe2000fffe810 */
[----:B-1----:R-:W-:-:S04]  /*28f0*/  IMAD.WIDE.U32 R6, R2, c[0x0][0x1a0], R32 ;  /* 0x0000680002067a25 */ /* 0x002fc800078e0020 */
[----:B------:R-:W-:Y:S01]  /*2900*/  @!P2 IMAD.WIDE.U32 R2, R14, 0x30, R4 ;  /* 0x000000300e02a825 */ /* 0x000fe200078e0004 */
[----:B------:R-:W-:Y:S02]  /*2910*/  LOP3.LUT R5, R17, 0xfffffff8, RZ, 0xc0, !PT ;  /* 0xfffffff811057812 */ /* 0x000fe400078ec0ff */
[----:B------:R-:W-:Y:S01]  /*2920*/  IADD3 R4, P6, R6, UR24, RZ ;  /* 0x0000001806047c10 */ /* 0x000fe2000ffde0ff */
[----:B------:R-:W-:Y:S02]  /*2930*/  IMAD R6, R25, c[0x0][0x1b8], RZ ;  /* 0x00006e0019067a24 */ /* 0x000fe400078e02ff */
[----:B----4-:R-:W-:Y:S01]  /*2940*/  IMAD.IADD R18, R0, 0x1, -R5 ;  /* 0x0000000100127824 */ /* 0x010fe200078e0a05 */
[----:B------:R-:W-:Y:S01]  /*2950*/  IADD3.X R5, R7, UR21, R15, P6, !PT ;  /* 0x0000001507057c10 */ /* 0x000fe2000b7fe40f */
[----:B------:R-:W-:Y:S01]  /*2960*/  IMAD R10, R22, c[0x0][0x1bc], R6 ;  /* 0x00006f00160a7a24 */ /* 0x000fe200078e0206 */
[----:B------:R-:W-:Y:S01]  /*2970*/  @!P2 IADD3 R0, R3, UR4, RZ ;  /* 0x000000040300ac10 */ /* 0x000fe2000fffe0ff */
[----:B------:R-:W-:Y:S01]  /*2980*/  ULDC.64 UR4, c[0x0][0x1a0] ;  /* 0x0000680000047ab9 */ /* 0x000fe20000000a00 */
[----:B------:R-:W-:Y:S01]  /*2990*/  @!P2 LEA R6, P6, R2, c[0x0][0x168], 0x1 ;  /* 0x00005a000206aa11 */ /* 0x000fe200078c08ff */
[----:B------:R-:W-:Y:S01]  /*29a0*/  USHF.L.U64.HI UR12, UR4, UR12, UR5 ;  /* 0x0000000c040c7299 */ /* 0x000fe20008010205 */
[----:B------:R-:W-:Y:S01]  /*29b0*/  IMAD.WIDE.U32 R26, R22, c[0x0][0x1b8], R4 ;  /* 0x00006e00161a7a25 */ /* 0x000fe200078e0004 */
[----:B------:R-:W-:Y:S01]  /*29c0*/  USHF.L.U32 UR15, UR4, 0x6, URZ ;  /* 0x00000006040f7899 */ /* 0x000fe2000800063f */
[----:B------:R-:W-:Y:S01]  /*29d0*/  @!P2 LEA.HI.X R7, R2, c[0x0][0x16c], R0, 0x1, P6 ;  /* 0x00005b000207aa11 */ /* 0x000fe200030f0c00 */
[----:B------:R-:W-:Y:S01]  /*29e0*/  UIMAD UR5, UR12, UR22, URZ ;  /* 0x000000160c0572a4 */ /* 0x000fe2000f8e023f */
[----:B------:R-:W-:Y:S01]  /*29f0*/  IMAD.U32 R2, RZ, RZ, UR22 ;  /* 0x00000016ff027e24 */ /* 0x000fe2000f8e00ff */
[----:B------:R-:W-:Y:S01]  /*2a00*/  STL.64 [R1+0x80], R26 ;  /* 0x0000801a01007387 */ /* 0x000fe20000100a00 */
[----:B------:R-:W-:Y:S01]  /*2a10*/  IMAD.IADD R21, R27, 0x1, R10 ;  /* 0x000000011b157824 */ /* 0x000fe200078e020a */
[----:B------:R-:W-:Y:S01]  /*2a20*/  UIMAD UR5, UR20, UR15, UR5 ;  /* 0x0000000f140572a4 */ /* 0x000fe2000f8e0205 */
[----:B------:R-:W-:Y:S01]  /*2a30*/  IMAD.MOV.U32 R20, RZ, RZ, R26 ;  /* 0x000000ffff147224 */ /* 0x000fe200078e001a */
[----:B------:R1:W-:Y:S01]  /*2a40*/  @!P2 LDGSTS.E.BYPASS.LTC128B.128 [R233+0x9800], [R6.64] ;  /* 0x0980000006e9afae */ /* 0x0003e2000b901d52 */
[----:B------:R-:W-:Y:S01]  /*2a50*/  UIMAD.WIDE.U32 UR20, UR4, 0x20, URZ ;  /* 0x00000020041478a5 */ /* 0x000fe2000f8e003f */
[----:B------:R-:W-:-:S02]  /*2a60*/  IMAD.U32 R4, RZ, RZ, UR4 ;  /* 0x00000004ff047e24 */ /* 0x000fc4000f8e00ff */
[----:B------:R1:W-:Y:S01]  /*2a70*/  @!P2 LDGSTS.E.BYPASS.LTC128B.128 [R233+0xb800], [R6.64+0x80] ;  /* 0x0b80008006e9afae */ /* 0x0003e2000b901d52 */
[----:B------:R-:W-:-:S03]  /*2a80*/  IMAD.WIDE.U32 R2, R2, UR15, R20 ;  /* 0x0000000f02027c25 */ /* 0x000fc6000f8e0014 */
[----:B------:R-:W0:Y:S01]  /*2a90*/  LDGDEPBAR ;  /* 0x00000000000079af */ /* 0x000e220000000000 */
[----:B--2---:R-:W-:Y:S01]  /*2aa0*/  IMAD.MOV.U32 R12, RZ, RZ, c[0x0][0x1a4] ;  /* 0x00006900ff0c7624 */ /* 0x004fe200078e00ff */
[----:B------:R-:W-:Y:S01]  /*2ab0*/  IADD3 R3, R3, UR5, RZ ;  /* 0x0000000503037c10 */ /* 0x000fe2000fffe0ff */
[----:B------:R-:W-:Y:S01]  /*2ac0*/  IMAD.SHL.U32 R10, R16, 0x8, RZ ;  /* 0x00000008100a7824 */ /* 0x000fe200078e00ff */
[----:B---3--:R-:W-:Y:S01]  /*2ad0*/  @!P4 LEA R8, P6, R2, c[0x0][0x170], 0x1 ;  /* 0x00005c000208ca11 */ /* 0x008fe200078c08ff */
[----:B------:R-:W-:Y:S01]  /*2ae0*/  IMAD.SHL.U32 R14, R12, 0x20, RZ ;  /* 0x000000200c0e7824 */ /* 0x000fe200078e00ff */
[----:B------:R-:W-:Y:S01]  /*2af0*/  @!P1 IADD3 R13, P2, R2, UR20, RZ ;  /* 0x00000014020d9c10 */ /* 0x000fe2000ff5e0ff */
[----:B------:R-:W-:Y:S01]  /*2b00*/  @!P0 IMAD.WIDE.U32 R4, R4, 0x30, R2 ;  /* 0x0000003004048825 */ /* 0x000fe200078e0002 */
[----:B------:R-:W-:Y:S01]  /*2b10*/  @!P4 LEA.HI.X R9, R2, c[0x0][0x174], R3, 0x1, P6 ;  /* 0x00005d000209ca11 */ /* 0x000fe200030f0c03 */
[----:B------:R-:W-:Y:S01]  /*2b20*/  STL.64 [R1+0x78], R20 ;  /* 0x0000781401007387 */ /* 0x000fe20000100a00 */
[----:B------:R-:W-:Y:S01]  /*2b30*/  UIADD3 UR20, UR14, 0x1, -UR16 ;  /* 0x000000010e147890 */ /* 0x000fe2000fffe810 */
[----:B------:R-:W-:Y:S01]  /*2b40*/  IMAD R0, R16, 0x200, R11 ;  /* 0x0000020010007824 */ /* 0x000fe200078e020b */
[----:B------:R-:W-:-:S02]  /*2b50*/  ULDC UR5, c[0x0][0x2e8] ;  /* 0x0000ba0000057ab9 */ /* 0x000fc40000000800 */
[----:B------:R-:W-:Y:S01]  /*2b60*/  UIADD3 UR5, UR20, UR5, URZ ;  /* 0x0000000514057290 */ /* 0x000fe2000fffe03f */
[----:B------:R-:W-:-:S05]  /*2b70*/  IMAD.SHL.U32 R212, R0, 0x2, RZ ;  /* 0x0000000200d47824 */ /* 0x000fca00078e00ff */
[C---:B------:R-:W-:Y:S02]  /*2b80*/  IADD3 R0, R212.reuse, 0x8000, RZ ;  /* 0x00008000d4007810 */ /* 0x040fe40007ffe0ff */
[----:B------:R-:W-:Y:S01]  /*2b90*/  IADD3 R223, R212, 0x8020, RZ ;  /* 0x00008020d4df7810 */ /* 0x000fe20007ffe0ff */
[----:B-1----:R-:W-:Y:S01]  /*2ba0*/  IMAD.U32 R7, RZ, RZ, UR4 ;  /* 0x00000004ff077e24 */ /* 0x002fe2000f8e00ff */
[----:B------:R-:W-:-:S04]  /*2bb0*/  DEPBAR.LE SB0, 0x0 ;  /* 0x000080000000791a */ /* 0x000fc80000000000 */
[----:B------:R-:W-:Y:S01]  /*2bc0*/  BAR.SYNC.DEFER_BLOCKING 0x0 ;  /* 0x0000000000007b1d */ /* 0x000fe20000010000 */
[----:B------:R-:W-:Y:S01]  /*2bd0*/  @!P5 LEA R7, P3, R7, R2, 0x4 ;  /* 0x000000020707d211 */ /* 0x000fe200078620ff */
[----:B------:R-:W-:Y:S02]  /*2be0*/  IMAD.SHL.U32 R2, R18, 0x40, RZ ;  /* 0x0000004012027824 */ /* 0x000fe400078e00ff */
[----:B------:R-:W-:-:S03]  /*2bf0*/  IMAD.U32 R6, RZ, RZ, UR4 ;  /* 0x00000004ff067e24 */ /* 0x000fc6000f8e00ff */
[----:B------:R-:W-:Y:S02]  /*2c00*/  LOP3.LUT R2, R2, 0x1c0, RZ, 0xc0, !PT ;  /* 0x000001c002027812 */ /* 0x000fe400078ec0ff */
[----:B------:R-:W-:Y:S01]  /*2c10*/  @!P5 LEA.HI.X R6, R6, R3, R12, 0x4, P3 ;  /* 0x000000030606d211 */ /* 0x000fe200018f240c */
[----:B------:R-:W-:Y:S01]  /*2c20*/  @!P0 IMAD R12, R12, 0x30, RZ ;  /* 0x000000300c0c8824 */ /* 0x000fe200078e02ff */
[----:B------:R-:W-:Y:S02]  /*2c30*/  LOP3.LUT R11, R2, 0x8, R10, 0xf8, !PT ;  /* 0x00000008020b7812 */ /* 0x000fe400078ef80a */
[----:B------:R-:W-:Y:S01]  /*2c40*/  SHF.R.U32.HI R10, RZ, 0x3, R2 ;  /* 0x00000003ff0a7819 */ /* 0x000fe20000011602 */
[----:B------:R-:W-:Y:S01]  /*2c50*/  @!P0 IMAD.IADD R5, R5, 0x1, R12 ;  /* 0x0000000105058824 */ /* 0x000fe200078e020c */
[----:B------:R-:W-:Y:S01]  /*2c60*/  @!P5 LEA R2, P3, R7, c[0x0][0x170], 0x1 ;  /* 0x00005c000702da11 */ /* 0x000fe200078608ff */
[----:B------:R-:W-:Y:S01]  /*2c70*/  IMAD.SHL.U32 R12, R17, 0x40, RZ ;  /* 0x00000040110c7824 */ /* 0x000fe200078e00ff */
[----:B------:R-:W-:-:S02]  /*2c80*/  LOP3.LUT R137, R11, R10, RZ, 0x3c, !PT ;  /* 0x0000000a0b897212 */ /* 0x000fc400078e3cff */
[----:B------:R-:W-:Y:S02]  /*2c90*/  @!P1 IADD3.X R11, R3, UR21, R14, P2, !PT ;  /* 0x00000015030b9c10 */ /* 0x000fe400097fe40e */
[----:B------:R-:W-:Y:S02]  /*2ca0*/  @!P5 LEA.HI.X R3, R7, c[0x0][0x174], R6, 0x1, P3 ;  /* 0x00005d000703da11 */ /* 0x000fe400018f0c06 */
[C---:B------:R-:W-:Y:S01]  /*2cb0*/  @!P1 LEA R6, P3, R13.reuse, c[0x0][0x170], 0x1 ;  /* 0x00005c000d069a11 */ /* 0x040fe200078608ff */
[----:B------:R-:W-:Y:S01]  /*2cc0*/  @P4 STS.128 [R233+0xc000], RZ ;  /* 0x00c000ffe9004388 */ /* 0x000fe20000000c00 */
[----:B------:R-:W-:Y:S02]  /*2cd0*/  @!P0 LEA R10, P2, R4, c[0x0][0x170], 0x1 ;  /* 0x00005c00040a8a11 */ /* 0x000fe400078408ff */
[----:B------:R-:W-:Y:S01]  /*2ce0*/  LOP3.LUT R136, R12, 0xfffffe00, RZ, 0xc0, !PT ;  /* 0xfffffe000c887812 */ /* 0x000fe200078ec0ff */
[----:B------:R-:W-:Y:S01]  /*2cf0*/  @P4 STS.128 [R233+0xe000], RZ ;  /* 0x00e000ffe9004388 */ /* 0x000fe20000000c00 */
[----:B------:R-:W-:-:S02]  /*2d00*/  @!P1 LEA.HI.X R7, R13, c[0x0][0x174], R11, 0x1, P3 ;  /* 0x00005d000d079a11 */ /* 0x000fc400018f0c0b */
[----:B------:R-:W-:Y:S01]  /*2d10*/  @!P0 LEA.HI.X R11, R4, c[0x0][0x174], R5, 0x1, P2 ;  /* 0x00005d00040b8a11 */ /* 0x000fe200010f0c05 */
[----:B------:R-:W-:Y:S01]  /*2d20*/  @!PT LDS RZ, [RZ] ;  /* 0x00000000fffff984 */ /* 0x000fe20000000800 */
[----:B------:R-:W-:Y:S01]  /*2d30*/  @!PT LDS RZ, [RZ] ;  /* 0x00000000fffff984 */ /* 0x000fe20000000800 */
[----:B------:R-:W-:Y:S01]  /*2d40*/  @!PT LDS RZ, [RZ] ;  /* 0x00000000fffff984 */ /* 0x000fe20000000800 */
[----:B------:R1:W-:Y:S01]  /*2d50*/  @!P4 LDGSTS.E.BYPASS.LTC128B.128 [R233+0xc000], [R8.64] ;  /* 0x0c00000008e9cfae */ /* 0x0003e2000b901d52 */
[----:B------:R-:W-:-:S03]  /*2d60*/  IMAD R4, R138, 0x400, R136 ;  /* 0x000004008a047824 */ /* 0x000fc600078e0288 */
        /* <DEDUP_REMOVED lines=16> */
[----:B------:R-:W-:Y:S04]  /*2e70*/  @P0 STS.128 [R233+0xd800], RZ ;  /* 0x00d800ffe9000388 */ /* 0x000fe80000000c00 */
[----:B------:R-:W-:Y:S01]  /*2e80*/  @P0 STS.128 [R233+0xf800], RZ ;  /* 0x00f800ffe9000388 */ /* 0x000fe20000000c00 */
[----:B--2---:R-:W-:-:S03]  /*2e90*/  IMAD.IADD R2, R137, 0x1, R4 ;  /* 0x0000000189027824 */ /* 0x004fc600078e0204 */
[----:B------:R-:W-:Y:S01]  /*2ea0*/  @!PT LDS RZ, [RZ] ;  /* 0x00000000fffff984 */ /* 0x000fe20000000800 */
[----:B------:R-:W-:Y:S01]  /*2eb0*/  @!PT LDS RZ, [RZ] ;  /* 0x00000000fffff984 */ /* 0x000fe20000000800 */
[----:B------:R-:W-:Y:S01]  /*2ec0*/  @!PT LDS RZ, [RZ] ;  /* 0x00000000fffff984 */ /* 0x000fe20000000800 */
[----:B------:R1:W-:Y:S01]  /*2ed0*/  @!P0 LDGSTS.E.BYPASS.LTC128B.128 [R233+0xd800], [R10.64] ;  /* 0x0d8000000ae98fae */ /* 0x0003e2000b901d52 */
[----:B------:R-:W-:Y:S02]  /*2ee0*/  IMAD.MOV.U32 R3, RZ, RZ, 0x10 ;  /* 0x00000010ff037424 */ /* 0x000fe400078e00ff */
[----:B------:R-:W-:Y:S01]  /*2ef0*/  IMAD.SHL.U32 R219, R2, 0x2, RZ ;  /* 0x0000000202db7824 */ /* 0x000fe200078e00ff */
[----:B------:R1:W-:Y:S01]  /*2f00*/  @!P0 LDGSTS.E.BYPASS.LTC128B.128 [R233+0xf800], [R10.64+0x80] ;  /* 0x0f8000800ae98fae */ /* 0x0003e2000b901d52 */
[----:B------:R-:W-:Y:S01]  /*2f10*/  IMAD.MOV.U32 R2, RZ, RZ, 0x20 ;  /* 0x00000020ff027424 */ /* 0x000fe200078e00ff */
[----:B------:R-:W-:Y:S02]  /*2f20*/  SEL R3, R3, 0xfffffff0, !P1 ;  /* 0xfffffff003037807 */ /* 0x000fe40004800000 */
[----:B------:R-:W-:Y:S02]  /*2f30*/  LDSM.16.M88.4 R32, [R212+0x8800] ;  /* 0x00880000d420783b */ /* 0x000fe40000000200 */
[----:B------:R-:W-:Y:S01]  /*2f40*/  SEL R2, R2, 0xffffffe0, !P2 ;  /* 0xffffffe002027807 */ /* 0x000fe20005000000 */
[----:B------:R-:W-:Y:S01]  /*2f50*/  IMAD R220, R3, 0x2, R219 ;  /* 0x0000000203dc7824 */ /* 0x000fe200078e02db */
[----:B------:R-:W-:Y:S01]  /*2f60*/  LDSM.16.M88.4 R40, [R212+0x9000] ;  /* 0x00900000d428783b */ /* 0x000fe20000000200 */
[----:B------:R-:W-:-:S02]  /*2f70*/  R2P PR, R28, 0x6 ;  /* 0x000000061c007804 */ /* 0x000fc40000000000 */
[C---:B------:R-:W-:Y:S01]  /*2f80*/  IMAD R222, R2.reuse, 0x2, R219 ;  /* 0x0000000202de7824 */ /* 0x040fe200078e02db */
[----:B---3--:R-:W2:Y:S01]  /*2f90*/  LDSM.16.M88.4 R4, [R219+0x2000] ;  /* 0x00200000db04783b */ /* 0x008ea20000000200 */
[----:B------:R-:W-:-:S03]  /*2fa0*/  IMAD R221, R2, 0x2, R220 ;  /* 0x0000000202dd7824 */ /* 0x000fc600078e02dc */
[----:B------:R-:W-:Y:S04]  /*2fb0*/  LDSM.16.M88.4 R44, [R212+0x9800] ;  /* 0x00980000d42c783b */ /* 0x000fe80000000200 */
[----:B------:R-:W-:Y:S02]  /*2fc0*/  LDSM.16.M88.4 R12, [R219] ;  /* 0x00000000db0c783b */ /* 0x000fe40000000200 */
[----:B------:R-:W-:Y:S01]  /*2fd0*/  @P1 IADD3 R223, R0, -0x20, RZ ;  /* 0xffffffe000df1810 */ /* 0x000fe20007ffe0ff */
[----:B------:R-:W-:Y:S01]  /*2fe0*/  IMAD.MOV.U32 R0, RZ, RZ, 0x40 ;  /* 0x00000040ff007424 */ /* 0x000fe200078e00ff */
[----:B------:R-:W-:Y:S02]  /*2ff0*/  LDSM.16.M88.4 R16, [R222+0x2000] ;  /* 0x00200000de10783b */ /* 0x000fe40000000200 */
[----:B------:R-:W-:-:S02]  /*3000*/  IADD3 R230, R223, 0x800, RZ ;  /* 0x00000800dfe67810 */ /* 0x000fc40007ffe0ff */
[----:B-1----:R-:W1:Y:S01]  /*3010*/  LDSM.16.M88.4 R8, [R212+0x8000] ;  /* 0x00800000d408783b */ /* 0x002e620000000200 */
[----:B------:R-:W-:Y:S02]  /*3020*/  SEL R0, R0, 0xffffffc0, !P2 ;  /* 0xffffffc000007807 */ /* 0x000fe40005000000 */
[C---:B------:R-:W-:Y:S01]  /*3030*/  IADD3 R229, R223.reuse, 0x1000, RZ ;  /* 0x00001000dfe57810 */ /* 0x040fe20007ffe0ff */
[----:B------:R-:W-:Y:S01]  /*3040*/  LDSM.16.M88.4 R28, [R223+0x1000] ;  /* 0x00100000df1c783b */ /* 0x000fe20000000200 */
[C---:B------:R-:W-:Y:S01]  /*3050*/  IADD3 R228, R223.reuse, 0x1800, RZ ;  /* 0x00001800dfe47810 */ /* 0x040fe20007ffe0ff */
[----:B------:R-:W-:Y:S01]  /*3060*/  IMAD.IADD R218, R212, 0x1, R0 ;  /* 0x00000001d4da7824 */ /* 0x000fe200078e0200 */
[----:B------:R-:W-:Y:S01]  /*3070*/  IADD3 R227, R223, 0x2000, RZ ;  /* 0x00002000dfe37810 */ /* 0x000fe20007ffe0ff */
[----:B------:R-:W-:Y:S01]  /*3080*/  LDSM.16.M88.4 R36, [R223] ;  /* 0x00000000df24783b */ /* 0x000fe20000000200 */
[----:B------:R-:W-:Y:S01]  /*3090*/  IMAD.IADD R217, R0, 0x1, R223 ;  /* 0x0000000100d97824 */ /* 0x000fe200078e02df */
[----:B------:R-:W-:-:S02]  /*30a0*/  LOP3.LUT R0, R139, 0xffffffe0, RZ, 0xc0, !PT ;  /* 0xffffffe08b007812 */ /* 0x000fc400078ec0ff */
[----:B------:R-:W-:Y:S01]  /*30b0*/  LDSM.16.M88.4 R20, [R223+0x800] ;  /* 0x00080000df14783b */ /* 0x000fe20000000200 */
[C---:B------:R-:W-:Y:S02]  /*30c0*/  IADD3 R226, R223.reuse, 0x2800, RZ ;  /* 0x00002800dfe27810 */ /* 0x040fe40007ffe0ff */
[C---:B------:R-:W-:Y:S01]  /*30d0*/  IMAD.IADD R0, R140.reuse, 0x1, -R0 ;  /* 0x000000018c007824 */ /* 0x040fe200078e0a00 */
[----:B------:R-:W-:Y:S01]  /*30e0*/  LDSM.16.M88.4 R24, [R223+0x1800] ;  /* 0x00180000df18783b */ /* 0x000fe20000000200 */
[----:B------:R-:W-:Y:S01]  /*30f0*/  IMAD.SHL.U32 R140, R140, 0x2, RZ ;  /* 0x000000028c8c7824 */ /* 0x000fe200078e00ff */
[C---:B------:R-:W-:Y:S02]  /*3100*/  IADD3 R225, R223.reuse, 0x3000, RZ ;  /* 0x00003000dfe17810 */ /* 0x040fe40007ffe0ff */
[----:B------:R-:W-:Y:S01]  /*3110*/  LDSM.16.M88.4 R96, [R218+0x9000] ;  /* 0x00900000da60783b */ /* 0x000fe20000000200 */
[----:B------:R-:W-:Y:S02]  /*3120*/  IADD3 R224, R223, 0x3800, RZ ;  /* 0x00003800dfe07810 */ /* 0x000fe40007ffe0ff */
[----:B------:R-:W-:Y:S01]  /*3130*/  LOP3.LUT R142, R140, 0x6, RZ, 0xc0, !PT ;  /* 0x000000068c8e7812 */ /* 0x000fe200078ec0ff */
[C---:B--2---:R-:W-:Y:S01]  /*3140*/  HMMA.16816.F32.BF16 R52, R4.reuse, R32, RZ ;  /* 0x000000200434723c */ /* 0x044fe200000418ff */
[----:B------:R-:W-:Y:S04]  /*3150*/  LDSM.16.M88.4 R60, [R218+0x8000] ;  /* 0x00800000da3c783b */ /* 0x000fe80000000200 */
[----:B------:R-:W-:Y:S03]  /*3160*/  LDSM.16.M88.4 R116, [R218+0x9800] ;  /* 0x00980000da74783b */ /* 0x000fe60000000200 */
[C---:B------:R-:W-:Y:S01]  /*3170*/  HMMA.16816.F32.BF16 R56, R4.reuse, R40, RZ ;  /* 0x000000280438723c */ /* 0x040fe200000418ff */
[----:B------:R-:W-:Y:S04]  /*3180*/  LDSM.16.M88.4 R80, [R218+0x8800] ;  /* 0x00880000da50783b */ /* 0x000fe80000000200 */
[----:B------:R-:W0:Y:S03]  /*3190*/  LDGDEPBAR ;  /* 0x00000000000079af */ /* 0x000e260000000000 */
[C---:B-1----:R-:W-:Y:S08]  /*31a0*/  HMMA.16816.F32.BF16 R48, R4.reuse, R8, RZ ;  /* 0x000000080430723c */ /* 0x042ff000000418ff */
[C---:B------:R-:W-:Y:S08]  /*31b0*/  HMMA.16816.F32.BF16 R68, R4.reuse, R10, RZ ;  /* 0x0000000a0444723c */ /* 0x040ff000000418ff */
[C---:B------:R-:W-:Y:S08]  /*31c0*/  HMMA.16816.F32.BF16 R64, R4.reuse, R44, RZ ;  /* 0x0000002c0440723c */ /* 0x040ff000000418ff */
[C---:B------:R-:W-:Y:S08]  /*31d0*/  HMMA.16816.F32.BF16 R72, R4.reuse, R34, RZ ;  /* 0x000000220448723c */ /* 0x040ff000000418ff */
[C---:B------:R-:W-:Y:S08]  /*31e0*/  HMMA.16816.F32.BF16 R100, R4.reuse, R42, RZ ;  /* 0x0000002a0464723c */ /* 0x040ff000000418ff */
[----:B------:R-:W-:Y:S01]  /*31f0*/  HMMA.16816.F32.BF16 R84, R4, R46, RZ ;  /* 0x0000002e0454723c */ /* 0x000fe200000418ff */
[----:B------:R-:W1:Y:S07]  /*3200*/  LDSM.16.M88.4 R4, [R220+0x2000] ;  /* 0x00200000dc04783b */ /* 0x000e6e0000000200 */
[C---:B------:R-:W-:Y:S08]  /*3210*/  HMMA.16816.F32.BF16 R124, R12.reuse, R8, RZ ;  /* 0x000000080c7c723c */ /* 0x040ff000000418ff */
[C---:B------:R-:W-:Y:S01]  /*3220*/  HMMA.16816.F32.BF16 R120, R12.reuse, R10, RZ ;  /* 0x0000000a0c78723c */ /* 0x040fe200000418ff */
[----:B------:R-:W2:Y:S07]  /*3230*/  LDSM.16.M88.4 R8, [R220] ;  /* 0x00000000dc08783b */ /* 0x000eae0000000200 */
[C---:B------:R-:W-:Y:S08]  /*3240*/  HMMA.16816.F32.BF16 R88, R12.reuse, R40, RZ ;  /* 0x000000280c58723c */ /* 0x040ff000000418ff */
[C---:B------:R-:W-:Y:S08]  /*3250*/  HMMA.16816.F32.BF16 R76, R12.reuse, R44, RZ ;  /* 0x0000002c0c4c723c */ /* 0x040ff000000418ff */
[C---:B------:R-:W-:Y:S08]  /*3260*/  HMMA.16816.F32.BF16 R104, R12.reuse, R32, RZ ;  /* 0x000000200c68723c */ /* 0x040ff000000418ff */
[C---:B------:R-:W-:Y:S08]  /*3270*/  HMMA.16816.F32.BF16 R92, R12.reuse, R34, RZ ;  /* 0x000000220c5c723c */ /* 0x040ff000000418ff */
[C---:B------:R-:W-:Y:S08]  /*3280*/  HMMA.16816.F32.BF16 R112, R12.reuse, R42, RZ ;  /* 0x0000002a0c70723c */ /* 0x040ff000000418ff */
[----:B------:R-:W-:Y:S08]  /*3290*/  HMMA.16816.F32.BF16 R108, R12, R46, RZ ;  /* 0x0000002e0c6c723c */ /* 0x000ff000000418ff */
[C---:B-1----:R-:W-:Y:S08]  /*32a0*/  HMMA.16816.F32.BF16 R32, R4.reuse, R28, R56 ;  /* 0x0000001c0420723c */ /* 0x042ff00000041838 */
[C---:B------:R-:W-:Y:S08]  /*32b0*/  HMMA.16816.F32.BF16 R44, R4.reuse, R36, R48 ;  /* 0x00000024042c723c */ /* 0x040ff00000041830 */
[C---:B------:R-:W-:Y:S08]  /*32c0*/  HMMA.16816.F32.BF16 R40, R4.reuse, R20, R52 ;  /* 0x000000140428723c */ /* 0x040ff00000041834 */
[C---:B------:R-:W-:Y:S08]  /*32d0*/  HMMA.16816.F32.BF16 R12, R4.reuse, R24, R64 ;  /* 0x00000018040c723c */ /* 0x040ff00000041840 */
[C---:B------:R-:W-:Y:S08]  /*32e0*/  HMMA.16816.F32.BF16 R48, R4.reuse, R38, R68 ;  /* 0x000000260430723c */ /* 0x040ff00000041844 */
[C---:B------:R-:W-:Y:S08]  /*32f0*/  HMMA.16816.F32.BF16 R52, R4.reuse, R22, R72 ;  /* 0x000000160434723c */ /* 0x040ff00000041848 */
[C---:B------:R-:W-:Y:S08]  /*3300*/  HMMA.16816.F32.BF16 R56, R4.reuse, R30, R100 ;  /* 0x0000001e0438723c */ /* 0x040ff00000041864 */
[----:B------:R-:W-:Y:S01]  /*3310*/  HMMA.16816.F32.BF16 R64, R4, R26, R84 ;  /* 0x0000001a0440723c */ /* 0x000fe20000041854 */
[----:B------:R-:W1:Y:S07]  /*3320*/  LDSM.16.M88.4 R4, [R222] ;  /* 0x00000000de04783b */ /* 0x000e6e0000000200 */
[C---:B--2---:R-:W-:Y:S08]  /*3330*/  HMMA.16816.F32.BF16 R68, R8.reuse, R36, R124 ;  /* 0x000000240844723c */ /* 0x044ff0000004187c */
[C---:B------:R-:W-:Y:S08]  /*3340*/  HMMA.16816.F32.BF16 R124, R8.reuse, R28, R88 ;  /* 0x0000001c087c723c */ /* 0x040ff00000041858 */
[C---:B------:R-:W-:Y:S08]  /*3350*/  HMMA.16816.F32.BF16 R128, R8.reuse, R24, R76 ;  /* 0x000000180880723c */ /* 0x040ff0000004184c */
[C---:B------:R-:W-:Y:S08]  /*3360*/  HMMA.16816.F32.BF16 R104, R8.reuse, R20, R104 ;  /* 0x000000140868723c */ /* 0x040ff00000041868 */
[C---:B------:R-:W-:Y:S08]  /*3370*/  HMMA.16816.F32.BF16 R72, R8.reuse, R38, R120 ;  /* 0x000000260848723c */ /* 0x040ff00000041878 */
[C---:B------:R-:W-:Y:S01]  /*3380*/  HMMA.16816.F32.BF16 R76, R8.reuse, R22, R92 ;  /* 0x00000016084c723c */ /* 0x040fe2000004185c */
[----:B------:R-:W-:Y:S07]  /*3390*/  LDSM.16.M88.4 R20, [R217+0x1800] ;  /* 0x00180000d914783b */ /* 0x000fee0000000200 */
[C---:B------:R-:W-:Y:S01]  /*33a0*/  HMMA.16816.F32.BF16 R84, R8.reuse, R30, R112 ;  /* 0x0000001e0854723c */ /* 0x040fe20000041870 */
[----:B------:R-:W-:Y:S07]  /*33b0*/  LDSM.16.M88.4 R28, [R217] ;  /* 0x00000000d91c783b */ /* 0x000fee0000000200 */
[----:B------:R-:W-:Y:S01]  /*33c0*/  HMMA.16816.F32.BF16 R88, R8, R26, R108 ;  /* 0x0000001a0858723c */ /* 0x000fe2000004186c */
[----:B------:R-:W2:Y:S04]  /*33d0*/  LDSM.16.M88.4 R8, [R221+0x2000] ;  /* 0x00200000dd08783b */ /* 0x000ea80000000200 */
[----:B------:R-:W3:Y:S03]  /*33e0*/  LDSM.16.M88.4 R24, [R217+0x1000] ;  /* 0x00100000d918783b */ /* 0x000ee60000000200 */
[C---:B------:R-:W-:Y:S01]  /*33f0*/  HMMA.16816.F32.BF16 R120, R16.reuse, R96, R32 ;  /* 0x000000601078723c */ /* 0x040fe20000041820 */
[----:B------:R-:W4:Y:S07]  /*3400*/  LDSM.16.M88.4 R32, [R217+0x800] ;  /* 0x00080000d920783b */ /* 0x000f2e0000000200 */
        /* <DEDUP_REMOVED lines=9> */
[----:B------:R-:W5:Y:S07]  /*34a0*/  LDSM.16.M88.4 R16, [R221] ;  /* 0x00000000dd10783b */ /* 0x000f6e0000000200 */
        /* <DEDUP_REMOVED lines=8> */
[----:B------:R-:W1:Y:S07]  /*3530*/  LDSM.16.M88.4 R4, [R219+0x6000] ;  /* 0x00600000db04783b */ /* 0x000e6e0000000200 */
[C---:B--2---:R-:W-:Y:S01]  /*3540*/  HMMA.16816.F32.BF16 R104, R8.reuse, R30, R48 ;  /* 0x0000001e0868723c */ /* 0x044fe20000041830 */
[----:B------:R-:W2:Y:S07]  /*3550*/  LDSM.16.M88.4 R48, [R212+0xb800] ;  /* 0x00b80000d430783b */ /* 0x000eae0000000200 */
[C---:B---3--:R-:W-:Y:S08]  /*3560*/  HMMA.16816.F32.BF16 R128, R8.reuse, R24, R120 ;  /* 0x000000180880723c */ /* 0x048ff00000041878 */
[C---:B------:R-:W-:Y:S01]  /*3570*/  HMMA.16816.F32.BF16 R120, R8.reuse, R22, R12 ;  /* 0x000000160878723c */ /* 0x040fe2000004180c */
[----:B------:R-:W3:Y:S07]  /*3580*/  LDSM.16.M88.4 R12, [R219+0x4000] ;  /* 0x00400000db0c783b */ /* 0x000eee0000000200 */
[C---:B----4-:R-:W-:Y:S01]  /*3590*/  HMMA.16816.F32.BF16 R112, R8.reuse, R34, R44 ;  /* 0x000000220870723c */ /* 0x050fe2000004182c */
[----:B------:R-:W4:Y:S07]  /*35a0*/  LDSM.16.M88.4 R44, [R212+0xa800] ;  /* 0x00a80000d42c783b */ /* 0x000f2e0000000200 */
[C---:B------:R-:W-:Y:S01]  /*35b0*/  HMMA.16816.F32.BF16 R124, R8.reuse, R26, R36 ;  /* 0x0000001a087c723c */ /* 0x040fe20000041824 */
[----:B------:R-:W-:Y:S07]  /*35c0*/  LDSM.16.M88.4 R36, [R223+0x2000] ;  /* 0x00200000df24783b */ /* 0x000fee0000000200 */
[C---:B------:R-:W-:Y:S08]  /*35d0*/  HMMA.16816.F32.BF16 R116, R8.reuse, R32, R108 ;  /* 0x000000200874723c */ /* 0x040ff0000004186c */
[C---:B------:R-:W-:Y:S08]  /*35e0*/  HMMA.16816.F32.BF16 R96, R8.reuse, R28, R100 ;  /* 0x0000001c0860723c */ /* 0x040ff00000041864 */
[----:B------:R-:W-:Y:S08]  /*35f0*/  HMMA.16816.F32.BF16 R132, R8, R20, R132 ;  /* 0x000000140884723c */ /* 0x000ff00000041884 */
[C---:B-----5:R-:W-:Y:S08]  /*3600*/  HMMA.16816.F32.BF16 R108, R16.reuse, R28, R56 ;  /* 0x0000001c106c723c */ /* 0x060ff00000041838 */
[C---:B------:R-:W-:Y:S08]  /*3610*/  HMMA.16816.F32.BF16 R8, R16.reuse, R34, R64 ;  /* 0x000000221008723c */ /* 0x040ff00000041840 */
[C---:B------:R-:W-:Y:S01]  /*3620*/  HMMA.16816.F32.BF16 R100, R16.reuse, R30, R72 ;  /* 0x0000001e1064723c */ /* 0x040fe20000041848 */
[----:B------:R-:W-:Y:S07]  /*3630*/  LDSM.16.M88.4 R28, [R223+0x3000] ;  /* 0x00300000df1c783b */ /* 0x000fee0000000200 */
[C---:B------:R-:W-:Y:S08]  /*3640*/  HMMA.16816.F32.BF16 R64, R16.reuse, R20, R92 ;  /* 0x000000141040723c */ /* 0x040ff0000004185c */
[C---:B------:R-:W-:Y:S01]  /*3650*/  HMMA.16816.F32.BF16 R80, R16.reuse, R32, R68 ;  /* 0x000000201050723c */ /* 0x040fe20000041844 */
[----:B------:R-:W-:Y:S07]  /*3660*/  LDSM.16.M88.4 R32, [R223+0x2800] ;  /* 0x00280000df20783b */ /* 0x000fee0000000200 */
[C---:B------:R-:W-:Y:S08]  /*3670*/  HMMA.16816.F32.BF16 R76, R16.reuse, R24, R60 ;  /* 0x00000018104c723c */ /* 0x040ff0000004183c */
[C---:B------:R-:W-:Y:S01]  /*3680*/  HMMA.16816.F32.BF16 R72, R16.reuse, R26, R84 ;  /* 0x0000001a1048723c */ /* 0x040fe20000041854 */
[----:B------:R-:W-:Y:S07]  /*3690*/  LDSM.16.M88.4 R24, [R223+0x3800] ;  /* 0x00380000df18783b */ /* 0x000fee0000000200 */
[----:B------:R-:W-:Y:S01]  /*36a0*/  HMMA.16816.F32.BF16 R20, R16, R22, R88 ;  /* 0x000000161014723c */ /* 0x000fe20000041858 */
[----:B------:R-:W5:Y:S07]  /*36b0*/  LDSM.16.M88.4 R16, [R220+0x6000] ;  /* 0x00600000dc10783b */ /* 0x000f6e0000000200 */
[C---:B-1----:R-:W-:Y:S08]  /*36c0*/  HMMA.16816.F32.BF16 R56, R4.reuse, R42, R104 ;  /* 0x0000002a0438723c */ /* 0x042ff00000041868 */
[C---:B------:R-:W-:Y:S08]  /*36d0*/  HMMA.16816.F32.BF16 R104, R4.reuse, R54, R124 ;  /* 0x000000360468723c */ /* 0x040ff0000004187c */
[----:B--2---:R-:W-:Y:S08]  /*36e0*/  HMMA.16816.F32.BF16 R124, R4, R50, R120 ;  /* 0x00000032047c723c */ /* 0x004ff00000041878 */
[C---:B---3--:R-:W-:Y:S08]  /*36f0*/  HMMA.16816.F32.BF16 R120, R12.reuse, R40, R108 ;  /* 0x000000280c78723c */ /* 0x048ff0000004186c */
[----:B----4-:R-:W-:Y:S01]  /*3700*/  HMMA.16816.F32.BF16 R108, R12, R46, R8 ;  /* 0x0000002e0c6c723c */ /* 0x010fe20000041808 */
[----:B------:R-:W1:Y:S07]  /*3710*/  LDSM.16.M88.4 R8, [R220+0x4000] ;  /* 0x00400000dc08783b */ /* 0x000e6e0000000200 */
[C---:B------:R-:W-:Y:S08]  /*3720*/  HMMA.16816.F32.BF16 R60, R4.reuse, R40, R96 ;  /* 0x00000028043c723c */ /* 0x040ff00000041860 */
        /* <DEDUP_REMOVED lines=10> */
[C---:B------:R-:W-:Y:S08]  /*37d0*/  HMMA.16816.F32.BF16 R96, R12.reuse, R54, R72 ;  /* 0x000000360c60723c */ /* 0x040ff00000041848 */
[C---:B------:R-:W-:Y:S08]  /*37e0*/  HMMA.16816.F32.BF16 R88, R12.reuse, R48, R64 ;  /* 0x000000300c58723c */ /* 0x040ff00000041840 */
[----:B------:R-:W-:Y:S01]  /*37f0*/  HMMA.16816.F32.BF16 R12, R12, R50, R20 ;  /* 0x000000320c0c723c */ /* 0x000fe20000041814 */
[----:B------:R-:W2:Y:S07]  /*3800*/  LDSM.16.M88.4 R20, [R222+0x4000] ;  /* 0x00400000de14783b */ /* 0x000eae0000000200 */
[C---:B-----5:R-:W-:Y:S08]  /*3810*/  HMMA.16816.F32.BF16 R76, R16.reuse, R36, R60 ;  /* 0x00000024104c723c */ /* 0x060ff0000004183c */
        /* <DEDUP_REMOVED lines=8> */
[----:B------:R-:W-:Y:S08]  /*38a0*/  HMMA.16816.F32.BF16 R48, R16, R26, R124 ;  /* 0x0000001a1030723c */ /* 0x000ff0000004187c */
[C---:B-1----:R-:W-:Y:S08]  /*38b0*/  HMMA.16816.F32.BF16 R16, R8.reuse, R36, R120 ;  /* 0x000000240810723c */ /* 0x042ff00000041878 */
[C---:B------:R-:W-:Y:S08]  /*38c0*/  HMMA.16816.F32.BF16 R120, R8.reuse, R24, R88 ;  /* 0x000000180878723c */ /* 0x040ff00000041858 */
[----:B------:R-:W-:Y:S01]  /*38d0*/  HMMA.16816.F32.BF16 R124, R8, R26, R12 ;  /* 0x0000001a087c723c */ /* 0x000fe2000004180c */
[----:B------:R-:W-:Y:S04]  /*38e0*/  LDSM.16.M88.4 R24, [R217+0x2000] ;  /* 0x00200000d918783b */ /* 0x000fe80000000200 */
[----:B------:R-:W1:Y:S03]  /*38f0*/  LDSM.16.M88.4 R12, [R221+0x4000] ;  /* 0x00400000dd0c783b */ /* 0x000e660000000200 */
[----:B--2---:R-:W-:Y:S08]  /*3900*/  HMMA.16816.F32.BF16 R16, R20, R40, R16 ;  /* 0x000000281410723c */ /* 0x004ff00000041810 */
        /* <DEDUP_REMOVED lines=8> */
[C---:B---3--:R-:W-:Y:S08]  /*3990*/  HMMA.16816.F32.BF16 R88, R4.reuse, R84, R60 ;  /* 0x000000540458723c */ /* 0x048ff0000004183c */
[C---:B------:R-:W-:Y:S08]  /*39a0*/  HMMA.16816.F32.BF16 R96, R4.reuse, R86, R56 ;  /* 0x000000560460723c */ /* 0x040ff00000041838 */
[C---:B----4-:R-:W-:Y:S08]  /*39b0*/  HMMA.16816.F32.BF16 R116, R4.reuse, R92, R52 ;  /* 0x0000005c0474723c */ /* 0x050ff00000041834 */
[----:B------:R-:W-:Y:S07]  /*39c0*/  HMMA.16816.F32.BF16 R112, R4, R94, R48 ;  /* 0x0000005e0470723c */ /* 0x000fee0000041830 */
[----:B------:R-:W-:Y:S01]  /*39d0*/  SHF.R.S32.HI R4, RZ, 0x1f, R0 ;  /* 0x0000001fff047819 */ /* 0x000fe20000011400 */
[----:B------:R-:W-:Y:S01]  /*39e0*/  HMMA.16816.F32.BF16 R108, R8, R34, R108 ;  /* 0x00000022086c723c */ /* 0x000fe2000004186c */
[----:B------:R-:W2:Y:S01]  /*39f0*/  LDSM.16.M88.4 R8, [R221+0x6000] ;  /* 0x00600000dd08783b */ /* 0x000ea20000000200 */
[----:B------:R-:W-:-:S02]  /*3a00*/  LEA R5, R138, UR13, 0x4 ;  /* 0x0000000d8a057c11 */ /* 0x000fc4000f8e20ff */
[----:B------:R-:W-:Y:S01]  /*3a10*/  LEA.HI R0, R4, R0, RZ, 0x2 ;  /* 0x0000000004007211 */ /* 0x000fe200078f10ff */
[----:B------:R-:W-:-:S03]  /*3a20*/  IMAD.U32 R4, RZ, RZ, UR22 ;  /* 0x00000016ff047e24 */ /* 0x000fc6000f8e00ff */
[----:B------:R-:W-:Y:S01]  /*3a30*/  SHF.R.S32.HI R141, RZ, 0x2, R0 ;  /* 0x00000002ff8d7819 */ /* 0x000fe20000011400 */
[----:B-1----:R-:W-:Y:S01]  /*3a40*/  HMMA.16816.F32.BF16 R32, R12, R24, R16 ;  /* 0x000000180c20723c */ /* 0x002fe20000041810 */
[----:B------:R-:W-:Y:S02]  /*3a50*/  IMAD R4, R4, 0x40, R142 ;  /* 0x0000004004047824 */ /* 0x000fe400078e028e */
[----:B------:R-:W-:Y:S01]  /*3a60*/  IMAD.IADD R0, R136, 0x1, R137 ;  /* 0x0000000188007824 */ /* 0x000fe200078e0289 */
[----:B------:R-:W-:Y:S01]  /*3a70*/  STL [R1+0x98], R141 ;  /* 0x0000988d01007387 */ /* 0x000fe20000100800 */
[----:B------:R-:W-:Y:S01]  /*3a80*/  IMAD.IADD R5, R141, 0x1, R5 ;  /* 0x000000018d057824 */ /* 0x000fe200078e0205 */
[----:B------:R-:W-:Y:S02]  /*3a90*/  IADD3 R6, R4, 0x1, RZ ;  /* 0x0000000104067810 */ /* 0x000fe40007ffe0ff */
[----:B------:R-:W-:Y:S02]  /*3aa0*/  HMMA.16816.F32.BF16 R48, R20, R42, R36 ;  /* 0x0000002a1430723c */ /* 0x000fe40000041824 */
[----:B------:R-:W-:-:S02]  /*3ab0*/  IADD3 R17, R5, UR17, RZ ;  /* 0x0000001105117c10 */ /* 0x000fc4000fffe0ff */
[C---:B------:R-:W-:Y:S02]  /*3ac0*/  IADD3 R18, R5.reuse, UR5, RZ ;  /* 0x0000000505127c10 */ /* 0x040fe4000fffe0ff */
[C---:B------:R-:W-:Y:S02]  /*3ad0*/  IADD3 R16, R5.reuse, 0x8, RZ ;  /* 0x0000000805107810 */ /* 0x040fe40007ffe0ff */
[C---:B------:R-:W-:Y:S01]  /*3ae0*/  IADD3 R7, R5.reuse, 0x40, RZ ;  /* 0x0000004005077810 */ /* 0x040fe20007ffe0ff */
[----:B------:R-:W-:Y:S01]  /*3af0*/  HMMA.16816.F32.BF16 R52, R20, R44, R72 ;  /* 0x0000002c1434723c */ /* 0x000fe20000041848 */
[----:B------:R-:W-:Y:S02]  /*3b00*/  IADD3 R5, R5, 0x48, RZ ;  /* 0x0000004805057810 */ /* 0x000fe40007ffe0ff */
[----:B------:R-:W-:Y:S02]  /*3b10*/  IMNMX R236, RZ, R17, !PT ;  /* 0x00000011ffec7217 */ /* 0x000fe40007800200 */
[----:B------:R-:W-:-:S02]  /*3b20*/  IMNMX R240, R18, UR14, PT ;  /* 0x0000000e12f07c17 */ /* 0x000fc4000b800200 */
[C---:B------:R-:W-:Y:S01]  /*3b30*/  IADD3 R17, R16.reuse, UR17, RZ ;  /* 0x0000001110117c10 */ /* 0x040fe2000fffe0ff */
[----:B------:R-:W-:Y:S01]  /*3b40*/  HMMA.16816.F32.BF16 R44, R20, R46, R108 ;  /* 0x0000002e142c723c */ /* 0x000fe2000004186c */
[----:B------:R-:W-:Y:S02]  /*3b50*/  IADD3 R16, R16, UR5, RZ ;  /* 0x0000000510107c10 */ /* 0x000fe4000fffe0ff */
[----:B------:R-:W-:Y:S02]  /*3b60*/  IADD3 R18, R7, UR17, RZ ;  /* 0x0000001107127c10 */ /* 0x000fe4000fffe0ff */
[----:B------:R-:W-:Y:S02]  /*3b70*/  IADD3 R19, R5, UR17, RZ ;  /* 0x0000001105137c10 */ /* 0x000fe4000fffe0ff */
[----:B------:R-:W-:Y:S01]  /*3b80*/  IMNMX R235, RZ, R17, !PT ;  /* 0x00000011ffeb7217 */ /* 0x000fe20007800200 */
[----:B--2---:R-:W-:Y:S01]  /*3b90*/  HMMA.16816.F32.BF16 R36, R8, R24, R28 ;  /* 0x000000180824723c */ /* 0x004fe2000004181c */
[----:B------:R-:W-:-:S02]  /*3ba0*/  IMNMX R239, R16, UR14, PT ;  /* 0x0000000e10ef7c17 */ /* 0x000fc4000b800200 */
[----:B------:R-:W-:Y:S02]  /*3bb0*/  IMNMX R234, RZ, R18, !PT ;  /* 0x00000012ffea7217 */ /* 0x000fe40007800200 */
[----:B------:R-:W-:Y:S02]  /*3bc0*/  IMNMX R232, RZ, R19, !PT ;  /* 0x00000013ffe87217 */ /* 0x000fe40007800200 */
[----:B------:R-:W1:Y:S01]  /*3bd0*/  LDSM.16.M88.4 R16, [R217+0x2800] ;  /* 0x00280000d910783b */ /* 0x000e620000000200 */
[----:B------:R-:W-:Y:S01]  /*3be0*/  IADD3 R7, R7, UR5, RZ ;  /* 0x0000000507077c10 */ /* 0x000fe2000fffe0ff */
[----:B------:R-:W-:Y:S01]  /*3bf0*/  HMMA.16816.F32.BF16 R28, R12, R26, R48 ;  /* 0x0000001a0c1c723c */ /* 0x000fe20000041830 */
[----:B------:R-:W-:Y:S02]  /*3c00*/  ISETP.GE.AND P6, PT, R4, R240, PT ;  /* 0x000000f00400720c */ /* 0x000fe40003fc6270 */
[----:B------:R-:W-:Y:S02]  /*3c10*/  IMNMX R238, R7, UR14, PT ;  /* 0x0000000e07ee7c17 */ /* 0x000fe4000b800200 */
[----:B------:R-:W-:-:S02]  /*3c20*/  IADD3 R5, R5, UR5, RZ ;  /* 0x0000000505057c10 */ /* 0x000fc4000fffe0ff */
[C---:B------:R-:W-:Y:S01]  /*3c30*/  ISETP.GE.AND P1, PT, R4.reuse, R239, PT ;  /* 0x000000ef0400720c */ /* 0x040fe20003f26270 */
[----:B------:R-:W-:Y:S01]  /*3c40*/  HMMA.16816.F32.BF16 R40, R8, R26, R80 ;  /* 0x0000001a0828723c */ /* 0x000fe20000041850 */
[C---:B------:R-:W-:Y:S01]  /*3c50*/  ISETP.GE.AND P2, PT, R4.reuse, R238, PT ;  /* 0x000000ee0400720c */ /* 0x040fe20003f46270 */
[----:B------:R-:W2:Y:S01]  /*3c60*/  LDSM.16.M88.4 R24, [R217+0x3000] ;  /* 0x00300000d918783b */ /* 0x000ea20000000200 */
[C---:B------:R-:W-:Y:S02]  /*3c70*/  ISETP.LT.OR P6, PT, R4.reuse, R236, P6 ;  /* 0x000000ec0400720c */ /* 0x040fe400037c1670 */
[----:B------:R-:W-:Y:S02]  /*3c80*/  IMNMX R237, R5, UR14, PT ;  /* 0x0000000e05ed7c17 */ /* 0x000fe4000b800200 */
[C---:B------:R-:W-:Y:S02]  /*3c90*/  ISETP.LT.OR P1, PT, R4.reuse, R235, P1 ;  /* 0x000000eb0400720c */ /* 0x040fe40000f21670 */
[----:B------:R-:W-:-:S02]  /*3ca0*/  ISETP.LT.OR P2, PT, R4, R234, P2 ;  /* 0x000000ea0400720c */ /* 0x000fc40001741670 */
[----:B------:R-:W-:Y:S02]  /*3cb0*/  IADD3 R5, R4, 0x8, RZ ;  /* 0x0000000804057810 */ /* 0x000fe40007ffe0ff */
[C---:B------:R-:W-:Y:S02]  /*3cc0*/  ISETP.GE.AND P5, PT, R6.reuse, R240, PT ;  /* 0x000000f00600720c */ /* 0x040fe40003fa6270 */
[----:B------:R-:W-:Y:S02]  /*3cd0*/  ISETP.GE.AND P4, PT, R6, R239, PT ;  /* 0x000000ef0600720c */ /* 0x000fe40003f86270 */
[----:B------:R-:W-:Y:S02]  /*3ce0*/  FSEL R60, R32, -INF , !P6 ;  /* 0xff800000203c7808 */ /* 0x000fe40007000000 */
[C---:B------:R-:W-:Y:S02]  /*3cf0*/  ISETP.GE.AND P3, PT, R6.reuse, R238, PT ;  /* 0x000000ee0600720c */ /* 0x040fe40003f66270 */
[----:B------:R-:W-:-:S02]  /*3d00*/  ISETP.GE.AND P0, PT, R6, R237, PT ;  /* 0x000000ed0600720c */ /* 0x000fc40003f06270 */
[----:B------:R-:W-:Y:S02]  /*3d10*/  ISETP.GE.AND P6, PT, R4, R237, PT ;  /* 0x000000ed0400720c */ /* 0x000fe40003fc6270 */
[----:B------:R-:W-:Y:S02]  /*3d20*/  FSEL R73, R34, -INF , !P1 ;  /* 0xff80000022497808 */ /* 0x000fe40004800000 */
[----:B------:R-:W-:Y:S02]  /*3d30*/  FSEL R75, R36, -INF , !P2 ;  /* 0xff800000244b7808 */ /* 0x000fe40005000000 */
[C---:B------:R-:W-:Y:S01]  /*3d40*/  ISETP.GE.AND P1, PT, R5.reuse, R240, PT ;  /* 0x000000f00500720c */ /* 0x040fe20003f26270 */
[----:B-1----:R-:W-:Y:S01]  /*3d50*/  HMMA.16816.F32.BF16 R48, R12, R16, R52 ;  /* 0x000000100c30723c */ /* 0x002fe20000041834 */
[----:B------:R-:W-:Y:S02]  /*3d60*/  ISETP.GE.AND P2, PT, R5, R239, PT ;  /* 0x000000ef0500720c */ /* 0x000fe40003f46270 */
[----:B------:R-:W-:-:S02]  /*3d70*/  ISETP.LT.OR P5, PT, R6, R236, P5 ;  /* 0x000000ec0600720c */ /* 0x000fc40002fa1670 */
[CC--:B------:R-:W-:Y:S02]  /*3d80*/  ISETP.LT.OR P4, PT, R6.reuse, R235.reuse, P4 ;  /* 0x000000eb0600720c */ /* 0x0c0fe40002781670 */
[C---:B------:R-:W-:Y:S01]  /*3d90*/  ISETP.LT.OR P3, PT, R6.reuse, R234, P3 ;  /* 0x000000ea0600720c */ /* 0x040fe20001f61670 */
[----:B------:R-:W-:Y:S01]  /*3da0*/  HMMA.16816.F32.BF16 R52, R12, R18, R44 ;  /* 0x000000120c34723c */ /* 0x000fe2000004182c */
[-C--:B------:R-:W-:Y:S02]  /*3db0*/  ISETP.LT.OR P0, PT, R6, R232.reuse, P0 ;  /* 0x000000e80600720c */ /* 0x080fe40000701670 */
[C---:B------:R-:W-:Y:S02]  /*3dc0*/  ISETP.LT.OR P6, PT, R4.reuse, R232, P6 ;  /* 0x000000e80400720c */ /* 0x040fe400037c1670 */
[C---:B------:R-:W-:Y:S02]  /*3dd0*/  ISETP.LT.OR P1, PT, R5.reuse, R236, P1 ;  /* 0x000000ec0500720c */ /* 0x040fe40000f21670 */
[----:B------:R-:W-:Y:S01]  /*3de0*/  ISETP.LT.OR P2, PT, R5, R235, P2 ;  /* 0x000000eb0500720c */ /* 0x000fe20001741670 */
[----:B------:R-:W-:Y:S01]  /*3df0*/  HMMA.16816.F32.BF16 R44, R20, R86, R104 ;  /* 0x00000056142c723c */ /* 0x000fe20000041868 */
[----:B------:R-:W-:-:S02]  /*3e00*/  IADD3 R6, R4, 0x9, RZ ;  /* 0x0000000904067810 */ /* 0x000fc40007ffe0ff */
[----:B------:R-:W-:Y:S02]  /*3e10*/  FSEL R57, R33, -INF , !P5 ;  /* 0xff80000021397808 */ /* 0x000fe40006800000 */
[----:B------:R-:W-:Y:S02]  /*3e20*/  FSEL R67, R35, -INF , !P4 ;  /* 0xff80000023437808 */ /* 0x000fe40006000000 */
[----:B------:R-:W-:Y:S01]  /*3e30*/  FSEL R81, R38, -INF , !P6 ;  /* 0xff80000026517808 */ /* 0x000fe20007000000 */
[----:B------:R-:W-:Y:S01]  /*3e40*/  HMMA.16816.F32.BF16 R32, R8, R16, R68 ;  /* 0x000000100820723c */ /* 0x000fe20000041844 */
[----:B------:R-:W-:Y:S02]  /*3e50*/  FSEL R74, R37, -INF , !P3 ;  /* 0xff800000254a7808 */ /* 0x000fe40005800000 */
[----:B------:R-:W-:Y:S02]  /*3e60*/  FSEL R80, R39, -INF , !P0 ;  /* 0xff80000027507808 */ /* 0x000fe40004000000 */
[----:B------:R-:W-:-:S02]  /*3e70*/  ISETP.GE.AND P6, PT, R5, R238, PT ;  /* 0x000000ee0500720c */ /* 0x000fc40003fc6270 */
[CC--:B------:R-:W-:Y:S01]  /*3e80*/  ISETP.GE.AND P3, PT, R5.reuse, R237.reuse, PT ;  /* 0x000000ed0500720c */ /* 0x0c0fe20003f66270 */
[----:B------:R-:W-:Y:S01]  /*3e90*/  HMMA.16816.F32.BF16 R36, R20, R84, R100 ;  /* 0x000000541424723c */ /* 0x000fe20000041864 */
[----:B------:R-:W-:Y:S02]  /*3ea0*/  FSEL R59, R28, -INF , !P1 ;  /* 0xff8000001c3b7808 */ /* 0x000fe40004800000 */
[----:B------:R-:W-:Y:S02]  /*3eb0*/  FSEL R72, R30, -INF , !P2 ;  /* 0xff8000001e487808 */ /* 0x000fe40005000000 */
[C---:B------:R-:W-:Y:S02]  /*3ec0*/  ISETP.GE.AND P1, PT, R6.reuse, R238, PT ;  /* 0x000000ee0600720c */ /* 0x040fe40003f26270 */
[----:B------:R-:W-:Y:S01]  /*3ed0*/  ISETP.GE.AND P2, PT, R6, R237, PT ;  /* 0x000000ed0600720c */ /* 0x000fe20003f46270 */
[----:B--2---:R-:W-:Y:S01]  /*3ee0*/  HMMA.16816.F32.BF16 R44, R12, R26, R44 ;  /* 0x0000001a0c2c723c */ /* 0x004fe2000004182c */
[----:B------:R-:W-:-:S02]  /*3ef0*/  ISETP.LT.OR P6, PT, R5, R234, P6 ;  /* 0x000000ea0500720c */ /* 0x000fc400037c1670 */
[----:B------:R-:W-:Y:S02]  /*3f00*/  ISETP.LT.OR P3, PT, R5, R232, P3 ;  /* 0x000000e80500720c */ /* 0x000fe40001f61670 */
[----:B------:R-:W-:Y:S02]  /*3f10*/  IADD3 R5, R4, 0x10, RZ ;  /* 0x0000001004057810 */ /* 0x000fe40007ffe0ff */
[C---:B------:R-:W-:Y:S02]  /*3f20*/  ISETP.LT.OR P1, PT, R6.reuse, R234, P1 ;  /* 0x000000ea0600720c */ /* 0x040fe40000f21670 */
[C---:B------:R-:W-:Y:S02]  /*3f30*/  ISETP.LT.OR P2, PT, R6.reuse, R232, P2 ;  /* 0x000000e80600720c */ /* 0x040fe40001741670 */
[-C--:B------:R-:W-:Y:S02]  /*3f40*/  ISETP.GE.AND P5, PT, R6, R240.reuse, PT ;  /* 0x000000f00600720c */ /* 0x080fe40003fa6270 */
[----:B------:R-:W-:-:S02]  /*3f50*/  ISETP.GE.AND P0, PT, R5, R240, PT ;  /* 0x000000f00500720c */ /* 0x000fc40003f06270 */
[----:B------:R-:W-:Y:S01]  /*3f60*/  ISETP.GE.AND P4, PT, R6, R239, PT ;  /* 0x000000ef0600720c */ /* 0x000fe20003f86270 */
[----:B------:R-:W-:Y:S01]  /*3f70*/  HMMA.16816.F32.BF16 R36, R12, R24, R36 ;  /* 0x000000180c24723c */ /* 0x000fe20000041824 */
[----:B------:R-:W-:Y:S02]  /*3f80*/  FSEL R69, R40, -INF , !P6 ;  /* 0xff80000028457808 */ /* 0x000fe40007000000 */
[----:B------:R-:W-:Y:S02]  /*3f90*/  FSEL R71, R42, -INF , !P3 ;  /* 0xff8000002a477808 */ /* 0x000fe40005800000 */
[----:B------:R-:W-:Y:S02]  /*3fa0*/  FSEL R68, R41, -INF , !P1 ;  /* 0xff80000029447808 */ /* 0x000fe40004800000 */
[----:B------:R-:W-:Y:S02]  /*3fb0*/  FSEL R70, R43, -INF , !P2 ;  /* 0xff8000002b467808 */ /* 0x000fe40005000000 */
[----:B------:R-:W-:Y:S01]  /*3fc0*/  HMMA.16816.F32.BF16 R40, R8, R18, R76 ;  /* 0x000000120828723c */ /* 0x000fe2000004184c */
[----:B------:R-:W1:Y:S01]  /*3fd0*/  LDSM.16.M88.4 R16, [R217+0x3800] ;  /* 0x00380000d910783b */ /* 0x000e620000000200 */
[----:B------:R-:W-:Y:S01]  /*3fe0*/  ISETP.LT.OR P5, PT, R6, R236, P5 ;  /* 0x000000ec0600720c */ /* 0x000fe20002fa1670 */
[----:B------:R-:W-:-:S04]  /*3ff0*/  DEPBAR.LE SB0, 0x0 ;  /* 0x000080000000791a */ /* 0x000fc80000000000 */
[----:B------:R-:W-:Y:S01]  /*4000*/  BAR.SYNC.DEFER_BLOCKING 0x0 ;  /* 0x0000000000007b1d */ /* 0x000fe20000010000 */
[----:B------:R-:W-:Y:S02]  /*4010*/  ISETP.LT.OR P4, PT, R6, R235, P4 ;  /* 0x000000eb0600720c */ /* 0x000fe40002781670 */
[C---:B------:R-:W-:Y:S02]  /*4020*/  ISETP.LT.OR P0, PT, R5.reuse, R236, P0 ;  /* 0x000000ec0500720c */ /* 0x040fe40000701670 */
[----:B------:R-:W-:Y:S02]  /*4030*/  IADD3 R6, R4, 0x11, RZ ;  /* 0x0000001104067810 */ /* 0x000fe40007ffe0ff */
[C---:B------:R-:W-:Y:S02]  /*4040*/  ISETP.GE.AND P6, PT, R5.reuse, R239, PT ;  /* 0x000000ef0500720c */ /* 0x040fe40003fc6270 */
[C---:B------:R-:W-:Y:S02]  /*4050*/  ISETP.GE.AND P3, PT, R5.reuse, R238, PT ;  /* 0x000000ee0500720c */ /* 0x040fe40003f66270 */
[----:B------:R-:W-:-:S02]  /*4060*/  ISETP.GE.AND P1, PT, R5, R237, PT ;  /* 0x000000ed0500720c */ /* 0x000fc40003f26270 */
[----:B------:R-:W-:Y:S02]  /*4070*/  FSEL R63, R31, -INF , !P4 ;  /* 0xff8000001f3f7808 */ /* 0x000fe40006000000 */
[----:B------:R-:W-:Y:S02]  /*4080*/  FSEL R56, R48, -INF , !P0 ;  /* 0xff80000030387808 */ /* 0x000fe40004000000 */
[C---:B------:R-:W-:Y:S02]  /*4090*/  ISETP.GE.AND P4, PT, R6.reuse, R238, PT ;  /* 0x000000ee0600720c */ /* 0x040fe40003f86270 */
[----:B------:R-:W-:Y:S02]  /*40a0*/  ISETP.GE.AND P0, PT, R6, R237, PT ;  /* 0x000000ed0600720c */ /* 0x000fe40003f06270 */
[C---:B------:R-:W-:Y:S02]  /*40b0*/  ISETP.LT.OR P6, PT, R5.reuse, R235, P6 ;  /* 0x000000eb0500720c */ /* 0x040fe400037c1670 */
[----:B------:R-:W-:-:S02]  /*40c0*/  ISETP.LT.OR P3, PT, R5, R234, P3 ;  /* 0x000000ea0500720c */ /* 0x000fc40001f61670 */
[----:B------:R-:W-:Y:S02]  /*40d0*/  ISETP.LT.OR P1, PT, R5, R232, P1 ;  /* 0x000000e80500720c */ /* 0x000fe40000f21670 */
[----:B------:R-:W-:Y:S02]  /*40e0*/  IADD3 R5, R4, 0x18, RZ ;  /* 0x0000001804057810 */ /* 0x000fe40007ffe0ff */
[C---:B------:R-:W-:Y:S02]  /*40f0*/  ISETP.GE.AND P2, PT, R6.reuse, R240, PT ;  /* 0x000000f00600720c */ /* 0x040fe40003f46270 */
[C---:B------:R-:W-:Y:S02]  /*4100*/  ISETP.LT.OR P4, PT, R6.reuse, R234, P4 ;  /* 0x000000ea0600720c */ /* 0x040fe40002781670 */
[----:B------:R-:W-:Y:S02]  /*4110*/  ISETP.LT.OR P0, PT, R6, R232, P0 ;  /* 0x000000e80600720c */ /* 0x000fe40000701670 */
[----:B------:R-:W-:-:S02]  /*4120*/  FSEL R58, R29, -INF , !P5 ;  /* 0xff8000001d3a7808 */ /* 0x000fc40006800000 */
[----:B------:R-:W-:Y:S01]  /*4130*/  FSEL R62, R50, -INF , !P6 ;  /* 0xff800000323e7808 */ /* 0x000fe20007000000 */
[----:B------:R-:W-:Y:S01]  /*4140*/  HMMA.16816.F32.BF16 R28, R8, R24, R88 ;  /* 0x00000018081c723c */ /* 0x000fe20000041858 */
[----:B------:R-:W-:Y:S02]  /*4150*/  FSEL R65, R32, -INF , !P3 ;  /* 0xff80000020417808 */ /* 0x000fe40005800000 */
[CC--:B------:R-:W-:Y:S02]  /*4160*/  ISETP.GE.AND P5, PT, R6.reuse, R239.reuse, PT ;  /* 0x000000ef0600720c */ /* 0x0c0fe40003fa6270 */
[C---:B------:R-:W-:Y:S02]  /*4170*/  ISETP.GE.AND P6, PT, R5.reuse, R240, PT ;  /* 0x000000f00500720c */ /* 0x040fe40003fc6270 */
[----:B------:R-:W-:Y:S02]  /*4180*/  ISETP.GE.AND P3, PT, R5, R239, PT ;  /* 0x000000ef0500720c */ /* 0x000fe40003f66270 */
[----:B------:R-:W-:-:S02]  /*4190*/  ISETP.LT.OR P2, PT, R6, R236, P2 ;  /* 0x000000ec0600720c */ /* 0x000fc40001741670 */
[----:B------:R-:W-:Y:S02]  /*41a0*/  FSEL R77, R34, -INF , !P1 ;  /* 0xff800000224d7808 */ /* 0x000fe40004800000 */
[----:B------:R-:W-:Y:S02]  /*41b0*/  FSEL R64, R33, -INF , !P4 ;  /* 0xff80000021407808 */ /* 0x000fe40006000000 */
[----:B------:R-:W-:Y:S02]  /*41c0*/  FSEL R79, R35, -INF , !P0 ;  /* 0xff800000234f7808 */ /* 0x000fe40004000000 */
[----:B------:R-:W-:Y:S01]  /*41d0*/  HMMA.16816.F32.BF16 R32, R20, R92, R120 ;  /* 0x0000005c1420723c */ /* 0x000fe20000041878 */
[-C--:B------:R-:W-:Y:S02]  /*41e0*/  ISETP.LT.OR P5, PT, R6, R235.reuse, P5 ;  /* 0x000000eb0600720c */ /* 0x080fe40002fa1670 */
[C---:B------:R-:W-:Y:S02]  /*41f0*/  ISETP.LT.OR P6, PT, R5.reuse, R236, P6 ;  /* 0x000000ec0500720c */ /* 0x040fe400037c1670 */
[----:B------:R-:W-:-:S02]  /*4200*/  ISETP.LT.OR P3, PT, R5, R235, P3 ;  /* 0x000000eb0500720c */ /* 0x000fc40001f61670 */
[----:B------:R-:W-:Y:S02]  /*4210*/  IADD3 R6, R4, 0x19, RZ ;  /* 0x0000001904067810 */ /* 0x000fe40007ffe0ff */
[----:B------:R-:W-:Y:S02]  /*4220*/  FSEL R50, R49, -INF , !P2 ;  /* 0xff80000031327808 */ /* 0x000fe40005000000 */
[C---:B------:R-:W-:Y:S02]  /*4230*/  ISETP.GE.AND P1, PT, R5.reuse, R238, PT ;  /* 0x000000ee0500720c */ /* 0x040fe40003f26270 */
[----:B------:R-:W-:Y:S02]  /*4240*/  ISETP.GE.AND P2, PT, R5, R237, PT ;  /* 0x000000ed0500720c */ /* 0x000fe40003f46270 */
[----:B------:R-:W-:Y:S02]  /*4250*/  FSEL R49, R52, -INF , !P6 ;  /* 0xff80000034317808 */ /* 0x000fe40007000000 */
[----:B------:R-:W-:-:S02]  /*4260*/  FSEL R54, R54, -INF , !P3 ;  /* 0xff80000036367808 */ /* 0x000fc40005800000 */
[C---:B------:R-:W-:Y:S02]  /*4270*/  ISETP.GE.AND P6, PT, R6.reuse, R238, PT ;  /* 0x000000ee0600720c */ /* 0x040fe40003fc6270 */
[----:B------:R-:W-:Y:S02]  /*4280*/  ISETP.GE.AND P3, PT, R6, R237, PT ;  /* 0x000000ed0600720c */ /* 0x000fe40003f66270 */
[C---:B------:R-:W-:Y:S01]  /*4290*/  ISETP.LT.OR P1, PT, R5.reuse, R234, P1 ;  /* 0x000000ea0500720c */ /* 0x040fe20000f21670 */
[----:B-1----:R-:W-:Y:S01]  /*42a0*/  HMMA.16816.F32.BF16 R32, R12, R16, R32 ;  /* 0x000000100c20723c */ /* 0x002fe20000041820 */
[----:B------:R-:W-:Y:S02]  /*42b0*/  ISETP.LT.OR P2, PT, R5, R232, P2 ;  /* 0x000000e80500720c */ /* 0x000fe40001741670 */
[----:B------:R-:W-:Y:S02]  /*42c0*/  IADD3 R5, R4, 0x20, RZ ;  /* 0x0000002004057810 */ /* 0x000fe40007ffe0ff */
[----:B------:R-:W-:-:S02]  /*42d0*/  ISETP.LT.OR P6, PT, R6, R234, P6 ;  /* 0x000000ea0600720c */ /* 0x000fc400037c1670 */
[C---:B------:R-:W-:Y:S02]  /*42e0*/  ISETP.LT.OR P3, PT, R6.reuse, R232, P3 ;  /* 0x000000e80600720c */ /* 0x040fe40001f61670 */
[----:B------:R-:W-:Y:S02]  /*42f0*/  FSEL R61, R51, -INF , !P5 ;  /* 0xff800000333d7808 */ /* 0x000fe40006800000 */
[CC--:B------:R-:W-:Y:S02]  /*4300*/  ISETP.GE.AND P5, PT, R6.reuse, R240.reuse, PT ;  /* 0x000000f00600720c */ /* 0x0c0fe40003fa6270 */
[----:B------:R-:W-:Y:S02]  /*4310*/  ISETP.GE.AND P0, PT, R5, R240, PT ;  /* 0x000000f00500720c */ /* 0x000fe40003f06270 */
[----:B------:R-:W-:Y:S02]  /*4320*/  ISETP.GE.AND P4, PT, R6, R239, PT ;  /* 0x000000ef0600720c */ /* 0x000fe40003f86270 */
[----:B------:R-:W-:-:S02]  /*4330*/  FSEL R52, R40, -INF , !P1 ;  /* 0xff80000028347808 */ /* 0x000fc40004800000 */
[----:B------:R-:W-:Y:S02]  /*4340*/  FSEL R76, R42, -INF , !P2 ;  /* 0xff8000002a4c7808 */ /* 0x000fe40005000000 */
[----:B------:R-:W-:Y:S02]  /*4350*/  FSEL R66, R41, -INF , !P6 ;  /* 0xff80000029427808 */ /* 0x000fe40007000000 */
[----:B------:R-:W-:Y:S02]  /*4360*/  FSEL R78, R43, -INF , !P3 ;  /* 0xff8000002b4e7808 */ /* 0x000fe40005800000 */
[----:B------:R-:W-:Y:S01]  /*4370*/  HMMA.16816.F32.BF16 R40, R8, R26, R96 ;  /* 0x0000001a0828723c */ /* 0x000fe20000041860 */
[CC--:B------:R-:W-:Y:S02]  /*4380*/  ISETP.LT.OR P5, PT, R6.reuse, R236.reuse, P5 ;  /* 0x000000ec0600720c */ /* 0x0c0fe40002fa1670 */
[----:B------:R-:W-:Y:S02]  /*4390*/  ISETP.LT.OR P4, PT, R6, R235, P4 ;  /* 0x000000eb0600720c */ /* 0x000fe40002781670 */
[----:B------:R-:W-:-:S02]  /*43a0*/  ISETP.LT.OR P0, PT, R5, R236, P0 ;  /* 0x000000ec0500720c */ /* 0x000fc40000701670 */
[----:B------:R-:W-:Y:S01]  /*43b0*/  IADD3 R6, R4, 0x21, RZ ;  /* 0x0000002104067810 */ /* 0x000fe20007ffe0ff */
[----:B------:R-:W-:Y:S01]  /*43c0*/  HMMA.16816.F32.BF16 R24, R20, R94, R124 ;  /* 0x0000005e1418723c */ /* 0x000fe2000004187c */
[----:B------:R-:W-:Y:S02]  /*43d0*/  FSEL R48, R53, -INF , !P5 ;  /* 0xff80000035307808 */ /* 0x000fe40006800000 */
[----:B------:R-:W-:Y:S02]  /*43e0*/  FSEL R51, R55, -INF , !P4 ;  /* 0xff80000037337808 */ /* 0x000fe40006000000 */
[----:B------:R-:W-:Y:S02]  /*43f0*/  FSEL R160, R36, -INF , !P0 ;  /* 0xff80000024a07808 */ /* 0x000fe40004000000 */
[C---:B------:R-:W-:Y:S01]  /*4400*/  ISETP.GE.AND P1, PT, R5.reuse, R239, PT ;  /* 0x000000ef0500720c */ /* 0x040fe20003f26270 */
[----:B------:R-:W-:Y:S01]  /*4410*/  HMMA.16816.F32.BF16 R20, R8, R16, R116 ;  /* 0x000000100814723c */ /* 0x000fe20000041874 */
[----:B------:R-:W-:-:S02]  /*4420*/  ISETP.GE.AND P2, PT, R5, R238, PT ;  /* 0x000000ee0500720c */ /* 0x000fc40003f46270 */
[C---:B------:R-:W-:Y:S02]  /*4430*/  ISETP.GE.AND P6, PT, R5.reuse, R237, PT ;  /* 0x000000ed0500720c */ /* 0x040fe40003fc6270 */
[C---:B------:R-:W-:Y:S02]  /*4440*/  ISETP.GE.AND P4, PT, R6.reuse, R240, PT ;  /* 0x000000f00600720c */ /* 0x040fe40003f86270 */
[C---:B------:R-:W-:Y:S01]  /*4450*/  ISETP.GE.AND P5, PT, R6.reuse, R239, PT ;  /* 0x000000ef0600720c */ /* 0x040fe20003fa6270 */
[----:B------:R-:W-:Y:S01]  /*4460*/  HMMA.16816.F32.BF16 R8, R8, R18, R112 ;  /* 0x000000120808723c */ /* 0x000fe20000041870 */
[C---:B------:R-:W-:Y:S02]  /*4470*/  ISETP.GE.AND P3, PT, R6.reuse, R238, PT ;  /* 0x000000ee0600720c */ /* 0x040fe40003f66270 */
[----:B------:R-:W-:Y:S02]  /*4480*/  ISETP.GE.AND P0, PT, R6, R237, PT ;  /* 0x000000ed0600720c */ /* 0x000fe40003f06270 */
[----:B------:R-:W-:-:S02]  /*4490*/  ISETP.LT.OR P1, PT, R5, R235, P1 ;  /* 0x000000eb0500720c */ /* 0x000fc40000f21670 */
[C---:B------:R-:W-:Y:S01]  /*44a0*/  ISETP.LT.OR P2, PT, R5.reuse, R234, P2 ;  /* 0x000000ea0500720c */ /* 0x040fe20001741670 */
[----:B------:R-:W-:Y:S01]  /*44b0*/  HMMA.16816.F32.BF16 R12, R12, R18, R24 ;  /* 0x000000120c0c723c */ /* 0x000fe20000041818 */
[----:B------:R-:W-:Y:S02]  /*44c0*/  ISETP.LT.OR P6, PT, R5, R232, P6 ;  /* 0x000000e80500720c */ /* 0x000fe400037c1670 */
[C---:B------:R-:W-:Y:S02]  /*44d0*/  ISETP.LT.OR P4, PT, R6.reuse, R236, P4 ;  /* 0x000000ec0600720c */ /* 0x040fe40002781670 */
[C---:B------:R-:W-:Y:S02]  /*44e0*/  ISETP.LT.OR P5, PT, R6.reuse, R235, P5 ;  /* 0x000000eb0600720c */ /* 0x040fe40002fa1670 */
[C---:B------:R-:W-:Y:S02]  /*44f0*/  ISETP.LT.OR P3, PT, R6.reuse, R234, P3 ;  /* 0x000000ea0600720c */ /* 0x040fe40001f61670 */
[----:B------:R-:W-:-:S02]  /*4500*/  ISETP.LT.OR P0, PT, R6, R232, P0 ;  /* 0x000000e80600720c */ /* 0x000fc40000701670 */
[C---:B------:R-:W-:Y:S02]  /*4510*/  IADD3 R5, R4.reuse, 0x28, RZ ;  /* 0x0000002804057810 */ /* 0x040fe40007ffe0ff */
[----:B------:R-:W-:Y:S02]  /*4520*/  IADD3 R6, R4, 0x29, RZ ;  /* 0x0000002904067810 */ /* 0x000fe40007ffe0ff */
[----:B------:R-:W-:Y:S02]  /*4530*/  FSEL R158, R38, -INF , !P1 ;  /* 0xff800000269e7808 */ /* 0x000fe40004800000 */
[----:B------:R-:W-:Y:S02]  /*4540*/  FSEL R159, R28, -INF , !P2 ;  /* 0xff8000001c9f7808 */ /* 0x000fe40005000000 */
[----:B------:R-:W-:Y:S02]  /*4550*/  FSEL R162, R30, -INF , !P6 ;  /* 0xff8000001ea27808 */ /* 0x000fe40007000000 */
[----:B------:R-:W-:-:S02]  /*4560*/  FSEL R157, R37, -INF , !P4 ;  /* 0xff800000259d7808 */ /* 0x000fc40006000000 */
[----:B------:R-:W-:Y:S02]  /*4570*/  FSEL R161, R31, -INF , !P0 ;  /* 0xff8000001fa17808 */ /* 0x000fe40004000000 */
[C---:B------:R-:W-:Y:S02]  /*4580*/  ISETP.GE.AND P1, PT, R5.reuse, R240, PT ;  /* 0x000000f00500720c */ /* 0x040fe40003f26270 */
[C---:B------:R-:W-:Y:S02]  /*4590*/  ISETP.GE.AND P2, PT, R5.reuse, R239, PT ;  /* 0x000000ef0500720c */ /* 0x040fe40003f46270 */
[CC--:B------:R-:W-:Y:S02]  /*45a0*/  ISETP.GE.AND P6, PT, R5.reuse, R238.reuse, PT ;  /* 0x000000ee0500720c */ /* 0x0c0fe40003fc6270 */
[----:B------:R-:W-:Y:S02]  /*45b0*/  ISETP.GE.AND P4, PT, R5, R237, PT ;  /* 0x000000ed0500720c */ /* 0x000fe40003f86270 */
[----:B------:R-:W-:-:S02]  /*45c0*/  ISETP.GE.AND P0, PT, R6, R238, PT ;  /* 0x000000ee0600720c */ /* 0x000fc40003f06270 */
[C---:B------:R-:W-:Y:S02]  /*45d0*/  ISETP.LT.OR P1, PT, R5.reuse, R236, P1 ;  /* 0x000000ec0500720c */ /* 0x040fe40000f21670 */
[C---:B------:R-:W-:Y:S02]  /*45e0*/  ISETP.LT.OR P2, PT, R5.reuse, R235, P2 ;  /* 0x000000eb0500720c */ /* 0x040fe40001741670 */
[C---:B------:R-:W-:Y:S02]  /*45f0*/  ISETP.LT.OR P6, PT, R5.reuse, R234, P6 ;  /* 0x000000ea0500720c */ /* 0x040fe400037c1670 */
[----:B------:R-:W-:Y:S02]  /*4600*/  ISETP.LT.OR P4, PT, R5, R232, P4 ;  /* 0x000000e80500720c */ /* 0x000fe40002781670 */
[----:B------:R-:W-:Y:S02]  /*4610*/  ISETP.LT.OR P0, PT, R6, R234, P0 ;  /* 0x000000ea0600720c */ /* 0x000fe40000701670 */
[----:B------:R-:W-:-:S02]  /*4620*/  IADD3 R5, R4, 0x30, RZ ;  /* 0x0000003004057810 */ /* 0x000fc40007ffe0ff */
[----:B------:R-:W-:Y:S02]  /*4630*/  FSEL R154, R39, -INF , !P5 ;  /* 0xff800000279a7808 */ /* 0x000fe40006800000 */
[----:B------:R-:W-:Y:S02]  /*4640*/  FSEL R155, R29, -INF , !P3 ;  /* 0xff8000001d9b7808 */ /* 0x000fe40005800000 */
[----:B------:R-:W-:Y:S02]  /*4650*/  FSEL R151, R44, -INF , !P1 ;  /* 0xff8000002c977808 */ /* 0x000fe40004800000 */
[----:B------:R-:W-:Y:S02]  /*4660*/  FSEL R149, R46, -INF , !P2 ;  /* 0xff8000002e957808 */ /* 0x000fe40005000000 */
[----:B------:R-:W-:Y:S02]  /*4670*/  FSEL R150, R40, -INF , !P6 ;  /* 0xff80000028967808 */ /* 0x000fe40007000000 */
[----:B------:R-:W-:-:S02]  /*4680*/  FSEL R156, R42, -INF , !P4 ;  /* 0xff8000002a9c7808 */ /* 0x000fc40006000000 */
[----:B------:R-:W-:Y:S02]  /*4690*/  FSEL R152, R41, -INF , !P0 ;  /* 0xff80000029987808 */ /* 0x000fe40004000000 */
[CC--:B------:R-:W-:Y:S02]  /*46a0*/  ISETP.GE.AND P5, PT, R6.reuse, R240.reuse, PT ;  /* 0x000000f00600720c */ /* 0x0c0fe40003fa6270 */
[C---:B------:R-:W-:Y:S02]  /*46b0*/  ISETP.GE.AND P3, PT, R6.reuse, R239, PT ;  /* 0x000000ef0600720c */ /* 0x040fe40003f66270 */
[----:B------:R-:W-:Y:S02]  /*46c0*/  ISETP.GE.AND P1, PT, R6, R237, PT ;  /* 0x000000ed0600720c */ /* 0x000fe40003f26270 */
[C---:B------:R-:W-:Y:S02]  /*46d0*/  ISETP.GE.AND P2, PT, R5.reuse, R240, PT ;  /* 0x000000f00500720c */ /* 0x040fe40003f46270 */
[----:B------:R-:W-:-:S02]  /*46e0*/  ISETP.GE.AND P6, PT, R5, R239, PT ;  /* 0x000000ef0500720c */ /* 0x000fc40003fc6270 */
[C---:B------:R-:W-:Y:S02]  /*46f0*/  ISETP.GE.AND P4, PT, R5.reuse, R238, PT ;  /* 0x000000ee0500720c */ /* 0x040fe40003f86270 */
[C---:B------:R-:W-:Y:S02]  /*4700*/  ISETP.GE.AND P0, PT, R5.reuse, R237, PT ;  /* 0x000000ed0500720c */ /* 0x040fe40003f06270 */
[C---:B------:R-:W-:Y:S02]  /*4710*/  ISETP.LT.OR P5, PT, R6.reuse, R236, P5 ;  /* 0x000000ec0600720c */ /* 0x040fe40002fa1670 */
[C---:B------:R-:W-:Y:S02]  /*4720*/  ISETP.LT.OR P3, PT, R6.reuse, R235, P3 ;  /* 0x000000eb0600720c */ /* 0x040fe40001f61670 */
[----:B------:R-:W-:Y:S02]  /*4730*/  ISETP.LT.OR P1, PT, R6, R232, P1 ;  /* 0x000000e80600720c */ /* 0x000fe40000f21670 */
[----:B------:R-:W-:-:S02]  /*4740*/  ISETP.LT.OR P2, PT, R5, R236, P2 ;  /* 0x000000ec0500720c */ /* 0x000fc40001741670 */
[C---:B------:R-:W-:Y:S02]  /*4750*/  ISETP.LT.OR P6, PT, R5.reuse, R235, P6 ;  /* 0x000000eb0500720c */ /* 0x040fe400037c1670 */
[C---:B------:R-:W-:Y:S02]  /*4760*/  ISETP.LT.OR P4, PT, R5.reuse, R234, P4 ;  /* 0x000000ea0500720c */ /* 0x040fe40002781670 */
[----:B------:R-:W-:Y:S02]  /*4770*/  ISETP.LT.OR P0, PT, R5, R232, P0 ;  /* 0x000000e80500720c */ /* 0x000fe40000701670 */
[----:B------:R-:W-:Y:S02]  /*4780*/  IADD3 R5, R4, 0x31, RZ ;  /* 0x0000003104057810 */ /* 0x000fe40007ffe0ff */
[----:B------:R-:W-:Y:S02]  /*4790*/  FSEL R153, R43, -INF , !P1 ;  /* 0xff8000002b997808 */ /* 0x000fe40004800000 */
[----:B------:R-:W-:-:S02]  /*47a0*/  FSEL R141, R45, -INF , !P5 ;  /* 0xff8000002d8d7808 */ /* 0x000fc40006800000 */
[----:B------:R-:W-:Y:S02]  /*47b0*/  FSEL R143, R47, -INF , !P3 ;  /* 0xff8000002f8f7808 */ /* 0x000fe40005800000 */
[----:B------:R-:W-:Y:S02]  /*47c0*/  FSEL R145, R32, -INF , !P2 ;  /* 0xff80000020917808 */ /* 0x000fe40005000000 */
[C---:B------:R-:W-:Y:S02]  /*47d0*/  ISETP.GE.AND P1, PT, R5.reuse, R240, PT ;  /* 0x000000f00500720c */ /* 0x040fe40003f26270 */
[C---:B------:R-:W-:Y:S02]  /*47e0*/  ISETP.GE.AND P5, PT, R5.reuse, R239, PT ;  /* 0x000000ef0500720c */ /* 0x040fe40003fa6270 */
[C---:B------:R-:W-:Y:S02]  /*47f0*/  ISETP.GE.AND P3, PT, R5.reuse, R238, PT ;  /* 0x000000ee0500720c */ /* 0x040fe40003f66270 */
[----:B------:R-:W-:-:S02]  /*4800*/  ISETP.GE.AND P2, PT, R5, R237, PT ;  /* 0x000000ed0500720c */ /* 0x000fc40003f46270 */
[C---:B------:R-:W-:Y:S02]  /*4810*/  ISETP.LT.OR P1, PT, R5.reuse, R236, P1 ;  /* 0x000000ec0500720c */ /* 0x040fe40000f21670 */
[C---:B------:R-:W-:Y:S02]  /*4820*/  ISETP.LT.OR P5, PT, R5.reuse, R235, P5 ;  /* 0x000000eb0500720c */ /* 0x040fe40002fa1670 */
[C---:B------:R-:W-:Y:S02]  /*4830*/  ISETP.LT.OR P3, PT, R5.reuse, R234, P3 ;  /* 0x000000ea0500720c */ /* 0x040fe40001f61670 */
[----:B------:R-:W-:Y:S02]  /*4840*/  ISETP.LT.OR P2, PT, R5, R232, P2 ;  /* 0x000000e80500720c */ /* 0x000fe40001741670 */
[----:B------:R-:W-:Y:S02]  /*4850*/  IADD3 R5, R4, 0x38, RZ ;  /* 0x0000003804057810 */ /* 0x000fe40007ffe0ff */
[----:B------:R-:W-:-:S02]  /*4860*/  FSEL R148, R22, -INF , !P0 ;  /* 0xff80000016947808 */ /* 0x000fc40004000000 */
[C---:B------:R-:W-:Y:S02]  /*4870*/  ISETP.GE.AND P0, PT, R5.reuse, R238, PT ;  /* 0x000000ee0500720c */ /* 0x040fe40003f06270 */
[----:B------:R-:W-:Y:S02]  /*4880*/  IADD3 R4, R4, 0x39, RZ ;  /* 0x0000003904047810 */ /* 0x000fe40007ffe0ff */
[----:B------:R-:W-:Y:S02]  /*4890*/  ISETP.LT.OR P0, PT, R5, R234, P0 ;  /* 0x000000ea0500720c */ /* 0x000fe40000701670 */
[----:B------:R-:W-:Y:S02]  /*48a0*/  FSEL R139, R34, -INF , !P6 ;  /* 0xff800000228b7808 */ /* 0x000fe40007000000 */
[----:B------:R-:W-:Y:S02]  /*48b0*/  FSEL R138, R8, -INF , !P0 ;  /* 0xff800000088a7808 */ /* 0x000fe40004000000 */
[----:B------:R-:W-:-:S02]  /*48c0*/  ISETP.GE.AND P0, PT, R4, R237, PT ;  /* 0x000000ed0400720c */ /* 0x000fc40003f06270 */
[----:B------:R-:W-:Y:S02]  /*48d0*/  FSEL R142, R20, -INF , !P4 ;  /* 0xff800000148e7808 */ /* 0x000fe40006000000 */
[----:B------:R-:W-:Y:S02]  /*48e0*/  ISETP.LT.OR P0, PT, R4, R232, P0 ;  /* 0x000000e80400720c */ /* 0x000fe40000701670 */
[----:B------:R-:W-:Y:S02]  /*48f0*/  FSEL R131, R33, -INF , !P1 ;  /* 0xff80000021837808 */ /* 0x000fe40004800000 */
[----:B------:R-:W-:Y:S02]  /*4900*/  FSEL R144, R11, -INF , !P0 ;  /* 0xff8000000b907808 */ /* 0x000fe40004000000 */
[----:B------:R-:W-:Y:S02]  /*4910*/  PLOP3.LUT P0, PT, PT, PT, UP0, 0x80, 0x0 ;  /* 0x000000000000781c */ /* 0x000fe40003f0f008 */
[----:B------:R-:W-:-:S02]  /*4920*/  FSEL R136, R35, -INF , !P5 ;  /* 0xff80000023887808 */ /* 0x000fc40006800000 */
[----:B------:R-:W-:Y:S02]  /*4930*/  FSEL R140, R21, -INF , !P3 ;  /* 0xff800000158c7808 */ /* 0x000fe40005800000 */
[----:B------:R-:W-:Y:S02]  /*4940*/  FSEL R147, R23, -INF , !P2 ;  /* 0xff80000017937808 */ /* 0x000fe40005000000 */
[CC--:B------:R-:W-:Y:S02]  /*4950*/  ISETP.GE.AND P6, PT, R5.reuse, R240.reuse, PT ;  /* 0x000000f00500720c */ /* 0x0c0fe40003fc6270 */
[C---:B------:R-:W-:Y:S02]  /*4960*/  ISETP.GE.AND P4, PT, R5.reuse, R239, PT ;  /* 0x000000ef0500720c */ /* 0x040fe40003f86270 */
[----:B------:R-:W-:Y:S02]  /*4970*/  ISETP.GE.AND P1, PT, R5, R237, PT ;  /* 0x000000ed0500720c */ /* 0x000fe40003f26270 */
        /* <DEDUP_REMOVED lines=8> */
[----:B------:R-:W-:Y:S02]  /*4a00*/  ISETP.LT.OR P2, PT, R4, R234, P2 ;  /* 0x000000ea0400720c */ /* 0x000fe40001741670 */
[----:B------:R-:W-:Y:S02]  /*4a10*/  FSEL R146, R10, -INF , !P1 ;  /* 0xff8000000a927808 */ /* 0x000fe40004800000 */
[----:B------:R-:W-:Y:S02]  /*4a20*/  FSEL R137, R9, -INF , !P2 ;  /* 0xff80000009897808 */ /* 0x000fe40005000000 */
[----:B------:R-:W-:Y:S02]  /*4a30*/  FSEL R128, R12, -INF , !P6 ;  /* 0xff8000000c807808 */ /* 0x000fe40007000000 */
[----:B------:R-:W-:-:S02]  /*4a40*/  FSEL R130, R14, -INF , !P4 ;  /* 0xff8000000e827808 */ /* 0x000fc40006000000 */
[----:B------:R-:W-:Y:S02]  /*4a50*/  FSEL R23, R13, -INF , !P5 ;  /* 0xff8000000d177808 */ /* 0x000fe40006800000 */
[----:B------:R-:W-:Y:S01]  /*4a60*/  FSEL R129, R15, -INF , !P3 ;  /* 0xff8000000f817808 */ /* 0x000fe20005800000 */
[----:B------:R-:W-:Y:S05]  /*4a70*/  @!P0 BRA `(.L_x_431) ;  /* 0x000001c000008947 */ /* 0x000fea0003800000 */
[----:B------:R-:W-:-:S04]  /*4a80*/  UIADD3 UR13, UR8, -0x2, URZ ;  /* 0xfffffffe080d7890 */ /* 0x000fc8000fffe03f */
[----:B------:R-:W-:Y:S02]  /*4a90*/  USHF.R.S32.HI UR5, URZ, 0x1f, UR13 ;  /* 0x0000001f3f057899 */ /* 0x000fe4000801140d */
[----:B------:R-:W-:Y:S01]  /*4aa0*/  UIMAD UR23, UR23, UR13, URZ ;  /* 0x0000000d171772a4 */ /* 0x000fe2000f8e023f */
[----:B------:R-:W-:Y:S01]  /*4ab0*/  IMAD.WIDE.U32 R4, R163, UR13, R164 ;  /* 0x0000000da3047c25 */ /* 0x000fe2000f8e00a4 */
[----:B------:R-:W-:Y:S02]  /*4ac0*/  USHF.L.U32 UR13, UR6, 0x5, URZ ;  /* 0x00000005060d7899 */ /* 0x000fe4000800063f */
[----:B------:R-:W-:Y:S02]  /*4ad0*/  UIMAD UR5, UR5, UR25, UR23 ;  /* 0x00000019050572a4 */ /* 0x000fe4000f8e0217 */
[----:B------:R-:W-:-:S04]  /*4ae0*/  LEA R8, P2, R4, c[0x0][0x168], 0x1 ;  /* 0x00005a0004087a11 */ /* 0x000fc800078408ff */
[----:B------:R-:W-:Y:S01]  /*4af0*/  IADD3 R5, R5, UR5, RZ ;  /* 0x0000000505057c10 */ /* 0x000fe2000fffe0ff */
[----:B------:R-:W-:Y:S01]  /*4b00*/  USHF.L.U64.HI UR5, UR6, 0x5, UR7 ;  /* 0x0000000506057899 */ /* 0x000fe20008010207 */
        /* <DEDUP_REMOVED lines=8> */
[----:B------:R-:W-:-:S02]  /*4b90*/  IADD3 R10, P1, R4, UR13, RZ ;  /* 0x0000000d040a7c10 */ /* 0x000fc4000ff3e0ff */
        /* <DEDUP_REMOVED lines=10> */
.L_x_431:
[----:B------:R-:W-:Y:S01]  /*4c40*/  FMNMX.FTZ R135, R60, R57, !PT ;  /* 0x000000393c877209 */ /* 0x000fe20007810000 */
[----:B------:R-:W-:Y:S01]  /*4c50*/  STL [R1+0xa8], R219 ;  /* 0x0000a8db01007387 */ /* 0x000fe20000100800 */
[----:B-1----:R-:W-:-:S02]  /*4c60*/  FMNMX.FTZ R4, R73, R67, !PT ;  /* 0x0000004349047209 */ /* 0x002fc40007810000 */
        /* <DEDUP_REMOVED lines=24> */
[----:B------:R-:W-:Y:S02]  /*4df0*/  SHF.L.U32 R213, R0, 0x1, RZ ;  /* 0x0000000100d57819 */ /* 0x000fe400000006ff */
[----:B------:R-:W-:Y:S02]  /*4e00*/  FMNMX.FTZ R135, R131, R135, !PT ;  /* 0x0000008783877209 */ /* 0x000fe40007810000 */
[----:B------:R-:W-:Y:S01]  /*4e10*/  LEA R216, R2, R213, 0x1 ;  /* 0x000000d502d87211 */ /* 0x000fe200078e08ff */
[----:B------:R-:W-:Y:S01]  /*4e20*/  IMAD R214, R3, 0x2, R213 ;  /* 0x0000000203d67824 */ /* 0x000fe200078e02d5 */
[----:B------:R-:W-:Y:S01]  /*4e30*/  FMNMX.FTZ R135, R128, R135, !PT ;  /* 0x0000008780877209 */ /* 0x000fe20007810000 */
[----:B------:R-:W-:Y:S02]  /*4e40*/  LDSM.16.MT88.4 R44, [R213+0xc800] ;  /* 0x00c80000d52c783b */ /* 0x000fe40000004200 */
[----:B------:R-:W-:Y:S01]  /*4e50*/  IMAD R215, R2, 0x2, R214 ;  /* 0x0000000202d77824 */ /* 0x000fe200078e02d6 */
[----:B------:R-:W-:Y:S01]  /*4e60*/  FMNMX.FTZ R135, R23, R135, !PT ;  /* 0x0000008717877209 */ /* 0x000fe20007810000 */
[----:B------:R-:W-:Y:S04]  /*4e70*/  LDSM.16.MT88.4 R24, [R214+0xc000] ;  /* 0x00c00000d618783b */ /* 0x000fe80000004200 */
[----:B------:R-:W1:Y:S04]  /*4e80*/  SHFL.BFLY PT, R5, R135, 0x2, 0x1f ;  /* 0x0c401f0087057f89 */ /* 0x000e6800000e0000 */
[----:B------:R-:W-:Y:S04]  /*4e90*/  LDSM.16.MT88.4 R32, [R216+0xc000] ;  /* 0x00c00000d820783b */ /* 0x000fe80000004200 */
[----:B------:R-:W-:Y:S04]  /*4ea0*/  LDSM.16.MT88.4 R84, [R215+0xe000] ;  /* 0x00e00000d754783b */ /* 0x000fe80000004200 */
[----:B------:R-:W-:Y:S01]  /*4eb0*/  LDSM.16.MT88.4 R40, [R214+0xc800] ;  /* 0x00c80000d628783b */ /* 0x000fe20000004200 */
[----:B-1----:R-:W-:-:S02]  /*4ec0*/  FMNMX.FTZ R135, R135, R5, !PT ;  /* 0x0000000587877209 */ /* 0x002fc40007810000 */
[----:B------:R-:W-:Y:S02]  /*4ed0*/  FMNMX.FTZ R5, R139, R4, !PT ;  /* 0x000000048b057209 */ /* 0x000fe40007810000 */
[----:B------:R-:W-:Y:S01]  /*4ee0*/  FMNMX.FTZ R4, R75, R74, !PT ;  /* 0x0000004a4b047209 */ /* 0x000fe20007810000 */
[----:B------:R-:W1:Y:S01]  /*4ef0*/  SHFL.BFLY PT, R6, R135, 0x1, 0x1f ;  /* 0x0c201f0087067f89 */ /* 0x000e6200000e0000 */
[----:B------:R-:W-:Y:S02]  /*4f00*/  FMNMX.FTZ R5, R136, R5, !PT ;  /* 0x0000000588057209 */ /* 0x000fe40007810000 */
[----:B------:R-:W-:Y:S02]  /*4f10*/  FMNMX.FTZ R4, R69, R4, !PT ;  /* 0x0000000445047209 */ /* 0x000fe40007810000 */
[----:B------:R-:W-:Y:S02]  /*4f20*/  FMNMX.FTZ R134, R130, R5, !PT ;  /* 0x0000000582867209 */ /* 0x000fe40007810000 */
[----:B------:R-:W-:-:S02]  /*4f30*/  FMNMX.FTZ R4, R68, R4, !PT ;  /* 0x0000000444047209 */ /* 0x000fc40007810000 */
[----:B------:R-:W-:Y:S02]  /*4f40*/  FMNMX.FTZ R134, R129, R134, !PT ;  /* 0x0000008681867209 */ /* 0x000fe40007810000 */
[----:B------:R-:W-:-:S03]  /*4f50*/  FMNMX.FTZ R4, R65, R4, !PT ;  /* 0x0000000441047209 */ /* 0x000fc60007810000 */
[----:B------:R-:W2:Y:S01]  /*4f60*/  SHFL.BFLY PT, R7, R134, 0x2, 0x1f ;  /* 0x0c401f0086077f89 */ /* 0x000ea200000e0000 */
        /* <DEDUP_REMOVED lines=10> */
[----:B--2---:R-:W-:Y:S01]  /*5010*/  FMNMX.FTZ R134, R134, R7, !PT ;  /* 0x0000000786867209 */ /* 0x004fe20007810000 */
[--C-:B------:R-:W-:Y:S01]  /*5020*/  FFMA.FTZ R4, R60, c[0x0][0x23c], -R22.reuse ;  /* 0x00008f003c047a23 */ /* 0x100fe20000010816 */
[----:B------:R-:W-:Y:S01]  /*5030*/  FMNMX.FTZ R133, R152, R5, !PT ;  /* 0x0000000598857209 */ /* 0x000fe20007810000 */
[--C-:B------:R-:W-:Y:S02]  /*5040*/  FFMA.FTZ R5, R59, c[0x0][0x23c], -R22.reuse ;  /* 0x00008f003b057a23 */ /* 0x100fe40000010816 */
[----:B------:R1:W-:Y:S01]  /*5050*/  MUFU.EX2 R201, R4 ;  /* 0x0000000400c97308 */ /* 0x0003e20000000800 */
[----:B------:R-:W-:Y:S01]  /*5060*/  FMNMX.FTZ R133, R142, R133, !PT ;  /* 0x000000858e857209 */ /* 0x000fe20007810000 */
[----:B------:R-:W2:Y:S01]  /*5070*/  SHFL.BFLY PT, R7, R134, 0x1, 0x1f ;  /* 0x0c201f0086077f89 */ /* 0x000ea200000e0000 */
[----:B------:R-:W-:-:S02]  /*5080*/  FFMA.FTZ R6, R57, c[0x0][0x23c], -R22 ;  /* 0x00008f0039067a23 */ /* 0x000fc40000010816 */
[----:B------:R-:W-:-:S03]  /*5090*/  FMNMX.FTZ R133, R140, R133, !PT ;  /* 0x000000858c857209 */ /* 0x000fc60007810000 */
[----:B------:R3:W-:Y:S01]  /*50a0*/  MUFU.EX2 R191, R5 ;  /* 0x0000000500bf7308 */ /* 0x0007e20000000800 */
[----:B------:R-:W-:-:S04]  /*50b0*/  FMNMX.FTZ R133, R138, R133, !PT ;  /* 0x000000858a857209 */ /* 0x000fc80007810000 */
[----:B------:R-:W-:Y:S02]  /*50c0*/  FMNMX.FTZ R133, R137, R133, !PT ;  /* 0x0000008589857209 */ /* 0x000fe40007810000 */
[----:B-1----:R-:W-:Y:S01]  /*50d0*/  FMNMX.FTZ R4, R81, R80, !PT ;  /* 0x0000005051047209 */ /* 0x002fe20007810000 */
[----:B------:R1:W4:Y:S03]  /*50e0*/  MUFU.EX2 R200, R6 ;  /* 0x0000000600c87308 */ /* 0x0003260000000800 */
[----:B------:R-:W-:-:S04]  /*50f0*/  FMNMX.FTZ R4, R71, R4, !PT ;  /* 0x0000000447047209 */ /* 0x000fc80007810000 */
[----:B------:R-:W-:Y:S01]  /*5100*/  FMNMX.FTZ R4, R70, R4, !PT ;  /* 0x0000000446047209 */ /* 0x000fe20007810000 */
[----:B---3--:R-:W-:Y:S01]  /*5110*/  FFMA.FTZ R5, R58, c[0x0][0x23c], -R22 ;  /* 0x00008f003a057a23 */ /* 0x008fe20000010816 */
[----:B--2---:R-:W-:Y:S02]  /*5120*/  FMNMX.FTZ R134, R134, R7, !PT ;  /* 0x0000000786867209 */ /* 0x004fe40007810000 */
[----:B------:R-:W-:Y:S01]  /*5130*/  FMNMX.FTZ R4, R77, R4, !PT ;  /* 0x000000044d047209 */ /* 0x000fe20007810000 */
[----:B------:R2:W3:Y:S01]  /*5140*/  MUFU.EX2 R95, R5 ;  /* 0x00000005005f7308 */ /* 0x0004e20000000800 */
[C---:B------:R-:W-:Y:S01]  /*5150*/  FSETP.NEU.FTZ.AND P1, PT, R134.reuse, -INF , PT ;  /* 0xff8000008600780b */ /* 0x040fe20003f3d000 */
[----:B------:R-:W-:Y:S01]  /*5160*/  FMUL.FTZ R21, R134, c[0x0][0x23c] ;  /* 0x00008f0086157a20 */ /* 0x000fe20000410000 */
[----:B------:R-:W-:Y:S01]  /*5170*/  FMNMX.FTZ R4, R79, R4, !PT ;  /* 0x000000044f047209 */ /* 0x000fe20007810000 */
[----:B-1----:R-:W1:Y:S01]  /*5180*/  SHFL.BFLY PT, R6, R133, 0x2, 0x1f ;  /* 0x0c401f0085067f89 */ /* 0x002e6200000e0000 */
[----:B----4-:R-:W-:-:S02]  /*5190*/  F2FP.BF16.PACK_AB R16, R200, R201 ;  /* 0x000000c9c810723e */ /* 0x010fc400000010ff */
[----:B------:R-:W-:Y:S02]  /*51a0*/  FMNMX.FTZ R4, R76, R4, !PT ;  /* 0x000000044c047209 */ /* 0x000fe40007810000 */
[----:B------:R-:W-:Y:S02]  /*51b0*/  FSEL R21, R21, RZ, P1 ;  /* 0x000000ff15157208 */ /* 0x000fe40000800000 */
[----:B--2---:R-:W-:Y:S01]  /*51c0*/  FMNMX.FTZ R5, R78, R4, !PT ;  /* 0x000000044e057209 */ /* 0x004fe20007810000 */
[----:B------:R-:W-:Y:S01]  /*51d0*/  FFMA.FTZ R4, R56, c[0x0][0x23c], -R22 ;  /* 0x00008f0038047a23 */ /* 0x000fe20000010816 */
[----:B---3--:R-:W-:Y:S01]  /*51e0*/  F2FP.BF16.PACK_AB R18, R95, R191 ;  /* 0x000000bf5f12723e */ /* 0x008fe200000010ff */
[----:B------:R-:W-:Y:S01]  /*51f0*/  LDSM.16.MT88.4 R56, [R215+0xc000] ;  /* 0x00c00000d738783b */ /* 0x000fe20000004200 */
[----:B------:R-:W-:Y:S01]  /*5200*/  FMNMX.FTZ R5, R162, R5, !PT ;  /* 0x00000005a2057209 */ /* 0x000fe20007810000 */
[----:B------:R2:W-:Y:S03]  /*5210*/  MUFU.EX2 R9, R4 ;  /* 0x0000000400097308 */ /* 0x0005e60000000800 */
[----:B------:R-:W-:-:S04]  /*5220*/  FMNMX.FTZ R5, R161, R5, !PT ;  /* 0x00000005a1057209 */ /* 0x000fc80007810000 */
[----:B------:R-:W-:Y:S02]  /*5230*/  FMNMX.FTZ R5, R156, R5, !PT ;  /* 0x000000059c057209 */ /* 0x000fe40007810000 */
[----:B-1----:R-:W-:Y:S02]  /*5240*/  FMNMX.FTZ R133, R133, R6, !PT ;  /* 0x0000000685857209 */ /* 0x002fe40007810000 */
[----:B------:R-:W-:-:S04]  /*5250*/  FMNMX.FTZ R5, R153, R5, !PT ;  /* 0x0000000599057209 */ /* 0x000fc80007810000 */
[----:B------:R-:W-:Y:S01]  /*5260*/  FMNMX.FTZ R5, R148, R5, !PT ;  /* 0x0000000594057209 */ /* 0x000fe20007810000 */
[----:B--2---:R-:W-:-:S03]  /*5270*/  FFMA.FTZ R4, R50, c[0x0][0x23c], -R22 ;  /* 0x00008f0032047a23 */ /* 0x004fc60000010816 */
[----:B------:R-:W-:Y:S01]  /*5280*/  FMNMX.FTZ R5, R147, R5, !PT ;  /* 0x0000000593057209 */ /* 0x000fe20007810000 */
[----:B------:R1:W-:Y:S03]  /*5290*/  MUFU.EX2 R92, R4 ;  /* 0x00000004005c7308 */ /* 0x0003e60000000800 */
[----:B------:R-:W-:Y:S02]  /*52a0*/  FMNMX.FTZ R132, R146, R5, !PT ;  /* 0x0000000592847209 */ /* 0x000fe40007810000 */
[----:B------:R-:W2:Y:S02]  /*52b0*/  SHFL.BFLY PT, R5, R133, 0x1, 0x1f ;  /* 0x0c201f0085057f89 */ /* 0x000ea400000e0000 */
[----:B------:R-:W-:-:S05]  /*52c0*/  FMNMX.FTZ R132, R144, R132, !PT ;  /* 0x0000008490847209 */ /* 0x000fca0007810000 */
[----:B------:R-:W3:Y:S01]  /*52d0*/  SHFL.BFLY PT, R6, R132, 0x2, 0x1f ;  /* 0x0c401f0084067f89 */ /* 0x000ee200000e0000 */
[----:B-1----:R-:W-:-:S04]  /*52e0*/  FFMA.FTZ R4, R49, c[0x0][0x23c], -R22 ;  /* 0x00008f0031047a23 */ /* 0x002fc80000010816 */
[----:B------:R1:W-:Y:S01]  /*52f0*/  MUFU.EX2 R242, R4 ;  /* 0x0000000400f27308 */ /* 0x0003e20000000800 */
[----:B--2---:R-:W-:-:S04]  /*5300*/  FMNMX.FTZ R133, R133, R5, !PT ;  /* 0x0000000585857209 */ /* 0x004fc80007810000 */
[C---:B------:R-:W-:Y:S01]  /*5310*/  FSETP.NEU.FTZ.AND P1, PT, R133.reuse, -INF , PT ;  /* 0xff8000008500780b */ /* 0x040fe20003f3d000 */
[----:B------:R-:W-:Y:S02]  /*5320*/  FMUL.FTZ R20, R133, c[0x0][0x23c] ;  /* 0x00008f0085147a20 */ /* 0x000fe40000410000 */
[----:B-1----:R-:W-:Y:S01]  /*5330*/  FFMA.FTZ R4, R48, c[0x0][0x23c], -R22 ;  /* 0x00008f0030047a23 */ /* 0x002fe20000010816 */
[----:B---3--:R-:W-:Y:S02]  /*5340*/  FMNMX.FTZ R132, R132, R6, !PT ;  /* 0x0000000684847209 */ /* 0x008fe40007810000 */
[----:B------:R-:W-:Y:S01]  /*5350*/  FSEL R20, R20, RZ, P1 ;  /* 0x000000ff14147208 */ /* 0x000fe20000800000 */
[----:B------:R1:W-:Y:S02]  /*5360*/  MUFU.EX2 R252, R4 ;  /* 0x0000000400fc7308 */ /* 0x0003e40000000800 */
[----:B------:R-:W2:Y:S01]  /*5370*/  SHFL.BFLY PT, R5, R132, 0x1, 0x1f ;  /* 0x0c201f0084057f89 */ /* 0x000ea200000e0000 */
[----:B-1----:R-:W-:-:S05]  /*5380*/  FFMA.FTZ R4, R73, c[0x0][0x23c], -R21 ;  /* 0x00008f0049047a23 */ /* 0x002fca0000010815 */
[----:B------:R1:W-:Y:S01]  /*5390*/  MUFU.EX2 R189, R4 ;  /* 0x0000000400bd7308 */ /* 0x0003e20000000800 */
[----:B--2---:R-:W-:Y:S01]  /*53a0*/  FMNMX.FTZ R132, R132, R5, !PT ;  /* 0x0000000584847209 */ /* 0x004fe20007810000 */
[----:B------:R-:W-:-:S03]  /*53b0*/  FFMA.FTZ R5, R65, c[0x0][0x23c], -R20 ;  /* 0x00008f0041057a23 */ /* 0x000fc60000010814 */
[----:B------:R-:W-:-:S03]  /*53c0*/  FSETP.NEU.FTZ.AND P1, PT, R132, -INF , PT ;  /* 0xff8000008400780b */ /* 0x000fc60003f3d000 */
[----:B------:R-:W-:Y:S01]  /*53d0*/  MUFU.EX2 R217, R5 ;  /* 0x0000000500d97308 */ /* 0x000fe20000000800 */
[----:B-1----:R-:W-:-:S07]  /*53e0*/  FFMA.FTZ R4, R67, c[0x0][0x23c], -R21 ;  /* 0x00008f0043047a23 */ /* 0x002fce0000010815 */
        /* <DEDUP_REMOVED lines=9> */
[C---:B------:R-:W-:Y:S08]  /*5480*/  HMMA.16816.F32.BF16 R28, R16.reuse, R32, RZ ;  /* 0x00000020101c723c */ /* 0x040ff000000418ff */
[----:B------:R-:W-:Y:S01]  /*5490*/  HMMA.16816.F32.BF16 R124, R16, R56, RZ ;  /* 0x00000038107c723c */ /* 0x000fe200000418ff */
[----:B-1----:R-:W-:-:S02]  /*54a0*/  FFMA.FTZ R4, R61, c[0x0][0x23c], -R21 ;  /* 0x00008f003d047a23 */ /* 0x002fc40000010815 */
[----:B------:R-:W1:Y:S02]  /*54b0*/  LDSM.16.MT88.4 R60, [R213+0xe000] ;  /* 0x00e00000d53c783b */ /* 0x000e640000004200 */
[----:B------:R2:W-:Y:S02]  /*54c0*/  MUFU.EX2 R202, R4 ;  /* 0x0000000400ca7308 */ /* 0x0005e40000000800 */
[----:B--2---:R-:W-:-:S06]  /*54d0*/  FFMA.FTZ R4, R54, c[0x0][0x23c], -R21 ;  /* 0x00008f0036047a23 */ /* 0x004fcc0000010815 */
[----:B------:R2:W-:Y:S02]  /*54e0*/  MUFU.EX2 R10, R4 ;  /* 0x00000004000a7308 */ /* 0x0005e40000000800 */
[----:B--2---:R-:W-:Y:S02]  /*54f0*/  FFMA.FTZ R4, R51, c[0x0][0x23c], -R21 ;  /* 0x00008f0033047a23 */ /* 0x004fe40000010815 */
[----:B------:R-:W2:Y:S01]  /*5500*/  LDSM.16.MT88.4 R48, [R213+0xc000] ;  /* 0x00c00000d530783b */ /* 0x000ea20000004200 */
[----:B-1----:R-:W-:Y:S03]  /*5510*/  HMMA.16816.F32.BF16 R116, R16, R60, RZ ;  /* 0x0000003c1074723c */ /* 0x002fe600000418ff */
[----:B------:R1:W-:Y:S02]  /*5520*/  MUFU.EX2 R97, R4 ;  /* 0x0000000400617308 */ /* 0x0003e40000000800 */
[----:B-1----:R-:W-:-:S06]  /*5530*/  FFMA.FTZ R4, R75, c[0x0][0x23c], -R20 ;  /* 0x00008f004b047a23 */ /* 0x002fcc0000010814 */
[----:B------:R1:W-:Y:S02]  /*5540*/  MUFU.EX2 R182, R4 ;  /* 0x0000000400b67308 */ /* 0x0003e40000000800 */
[--C-:B-1----:R-:W-:Y:S02]  /*5550*/  FFMA.FTZ R4, R74, c[0x0][0x23c], -R20.reuse ;  /* 0x00008f004a047a23 */ /* 0x102fe40000010814 */
[----:B------:R-:W1:Y:S04]  /*5560*/  LDSM.16.MT88.4 R72, [R216+0xc800] ;  /* 0x00c80000d848783b */ /* 0x000e680000004200 */
[----:B------:R3:W4:Y:S02]  /*5570*/  MUFU.EX2 R181, R4 ;  /* 0x0000000400b57308 */ /* 0x0007240000000800 */
[----:B---3--:R-:W-:Y:S01]  /*5580*/  FFMA.FTZ R4, R69, c[0x0][0x23c], -R20 ;  /* 0x00008f0045047a23 */ /* 0x008fe20000010814 */
[----:B----4-:R-:W-:-:S05]  /*5590*/  F2FP.BF16.PACK_AB R12, R181, R182 ;  /* 0x000000b6b50c723e */ /* 0x010fca00000010ff */
[----:B------:R3:W-:Y:S02]  /*55a0*/  MUFU.EX2 R183, R4 ;  /* 0x0000000400b77308 */ /* 0x0007e40000000800 */
[----:B---3--:R-:W-:-:S06]  /*55b0*/  FFMA.FTZ R4, R68, c[0x0][0x23c], -R20 ;  /* 0x00008f0044047a23 */ /* 0x008fcc0000010814 */
[----:B------:R3:W4:Y:S02]  /*55c0*/  MUFU.EX2 R241, R4 ;  /* 0x0000000400f17308 */ /* 0x0007240000000800 */
[----:B---3--:R-:W-:Y:S01]  /*55d0*/  FMUL.FTZ R4, R132, c[0x0][0x23c] ;  /* 0x00008f0084047a20 */ /* 0x008fe20000410000 */
[----:B----4-:R-:W-:-:S04]  /*55e0*/  F2FP.BF16.PACK_AB R14, R241, R183 ;  /* 0x000000b7f10e723e */ /* 0x010fc800000010ff */
[----:B------:R-:W-:Y:S01]  /*55f0*/  FSEL R0, R4, RZ, P1 ;  /* 0x000000ff04007208 */ /* 0x000fe20000800000 */
[----:B------:R-:W-:-:S04]  /*5600*/  FFMA.FTZ R4, R64, c[0x0][0x23c], -R20 ;  /* 0x00008f0040047a23 */ /* 0x000fc80000010814 */
[----:B------:R3:W-:Y:S01]  /*5610*/  MUFU.EX2 R94, R4 ;  /* 0x00000004005e7308 */ /* 0x0007e20000000800 */
[----:B------:R-:W-:-:S07]  /*5620*/  FFMA.FTZ R3, R71, c[0x0][0x23c], -R0 ;  /* 0x00008f0047037a23 */ /* 0x000fce0000010800 */
[----:B------:R4:W1:Y:S01]  /*5630*/  MUFU.EX2 R93, R3 ;  /* 0x00000003005d7308 */ /* 0x0008620000000800 */
[----:B---3--:R-:W-:-:S07]  /*5640*/  FFMA.FTZ R4, R81, c[0x0][0x23c], -R0 ;  /* 0x00008f0051047a23 */ /* 0x008fce0000010800 */
[----:B------:R3:W-:Y:S01]  /*5650*/  MUFU.EX2 R180, R4 ;  /* 0x0000000400b47308 */ /* 0x0007e20000000800 */
[--C-:B----4-:R-:W-:Y:S01]  /*5660*/  FFMA.FTZ R3, R70, c[0x0][0x23c], -R0.reuse ;  /* 0x00008f0046037a23 */ /* 0x110fe20000010800 */
[-C--:B-1----:R-:W-:Y:S01]  /*5670*/  MOV R2, R93.reuse ;  /* 0x0000005d00027202 */ /* 0x082fe20000000f00 */
[C---:B--2---:R-:W-:Y:S05]  /*5680*/  HMMA.16816.F32.BF16 R68, R16.reuse, R48, RZ ;  /* 0x000000301044723c */ /* 0x044fea00000418ff */
[----:B------:R1:W2:Y:S01]  /*5690*/  MUFU.EX2 R8, R3 ;  /* 0x0000000300087308 */ /* 0x0002a20000000800 */
[----:B---3--:R-:W-:Y:S02]  /*56a0*/  FFMA.FTZ R4, R80, c[0x0][0x23c], -R0 ;  /* 0x00008f0050047a23 */ /* 0x008fe40000010800 */
[----:B------:R-:W3:Y:S05]  /*56b0*/  LDSM.16.MT88.4 R80, [R214+0xe000] ;  /* 0x00e00000d650783b */ /* 0x000eea0000004200 */
[----:B------:R-:W4:Y:S01]  /*56c0*/  MUFU.EX2 R163, R4 ;  /* 0x0000000400a37308 */ /* 0x000f220000000800 */
[----:B-1----:R-:W-:Y:S01]  /*56d0*/  FFMA.FTZ R3, R52, c[0x0][0x23c], -R20 ;  /* 0x00008f0034037a23 */ /* 0x002fe20000010814 */
[----:B--2---:R-:W-:Y:S01]  /*56e0*/  F2FP.BF16.PACK_AB R15, R8, R93 ;  /* 0x0000005d080f723e */ /* 0x004fe200000010ff */
[----:B------:R-:W-:Y:S05]  /*56f0*/  HMMA.16816.F32.BF16 R52, R16, R24, RZ ;  /* 0x000000181034723c */ /* 0x000fea00000418ff */
[----:B------:R1:W-:Y:S01]  /*5700*/  MUFU.EX2 R219, R3 ;  /* 0x0000000300db7308 */ /* 0x0003e20000000800 */
[----:B----4-:R-:W-:-:S07]  /*5710*/  F2FP.BF16.PACK_AB R13, R163, R180 ;  /* 0x000000b4a30d723e */ /* 0x010fce00000010ff */
[----:B------:R-:W-:Y:S01]  /*5720*/  HMMA.16816.F32.BF16 R36, R12, R24, RZ ;  /* 0x000000180c24723c */ /* 0x000fe200000418ff */
[----:B-1----:R-:W-:-:S04]  /*5730*/  FFMA.FTZ R3, R66, c[0x0][0x23c], -R20 ;  /* 0x00008f0042037a23 */ /* 0x002fc80000010814 */
[----:B------:R1:W2:Y:S02]  /*5740*/  MUFU.EX2 R243, R3 ;  /* 0x0000000300f37308 */ /* 0x0002a40000000800 */
[----:B------:R-:W-:Y:S01]  /*5750*/  IMAD.MOV.U32 R25, RZ, RZ, R8 ;  /* 0x000000ffff197224 */ /* 0x000fe200078e0008 */
[C---:B------:R-:W-:Y:S07]  /*5760*/  HMMA.16816.F32.BF16 R64, R12.reuse, R48, RZ ;  /* 0x000000300c40723c */ /* 0x040fee00000418ff */
[----:B------:R-:W-:Y:S01]  /*5770*/  IMAD.MOV.U32 R48, RZ, RZ, R10 ;  /* 0x000000ffff307224 */ /* 0x000fe200078e000a */
[----:B------:R-:W-:Y:S01]  /*5780*/  HMMA.16816.F32.BF16 R88, R12, R32, RZ ;  /* 0x000000200c58723c */ /* 0x000fe200000418ff */
[----:B------:R-:W-:-:S02]  /*5790*/  MOV R49, R9 ;  /* 0x0000000900317202 */ /* 0x000fc40000000f00 */
[----:B------:R-:W-:Y:S01]  /*57a0*/  F2FP.BF16.PACK_AB R9, R202, R212 ;  /* 0x000000d4ca09723e */ /* 0x000fe200000010ff */
[----:B-1----:R-:W-:Y:S01]  /*57b0*/  FFMA.FTZ R3, R77, c[0x0][0x23c], -R0 ;  /* 0x00008f004d037a23 */ /* 0x002fe20000010800 */
[----:B--2---:R-:W-:Y:S02]  /*57c0*/  F2FP.BF16.PACK_AB R6, R243, R219 ;  /* 0x000000dbf306723e */ /* 0x004fe400000010ff */
[----:B------:R-:W-:Y:S01]  /*57d0*/  F2FP.BF16.PACK_AB R8, R92, R49 ;  /* 0x000000315c08723e */ /* 0x000fe200000010ff */
[----:B------:R1:W-:Y:S01]  /*57e0*/  MUFU.EX2 R218, R3 ;  /* 0x0000000300da7308 */ /* 0x0003e20000000800 */
[----:B------:R-:W-:Y:S01]  /*57f0*/  F2FP.BF16.PACK_AB R10, R252, R242 ;  /* 0x000000f2fc0a723e */ /* 0x000fe200000010ff */
[----:B------:R-:W-:Y:S01]  /*5800*/  HMMA.16816.F32.BF16 R112, R12, R60, RZ ;  /* 0x0000003c0c70723c */ /* 0x000fe200000418ff */
[----:B------:R-:W-:-:S07]  /*5810*/  F2FP.BF16.PACK_AB R11, R97, R48 ;  /* 0x00000030610b723e */ /* 0x000fce00000010ff */
[----:B------:R-:W-:Y:S01]  /*5820*/  HMMA.16816.F32.BF16 R164, R8, R40, R52 ;  /* 0x0000002808a4723c */ /* 0x000fe20000041834 */
[----:B------:R-:W2:Y:S01]  /*5830*/  LDSM.16.MT88.4 R52, [R214+0xe800] ;  /* 0x00e80000d634783b */ /* 0x000ea20000004200 */
[----:B-1----:R-:W-:-:S06]  /*5840*/  FFMA.FTZ R3, R79, c[0x0][0x23c], -R0 ;  /* 0x00008f004f037a23 */ /* 0x002fcc0000010800 */
[C---:B------:R-:W-:Y:S01]  /*5850*/  HMMA.16816.F32.BF16 R196, R8.reuse, R72, R28 ;  /* 0x0000004808c4723c */ /* 0x040fe2000004181c */
[----:B------:R-:W1:Y:S01]  /*5860*/  LDSM.16.MT88.4 R28, [R213+0xe800] ;  /* 0x00e80000d51c783b */ /* 0x000e620000004200 */
[----:B------:R4:W-:Y:S06]  /*5870*/  MUFU.EX2 R4, R3 ;  /* 0x0000000300047308 */ /* 0x0009ec0000000800 */
[----:B------:R-:W-:Y:S01]  /*5880*/  HMMA.16816.F32.BF16 R168, R8, R44, R68 ;  /* 0x0000002c08a8723c */ /* 0x000fe20000041844 */
[----:B------:R-:W-:Y:S07]  /*5890*/  LDSM.16.MT88.4 R68, [R216+0xe800] ;  /* 0x00e80000d844783b */ /* 0x000fee0000004200 */
[----:B---3--:R-:W-:Y:S01]  /*58a0*/  HMMA.16816.F32.BF16 R108, R16, R80, RZ ;  /* 0x00000050106c723c */ /* 0x008fe200000418ff */
[----:B----4-:R-:W-:-:S04]  /*58b0*/  FFMA.FTZ R3, R76, c[0x0][0x23c], -R0 ;  /* 0x00008f004c037a23 */ /* 0x010fc80000010800 */
[----:B------:R3:W4:Y:S03]  /*58c0*/  MUFU.EX2 R24, R3 ;  /* 0x0000000300187308 */ /* 0x0007260000000800 */
[C---:B------:R-:W-:Y:S08]  /*58d0*/  HMMA.16816.F32.BF16 R120, R12.reuse, R56, RZ ;  /* 0x000000380c78723c */ /* 0x040ff000000418ff */
[----:B------:R-:W-:Y:S01]  /*58e0*/  HMMA.16816.F32.BF16 R104, R12, R80, RZ ;  /* 0x000000500c68723c */ /* 0x000fe200000418ff */
[----:B---3--:R-:W-:-:S02]  /*58f0*/  FFMA.FTZ R3, R78, c[0x0][0x23c], -R0 ;  /* 0x00008f004e037a23 */ /* 0x008fc40000010800 */
[----:B------:R-:W3:Y:S05]  /*5900*/  LDSM.16.MT88.4 R76, [R216+0xe000] ;  /* 0x00e00000d84c783b */ /* 0x000eea0000004200 */
[----:B--2---:R-:W-:Y:S01]  /*5910*/  HMMA.16816.F32.BF16 R248, R8, R52, R108 ;  /* 0x0000003408f8723c */ /* 0x004fe2000004186c */
[----:B------:R2:W2:Y:S01]  /*5920*/  MUFU.EX2 R231, R3 ;  /* 0x0000000300e77308 */ /* 0x0004a20000000800 */
[----:B------:R-:W-:Y:S02]  /*5930*/  IMAD.MOV.U32 R81, RZ, RZ, R48 ;  /* 0x000000ffff517224 */ /* 0x000fe400078e0030 */
[----:B----4-:R-:W-:-:S04]  /*5940*/  IMAD.MOV.U32 R57, RZ, RZ, R24 ;  /* 0x000000ffff397224 */ /* 0x010fc800078e0018 */
[----:B-1----:R-:W-:Y:S01]  /*5950*/  HMMA.16816.F32.BF16 R204, R8, R28, R116 ;  /* 0x0000001c08cc723c */ /* 0x002fe20000041874 */
[----:B--2---:R-:W-:Y:S02]  /*5960*/  MOV R3, R4 ;  /* 0x0000000400037202 */ /* 0x004fe40000000f00 */
[----:B------:R-:W-:Y:S02]  /*5970*/  F2FP.BF16.PACK_AB R4, R94, R217 ;  /* 0x000000d95e04723e */ /* 0x000fe400000010ff */
[----:B------:R-:W-:Y:S02]  /*5980*/  F2FP.BF16.PACK_AB R5, R3, R218 ;  /* 0x000000da0305723e */ /* 0x000fe400000010ff */
[----:B------:R-:W-:-:S07]  /*5990*/  F2FP.BF16.PACK_AB R7, R231, R24 ;  /* 0x00000018e707723e */ /* 0x000fce00000010ff */
[C---:B------:R-:W-:Y:S01]  /*59a0*/  HMMA.16816.F32.BF16 R172, R4.reuse, R44, R64 ;  /* 0x0000002c04ac723c */ /* 0x040fe20000041840 */
[----:B------:R-:W1:Y:S06]  /*59b0*/  LDSM.16.MT88.4 R64, [R215+0xe800] ;  /* 0x00e80000d740783b */ /* 0x000e6c0000004200 */
[----:B------:R-:W-:Y:S01]  /*59c0*/  MOV R44, R95 ;  /* 0x0000005f002c7202 */ /* 0x000fe20000000f00 */
[----:B------:R-:W-:Y:S01]  /*59d0*/  HMMA.16816.F32.BF16 R184, R4, R72, R88 ;  /* 0x0000004804b8723c */ /* 0x000fe20000041858 */
[----:B------:R-:W-:-:S06]  /*59e0*/  IMAD.MOV.U32 R45, RZ, RZ, R94 ;  /* 0x000000ffff2d7224 */ /* 0x000fcc00078e005e */
[----:B------:R-:W-:Y:S01]  /*59f0*/  IMAD.MOV.U32 R73, RZ, RZ, R92 ;  /* 0x000000ffff497224 */ /* 0x000fe200078e005c */
[----:B------:R-:W-:Y:S04]  /*5a00*/  HMMA.16816.F32.BF16 R88, R12, R84, RZ ;  /* 0x000000540c58723c */ /* 0x000fe800000418ff */
[----:B------:R-:W-:-:S04]  /*5a10*/  MOV R80, R73 ;  /* 0x0000004900507202 */ /* 0x000fc80000000f00 */
[----:B------:R-:W-:Y:S01]  /*5a20*/  HMMA.16816.F32.BF16 R176, R4, R40, R36 ;  /* 0x0000002804b0723c */ /* 0x000fe20000041824 */
[----:B------:R-:W2:Y:S06]  /*5a30*/  LDSM.16.MT88.4 R36, [R215+0xc800] ;  /* 0x00c80000d724783b */ /* 0x000eac0000004200 */
[----:B------:R-:W-:Y:S01]  /*5a40*/  MOV R40, R97 ;  /* 0x0000006100287202 */ /* 0x000fe20000000f00 */
[----:B------:R-:W-:Y:S01]  /*5a50*/  IMAD.MOV.U32 R41, RZ, RZ, R96 ;  /* 0x000000ffff297224 */ /* 0x000fe200078e0060 */
[----:B---3--:R-:W-:Y:S08]  /*5a60*/  HMMA.16816.F32.BF16 R100, R16, R76, RZ ;  /* 0x0000004c1064723c */ /* 0x008ff000000418ff */
[----:B-1----:R-:W-:Y:S08]  /*5a70*/  HMMA.16816.F32.BF16 R88, R4, R64, R88 ;  /* 0x000000400458723c */ /* 0x002ff00000041858 */
[----:B------:R-:W-:Y:S08]  /*5a80*/  HMMA.16816.F32.BF16 R96, R12, R76, RZ ;  /* 0x0000004c0c60723c */ /* 0x000ff000000418ff */
[----:B------:R-:W-:Y:S08]  /*5a90*/  HMMA.16816.F32.BF16 R92, R16, R84, RZ ;  /* 0x00000054105c723c */ /* 0x000ff000000418ff */
[----:B------:R-:W-:Y:S01]  /*5aa0*/  MOV R84, R88 ;  /* 0x0000005800547202 */ /* 0x000fe20000000f00 */
[----:B------:R-:W-:Y:S01]  /*5ab0*/  IMAD.MOV.U32 R77, RZ, RZ, R89 ;  /* 0x000000ffff4d7224 */ /* 0x000fe200078e0059 */
[----:B------:R-:W-:Y:S01]  /*5ac0*/  MOV R76, R90 ;  /* 0x0000005a004c7202 */ /* 0x000fe20000000f00 */
[----:B------:R-:W-:Y:S01]  /*5ad0*/  IMAD.MOV.U32 R61, RZ, RZ, R91 ;  /* 0x000000ffff3d7224 */ /* 0x000fe200078e005b */
[----:B------:R-:W-:Y:S08]  /*5ae0*/  HMMA.16816.F32.BF16 R100, R8, R68, R100 ;  /* 0x000000440864723c */ /* 0x000ff00000041864 */
[----:B------:R-:W-:Y:S08]  /*5af0*/  HMMA.16816.F32.BF16 R88, R12, R62, RZ ;  /* 0x0000003e0c58723c */ /* 0x000ff000000418ff */
[----:B------:R-:W-:Y:S08]  /*5b00*/  HMMA.16816.F32.BF16 R96, R4, R68, R96 ;  /* 0x000000440460723c */ /* 0x000ff00000041860 */
[----:B------:R-:W-:Y:S01]  /*5b10*/  HMMA.16816.F32.BF16 R92, R8, R64, R92 ;  /* 0x00000040085c723c */ /* 0x000fe2000004185c */
[----:B------:R-:W-:-:S05]  /*5b20*/  MOV R56, R102 ;  /* 0x0000006600387202 */ /* 0x000fca0000000f00 */
[----:B------:R-:W-:Y:S01]  /*5b30*/  IMAD.MOV.U32 R68, RZ, RZ, R56 ;  /* 0x000000ffff447224 */ /* 0x000fe200078e0038 */
[----:B------:R-:W-:Y:S01]  /*5b40*/  MOV R56, R49 ;  /* 0x0000003100387202 */ /* 0x000fe20000000f00 */
[----:B------:R-:W-:Y:S08]  /*5b50*/  HMMA.16816.F32.BF16 R108, R4, R30, R88 ;  /* 0x0000001e046c723c */ /* 0x000ff00000041858 */
[----:B------:R-:W-:Y:S01]  /*5b60*/  HMMA.16816.F32.BF16 R88, R12, R82, RZ ;  /* 0x000000520c58723c */ /* 0x000fe200000418ff */
[----:B------:R-:W-:Y:S01]  /*5b70*/  MOV R33, R98 ;  /* 0x0000006200217202 */ /* 0x000fe20000000f00 */
[----:B------:R-:W-:-:S06]  /*5b80*/  IMAD.MOV.U32 R32, RZ, RZ, R97 ;  /* 0x000000ffff207224 */ /* 0x000fcc00078e0061 */
[----:B--2---:R-:W-:Y:S01]  /*5b90*/  HMMA.16816.F32.BF16 R192, R8, R36, R124 ;  /* 0x0000002408c0723c */ /* 0x004fe2000004187c */
[----:B------:R-:W-:Y:S01]  /*5ba0*/  IMAD.MOV.U32 R203, RZ, RZ, R94 ;  /* 0x000000ffffcb7224 */ /* 0x000fe200078e005e */
[----:B------:R-:W-:Y:S01]  /*5bb0*/  MOV R85, R95 ;  /* 0x0000005f00557202 */ /* 0x000fe20000000f00 */
[----:B------:R-:W-:-:S05]  /*5bc0*/  IMAD.MOV.U32 R60, RZ, RZ, R92 ;  /* 0x000000ffff3c7224 */ /* 0x000fca00078e005c */
[C---:B------:R-:W-:Y:S07]  /*5bd0*/  HMMA.16816.F32.BF16 R120, R4.reuse, R36, R120 ;  /* 0x000000240478723c */ /* 0x040fee0000041878 */
[----:B------:R-:W-:Y:S01]  /*5be0*/  IMAD.MOV.U32 R37, RZ, RZ, R103 ;  /* 0x000000ffff257224 */ /* 0x000fe200078e0067 */
[----:B------:R-:W-:Y:S01]  /*5bf0*/  HMMA.16816.F32.BF16 R208, R4, R28, R112 ;  /* 0x0000001c04d0723c */ /* 0x000fe20000041870 */
[----:B------:R-:W-:-:S03]  /*5c00*/  MOV R36, R93 ;  /* 0x0000005d00247202 */ /* 0x000fc60000000f00 */
[----:B------:R-:W-:Y:S02]  /*5c10*/  MOV R69, R37 ;  /* 0x0000002500457202 */ /* 0x000fe40000000f00 */
[----:B------:R-:W-:Y:S01]  /*5c20*/  MOV R37, R25 ;  /* 0x0000001900257202 */ /* 0x000fe20000000f00 */
[----:B------:R-:W-:Y:S01]  /*5c30*/  IMAD.MOV.U32 R28, RZ, RZ, R96 ;  /* 0x000000ffff1c7224 */ /* 0x000fe200078e0060 */
[----:B------:R-:W-:Y:S01]  /*5c40*/  HMMA.16816.F32.BF16 R244, R4, R52, R104 ;  /* 0x0000003404f4723c */ /* 0x000fe20000041868 */
[----:B------:R-:W-:-:S06]  /*5c50*/  MOV R29, R99 ;  /* 0x00000063001d7202 */ /* 0x000fcc0000000f00 */
[----:B------:R-:W-:Y:S01]  /*5c60*/  MOV R53, R100 ;  /* 0x0000006400357202 */ /* 0x000fe20000000f00 */
[----:B------:R-:W-:Y:S01]  /*5c70*/  IMAD.MOV.U32 R52, RZ, RZ, R101 ;  /* 0x000000ffff347224 */ /* 0x000fe200078e0065 */
[----:B------:R-:W-:Y:S08]  /*5c80*/  HMMA.16816.F32.BF16 R112, R4, R54, R88 ;  /* 0x000000360470723c */ /* 0x000ff00000041858 */
        /* <DEDUP_REMOVED lines=9> */
[C---:B------:R-:W-:Y:S08]  /*5d20*/  HMMA.16816.F32.BF16 R92, R4.reuse, R38, R92 ;  /* 0x00000026045c723c */ /* 0x040ff0000004185c */
[C---:B------:R-:W-:Y:S08]  /*5d30*/  HMMA.16816.F32.BF16 R116, R4.reuse, R70, R88 ;  /* 0x000000460474723c */ /* 0x040ff00000041858 */
[----:B------:R-:W-:Y:S07]  /*5d40*/  HMMA.16816.F32.BF16 R124, R4, R66, R12 ;  /* 0x00000042047c723c */ /* 0x000fee000004180c */
[----:B------:R-:W-:Y:S01]  /*5d50*/  IMAD.MOV.U32 R14, RZ, RZ, R44 ;  /* 0x000000ffff0e7224 */ /* 0x000fe200078e002c */
[----:B------:R-:W-:Y:S01]  /*5d60*/  HMMA.16816.F32.BF16 R48, R16, R50, RZ ;  /* 0x000000321030723c */ /* 0x000fe200000418ff */
[----:B------:R-:W-:Y:S01]  /*5d70*/  MOV R13, R45 ;  /* 0x0000002d000d7202 */ /* 0x000fe20000000f00 */
[----:B------:R-:W-:Y:S01]  /*5d80*/  IMAD.MOV.U32 R12, RZ, RZ, R2 ;  /* 0x000000ffff0c7224 */ /* 0x000fe200078e0002 */
[----:B------:R-:W-:Y:S01]  /*5d90*/  MOV R15, R41 ;  /* 0x00000029000f7202 */ /* 0x000fe20000000f00 */
[----:B------:R-:W-:-:S04]  /*5da0*/  FFMA.FTZ R2, R160, c[0x0][0x23c], -R22 ;  /* 0x00008f00a0027a23 */ /* 0x000fc80000010816 */
[C---:B------:R-:W-:Y:S01]  /*5db0*/  HMMA.16816.F32.BF16 R4, R16.reuse, R58, RZ ;  /* 0x0000003a1004723c */ /* 0x040fe200000418ff */
[----:B------:R1:W-:Y:S07]  /*5dc0*/  MUFU.EX2 R59, R2 ;  /* 0x00000002003b7308 */ /* 0x0003ee0000000800 */
[----:B------:R-:W-:Y:S08]  /*5dd0*/  HMMA.16816.F32.BF16 R24, R16, R26, RZ ;  /* 0x0000001a1018723c */ /* 0x000ff000000418ff */
[----:B------:R-:W-:Y:S01]  /*5de0*/  HMMA.16816.F32.BF16 R48, R8, R46, R48 ;  /* 0x0000002e0830723c */ /* 0x000fe20000041830 */
[----:B-1----:R-:W-:-:S07]  /*5df0*/  FFMA.FTZ R2, R157, c[0x0][0x23c], -R22 ;  /* 0x00008f009d027a23 */ /* 0x002fce0000010816 */
[----:B------:R-:W-:Y:S08]  /*5e00*/  HMMA.16816.F32.BF16 R44, R8, R38, R4 ;  /* 0x00000026082c723c */ /* 0x000ff00000041804 */
[----:B------:R-:W-:Y:S08]  /*5e10*/  HMMA.16816.F32.BF16 R4, R16, R62, RZ ;  /* 0x0000003e1004723c */ /* 0x000ff000000418ff */
[----:B------:R-:W-:Y:S07]  /*5e20*/  HMMA.16816.F32.BF16 R88, R8, R42, R24 ;  /* 0x0000002a0858723c */ /* 0x000fee0000041818 */
[----:B------:R-:W-:Y:S01]  /*5e30*/  IMAD.MOV.U32 R27, RZ, RZ, R33 ;  /* 0x000000ffff1b7224 */ /* 0x000fe200078e0021 */
[----:B------:R-:W-:Y:S01]  /*5e40*/  MOV R26, R32 ;  /* 0x00000020001a7202 */ /* 0x000fe20000000f00 */
[----:B------:R-:W-:Y:S01]  /*5e50*/  IMAD.MOV.U32 R24, RZ, RZ, R40 ;  /* 0x000000ffff187224 */ /* 0x000fe200078e0028 */
[----:B------:R-:W-:Y:S01]  /*5e60*/  HMMA.16816.F32.BF16 R32, R16, R34, RZ ;  /* 0x000000221020723c */ /* 0x000fe200000418ff */
[----:B------:R-:W-:Y:S01]  /*5e70*/  MOV R25, R243 ;  /* 0x000000f300197202 */ /* 0x000fe20000000f00 */
[----:B------:R-:W-:Y:S01]  /*5e80*/  IMAD.MOV.U32 R58, RZ, RZ, R27 ;  /* 0x000000ffff3a7224 */ /* 0x000fe200078e001b */
[----:B------:R-:W-:Y:S01]  /*5e90*/  MOV R39, R26 ;  /* 0x0000001a00277202 */ /* 0x000fe20000000f00 */
[----:B------:R-:W-:-:S02]  /*5ea0*/  FFMA.FTZ R26, R130, c[0x0][0x23c], -R21 ;  /* 0x00008f00821a7a23 */ /* 0x000fc40000010815 */
[----:B------:R-:W-:Y:S02]  /*5eb0*/  FFMA.FTZ R27, R136, c[0x0][0x23c], -R21 ;  /* 0x00008f00881b7a23 */ /* 0x000fe40000010815 */
[----:B------:R-:W-:Y:S07]  /*5ec0*/  HMMA.16816.F32.BF16 R40, R8, R30, R4 ;  /* 0x0000001e0828723c */ /* 0x000fee0000041804 */
[--C-:B------:R-:W-:Y:S01]  /*5ed0*/  FFMA.FTZ R31, R131, c[0x0][0x23c], -R22.reuse ;  /* 0x00008f00831f7a23 */ /* 0x100fe20000010816 */
[----:B------:R-:W-:Y:S01]  /*5ee0*/  HMMA.16816.F32.BF16 R4, R16, R82, RZ ;  /* 0x000000521004723c */ /* 0x000fe200000418ff */
[----:B------:R1:W2:Y:S01]  /*5ef0*/  MUFU.EX2 R82, R2 ;  /* 0x0000000200527308 */ /* 0x0002a20000000800 */
[----:B------:R-:W-:-:S02]  /*5f00*/  FFMA.FTZ R30, R128, c[0x0][0x23c], -R22 ;  /* 0x00008f00801e7a23 */ /* 0x000fc40000010816 */
[----:B------:R-:W-:-:S04]  /*5f10*/  IMAD.MOV.U32 R128, RZ, RZ, R37 ;  /* 0x000000ffff807224 */ /* 0x000fc800078e0025 */
[----:B------:R-:W-:Y:S01]  /*5f20*/  HMMA.16816.F32.BF16 R72, R8, R74, R32 ;  /* 0x0000004a0848723c */ /* 0x000fe20000041820 */
[----:B------:R-:W-:-:S06]  /*5f30*/  IMAD.MOV.U32 R136, RZ, RZ, R128 ;  /* 0x000000ffff887224 */ /* 0x000fcc00078e0080 */
        /* <DEDUP_REMOVED lines=9> */
[----:B------:R-:W-:Y:S01]  /*5fd0*/  HMMA.16816.F32.BF16 R52, R8, R54, R4 ;  /* 0x000000360834723c */ /* 0x000fe20000041804 */
[----:B--2---:R-:W-:Y:S01]  /*5fe0*/  IMAD.MOV.U32 R130, RZ, RZ, R82 ;  /* 0x000000ffff827224 */ /* 0x004fe200078e0052 */
[----:B------:R-:W-:Y:S01]  /*5ff0*/  MOV R82, R83 ;  /* 0x0000005300527202 */ /* 0x000fe20000000f00 */
[----:B------:R-:W-:Y:S01]  /*6000*/  IMAD.MOV.U32 R62, RZ, RZ, R33 ;  /* 0x000000ffff3e7224 */ /* 0x000fe200078e0021 */
[----:B------:R-:W-:Y:S01]  /*6010*/  MOV R34, R80 ;  /* 0x0000005000227202 */ /* 0x000fe20000000f00 */
[----:B------:R-:W-:Y:S01]  /*6020*/  IMAD.MOV.U32 R33, RZ, RZ, R28 ;  /* 0x000000ffff217224 */ /* 0x000fe200078e001c */
[----:B------:R-:W-:Y:S01]  /*6030*/  MOV R80, R252 ;  /* 0x000000fc00507202 */ /* 0x000fe20000000f00 */
[----:B------:R-:W-:Y:S01]  /*6040*/  IMAD.MOV.U32 R83, RZ, RZ, R62 ;  /* 0x000000ffff537224 */ /* 0x000fe200078e003e */
[----:B------:R-:W-:Y:S01]  /*6050*/  HMMA.16816.F32.BF16 R4, R16, R78, RZ ;  /* 0x0000004e1004723c */ /* 0x000fe200000418ff */
[----:B------:R-:W-:Y:S01]  /*6060*/  MOV R62, R63 ;  /* 0x0000003f003e7202 */ /* 0x000fe20000000f00 */
[----:B------:R-:W-:Y:S01]  /*6070*/  IMAD.MOV.U32 R63, RZ, RZ, R38 ;  /* 0x000000ffff3f7224 */ /* 0x000fe200078e0026 */
[----:B------:R-:W-:Y:S01]  /*6080*/  MOV R38, R39 ;  /* 0x0000002700267202 */ /* 0x000fe20000000f00 */
[----:B------:R-:W-:-:S02]  /*6090*/  IMAD.MOV.U32 R39, RZ, RZ, R58 ;  /* 0x000000ffff277224 */ /* 0x000fc400078e003a */
[----:B------:R-:W-:Y:S02]  /*60a0*/  FFMA.FTZ R32, R145, c[0x0][0x23c], -R22 ;  /* 0x00008f0091207a23 */ /* 0x000fe40000010816 */
[----:B------:R-:W-:Y:S01]  /*60b0*/  HMMA.16816.F32.BF16 R16, R16, R86, RZ ;  /* 0x000000561010723c */ /* 0x000fe200000418ff */
[----:B------:R-:W-:Y:S01]  /*60c0*/  FFMA.FTZ R28, R139, c[0x0][0x23c], -R21 ;  /* 0x00008f008b1c7a23 */ /* 0x000fe20000010815 */
[----:B------:R-:W-:Y:S11]  /*60d0*/  MOV R139, R56 ;  /* 0x00000038008b7202 */ /* 0x000ff60000000f00 */
[----:B------:R-:W-:Y:S03]  /*60e0*/  @!UPT UIADD3 URZ, URZ, URZ, URZ ;  /* 0x0000003f3f3ff290 */ /* 0x000fe6000fffe03f */
[C---:B------:R-:W-:Y:S07]  /*60f0*/  HMMA.16816.F32.BF16 R68, R8.reuse, R70, R4 ;  /* 0x000000460844723c */ /* 0x040fee0000041804 */
[----:B------:R-:W-:Y:S01]  /*6100*/  MOV R5, R39 ;  /* 0x0000002700057202 */ /* 0x000fe20000000f00 */
[----:B------:R-:W-:Y:S01]  /*6110*/  HMMA.16816.F32.BF16 R64, R8, R66, R16 ;  /* 0x000000420840723c */ /* 0x000fe20000041810 */
[----:B------:R1:W-:Y:S01]  /*6120*/  MUFU.EX2 R19, R2 ;  /* 0x0000000200137308 */ /* 0x0003e20000000800 */
[----:B------:R-:W-:-:S05]  /*6130*/  MOV R39, R13 ;  /* 0x0000000d00277202 */ /* 0x000fca0000000f00 */
[----:B------:R-:W-:Y:S02]  /*6140*/  IMAD.MOV.U32 R151, RZ, RZ, R39 ;  /* 0x000000ffff977224 */ /* 0x000fe400078e0027 */
[----:B-1----:R-:W-:Y:S01]  /*6150*/  FFMA.FTZ R2, R141, c[0x0][0x23c], -R22 ;  /* 0x00008f008d027a23 */ /* 0x002fe20000010816 */
[----:B------:R-:W-:-:S03]  /*6160*/  MOV R141, R231 ;  /* 0x000000e7008d7202 */ /* 0x000fc60000000f00 */
[----:B------:R1:W-:Y:S02]  /*6170*/  MUFU.EX2 R78, R2 ;  /* 0x00000002004e7308 */ /* 0x0003e40000000800 */
[----:B-1----:R-:W-:-:S06]  /*6180*/  FFMA.FTZ R2, R158, c[0x0][0x23c], -R21 ;  /* 0x00008f009e027a23 */ /* 0x002fcc0000010815 */
[----:B------:R1:W2:Y:S02]  /*6190*/  MUFU.EX2 R79, R2 ;  /* 0x00000002004f7308 */ /* 0x0002a40000000800 */
[----:B-1----:R-:W-:-:S06]  /*61a0*/  FFMA.FTZ R2, R154, c[0x0][0x23c], -R21 ;  /* 0x00008f009a027a23 */ /* 0x002fcc0000010815 */
[----:B------:R1:W-:Y:S02]  /*61b0*/  MUFU.EX2 R87, R2 ;  /* 0x0000000200577308 */ /* 0x0003e40000000800 */
[----:B-1----:R-:W-:-:S06]  /*61c0*/  FFMA.FTZ R2, R149, c[0x0][0x23c], -R21 ;  /* 0x00008f0095027a23 */ /* 0x002fcc0000010815 */
[----:B------:R1:W3:Y:S02]  /*61d0*/  MUFU.EX2 R243, R2 ;  /* 0x0000000200f37308 */ /* 0x0002e40000000800 */
[----:B-1----:R-:W-:Y:S02]  /*61e0*/  FFMA.FTZ R2, R143, c[0x0][0x23c], -R21 ;  /* 0x00008f008f027a23 */ /* 0x002fe40000010815 */
[----:B------:R-:W-:Y:S01]  /*61f0*/  IMAD.MOV.U32 R143, RZ, RZ, R59 ;  /* 0x000000ffff8f7224 */ /* 0x000fe200078e003b */
[----:B------:R-:W-:-:S03]  /*6200*/  MOV R59, R29 ;  /* 0x0000001d003b7202 */ /* 0x000fc60000000f00 */
[----:B------:R1:W4:Y:S01]  /*6210*/  MUFU.EX2 R218, R2 ;  /* 0x0000000200da7308 */ /* 0x0003220000000800 */
[----:B------:R-:W-:Y:S01]  /*6220*/  FFMA.FTZ R29, R23, c[0x0][0x23c], -R22 ;  /* 0x00008f00171d7a23 */ /* 0x000fe20000010816 */
[----:B------:R-:W-:Y:S01]  /*6230*/  MOV R58, R59 ;  /* 0x0000003b003a7202 */ /* 0x000fe20000000f00 */
[----:B------:R-:W-:Y:S01]  /*6240*/  IMAD.MOV.U32 R59, RZ, RZ, R33 ;  /* 0x000000ffff3b7224 */ /* 0x000fe200078e0021 */
[----:B------:R-:W-:Y:S01]  /*6250*/  MOV R33, R34 ;  /* 0x0000002200217202 */ /* 0x000fe20000000f00 */
[----:B------:R-:W-:Y:S02]  /*6260*/  FFMA.FTZ R22, R140, c[0x0][0x23c], -R20 ;  /* 0x00008f008c167a23 */ /* 0x000fe40000010814 */
[----:B------:R-:W-:Y:S01]  /*6270*/  IMAD.MOV.U32 R86, RZ, RZ, R58 ;  /* 0x000000ffff567224 */ /* 0x000fe200078e003a */
[----:B------:R-:W-:Y:S01]  /*6280*/  MOV R6, R59 ;  /* 0x0000003b00067202 */ /* 0x000fe20000000f00 */
[----:B------:R-:W-:Y:S01]  /*6290*/  IMAD.MOV.U32 R34, RZ, RZ, R35 ;  /* 0x000000ffff227224 */ /* 0x000fe200078e0023 */
[----:B------:R-:W-:Y:S01]  /*62a0*/  MOV R59, R15 ;  /* 0x0000000f003b7202 */ /* 0x000fe20000000f00 */
[----:B------:R-:W-:Y:S01]  /*62b0*/  IMAD.MOV.U32 R58, RZ, RZ, R14 ;  /* 0x000000ffff3a7224 */ /* 0x000fe200078e000e */
[----:B------:R-:W-:Y:S01]  /*62c0*/  MOV R35, R24 ;  /* 0x0000001800237202 */ /* 0x000fe20000000f00 */
[--C-:B------:R-:W-:Y:S01]  /*62d0*/  FFMA.FTZ R23, R142, c[0x0][0x23c], -R20.reuse ;  /* 0x00008f008e177a23 */ /* 0x100fe20000010814 */
[----:B--2---:R-:W-:Y:S01]  /*62e0*/  MOV R142, R79 ;  /* 0x0000004f008e7202 */ /* 0x004fe20000000f00 */
[----:B-1----:R-:W-:Y:S01]  /*62f0*/  FFMA.FTZ R2, R159, c[0x0][0x23c], -R20 ;  /* 0x00008f009f027a23 */ /* 0x002fe20000010814 */
[----:B------:R-:W-:Y:S01]  /*6300*/  MOV R17, R6 ;  /* 0x0000000600117202 */ /* 0x000fe20000000f00 */
[----:B---3--:R-:W-:Y:S01]  /*6310*/  IMAD.MOV.U32 R159, RZ, RZ, R243 ;  /* 0x000000ffff9f7224 */ /* 0x008fe200078e00f3 */
[----:B------:R-:W-:Y:S01]  /*6320*/  MOV R154, R58 ;  /* 0x0000003a009a7202 */ /* 0x000fe20000000f00 */
[----:B------:R1:W2:Y:S01]  /*6330*/  MUFU.EX2 R4, R2 ;  /* 0x0000000200047308 */ /* 0x0002a20000000800 */
[----:B------:R-:W-:-:S02]  /*6340*/  IMAD.MOV.U32 R79, RZ, RZ, R83 ;  /* 0x000000ffff4f7224 */ /* 0x000fc400078e0053 */
[----:B------:R-:W-:Y:S01]  /*6350*/  IMAD.MOV.U32 R83, RZ, RZ, R35 ;  /* 0x000000ffff537224 */ /* 0x000fe200078e0023 */
[----:B----4-:R-:W-:Y:S01]  /*6360*/  F2FP.BF16.PACK_AB R11, R218, R159 ;  /* 0x0000009fda0b723e */ /* 0x010fe200000010ff */
[----:B------:R-:W-:Y:S02]  /*6370*/  IMAD.MOV.U32 R35, RZ, RZ, R241 ;  /* 0x000000ffff237224 */ /* 0x000fe400078e00f1 */
[----:B------:R-:W-:Y:S02]  /*6380*/  IMAD.MOV.U32 R7, RZ, RZ, R33 ;  /* 0x000000ffff077224 */ /* 0x000fe400078e0021 */
[----:B------:R-:W-:Y:S01]  /*6390*/  IMAD.MOV.U32 R33, RZ, RZ, R3 ;  /* 0x000000ffff217224 */ /* 0x000fe200078e0003 */
[----:B------:R-:W-:Y:S01]  /*63a0*/  MOV R131, R35 ;  /* 0x0000002300837202 */ /* 0x000fe20000000f00 */
[----:B------:R-:W-:Y:S02]  /*63b0*/  FFMA.FTZ R3, R156, c[0x0][0x23c], -R0 ;  /* 0x00008f009c037a23 */ /* 0x000fe40000010800 */
[----:B------:R-:W-:-:S02]  /*63c0*/  IMAD.MOV.U32 R149, RZ, RZ, R59 ;  /* 0x000000ffff957224 */ /* 0x000fc400078e003b */
[----:B------:R-:W-:Y:S01]  /*63d0*/  MUFU.EX2 R231, R3 ;  /* 0x0000000300e77308 */ /* 0x000fe20000000800 */
[----:B-1----:R-:W-:Y:S01]  /*63e0*/  FFMA.FTZ R2, R155, c[0x0][0x23c], -R20 ;  /* 0x00008f009b027a23 */ /* 0x002fe20000010814 */
[----:B------:R-:W-:Y:S01]  /*63f0*/  MOV R155, R33 ;  /* 0x00000021009b7202 */ /* 0x000fe20000000f00 */
[----:B--2---:R-:W-:Y:S02]  /*6400*/  IMAD.MOV.U32 R140, RZ, RZ, R4 ;  /* 0x000000ffff8c7224 */ /* 0x004fe400078e0004 */
[----:B------:R-:W-:Y:S01]  /*6410*/  IMAD.MOV.U32 R4, RZ, RZ, R38 ;  /* 0x000000ffff047224 */ /* 0x000fe200078e0026 */
[----:B------:R-:W-:Y:S01]  /*6420*/  MOV R128, R155 ;  /* 0x0000009b00807202 */ /* 0x000fe20000000f00 */
[----:B------:R-:W-:Y:S01]  /*6430*/  IMAD.MOV.U32 R38, RZ, RZ, R12 ;  /* 0x000000ffff267224 */ /* 0x000fe200078e000c */
[----:B------:R1:W2:Y:S01]  /*6440*/  MUFU.EX2 R8, R2 ;  /* 0x0000000200087308 */ /* 0x0002a20000000800 */
[----:B------:R-:W3:Y:S01]  /*6450*/  LDSM.16.MT88.4 R12, [R213+0xd000] ;  /* 0x00d00000d50c783b */ /* 0x000ee20000004200 */
[----:B------:R-:W-:Y:S01]  /*6460*/  FFMA.FTZ R24, R129, c[0x0][0x23c], -R21 ;  /* 0x00008f0081187a23 */ /* 0x000fe20000010815 */
[----:B------:R-:W-:Y:S01]  /*6470*/  MOV R18, R4 ;  /* 0x0000000400127202 */ /* 0x000fe20000000f00 */
[----:B------:R-:W-:Y:S01]  /*6480*/  IMAD.MOV.U32 R129, RZ, RZ, R87 ;  /* 0x000000ffff817224 */ /* 0x000fe200078e0057 */
[----:B------:R-:W-:Y:S01]  /*6490*/  MOV R87, R63 ;  /* 0x0000003f00577202 */ /* 0x000fe20000000f00 */
[----:B------:R-:W-:Y:S01]  /*64a0*/  FADD.FTZ R4, R189, R188 ;  /* 0x000000bcbd047221 */ /* 0x000fe20000010000 */
[----:B------:R-:W-:Y:S01]  /*64b0*/  MOV R63, R25 ;  /* 0x00000019003f7202 */ /* 0x000fe20000000f00 */
[----:B------:R-:W-:Y:S01]  /*64c0*/  FFMA.FTZ R25, R148, c[0x0][0x23c], -R0 ;  /* 0x00008f0094197a23 */ /* 0x000fe20000010800 */
[----:B------:R-:W-:Y:S01]  /*64d0*/  F2FP.BF16.PACK_AB R9, R129, R142 ;  /* 0x0000008e8109723e */ /* 0x000fe200000010ff */
[----:B------:R-:W-:Y:S01]  /*64e0*/  IMAD.MOV.U32 R148, RZ, RZ, R19 ;  /* 0x000000ffff947224 */ /* 0x000fe200078e0013 */
[----:B------:R-:W-:Y:S01]  /*64f0*/  MOV R158, R38 ;  /* 0x00000026009e7202 */ /* 0x000fe20000000f00 */
[----:B------:R-:W-:-:S02]  /*6500*/  IMAD.MOV.U32 R19, RZ, RZ, R5 ;  /* 0x000000ffff137224 */ /* 0x000fc400078e0005 */
[----:B------:R-:W-:Y:S02]  /*6510*/  IMAD.MOV.U32 R16, RZ, RZ, R7 ;  /* 0x000000ffff107224 */ /* 0x000fe400078e0007 */
[----:B-1----:R-:W-:Y:S01]  /*6520*/  FFMA.FTZ R2, R150, c[0x0][0x23c], -R20 ;  /* 0x00008f0096027a23 */ /* 0x002fe20000010814 */
[----:B------:R-:W-:Y:S01]  /*6530*/  MOV R150, R78 ;  /* 0x0000004e00967202 */ /* 0x000fe20000000f00 */
[----:B------:R-:W-:Y:S01]  /*6540*/  FADD.FTZ R3, R182, R181 ;  /* 0x000000b5b6037221 */ /* 0x000fe20000010000 */
[----:B------:R-:W-:Y:S01]  /*6550*/  MOV R78, R82 ;  /* 0x00000052004e7202 */ /* 0x000fe20000000f00 */
[----:B------:R1:W-:Y:S01]  /*6560*/  MUFU.EX2 R252, R2 ;  /* 0x0000000200fc7308 */ /* 0x0003e20000000800 */
[----:B------:R-:W-:Y:S01]  /*6570*/  MOV R82, R34 ;  /* 0x0000002200527202 */ /* 0x000fe20000000f00 */
[----:B------:R-:W-:Y:S01]  /*6580*/  FADD.FTZ R58, R180, R163 ;  /* 0x000000a3b43a7221 */ /* 0x000fe20000010000 */
[----:B------:R-:W-:Y:S01]  /*6590*/  MOV R34, R242 ;  /* 0x000000f200227202 */ /* 0x000fe20000000f00 */
[----:B------:R-:W-:Y:S01]  /*65a0*/  FADD.FTZ R56, R183, R3 ;  /* 0x00000003b7387221 */ /* 0x000fe20000010000 */
[----:B--2---:R-:W-:Y:S01]  /*65b0*/  MOV R156, R8 ;  /* 0x00000008009c7202 */ /* 0x004fe20000000f00 */
[----:B------:R-:W-:Y:S01]  /*65c0*/  FFMA.FTZ R33, R147, c[0x0][0x23c], -R0 ;  /* 0x00008f0093217a23 */ /* 0x000fe20000010800 */
[----:B------:R-:W-:Y:S01]  /*65d0*/  F2FP.BF16.PACK_AB R8, R130, R143 ;  /* 0x0000008f8208723e */ /* 0x000fe200000010ff */
[----:B------:R-:W-:Y:S01]  /*65e0*/  IMAD.MOV.U32 R145, RZ, RZ, R34 ;  /* 0x000000ffff917224 */ /* 0x000fe200078e0022 */
[----:B------:R-:W-:Y:S01]  /*65f0*/  F2FP.BF16.PACK_AB R10, R150, R148 ;  /* 0x00000094960a723e */ /* 0x000fe200000010ff */
[----:B------:R-:W-:Y:S01]  /*6600*/  FFMA.FTZ R34, R146, c[0x0][0x23c], -R0 ;  /* 0x00008f0092227a23 */ /* 0x000fe20000010800 */
[----:B------:R-:W-:Y:S01]  /*6610*/  MOV R157, R82 ;  /* 0x00000052009d7202 */ /* 0x000fe20000000f00 */
[----:B------:R-:W-:-:S02]  /*6620*/  IMAD.MOV.U32 R82, RZ, RZ, R63 ;  /* 0x000000ffff527224 */ /* 0x000fc400078e003f */
[----:B------:R-:W-:Y:S02]  /*6630*/  IMAD.MOV.U32 R63, RZ, RZ, R36 ;  /* 0x000000ffff3f7224 */ /* 0x000fe400078e0024 */
[----:B-1----:R-:W-:Y:S01]  /*6640*/  FFMA.FTZ R2, R152, c[0x0][0x23c], -R20 ;  /* 0x00008f0098027a23 */ /* 0x002fe20000010814 */
[----:B------:R-:W-:Y:S01]  /*6650*/  MOV R152, R81 ;  /* 0x0000005100987202 */ /* 0x000fe20000000f00 */
[----:B------:R-:W-:Y:S02]  /*6660*/  IMAD.MOV.U32 R81, RZ, RZ, R57 ;  /* 0x000000ffff517224 */ /* 0x000fe400078e0039 */
[----:B------:R1:W2:Y:S01]  /*6670*/  MUFU.EX2 R243, R2 ;  /* 0x0000000200f37308 */ /* 0x0002a20000000800 */
[----:B------:R-:W-:Y:S01]  /*6680*/  FADD.FTZ R57, R190, R4 ;  /* 0x00000004be397221 */ /* 0x000fe20000010000 */
[----:B------:R-:W-:Y:S01]  /*6690*/  F2FP.BF16.PACK_AB R4, R156, R140 ;  /* 0x0000008c9c04723e */ /* 0x000fe200000010ff */
[----:B---3--:R-:W-:Y:S01]  /*66a0*/  HMMA.16816.F32.BF16 R168, R8, R12, R168 ;  /* 0x0000000c08a8723c */ /* 0x008fe200000418a8 */
[----:B------:R-:W-:-:S02]  /*66b0*/  FFMA.FTZ R35, R144, c[0x0][0x23c], -R0 ;  /* 0x00008f0090237a23 */ /* 0x000fc40000010800 */
[--C-:B------:R-:W-:Y:S01]  /*66c0*/  FFMA.FTZ R21, R138, c[0x0][0x23c], -R20.reuse ;  /* 0x00008f008a157a23 */ /* 0x100fe20000010814 */
[----:B------:R-:W-:Y:S01]  /*66d0*/  MOV R138, R139 ;  /* 0x0000008b008a7202 */ /* 0x000fe20000000f00 */
[----:B------:R-:W-:Y:S01]  /*66e0*/  FFMA.FTZ R20, R137, c[0x0][0x23c], -R20 ;  /* 0x00008f0089147a23 */ /* 0x000fe20000010814 */
[----:B------:R-:W-:Y:S01]  /*66f0*/  MOV R139, R131 ;  /* 0x00000083008b7202 */ /* 0x000fe20000000f00 */
[----:B------:R-:W-:Y:S01]  /*6700*/  IMAD.MOV.U32 R131, RZ, RZ, R145 ;  /* 0x000000ffff837224 */ /* 0x000fe200078e0091 */
[----:B------:R-:W-:Y:S01]  /*6710*/  HMMA.16816.F32.BF16 R36, R8, R14, R48 ;  /* 0x0000000e0824723c */ /* 0x000fe20000041830 */
[----:B------:R-:W-:Y:S01]  /*6720*/  IMAD.MOV.U32 R145, RZ, RZ, R149 ;  /* 0x000000ffff917224 */ /* 0x000fe200078e0095 */
[----:B------:R-:W-:Y:S01]  /*6730*/  MOV R149, R154 ;  /* 0x0000009a00957202 */ /* 0x000fe20000000f00 */
[--C-:B-1----:R-:W-:Y:S01]  /*6740*/  FFMA.FTZ R2, R162, c[0x0][0x23c], -R0.reuse ;  /* 0x00008f00a2027a23 */ /* 0x102fe20000010800 */
[----:B--2---:R-:W-:Y:S02]  /*6750*/  F2FP.BF16.PACK_AB R6, R243, R252 ;  /* 0x000000fcf306723e */ /* 0x004fe400000010ff */
[----:B------:R-:W-:Y:S01]  /*6760*/  MOV R3, R145 ;  /* 0x0000009100037202 */ /* 0x000fe20000000f00 */
[----:B------:R1:W-:Y:S02]  /*6770*/  MUFU.EX2 R241, R2 ;  /* 0x0000000200f17308 */ /* 0x0003e40000000800 */
[----:B-1----:R-:W-:-:S06]  /*6780*/  FFMA.FTZ R2, R161, c[0x0][0x23c], -R0 ;  /* 0x00008f00a1027a23 */ /* 0x002fcc0000010800 */
[----:B------:R1:W2:Y:S02]  /*6790*/  MUFU.EX2 R242, R2 ;  /* 0x0000000200f27308 */ /* 0x0002a40000000800 */
[----:B-1----:R-:W-:Y:S01]  /*67a0*/  FFMA.FTZ R2, R153, c[0x0][0x23c], -R0 ;  /* 0x00008f0099027a23 */ /* 0x002fe20000010800 */
[----:B--2---:R-:W-:Y:S01]  /*67b0*/  F2FP.BF16.PACK_AB R5, R242, R241 ;  /* 0x000000f1f205723e */ /* 0x004fe200000010ff */
[----:B------:R-:W-:-:S04]  /*67c0*/  FADD.FTZ R0, R201, R200 ;  /* 0x000000c8c9007221 */ /* 0x000fc80000010000 */
[----:B------:R-:W1:Y:S01]  /*67d0*/  MUFU.EX2 R59, R2 ;  /* 0x00000002003b7308 */ /* 0x000e620000000800 */
[----:B------:R-:W-:Y:S01]  /*67e0*/  FADD.FTZ R0, R191, R0 ;  /* 0x00000000bf007221 */ /* 0x000fe20000010000 */
[----:B-1----:R-:W-:Y:S02]  /*67f0*/  F2FP.BF16.PACK_AB R7, R59, R231 ;  /* 0x000000e73b07723e */ /* 0x002fe400000010ff */
[----:B------:R-:W-:Y:S01]  /*6800*/  MOV R2, R158 ;  /* 0x0000009e00027202 */ /* 0x000fe20000000f00 */
[----:B------:R-:W-:-:S04]  /*6810*/  IMAD.MOV.U32 R158, RZ, RZ, R16 ;  /* 0x000000ffff9e7224 */ /* 0x000fc800078e0010 */
[C---:B------:R-:W-:Y:S08]  /*6820*/  HMMA.16816.F32.BF16 R172, R4.reuse, R12, R172 ;  /* 0x0000000c04ac723c */ /* 0x040ff000000418ac */
[----:B------:R-:W-:Y:S01]  /*6830*/  HMMA.16816.F32.BF16 R180, R4, R14, R104 ;  /* 0x0000000e04b4723c */ /* 0x000fe20000041868 */
[----:B------:R-:W1:Y:S06]  /*6840*/  LDSM.16.MT88.4 R12, [R214+0xd000] ;  /* 0x00d00000d60c783b */ /* 0x000e6c0000004200 */
[----:B------:R-:W-:Y:S01]  /*6850*/  MOV R107, R86 ;  /* 0x00000056006b7202 */ /* 0x000fe20000000f00 */
[----:B------:R-:W-:Y:S01]  /*6860*/  IMAD.MOV.U32 R106, RZ, RZ, R19 ;  /* 0x000000ffff6a7224 */ /* 0x000fe200078e0013 */
[----:B------:R-:W-:-:S02]  /*6870*/  MOV R104, R17 ;  /* 0x0000001100687202 */ /* 0x000fc40000000f00 */
[----:B------:R-:W-:Y:S02]  /*6880*/  MOV R105, R18 ;  /* 0x0000001200697202 */ /* 0x000fe40000000f00 */
[----:B------:R-:W2:Y:S01]  /*6890*/  LDSM.16.MT88.4 R16, [R216+0xf000] ;  /* 0x00f00000d810783b */ /* 0x000ea20000004200 */
[-C--:B-1----:R-:W-:Y:S07]  /*68a0*/  HMMA.16816.F32.BF16 R160, R8, R12.reuse, R164 ;  /* 0x0000000c08a0723c */ /* 0x082fee00000418a4 */
[----:B------:R-:W-:Y:S01]  /*68b0*/  IMAD.MOV.U32 R164, RZ, RZ, R152 ;  /* 0x000000ffffa47224 */ /* 0x000fe200078e0098 */
[----:B------:R-:W-:Y:S01]  /*68c0*/  HMMA.16816.F32.BF16 R176, R4, R12, R176 ;  /* 0x0000000c04b0723c */ /* 0x000fe200000418b0 */
[----:B------:R-:W-:Y:S01]  /*68d0*/  IMAD.MOV.U32 R165, RZ, RZ, R149 ;  /* 0x000000ffffa57224 */ /* 0x000fe200078e0095 */
[----:B------:R-:W-:Y:S01]  /*68e0*/  MOV R149, R157 ;  /* 0x0000009d00957202 */ /* 0x000fe20000000f00 */
[----:B------:R-:W-:Y:S01]  /*68f0*/  IMAD.MOV.U32 R166, RZ, RZ, R139 ;  /* 0x000000ffffa67224 */ /* 0x000fe200078e008b */
[----:B------:R-:W-:Y:S01]  /*6900*/  MOV R167, R136 ;  /* 0x0000008800a77202 */ /* 0x000fe20000000f00 */
[----:B------:R-:W-:-:S03]  /*6910*/  IMAD.MOV.U32 R157, RZ, RZ, R202 ;  /* 0x000000ffff9d7224 */ /* 0x000fc600078e00ca */
[-C--:B------:R-:W-:Y:S07]  /*6920*/  HMMA.16816.F32.BF16 R188, R4, R14.reuse, R100 ;  /* 0x0000000e04bc723c */ /* 0x080fee0000041864 */
[----:B------:R-:W-:Y:S01]  /*6930*/  IMAD.MOV.U32 R101, RZ, RZ, R78 ;  /* 0x000000ffff657224 */ /* 0x000fe200078e004e */
[----:B------:R-:W-:Y:S01]  /*6940*/  HMMA.16816.F32.BF16 R48, R8, R14, R88 ;  /* 0x0000000e0830723c */ /* 0x000fe20000041858 */
[----:B------:R-:W1:Y:S01]  /*6950*/  LDSM.16.MT88.4 R12, [R216+0xd000] ;  /* 0x00d00000d80c783b */ /* 0x000e620000004200 */
[----:B------:R-:W-:-:S02]  /*6960*/  MOV R102, R79 ;  /* 0x0000004f00667202 */ /* 0x000fc40000000f00 */
[----:B------:R-:W-:Y:S02]  /*6970*/  MOV R103, R62 ;  /* 0x0000003e00677202 */ /* 0x000fe40000000f00 */
[----:B------:R-:W-:Y:S01]  /*6980*/  MOV R100, R87 ;  /* 0x0000005700647202 */ /* 0x000fe20000000f00 */
[----:B------:R-:W-:Y:S01]  /*6990*/  FADD.FTZ R2, R2, R58 ;  /* 0x0000003a02027221 */ /* 0x000fe20000010000 */
[----:B--2---:R-:W-:Y:S08]  /*69a0*/  HMMA.16816.F32.BF16 R104, R4, R16, R104 ;  /* 0x000000100468723c */ /* 0x004ff00000041868 */
[-C--:B-1----:R-:W-:Y:S08]  /*69b0*/  HMMA.16816.F32.BF16 R152, R8, R12.reuse, R196 ;  /* 0x0000000c0898723c */ /* 0x082ff000000418c4 */
[C---:B------:R-:W-:Y:S08]  /*69c0*/  HMMA.16816.F32.BF16 R184, R4.reuse, R12, R184 ;  /* 0x0000000c04b8723c */ /* 0x040ff000000418b8 */
[-C--:B------:R-:W-:Y:S07]  /*69d0*/  HMMA.16816.F32.BF16 R196, R4, R14.reuse, R96 ;  /* 0x0000000e04c4723c */ /* 0x080fee0000041860 */
[----:B------:R-:W-:Y:S01]  /*69e0*/  IMAD.MOV.U32 R99, RZ, RZ, R138 ;  /* 0x000000ffff637224 */ /* 0x000fe200078e008a */
[----:B------:R-:W-:Y:S01]  /*69f0*/  HMMA.16816.F32.BF16 R72, R8, R14, R72 ;  /* 0x0000000e0848723c */ /* 0x000fe20000041848 */
[----:B------:R-:W1:Y:S01]  /*6a00*/  LDSM.16.MT88.4 R12, [R215+0xd000] ;  /* 0x00d00000d70c783b */ /* 0x000e620000004200 */
[----:B------:R-:W-:Y:S01]  /*6a10*/  MOV R97, R203 ;  /* 0x000000cb00617202 */ /* 0x000fe20000000f00 */
[----:B------:R-:W-:Y:S01]  /*6a20*/  IMAD.MOV.U32 R96, RZ, RZ, R63 ;  /* 0x000000ffff607224 */ /* 0x000fe200078e003f */
[----:B------:R-:W-:-:S04]  /*6a30*/  MOV R98, R85 ;  /* 0x0000005500627202 */ /* 0x000fc80000000f00 */
[-C--:B-1----:R-:W-:Y:S08]  /*6a40*/  HMMA.16816.F32.BF16 R144, R8, R12.reuse, R192 ;  /* 0x0000000c0890723c */ /* 0x082ff000000418c0 */
[C---:B------:R-:W-:Y:S07]  /*6a50*/  HMMA.16816.F32.BF16 R192, R4.reuse, R12, R120 ;  /* 0x0000000c04c0723c */ /* 0x040fee0000041878 */
[----:B------:R-:W-:Y:S01]  /*6a60*/  MOV R121, R77 ;  /* 0x0000004d00797202 */ /* 0x000fe20000000f00 */
[----:B------:R-:W-:Y:S01]  /*6a70*/  HMMA.16816.F32.BF16 R200, R4, R14, R92 ;  /* 0x0000000e04c8723c */ /* 0x000fe2000004185c */
[----:B------:R-:W-:Y:S01]  /*6a80*/  IMAD.MOV.U32 R122, RZ, RZ, R76 ;  /* 0x000000ffff7a7224 */ /* 0x000fe200078e004c */
[----:B------:R-:W-:-:S02]  /*6a90*/  MOV R123, R61 ;  /* 0x0000003d007b7202 */ /* 0x000fc40000000f00 */
[----:B------:R-:W-:-:S04]  /*6aa0*/  MOV R120, R84 ;  /* 0x0000005400787202 */ /* 0x000fc80000000f00 */
[----:B------:R-:W-:Y:S01]  /*6ab0*/  HMMA.16816.F32.BF16 R136, R8, R14, R44 ;  /* 0x0000000e0888723c */ /* 0x000fe2000004182c */
[----:B------:R-:W1:Y:S07]  /*6ac0*/  LDSM.16.MT88.4 R12, [R213+0xf000] ;  /* 0x00f00000d50c783b */ /* 0x000e6e0000004200 */
[-C--:B-1----:R-:W-:Y:S07]  /*6ad0*/  HMMA.16816.F32.BF16 R44, R4, R12.reuse, R208 ;  /* 0x0000000c042c723c */ /* 0x082fee00000418d0 */
[----:B------:R-:W-:Y:S01]  /*6ae0*/  MOV R211, R60 ;  /* 0x0000003c00d37202 */ /* 0x000fe20000000f00 */
[----:B------:R-:W-:Y:S08]  /*6af0*/  HMMA.16816.F32.BF16 R204, R8, R12, R204 ;  /* 0x0000000c08cc723c */ /* 0x000ff000000418cc */
[-C--:B------:R-:W-:Y:S08]  /*6b00*/  HMMA.16816.F32.BF16 R76, R4, R14.reuse, R108 ;  /* 0x0000000e044c723c */ /* 0x080ff0000004186c */
[C---:B------:R-:W-:Y:S01]  /*6b10*/  HMMA.16816.F32.BF16 R60, R8.reuse, R14, R40 ;  /* 0x0000000e083c723c */ /* 0x040fe20000041828 */
[----:B------:R-:W1:Y:S07]  /*6b20*/  LDSM.16.MT88.4 R12, [R214+0xf000] ;  /* 0x00f00000d60c783b */ /* 0x000e6e0000004200 */
[-C--:B-1----:R-:W-:Y:S07]  /*6b30*/  HMMA.16816.F32.BF16 R84, R8, R12.reuse, R248 ;  /* 0x0000000c0854723c */ /* 0x082fee00000418f8 */
[----:B------:R-:W-:Y:S01]  /*6b40*/  IMAD.MOV.U32 R248, RZ, RZ, R211 ;  /* 0x000000fffff87224 */ /* 0x000fe200078e00d3 */
[----:B------:R-:W-:Y:S01]  /*6b50*/  HMMA.16816.F32.BF16 R88, R4, R12, R244 ;  /* 0x0000000c0458723c */ /* 0x000fe200000418f4 */
[----:B------:R-:W-:Y:S01]  /*6b60*/  MOV R211, R99 ;  /* 0x0000006300d37202 */ /* 0x000fe20000000f00 */
[----:B------:R-:W-:Y:S01]  /*6b70*/  IMAD.MOV.U32 R251, RZ, RZ, R98 ;  /* 0x000000fffffb7224 */ /* 0x000fe200078e0062 */
[----:B------:R-:W-:-:S02]  /*6b80*/  MOV R249, R96 ;  /* 0x0000006000f97202 */ /* 0x000fc40000000f00 */
[----:B------:R-:W-:Y:S01]  /*6b90*/  MOV R250, R97 ;  /* 0x0000006100fa7202 */ /* 0x000fe20000000f00 */
[----:B------:R-:W-:Y:S01]  /*6ba0*/  IMAD.MOV.U32 R97, RZ, RZ, R219 ;  /* 0x000000ffff617224 */ /* 0x000fe200078e00db */
[----:B------:R-:W-:Y:S01]  /*6bb0*/  MOV R96, R164 ;  /* 0x000000a400607202 */ /* 0x000fe20000000f00 */
        /* <DEDUP_REMOVED lines=12> */
[----:B------:R-:W-:Y:S01]  /*6c80*/  FADD.FTZ R0, R165, R0 ;  /* 0x00000000a5007221 */ /* 0x000fe20000010000 */
[----:B------:R-:W-:Y:S01]  /*6c90*/  MOV R96, R97 ;  /* 0x0000006100607202 */ /* 0x000fe20000000f00 */
[----:B------:R-:W-:Y:S01]  /*6ca0*/  IMAD.MOV.U32 R97, RZ, RZ, R98 ;  /* 0x000000ffff617224 */ /* 0x000fe200078e0062 */
        /* <DEDUP_REMOVED lines=13> */
[----:B------:R-:W-:Y:S01]  /*6d80*/  FADD.FTZ R0, R158, R0 ;  /* 0x000000009e007221 */ /* 0x000fe20000010000 */
[----:B------:R-:W-:Y:S01]  /*6d90*/  MOV R247, R142 ;  /* 0x0000008e00f77202 */ /* 0x000fe20000000f00 */
[----:B------:R-:W-:Y:S01]  /*6da0*/  LDSM.16.MT88.4 R112, [R216+0xf800] ;  /* 0x00f80000d870783b */ /* 0x000fe20000004200 */
[----:B------:R-:W-:-:S02]  /*6db0*/  MOV R245, R141 ;  /* 0x0000008d00f57202 */ /* 0x000fc40000000f00 */
[----:B------:R-:W-:Y:S01]  /*6dc0*/  MOV R244, R82 ;  /* 0x0000005200f47202 */ /* 0x000fe20000000f00 */
[----:B------:R-:W-:Y:S01]  /*6dd0*/  MUFU.EX2 R32, R32 ;  /* 0x0000002000207308 */ /* 0x000fe20000000800 */
[----:B------:R2:W5:Y:S01]  /*6de0*/  LDL.LU R219, [R1+0xa8] ;  /* 0x0000a80001db7983 */ /* 0x0005620000300800 */
[C---:B-1----:R-:W-:Y:S06]  /*6df0*/  HMMA.16816.F32.BF16 R120, R4.reuse, R12, R120 ;  /* 0x0000000c0478723c */ /* 0x042fec0000041878 */
[----:B------:R-:W-:Y:S01]  /*6e00*/  MUFU.EX2 R31, R31 ;  /* 0x0000001f001f7308 */ /* 0x000fe20000000800 */
[----:B------:R2:W5:Y:S04]  /*6e10*/  LDL.LU R218, [R1+0xa4] ;  /* 0x0000a40001da7983 */ /* 0x0005680000300800 */
[----:B------:R2:W5:Y:S01]  /*6e20*/  LDL.LU R217, [R1+0xa0] ;  /* 0x0000a00001d97983 */ /* 0x0005620000300800 */
[----:B------:R-:W-:Y:S02]  /*6e30*/  HMMA.16816.F32.BF16 R40, R4, R14, R124 ;  /* 0x0000000e0428723c */ /* 0x000fe4000004187c */
[----:B------:R-:W-:Y:S01]  /*6e40*/  MUFU.EX2 R30, R30 ;  /* 0x0000001e001e7308 */ /* 0x000fe20000000800 */
[----:B------:R2:W5:Y:S04]  /*6e50*/  LDL.LU R212, [R1+0x9c] ;  /* 0x00009c0001d47983 */ /* 0x0005680000300800 */
[----:B------:R-:W-:Y:S01]  /*6e60*/  FADD.FTZ R5, R166, R56 ;  /* 0x00000038a6057221 */ /* 0x000fe20000010000 */
[----:B------:R-:W-:Y:S01]  /*6e70*/  HMMA.16816.F32.BF16 R116, R8, R12, R248 ;  /* 0x0000000c0874723c */ /* 0x000fe200000418f8 */
[----:B------:R-:W-:Y:S01]  /*6e80*/  FADD.FTZ R4, R167, R2 ;  /* 0x00000002a7047221 */ /* 0x000fe20000010000 */
[----:B------:R-:W1:Y:S01]  /*6e90*/  MUFU.EX2 R29, R29 ;  /* 0x0000001d001d7308 */ /* 0x000e620000000800 */
[----:B------:R-:W-:Y:S01]  /*6ea0*/  FADD.FTZ R2, R159, R5 ;  /* 0x000000059f027221 */ /* 0x000fe20000010000 */
[----:B------:R-:W-:Y:S01]  /*6eb0*/  LDSM.16.MT88.4 R164, [R213+0xd800] ;  /* 0x00d80000d5a4783b */ /* 0x000fe20000004200 */
[----:B------:R-:W-:-:S02]  /*6ec0*/  FADD.FTZ R4, R149, R4 ;  /* 0x0000000495047221 */ /* 0x000fc40000010000 */
[----:B------:R-:W-:Y:S01]  /*6ed0*/  IMAD.MOV.U32 R251, RZ, RZ, R211 ;  /* 0x000000fffffb7224 */ /* 0x000fe200078e00d3 */
[----:B------:R-:W-:Y:S01]  /*6ee0*/  MOV R211, R97 ;  /* 0x0000006100d37202 */ /* 0x000fe20000000f00 */
[----:B------:R-:W-:Y:S01]  /*6ef0*/  IMAD.MOV.U32 R97, RZ, RZ, R156 ;  /* 0x000000ffff617224 */ /* 0x000fe200078e009c */
[C---:B------:R-:W-:Y:S01]  /*6f00*/  HMMA.16816.F32.BF16 R16, R8.reuse, R18, R68 ;  /* 0x000000120810723c */ /* 0x040fe20000041844 */
[----:B------:R-:W-:Y:S01]  /*6f10*/  FADD.FTZ R2, R151, R2 ;  /* 0x0000000297027221 */ /* 0x000fe20000010000 */
[----:B------:R-:W-:Y:S01]  /*6f20*/  MOV R250, R98 ;  /* 0x0000006200fa7202 */ /* 0x000fe20000000f00 */
[----:B------:R-:W3:Y:S01]  /*6f30*/  LDSM.16.MT88.4 R148, [R216+0xd800] ;  /* 0x00d80000d894783b */ /* 0x000ee20000004200 */
[----:B------:R-:W-:Y:S01]  /*6f40*/  IMAD.MOV.U32 R249, RZ, RZ, R99 ;  /* 0x000000fffff97224 */ /* 0x000fe200078e0063 */
[----:B------:R-:W-:Y:S01]  /*6f50*/  MOV R248, R140 ;  /* 0x0000008c00f87202 */ /* 0x000fe20000000f00 */
[----:B------:R-:W-:Y:S01]  /*6f60*/  IMAD.MOV.U32 R13, RZ, RZ, R83 ;  /* 0x000000ffff0d7224 */ /* 0x000fe200078e0053 */
[----:B------:R-:W-:Y:S01]  /*6f70*/  MOV R12, R80 ;  /* 0x00000050000c7202 */ /* 0x000fe20000000f00 */
[----:B------:R-:W-:Y:S01]  /*6f80*/  HMMA.16816.F32.BF16 R64, R8, R14, R64 ;  /* 0x0000000e0840723c */ /* 0x000fe20000041840 */
[----:B------:R-:W4:Y:S01]  /*6f90*/  LDSM.16.MT88.4 R156, [R214+0xd800] ;  /* 0x00d80000d69c783b */ /* 0x000f220000004200 */
[----:B------:R-:W-:Y:S01]  /*6fa0*/  MUFU.EX2 R28, R28 ;  /* 0x0000001c001c7308 */ /* 0x000fe20000000800 */
[----:B-1----:R-:W-:-:S02]  /*6fb0*/  F2FP.BF16.PACK_AB R130, R29, R30 ;  /* 0x0000001e1d82723e */ /* 0x002fc400000010ff */
[----:B------:R-:W1:Y:S02]  /*6fc0*/  LDSM.16.MT88.4 R140, [R215+0xd800] ;  /* 0x00d80000d78c783b */ /* 0x000e640000004200 */
[----:B------:R-:W-:Y:S01]  /*6fd0*/  FADD.FTZ R9, R251, R3 ;  /* 0x00000003fb097221 */ /* 0x000fe20000010000 */
[----:B------:R-:W-:Y:S01]  /*6fe0*/  MOV R251, R97 ;  /* 0x0000006100fb7202 */ /* 0x000fe20000000f00 */
[----:B------:R-:W-:Y:S01]  /*6ff0*/  FADD.FTZ R8, R208, R2 ;  /* 0x00000002d0087221 */ /* 0x000fe20000010000 */
[----:B------:R-:W-:Y:S01]  /*7000*/  MOV R15, R81 ;  /* 0x00000051000f7202 */ /* 0x000fe20000000f00 */
[----:B------:R-:W-:Y:S01]  /*7010*/  FADD.FTZ R10, R128, R4 ;  /* 0x00000004800a7221 */ /* 0x000fe20000010000 */
[----:B------:R-:W1:Y:S01]  /*7020*/  LDSM.16.MT88.4 R80, [R213+0xf800] ;  /* 0x00f80000d550783b */ /* 0x000e620000004200 */
[----:B------:R-:W-:Y:S01]  /*7030*/  IMAD.MOV.U32 R208, RZ, RZ, R96 ;  /* 0x000000ffffd07224 */ /* 0x000fe200078e0060 */
[----:B------:R-:W2:Y:S01]  /*7040*/  MUFU.EX2 R27, R27 ;  /* 0x0000001b001b7308 */ /* 0x000ea20000000800 */
[----:B------:R-:W-:Y:S01]  /*7050*/  FADD.FTZ R11, R131, R0 ;  /* 0x00000000830b7221 */ /* 0x000fe20000010000 */
[----:B------:R-:W1:Y:S01]  /*7060*/  LDSM.16.MT88.4 R96, [R214+0xf800] ;  /* 0x00f80000d660783b */ /* 0x000e620000004200 */
[----:B------:R-:W-:Y:S01]  /*7070*/  F2FP.BF16.PACK_AB R128, R31, R32 ;  /* 0x000000201f80723e */ /* 0x000fe200000010ff */
[----:B------:R-:W-:-:S02]  /*7080*/  FADD.FTZ R0, R15, R10 ;  /* 0x0000000a0f007221 */ /* 0x000fc40000010000 */
[----:B------:R-:W1:Y:S01]  /*7090*/  LDSM.16.MT88.4 R4, [R215+0xf800] ;  /* 0x00f80000d704783b */ /* 0x000e620000004200 */
[----:B------:R-:W-:Y:S01]  /*70a0*/  FADD.FTZ R3, R12, R11 ;  /* 0x0000000b0c037221 */ /* 0x000fe20000010000 */
[----:B------:R-:W-:Y:S01]  /*70b0*/  MUFU.EX2 R26, R26 ;  /* 0x0000001a001a7308 */ /* 0x000fe20000000800 */
[----:B------:R-:W-:-:S04]  /*70c0*/  FADD.FTZ R2, R13, R9 ;  /* 0x000000090d027221 */ /* 0x000fc80000010000 */
[----:B------:R-:W-:-:S03]  /*70d0*/  FADD.FTZ R2, R247, R2 ;  /* 0x00000002f7027221 */ /* 0x000fc60000010000 */
[----:B------:R-:W3:Y:S01]  /*70e0*/  MUFU.EX2 R24, R24 ;  /* 0x0000001800187308 */ /* 0x000ee20000000800 */
[----:B--2---:R-:W-:-:S07]  /*70f0*/  F2FP.BF16.PACK_AB R129, R27, R28 ;  /* 0x0000001c1b81723e */ /* 0x004fce00000010ff */
[----:B------:R-:W-:Y:S08]  /*7100*/  MUFU.EX2 R23, R23 ;  /* 0x0000001700177308 */ /* 0x000ff00000000800 */
[----:B------:R-:W2:Y:S01]  /*7110*/  MUFU.EX2 R22, R22 ;  /* 0x0000001600167308 */ /* 0x000ea20000000800 */
[----:B---3--:R-:W-:-:S07]  /*7120*/  F2FP.BF16.PACK_AB R131, R24, R26 ;  /* 0x0000001a1883723e */ /* 0x008fce00000010ff */
[----:B------:R-:W-:Y:S01]  /*7130*/  MUFU.EX2 R21, R21 ;  /* 0x0000001500157308 */ /* 0x000fe20000000800 */
[C---:B------:R-:W-:Y:S07]  /*7140*/  HMMA.16816.F32.BF16 R152, R128.reuse, R148, R152 ;  /* 0x000000948098723c */ /* 0x040fee0000041898 */
[----:B------:R-:W3:Y:S01]  /*7150*/  MUFU.EX2 R20, R20 ;  /* 0x0000001400147308 */ /* 0x000ee20000000800 */
[----:B--2---:R-:W-:Y:S01]  /*7160*/  F2FP.BF16.PACK_AB R124, R22, R23 ;  /* 0x00000017167c723e */ /* 0x004fe200000010ff */
[C---:B------:R-:W-:Y:S06]  /*7170*/  HMMA.16816.F32.BF16 R168, R128.reuse, R164, R168 ;  /* 0x000000a480a8723c */ /* 0x040fec00000418a8 */
[----:B------:R-:W-:Y:S02]  /*7180*/  MUFU.EX2 R25, R25 ;  /* 0x0000001900197308 */ /* 0x000fe40000000800 */
[C---:B----4-:R-:W-:Y:S06]  /*7190*/  HMMA.16816.F32.BF16 R160, R128.reuse, R156, R160 ;  /* 0x0000009c80a0723c */ /* 0x050fec00000418a0 */
[----:B------:R-:W2:Y:S01]  /*71a0*/  MUFU.EX2 R33, R33 ;  /* 0x0000002100217308 */ /* 0x000ea20000000800 */
[----:B---3--:R-:W-:Y:S01]  /*71b0*/  F2FP.BF16.PACK_AB R126, R20, R21 ;  /* 0x00000015147e723e */ /* 0x008fe200000010ff */
[C---:B-1----:R-:W-:Y:S06]  /*71c0*/  HMMA.16816.F32.BF16 R144, R128.reuse, R140, R144 ;  /* 0x0000008c8090723c */ /* 0x042fec0000041890 */
[----:B------:R-:W-:Y:S02]  /*71d0*/  MUFU.EX2 R34, R34 ;  /* 0x0000002200227308 */ /* 0x000fe40000000800 */
[C---:B------:R-:W-:Y:S06]  /*71e0*/  HMMA.16816.F32.BF16 R68, R128.reuse, R80, R204 ;  /* 0x000000508044723c */ /* 0x040fec00000418cc */
[----:B------:R-:W1:Y:S01]  /*71f0*/  MUFU.EX2 R35, R35 ;  /* 0x0000002300237308 */ /* 0x000e620000000800 */
[----:B--2---:R-:W-:Y:S01]  /*7200*/  F2FP.BF16.PACK_AB R125, R33, R25 ;  /* 0x00000019217d723e */ /* 0x004fe200000010ff */
[C---:B------:R-:W-:Y:S08]  /*7210*/  HMMA.16816.F32.BF16 R84, R128.reuse, R96, R84 ;  /* 0x000000608054723c */ /* 0x040ff00000041854 */
[----:B------:R-:W-:Y:S01]  /*7220*/  HMMA.16816.F32.BF16 R100, R128, R112, R100 ;  /* 0x000000708064723c */ /* 0x000fe20000041864 */
[----:B-1----:R-:W-:-:S07]  /*7230*/  F2FP.BF16.PACK_AB R127, R35, R34 ;  /* 0x00000022237f723e */ /* 0x002fce00000010ff */
[----:B------:R-:W-:Y:S08]  /*7240*/  HMMA.16816.F32.BF16 R116, R128, R4, R116 ;  /* 0x000000048074723c */ /* 0x000ff00000041874 */
[C---:B------:R-:W-:Y:S08]  /*7250*/  HMMA.16816.F32.BF16 R184, R124.reuse, R148, R184 ;  /* 0x000000947cb8723c */ /* 0x040ff000000418b8 */
[-C--:B------:R-:W-:Y:S08]  /*7260*/  HMMA.16816.F32.BF16 R196, R124, R150.reuse, R196 ;  /* 0x000000967cc4723c */ /* 0x080ff000000418c4 */
        /* <DEDUP_REMOVED lines=14> */
[----:B------:R-:W-:Y:S01]  /*7350*/  FADD.FTZ R5, R244, R8 ;  /* 0x00000008f4057221 */ /* 0x000fe20000010000 */
[----:B------:R-:W-:Y:S01]  /*7360*/  HMMA.16816.F32.BF16 R164, R128, R166, R36 ;  /* 0x000000a680a4723c */ /* 0x000fe20000041824 */
[----:B------:R-:W-:-:S02]  /*7370*/  FADD.FTZ R4, R245, R0 ;  /* 0x00000000f5047221 */ /* 0x000fc40000010000 */
[----:B------:R-:W-:-:S05]  /*7380*/  FADD.FTZ R0, R248, R5 ;  /* 0x00000005f8007221 */ /* 0x000fca0000010000 */
        /* <DEDUP_REMOVED lines=42> */
[----:B------:R-:W2:Y:S01]  /*7630*/  LDL.64 R210, [R1+0x78] ;  /* 0x0000780001d27983 */ /* 0x000ea20000100a00 */
[----:B------:R-:W-:Y:S01]  /*7640*/  UIADD3 UR22, UR8, -0x2, URZ ;  /* 0xfffffffe08167890 */ /* 0x000fe2000fffe03f */
[----:B------:R-:W-:-:S04]  /*7650*/  DEPBAR.LE SB0, 0x0 ;  /* 0x000080000000791a */ /* 0x000fc80000000000 */
[----:B------:R-:W-:Y:S01]  /*7660*/  USHF.R.S32.HI UR5, URZ, 0x1f, UR22 ;  /* 0x0000001f3f057899 */ /* 0x000fe20008011416 */
[----:B------:R-:W-:Y:S01]  /*7670*/  IMAD.U32 R2, RZ, RZ, UR22 ;  /* 0x00000016ff027e24 */ /* 0x000fe2000f8e00ff */
[----:B------:R-:W-:Y:S01]  /*7680*/  UIMAD UR13, UR12, UR22, URZ ;  /* 0x000000160c0d72a4 */ /* 0x000fe2000f8e023f */
[----:B------:R-:W-:Y:S01]  /*7690*/  IMAD.U32 R0, RZ, RZ, UR4 ;  /* 0x00000004ff007e24 */ /* 0x000fe2000f8e00ff */
[----:B------:R-:W-:Y:S02]  /*76a0*/  UISETP.GT.AND UP0, UPT, UR22, UR9, UPT ;  /* 0x000000091600728c */ /* 0x000fe4000bf04270 */
[----:B------:R-:W-:Y:S02]  /*76b0*/  UIMAD UR5, UR5, UR15, UR13 ;  /* 0x0000000f050572a4 */ /* 0x000fe4000f8e020d */
[----:B------:R-:W-:Y:S01]  /*76c0*/  USHF.L.U32 UR13, UR4, 0x5, URZ ;  /* 0x00000005040d7899 */ /* 0x000fe2000800063f */
[----:B------:R-:W-:Y:S01]  /*76d0*/  BAR.SYNC.DEFER_BLOCKING 0x0 ;  /* 0x0000000000007b1d */ /* 0x000fe20000010000 */
[----:B--2---:R-:W-:-:S04]  /*76e0*/  IMAD.WIDE.U32 R2, R2, UR15, R210 ;  /* 0x0000000f02027c25 */ /* 0x004fc8000f8e00d2 */
[----:B------:R-:W-:Y:S01]  /*76f0*/  IMAD.MOV.U32 R211, RZ, RZ, c[0x0][0x1a4] ;  /* 0x00006900ffd37624 */ /* 0x000fe200078e00ff */
[----:B------:R-:W-:Y:S02]  /*7700*/  IADD3 R3, R3, UR5, RZ ;  /* 0x0000000503037c10 */ /* 0x000fe4000fffe0ff */
[----:B------:R-:W-:Y:S02]  /*7710*/  LEA R6, P0, R2, c[0x0][0x170], 0x1 ;  /* 0x00005c0002067a11 */ /* 0x000fe400078008ff */
[----:B------:R-:W-:Y:S02]  /*7720*/  SHF.L.U64.HI R0, R0, 0x5, R211 ;  /* 0x0000000500007819 */ /* 0x000fe400000102d3 */
[----:B------:R-:W-:Y:S02]  /*7730*/  LEA.HI.X R7, R2, c[0x0][0x174], R3, 0x1, P0 ;  /* 0x00005d0002077a11 */ /* 0x000fe400000f0c03 */
[----:B------:R-:W-:-:S03]  /*7740*/  IADD3 R4, P0, R6, UR13, RZ ;  /* 0x0000000d06047c10 */ /* 0x000fc6000ff1e0ff */
[----:B------:R-:W-:Y:S01]  /*7750*/  @!PT LDS RZ, [RZ] ;  /* 0x00000000fffff984 */ /* 0x000fe20000000800 */
[----:B------:R-:W-:Y:S01]  /*7760*/  @!PT LDS RZ, [RZ] ;  /* 0x00000000fffff984 */ /* 0x000fe20000000800 */
[----:B------:R-:W-:Y:S01]  /*7770*/  @!PT LDS RZ, [RZ] ;  /* 0x00000000fffff984 */ /* 0x000fe20000000800 */
[----:B------:R2:W-:Y:S02]  /*7780*/  LDGSTS.E.BYPASS.LTC128B.128 [R233+0xc000], [R6.64] ;  /* 0x0c00000006e97fae */ /* 0x0005e4000b901d52 */
[----:B------:R-:W-:Y:S01]  /*7790*/  IMAD.X R5, R0, 0x1, R7, P0 ;  /* 0x0000000100057824 */ /* 0x000fe200000e0607 */
[----:B------:R-:W-:Y:S01]  /*77a0*/  IADD3 R2, P0, R4, UR13, RZ ;  /* 0x0000000d04027c10 */ /* 0x000fe2000ff1e0ff */
[----:B------:R2:W-:Y:S04]  /*77b0*/  LDGSTS.E.BYPASS.LTC128B.128 [R233+0xe000], [R6.64+0x80] ;  /* 0x0e00008006e97fae */ /* 0x0005e8000b901d52 */
[--C-:B------:R-:W-:Y:S01]  /*77c0*/  IMAD.X R3, R5, 0x1, R0.reuse, P0 ;  /* 0x0000000105037824 */ /* 0x100fe200000e0600 */
[----:B------:R-:W-:Y:S01]  /*77d0*/  IADD3 R8, P0, R2, UR13, RZ ;  /* 0x0000000d02087c10 */ /* 0x000fe2000ff1e0ff */
[----:B------:R2:W-:Y:S04]  /*77e0*/  LDGSTS.E.BYPASS.LTC128B.128 [R233+0xc800], [R4.64] ;  /* 0x0c80000004e97fae */ /* 0x0005e8000b901d52 */
[----:B------:R-:W-:Y:S01]  /*77f0*/  IMAD.X R9, R3, 0x1, R0, P0 ;  /* 0x0000000103097824 */ /* 0x000fe200000e0600 */
[----:B------:R2:W-:Y:S04]  /*7800*/  LDGSTS.E.BYPASS.LTC128B.128 [R233+0xe800], [R4.64+0x80] ;  /* 0x0e80008004e97fae */ /* 0x0005e8000b901d52 */
[----:B------:R3:W-:Y:S04]  /*7810*/  LDGSTS.E.BYPASS.LTC128B.128 [R233+0xd000], [R2.64] ;  /* 0x0d00000002e97fae */ /* 0x0007e8000b901d52 */
[----:B------:R3:W-:Y:S04]  /*7820*/  LDGSTS.E.BYPASS.LTC128B.128 [R233+0xf000], [R2.64+0x80] ;  /* 0x0f00008002e97fae */ /* 0x0007e8000b901d52 */
[----:B------:R4:W-:Y:S04]  /*7830*/  LDGSTS.E.BYPASS.LTC128B.128 [R233+0xd800], [R8.64] ;  /* 0x0d80000008e97fae */ /* 0x0009e8000b901d52 */
[----:B------:R4:W-:Y:S04]  /*7840*/  LDGSTS.E.BYPASS.LTC128B.128 [R233+0xf800], [R8.64+0x80] ;  /* 0x0f80008008e97fae */ /* 0x0009e8000b901d52 */
[----:B-----5:R-:W-:Y:S04]  /*7850*/  LDSM.16.M88.4 R12, [R219+0x2000] ;  /* 0x00200000db0c783b */ /* 0x020fe80000000200 */
[----:B------:R-:W1:Y:S04]  /*7860*/  LDSM.16.M88.4 R40, [R212+0x9000] ;  /* 0x00900000d428783b */ /* 0x000e680000000200 */
[----:B------:R-:W3:Y:S04]  /*7870*/  LDSM.16.M88.4 R36, [R212+0x9800] ;  /* 0x00980000d424783b */ /* 0x000ee80000000200 */
[----:B------:R-:W-:Y:S04]  /*7880*/  LDSM.16.M88.4 R16, [R219] ;  /* 0x00000000db10783b */ /* 0x000fe80000000200 */
[----:B------:R-:W3:Y:S04]  /*7890*/  LDSM.16.M88.4 R48, [R212+0x8000] ;  /* 0x00800000d430783b */ /* 0x000ee80000000200 */
[----:B--2---:R-:W-:Y:S04]  /*78a0*/  LDSM.16.M88.4 R4, [R220+0x2000] ;  /* 0x00200000dc04783b */ /* 0x004fe80000000200 */
[----:B------:R-:W2:Y:S04]  /*78b0*/  LDSM.16.M88.4 R24, [R229] ;  /* 0x00000000e518783b */ /* 0x000ea80000000200 */
[----:B------:R-:W2:Y:S04]  /*78c0*/  LDSM.16.M88.4 R20, [R228] ;  /* 0x00000000e414783b */ /* 0x000ea80000000200 */
[----:B------:R-:W2:Y:S04]  /*78d0*/  LDSM.16.M88.4 R44, [R212+0x8800] ;  /* 0x00880000d42c783b */ /* 0x000ea80000000200 */
[----:B----4-:R-:W-:Y:S04]  /*78e0*/  LDSM.16.M88.4 R8, [R220] ;  /* 0x00000000dc08783b */ /* 0x010fe80000000200 */
[----:B------:R-:W4:Y:S01]  /*78f0*/  LDSM.16.M88.4 R32, [R223] ;  /* 0x00000000df20783b */ /* 0x000f220000000200 */
[C---:B-1----:R-:W-:Y:S03]  /*7900*/  HMMA.16816.F32.BF16 R60, R12.reuse, R40, RZ ;  /* 0x000000280c3c723c */ /* 0x042fe600000418ff */
[----:B------:R-:W1:Y:S04]  /*7910*/  LDSM.16.M88.4 R28, [R230] ;  /* 0x00000000e61c783b */ /* 0x000e680000000200 */
[----:B------:R-:W0:Y:S01]  /*7920*/  LDGDEPBAR ;  /* 0x00000000000079af */ /* 0x000e220000000000 */
[----:B---3--:R-:W-:Y:S08]  /*7930*/  HMMA.16816.F32.BF16 R52, R12, R36, RZ ;  /* 0x000000240c34723c */ /* 0x008ff000000418ff */
[-C--:B------:R-:W-:Y:S08]  /*7940*/  HMMA.16816.F32.BF16 R244, R16, R48.reuse, RZ ;  /* 0x0000003010f4723c */ /* 0x080ff000000418ff */
[----:B------:R-:W-:Y:S08]  /*7950*/  HMMA.16816.F32.BF16 R208, R12, R48, RZ ;  /* 0x000000300cd0723c */ /* 0x000ff000000418ff */
[----:B------:R-:W-:Y:S08]  /*7960*/  HMMA.16816.F32.BF16 R64, R16, R40, RZ ;  /* 0x000000281040723c */ /* 0x000ff000000418ff */
[C---:B--2---:R-:W-:Y:S08]  /*7970*/  HMMA.16816.F32.BF16 R60, R4.reuse, R24, R60 ;  /* 0x00000018043c723c */ /* 0x044ff0000004183c */
[----:B------:R-:W-:Y:S08]  /*7980*/  HMMA.16816.F32.BF16 R52, R4, R20, R52 ;  /* 0x000000140434723c */ /* 0x000ff00000041834 */
[C---:B------:R-:W-:Y:S08]  /*7990*/  HMMA.16816.F32.BF16 R56, R16.reuse, R36, RZ ;  /* 0x000000241038723c */ /* 0x040ff000000418ff */
[----:B------:R-:W-:Y:S01]  /*79a0*/  HMMA.16816.F32.BF16 R204, R16, R44, RZ ;  /* 0x0000002c10cc723c */ /* 0x000fe200000418ff */
[----:B------:R-:W-:-:S07]  /*79b0*/  IMAD.MOV.U32 R243, RZ, RZ, R60 ;  /* 0x000000fffff37224 */ /* 0x000fce00078e003c */
[----:B------:R-:W-:Y:S01]  /*79c0*/  HMMA.16816.F32.BF16 R136, R12, R44, RZ ;  /* 0x0000002c0c88723c */ /* 0x000fe200000418ff */
[----:B------:R-:W-:Y:S02]  /*79d0*/  IMAD.MOV.U32 R49, RZ, RZ, R52 ;  /* 0x000000ffff317224 */ /* 0x000fe400078e0034 */
[----:B------:R-:W-:-:S04]  /*79e0*/  IMAD.MOV.U32 R48, RZ, RZ, R53 ;  /* 0x000000ffff307224 */ /* 0x000fc800078e0035 */
[----:B------:R-:W-:Y:S01]  /*79f0*/  IMAD.MOV.U32 R45, RZ, RZ, R54 ;  /* 0x000000ffff2d7224 */ /* 0x000fe200078e0036 */
[----:B----4-:R-:W-:Y:S01]  /*7a00*/  HMMA.16816.F32.BF16 R244, R8, R32, R244 ;  /* 0x0000002008f4723c */ /* 0x010fe200000418f4 */
[----:B------:R-:W-:-:S07]  /*7a10*/  IMAD.MOV.U32 R44, RZ, RZ, R55 ;  /* 0x000000ffff2c7224 */ /* 0x000fce00078e0037 */
[----:B------:R-:W-:Y:S07]  /*7a20*/  HMMA.16816.F32.BF16 R208, R4, R32, R208 ;  /* 0x0000002004d0723c */ /* 0x000fee00000418d0 */
[----:B------:R-:W-:Y:S01]  /*7a30*/  IMAD.MOV.U32 R33, RZ, RZ, R61 ;  /* 0x000000ffff217224 */ /* 0x000fe200078e003d */
[----:B------:R-:W-:Y:S07]  /*7a40*/  HMMA.16816.F32.BF16 R64, R8, R24, R64 ;  /* 0x000000180840723c */ /* 0x000fee0000041840 */
[----:B------:R-:W-:Y:S01]  /*7a50*/  IMAD.MOV.U32 R25, RZ, RZ, R62 ;  /* 0x000000ffff197224 */ /* 0x000fe200078e003e */
[----:B------:R-:W-:Y:S01]  /*7a60*/  HMMA.16816.F32.BF16 R52, R12, R42, RZ ;  /* 0x0000002a0c34723c */ /* 0x000fe200000418ff */
[----:B------:R-:W-:-:S07]  /*7a70*/  IMAD.MOV.U32 R24, RZ, RZ, R63 ;  /* 0x000000ffff187224 */ /* 0x000fce00078e003f */
[C---:B------:R-:W-:Y:S08]  /*7a80*/  HMMA.16816.F32.BF16 R60, R8.reuse, R20, R56 ;  /* 0x00000014083c723c */ /* 0x040ff00000041838 */
[----:B-1----:R-:W-:Y:S01]  /*7a90*/  HMMA.16816.F32.BF16 R248, R8, R28, R204 ;  /* 0x0000001c08f8723c */ /* 0x002fe200000418cc */
[----:B------:R-:W-:Y:S02]  /*7aa0*/  IMAD.MOV.U32 R32, RZ, RZ, R64 ;  /* 0x000000ffff207224 */ /* 0x000fe400078e0040 */
[----:B------:R-:W-:-:S05]  /*7ab0*/  IMAD.MOV.U32 R3, RZ, RZ, R65 ;  /* 0x000000ffff037224 */ /* 0x000fca00078e0041 */
[C---:B------:R-:W-:Y:S08]  /*7ac0*/  HMMA.16816.F32.BF16 R204, R4.reuse, R28, R136 ;  /* 0x0000001c04cc723c */ /* 0x040ff00000041888 */
[----:B------:R-:W-:Y:S01]  /*7ad0*/  IMAD.MOV.U32 R57, RZ, RZ, R60 ;  /* 0x000000ffff397224 */ /* 0x000fe200078e003c */
[----:B------:R-:W-:Y:S01]  /*7ae0*/  HMMA.16816.F32.BF16 R136, R4, R26, R52 ;  /* 0x0000001a0488723c */ /* 0x000fe20000041834 */
[----:B------:R-:W-:-:S02]  /*7af0*/  IMAD.MOV.U32 R56, RZ, RZ, R61 ;  /* 0x000000ffff387224 */ /* 0x000fc400078e003d */
[----:B------:R-:W-:Y:S02]  /*7b00*/  IMAD.MOV.U32 R37, RZ, RZ, R62 ;  /* 0x000000ffff257224 */ /* 0x000fe400078e003e */
[----:B------:R-:W-:Y:S02]  /*7b10*/  IMAD.MOV.U32 R36, RZ, RZ, R63 ;  /* 0x000000ffff247224 */ /* 0x000fe400078e003f */
[----:B------:R-:W-:Y:S01]  /*7b20*/  IMAD.MOV.U32 R54, RZ, RZ, R49 ;  /* 0x000000ffff367224 */ /* 0x000fe200078e0031 */
[----:B------:R-:W-:Y:S01]  /*7b30*/  HMMA.16816.F32.BF16 R60, R12, R50, RZ ;  /* 0x000000320c3c723c */ /* 0x000fe200000418ff */
[----:B------:R-:W-:Y:S02]  /*7b40*/  IMAD.MOV.U32 R55, RZ, RZ, R48 ;  /* 0x000000ffff377224 */ /* 0x000fe400078e0030 */
[----:B------:R-:W-:Y:S02]  /*7b50*/  IMAD.MOV.U32 R20, RZ, RZ, R57 ;  /* 0x000000ffff147224 */ /* 0x000fe400078e0039 */
[----:B------:R-:W-:-:S02]  /*7b60*/  IMAD.MOV.U32 R21, RZ, RZ, R56 ;  /* 0x000000ffff157224 */ /* 0x000fc400078e0038 */
[----:B------:R-:W-:Y:S01]  /*7b70*/  IMAD.MOV.U32 R2, RZ, RZ, R249 ;  /* 0x000000ffff027224 */ /* 0x000fe200078e00f9 */
[----:B------:R-:W-:Y:S01]  /*7b80*/  HMMA.16816.F32.BF16 R48, R16, R50, RZ ;  /* 0x000000321030723c */ /* 0x000fe200000418ff */
[----:B------:R-:W-:Y:S02]  /*7b90*/  IMAD.MOV.U32 R0, RZ, RZ, R248 ;  /* 0x000000ffff007224 */ /* 0x000fe400078e00f8 */
[----:B------:R-:W-:Y:S02]  /*7ba0*/  IMAD.MOV.U32 R41, RZ, RZ, R250 ;  /* 0x000000ffff297224 */ /* 0x000fe400078e00fa */
[----:B------:R-:W-:Y:S02]  /*7bb0*/  IMAD.MOV.U32 R40, RZ, RZ, R251 ;  /* 0x000000ffff287224 */ /* 0x000fe400078e00fb */
[----:B------:R-:W-:Y:S01]  /*7bc0*/  IMAD.MOV.U32 R29, RZ, RZ, R2 ;  /* 0x000000ffff1d7224 */ /* 0x000fe200078e0002 */
[----:B------:R-:W-:Y:S01]  /*7bd0*/  HMMA.16816.F32.BF16 R56, R12, R46, RZ ;  /* 0x0000002e0c38723c */ /* 0x000fe200000418ff */
[----:B------:R-:W-:-:S02]  /*7be0*/  IMAD.MOV.U32 R28, RZ, RZ, R0 ;  /* 0x000000ffff1c7224 */ /* 0x000fc400078e0000 */
[----:B------:R-:W-:Y:S02]  /*7bf0*/  IMAD.MOV.U32 R2, RZ, RZ, R66 ;  /* 0x000000ffff027224 */ /* 0x000fe400078e0042 */
[----:B------:R-:W-:-:S03]  /*7c00*/  IMAD.MOV.U32 R0, RZ, RZ, R67 ;  /* 0x000000ffff007224 */ /* 0x000fc600078e0043 */
[-C--:B------:R-:W-:Y:S08]  /*7c10*/  HMMA.16816.F32.BF16 R60, R4, R34.reuse, R60 ;  /* 0x00000022043c723c */ /* 0x080ff0000004183c */
[----:B------:R-:W-:Y:S07]  /*7c20*/  HMMA.16816.F32.BF16 R48, R8, R34, R48 ;  /* 0x000000220830723c */ /* 0x000fee0000041830 */
[----:B------:R-:W-:Y:S01]  /*7c30*/  IMAD.MOV.U32 R34, RZ, RZ, R45 ;  /* 0x000000ffff227224 */ /* 0x000fe200078e002d */
[----:B------:R-:W-:Y:S01]  /*7c40*/  HMMA.16816.F32.BF16 R64, R4, R30, R56 ;  /* 0x0000001e0440723c */ /* 0x000fe20000041838 */
[----:B------:R-:W-:-:S07]  /*7c50*/  IMAD.MOV.U32 R35, RZ, RZ, R44 ;  /* 0x000000ffff237224 */ /* 0x000fce00078e002c */
[----:B------:R-:W-:Y:S08]  /*7c60*/  HMMA.16816.F32.BF16 R44, R16, R46, RZ ;  /* 0x0000002e102c723c */ /* 0x000ff000000418ff */
[----:B------:R-:W-:Y:S11]  /*7c70*/  HMMA.16816.F32.BF16 R12, R12, R38, RZ ;  /* 0x000000260c0c723c */ /* 0x000ff600000418ff */
[----:B------:R-:W-:Y:S05]  /*7c80*/  @!UPT UIADD3 URZ, URZ, URZ, URZ ;  /* 0x0000003f3f3ff290 */ /* 0x000fea000fffe03f */
[----:B------:R-:W-:Y:S07]  /*7c90*/  HMMA.16816.F32.BF16 R56, R8, R30, R44 ;  /* 0x0000001e0838723c */ /* 0x000fee000004182c */
[----:B------:R-:W-:Y:S01]  /*7ca0*/  IMAD.MOV.U32 R30, RZ, RZ, R41 ;  /* 0x000000ffff1e7224 */ /* 0x000fe200078e0029 */
[----:B------:R-:W-:Y:S01]  /*7cb0*/  HMMA.16816.F32.BF16 R248, R4, R22, R12 ;  /* 0x0000001604f8723c */ /* 0x000fe2000004180c */
[----:B------:R-:W-:Y:S01]  /*7cc0*/  IMAD.MOV.U32 R31, RZ, RZ, R40 ;  /* 0x000000ffff1f7224 */ /* 0x000fe200078e0028 */
[----:B------:R-:W-:Y:S01]  /*7cd0*/  LDSM.16.M88.4 R4, [R222+0x2000] ;  /* 0x00200000de04783b */ /* 0x000fe20000000200 */
[----:B------:R-:W-:-:S02]  /*7ce0*/  IMAD.MOV.U32 R46, RZ, RZ, R54 ;  /* 0x000000ffff2e7224 */ /* 0x000fc400078e0036 */
[----:B------:R-:W-:Y:S01]  /*7cf0*/  IMAD.MOV.U32 R47, RZ, RZ, R55 ;  /* 0x000000ffff2f7224 */ /* 0x000fe200078e0037 */
[----:B------:R-:W1:Y:S02]  /*7d00*/  LDSM.16.M88.4 R12, [R218+0x8000] ;  /* 0x00800000da0c783b */ /* 0x000e640000000200 */
[C---:B------:R-:W-:Y:S08]  /*7d10*/  HMMA.16816.F32.BF16 R40, R16.reuse, R42, RZ ;  /* 0x0000002a1028723c */ /* 0x040ff000000418ff */
[----:B------:R-:W-:Y:S11]  /*7d20*/  HMMA.16816.F32.BF16 R16, R16, R38, RZ ;  /* 0x000000261010723c */ /* 0x000ff600000418ff */
[----:B------:R-:W-:Y:S05]  /*7d30*/  @!UPT UIADD3 URZ, URZ, URZ, URZ ;  /* 0x0000003f3f3ff290 */ /* 0x000fea000fffe03f */
[C---:B------:R-:W-:Y:S08]  /*7d40*/  HMMA.16816.F32.BF16 R40, R8.reuse, R26, R40 ;  /* 0x0000001a0828723c */ /* 0x040ff00000041828 */
[----:B------:R-:W-:Y:S01]  /*7d50*/  HMMA.16816.F32.BF16 R16, R8, R22, R16 ;  /* 0x000000160810723c */ /* 0x000fe20000041810 */
[----:B------:R-:W2:Y:S07]  /*7d60*/  LDSM.16.M88.4 R8, [R222] ;  /* 0x00000000de08783b */ /* 0x000eae0000000200 */
[----:B-1----:R-:W-:Y:S07]  /*7d70*/  HMMA.16816.F32.BF16 R52, R4, R12, R208 ;  /* 0x0000000c0434723c */ /* 0x002fee00000418d0 */
[----:B------:R-:W-:-:S02]  /*7d80*/  IMAD.MOV.U32 R208, RZ, RZ, R46 ;  /* 0x000000ffffd07224 */ /* 0x000fc400078e002e */
[----:B------:R-:W-:Y:S02]  /*7d90*/  IMAD.MOV.U32 R209, RZ, RZ, R47 ;  /* 0x000000ffffd17224 */ /* 0x000fe400078e002f */
[----:B------:R-:W-:Y:S02]  /*7da0*/  IMAD.MOV.U32 R210, RZ, RZ, R34 ;  /* 0x000000ffffd27224 */ /* 0x000fe400078e0022 */
[----:B------:R-:W-:Y:S01]  /*7db0*/  IMAD.MOV.U32 R211, RZ, RZ, R35 ;  /* 0x000000ffffd37224 */ /* 0x000fe200078e0023 */
[----:B--2---:R-:W-:Y:S07]  /*7dc0*/  HMMA.16816.F32.BF16 R44, R8, R12, R244 ;  /* 0x0000000c082c723c */ /* 0x004fee00000418f4 */
[----:B------:R-:W-:-:S02]  /*7dd0*/  IMAD.MOV.U32 R244, RZ, RZ, R20 ;  /* 0x000000fffff47224 */ /* 0x000fc400078e0014 */
[----:B------:R-:W-:Y:S02]  /*7de0*/  IMAD.MOV.U32 R245, RZ, RZ, R21 ;  /* 0x000000fffff57224 */ /* 0x000fe400078e0015 */
[----:B------:R-:W-:Y:S01]  /*7df0*/  IMAD.MOV.U32 R246, RZ, RZ, R37 ;  /* 0x000000fffff67224 */ /* 0x000fe200078e0025 */
[----:B------:R-:W-:Y:S01]  /*7e00*/  HMMA.16816.F32.BF16 R20, R8, R14, R48 ;  /* 0x0000000e0814723c */ /* 0x000fe20000041830 */
[----:B------:R-:W-:-:S07]  /*7e10*/  IMAD.MOV.U32 R247, RZ, RZ, R36 ;  /* 0x000000fffff77224 */ /* 0x000fce00078e0024 */
[----:B------:R-:W-:Y:S01]  /*7e20*/  HMMA.16816.F32.BF16 R36, R4, R14, R60 ;  /* 0x0000000e0424723c */ /* 0x000fe2000004183c */
[----:B------:R-:W1:Y:S06]  /*7e30*/  LDSM.16.M88.4 R12, [R218+0x8800] ;  /* 0x00880000da0c783b */ /* 0x000e6c0000000200 */
[----:B------:R-:W-:Y:S02]  /*7e40*/  IMAD.MOV.U32 R62, RZ, RZ, R25 ;  /* 0x000000ffff3e7224 */ /* 0x000fe400078e0019 */
[----:B------:R-:W-:Y:S02]  /*7e50*/  IMAD.MOV.U32 R63, RZ, RZ, R24 ;  /* 0x000000ffff3f7224 */ /* 0x000fe400078e0018 */
[----:B------:R-:W-:-:S02]  /*7e60*/  IMAD.MOV.U32 R61, RZ, RZ, R33 ;  /* 0x000000ffff3d7224 */ /* 0x000fc400078e0021 */
[----:B------:R-:W-:Y:S01]  /*7e70*/  IMAD.MOV.U32 R60, RZ, RZ, R243 ;  /* 0x000000ffff3c7224 */ /* 0x000fe200078e00f3 */
[-C--:B-1----:R-:W-:Y:S08]  /*7e80*/  HMMA.16816.F32.BF16 R24, R8, R12.reuse, R28 ;  /* 0x0000000c0818723c */ /* 0x082ff0000004181c */
[----:B------:R-:W-:Y:S07]  /*7e90*/  HMMA.16816.F32.BF16 R28, R4, R12, R204 ;  /* 0x0000000c041c723c */ /* 0x000fee00000418cc */
[----:B------:R-:W-:Y:S01]  /*7ea0*/  IMAD.MOV.U32 R204, RZ, RZ, R32 ;  /* 0x000000ffffcc7224 */ /* 0x000fe200078e0020 */
[----:B------:R-:W-:Y:S01]  /*7eb0*/  HMMA.16816.F32.BF16 R48, R8, R14, R56 ;  /* 0x0000000e0830723c */ /* 0x000fe20000041838 */
[----:B------:R-:W-:-:S02]  /*7ec0*/  IMAD.MOV.U32 R205, RZ, RZ, R3 ;  /* 0x000000ffffcd7224 */ /* 0x000fc400078e0003 */
[----:B------:R-:W-:Y:S02]  /*7ed0*/  IMAD.MOV.U32 R206, RZ, RZ, R2 ;  /* 0x000000ffffce7224 */ /* 0x000fe400078e0002 */
[----:B------:R-:W-:-:S03]  /*7ee0*/  IMAD.MOV.U32 R207, RZ, RZ, R0 ;  /* 0x000000ffffcf7224 */ /* 0x000fc600078e0000 */
[----:B------:R-:W-:Y:S01]  /*7ef0*/  HMMA.16816.F32.BF16 R32, R4, R14, R64 ;  /* 0x0000000e0420723c */ /* 0x000fe20000041840 */
[----:B------:R-:W1:Y:S07]  /*7f00*/  LDSM.16.M88.4 R12, [R218+0x9000] ;  /* 0x00900000da0c783b */ /* 0x000e6e0000000200 */
[-C--:B-1----:R-:W-:Y:S08]  /*7f10*/  HMMA.16816.F32.BF16 R56, R8, R12.reuse, R204 ;  /* 0x0000000c0838723c */ /* 0x082ff000000418cc */
[C---:B------:R-:W-:Y:S08]  /*7f20*/  HMMA.16816.F32.BF16 R60, R4.reuse, R12, R60 ;  /* 0x0000000c043c723c */ /* 0x040ff0000004183c */
[-C--:B------:R-:W-:Y:S08]  /*7f30*/  HMMA.16816.F32.BF16 R64, R4, R14.reuse, R136 ;  /* 0x0000000e0440723c */ /* 0x080ff00000041888 */
[----:B------:R-:W-:Y:S01]  /*7f40*/  HMMA.16816.F32.BF16 R40, R8, R14, R40 ;  /* 0x0000000e0828723c */ /* 0x000fe20000041828 */
[----:B------:R-:W1:Y:S07]  /*7f50*/  LDSM.16.M88.4 R12, [R218+0x9800] ;  /* 0x00980000da0c783b */ /* 0x000e6e0000000200 */
[-C--:B-1----:R-:W-:Y:S08]  /*7f60*/  HMMA.16816.F32.BF16 R136, R4, R12.reuse, R208 ;  /* 0x0000000c0488723c */ /* 0x082ff000000418d0 */
[----:B------:R-:W-:Y:S08]  /*7f70*/  HMMA.16816.F32.BF16 R204, R8, R12, R244 ;  /* 0x0000000c08cc723c */ /* 0x000ff000000418f4 */
[----:B------:R-:W-:Y:S01]  /*7f80*/  HMMA.16816.F32.BF16 R248, R4, R14, R248 ;  /* 0x0000000e04f8723c */ /* 0x000fe200000418f8 */
[----:B------:R-:W-:Y:S07]  /*7f90*/  LDSM.16.M88.4 R4, [R221+0x2000] ;  /* 0x00200000dd04783b */ /* 0x000fee0000000200 */
[----:B------:R-:W-:-:S02]  /*7fa0*/  IMAD.MOV.U32 R211, RZ, RZ, R136 ;  /* 0x000000ffffd37224 */ /* 0x000fc400078e0088 */
[----:B------:R-:W-:Y:S02]  /*7fb0*/  IMAD.MOV.U32 R210, RZ, RZ, R137 ;  /* 0x000000ffffd27224 */ /* 0x000fe400078e0089 */
[----:B------:R-:W-:Y:S02]  /*7fc0*/  IMAD.MOV.U32 R209, RZ, RZ, R138 ;  /* 0x000000ffffd17224 */ /* 0x000fe400078e008a */
[----:B------:R-:W-:Y:S02]  /*7fd0*/  IMAD.MOV.U32 R208, RZ, RZ, R139 ;  /* 0x000000ffffd07224 */ /* 0x000fe400078e008b */
[----:B------:R-:W-:Y:S01]  /*7fe0*/  HMMA.16816.F32.BF16 R136, R8, R14, R16 ;  /* 0x0000000e0888723c */ /* 0x000fe20000041810 */
[----:B------:R-:W1:Y:S04]  /*7ff0*/  LDSM.16.M88.4 R12, [R217] ;  /* 0x00000000d90c783b */ /* 0x000e680000000200 */
[----:B------:R-:W2:Y:S03]  /*8000*/  LDSM.16.M88.4 R8, [R221] ;  /* 0x00000000dd08783b */ /* 0x000ea60000000200 */
[C---:B-1----:R-:W-:Y:S08]  /*8010*/  HMMA.16816.F32.BF16 R52, R4.reuse, R12, R52 ;  /* 0x0000000c0434723c */ /* 0x042ff00000041834 */
[----:B------:R-:W-:Y:S11]  /*8020*/  HMMA.16816.F32.BF16 R244, R4, R14, R36 ;  /* 0x0000000e04f4723c */ /* 0x000ff60000041824 */
[----:B------:R-:W-:Y:S05]  /*8030*/  @!UPT UIADD3 URZ, URZ, URZ, URZ ;  /* 0x0000003f3f3ff290 */ /* 0x000fea000fffe03f */
[----:B------:R-:W-:Y:S02]  /*8040*/  IMAD.MOV.U32 R243, RZ, RZ, R52 ;  /* 0x000000fffff37224 */ /* 0x000fe400078e0034 */
[----:B------:R-:W-:Y:S02]  /*8050*/  IMAD.MOV.U32 R3, RZ, RZ, R53 ;  /* 0x000000ffff037224 */ /* 0x000fe400078e0035 */
[----:B------:R-:W-:Y:S02]  /*8060*/  IMAD.MOV.U32 R2, RZ, RZ, R54 ;  /* 0x000000ffff027224 */ /* 0x000fe400078e0036 */
[----:B------:R-:W-:Y:S02]  /*8070*/  IMAD.MOV.U32 R0, RZ, RZ, R55 ;  /* 0x000000ffff007224 */ /* 0x000fe400078e0037 */
[----:B------:R-:W-:Y:S02]  /*8080*/  IMAD.MOV.U32 R52, RZ, RZ, R211 ;  /* 0x000000ffff347224 */ /* 0x000fe400078e00d3 */
[----:B------:R-:W-:-:S02]  /*8090*/  IMAD.MOV.U32 R53, RZ, RZ, R210 ;  /* 0x000000ffff357224 */ /* 0x000fc400078e00d2 */
[----:B------:R-:W-:Y:S02]  /*80a0*/  IMAD.MOV.U32 R54, RZ, RZ, R209 ;  /* 0x000000ffff367224 */ /* 0x000fe400078e00d1 */
[----:B------:R-:W-:Y:S02]  /*80b0*/  IMAD.MOV.U32 R55, RZ, RZ, R208 ;  /* 0x000000ffff377224 */ /* 0x000fe400078e00d0 */
[C---:B--2---:R-:W-:Y:S08]  /*80c0*/  HMMA.16816.F32.BF16 R208, R8.reuse, R12, R44 ;  /* 0x0000000c08d0723c */ /* 0x044ff0000004182c */
[C---:B------:R-:W-:Y:S01]  /*80d0*/  HMMA.16816.F32.BF16 R44, R8.reuse, R14, R20 ;  /* 0x0000000e082c723c */ /* 0x040fe20000041814 */
[----:B------:R-:W1:Y:S07]  /*80e0*/  LDSM.16.M88.4 R12, [R217+0x800] ;  /* 0x00080000d90c783b */ /* 0x000e6e0000000200 */
[-C--:B-1----:R-:W-:Y:S08]  /*80f0*/  HMMA.16816.F32.BF16 R16, R8, R12.reuse, R24 ;  /* 0x0000000c0810723c */ /* 0x082ff00000041818 */
[C---:B------:R-:W-:Y:S08]  /*8100*/  HMMA.16816.F32.BF16 R28, R4.reuse, R12, R28 ;  /* 0x0000000c041c723c */ /* 0x040ff0000004181c */
[----:B------:R-:W-:Y:S08]  /*8110*/  HMMA.16816.F32.BF16 R24, R4, R14, R32 ;  /* 0x0000000e0418723c */ /* 0x000ff00000041820 */
[----:B------:R-:W-:-:S02]  /*8120*/  IMAD.MOV.U32 R23, RZ, RZ, R16 ;  /* 0x000000ffff177224 */ /* 0x000fc400078e0010 */
[----:B------:R-:W-:Y:S02]  /*8130*/  IMAD.MOV.U32 R22, RZ, RZ, R17 ;  /* 0x000000ffff167224 */ /* 0x000fe400078e0011 */
[----:B------:R-:W-:Y:S02]  /*8140*/  IMAD.MOV.U32 R21, RZ, RZ, R18 ;  /* 0x000000ffff157224 */ /* 0x000fe400078e0012 */
[----:B------:R-:W-:Y:S02]  /*8150*/  IMAD.MOV.U32 R20, RZ, RZ, R19 ;  /* 0x000000ffff147224 */ /* 0x000fe400078e0013 */
[----:B------:R-:W-:Y:S01]  /*8160*/  HMMA.16816.F32.BF16 R16, R8, R14, R48 ;  /* 0x0000000e0810723c */ /* 0x000fe20000041830 */
[----:B------:R-:W1:Y:S06]  /*8170*/  LDSM.16.M88.4 R12, [R217+0x1000] ;  /* 0x00100000d90c783b */ /* 0x000e6c0000000200 */
[----:B------:R-:W-:-:S02]  /*8180*/  IMAD.MOV.U32 R48, RZ, RZ, R23 ;  /* 0x000000ffff307224 */ /* 0x000fc400078e0017 */
[----:B------:R-:W-:Y:S02]  /*8190*/  IMAD.MOV.U32 R49, RZ, RZ, R22 ;  /* 0x000000ffff317224 */ /* 0x000fe400078e0016 */
[----:B------:R-:W-:Y:S02]  /*81a0*/  IMAD.MOV.U32 R50, RZ, RZ, R21 ;  /* 0x000000ffff327224 */ /* 0x000fe400078e0015 */
[----:B------:R-:W-:Y:S01]  /*81b0*/  IMAD.MOV.U32 R51, RZ, RZ, R20 ;  /* 0x000000ffff337224 */ /* 0x000fe200078e0014 */
[-C--:B-1----:R-:W-:Y:S08]  /*81c0*/  HMMA.16816.F32.BF16 R32, R8, R12.reuse, R56 ;  /* 0x0000000c0820723c */ /* 0x082ff00000041838 */
[C---:B------:R-:W-:Y:S08]  /*81d0*/  HMMA.16816.F32.BF16 R20, R4.reuse, R12, R60 ;  /* 0x0000000c0414723c */ /* 0x040ff0000004183c */
[-C--:B------:R-:W-:Y:S07]  /*81e0*/  HMMA.16816.F32.BF16 R36, R4, R14.reuse, R64 ;  /* 0x0000000e0424723c */ /* 0x080fee0000041840 */
[----:B------:R-:W-:Y:S01]  /*81f0*/  IMAD.MOV.U32 R64, RZ, RZ, R48 ;  /* 0x000000ffff407224 */ /* 0x000fe200078e0030 */
[----:B------:R-:W-:Y:S01]  /*8200*/  HMMA.16816.F32.BF16 R40, R8, R14, R40 ;  /* 0x0000000e0828723c */ /* 0x000fe20000041828 */
[----:B------:R-:W1:Y:S01]  /*8210*/  LDSM.16.M88.4 R12, [R217+0x1800] ;  /* 0x00180000d90c783b */ /* 0x000e620000000200 */
[----:B------:R-:W-:-:S02]  /*8220*/  IMAD.MOV.U32 R65, RZ, RZ, R49 ;  /* 0x000000ffff417224 */ /* 0x000fc400078e0031 */
[----:B------:R-:W-:Y:S02]  /*8230*/  IMAD.MOV.U32 R66, RZ, RZ, R50 ;  /* 0x000000ffff427224 */ /* 0x000fe400078e0032 */
[----:B------:R-:W-:Y:S02]  /*8240*/  IMAD.MOV.U32 R67, RZ, RZ, R51 ;  /* 0x000000ffff437224 */ /* 0x000fe400078e0033 */
[-C--:B-1----:R-:W-:Y:S08]  /*8250*/  HMMA.16816.F32.BF16 R56, R4, R12.reuse, R52 ;  /* 0x0000000c0438723c */ /* 0x082ff00000041834 */
[----:B------:R-:W-:Y:S07]  /*8260*/  HMMA.16816.F32.BF16 R60, R8, R12, R204 ;  /* 0x0000000c083c723c */ /* 0x000fee00000418cc */
[----:B------:R-:W-:Y:S01]  /*8270*/  IMAD.MOV.U32 R204, RZ, RZ, R243 ;  /* 0x000000ffffcc7224 */ /* 0x000fe200078e00f3 */
[----:B------:R-:W-:Y:S01]  /*8280*/  HMMA.16816.F32.BF16 R52, R4, R14, R248 ;  /* 0x0000000e0434723c */ /* 0x000fe200000418f8 */
[----:B------:R-:W-:Y:S01]  /*8290*/  LDSM.16.M88.4 R4, [R219+0x6000] ;  /* 0x00600000db04783b */ /* 0x000fe20000000200 */
[----:B------:R-:W-:-:S02]  /*82a0*/  IMAD.MOV.U32 R205, RZ, RZ, R3 ;  /* 0x000000ffffcd7224 */ /* 0x000fc400078e0003 */
[----:B------:R-:W-:Y:S02]  /*82b0*/  IMAD.MOV.U32 R206, RZ, RZ, R2 ;  /* 0x000000ffffce7224 */ /* 0x000fe400078e0002 */
[----:B------:R-:W-:Y:S02]  /*82c0*/  IMAD.MOV.U32 R207, RZ, RZ, R0 ;  /* 0x000000ffffcf7224 */ /* 0x000fe400078e0000 */
[----:B------:R-:W-:Y:S01]  /*82d0*/  HMMA.16816.F32.BF16 R48, R8, R14, R136 ;  /* 0x0000000e0830723c */ /* 0x000fe20000041888 */
[----:B------:R-:W1:Y:S04]  /*82e0*/  LDSM.16.M88.4 R12, [R212+0xa000] ;  /* 0x00a00000d40c783b */ /* 0x000e680000000200 */
[----:B------:R-:W2:Y:S03]  /*82f0*/  LDSM.16.M88.4 R8, [R219+0x4000] ;  /* 0x00400000db08783b */ /* 0x000ea60000000200 */
[-C--:B-1----:R-:W-:Y:S08]  /*8300*/  HMMA.16816.F32.BF16 R204, R4, R12.reuse, R204 ;  /* 0x0000000c04cc723c */ /* 0x082ff000000418cc */
[----:B--2---:R-:W-:Y:S08]  /*8310*/  HMMA.16816.F32.BF16 R208, R8, R12, R208 ;  /* 0x0000000c08d0723c */ /* 0x004ff000000418d0 */
[----:B------:R-:W-:Y:S08]  /*8320*/  HMMA.16816.F32.BF16 R244, R4, R14, R244 ;  /* 0x0000000e04f4723c */ /* 0x000ff000000418f4 */
[----:B------:R-:W-:-:S02]  /*8330*/  IMAD.MOV.U32 R251, RZ, RZ, R204 ;  /* 0x000000fffffb7224 */ /* 0x000fc400078e00cc */
[----:B------:R-:W-:Y:S02]  /*8340*/  IMAD.MOV.U32 R250, RZ, RZ, R205 ;  /* 0x000000fffffa7224 */ /* 0x000fe400078e00cd */
[----:B------:R-:W-:Y:S02]  /*8350*/  IMAD.MOV.U32 R249, RZ, RZ, R206 ;  /* 0x000000fffff97224 */ /* 0x000fe400078e00ce */
[----:B------:R-:W-:Y:S02]  /*8360*/  IMAD.MOV.U32 R248, RZ, RZ, R207 ;  /* 0x000000fffff87224 */ /* 0x000fe400078e00cf */
[C---:B------:R-:W-:Y:S01]  /*8370*/  HMMA.16816.F32.BF16 R204, R8.reuse, R14, R44 ;  /* 0x0000000e08cc723c */ /* 0x040fe2000004182c */
[----:B------:R-:W1:Y:S07]  /*8380*/  LDSM.16.M88.4 R12, [R212+0xa800] ;  /* 0x00a80000d40c783b */ /* 0x000e6e0000000200 */
[-C--:B-1----:R-:W-:Y:S08]  /*8390*/  HMMA.16816.F32.BF16 R64, R8, R12.reuse, R64 ;  /* 0x0000000c0840723c */ /* 0x082ff00000041840 */
[----:B------:R-:W-:Y:S08]  /*83a0*/  HMMA.16816.F32.BF16 R136, R4, R12, R28 ;  /* 0x0000000c0488723c */ /* 0x000ff0000004181c */
        /* <DEDUP_REMOVED lines=9> */
[-C--:B------:R-:W-:Y:S08]  /*8440*/  HMMA.16816.F32.BF16 R24, R4, R14.reuse, R36 ;  /* 0x0000000e0418723c */ /* 0x080ff00000041824 */
[----:B------:R-:W-:Y:S01]  /*8450*/  HMMA.16816.F32.BF16 R20, R8, R14, R40 ;  /* 0x0000000e0814723c */ /* 0x000fe20000041828 */
[----:B------:R-:W1:Y:S06]  /*8460*/  LDSM.16.M88.4 R12, [R212+0xb800] ;  /* 0x00b80000d40c783b */ /* 0x000e6c0000000200 */
[----:B------:R-:W-:-:S02]  /*8470*/  IMAD.MOV.U32 R40, RZ, RZ, R251 ;  /* 0x000000ffff287224 */ /* 0x000fc400078e00fb */
[----:B------:R-:W-:Y:S02]  /*8480*/  IMAD.MOV.U32 R19, RZ, RZ, R32 ;  /* 0x000000ffff137224 */ /* 0x000fe400078e0020 */
[----:B------:R-:W-:Y:S02]  /*8490*/  IMAD.MOV.U32 R18, RZ, RZ, R33 ;  /* 0x000000ffff127224 */ /* 0x000fe400078e0021 */
[----:B------:R-:W-:Y:S02]  /*84a0*/  IMAD.MOV.U32 R17, RZ, RZ, R34 ;  /* 0x000000ffff117224 */ /* 0x000fe400078e0022 */
[----:B------:R-:W-:Y:S02]  /*84b0*/  IMAD.MOV.U32 R16, RZ, RZ, R35 ;  /* 0x000000ffff107224 */ /* 0x000fe400078e0023 */
[----:B------:R-:W-:Y:S02]  /*84c0*/  IMAD.MOV.U32 R41, RZ, RZ, R250 ;  /* 0x000000ffff297224 */ /* 0x000fe400078e00fa */
[----:B------:R-:W-:-:S02]  /*84d0*/  IMAD.MOV.U32 R42, RZ, RZ, R249 ;  /* 0x000000ffff2a7224 */ /* 0x000fc400078e00f9 */
[----:B------:R-:W-:Y:S02]  /*84e0*/  IMAD.MOV.U32 R43, RZ, RZ, R248 ;  /* 0x000000ffff2b7224 */ /* 0x000fe400078e00f8 */
[-C--:B-1----:R-:W-:Y:S07]  /*84f0*/  HMMA.16816.F32.BF16 R248, R8, R12.reuse, R60 ;  /* 0x0000000c08f8723c */ /* 0x082fee000004183c */
[----:B------:R-:W-:Y:S01]  /*8500*/  IMAD.MOV.U32 R60, RZ, RZ, R19 ;  /* 0x000000ffff3c7224 */ /* 0x000fe200078e0013 */
[----:B------:R-:W-:Y:S01]  /*8510*/  HMMA.16816.F32.BF16 R36, R4, R12, R56 ;  /* 0x0000000c0424723c */ /* 0x000fe20000041838 */
[----:B------:R-:W-:-:S02]  /*8520*/  IMAD.MOV.U32 R61, RZ, RZ, R18 ;  /* 0x000000ffff3d7224 */ /* 0x000fc400078e0012 */
[----:B------:R-:W-:Y:S02]  /*8530*/  IMAD.MOV.U32 R62, RZ, RZ, R17 ;  /* 0x000000ffff3e7224 */ /* 0x000fe400078e0011 */
[----:B------:R-:W-:Y:S02]  /*8540*/  IMAD.MOV.U32 R63, RZ, RZ, R16 ;  /* 0x000000ffff3f7224 */ /* 0x000fe400078e0010 */
[----:B------:R-:W-:Y:S01]  /*8550*/  IMAD.MOV.U32 R57, RZ, RZ, R3 ;  /* 0x000000ffff397224 */ /* 0x000fe200078e0003 */
[----:B------:R-:W-:Y:S01]  /*8560*/  HMMA.16816.F32.BF16 R32, R4, R14, R52 ;  /* 0x0000000e0420723c */ /* 0x000fe20000041834 */
[----:B------:R-:W-:Y:S01]  /*8570*/  LDSM.16.M88.4 R4, [R220+0x6000] ;  /* 0x00600000dc04783b */ /* 0x000fe20000000200 */
[----:B------:R-:W-:Y:S02]  /*8580*/  IMAD.MOV.U32 R58, RZ, RZ, R2 ;  /* 0x000000ffff3a7224 */ /* 0x000fe400078e0002 */
[----:B------:R-:W-:Y:S02]  /*8590*/  IMAD.MOV.U32 R59, RZ, RZ, R0 ;  /* 0x000000ffff3b7224 */ /* 0x000fe400078e0000 */
[----:B------:R-:W-:-:S02]  /*85a0*/  IMAD.MOV.U32 R56, RZ, RZ, R243 ;  /* 0x000000ffff387224 */ /* 0x000fc400078e00f3 */
[----:B------:R-:W-:Y:S01]  /*85b0*/  HMMA.16816.F32.BF16 R16, R8, R14, R48 ;  /* 0x0000000e0810723c */ /* 0x000fe20000041830 */
[----:B------:R-:W1:Y:S04]  /*85c0*/  LDSM.16.M88.4 R12, [R227] ;  /* 0x00000000e30c783b */ /* 0x000e680000000200 */
[----:B------:R-:W2:Y:S03]  /*85d0*/  LDSM.16.M88.4 R8, [R220+0x4000] ;  /* 0x00400000dc08783b */ /* 0x000ea60000000200 */
[C---:B-1----:R-:W-:Y:S08]  /*85e0*/  HMMA.16816.F32.BF16 R40, R4.reuse, R12, R40 ;  /* 0x0000000c0428723c */ /* 0x042ff00000041828 */
[-C--:B------:R-:W-:Y:S08]  /*85f0*/  HMMA.16816.F32.BF16 R244, R4, R14.reuse, R244 ;  /* 0x0000000e04f4723c */ /* 0x080ff000000418f4 */
[----:B--2---:R-:W-:Y:S08]  /*8600*/  HMMA.16816.F32.BF16 R204, R8, R14, R204 ;  /* 0x0000000e08cc723c */ /* 0x004ff000000418cc */
[----:B------:R-:W-:-:S02]  /*8610*/  IMAD.MOV.U32 R48, RZ, RZ, R40 ;  /* 0x000000ffff307224 */ /* 0x000fc400078e0028 */
[----:B------:R-:W-:Y:S02]  /*8620*/  IMAD.MOV.U32 R3, RZ, RZ, R41 ;  /* 0x000000ffff037224 */ /* 0x000fe400078e0029 */
[----:B------:R-:W-:Y:S02]  /*8630*/  IMAD.MOV.U32 R2, RZ, RZ, R42 ;  /* 0x000000ffff027224 */ /* 0x000fe400078e002a */
[----:B------:R-:W-:Y:S02]  /*8640*/  IMAD.MOV.U32 R0, RZ, RZ, R43 ;  /* 0x000000ffff007224 */ /* 0x000fe400078e002b */
[----:B------:R-:W-:Y:S01]  /*8650*/  HMMA.16816.F32.BF16 R40, R8, R12, R208 ;  /* 0x0000000c0828723c */ /* 0x000fe200000418d0 */
[----:B------:R-:W1:Y:S06]  /*8660*/  LDSM.16.M88.4 R12, [R226] ;  /* 0x00000000e20c783b */ /* 0x000e6c0000000200 */
[----:B------:R-:W-:-:S02]  /*8670*/  IMAD.MOV.U32 R208, RZ, RZ, R48 ;  /* 0x000000ffffd07224 */ /* 0x000fc400078e0030 */
[----:B------:R-:W-:Y:S02]  /*8680*/  IMAD.MOV.U32 R209, RZ, RZ, R3 ;  /* 0x000000ffffd17224 */ /* 0x000fe400078e0003 */
[----:B------:R-:W-:Y:S02]  /*8690*/  IMAD.MOV.U32 R210, RZ, RZ, R2 ;  /* 0x000000ffffd27224 */ /* 0x000fe400078e0002 */
[----:B------:R-:W-:Y:S01]  /*86a0*/  IMAD.MOV.U32 R211, RZ, RZ, R0 ;  /* 0x000000ffffd37224 */ /* 0x000fe200078e0000 */
[-C--:B-1----:R-:W-:Y:S08]  /*86b0*/  HMMA.16816.F32.BF16 R48, R8, R12.reuse, R56 ;  /* 0x0000000c0830723c */ /* 0x082ff00000041838 */
[C---:B------:R-:W-:Y:S08]  /*86c0*/  HMMA.16816.F32.BF16 R136, R4.reuse, R12, R136 ;  /* 0x0000000c0488723c */ /* 0x040ff00000041888 */
[-C--:B------:R-:W-:Y:S08]  /*86d0*/  HMMA.16816.F32.BF16 R64, R4, R14.reuse, R64 ;  /* 0x0000000e0440723c */ /* 0x080ff00000041840 */
[----:B------:R-:W-:Y:S01]  /*86e0*/  HMMA.16816.F32.BF16 R56, R8, R14, R44 ;  /* 0x0000000e0838723c */ /* 0x000fe2000004182c */
[----:B------:R-:W1:Y:S01]  /*86f0*/  LDSM.16.M88.4 R12, [R225] ;  /* 0x00000000e10c783b */ /* 0x000e620000000200 */
[----:B------:R-:W-:-:S02]  /*8700*/  IMAD.MOV.U32 R243, RZ, RZ, R48 ;  /* 0x000000fffff37224 */ /* 0x000fc400078e0030 */
[----:B------:R-:W-:Y:S02]  /*8710*/  IMAD.MOV.U32 R3, RZ, RZ, R49 ;  /* 0x000000ffff037224 */ /* 0x000fe400078e0031 */
[----:B------:R-:W-:Y:S02]  /*8720*/  IMAD.MOV.U32 R2, RZ, RZ, R50 ;  /* 0x000000ffff027224 */ /* 0x000fe400078e0032 */
[----:B------:R-:W-:Y:S02]  /*8730*/  IMAD.MOV.U32 R0, RZ, RZ, R51 ;  /* 0x000000ffff007224 */ /* 0x000fe400078e0033 */
[----:B-1----:R-:W-:Y:S08]  /*8740*/  HMMA.16816.F32.BF16 R48, R4, R14, R24 ;  /* 0x0000000e0430723c */ /* 0x002ff00000041818 */
[-C--:B------:R-:W-:Y:S08]  /*8750*/  HMMA.16816.F32.BF16 R60, R8, R12.reuse, R60 ;  /* 0x0000000c083c723c */ /* 0x080ff0000004183c */
[----:B------:R-:W-:Y:S08]  /*8760*/  HMMA.16816.F32.BF16 R52, R4, R12, R28 ;  /* 0x0000000c0434723c */ /* 0x000ff0000004181c */
[C---:B------:R-:W-:Y:S01]  /*8770*/  HMMA.16816.F32.BF16 R24, R8.reuse, R14, R20 ;  /* 0x0000000e0818723c */ /* 0x040fe20000041814 */
[----:B------:R-:W1:Y:S07]  /*8780*/  LDSM.16.M88.4 R12, [R224] ;  /* 0x00000000e00c783b */ /* 0x000e6e0000000200 */
[-C--:B-1----:R-:W-:Y:S07]  /*8790*/  HMMA.16816.F32.BF16 R44, R8, R12.reuse, R248 ;  /* 0x0000000c082c723c */ /* 0x082fee00000418f8 */
[----:B------:R-:W-:Y:S01]  /*87a0*/  IMAD.MOV.U32 R248, RZ, RZ, R243 ;  /* 0x000000fffff87224 */ /* 0x000fe200078e00f3 */
[----:B------:R-:W-:Y:S01]  /*87b0*/  HMMA.16816.F32.BF16 R28, R4, R12, R36 ;  /* 0x0000000c041c723c */ /* 0x000fe20000041824 */
[----:B------:R-:W-:-:S02]  /*87c0*/  IMAD.MOV.U32 R249, RZ, RZ, R3 ;  /* 0x000000fffff97224 */ /* 0x000fc400078e0003 */
[----:B------:R-:W-:Y:S02]  /*87d0*/  IMAD.MOV.U32 R250, RZ, RZ, R2 ;  /* 0x000000fffffa7224 */ /* 0x000fe400078e0002 */
[----:B------:R-:W-:-:S03]  /*87e0*/  IMAD.MOV.U32 R251, RZ, RZ, R0 ;  /* 0x000000fffffb7224 */ /* 0x000fc600078e0000 */
[-C--:B------:R-:W-:Y:S01]  /*87f0*/  HMMA.16816.F32.BF16 R20, R4, R14.reuse, R32 ;  /* 0x0000000e0414723c */ /* 0x080fe20000041820 */
[----:B------:R-:W-:Y:S07]  /*8800*/  LDSM.16.M88.4 R4, [R222+0x6000] ;  /* 0x00600000de04783b */ /* 0x000fee0000000200 */
        /* <DEDUP_REMOVED lines=10> */
[----:B------:R-:W-:Y:S01]  /*88b0*/  HMMA.16816.F32.BF16 R208, R8, R14, R204 ;  /* 0x0000000e08d0723c */ /* 0x000fe200000418cc */
        /* <DEDUP_REMOVED lines=12> */
[----:B------:R-:W-:Y:S01]  /*8980*/  HMMA.16816.F32.BF16 R248, R4, R14, R64 ;  /* 0x0000000e04f8723c */ /* 0x000fe20000041840 */
[----:B------:R-:W1:Y:S01]  /*8990*/  LDSM.16.M88.4 R12, [R218+0xb000] ;  /* 0x00b00000da0c783b */ /* 0x000e620000000200 */
[----:B------:R-:W-:Y:S02]  /*89a0*/  IMAD.MOV.U32 R34, RZ, RZ, R136 ;  /* 0x000000ffff227224 */ /* 0x000fe400078e0088 */
[----:B------:R-:W-:Y:S02]  /*89b0*/  IMAD.MOV.U32 R33, RZ, RZ, R137 ;  /* 0x000000ffff217224 */ /* 0x000fe400078e0089 */
[----:B------:R-:W-:Y:S02]  /*89c0*/  IMAD.MOV.U32 R56, RZ, RZ, R34 ;  /* 0x000000ffff387224 */ /* 0x000fe400078e0022 */
[----:B------:R-:W-:-:S02]  /*89d0*/  IMAD.MOV.U32 R64, RZ, RZ, R38 ;  /* 0x000000ffff407224 */ /* 0x000fc400078e0026 */
[----:B------:R-:W-:Y:S02]  /*89e0*/  IMAD.MOV.U32 R65, RZ, RZ, R37 ;  /* 0x000000ffff417224 */ /* 0x000fe400078e0025 */
[----:B------:R-:W-:Y:S02]  /*89f0*/  IMAD.MOV.U32 R66, RZ, RZ, R36 ;  /* 0x000000ffff427224 */ /* 0x000fe400078e0024 */
[----:B------:R-:W-:Y:S02]  /*8a00*/  IMAD.MOV.U32 R67, RZ, RZ, R35 ;  /* 0x000000ffff437224 */ /* 0x000fe400078e0023 */
[----:B------:R-:W-:Y:S01]  /*8a10*/  IMAD.MOV.U32 R57, RZ, RZ, R33 ;  /* 0x000000ffff397224 */ /* 0x000fe200078e0021 */
[-C--:B-1----:R-:W-:Y:S08]  /*8a20*/  HMMA.16816.F32.BF16 R136, R8, R12.reuse, R60 ;  /* 0x0000000c0888723c */ /* 0x082ff0000004183c */
[C---:B------:R-:W-:Y:S07]  /*8a30*/  HMMA.16816.F32.BF16 R60, R4.reuse, R12, R52 ;  /* 0x0000000c043c723c */ /* 0x040fee0000041834 */
[----:B------:R-:W-:Y:S01]  /*8a40*/  IMAD.MOV.U32 R52, RZ, RZ, R32 ;  /* 0x000000ffff347224 */ /* 0x000fe200078e0020 */
[----:B------:R-:W-:Y:S01]  /*8a50*/  HMMA.16816.F32.BF16 R48, R4, R14, R48 ;  /* 0x0000000e0430723c */ /* 0x000fe20000041830 */
[----:B------:R-:W-:-:S02]  /*8a60*/  IMAD.MOV.U32 R53, RZ, RZ, R3 ;  /* 0x000000ffff357224 */ /* 0x000fc400078e0003 */
[----:B------:R-:W-:Y:S02]  /*8a70*/  IMAD.MOV.U32 R54, RZ, RZ, R2 ;  /* 0x000000ffff367224 */ /* 0x000fe400078e0002 */
[----:B------:R-:W-:-:S03]  /*8a80*/  IMAD.MOV.U32 R55, RZ, RZ, R0 ;  /* 0x000000ffff377224 */ /* 0x000fc600078e0000 */
[C---:B------:R-:W-:Y:S01]  /*8a90*/  HMMA.16816.F32.BF16 R36, R8.reuse, R14, R24 ;  /* 0x0000000e0824723c */ /* 0x040fe20000041818 */
[----:B------:R-:W1:Y:S07]  /*8aa0*/  LDSM.16.M88.4 R12, [R218+0xb800] ;  /* 0x00b80000da0c783b */ /* 0x000e6e0000000200 */
[-C--:B-1----:R-:W-:Y:S08]  /*8ab0*/  HMMA.16816.F32.BF16 R44, R8, R12.reuse, R44 ;  /* 0x0000000c082c723c */ /* 0x082ff0000004182c */
[C---:B------:R-:W-:Y:S08]  /*8ac0*/  HMMA.16816.F32.BF16 R32, R4.reuse, R12, R28 ;  /* 0x0000000c0420723c */ /* 0x040ff0000004181c */
[-C--:B------:R-:W-:Y:S01]  /*8ad0*/  HMMA.16816.F32.BF16 R24, R4, R14.reuse, R20 ;  /* 0x0000000e0418723c */ /* 0x080fe20000041814 */
[----:B------:R-:W-:Y:S07]  /*8ae0*/  LDSM.16.M88.4 R4, [R221+0x6000] ;  /* 0x00600000dd04783b */ /* 0x000fee0000000200 */
[----:B------:R-:W-:Y:S01]  /*8af0*/  HMMA.16816.F32.BF16 R16, R8, R14, R16 ;  /* 0x0000000e0810723c */ /* 0x000fe20000041810 */
[----:B------:R-:W1:Y:S04]  /*8b00*/  LDSM.16.M88.4 R12, [R217+0x2000] ;  /* 0x00200000d90c783b */ /* 0x000e680000000200 */
[----:B------:R-:W2:Y:S03]  /*8b10*/  LDSM.16.M88.4 R8, [R221+0x4000] ;  /* 0x00400000dd08783b */ /* 0x000ea60000000200 */
[-C--:B-1----:R-:W-:Y:S08]  /*8b20*/  HMMA.16816.F32.BF16 R20, R4, R12.reuse, R64 ;  /* 0x0000000c0414723c */ /* 0x082ff00000041840 */
[----:B--2---:R-:W-:Y:S08]  /*8b30*/  HMMA.16816.F32.BF16 R40, R8, R12, R40 ;  /* 0x0000000c0828723c */ /* 0x004ff00000041828 */
[-C--:B------:R-:W-:Y:S08]  /*8b40*/  HMMA.16816.F32.BF16 R64, R4, R14.reuse, R244 ;  /* 0x0000000e0440723c */ /* 0x080ff000000418f4 */
[C---:B------:R-:W-:Y:S01]  /*8b50*/  HMMA.16816.F32.BF16 R28, R8.reuse, R14, R208 ;  /* 0x0000000e081c723c */ /* 0x040fe200000418d0 */
[----:B------:R-:W1:Y:S07]  /*8b60*/  LDSM.16.M88.4 R12, [R217+0x2800] ;  /* 0x00280000d90c783b */ /* 0x000e6e0000000200 */
[-C--:B-1----:R-:W-:Y:S08]  /*8b70*/  HMMA.16816.F32.BF16 R52, R8, R12.reuse, R52 ;  /* 0x0000000c0834723c */ /* 0x082ff00000041834 */
[C---:B------:R-:W-:Y:S08]  /*8b80*/  HMMA.16816.F32.BF16 R56, R4.reuse, R12, R56 ;  /* 0x0000000c0438723c */ /* 0x040ff00000041838 */
[-C--:B------:R-:W-:Y:S08]  /*8b90*/  HMMA.16816.F32.BF16 R244, R4, R14.reuse, R248 ;  /* 0x0000000e04f4723c */ /* 0x080ff000000418f8 */
[----:B------:R-:W-:Y:S01]  /*8ba0*/  HMMA.16816.F32.BF16 R204, R8, R14, R204 ;  /* 0x0000000e08cc723c */ /* 0x000fe200000418cc */
[----:B------:R-:W1:Y:S11]  /*8bb0*/  LDSM.16.M88.4 R12, [R217+0x3000] ;  /* 0x00300000d90c783b */ /* 0x000e760000000200 */
[----:B------:R-:W-:Y:S04]  /*8bc0*/  @!UPT UIADD3 URZ, URZ, URZ, URZ ;  /* 0x0000003f3f3ff290 */ /* 0x000fe8000fffe03f */
[----:B------:R-:W-:Y:S02]  /*8bd0*/  IMAD.MOV.U32 R208, RZ, RZ, R247 ;  /* 0x000000ffffd07224 */ /* 0x000fe400078e00f7 */
[----:B------:R-:W-:Y:S02]  /*8be0*/  IMAD.MOV.U32 R3, RZ, RZ, R246 ;  /* 0x000000ffff037224 */ /* 0x000fe400078e00f6 */
[----:B------:R-:W-:Y:S02]  /*8bf0*/  IMAD.MOV.U32 R0, RZ, RZ, R245 ;  /* 0x000000ffff007224 */ /* 0x000fe400078e00f5 */
[----:B------:R-:W-:Y:S01]  /*8c00*/  IMAD.MOV.U32 R2, RZ, RZ, R244 ;  /* 0x000000ffff027224 */ /* 0x000fe200078e00f4 */
[C---:B-1----:R-:W-:Y:S08]  /*8c10*/  HMMA.16816.F32.BF16 R60, R4.reuse, R12, R60 ;  /* 0x0000000c043c723c */ /* 0x042ff0000004183c */
[----:B------:R-:W-:Y:S08]  /*8c20*/  HMMA.16816.F32.BF16 R48, R4, R14, R48 ;  /* 0x0000000e0430723c */ /* 0x000ff00000041830 */
[C---:B------:R-:W-:Y:S07]  /*8c30*/  HMMA.16816.F32.BF16 R244, R8.reuse, R12, R136 ;  /* 0x0000000c08f4723c */ /* 0x040fee0000041888 */
[----:B------:R-:W-:Y:S01]  /*8c40*/  IMAD.MOV.U32 R136, RZ, RZ, R208 ;  /* 0x000000ffff887224 */ /* 0x000fe200078e00d0 */
[----:B------:R-:W-:Y:S01]  /*8c50*/  HMMA.16816.F32.BF16 R248, R8, R14, R36 ;  /* 0x0000000e08f8723c */ /* 0x000fe20000041824 */
[----:B------:R-:W-:-:S02]  /*8c60*/  IMAD.MOV.U32 R12, RZ, RZ, R63 ;  /* 0x000000ffff0c7224 */ /* 0x000fc400078e003f */
[----:B------:R-:W-:Y:S02]  /*8c70*/  IMAD.MOV.U32 R63, RZ, RZ, R0 ;  /* 0x000000ffff3f7224 */ /* 0x000fe400078e0000 */
[----:B------:R-:W-:Y:S02]  /*8c80*/  IMAD.MOV.U32 R138, RZ, RZ, R61 ;  /* 0x000000ffff8a7224 */ /* 0x000fe400078e003d */
[----:B------:R-:W-:Y:S02]  /*8c90*/  IMAD.MOV.U32 R38, RZ, RZ, R12 ;  /* 0x000000ffff267224 */ /* 0x000fe400078e000c */
[----:B------:R-:W-:Y:S02]  /*8ca0*/  IMAD.MOV.U32 R13, RZ, RZ, R50 ;  /* 0x000000ffff0d7224 */ /* 0x000fe400078e0032 */
[----:B------:R-:W-:Y:S02]  /*8cb0*/  IMAD.MOV.U32 R0, RZ, RZ, R48 ;  /* 0x000000ffff007224 */ /* 0x000fe400078e0030 */
[----:B------:R-:W-:-:S02]  /*8cc0*/  IMAD.MOV.U32 R37, RZ, RZ, R13 ;  /* 0x000000ffff257224 */ /* 0x000fc400078e000d */
[----:B------:R-:W1:Y:S01]  /*8cd0*/  LDSM.16.M88.4 R12, [R217+0x3800] ;  /* 0x00380000d90c783b */ /* 0x000e620000000200 */
[----:B------:R-:W-:Y:S01]  /*8ce0*/  IMAD.MOV.U32 R137, RZ, RZ, R244 ;  /* 0x000000ffff897224 */ /* 0x000fe200078e00f4 */
[----:B------:R-:W-:-:S04]  /*8cf0*/  DEPBAR.LE SB0, 0x0 ;  /* 0x000080000000791a */ /* 0x000fc80000000000 */
        /* <DEDUP_REMOVED lines=20> */
[----:B------:R-:W-:-:S02]  /*8e40*/  IMAD.MOV.U32 R36, RZ, RZ, R44 ;  /* 0x000000ffff247224 */ /* 0x000fc400078e002c */
[----:B------:R-:W1:Y:S01]  /*8e50*/  S2R R44, SR_TID.X ;  /* 0x00000000002c7919 */ /* 0x000e620000002100 */
[----:B------:R-:W-:Y:S02]  /*8e60*/  IMAD.MOV.U32 R137, RZ, RZ, R47 ;  /* 0x000000ffff897224 */ /* 0x000fe400078e002f */
[----:B------:R-:W-:Y:S02]  /*8e70*/  IMAD.MOV.U32 R47, RZ, RZ, R0 ;  /* 0x000000ffff2f7224 */ /* 0x000fe400078e0000 */
[----:B------:R-:W-:Y:S02]  /*8e80*/  IMAD.U32 R0, RZ, RZ, UR22 ;  /* 0x00000016ff007e24 */ /* 0x000fe4000f8e00ff */
        /* <DEDUP_REMOVED lines=9> */
[----:B-1----:R-:W-:Y:S02]  /*8f20*/  IMAD.SHL.U32 R44, R44, 0x2, RZ ;  /* 0x000000022c2c7824 */ /* 0x002fe400078e00ff */
[----:B------:R-:W-:Y:S02]  /*8f30*/  IMAD.MOV.U32 R139, RZ, RZ, R32 ;  /* 0x000000ffff8b7224 */ /* 0x000fe400078e0020 */
[----:B------:R-:W-:Y:S01]  /*8f40*/  IMAD.MOV.U32 R32, RZ, RZ, R47 ;  /* 0x000000ffff207224 */ /* 0x000fe200078e002f */
[----:B------:R-:W-:Y:S01]  /*8f50*/  LOP3.LUT R44, R44, 0x6, RZ, 0xc0, !PT ;  /* 0x000000062c2c7812 */ /* 0x000fe200078ec0ff */
[----:B------:R-:W-:Y:S02]  /*8f60*/  IMAD.MOV.U32 R14, RZ, RZ, R48 ;  /* 0x000000ffff0e7224 */ /* 0x000fe400078e0030 */
[----:B------:R-:W-:Y:S02]  /*8f70*/  IMAD.MOV.U32 R15, RZ, RZ, R49 ;  /* 0x000000ffff0f7224 */ /* 0x000fe400078e0031 */
[----:B------:R-:W-:-:S02]  /*8f80*/  IMAD R0, R0, 0x40, R44 ;  /* 0x0000004000007824 */ /* 0x000fc400078e022c */
[----:B------:R-:W-:Y:S02]  /*8f90*/  IMAD.MOV.U32 R243, RZ, RZ, R46 ;  /* 0x000000fffff37224 */ /* 0x000fe400078e002e */
[----:B------:R-:W-:Y:S01]  /*8fa0*/  IMAD.MOV.U32 R46, RZ, RZ, R3 ;  /* 0x000000ffff2e7224 */ /* 0x000fe200078e0003 */
[C---:B------:R-:W-:Y:S01]  /*8fb0*/  ISETP.GE.AND P3, PT, R0.reuse, R240, PT ;  /* 0x000000f00000720c */ /* 0x040fe20003f66270 */
[----:B------:R-:W-:Y:S01]  /*8fc0*/  IMAD.MOV.U32 R13, RZ, RZ, R34 ;  /* 0x000000ffff0d7224 */ /* 0x000fe200078e0022 */
[C---:B------:R-:W-:Y:S01]  /*8fd0*/  IADD3 R2, R0.reuse, 0x1, RZ ;  /* 0x0000000100027810 */ /* 0x040fe20007ffe0ff */
[----:B------:R-:W-:Y:S01]  /*8fe0*/  IMAD.MOV.U32 R12, RZ, RZ, R33 ;  /* 0x000000ffff0c7224 */ /* 0x000fe200078e0021 */
[C---:B------:R-:W-:Y:S01]  /*8ff0*/  ISETP.LT.OR P3, PT, R0.reuse, R236, P3 ;  /* 0x000000ec0000720c */ /* 0x040fe20001f61670 */
[----:B------:R-:W-:Y:S01]  /*9000*/  IMAD.MOV.U32 R24, RZ, RZ, R46 ;  /* 0x000000ffff187224 */ /* 0x000fe200078e002e */
[-C--:B------:R-:W-:Y:S01]  /*9010*/  ISETP.GE.AND P2, PT, R0, R239.reuse, PT ;  /* 0x000000ef0000720c */ /* 0x080fe20003f46270 */
[----:B------:R-:W-:Y:S01]  /*9020*/  IMAD.MOV.U32 R6, RZ, RZ, R45 ;  /* 0x000000ffff067224 */ /* 0x000fe200078e002d */
[----:B------:R-:W-:Y:S01]  /*9030*/  FSEL R27, R40, -INF , !P3 ;  /* 0xff800000281b7808 */ /* 0x000fe20005800000 */
[----:B------:R-:W-:Y:S01]  /*9040*/  IMAD.MOV.U32 R7, RZ, RZ, R36 ;  /* 0x000000ffff077224 */ /* 0x000fe200078e0024 */
[C---:B------:R-:W-:Y:S01]  /*9050*/  ISETP.GE.AND P6, PT, R2.reuse, R240, PT ;  /* 0x000000f00200720c */ /* 0x040fe20003fc6270 */
[----:B------:R-:W-:Y:S01]  /*9060*/  IMAD.MOV.U32 R11, RZ, RZ, R39 ;  /* 0x000000ffff0b7224 */ /* 0x000fe200078e0027 */
[C---:B------:R-:W-:Y:S01]  /*9070*/  ISETP.GE.AND P5, PT, R2.reuse, R239, PT ;  /* 0x000000ef0200720c */ /* 0x040fe20003fa6270 */
[----:B------:R-:W-:Y:S01]  /*9080*/  IMAD.MOV.U32 R36, RZ, RZ, R63 ;  /* 0x000000ffff247224 */ /* 0x000fe200078e003f */
[CC--:B------:R-:W-:Y:S01]  /*9090*/  ISETP.GE.AND P1, PT, R2.reuse, R238.reuse, PT ;  /* 0x000000ee0200720c */ /* 0x0c0fe20003f26270 */
[----:B------:R-:W-:Y:S01]  /*90a0*/  IMAD.MOV.U32 R3, RZ, RZ, R35 ;  /* 0x000000ffff037224 */ /* 0x000fe200078e0023 */
[-C--:B------:R-:W-:Y:S01]  /*90b0*/  ISETP.GE.AND P0, PT, R2, R237.reuse, PT ;  /* 0x000000ed0200720c */ /* 0x080fe20003f06270 */
[----:B------:R-:W-:Y:S01]  /*90c0*/  IMAD.MOV.U32 R18, RZ, RZ, R19 ;  /* 0x000000ffff127224 */ /* 0x000fe200078e0013 */
[C---:B------:R-:W-:Y:S01]  /*90d0*/  ISETP.GE.AND P4, PT, R0.reuse, R238, PT ;  /* 0x000000ee0000720c */ /* 0x040fe20003f86270 */
[----:B------:R-:W-:Y:S01]  /*90e0*/  IMAD.MOV.U32 R19, RZ, RZ, R4 ;  /* 0x000000ffff137224 */ /* 0x000fe200078e0004 */
[C---:B------:R-:W-:Y:S01]  /*90f0*/  ISETP.GE.AND P3, PT, R0.reuse, R237, PT ;  /* 0x000000ed0000720c */ /* 0x040fe20003f66270 */
[----:B------:R-:W-:Y:S01]  /*9100*/  IMAD.MOV.U32 R4, RZ, RZ, R5 ;  /* 0x000000ffff047224 */ /* 0x000fe200078e0005 */
[-C--:B------:R-:W-:Y:S01]  /*9110*/  ISETP.LT.OR P2, PT, R0, R235.reuse, P2 ;  /* 0x000000eb0000720c */ /* 0x080fe20001741670 */
[----:B------:R-:W-:Y:S01]  /*9120*/  IMAD.MOV.U32 R5, RZ, RZ, R6 ;  /* 0x000000ffff057224 */ /* 0x000fe200078e0006 */
[C---:B------:R-:W-:Y:S01]  /*9130*/  ISETP.LT.OR P6, PT, R2.reuse, R236, P6 ;  /* 0x000000ec0200720c */ /* 0x040fe200037c1670 */
[----:B------:R-:W-:Y:S01]  /*9140*/  IMAD.MOV.U32 R6, RZ, RZ, R24 ;  /* 0x000000ffff067224 */ /* 0x000fe200078e0018 */
[C---:B------:R-:W-:Y:S01]  /*9150*/  ISETP.LT.OR P5, PT, R2.reuse, R235, P5 ;  /* 0x000000eb0200720c */ /* 0x040fe20002fa1670 */
[----:B------:R-:W-:Y:S01]  /*9160*/  IMAD.MOV.U32 R24, RZ, RZ, R32 ;  /* 0x000000ffff187224 */ /* 0x000fe200078e0020 */
[----:B------:R-:W-:Y:S01]  /*9170*/  BAR.SYNC.DEFER_BLOCKING 0x0 ;  /* 0x0000000000007b1d */ /* 0x000fe20000010000 */
[----:B------:R-:W-:-:S02]  /*9180*/  ISETP.LT.OR P1, PT, R2, R234, P1 ;  /* 0x000000ea0200720c */ /* 0x000fc40000f21670 */
[----:B------:R-:W-:Y:S02]  /*9190*/  ISETP.LT.OR P0, PT, R2, R232, P0 ;  /* 0x000000e80200720c */ /* 0x000fe40000701670 */
[C---:B------:R-:W-:Y:S02]  /*91a0*/  ISETP.LT.OR P4, PT, R0.reuse, R234, P4 ;  /* 0x000000ea0000720c */ /* 0x040fe40002781670 */
[C---:B------:R-:W-:Y:S02]  /*91b0*/  ISETP.LT.OR P3, PT, R0.reuse, R232, P3 ;  /* 0x000000e80000720c */ /* 0x040fe40001f61670 */
        /* <DEDUP_REMOVED lines=15> */
[----:B------:R-:W-:Y:S02]  /*92b0*/  FSEL R41, R41, -INF , !P6 ;  /* 0xff80000029297808 */ /* 0x000fe40007000000 */
[----:B------:R-:W-:Y:S02]  /*92c0*/  FSEL R50, R43, -INF , !P5 ;  /* 0xff8000002b327808 */ /* 0x000fe40006800000 */
[----:B------:R-:W-:Y:S02]  /*92d0*/  FSEL R40, R28, -INF , !P2 ;  /* 0xff8000001c287808 */ /* 0x000fe40005000000 */
[C---:B------:R-:W-:Y:S02]  /*92e0*/  ISETP.GE.AND P6, PT, R2.reuse, R240, PT ;  /* 0x000000f00200720c */ /* 0x040fe40003fc6270 */
[C---:B------:R-:W-:Y:S02]  /*92f0*/  ISETP.GE.AND P5, PT, R2.reuse, R239, PT ;  /* 0x000000ef0200720c */ /* 0x040fe40003fa6270 */
[----:B------:R-:W-:-:S02]  /*9300*/  ISETP.GE.AND P0, PT, R2, R238, PT ;  /* 0x000000ee0200720c */ /* 0x000fc40003f06270 */
[C---:B------:R-:W-:Y:S02]  /*9310*/  ISETP.GE.AND P2, PT, R2.reuse, R237, PT ;  /* 0x000000ed0200720c */ /* 0x040fe40003f46270 */
[C---:B------:R-:W-:Y:S02]  /*9320*/  ISETP.LT.OR P6, PT, R2.reuse, R236, P6 ;  /* 0x000000ec0200720c */ /* 0x040fe400037c1670 */
[C---:B------:R-:W-:Y:S02]  /*9330*/  ISETP.LT.OR P5, PT, R2.reuse, R235, P5 ;  /* 0x000000eb0200720c */ /* 0x040fe40002fa1670 */
[C---:B------:R-:W-:Y:S02]  /*9340*/  ISETP.LT.OR P0, PT, R2.reuse, R234, P0 ;  /* 0x000000ea0200720c */ /* 0x040fe40000701670 */
[----:B------:R-:W-:Y:S02]  /*9350*/  ISETP.LT.OR P2, PT, R2, R232, P2 ;  /* 0x000000e80200720c */ /* 0x000fe40001741670 */
[----:B------:R-:W-:-:S02]  /*9360*/  IADD3 R2, R0, 0x10, RZ ;  /* 0x0000001000027810 */ /* 0x000fc40007ffe0ff */
[----:B------:R-:W-:Y:S02]  /*9370*/  FSEL R47, R30, -INF , !P4 ;  /* 0xff8000001e2f7808 */ /* 0x000fe40006000000 */
[----:B------:R-:W-:Y:S02]  /*9380*/  FSEL R49, R64, -INF , !P3 ;  /* 0xff80000040317808 */ /* 0x000fe40005800000 */
[----:B------:R-:W-:Y:S02]  /*9390*/  FSEL R66, R66, -INF , !P1 ;  /* 0xff80000042427808 */ /* 0x000fe40004800000 */
[----:B------:R-:W-:Y:S02]  /*93a0*/  FSEL R48, R65, -INF , !P0 ;  /* 0xff80000041307808 */ /* 0x000fe40004000000 */
[C---:B------:R-:W-:Y:S02]  /*93b0*/  ISETP.GE.AND P4, PT, R2.reuse, R240, PT ;  /* 0x000000f00200720c */ /* 0x040fe40003f86270 */
[----:B------:R-:W-:-:S02]  /*93c0*/  ISETP.GE.AND P3, PT, R2, R239, PT ;  /* 0x000000ef0200720c */ /* 0x000fc40003f66270 */
[C---:B------:R-:W-:Y:S02]  /*93d0*/  ISETP.GE.AND P1, PT, R2.reuse, R238, PT ;  /* 0x000000ee0200720c */ /* 0x040fe40003f26270 */
[C---:B------:R-:W-:Y:S02]  /*93e0*/  ISETP.GE.AND P0, PT, R2.reuse, R237, PT ;  /* 0x000000ed0200720c */ /* 0x040fe40003f06270 */
[C---:B------:R-:W-:Y:S02]  /*93f0*/  ISETP.LT.OR P4, PT, R2.reuse, R236, P4 ;  /* 0x000000ec0200720c */ /* 0x040fe40002781670 */
[C---:B------:R-:W-:Y:S02]  /*9400*/  ISETP.LT.OR P3, PT, R2.reuse, R235, P3 ;  /* 0x000000eb0200720c */ /* 0x040fe40001f61670 */
[C---:B------:R-:W-:Y:S02]  /*9410*/  ISETP.LT.OR P1, PT, R2.reuse, R234, P1 ;  /* 0x000000ea0200720c */ /* 0x040fe40000f21670 */
[----:B------:R-:W-:-:S02]  /*9420*/  ISETP.LT.OR P0, PT, R2, R232, P0 ;  /* 0x000000e80200720c */ /* 0x000fc40000701670 */
[----:B------:R-:W-:Y:S02]  /*9430*/  IADD3 R2, R0, 0x11, RZ ;  /* 0x0000001100027810 */ /* 0x000fe40007ffe0ff */
[----:B------:R-:W-:Y:S02]  /*9440*/  FSEL R65, R67, -INF , !P2 ;  /* 0xff80000043417808 */ /* 0x000fe40005000000 */
[----:B------:R-:W-:Y:S02]  /*9450*/  FSEL R34, R29, -INF , !P6 ;  /* 0xff8000001d227808 */ /* 0x000fe40007000000 */
[----:B------:R-:W-:Y:S02]  /*9460*/  FSEL R46, R31, -INF , !P5 ;  /* 0xff8000001f2e7808 */ /* 0x000fe40006800000 */
[----:B------:R-:W-:Y:S02]  /*9470*/  FSEL R33, R52, -INF , !P4 ;  /* 0xff80000034217808 */ /* 0x000fe40006000000 */
[----:B------:R-:W-:-:S02]  /*9480*/  ISETP.GE.AND P2, PT, R2, R240, PT ;  /* 0x000000f00200720c */ /* 0x000fc40003f46270 */
[C---:B------:R-:W-:Y:S02]  /*9490*/  ISETP.GE.AND P6, PT, R2.reuse, R239, PT ;  /* 0x000000ef0200720c */ /* 0x040fe40003fc6270 */
[C---:B------:R-:W-:Y:S02]  /*94a0*/  ISETP.GE.AND P5, PT, R2.reuse, R238, PT ;  /* 0x000000ee0200720c */ /* 0x040fe40003fa6270 */
[C---:B------:R-:W-:Y:S02]  /*94b0*/  ISETP.GE.AND P4, PT, R2.reuse, R237, PT ;  /* 0x000000ed0200720c */ /* 0x040fe40003f86270 */
[C---:B------:R-:W-:Y:S02]  /*94c0*/  ISETP.LT.OR P2, PT, R2.reuse, R236, P2 ;  /* 0x000000ec0200720c */ /* 0x040fe40001741670 */
[C---:B------:R-:W-:Y:S02]  /*94d0*/  ISETP.LT.OR P6, PT, R2.reuse, R235, P6 ;  /* 0x000000eb0200720c */ /* 0x040fe400037c1670 */
[----:B------:R-:W-:-:S02]  /*94e0*/  ISETP.LT.OR P5, PT, R2, R234, P5 ;  /* 0x000000ea0200720c */ /* 0x000fc40002fa1670 */
[----:B------:R-:W-:Y:S02]  /*94f0*/  ISETP.LT.OR P4, PT, R2, R232, P4 ;  /* 0x000000e80200720c */ /* 0x000fe40002781670 */
[----:B------:R-:W-:Y:S02]  /*9500*/  IADD3 R2, R0, 0x18, RZ ;  /* 0x0000001800027810 */ /* 0x000fe40007ffe0ff */
[----:B------:R-:W-:Y:S02]  /*9510*/  FSEL R44, R54, -INF , !P3 ;  /* 0xff800000362c7808 */ /* 0x000fe40005800000 */
[----:B------:R-:W-:Y:S02]  /*9520*/  FSEL R45, R56, -INF , !P1 ;  /* 0xff800000382d7808 */ /* 0x000fe40004800000 */
[----:B------:R-:W-:Y:S02]  /*9530*/  FSEL R64, R58, -INF , !P0 ;  /* 0xff8000003a407808 */ /* 0x000fe40004000000 */
[----:B------:R-:W-:-:S02]  /*9540*/  FSEL R30, R53, -INF , !P2 ;  /* 0xff800000351e7808 */ /* 0x000fc40005000000 */
[C---:B------:R-:W-:Y:S02]  /*9550*/  ISETP.GE.AND P3, PT, R2.reuse, R240, PT ;  /* 0x000000f00200720c */ /* 0x040fe40003f66270 */
[C---:B------:R-:W-:Y:S02]  /*9560*/  ISETP.GE.AND P1, PT, R2.reuse, R239, PT ;  /* 0x000000ef0200720c */ /* 0x040fe40003f26270 */
[C---:B------:R-:W-:Y:S02]  /*9570*/  ISETP.GE.AND P0, PT, R2.reuse, R238, PT ;  /* 0x000000ee0200720c */ /* 0x040fe40003f06270 */
[C---:B------:R-:W-:Y:S02]  /*9580*/  ISETP.GE.AND P2, PT, R2.reuse, R237, PT ;  /* 0x000000ed0200720c */ /* 0x040fe40003f46270 */
[C---:B------:R-:W-:Y:S02]  /*9590*/  ISETP.LT.OR P3, PT, R2.reuse, R236, P3 ;  /* 0x000000ec0200720c */ /* 0x040fe40001f61670 */
[----:B------:R-:W-:-:S02]  /*95a0*/  ISETP.LT.OR P1, PT, R2, R235, P1 ;  /* 0x000000eb0200720c */ /* 0x000fc40000f21670 */
[C---:B------:R-:W-:Y:S02]  /*95b0*/  ISETP.LT.OR P0, PT, R2.reuse, R234, P0 ;  /* 0x000000ea0200720c */ /* 0x040fe40000701670 */
[----:B------:R-:W-:Y:S02]  /*95c0*/  ISETP.LT.OR P2, PT, R2, R232, P2 ;  /* 0x000000e80200720c */ /* 0x000fe40001741670 */
[----:B------:R-:W-:Y:S02]  /*95d0*/  IADD3 R2, R0, 0x19, RZ ;  /* 0x0000001900027810 */ /* 0x000fe40007ffe0ff */
[----:B------:R-:W-:Y:S02]  /*95e0*/  FSEL R39, R55, -INF , !P6 ;  /* 0xff80000037277808 */ /* 0x000fe40007000000 */
[----:B------:R-:W-:Y:S02]  /*95f0*/  FSEL R43, R57, -INF , !P5 ;  /* 0xff800000392b7808 */ /* 0x000fe40006800000 */
[----:B------:R-:W-:-:S02]  /*9600*/  FSEL R63, R59, -INF , !P4 ;  /* 0xff8000003b3f7808 */ /* 0x000fc40006000000 */
[----:B------:R-:W-:Y:S02]  /*9610*/  FSEL R26, R204, -INF , !P3 ;  /* 0xff800000cc1a7808 */ /* 0x000fe40005800000 */
[C---:B------:R-:W-:Y:S02]  /*9620*/  ISETP.GE.AND P5, PT, R2.reuse, R240, PT ;  /* 0x000000f00200720c */ /* 0x040fe40003fa6270 */
[C---:B------:R-:W-:Y:S02]  /*9630*/  ISETP.GE.AND P4, PT, R2.reuse, R239, PT ;  /* 0x000000ef0200720c */ /* 0x040fe40003f86270 */
[C---:B------:R-:W-:Y:S02]  /*9640*/  ISETP.GE.AND P6, PT, R2.reuse, R238, PT ;  /* 0x000000ee0200720c */ /* 0x040fe40003fc6270 */
[C---:B------:R-:W-:Y:S02]  /*9650*/  ISETP.GE.AND P3, PT, R2.reuse, R237, PT ;  /* 0x000000ed0200720c */ /* 0x040fe40003f66270 */
        /* <DEDUP_REMOVED lines=84> */
[----:B------:R-:W-:-:S02]  /*9ba0*/  ISETP.GE.AND P0, PT, R2, R237, PT ;  /* 0x000000ed0200720c */ /* 0x000fc40003f06270 */
[----:B------:R-:W-:Y:S02]  /*9bb0*/  FSEL R55, R13, -INF , !P1 ;  /* 0xff8000000d377808 */ /* 0x000fe40004800000 */
[C---:B------:R-:W-:Y:S02]  /*9bc0*/  ISETP.LT.OR P0, PT, R2.reuse, R232, P0 ;  /* 0x000000e80200720c */ /* 0x040fe40000701670 */
[----:B------:R-:W-:Y:S02]  /*9bd0*/  ISETP.GE.AND P1, PT, R2, R238, PT ;  /* 0x000000ee0200720c */ /* 0x000fe40003f26270 */
[----:B------:R-:W-:Y:S02]  /*9be0*/  FSEL R53, R246, -INF , !P0 ;  /* 0xff800000f6357808 */ /* 0x000fe40004000000 */
[----:B------:R-:W-:Y:S02]  /*9bf0*/  PLOP3.LUT P0, PT, PT, PT, UP0, 0x80, 0x0 ;  /* 0x000000000000781c */ /* 0x000fe40003f0f008 */
[----:B------:R-:W-:-:S02]  /*9c00*/  ISETP.LT.OR P1, PT, R2, R234, P1 ;  /* 0x000000ea0200720c */ /* 0x000fc40000f21670 */
[----:B------:R-:W-:Y:S02]  /*9c10*/  IADD3 R0, R0, 0x39, RZ ;  /* 0x0000003900007810 */ /* 0x000fe40007ffe0ff */
[----:B------:R-:W-:Y:S02]  /*9c20*/  FSEL R15, R12, -INF , !P3 ;  /* 0xff8000000c0f7808 */ /* 0x000fe40005800000 */
[----:B------:R-:W-:Y:S02]  /*9c30*/  FSEL R16, R243, -INF , !P6 ;  /* 0xff800000f3107808 */ /* 0x000fe40007000000 */
[----:B------:R-:W-:Y:S02]  /*9c40*/  FSEL R18, R139, -INF , !P4 ;  /* 0xff8000008b127808 */ /* 0x000fe40006000000 */
[----:B------:R-:W-:Y:S02]  /*9c50*/  FSEL R13, R137, -INF , !P5 ;  /* 0xff800000890d7808 */ /* 0x000fe40006800000 */
[----:B------:R-:W-:-:S02]  /*9c60*/  FSEL R54, R3, -INF , !P2 ;  /* 0xff80000003367808 */ /* 0x000fc40005000000 */
[----:B------:R-:W-:Y:S02]  /*9c70*/  FSEL R12, R244, -INF , !P1 ;  /* 0xff800000f40c7808 */ /* 0x000fe40004800000 */
[CC--:B------:R-:W-:Y:S02]  /*9c80*/  ISETP.GE.AND P6, PT, R2.reuse, R240.reuse, PT ;  /* 0x000000f00200720c */ /* 0x0c0fe40003fc6270 */
[-C--:B------:R-:W-:Y:S02]  /*9c90*/  ISETP.GE.AND P4, PT, R2, R239.reuse, PT ;  /* 0x000000ef0200720c */ /* 0x080fe40003f86270 */
[C---:B------:R-:W-:Y:S02]  /*9ca0*/  ISETP.GE.AND P5, PT, R0.reuse, R240, PT ;  /* 0x000000f00000720c */ /* 0x040fe40003fa6270 */
[C---:B------:R-:W-:Y:S02]  /*9cb0*/  ISETP.GE.AND P3, PT, R0.reuse, R239, PT ;  /* 0x000000ef0000720c */ /* 0x040fe40003f66270 */
[----:B------:R-:W-:-:S02]  /*9cc0*/  ISETP.GE.AND P2, PT, R0, R238, PT ;  /* 0x000000ee0000720c */ /* 0x000fc40003f46270 */
[----:B------:R-:W-:Y:S02]  /*9cd0*/  ISETP.GE.AND P1, PT, R0, R237, PT ;  /* 0x000000ed0000720c */ /* 0x000fe40003f26270 */
[CC--:B------:R-:W-:Y:S02]  /*9ce0*/  ISETP.LT.OR P6, PT, R2.reuse, R236.reuse, P6 ;  /* 0x000000ec0200720c */ /* 0x0c0fe400037c1670 */
[-C--:B------:R-:W-:Y:S02]  /*9cf0*/  ISETP.LT.OR P4, PT, R2, R235.reuse, P4 ;  /* 0x000000eb0200720c */ /* 0x080fe40002781670 */
[C---:B------:R-:W-:Y:S02]  /*9d00*/  ISETP.LT.OR P5, PT, R0.reuse, R236, P5 ;  /* 0x000000ec0000720c */ /* 0x040fe40002fa1670 */
[C---:B------:R-:W-:Y:S02]  /*9d10*/  ISETP.LT.OR P3, PT, R0.reuse, R235, P3 ;  /* 0x000000eb0000720c */ /* 0x040fe40001f61670 */
[----:B------:R-:W-:-:S02]  /*9d20*/  ISETP.LT.OR P2, PT, R0, R234, P2 ;  /* 0x000000ea0000720c */ /* 0x000fc40001741670 */
[----:B------:R-:W-:Y:S02]  /*9d30*/  ISETP.LT.OR P1, PT, R0, R232, P1 ;  /* 0x000000e80000720c */ /* 0x000fe40000f21670 */
[----:B------:R-:W-:Y:S02]  /*9d40*/  FSEL R11, R245, -INF , !P2 ;  /* 0xff800000f50b7808 */ /* 0x000fe40005000000 */
[----:B------:R-:W-:Y:S02]  /*9d50*/  FSEL R52, R247, -INF , !P1 ;  /* 0xff800000f7347808 */ /* 0x000fe40004800000 */
[----:B------:R-:W-:Y:S02]  /*9d60*/  FSEL R5, R208, -INF , !P6 ;  /* 0xff800000d0057808 */ /* 0x000fe40007000000 */
[----:B------:R-:W-:Y:S02]  /*9d70*/  FSEL R8, R210, -INF , !P4 ;  /* 0xff800000d2087808 */ /* 0x000fe40006000000 */
[----:B------:R-:W-:-:S02]  /*9d80*/  FSEL R4, R209, -INF , !P5 ;  /* 0xff800000d1047808 */ /* 0x000fc40006800000 */
[----:B------:R-:W-:Y:S01]  /*9d90*/  FSEL R7, R211, -INF , !P3 ;  /* 0xff800000d3077808 */ /* 0x000fe20005800000 */
[----:B------:R-:W-:Y:S05]  /*9da0*/  @!P0 BRA `(.L_x_433) ;  /* 0x0000024000008947 */ /* 0x000fea0003800000 */
[----:B------:R-:W2:Y:S04]  /*9db0*/  LDL.64 R204, [R1+0x60] ;  /* 0x0000600001cc7983 */ /* 0x000ea80000100a00 */
[----:B------:R-:W3:Y:S01]  /*9dc0*/  LDL.64 R138, [R1+0x58] ;  /* 0x00005800018a7983 */ /* 0x000ee20000100a00 */
[----:B------:R-:W-:Y:S02]  /*9dd0*/  UIADD3 UR14, UR8, -0x3, URZ ;  /* 0xfffffffd080e7890 */ /* 0x000fe4000fffe03f */
[----:B------:R-:W-:Y:S02]  /*9de0*/  ULDC.64 UR4, c[0x0][0x198] ;  /* 0x0000660000047ab9 */ /* 0x000fe40000000a00 */
[----:B------:R-:W-:-:S02]  /*9df0*/  USHF.R.S32.HI UR13, URZ, 0x1f, UR14 ;  /* 0x0000001f3f0d7899 */ /* 0x000fc4000801140e */
[----:B------:R-:W-:Y:S02]  /*9e00*/  UIMAD.WIDE.U32 UR16, UR14, UR4, URZ ;  /* 0x000000040e1072a5 */ /* 0x000fe4000f8e003f */
[----:B------:R-:W-:Y:S02]  /*9e10*/  UIMAD UR13, UR13, UR4, URZ ;  /* 0x000000040d0d72a4 */ /* 0x000fe4000f8e023f */
[----:B------:R-:W-:Y:S02]  /*9e20*/  USHF.L.U32 UR4, UR6, 0x5, URZ ;  /* 0x0000000506047899 */ /* 0x000fe4000800063f */
[----:B------:R-:W-:Y:S01]  /*9e30*/  UIMAD UR5, UR14, UR5, UR13 ;  /* 0x000000050e0572a4 */ /* 0x000fe2000f8e020d */
[----:B------:R-:W-:Y:S02]  /*9e40*/  IMAD.U32 R0, RZ, RZ, UR16 ;  /* 0x00000010ff007e24 */ /* 0x000fe4000f8e00ff */
[----:B------:R-:W-:Y:S01]  /*9e50*/  IMAD.U32 R3, RZ, RZ, UR16 ;  /* 0x00000010ff037e24 */ /* 0x000fe2000f8e00ff */
[----:B------:R-:W-:-:S06]  /*9e60*/  UIADD3 UR5, UR17, UR5, URZ ;  /* 0x0000000511057290 */ /* 0x000fcc000fffe03f */
[----:B------:R-:W-:Y:S01]  /*9e70*/  IMAD.U32 R2, RZ, RZ, UR5 ;  /* 0x00000005ff027e24 */ /* 0x000fe2000f8e00ff */
[----:B------:R-:W-:Y:S01]  /*9e80*/  USHF.L.U64.HI UR5, UR6, 0x5, UR7 ;  /* 0x0000000506057899 */ /* 0x000fe20008010207 */
[----:B--2---:R-:W-:-:S04]  /*9e90*/  LEA R0, P1, R0, R204, 0x6 ;  /* 0x000000cc00007211 */ /* 0x004fc800078230ff */
[----:B---3--:R-:W-:Y:S02]  /*9ea0*/  LEA.HI.X R3, R3, R139, R2, 0x6, P1 ;  /* 0x0000008b03037211 */ /* 0x008fe400008f3402 */
[----:B------:R-:W-:-:S04]  /*9eb0*/  LEA R2, P1, R0, c[0x0][0x168], 0x1 ;  /* 0x00005a0000027a11 */ /* 0x000fc800078208ff */
[----:B------:R-:W-:-:S05]  /*9ec0*/  LEA.HI.X R3, R0, c[0x0][0x16c], R3, 0x1, P1 ;  /* 0x00005b0000037a11 */ /* 0x000fca00008f0c03 */
[----:B------:R-:W-:Y:S01]  /*9ed0*/  @!PT LDS RZ, [RZ] ;  /* 0x00000000fffff984 */ /* 0x000fe20000000800 */
[----:B------:R-:W-:Y:S01]  /*9ee0*/  @!PT LDS RZ, [RZ] ;  /* 0x00000000fffff984 */ /* 0x000fe20000000800 */
[----:B------:R-:W-:Y:S01]  /*9ef0*/  @!PT LDS RZ, [RZ] ;  /* 0x00000000fffff984 */ /* 0x000fe20000000800 */
[----:B------:R1:W-:Y:S04]  /*9f00*/  LDGSTS.E.BYPASS.LTC128B.128 [R233+0x8000], [R2.64] ;  /* 0x0800000002e97fae */ /* 0x0003e8000b901d52 */
[----:B------:R1:W-:Y:S02]  /*9f10*/  LDGSTS.E.BYPASS.LTC128B.128 [R233+0xa000], [R2.64+0x80] ;  /* 0x0a00008002e97fae */ /* 0x0003e4000b901d52 */
[----:B-1----:R-:W-:-:S04]  /*9f20*/  IADD3 R2, P1, R2, UR4, RZ ;  /* 0x0000000402027c10 */ /* 0x002fc8000ff3e0ff */
[----:B------:R-:W-:-:S05]  /*9f30*/  IADD3.X R3, R3, UR5, RZ, P1, !PT ;  /* 0x0000000503037c10 */ /* 0x000fca0008ffe4ff */
        /* <DEDUP_REMOVED lines=9> */
[----:B------:R1:W-:Y:S04]  /*9fd0*/  LDGSTS.E.BYPASS.LTC128B.128 [R233+0xb800], [R2.64+0x80] ;  /* 0x0b80008002e97fae */ /* 0x0003e8000b901d52 */
[----:B------:R-:W0:Y:S02]  /*9fe0*/  LDGDEPBAR ;  /* 0x00000000000079af */ /* 0x000e240000000000 */
.L_x_433:
        /* <DEDUP_REMOVED lines=20> */
[----:B------:R-:W-:-:S02]  /*a130*/  MOV R210, R242 ;  /* 0x000000f200d27202 */ /* 0x000fc40000000f00 */
[----:B------:R-:W-:Y:S01]  /*a140*/  FMNMX.FTZ R0, R21, R0, !PT ;  /* 0x0000000015007209 */ /* 0x000fe20007810000 */
[----:B------:R-:W-:Y:S01]  /*a150*/  STL [R1+0xa4], R218 ;  /* 0x0000a4da01007387 */ /* 0x000fe20000100800 */
[----:B------:R-:W-:Y:S02]  /*a160*/  MOV R211, R241 ;  /* 0x000000f100d37202 */ /* 0x000fe40000000f00 */
[----:B------:R-:W-:Y:S01]  /*a170*/  FMNMX.FTZ R0, R20, R0, !PT ;  /* 0x0000000014007209 */ /* 0x000fe20007810000 */
[----:B------:R-:W-:Y:S01]  /*a180*/  STL [R1+0xa0], R217 ;  /* 0x0000a0d901007387 */ /* 0x000fe20000100800 */
[----:B------:R-:W-:Y:S02]  /*a190*/  MOV R207, R231 ;  /* 0x000000e700cf7202 */ /* 0x000fe40000000f00 */
[----:B------:R-:W-:Y:S01]  /*a1a0*/  FMNMX.FTZ R0, R17, R0, !PT ;  /* 0x0000000011007209 */ /* 0x000fe20007810000 */
[----:B------:R-:W-:Y:S03]  /*a1b0*/  STL [R1+0x9c], R212 ;  /* 0x00009cd401007387 */ /* 0x000fe60000100800 */
[----:B------:R-:W-:-:S04]  /*a1c0*/  FMNMX.FTZ R0, R14, R0, !PT ;  /* 0x000000000e007209 */ /* 0x000fc80007810000 */
[----:B------:R-:W-:-:S04]  /*a1d0*/  FMNMX.FTZ R0, R10, R0, !PT ;  /* 0x000000000a007209 */ /* 0x000fc80007810000 */
[----:B------:R-:W-:-:S04]  /*a1e0*/  FMNMX.FTZ R0, R9, R0, !PT ;  /* 0x0000000009007209 */ /* 0x000fc80007810000 */
[----:B------:R-:W-:-:S04]  /*a1f0*/  FMNMX.FTZ R0, R6, R0, !PT ;  /* 0x0000000006007209 */ /* 0x000fc80007810000 */
[----:B------:R-:W-:-:S04]  /*a200*/  FMNMX.FTZ R0, R5, R0, !PT ;  /* 0x0000000005007209 */ /* 0x000fc80007810000 */
        /* <DEDUP_REMOVED lines=17> */
[----:B-1----:R-:W-:Y:S02]  /*a320*/  FMNMX.FTZ R218, R0, R67, !PT ;  /* 0x0000004300da7209 */ /* 0x002fe40007810000 */
[----:B------:R-:W-:Y:S02]  /*a330*/  FMNMX.FTZ R0, R38, R2, !PT ;  /* 0x0000000226007209 */ /* 0x000fe40007810000 */
[----:B------:R-:W-:-:S02]  /*a340*/  FMNMX.FTZ R3, R13, R3, !PT ;  /* 0x000000030d037209 */ /* 0x000fc40007810000 */
[----:B------:R-:W-:Y:S01]  /*a350*/  FMNMX.FTZ R2, R36, R0, !PT ;  /* 0x0000000024027209 */ /* 0x000fe20007810000 */
[C---:B------:R-:W-:Y:S01]  /*a360*/  FMUL.FTZ R0, R218.reuse, c[0x0][0x23c] ;  /* 0x00008f00da007a20 */ /* 0x040fe20000410000 */
[----:B------:R-:W-:Y:S02]  /*a370*/  FSETP.NEU.FTZ.AND P3, PT, R218, -INF , PT ;  /* 0xff800000da00780b */ /* 0x000fe40003f7d000 */
[----:B------:R-:W-:Y:S02]  /*a380*/  FMNMX.FTZ R2, R31, R2, !PT ;  /* 0x000000021f027209 */ /* 0x000fe40007810000 */
[----:B------:R-:W-:Y:S02]  /*a390*/  FMNMX.FTZ R3, R8, R3, !PT ;  /* 0x0000000308037209 */ /* 0x000fe40007810000 */
[----:B------:R-:W-:Y:S02]  /*a3a0*/  FSEL R0, R0, RZ, P3 ;  /* 0x000000ff00007208 */ /* 0x000fe40001800000 */
[----:B------:R-:W-:-:S02]  /*a3b0*/  FMNMX.FTZ R2, R28, R2, !PT ;  /* 0x000000021c027209 */ /* 0x000fc40007810000 */
[----:B------:R-:W-:Y:S01]  /*a3c0*/  FMNMX.FTZ R3, R7, R3, !PT ;  /* 0x0000000307037209 */ /* 0x000fe20007810000 */
[--C-:B------:R-:W-:Y:S01]  /*a3d0*/  FFMA.FTZ R250, R30, c[0x0][0x23c], -R0.reuse ;  /* 0x00008f001efa7a23 */ /* 0x100fe20000010800 */
[----:B------:R-:W-:Y:S01]  /*a3e0*/  MOV R67, R211 ;  /* 0x000000d300437202 */ /* 0x000fe20000000f00 */
[--C-:B------:R-:W-:Y:S02]  /*a3f0*/  FFMA.FTZ R30, R20, c[0x0][0x23c], -R0.reuse ;  /* 0x00008f00141e7a23 */ /* 0x100fe40000010800 */
[--C-:B------:R-:W-:Y:S02]  /*a400*/  FFMA.FTZ R224, R14, c[0x0][0x23c], -R0.reuse ;  /* 0x00008f000ee07a23 */ /* 0x100fe40000010800 */
[--C-:B------:R-:W-:Y:S02]  /*a410*/  FFMA.FTZ R27, R27, c[0x0][0x23c], -R0.reuse ;  /* 0x00008f001b1b7a23 */ /* 0x100fe40000010800 */
[--C-:B------:R-:W-:Y:S02]  /*a420*/  FFMA.FTZ R41, R41, c[0x0][0x23c], -R0.reuse ;  /* 0x00008f0029297a23 */ /* 0x100fe40000010800 */
[----:B------:R-:W-:-:S02]  /*a430*/  FFMA.FTZ R40, R40, c[0x0][0x23c], -R0 ;  /* 0x00008f0028287a23 */ /* 0x000fc40000010800 */
[--C-:B------:R-:W-:Y:S01]  /*a440*/  FFMA.FTZ R206, R34, c[0x0][0x23c], -R0.reuse ;  /* 0x00008f0022ce7a23 */ /* 0x100fe20000010800 */
[----:B------:R-:W-:Y:S01]  /*a450*/  MOV R34, R207 ;  /* 0x000000cf00227202 */ /* 0x000fe20000000f00 */
[--C-:B------:R-:W-:Y:S01]  /*a460*/  FFMA.FTZ R251, R33, c[0x0][0x23c], -R0.reuse ;  /* 0x00008f0021fb7a23 */ /* 0x100fe20000010800 */
[----:B------:R-:W-:Y:S01]  /*a470*/  MUFU.EX2 R41, R41 ;  /* 0x0000002900297308 */ /* 0x000fe20000000800 */
[--C-:B------:R-:W-:Y:S02]  /*a480*/  FFMA.FTZ R249, R26, c[0x0][0x23c], -R0.reuse ;  /* 0x00008f001af97a23 */ /* 0x100fe40000010800 */
[--C-:B------:R-:W-:Y:S02]  /*a490*/  FFMA.FTZ R248, R21, c[0x0][0x23c], -R0.reuse ;  /* 0x00008f0015f87a23 */ /* 0x100fe40000010800 */
[--C-:B------:R-:W-:Y:S02]  /*a4a0*/  FFMA.FTZ R225, R17, c[0x0][0x23c], -R0.reuse ;  /* 0x00008f0011e17a23 */ /* 0x100fe40000010800 */
[--C-:B------:R-:W-:Y:S01]  /*a4b0*/  FFMA.FTZ R223, R10, c[0x0][0x23c], -R0.reuse ;  /* 0x00008f000adf7a23 */ /* 0x100fe20000010800 */
[----:B------:R-:W-:Y:S01]  /*a4c0*/  MUFU.EX2 R40, R40 ;  /* 0x0000002800287308 */ /* 0x000fe20000000800 */
[----:B------:R-:W-:-:S02]  /*a4d0*/  FFMA.FTZ R209, R9, c[0x0][0x23c], -R0 ;  /* 0x00008f0009d17a23 */ /* 0x000fc40000010800 */
[--C-:B------:R-:W-:Y:S02]  /*a4e0*/  FFMA.FTZ R14, R6, c[0x0][0x23c], -R0.reuse ;  /* 0x00008f00060e7a23 */ /* 0x100fe40000010800 */
[--C-:B------:R-:W-:Y:S02]  /*a4f0*/  FFMA.FTZ R208, R5, c[0x0][0x23c], -R0.reuse ;  /* 0x00008f0005d07a23 */ /* 0x100fe40000010800 */
[----:B------:R-:W-:Y:S01]  /*a500*/  FFMA.FTZ R20, R4, c[0x0][0x23c], -R0 ;  /* 0x00008f0004147a23 */ /* 0x000fe20000010800 */
[----:B------:R-:W-:Y:S01]  /*a510*/  FMNMX.FTZ R0, R24, R2, !PT ;  /* 0x0000000218007209 */ /* 0x000fe20007810000 */
[----:B------:R-:W-:Y:S01]  /*a520*/  IMAD.MOV.U32 R21, RZ, RZ, R210 ;  /* 0x000000ffff157224 */ /* 0x000fe200078e00d2 */
[----:B------:R-:W1:Y:S01]  /*a530*/  SHFL.BFLY PT, R2, R3, 0x2, 0x1f ;  /* 0x0c401f0003027f89 */ /* 0x000e6200000e0000 */
[----:B------:R-:W-:Y:S01]  /*a540*/  IMAD.MOV.U32 R207, RZ, RZ, R252 ;  /* 0x000000ffffcf7224 */ /* 0x000fe200078e00fc */
[----:B------:R-:W-:Y:S01]  /*a550*/  FMNMX.FTZ R0, R23, R0, !PT ;  /* 0x0000000017007209 */ /* 0x000fe20007810000 */
[----:B------:R-:W-:Y:S03]  /*a560*/  MUFU.EX2 R206, R206 ;  /* 0x000000ce00ce7308 */ /* 0x000fe60000000800 */
[----:B------:R-:W-:-:S04]  /*a570*/  FMNMX.FTZ R0, R18, R0, !PT ;  /* 0x0000000012007209 */ /* 0x000fc80007810000 */
[----:B------:R-:W-:-:S04]  /*a580*/  FMNMX.FTZ R0, R15, R0, !PT ;  /* 0x000000000f007209 */ /* 0x000fc80007810000 */
[----:B------:R-:W-:-:S04]  /*a590*/  FMNMX.FTZ R0, R12, R0, !PT ;  /* 0x000000000c007209 */ /* 0x000fc80007810000 */
[----:B------:R-:W-:Y:S02]  /*a5a0*/  FMNMX.FTZ R0, R11, R0, !PT ;  /* 0x000000000b007209 */ /* 0x000fe40007810000 */
[----:B-1----:R-:W-:-:S03]  /*a5b0*/  FMNMX.FTZ R3, R3, R2, !PT ;  /* 0x0000000203037209 */ /* 0x002fc60007810000 */
[----:B------:R-:W1:Y:S04]  /*a5c0*/  SHFL.BFLY PT, R2, R0, 0x2, 0x1f ;  /* 0x0c401f0000027f89 */ /* 0x000e6800000e0000 */
[----:B------:R-:W2:Y:S01]  /*a5d0*/  SHFL.BFLY PT, R4, R3, 0x1, 0x1f ;  /* 0x0c201f0003047f89 */ /* 0x000ea200000e0000 */
[----:B-1----:R-:W-:Y:S02]  /*a5e0*/  FMNMX.FTZ R2, R0, R2, !PT ;  /* 0x0000000200027209 */ /* 0x002fe40007810000 */
[----:B--2---:R-:W-:-:S03]  /*a5f0*/  FMNMX.FTZ R138, R3, R4, !PT ;  /* 0x00000004038a7209 */ /* 0x004fc60007810000 */
[----:B------:R-:W1:Y:S01]  /*a600*/  SHFL.BFLY PT, R3, R2, 0x1, 0x1f ;  /* 0x0c201f0002037f89 */ /* 0x000e6200000e0000 */
[C---:B------:R-:W-:Y:S01]  /*a610*/  FSETP.NEU.FTZ.AND P2, PT, R138.reuse, -INF , PT ;  /* 0xff8000008a00780b */ /* 0x040fe20003f5d000 */
[----:B------:R-:W-:Y:S02]  /*a620*/  FMUL.FTZ R0, R138, c[0x0][0x23c] ;  /* 0x00008f008a007a20 */ /* 0x000fe40000410000 */
[----:B------:R2:W-:Y:S03]  /*a630*/  STL [R1+0x34], R138 ;  /* 0x0000348a01007387 */ /* 0x0005e60000100800 */
[----:B------:R-:W-:-:S05]  /*a640*/  FSEL R0, R0, RZ, P2 ;  /* 0x000000ff00007208 */ /* 0x000fca0001000000 */
[--C-:B------:R-:W-:Y:S02]  /*a650*/  FFMA.FTZ R204, R47, c[0x0][0x23c], -R0.reuse ;  /* 0x00008f002fcc7a23 */ /* 0x100fe40000010800 */
[--C-:B------:R-:W-:Y:S02]  /*a660*/  FFMA.FTZ R247, R44, c[0x0][0x23c], -R0.reuse ;  /* 0x00008f002cf77a23 */ /* 0x100fe40000010800 */
[--C-:B------:R-:W-:Y:S02]  /*a670*/  FFMA.FTZ R246, R39, c[0x0][0x23c], -R0.reuse ;  /* 0x00008f0027f67a23 */ /* 0x100fe40000010800 */
[--C-:B------:R-:W-:Y:S01]  /*a680*/  FFMA.FTZ R244, R32, c[0x0][0x23c], -R0.reuse ;  /* 0x00008f0020f47a23 */ /* 0x100fe20000010800 */
[----:B------:R-:W-:Y:S01]  /*a690*/  MUFU.EX2 R204, R204 ;  /* 0x000000cc00cc7308 */ /* 0x000fe20000000800 */
[--C-:B------:R-:W-:Y:S02]  /*a6a0*/  FFMA.FTZ R222, R29, c[0x0][0x23c], -R0.reuse ;  /* 0x00008f001dde7a23 */ /* 0x100fe40000010800 */
[--C-:B------:R-:W-:Y:S01]  /*a6b0*/  FFMA.FTZ R221, R25, c[0x0][0x23c], -R0.reuse ;  /* 0x00008f0019dd7a23 */ /* 0x100fe20000010800 */
[----:B-1----:R-:W-:Y:S01]  /*a6c0*/  FMNMX.FTZ R137, R2, R3, !PT ;  /* 0x0000000302897209 */ /* 0x002fe20007810000 */
[--C-:B------:R-:W-:Y:S01]  /*a6d0*/  FFMA.FTZ R6, R37, c[0x0][0x23c], -R0.reuse ;  /* 0x00008f0025067a23 */ /* 0x100fe20000010800 */
[----:B------:R-:W-:Y:S01]  /*a6e0*/  MOV R37, R138 ;  /* 0x0000008a00257202 */ /* 0x000fe20000000f00 */
[----:B------:R-:W-:Y:S01]  /*a6f0*/  FFMA.FTZ R205, R50, c[0x0][0x23c], -R0 ;  /* 0x00008f0032cd7a23 */ /* 0x000fe20000010800 */
[----:B------:R-:W-:Y:S01]  /*a700*/  MOV R50, R209 ;  /* 0x000000d100327202 */ /* 0x000fe20000000f00 */
[----:B------:R-:W-:-:S02]  /*a710*/  IMAD.MOV.U32 R47, RZ, RZ, R137 ;  /* 0x000000ffff2f7224 */ /* 0x000fc400078e0089 */
[--C-:B------:R-:W-:Y:S01]  /*a720*/  FFMA.FTZ R139, R46, c[0x0][0x23c], -R0.reuse ;  /* 0x00008f002e8b7a23 */ /* 0x100fe20000010800 */
[----:B------:R-:W-:Y:S01]  /*a730*/  MOV R46, R208 ;  /* 0x000000d0002e7202 */ /* 0x000fe20000000f00 */
[--C-:B------:R-:W-:Y:S01]  /*a740*/  FFMA.FTZ R245, R35, c[0x0][0x23c], -R0.reuse ;  /* 0x00008f0023f57a23 */ /* 0x100fe20000010800 */
[----:B------:R-:W-:Y:S01]  /*a750*/  FSETP.NEU.FTZ.AND P1, PT, R47, -INF , PT ;  /* 0xff8000002f00780b */ /* 0x000fe20003f3d000 */
[--C-:B------:R-:W-:Y:S01]  /*a760*/  FFMA.FTZ R220, R22, c[0x0][0x23c], -R0.reuse ;  /* 0x00008f0016dc7a23 */ /* 0x100fe20000010800 */
[----:B------:R-:W-:Y:S01]  /*a770*/  MUFU.EX2 R205, R205 ;  /* 0x000000cd00cd7308 */ /* 0x000fe20000000800 */
[--C-:B------:R-:W-:Y:S02]  /*a780*/  FFMA.FTZ R25, R19, c[0x0][0x23c], -R0.reuse ;  /* 0x00008f0013197a23 */ /* 0x100fe40000010800 */
[--C-:B------:R-:W-:Y:S02]  /*a790*/  FFMA.FTZ R44, R16, c[0x0][0x23c], -R0.reuse ;  /* 0x00008f00102c7a23 */ /* 0x100fe40000010800 */
[----:B------:R-:W-:-:S02]  /*a7a0*/  FFMA.FTZ R39, R13, c[0x0][0x23c], -R0 ;  /* 0x00008f000d277a23 */ /* 0x000fc40000010800 */
[--C-:B------:R-:W-:Y:S01]  /*a7b0*/  FFMA.FTZ R29, R8, c[0x0][0x23c], -R0.reuse ;  /* 0x00008f00081d7a23 */ /* 0x100fe20000010800 */
[----:B------:R-:W-:Y:S01]  /*a7c0*/  MUFU.EX2 R245, R245 ;  /* 0x000000f500f57308 */ /* 0x000fe20000000800 */
[----:B------:R-:W-:Y:S02]  /*a7d0*/  FFMA.FTZ R32, R7, c[0x0][0x23c], -R0 ;  /* 0x00008f0007207a23 */ /* 0x000fe40000010800 */
[----:B------:R-:W-:-:S05]  /*a7e0*/  FMUL.FTZ R0, R47, c[0x0][0x23c] ;  /* 0x00008f002f007a20 */ /* 0x000fca0000410000 */
[----:B------:R-:W-:-:S05]  /*a7f0*/  FSEL R0, R0, RZ, P1 ;  /* 0x000000ff00007208 */ /* 0x000fca0000800000 */
[--C-:B------:R-:W-:Y:S01]  /*a800*/  FFMA.FTZ R219, R31, c[0x0][0x23c], -R0.reuse ;  /* 0x00008f001fdb7a23 */ /* 0x100fe20000010800 */
[----:B------:R-:W-:Y:S01]  /*a810*/  MOV R31, R218 ;  /* 0x000000da001f7202 */ /* 0x000fe20000000f00 */
[--C-:B------:R-:W-:Y:S02]  /*a820*/  FFMA.FTZ R218, R24, c[0x0][0x23c], -R0.reuse ;  /* 0x00008f0018da7a23 */ /* 0x100fe40000010800 */
[--C-:B------:R-:W-:Y:S01]  /*a830*/  FFMA.FTZ R5, R42, c[0x0][0x23c], -R0.reuse ;  /* 0x00008f002a057a23 */ /* 0x100fe20000010800 */
[----:B------:R-:W-:Y:S01]  /*a840*/  MOV R42, R50 ;  /* 0x00000032002a7202 */ /* 0x000fe20000000f00 */
[--C-:B--2---:R-:W-:Y:S02]  /*a850*/  FFMA.FTZ R138, R51, c[0x0][0x23c], -R0.reuse ;  /* 0x00008f00338a7a23 */ /* 0x104fe40000010800 */
[--C-:B------:R-:W-:Y:S02]  /*a860*/  FFMA.FTZ R137, R49, c[0x0][0x23c], -R0.reuse ;  /* 0x00008f0031897a23 */ /* 0x100fe40000010800 */
[----:B------:R-:W-:-:S02]  /*a870*/  FFMA.FTZ R10, R48, c[0x0][0x23c], -R0 ;  /* 0x00008f00300a7a23 */ /* 0x000fc40000010800 */
[--C-:B------:R-:W-:Y:S01]  /*a880*/  FFMA.FTZ R243, R45, c[0x0][0x23c], -R0.reuse ;  /* 0x00008f002df37a23 */ /* 0x100fe20000010800 */
[----:B------:R-:W-:Y:S01]  /*a890*/  MOV R45, R20 ;  /* 0x00000014002d7202 */ /* 0x000fe20000000f00 */
[--C-:B------:R-:W-:Y:S02]  /*a8a0*/  FFMA.FTZ R242, R43, c[0x0][0x23c], -R0.reuse ;  /* 0x00008f002bf27a23 */ /* 0x100fe40000010800 */
[--C-:B------:R-:W-:Y:S02]  /*a8b0*/  FFMA.FTZ R241, R38, c[0x0][0x23c], -R0.reuse ;  /* 0x00008f0026f17a23 */ /* 0x100fe40000010800 */
[--C-:B------:R-:W-:Y:S01]  /*a8c0*/  FFMA.FTZ R231, R36, c[0x0][0x23c], -R0.reuse ;  /* 0x00008f0024e77a23 */ /* 0x100fe20000010800 */
[----:B------:R-:W-:Y:S01]  /*a8d0*/  MUFU.EX2 R243, R243 ;  /* 0x000000f300f37308 */ /* 0x000fe20000000800 */
[--C-:B------:R-:W-:Y:S02]  /*a8e0*/  FFMA.FTZ R28, R28, c[0x0][0x23c], -R0.reuse ;  /* 0x00008f001c1c7a23 */ /* 0x100fe40000010800 */
[----:B------:R-:W-:-:S02]  /*a8f0*/  FFMA.FTZ R217, R23, c[0x0][0x23c], -R0 ;  /* 0x00008f0017d97a23 */ /* 0x000fc40000010800 */
[--C-:B------:R-:W-:Y:S02]  /*a900*/  FFMA.FTZ R24, R18, c[0x0][0x23c], -R0.reuse ;  /* 0x00008f0012187a23 */ /* 0x100fe40000010800 */
[--C-:B------:R-:W-:Y:S02]  /*a910*/  FFMA.FTZ R15, R15, c[0x0][0x23c], -R0.reuse ;  /* 0x00008f000f0f7a23 */ /* 0x100fe40000010800 */
[--C-:B------:R-:W-:Y:S02]  /*a920*/  FFMA.FTZ R212, R12, c[0x0][0x23c], -R0.reuse ;  /* 0x00008f000cd47a23 */ /* 0x100fe40000010800 */
[----:B------:R-:W-:Y:S01]  /*a930*/  FFMA.FTZ R26, R11, c[0x0][0x23c], -R0 ;  /* 0x00008f000b1a7a23 */ /* 0x000fe20000010800 */
[----:B------:R-:W-:Y:S01]  /*a940*/  FSEL R0, R31, RZ, P3 ;  /* 0x000000ff1f007208 */ /* 0x000fe20001800000 */
[----:B------:R-:W-:Y:S01]  /*a950*/  IMAD.MOV.U32 R12, RZ, RZ, R21 ;  /* 0x000000ffff0c7224 */ /* 0x000fe200078e0015 */
[----:B------:R-:W-:Y:S03]  /*a960*/  MUFU.EX2 R11, R6 ;  /* 0x00000006000b7308 */ /* 0x000fe60000000800 */
[----:B------:R-:W-:Y:S01]  /*a970*/  FADD.FTZ R4, R135, -R0 ;  /* 0x8000000087047221 */ /* 0x000fe20000010000 */
[----:B------:R-:W-:-:S04]  /*a980*/  FSEL R0, R37, RZ, P2 ;  /* 0x000000ff25007208 */ /* 0x000fc80001000000 */
[----:B------:R-:W-:Y:S01]  /*a990*/  MUFU.EX2 R6, R5 ;  /* 0x0000000500067308 */ /* 0x000fe20000000800 */
[----:B------:R-:W-:Y:S01]  /*a9a0*/  FADD.FTZ R3, R134, -R0 ;  /* 0x8000000086037221 */ /* 0x000fe20000010000 */
[----:B------:R-:W-:-:S03]  /*a9b0*/  FMNMX.FTZ R0, R132, R60, !PT ;  /* 0x0000003c84007209 */ /* 0x000fc60007810000 */
[----:B------:R-:W-:Y:S01]  /*a9c0*/  FMUL.FTZ R3, R3, c[0x0][0x23c] ;  /* 0x00008f0003037a20 */ /* 0x000fe20000410000 */
[----:B------:R-:W-:Y:S02]  /*a9d0*/  FMNMX.FTZ R0, R136, R0, !PT ;  /* 0x0000000088007209 */ /* 0x000fe40007810000 */
[----:B------:R1:W-:Y:S02]  /*a9e0*/  MUFU.EX2 R134, R27 ;  /* 0x0000001b00867308 */ /* 0x0003e40000000800 */
[----:B------:R-:W-:-:S04]  /*a9f0*/  FMNMX.FTZ R0, R66, R0, !PT ;  /* 0x0000000042007209 */ /* 0x000fc80007810000 */
[----:B------:R-:W-:-:S04]  /*aa00*/  FMNMX.FTZ R0, R65, R0, !PT ;  /* 0x0000000041007209 */ /* 0x000fc80007810000 */
[----:B------:R-:W-:-:S04]  /*aa10*/  FMNMX.FTZ R0, R64, R0, !PT ;  /* 0x0000000040007209 */ /* 0x000fc80007810000 */
[----:B------:R-:W-:Y:S02]  /*aa20*/  FMNMX.FTZ R0, R63, R0, !PT ;  /* 0x000000003f007209 */ /* 0x000fe40007810000 */
[----:B-1----:R-:W-:Y:S02]  /*aa30*/  MOV R27, R67 ;  /* 0x00000043001b7202 */ /* 0x002fe40000000f00 */
[----:B------:R-:W-:-:S04]  /*aa40*/  FMNMX.FTZ R0, R62, R0, !PT ;  /* 0x000000003e007209 */ /* 0x000fc80007810000 */
        /* <DEDUP_REMOVED lines=8> */
[----:B------:R-:W-:-:S05]  /*aad0*/  FMNMX.FTZ R0, R52, R0, !PT ;  /* 0x0000000034007209 */ /* 0x000fca0007810000 */
[----:B------:R-:W1:Y:S02]  /*aae0*/  SHFL.BFLY PT, R2, R0, 0x2, 0x1f ;  /* 0x0c401f0000027f89 */ /* 0x000e6400000e0000 */
[----:B-1----:R-:W-:-:S05]  /*aaf0*/  FMNMX.FTZ R0, R0, R2, !PT ;  /* 0x0000000200007209 */ /* 0x002fca0007810000 */
[----:B------:R-:W1:Y:S02]  /*ab00*/  SHFL.BFLY PT, R2, R0, 0x1, 0x1f ;  /* 0x0c201f0000027f89 */ /* 0x000e6400000e0000 */
[----:B-1----:R-:W-:Y:S01]  /*ab10*/  FMNMX.FTZ R19, R0, R2, !PT ;  /* 0x0000000200137209 */ /* 0x002fe20007810000 */
[----:B------:R-:W-:-:S03]  /*ab20*/  FMUL.FTZ R2, R4, c[0x0][0x23c] ;  /* 0x00008f0004027a20 */ /* 0x000fc60000410000 */
[C---:B------:R-:W-:Y:S01]  /*ab30*/  FSETP.NEU.FTZ.AND P2, PT, R19.reuse, -INF , PT ;  /* 0xff8000001300780b */ /* 0x040fe20003f5d000 */
[----:B------:R-:W-:Y:S01]  /*ab40*/  FMUL.FTZ R0, R19, c[0x0][0x23c] ;  /* 0x00008f0013007a20 */ /* 0x000fe20000410000 */
[----:B------:R1:W-:Y:S01]  /*ab50*/  STL [R1+0x30], R19 ;  /* 0x0000301301007387 */ /* 0x0003e20000100800 */
[----:B------:R-:W2:Y:S03]  /*ab60*/  MUFU.EX2 R2, R2 ;  /* 0x0000000200027308 */ /* 0x000ea60000000800 */
[----:B------:R-:W-:-:S05]  /*ab70*/  FSEL R0, R0, RZ, P2 ;  /* 0x000000ff00007208 */ /* 0x000fca0001000000 */
[--C-:B------:R-:W-:Y:S02]  /*ab80*/  FFMA.FTZ R7, R65, c[0x0][0x23c], -R0.reuse ;  /* 0x00008f0041077a23 */ /* 0x100fe40000010800 */
[--C-:B------:R-:W-:Y:S02]  /*ab90*/  FFMA.FTZ R210, R64, c[0x0][0x23c], -R0.reuse ;  /* 0x00008f0040d27a23 */ /* 0x100fe40000010800 */
[--C-:B------:R-:W-:Y:S02]  /*aba0*/  FFMA.FTZ R43, R53, c[0x0][0x23c], -R0.reuse ;  /* 0x00008f00352b7a23 */ /* 0x100fe40000010800 */
[----:B------:R-:W-:Y:S02]  /*abb0*/  FFMA.FTZ R33, R52, c[0x0][0x23c], -R0 ;  /* 0x00008f0034217a23 */ /* 0x000fe40000010800 */
[-C--:B--2---:R-:W-:Y:S01]  /*abc0*/  FMUL.FTZ R64, R148, R2.reuse ;  /* 0x0000000294407220 */ /* 0x084fe20000410000 */
[----:B------:R-:W-:Y:S01]  /*abd0*/  MUFU.EX2 R210, R210 ;  /* 0x000000d200d27308 */ /* 0x000fe20000000800 */
[----:B------:R-:W-:-:S02]  /*abe0*/  FMUL.FTZ R65, R149, R2 ;  /* 0x0000000295417220 */ /* 0x000fc40000410000 */
[-C--:B------:R-:W-:Y:S02]  /*abf0*/  FMUL.FTZ R52, R140, R2.reuse ;  /* 0x000000028c347220 */ /* 0x080fe40000410000 */
[-C--:B------:R-:W-:Y:S02]  /*ac00*/  FMUL.FTZ R53, R141, R2.reuse ;  /* 0x000000028d357220 */ /* 0x080fe40000410000 */
[-C--:B------:R-:W-:Y:S02]  /*ac10*/  FFMA.FTZ R207, R207, R2.reuse, R134 ;  /* 0x00000002cfcf7223 */ /* 0x080fe40000010086 */
[-C--:B------:R-:W-:Y:S02]  /*ac20*/  FMUL.FTZ R168, R168, R2.reuse ;  /* 0x00000002a8a87220 */ /* 0x080fe40000410000 */
[-C--:B------:R-:W-:Y:S02]  /*ac30*/  FMUL.FTZ R169, R169, R2.reuse ;  /* 0x00000002a9a97220 */ /* 0x080fe40000410000 */
[-C--:B------:R-:W-:Y:S01]  /*ac40*/  FMUL.FTZ R16, R164, R2.reuse ;  /* 0x00000002a4107220 */ /* 0x080fe20000410000 */
[----:B------:R-:W-:Y:S01]  /*ac50*/  MOV R164, R31 ;  /* 0x0000001f00a47202 */ /* 0x000fe20000000f00 */
[----:B------:R-:W-:-:S02]  /*ac60*/  FMUL.FTZ R17, R165, R2 ;  /* 0x00000002a5117220 */ /* 0x000fc40000410000 */
[-C--:B------:R-:W-:Y:S02]  /*ac70*/  FMUL.FTZ R160, R160, R2.reuse ;  /* 0x00000002a0a07220 */ /* 0x080fe40000410000 */
[-C--:B------:R-:W-:Y:S02]  /*ac80*/  FMUL.FTZ R161, R161, R2.reuse ;  /* 0x00000002a1a17220 */ /* 0x080fe40000410000 */
[-C--:B------:R-:W-:Y:S02]  /*ac90*/  FMUL.FTZ R156, R156, R2.reuse ;  /* 0x000000029c9c7220 */ /* 0x080fe40000410000 */
[-C--:B------:R-:W-:Y:S02]  /*aca0*/  FMUL.FTZ R157, R157, R2.reuse ;  /* 0x000000029d9d7220 */ /* 0x080fe40000410000 */
[-C--:B------:R-:W-:Y:S02]  /*acb0*/  FMUL.FTZ R152, R152, R2.reuse ;  /* 0x0000000298987220 */ /* 0x080fe40000410000 */
[----:B------:R-:W-:-:S02]  /*acc0*/  FMUL.FTZ R153, R153, R2 ;  /* 0x0000000299997220 */ /* 0x000fc40000410000 */
[-C--:B------:R-:W-:Y:S02]  /*acd0*/  FMUL.FTZ R144, R144, R2.reuse ;  /* 0x0000000290907220 */ /* 0x080fe40000410000 */
[-C--:B------:R-:W-:Y:S02]  /*ace0*/  FMUL.FTZ R145, R145, R2.reuse ;  /* 0x0000000291917220 */ /* 0x080fe40000410000 */
[-C--:B------:R-:W-:Y:S02]  /*acf0*/  FMUL.FTZ R48, R68, R2.reuse ;  /* 0x0000000244307220 */ /* 0x080fe40000410000 */
[-C--:B------:R-:W-:Y:S01]  /*ad00*/  FMUL.FTZ R49, R69, R2.reuse ;  /* 0x0000000245317220 */ /* 0x080fe20000410000 */
[----:B------:R-:W-:Y:S01]  /*ad10*/  MOV R69, R19 ;  /* 0x0000001300457202 */ /* 0x000fe20000000f00 */
        /* <DEDUP_REMOVED lines=11> */
[----:B------:R-:W-:Y:S01]  /*add0*/  FMUL.FTZ R140, R116, R2 ;  /* 0x00000002748c7220 */ /* 0x000fe20000410000 */
[----:B------:R-:W-:Y:S01]  /*ade0*/  MOV R116, R40 ;  /* 0x0000002800747202 */ /* 0x000fe20000000f00 */
[-C--:B------:R-:W-:Y:S01]  /*adf0*/  FMUL.FTZ R141, R117, R2.reuse ;  /* 0x00000002758d7220 */ /* 0x080fe20000410000 */
[----:B------:R-:W-:Y:S01]  /*ae00*/  MOV R117, R41 ;  /* 0x0000002900757202 */ /* 0x000fe20000000f00 */
[-C--:B------:R-:W-:Y:S02]  /*ae10*/  FMUL.FTZ R148, R128, R2.reuse ;  /* 0x0000000280947220 */ /* 0x080fe40000410000 */
[----:B------:R-:W-:Y:S01]  /*ae20*/  FMUL.FTZ R149, R129, R2 ;  /* 0x0000000281957220 */ /* 0x000fe20000410000 */
[----:B------:R-:W-:Y:S01]  /*ae30*/  FSEL R2, R47, RZ, P1 ;  /* 0x000000ff2f027208 */ /* 0x000fe20000800000 */
[----:B------:R-:W-:-:S02]  /*ae40*/  FFMA.FTZ R4, R60, c[0x0][0x23c], -R0 ;  /* 0x00008f003c047a23 */ /* 0x000fc40000010800 */
[--C-:B------:R-:W-:Y:S01]  /*ae50*/  FFMA.FTZ R9, R136, c[0x0][0x23c], -R0.reuse ;  /* 0x00008f0088097a23 */ /* 0x100fe20000010800 */
[----:B------:R-:W-:Y:S01]  /*ae60*/  MOV R136, R25 ;  /* 0x0000001900887202 */ /* 0x000fe20000000f00 */
[--C-:B------:R-:W-:Y:S02]  /*ae70*/  FFMA.FTZ R8, R66, c[0x0][0x23c], -R0.reuse ;  /* 0x00008f0042087a23 */ /* 0x100fe40000010800 */
[--C-:B------:R-:W-:Y:S02]  /*ae80*/  FFMA.FTZ R209, R63, c[0x0][0x23c], -R0.reuse ;  /* 0x00008f003fd17a23 */ /* 0x100fe40000010800 */
[--C-:B------:R-:W-:Y:S02]  /*ae90*/  FFMA.FTZ R208, R62, c[0x0][0x23c], -R0.reuse ;  /* 0x00008f003ed07a23 */ /* 0x100fe40000010800 */
[--C-:B------:R-:W-:Y:S02]  /*aea0*/  FFMA.FTZ R211, R61, c[0x0][0x23c], -R0.reuse ;  /* 0x00008f003dd37a23 */ /* 0x100fe40000010800 */
[----:B------:R-:W-:-:S02]  /*aeb0*/  FFMA.FTZ R252, R59, c[0x0][0x23c], -R0 ;  /* 0x00008f003bfc7a23 */ /* 0x000fc40000010800 */
[--C-:B------:R-:W-:Y:S02]  /*aec0*/  FFMA.FTZ R13, R58, c[0x0][0x23c], -R0.reuse ;  /* 0x00008f003a0d7a23 */ /* 0x100fe40000010800 */
[--C-:B------:R-:W-:Y:S02]  /*aed0*/  FFMA.FTZ R36, R57, c[0x0][0x23c], -R0.reuse ;  /* 0x00008f0039247a23 */ /* 0x100fe40000010800 */
[--C-:B------:R-:W-:Y:S02]  /*aee0*/  FFMA.FTZ R38, R56, c[0x0][0x23c], -R0.reuse ;  /* 0x00008f0038267a23 */ /* 0x100fe40000010800 */
[--C-:B------:R-:W-:Y:S01]  /*aef0*/  FFMA.FTZ R135, R55, c[0x0][0x23c], -R0.reuse ;  /* 0x00008f0037877a23 */ /* 0x100fe20000010800 */
[----:B------:R-:W-:Y:S01]  /*af00*/  MOV R165, R36 ;  /* 0x0000002400a57202 */ /* 0x000fe20000000f00 */
[----:B------:R-:W-:Y:S01]  /*af10*/  FFMA.FTZ R35, R54, c[0x0][0x23c], -R0 ;  /* 0x00008f0036237a23 */ /* 0x000fe20000010800 */
[----:B------:R-:W-:Y:S01]  /*af20*/  MOV R68, R38 ;  /* 0x0000002600447202 */ /* 0x000fe20000000f00 */
[----:B------:R2:W3:Y:S01]  /*af30*/  MUFU.EX2 R0, R3 ;  /* 0x0000000300007308 */ /* 0x0004e20000000800 */
[----:B------:R-:W-:-:S02]  /*af40*/  IMAD.MOV.U32 R80, RZ, RZ, R43 ;  /* 0x000000ffff507224 */ /* 0x000fc400078e002b */
[----:B--2---:R-:W-:Y:S01]  /*af50*/  FADD.FTZ R3, R133, -R2 ;  /* 0x8000000285037221 */ /* 0x004fe20000010000 */
[----:B------:R-:W-:Y:S01]  /*af60*/  FSEL R2, R69, RZ, P2 ;  /* 0x000000ff45027208 */ /* 0x000fe20001000000 */
[----:B---3--:R-:W-:Y:S01]  /*af70*/  FMUL.FTZ R66, R150, R0 ;  /* 0x0000000096427220 */ /* 0x008fe20000410000 */
[----:B------:R-:W-:Y:S01]  /*af80*/  MOV R133, R32 ;  /* 0x0000002000857202 */ /* 0x000fe20000000f00 */
[----:B------:R-:W-:Y:S02]  /*af90*/  FMUL.FTZ R3, R3, c[0x0][0x23c] ;  /* 0x00008f0003037a20 */ /* 0x000fe40000410000 */
[----:B------:R-:W-:Y:S02]  /*afa0*/  FADD.FTZ R2, R132, -R2 ;  /* 0x8000000284027221 */ /* 0x000fe40000010000 */
[----:B------:R-:W-:Y:S02]  /*afb0*/  FMUL.FTZ R54, R142, R0 ;  /* 0x000000008e367220 */ /* 0x000fe40000410000 */
[----:B------:R-:W-:-:S02]  /*afc0*/  FMUL.FTZ R5, R2, c[0x0][0x23c] ;  /* 0x00008f0002057a20 */ /* 0x000fc40000410000 */
[----:B------:R-:W2:Y:S01]  /*afd0*/  MUFU.EX2 R2, R3 ;  /* 0x0000000300027308 */ /* 0x000ea20000000800 */
        /* <DEDUP_REMOVED lines=8> */
[----:B------:R-:W-:Y:S02]  /*b060*/  IMAD.MOV.U32 R132, RZ, RZ, R29 ;  /* 0x000000ffff847224 */ /* 0x000fe400078e001d */
[----:B------:R-:W-:Y:S02]  /*b070*/  IMAD.MOV.U32 R82, RZ, RZ, R44 ;  /* 0x000000ffff527224 */ /* 0x000fe400078e002c */
[----:B--2---:R-:W-:Y:S02]  /*b080*/  FFMA.FTZ R128, R12, R2, R6 ;  /* 0x000000020c807223 */ /* 0x004fe40000010006 */
[----:B------:R-:W-:Y:S02]  /*b090*/  IMAD.MOV.U32 R12, RZ, RZ, R24 ;  /* 0x000000ffff0c7224 */ /* 0x000fe400078e0018 */
[----:B------:R-:W-:Y:S02]  /*b0a0*/  IMAD.MOV.U32 R119, RZ, RZ, R28 ;  /* 0x000000ffff777224 */ /* 0x000fe400078e001c */
[----:B------:R-:W-:-:S02]  /*b0b0*/  FMUL.FTZ R170, R170, R0 ;  /* 0x00000000aaaa7220 */ /* 0x000fc40000410000 */
[-C--:B------:R-:W-:Y:S02]  /*b0c0*/  FMUL.FTZ R171, R171, R0.reuse ;  /* 0x00000000abab7220 */ /* 0x080fe40000410000 */
[----:B------:R-:W-:Y:S01]  /*b0d0*/  FMUL.FTZ R18, R166, R0 ;  /* 0x00000000a6127220 */ /* 0x000fe20000410000 */
[----:B------:R-:W-:Y:S01]  /*b0e0*/  MOV R166, R42 ;  /* 0x0000002a00a67202 */ /* 0x000fe20000000f00 */
[-C--:B-1----:R-:W-:Y:S01]  /*b0f0*/  FMUL.FTZ R19, R167, R0.reuse ;  /* 0x00000000a7137220 */ /* 0x082fe20000410000 */
[----:B------:R-:W-:Y:S01]  /*b100*/  MOV R167, R47 ;  /* 0x0000002f00a77202 */ /* 0x000fe20000000f00 */
[-C--:B------:R-:W-:Y:S02]  /*b110*/  FMUL.FTZ R162, R162, R0.reuse ;  /* 0x00000000a2a27220 */ /* 0x080fe40000410000 */
[-C--:B------:R-:W-:Y:S02]  /*b120*/  FMUL.FTZ R163, R163, R0.reuse ;  /* 0x00000000a3a37220 */ /* 0x080fe40000410000 */
[----:B------:R-:W-:-:S02]  /*b130*/  FMUL.FTZ R158, R158, R0 ;  /* 0x000000009e9e7220 */ /* 0x000fc40000410000 */
[-C--:B------:R-:W-:Y:S02]  /*b140*/  FMUL.FTZ R159, R159, R0.reuse ;  /* 0x000000009f9f7220 */ /* 0x080fe40000410000 */
[-C--:B------:R-:W-:Y:S02]  /*b150*/  FMUL.FTZ R154, R154, R0.reuse ;  /* 0x000000009a9a7220 */ /* 0x080fe40000410000 */
[-C--:B------:R-:W-:Y:S02]  /*b160*/  FMUL.FTZ R155, R155, R0.reuse ;  /* 0x000000009b9b7220 */ /* 0x080fe40000410000 */
[-C--:B------:R-:W-:Y:S02]  /*b170*/  FMUL.FTZ R146, R146, R0.reuse ;  /* 0x0000000092927220 */ /* 0x080fe40000410000 */
[-C--:B------:R-:W-:Y:S02]  /*b180*/  FMUL.FTZ R147, R147, R0.reuse ;  /* 0x0000000093937220 */ /* 0x080fe40000410000 */
[-C--:B------:R-:W-:Y:S01]  /*b190*/  FMUL.FTZ R50, R70, R0.reuse ;  /* 0x0000000046327220 */ /* 0x080fe20000410000 */
[----:B------:R-:W-:Y:S01]  /*b1a0*/  MOV R70, R35 ;  /* 0x0000002300467202 */ /* 0x000fe20000000f00 */
[-C--:B------:R-:W-:Y:S01]  /*b1b0*/  FMUL.FTZ R51, R71, R0.reuse ;  /* 0x0000000047337220 */ /* 0x080fe20000410000 */
[----:B------:R-:W-:Y:S01]  /*b1c0*/  MOV R71, R39 ;  /* 0x0000002700477202 */ /* 0x000fe20000000f00 */
[----:B------:R-:W-:Y:S01]  /*b1d0*/  FMUL.FTZ R23, R83, R0 ;  /* 0x0000000053177220 */ /* 0x000fe20000410000 */
        /* <DEDUP_REMOVED lines=11> */
[----:B------:R-:W-:Y:S02]  /*b290*/  FFMA.FTZ R129, R27, R0, R11 ;  /* 0x000000001b817223 */ /* 0x000fe4000001000b */
[-C--:B------:R-:W-:Y:S01]  /*b2a0*/  FMUL.FTZ R172, R172, R2.reuse ;  /* 0x00000002acac7220 */ /* 0x080fe20000410000 */
[----:B------:R1:W2:Y:S01]  /*b2b0*/  MUFU.EX2 R0, R5 ;  /* 0x0000000500007308 */ /* 0x0002a20000000800 */
[-C--:B------:R-:W-:Y:S02]  /*b2c0*/  FMUL.FTZ R173, R173, R2.reuse ;  /* 0x00000002adad7220 */ /* 0x080fe40000410000 */
[----:B------:R-:W-:-:S02]  /*b2d0*/  FMUL.FTZ R180, R180, R2 ;  /* 0x00000002b4b47220 */ /* 0x000fc40000410000 */
[-C--:B------:R-:W-:Y:S02]  /*b2e0*/  FMUL.FTZ R181, R181, R2.reuse ;  /* 0x00000002b5b57220 */ /* 0x080fe40000410000 */
[-C--:B------:R-:W-:Y:S02]  /*b2f0*/  FMUL.FTZ R176, R176, R2.reuse ;  /* 0x00000002b0b07220 */ /* 0x080fe40000410000 */
[-C--:B------:R-:W-:Y:S02]  /*b300*/  FMUL.FTZ R177, R177, R2.reuse ;  /* 0x00000002b1b17220 */ /* 0x080fe40000410000 */
[-C--:B------:R-:W-:Y:S02]  /*b310*/  FMUL.FTZ R188, R188, R2.reuse ;  /* 0x00000002bcbc7220 */ /* 0x080fe40000410000 */
[-C--:B------:R-:W-:Y:S02]  /*b320*/  FMUL.FTZ R189, R189, R2.reuse ;  /* 0x00000002bdbd7220 */ /* 0x080fe40000410000 */
[----:B------:R-:W-:Y:S01]  /*b330*/  FMUL.FTZ R184, R184, R2 ;  /* 0x00000002b8b87220 */ /* 0x000fe20000410000 */
[----:B-1----:R-:W-:Y:S01]  /*b340*/  MOV R5, R26 ;  /* 0x0000001a00057202 */ /* 0x002fe20000000f00 */
[----:B------:R-:W-:-:S02]  /*b350*/  FMUL.FTZ R185, R185, R2 ;  /* 0x00000002b9b97220 */ /* 0x000fc40000410000 */
[-C--:B------:R-:W-:Y:S02]  /*b360*/  FMUL.FTZ R196, R196, R2.reuse ;  /* 0x00000002c4c47220 */ /* 0x080fe40000410000 */
[-C--:B------:R-:W-:Y:S02]  /*b370*/  FMUL.FTZ R197, R197, R2.reuse ;  /* 0x00000002c5c57220 */ /* 0x080fe40000410000 */
[-C--:B------:R-:W-:Y:S02]  /*b380*/  FMUL.FTZ R192, R192, R2.reuse ;  /* 0x00000002c0c07220 */ /* 0x080fe40000410000 */
[-C--:B------:R-:W-:Y:S02]  /*b390*/  FMUL.FTZ R193, R193, R2.reuse ;  /* 0x00000002c1c17220 */ /* 0x080fe40000410000 */
[-C--:B------:R-:W-:Y:S02]  /*b3a0*/  FMUL.FTZ R200, R200, R2.reuse ;  /* 0x00000002c8c87220 */ /* 0x080fe40000410000 */
[----:B------:R-:W-:-:S02]  /*b3b0*/  FMUL.FTZ R201, R201, R2 ;  /* 0x00000002c9c97220 */ /* 0x000fc40000410000 */
[----:B------:R-:W-:Y:S01]  /*b3c0*/  FMUL.FTZ R40, R72, R2 ;  /* 0x0000000248287220 */ /* 0x000fe20000410000 */
[----:B------:R-:W-:Y:S01]  /*b3d0*/  MOV R72, R12 ;  /* 0x0000000c00487202 */ /* 0x000fe20000000f00 */
[-C--:B------:R-:W-:Y:S02]  /*b3e0*/  FMUL.FTZ R41, R73, R2.reuse ;  /* 0x0000000249297220 */ /* 0x080fe40000410000 */
[-C--:B------:R-:W-:Y:S02]  /*b3f0*/  FMUL.FTZ R36, R76, R2.reuse ;  /* 0x000000024c247220 */ /* 0x080fe40000410000 */
[-C--:B------:R-:W-:Y:S02]  /*b400*/  FMUL.FTZ R37, R77, R2.reuse ;  /* 0x000000024d257220 */ /* 0x080fe40000410000 */
[-C--:B------:R-:W-:Y:S02]  /*b410*/  FMUL.FTZ R60, R88, R2.reuse ;  /* 0x00000002583c7220 */ /* 0x080fe40000410000 */
[-C--:B------:R-:W-:Y:S01]  /*b420*/  FMUL.FTZ R61, R89, R2.reuse ;  /* 0x00000002593d7220 */ /* 0x080fe20000410000 */
[----:B------:R1:W-:Y:S01]  /*b430*/  MUFU.EX2 R88, R9 ;  /* 0x0000000900587308 */ /* 0x0003e20000000800 */
[----:B------:R-:W-:Y:S01]  /*b440*/  FMUL.FTZ R56, R92, R2 ;  /* 0x000000025c387220 */ /* 0x000fe20000410000 */
[----:B------:R-:W-:Y:S01]  /*b450*/  MOV R92, R82 ;  /* 0x00000052005c7202 */ /* 0x000fe20000000f00 */
[-C--:B------:R-:W-:Y:S01]  /*b460*/  FMUL.FTZ R57, R93, R2.reuse ;  /* 0x000000025d397220 */ /* 0x080fe20000410000 */
[----:B------:R-:W-:Y:S01]  /*b470*/  MOV R93, R71 ;  /* 0x00000047005d7202 */ /* 0x000fe20000000f00 */
[----:B------:R-:W-:Y:S01]  /*b480*/  FMUL.FTZ R32, R104, R2 ;  /* 0x0000000268207220 */ /* 0x000fe20000410000 */
[----:B------:R-:W-:Y:S01]  /*b490*/  MOV R104, R80 ;  /* 0x0000005000687202 */ /* 0x000fe20000000f00 */
[-C--:B------:R-:W-:Y:S01]  /*b4a0*/  FMUL.FTZ R33, R105, R2.reuse ;  /* 0x0000000269217220 */ /* 0x080fe20000410000 */
[----:B------:R-:W-:Y:S01]  /*b4b0*/  MOV R105, R13 ;  /* 0x0000000d00697202 */ /* 0x000fe20000000f00 */
[-C--:B------:R-:W-:Y:S01]  /*b4c0*/  FMUL.FTZ R28, R108, R2.reuse ;  /* 0x000000026c1c7220 */ /* 0x080fe20000410000 */
[----:B------:R-:W-:Y:S01]  /*b4d0*/  MOV R108, R15 ;  /* 0x0000000f006c7202 */ /* 0x000fe20000000f00 */
[-C--:B------:R-:W-:Y:S01]  /*b4e0*/  FMUL.FTZ R29, R109, R2.reuse ;  /* 0x000000026d1d7220 */ /* 0x080fe20000410000 */
[----:B------:R-:W3:Y:S01]  /*b4f0*/  MUFU.EX2 R89, R138 ;  /* 0x0000008a00597308 */ /* 0x000ee20000000800 */
[----:B------:R-:W-:-:S02]  /*b500*/  FMUL.FTZ R44, R120, R2 ;  /* 0x00000002782c7220 */ /* 0x000fc40000410000 */
[-C--:B------:R-:W-:Y:S01]  /*b510*/  FMUL.FTZ R45, R121, R2.reuse ;  /* 0x00000002792d7220 */ /* 0x080fe20000410000 */
[----:B-1----:R-:W-:Y:S01]  /*b520*/  F2FP.BF16.PACK_AB R9, R205, R11 ;  /* 0x0000000bcd09723e */ /* 0x002fe200000010ff */
[-C--:B------:R-:W-:Y:S01]  /*b530*/  FMUL.FTZ R24, R124, R2.reuse ;  /* 0x000000027c187220 */ /* 0x080fe20000410000 */
[----:B------:R-:W-:Y:S01]  /*b540*/  MOV R124, R5 ;  /* 0x00000005007c7202 */ /* 0x000fe20000000f00 */
[----:B------:R-:W-:Y:S01]  /*b550*/  FMUL.FTZ R25, R125, R2 ;  /* 0x000000027d197220 */ /* 0x000fe20000410000 */
[----:B------:R-:W-:Y:S01]  /*b560*/  MOV R125, R119 ;  /* 0x00000077007d7202 */ /* 0x000fe20000000f00 */
[----:B------:R3:W1:Y:S01]  /*b570*/  MUFU.EX2 R2, R4 ;  /* 0x0000000400027308 */ /* 0x0006620000000800 */
[----:B------:R-:W-:Y:S01]  /*b580*/  IMAD.MOV.U32 R73, RZ, RZ, R14 ;  /* 0x000000ffff497224 */ /* 0x000fe200078e000e */
[----:B------:R-:W-:Y:S01]  /*b590*/  MOV R119, R81 ;  /* 0x0000005100777202 */ /* 0x000fe20000000f00 */
[----:B------:R-:W4:Y:S01]  /*b5a0*/  LDSM.16.MT88.4 R12, [R213+0xc000] ;  /* 0x00c00000d50c783b */ /* 0x000f220000004200 */
[----:B------:R-:W-:-:S02]  /*b5b0*/  IMAD.MOV.U32 R3, RZ, RZ, R34 ;  /* 0x000000ffff037224 */ /* 0x000fc400078e0022 */
[-C--:B--2---:R-:W-:Y:S02]  /*b5c0*/  FMUL.FTZ R174, R174, R0.reuse ;  /* 0x00000000aeae7220 */ /* 0x084fe40000410000 */
[-C--:B------:R-:W-:Y:S02]  /*b5d0*/  FMUL.FTZ R175, R175, R0.reuse ;  /* 0x00000000afaf7220 */ /* 0x080fe40000410000 */
[-C--:B------:R-:W-:Y:S02]  /*b5e0*/  FMUL.FTZ R182, R182, R0.reuse ;  /* 0x00000000b6b67220 */ /* 0x080fe40000410000 */
[-C--:B------:R-:W-:Y:S02]  /*b5f0*/  FMUL.FTZ R183, R183, R0.reuse ;  /* 0x00000000b7b77220 */ /* 0x080fe40000410000 */
[-C--:B------:R-:W-:Y:S02]  /*b600*/  FMUL.FTZ R178, R178, R0.reuse ;  /* 0x00000000b2b27220 */ /* 0x080fe40000410000 */
[----:B------:R-:W-:Y:S01]  /*b610*/  FMUL.FTZ R179, R179, R0 ;  /* 0x00000000b3b37220 */ /* 0x000fe20000410000 */
[----:B---3--:R-:W-:Y:S01]  /*b620*/  F2FP.BF16.PACK_AB R4, R89, R6 ;  /* 0x000000065904723e */ /* 0x008fe200000010ff */
[----:B------:R-:W-:Y:S01]  /*b630*/  FMUL.FTZ R190, R190, R0 ;  /* 0x00000000bebe7220 */ /* 0x000fe20000410000 */
[----:B-1----:R-:W-:Y:S01]  /*b640*/  F2FP.BF16.PACK_AB R5, R88, R2 ;  /* 0x000000025805723e */ /* 0x002fe200000010ff */
        /* <DEDUP_REMOVED lines=14> */
[-C--:B------:R-:W-:Y:S01]  /*b730*/  FMUL.FTZ R63, R91, R0.reuse ;  /* 0x000000005b3f7220 */ /* 0x080fe20000410000 */
[----:B------:R1:W2:Y:S01]  /*b740*/  MUFU.EX2 R90, R8 ;  /* 0x00000008005a7308 */ /* 0x0002a20000000800 */
[-C--:B------:R-:W-:Y:S02]  /*b750*/  FMUL.FTZ R58, R94, R0.reuse ;  /* 0x000000005e3a7220 */ /* 0x080fe40000410000 */
[-C--:B------:R-:W-:Y:S02]  /*b760*/  FMUL.FTZ R59, R95, R0.reuse ;  /* 0x000000005f3b7220 */ /* 0x080fe40000410000 */
[-C--:B------:R-:W-:Y:S02]  /*b770*/  FMUL.FTZ R34, R106, R0.reuse ;  /* 0x000000006a227220 */ /* 0x080fe40000410000 */
[-C--:B------:R-:W-:Y:S01]  /*b780*/  FMUL.FTZ R35, R107, R0.reuse ;  /* 0x000000006b237220 */ /* 0x080fe20000410000 */
[----:B------:R-:W-:Y:S01]  /*b790*/  MUFU.EX2 R91, R137 ;  /* 0x00000089005b7308 */ /* 0x000fe20000000800 */
[----:B------:R-:W-:-:S02]  /*b7a0*/  FMUL.FTZ R30, R110, R0 ;  /* 0x000000006e1e7220 */ /* 0x000fc40000410000 */
[-C--:B------:R-:W-:Y:S02]  /*b7b0*/  FMUL.FTZ R31, R111, R0.reuse ;  /* 0x000000006f1f7220 */ /* 0x080fe40000410000 */
[-C--:B------:R-:W-:Y:S02]  /*b7c0*/  FMUL.FTZ R46, R122, R0.reuse ;  /* 0x000000007a2e7220 */ /* 0x080fe40000410000 */
[----:B------:R-:W-:Y:S01]  /*b7d0*/  FMUL.FTZ R47, R123, R0 ;  /* 0x000000007b2f7220 */ /* 0x000fe20000410000 */
[----:B-1----:R-:W-:Y:S01]  /*b7e0*/  F2FP.BF16.PACK_AB R8, R117, R134 ;  /* 0x000000867508723e */ /* 0x002fe200000010ff */
[----:B------:R-:W-:Y:S01]  /*b7f0*/  FMUL.FTZ R26, R126, R0 ;  /* 0x000000007e1a7220 */ /* 0x000fe20000410000 */
[----:B------:R-:W-:Y:S01]  /*b800*/  MOV R126, R118 ;  /* 0x00000076007e7202 */ /* 0x000fe20000000f00 */
[-C--:B------:R-:W-:Y:S01]  /*b810*/  FMUL.FTZ R27, R127, R0.reuse ;  /* 0x000000007f1b7220 */ /* 0x080fe20000410000 */
[----:B------:R-:W-:Y:S01]  /*b820*/  MUFU.EX2 R95, R241 ;  /* 0x000000f1005f7308 */ /* 0x000fe20000000800 */
[----:B------:R-:W-:Y:S01]  /*b830*/  FFMA.FTZ R3, R3, R0, R2 ;  /* 0x0000000003037223 */ /* 0x000fe20000010002 */
[----:B------:R-:W-:Y:S01]  /*b840*/  MOV R0, R70 ;  /* 0x0000004600007202 */ /* 0x000fe20000000f00 */
[----:B------:R-:W-:Y:S01]  /*b850*/  IMAD.MOV.U32 R118, RZ, RZ, R166 ;  /* 0x000000ffff767224 */ /* 0x000fe200078e00a6 */
[----:B------:R-:W-:Y:S01]  /*b860*/  MOV R70, R165 ;  /* 0x000000a500467202 */ /* 0x000fe20000000f00 */
[----:B------:R-:W-:Y:S01]  /*b870*/  IMAD.MOV.U32 R71, RZ, RZ, R164 ;  /* 0x000000ffff477224 */ /* 0x000fe200078e00a4 */
[----:B------:R-:W-:Y:S01]  /*b880*/  MOV R2, R117 ;  /* 0x0000007500027202 */ /* 0x000fe20000000f00 */
[----:B------:R-:W-:Y:S01]  /*b890*/  IMAD.MOV.U32 R127, RZ, RZ, R83 ;  /* 0x000000ffff7f7224 */ /* 0x000fe200078e0053 */
[----:B------:R-:W1:Y:S01]  /*b8a0*/  MUFU.EX2 R166, R139 ;  /* 0x0000008b00a67308 */ /* 0x000e620000000800 */
[----:B------:R-:W-:Y:S01]  /*b8b0*/  FADD.FTZ R3, R88, R3 ;  /* 0x0000000358037221 */ /* 0x000fe20000010000 */
[----:B------:R-:W-:Y:S01]  /*b8c0*/  MOV R88, R245 ;  /* 0x000000f500587202 */ /* 0x000fe20000000f00 */
[----:B------:R-:W-:Y:S01]  /*b8d0*/  FADD.FTZ R2, R2, R207 ;  /* 0x000000cf02027221 */ /* 0x000fe20000010000 */
[----:B------:R-:W-:Y:S01]  /*b8e0*/  MOV R245, R125 ;  /* 0x0000007d00f57202 */ /* 0x000fe20000000f00 */
[----:B--2---:R-:W-:-:S03]  /*b8f0*/  FADD.FTZ R3, R90, R3 ;  /* 0x000000035a037221 */ /* 0x004fc60000010000 */
[----:B------:R2:W3:Y:S08]  /*b900*/  MUFU.EX2 R165, R10 ;  /* 0x0000000a00a57308 */ /* 0x0004f00000000800 */
[----:B------:R-:W4:Y:S01]  /*b910*/  MUFU.EX2 R164, R7 ;  /* 0x0000000700a47308 */ /* 0x000f220000000800 */
[----:B-1----:R-:W-:Y:S02]  /*b920*/  F2FP.BF16.PACK_AB R11, R166, R204 ;  /* 0x000000cca60b723e */ /* 0x002fe400000010ff */
[----:B--2---:R-:W-:-:S05]  /*b930*/  F2FP.BF16.PACK_AB R10, R206, R116 ;  /* 0x00000074ce0a723e */ /* 0x004fca00000010ff */
[----:B------:R-:W1:Y:S01]  /*b940*/  MUFU.EX2 R94, R248 ;  /* 0x000000f8005e7308 */ /* 0x000e620000000800 */
[----:B---3--:R-:W-:Y:S01]  /*b950*/  F2FP.BF16.PACK_AB R6, R165, R91 ;  /* 0x0000005ba506723e */ /* 0x008fe200000010ff */
[----:B----4-:R-:W-:Y:S01]  /*b960*/  HMMA.16816.F32.BF16 R168, R8, R12, R168 ;  /* 0x0000000c08a8723c */ /* 0x010fe200000418a8 */
[----:B------:R-:W-:-:S07]  /*b970*/  F2FP.BF16.PACK_AB R7, R164, R90 ;  /* 0x0000005aa407723e */ /* 0x000fce00000010ff */
[----:B------:R-:W-:Y:S01]  /*b980*/  HMMA.16816.F32.BF16 R172, R4, R12, R172 ;  /* 0x0000000c04ac723c */ /* 0x000fe200000418ac */
[----:B-1----:R-:W-:-:S07]  /*b990*/  IMAD.MOV.U32 R90, RZ, RZ, R94 ;  /* 0x000000ffff5a7224 */ /* 0x002fce00078e005e */
[-C--:B------:R-:W-:Y:S08]  /*b9a0*/  HMMA.16816.F32.BF16 R180, R4, R14.reuse, R180 ;  /* 0x0000000e04b4723c */ /* 0x080ff000000418b4 */
[C---:B------:R-:W-:Y:S01]  /*b9b0*/  HMMA.16816.F32.BF16 R16, R8.reuse, R14, R16 ;  /* 0x0000000e0810723c */ /* 0x040fe20000041810 */
[----:B------:R-:W1:Y:S07]  /*b9c0*/  LDSM.16.MT88.4 R12, [R214+0xc000] ;  /* 0x00c00000d60c783b */ /* 0x000e6e0000004200 */
[-C--:B-1----:R-:W-:Y:S01]  /*b9d0*/  HMMA.16816.F32.BF16 R80, R8, R12.reuse, R160 ;  /* 0x0000000c0850723c */ /* 0x082fe200000418a0 */
[----:B------:R-:W-:Y:S06]  /*b9e0*/  MUFU.EX2 R163, R244 ;  /* 0x000000f400a37308 */ /* 0x000fec0000000800 */
[----:B------:R-:W-:Y:S01]  /*b9f0*/  MOV R161, R73 ;  /* 0x0000004900a17202 */ /* 0x000fe20000000f00 */
[C---:B------:R-:W-:Y:S01]  /*ba00*/  HMMA.16816.F32.BF16 R176, R4.reuse, R12, R176 ;  /* 0x0000000c04b0723c */ /* 0x040fe200000418b0 */
[----:B------:R-:W-:Y:S01]  /*ba10*/  IMAD.MOV.U32 R160, RZ, RZ, R72 ;  /* 0x000000ffffa07224 */ /* 0x000fe200078e0048 */
[----:B------:R-:W-:Y:S06]  /*ba20*/  MUFU.EX2 R244, R242 ;  /* 0x000000f200f47308 */ /* 0x000fec0000000800 */
[-C--:B------:R-:W-:Y:S02]  /*ba30*/  HMMA.16816.F32.BF16 R188, R4, R14.reuse, R188 ;  /* 0x0000000e04bc723c */ /* 0x080fe400000418bc */
[----:B------:R-:W-:Y:S06]  /*ba40*/  MUFU.EX2 R162, R231 ;  /* 0x000000e700a27308 */ /* 0x000fec0000000800 */
[----:B------:R-:W-:Y:S01]  /*ba50*/  HMMA.16816.F32.BF16 R76, R8, R14, R156 ;  /* 0x0000000e084c723c */ /* 0x000fe2000004189c */
[----:B------:R-:W1:Y:S01]  /*ba60*/  LDSM.16.MT88.4 R12, [R216+0xc000] ;  /* 0x00c00000d80c783b */ /* 0x000e620000004200 */
[----:B------:R-:W-:Y:S05]  /*ba70*/  MUFU.EX2 R158, R247 ;  /* 0x000000f7009e7308 */ /* 0x000fea0000000800 */
[----:B------:R-:W-:-:S02]  /*ba80*/  MOV R159, R108 ;  /* 0x0000006c009f7202 */ /* 0x000fc40000000f00 */
[----:B------:R-:W-:Y:S01]  /*ba90*/  MOV R156, R105 ;  /* 0x00000069009c7202 */ /* 0x000fe20000000f00 */
[----:B------:R-:W-:Y:S08]  /*baa0*/  MUFU.EX2 R157, R251 ;  /* 0x000000fb009d7308 */ /* 0x000ff00000000800 */
[----:B------:R-:W-:Y:S01]  /*bab0*/  MUFU.EX2 R247, R246 ;  /* 0x000000f600f77308 */ /* 0x000fe20000000800 */
[-C--:B-1----:R-:W-:Y:S07]  /*bac0*/  HMMA.16816.F32.BF16 R72, R8, R12.reuse, R152 ;  /* 0x0000000c0848723c */ /* 0x082fee0000041898 */
[----:B------:R-:W-:Y:S01]  /*bad0*/  MOV R155, R71 ;  /* 0x00000047009b7202 */ /* 0x000fe20000000f00 */
[----:B------:R-:W-:Y:S01]  /*bae0*/  HMMA.16816.F32.BF16 R184, R4, R12, R184 ;  /* 0x0000000c04b8723c */ /* 0x000fe200000418b8 */
[----:B------:R-:W-:Y:S01]  /*baf0*/  MOV R154, R70 ;  /* 0x00000046009a7202 */ /* 0x000fe20000000f00 */
[----:B------:R-:W-:Y:S01]  /*bb00*/  IMAD.MOV.U32 R152, RZ, RZ, R68 ;  /* 0x000000ffff987224 */ /* 0x000fe200078e0044 */
[----:B------:R-:W-:-:S05]  /*bb10*/  MOV R153, R69 ;  /* 0x0000004500997202 */ /* 0x000fca0000000f00 */
[-C--:B------:R-:W-:Y:S08]  /*bb20*/  HMMA.16816.F32.BF16 R196, R4, R14.reuse, R196 ;  /* 0x0000000e04c4723c */ /* 0x080ff000000418c4 */
[C---:B------:R-:W-:Y:S01]  /*bb30*/  HMMA.16816.F32.BF16 R64, R8.reuse, R14, R64 ;  /* 0x0000000e0840723c */ /* 0x040fe20000041840 */
[----:B------:R-:W1:Y:S07]  /*bb40*/  LDSM.16.MT88.4 R12, [R215+0xc000] ;  /* 0x00c00000d70c783b */ /* 0x000e6e0000004200 */
[-C--:B-1----:R-:W-:Y:S07]  /*bb50*/  HMMA.16816.F32.BF16 R68, R8, R12.reuse, R144 ;  /* 0x0000000c0844723c */ /* 0x082fee0000041890 */
[----:B------:R-:W-:Y:S01]  /*bb60*/  IMAD.MOV.U32 R144, RZ, RZ, R136 ;  /* 0x000000ffff907224 */ /* 0x000fe200078e0088 */
[----:B------:R-:W-:Y:S01]  /*bb70*/  HMMA.16816.F32.BF16 R192, R4, R12, R192 ;  /* 0x0000000c04c0723c */ /* 0x000fe200000418c0 */
[----:B------:R-:W-:-:S02]  /*bb80*/  MOV R146, R119 ;  /* 0x0000007700927202 */ /* 0x000fc40000000f00 */
[----:B------:R-:W-:Y:S02]  /*bb90*/  MOV R145, R118 ;  /* 0x0000007600917202 */ /* 0x000fe40000000f00 */
[----:B------:R-:W-:-:S03]  /*bba0*/  MOV R147, R104 ;  /* 0x0000006800937202 */ /* 0x000fc60000000f00 */
        /* <DEDUP_REMOVED lines=8> */
[-C--:B-1----:R-:W-:Y:S01]  /*bc30*/  HMMA.16816.F32.BF16 R136, R8, R12.reuse, R84 ;  /* 0x0000000c0888723c */ /* 0x082fe20000041854 */
[----:B------:R1:W-:Y:S06]  /*bc40*/  MUFU.EX2 R86, R249 ;  /* 0x000000f900567308 */ /* 0x0003ec0000000800 */
[----:B------:R-:W-:Y:S01]  /*bc50*/  MOV R87, R132 ;  /* 0x0000008400577202 */ /* 0x000fe20000000f00 */
[C---:B------:R-:W-:Y:S01]  /*bc60*/  HMMA.16816.F32.BF16 R60, R4.reuse, R12, R60 ;  /* 0x0000000c043c723c */ /* 0x040fe2000004183c */
[----:B------:R-:W-:Y:S01]  /*bc70*/  MOV R84, R133 ;  /* 0x0000008500547202 */ /* 0x000fe20000000f00 */
[----:B------:R-:W-:Y:S06]  /*bc80*/  MUFU.EX2 R85, R209 ;  /* 0x000000d100557308 */ /* 0x000fec0000000800 */
[----:B------:R-:W-:Y:S01]  /*bc90*/  HMMA.16816.F32.BF16 R56, R4, R14, R56 ;  /* 0x0000000e0438723c */ /* 0x000fe20000041838 */
[----:B-1----:R-:W-:-:S06]  /*bca0*/  IMAD.MOV.U32 R249, RZ, RZ, R131 ;  /* 0x000000fffff97224 */ /* 0x002fcc00078e0083 */
[----:B------:R-:W-:Y:S01]  /*bcb0*/  MUFU.EX2 R249, R249 ;  /* 0x000000f900f97308 */ /* 0x000fe20000000800 */
[----:B------:R-:W-:Y:S01]  /*bcc0*/  HMMA.16816.F32.BF16 R120, R8, R14, R96 ;  /* 0x0000000e0878723c */ /* 0x000fe20000041860 */
[----:B------:R-:W1:Y:S06]  /*bcd0*/  LDSM.16.MT88.4 R12, [R216+0xe000] ;  /* 0x00e00000d80c783b */ /* 0x000e6c0000004200 */
[----:B------:R-:W-:Y:S01]  /*bce0*/  IMAD.MOV.U32 R98, RZ, RZ, R116 ;  /* 0x000000ffff627224 */ /* 0x000fe200078e0074 */
[----:B------:R-:W-:Y:S01]  /*bcf0*/  MOV R99, R135 ;  /* 0x0000008700637202 */ /* 0x000fe20000000f00 */
[----:B------:R-:W2:Y:S03]  /*bd00*/  MUFU.EX2 R96, R250 ;  /* 0x000000fa00607308 */ /* 0x000ea60000000800 */
[----:B------:R-:W-:Y:S01]  /*bd10*/  MOV R97, R98 ;  /* 0x0000006200617202 */ /* 0x000fe20000000f00 */
[----:B------:R-:W-:Y:S01]  /*bd20*/  IMAD.MOV.U32 R98, RZ, RZ, R99 ;  /* 0x000000ffff627224 */ /* 0x000fe200078e0063 */
[----:B------:R-:W-:-:S02]  /*bd30*/  MOV R99, R84 ;  /* 0x0000005400637202 */ /* 0x000fc40000000f00 */
[----:B------:R-:W-:Y:S01]  /*bd40*/  MOV R84, R87 ;  /* 0x0000005700547202 */ /* 0x000fe20000000f00 */
[----:B------:R-:W-:Y:S01]  /*bd50*/  FADD.FTZ R2, R97, R2 ;  /* 0x0000000261027221 */ /* 0x000fe20000010000 */
[----:B------:R-:W-:Y:S01]  /*bd60*/  MOV R87, R144 ;  /* 0x0000009000577202 */ /* 0x000fe20000000f00 */
[----:B------:R-:W-:Y:S01]  /*bd70*/  IMAD.MOV.U32 R144, RZ, RZ, R145 ;  /* 0x000000ffff907224 */ /* 0x000fe200078e0091 */
[----:B------:R-:W-:Y:S01]  /*bd80*/  MOV R145, R146 ;  /* 0x0000009200917202 */ /* 0x000fe20000000f00 */
[----:B------:R-:W-:Y:S01]  /*bd90*/  IMAD.MOV.U32 R248, RZ, RZ, R99 ;  /* 0x000000fffff87224 */ /* 0x000fe200078e0063 */
[----:B------:R-:W-:Y:S02]  /*bda0*/  MOV R146, R147 ;  /* 0x0000009300927202 */ /* 0x000fe40000000f00 */
[----:B------:R-:W-:Y:S01]  /*bdb0*/  MOV R147, R152 ;  /* 0x0000009800937202 */ /* 0x000fe20000000f00 */
[----:B------:R-:W-:Y:S01]  /*bdc0*/  IMAD.MOV.U32 R152, RZ, RZ, R153 ;  /* 0x000000ffff987224 */ /* 0x000fe200078e0099 */
[----:B------:R-:W-:-:S02]  /*bdd0*/  MOV R153, R154 ;  /* 0x0000009a00997202 */ /* 0x000fc40000000f00 */
[----:B------:R-:W-:Y:S02]  /*bde0*/  MOV R154, R155 ;  /* 0x0000009b009a7202 */ /* 0x000fe40000000f00 */
[----:B------:R-:W-:Y:S01]  /*bdf0*/  MOV R155, R156 ;  /* 0x0000009c009b7202 */ /* 0x000fe20000000f00 */
[----:B------:R-:W-:Y:S01]  /*be00*/  IMAD.MOV.U32 R156, RZ, RZ, R159 ;  /* 0x000000ffff9c7224 */ /* 0x000fe200078e009f */
[----:B------:R-:W-:Y:S01]  /*be10*/  MOV R159, R0 ;  /* 0x00000000009f7202 */ /* 0x000fe20000000f00 */
[----:B------:R-:W-:Y:S01]  /*be20*/  FADD.FTZ R0, R205, R129 ;  /* 0x00000081cd007221 */ /* 0x000fe20000010000 */
[----:B--2---:R-:W-:Y:S01]  /*be30*/  MOV R207, R96 ;  /* 0x0000006000cf7202 */ /* 0x004fe20000000f00 */
[----:B------:R-:W-:Y:S01]  /*be40*/  IMAD.MOV.U32 R205, RZ, RZ, R127 ;  /* 0x000000ffffcd7224 */ /* 0x000fe200078e007f */
[----:B------:R-:W-:Y:S01]  /*be50*/  MOV R209, R156 ;  /* 0x0000009c00d17202 */ /* 0x000fe20000000f00 */
[----:B------:R-:W-:Y:S01]  /*be60*/  FADD.FTZ R0, R204, R0 ;  /* 0x00000000cc007221 */ /* 0x000fe20000010000 */
[----:B------:R-:W-:Y:S01]  /*be70*/  MOV R204, R95 ;  /* 0x0000005f00cc7202 */ /* 0x000fe20000000f00 */
[----:B------:R-:W-:Y:S01]  /*be80*/  IMAD.MOV.U32 R231, RZ, RZ, R154 ;  /* 0x000000ffffe77224 */ /* 0x000fe200078e009a */
[----:B------:R-:W-:Y:S01]  /*be90*/  MOV R250, R124 ;  /* 0x0000007c00fa7202 */ /* 0x000fe20000000f00 */
[----:B-1----:R-:W-:Y:S01]  /*bea0*/  HMMA.16816.F32.BF16 R132, R8, R12, R100 ;  /* 0x0000000c0884723c */ /* 0x002fe20000041864 */
[----:B------:R-:W-:-:S02]  /*beb0*/  MOV R251, R98 ;  /* 0x0000006200fb7202 */ /* 0x000fc40000000f00 */
[----:B------:R-:W-:Y:S02]  /*bec0*/  MOV R242, R153 ;  /* 0x0000009900f27202 */ /* 0x000fe40000000f00 */
[----:B------:R-:W-:Y:S02]  /*bed0*/  MOV R241, R155 ;  /* 0x0000009b00f17202 */ /* 0x000fe40000000f00 */
[----:B------:R-:W-:Y:S01]  /*bee0*/  MOV R246, R84 ;  /* 0x0000005400f67202 */ /* 0x000fe20000000f00 */
[----:B------:R-:W-:Y:S01]  /*bef0*/  HMMA.16816.F32.BF16 R32, R4, R12, R32 ;  /* 0x0000000c0420723c */ /* 0x000fe20000041820 */
[----:B------:R-:W-:-:S07]  /*bf00*/  MOV R84, R144 ;  /* 0x0000009000547202 */ /* 0x000fce0000000f00 */
[-C--:B------:R-:W-:Y:S08]  /*bf10*/  HMMA.16816.F32.BF16 R28, R4, R14.reuse, R28 ;  /* 0x0000000e041c723c */ /* 0x080ff0000004181c */
[----:B------:R-:W-:Y:S01]  /*bf20*/  HMMA.16816.F32.BF16 R116, R8, R14, R112 ;  /* 0x0000000e0874723c */ /* 0x000fe20000041870 */
[----:B------:R-:W1:Y:S07]  /*bf30*/  LDSM.16.MT88.4 R12, [R215+0xe000] ;  /* 0x00e00000d70c783b */ /* 0x000e6e0000004200 */
[C---:B-1----:R-:W-:Y:S08]  /*bf40*/  HMMA.16816.F32.BF16 R44, R4.reuse, R12, R44 ;  /* 0x0000000c042c723c */ /* 0x042ff0000004182c */
[----:B------:R-:W-:Y:S01]  /*bf50*/  HMMA.16816.F32.BF16 R24, R4, R14, R24 ;  /* 0x0000000e0418723c */ /* 0x000fe20000041818 */
[----:B------:R1:W2:Y:S06]  /*bf60*/  MUFU.EX2 R5, R208 ;  /* 0x000000d000057308 */ /* 0x0002ac0000000800 */
[----:B------:R-:W-:Y:S01]  /*bf70*/  FADD.FTZ R4, R89, R128 ;  /* 0x0000008059047221 */ /* 0x000fe20000010000 */
[----:B------:R-:W-:Y:S01]  /*bf80*/  HMMA.16816.F32.BF16 R108, R8, R12, R140 ;  /* 0x0000000c086c723c */ /* 0x000fe2000004188c */
[----:B------:R-:W-:-:S02]  /*bf90*/  F2FP.BF16.PACK_AB R6, R162, R204 ;  /* 0x000000cca206723e */ /* 0x000fc400000010ff */
[----:B------:R-:W-:Y:S01]  /*bfa0*/  FADD.FTZ R156, R91, R4 ;  /* 0x000000045b9c7221 */ /* 0x000fe20000010000 */
[----:B------:R-:W-:Y:S02]  /*bfb0*/  F2FP.BF16.PACK_AB R4, R244, R243 ;  /* 0x000000f3f404723e */ /* 0x000fe400000010ff */
[----:B------:R-:W-:Y:S01]  /*bfc0*/  MOV R89, R126 ;  /* 0x0000007e00597202 */ /* 0x000fe20000000f00 */
[----:B------:R-:W-:Y:S01]  /*bfd0*/  IMAD.MOV.U32 R142, RZ, RZ, R146 ;  /* 0x000000ffff8e7224 */ /* 0x000fe200078e0092 */
[----:B------:R-:W-:Y:S01]  /*bfe0*/  HMMA.16816.F32.BF16 R104, R8, R14, R148 ;  /* 0x0000000e0868723c */ /* 0x000fe20000041894 */
[----:B------:R-:W3:Y:S01]  /*bff0*/  LDSM.16.MT88.4 R12, [R213+0xc800] ;  /* 0x00c80000d50c783b */ /* 0x000ee20000004200 */
[----:B-1----:R-:W-:Y:S02]  /*c000*/  MOV R208, R159 ;  /* 0x0000009f00d07202 */ /* 0x002fe40000000f00 */
[----:B------:R-:W1:Y:S01]  /*c010*/  MUFU.EX2 R159, R211 ;  /* 0x000000d3009f7308 */ /* 0x000e620000000800 */
[----:B--2---:R-:W-:-:S02]  /*c020*/  MOV R91, R5 ;  /* 0x00000005005b7202 */ /* 0x004fc40000000f00 */
[----:B------:R-:W-:Y:S02]  /*c030*/  F2FP.BF16.PACK_AB R8, R207, R157 ;  /* 0x0000009dcf08723e */ /* 0x000fe400000010ff */
[----:B------:R-:W-:Y:S02]  /*c040*/  F2FP.BF16.PACK_AB R9, R247, R158 ;  /* 0x0000009ef709723e */ /* 0x000fe400000010ff */
[----:B------:R-:W-:Y:S02]  /*c050*/  F2FP.BF16.PACK_AB R10, R94, R86 ;  /* 0x000000565e0a723e */ /* 0x000fe400000010ff */
[----:B------:R-:W-:Y:S02]  /*c060*/  F2FP.BF16.PACK_AB R11, R163, R88 ;  /* 0x00000058a30b723e */ /* 0x000fe400000010ff */
[----:B------:R-:W-:Y:S02]  /*c070*/  F2FP.BF16.PACK_AB R5, R85, R210 ;  /* 0x000000d25505723e */ /* 0x000fe400000010ff */
[----:B------:R-:W-:-:S02]  /*c080*/  MOV R140, R152 ;  /* 0x00000098008c7202 */ /* 0x000fc40000000f00 */
[----:B------:R-:W-:Y:S02]  /*c090*/  MOV R143, R145 ;  /* 0x00000091008f7202 */ /* 0x000fe40000000f00 */
[----:B-1----:R-:W-:Y:S02]  /*c0a0*/  F2FP.BF16.PACK_AB R7, R159, R91 ;  /* 0x0000005b9f07723e */ /* 0x002fe400000010ff */
[----:B------:R-:W-:Y:S02]  /*c0b0*/  MOV R211, R130 ;  /* 0x0000008200d37202 */ /* 0x000fe40000000f00 */
[----:B------:R-:W-:Y:S01]  /*c0c0*/  MOV R141, R147 ;  /* 0x00000093008d7202 */ /* 0x000fe20000000f00 */
[C---:B---3--:R-:W-:Y:S01]  /*c0d0*/  HMMA.16816.F32.BF16 R128, R8.reuse, R14, R16 ;  /* 0x0000000e0880723c */ /* 0x048fe20000041810 */
[----:B------:R-:W1:Y:S07]  /*c0e0*/  LDSM.16.MT88.4 R16, [R214+0xc800] ;  /* 0x00c80000d610783b */ /* 0x000e6e0000004200 */
[-C--:B------:R-:W-:Y:S08]  /*c0f0*/  HMMA.16816.F32.BF16 R168, R8, R12.reuse, R168 ;  /* 0x0000000c08a8723c */ /* 0x080ff000000418a8 */
[C---:B------:R-:W-:Y:S08]  /*c100*/  HMMA.16816.F32.BF16 R172, R4.reuse, R12, R172 ;  /* 0x0000000c04ac723c */ /* 0x040ff000000418ac */
[----:B------:R-:W-:Y:S01]  /*c110*/  HMMA.16816.F32.BF16 R180, R4, R14, R180 ;  /* 0x0000000e04b4723c */ /* 0x000fe200000418b4 */
[----:B------:R-:W2:Y:S07]  /*c120*/  LDSM.16.MT88.4 R12, [R216+0xc800] ;  /* 0x00c80000d80c783b */ /* 0x000eae0000004200 */
[-C--:B-1----:R-:W-:Y:S07]  /*c130*/  HMMA.16816.F32.BF16 R124, R8, R16.reuse, R80 ;  /* 0x00000010087c723c */ /* 0x082fee0000041850 */
[----:B------:R-:W-:Y:S01]  /*c140*/  MOV R82, R93 ;  /* 0x0000005d00527202 */ /* 0x000fe20000000f00 */
[----:B------:R-:W-:Y:S01]  /*c150*/  HMMA.16816.F32.BF16 R176, R4, R16, R176 ;  /* 0x0000001004b0723c */ /* 0x000fe200000418b0 */
[----:B------:R-:W-:-:S07]  /*c160*/  MOV R83, R92 ;  /* 0x0000005c00537202 */ /* 0x000fce0000000f00 */
[-C--:B------:R-:W-:Y:S08]  /*c170*/  HMMA.16816.F32.BF16 R188, R4, R18.reuse, R188 ;  /* 0x0000001204bc723c */ /* 0x080ff000000418bc */
[C---:B------:R-:W-:Y:S01]  /*c180*/  HMMA.16816.F32.BF16 R112, R8.reuse, R18, R76 ;  /* 0x000000120870723c */ /* 0x040fe2000004184c */
[----:B------:R-:W1:Y:S06]  /*c190*/  LDSM.16.MT88.4 R16, [R215+0xc800] ;  /* 0x00c80000d710783b */ /* 0x000e6c0000004200 */
[----:B------:R-:W-:Y:S01]  /*c1a0*/  IMAD.MOV.U32 R77, RZ, RZ, R208 ;  /* 0x000000ffff4d7224 */ /* 0x000fe200078e00d0 */
[----:B--2---:R-:W-:Y:S01]  /*c1b0*/  HMMA.16816.F32.BF16 R100, R8, R12, R72 ;  /* 0x0000000c0864723c */ /* 0x004fe20000041848 */
[----:B------:R-:W-:Y:S01]  /*c1c0*/  MOV R208, R231 ;  /* 0x000000e700d07202 */ /* 0x000fe20000000f00 */
[----:B------:R-:W-:Y:S01]  /*c1d0*/  IMAD.MOV.U32 R79, RZ, RZ, R140 ;  /* 0x000000ffff4f7224 */ /* 0x000fe200078e008c */
[----:B------:R-:W-:-:S02]  /*c1e0*/  MOV R76, R209 ;  /* 0x000000d1004c7202 */ /* 0x000fc40000000f00 */
[----:B------:R-:W-:Y:S02]  /*c1f0*/  MOV R231, R242 ;  /* 0x000000f200e77202 */ /* 0x000fe40000000f00 */
[----:B------:R-:W-:Y:S01]  /*c200*/  MOV R242, R141 ;  /* 0x0000008d00f27202 */ /* 0x000fe20000000f00 */
[----:B------:R-:W-:Y:S01]  /*c210*/  HMMA.16816.F32.BF16 R184, R4, R12, R184 ;  /* 0x0000000c04b8723c */ /* 0x000fe200000418b8 */
[----:B------:R-:W-:Y:S02]  /*c220*/  MOV R209, R143 ;  /* 0x0000008f00d17202 */ /* 0x000fe40000000f00 */
[----:B------:R-:W-:-:S05]  /*c230*/  MOV R78, R89 ;  /* 0x00000059004e7202 */ /* 0x000fca0000000f00 */
[-C--:B------:R-:W-:Y:S08]  /*c240*/  HMMA.16816.F32.BF16 R196, R4, R14.reuse, R196 ;  /* 0x0000000e04c4723c */ /* 0x080ff000000418c4 */
[C---:B------:R-:W-:Y:S01]  /*c250*/  HMMA.16816.F32.BF16 R96, R8.reuse, R14, R64 ;  /* 0x0000000e0860723c */ /* 0x040fe20000041840 */
[----:B------:R-:W2:Y:S06]  /*c260*/  LDSM.16.MT88.4 R12, [R213+0xe800] ;  /* 0x00e80000d50c783b */ /* 0x000eac0000004200 */
[----:B------:R-:W-:Y:S01]  /*c270*/  MOV R65, R88 ;  /* 0x0000005800417202 */ /* 0x000fe20000000f00 */
[----:B------:R-:W-:Y:S01]  /*c280*/  IMAD.MOV.U32 R64, RZ, RZ, R204 ;  /* 0x000000ffff407224 */ /* 0x000fe200078e00cc */
[----:B-1----:R-:W-:Y:S01]  /*c290*/  HMMA.16816.F32.BF16 R152, R8, R18, R52 ;  /* 0x000000120898723c */ /* 0x002fe20000041834 */
[----:B------:R-:W-:Y:S01]  /*c2a0*/  IMAD.MOV.U32 R204, RZ, RZ, R84 ;  /* 0x000000ffffcc7224 */ /* 0x000fe200078e0054 */
[----:B------:R-:W-:-:S02]  /*c2b0*/  MOV R66, R85 ;  /* 0x0000005500427202 */ /* 0x000fc40000000f00 */
[----:B------:R-:W-:-:S03]  /*c2c0*/  MOV R67, R86 ;  /* 0x0000005600437202 */ /* 0x000fc60000000f00 */
[----:B------:R-:W-:Y:S01]  /*c2d0*/  MOV R55, R211 ;  /* 0x000000d300377202 */ /* 0x000fe20000000f00 */
[----:B------:R-:W-:Y:S01]  /*c2e0*/  HMMA.16816.F32.BF16 R144, R8, R16, R68 ;  /* 0x000000100890723c */ /* 0x000fe20000041844 */
[----:B------:R-:W-:Y:S02]  /*c2f0*/  MOV R211, R205 ;  /* 0x000000cd00d37202 */ /* 0x000fe40000000f00 */
[----:B------:R-:W-:Y:S02]  /*c300*/  MOV R205, R142 ;  /* 0x0000008e00cd7202 */ /* 0x000fe40000000f00 */
[----:B------:R-:W-:-:S03]  /*c310*/  MOV R54, R87 ;  /* 0x0000005700367202 */ /* 0x000fc60000000f00 */
[C---:B------:R-:W-:Y:S08]  /*c320*/  HMMA.16816.F32.BF16 R192, R4.reuse, R16, R192 ;  /* 0x0000001004c0723c */ /* 0x040ff000000418c0 */
[C---:B------:R-:W-:Y:S01]  /*c330*/  HMMA.16816.F32.BF16 R200, R4.reuse, R18, R200 ;  /* 0x0000001204c8723c */ /* 0x040fe200000418c8 */
[----:B------:R-:W1:Y:S07]  /*c340*/  LDSM.16.MT88.4 R16, [R216+0xe800] ;  /* 0x00e80000d810783b */ /* 0x000e6e0000004200 */
[----:B--2---:R-:W-:Y:S07]  /*c350*/  HMMA.16816.F32.BF16 R92, R4, R12, R40 ;  /* 0x0000000c045c723c */ /* 0x004fee0000041828 */
[----:B------:R-:W-:Y:S01]  /*c360*/  MOV R41, R90 ;  /* 0x0000005a00297202 */ /* 0x000fe20000000f00 */
[----:B------:R-:W-:Y:S01]  /*c370*/  HMMA.16816.F32.BF16 R140, R8, R14, R20 ;  /* 0x0000000e088c723c */ /* 0x000fe20000041814 */
[----:B------:R-:W-:Y:S01]  /*c380*/  MOV R40, R91 ;  /* 0x0000005b00287202 */ /* 0x000fe20000000f00 */
[----:B------:R-:W2:Y:S01]  /*c390*/  LDSM.16.MT88.4 R20, [R214+0xe800] ;  /* 0x00e80000d614783b */ /* 0x000ea20000004200 */
[----:B------:R-:W-:Y:S01]  /*c3a0*/  IMAD.MOV.U32 R42, RZ, RZ, R83 ;  /* 0x000000ffff2a7224 */ /* 0x000fe200078e0053 */
[----:B------:R-:W-:-:S04]  /*c3b0*/  MOV R43, R82 ;  /* 0x00000052002b7202 */ /* 0x000fc80000000f00 */
[----:B------:R-:W-:Y:S08]  /*c3c0*/  HMMA.16816.F32.BF16 R148, R8, R12, R48 ;  /* 0x0000000c0894723c */ /* 0x000ff00000041830 */
[C---:B------:R-:W-:Y:S01]  /*c3d0*/  HMMA.16816.F32.BF16 R88, R4.reuse, R14, R36 ;  /* 0x0000000e0458723c */ /* 0x040fe20000041824 */
[----:B------:R-:W3:Y:S07]  /*c3e0*/  LDSM.16.MT88.4 R12, [R215+0xe800] ;  /* 0x00e80000d70c783b */ /* 0x000eee0000004200 */
[C---:B-1----:R-:W-:Y:S07]  /*c3f0*/  HMMA.16816.F32.BF16 R68, R4.reuse, R18, R28 ;  /* 0x000000120444723c */ /* 0x042fee000004181c */
[----:B------:R-:W-:Y:S01]  /*c400*/  MOV R30, R65 ;  /* 0x00000041001e7202 */ /* 0x000fe20000000f00 */
[----:B------:R-:W-:Y:S01]  /*c410*/  IMAD.MOV.U32 R31, RZ, RZ, R64 ;  /* 0x000000ffff1f7224 */ /* 0x000fe200078e0040 */
[----:B------:R-:W-:Y:S01]  /*c420*/  MOV R29, R66 ;  /* 0x00000042001d7202 */ /* 0x000fe20000000f00 */
[----:B------:R-:W-:Y:S01]  /*c430*/  HMMA.16816.F32.BF16 R72, R4, R16, R32 ;  /* 0x000000100448723c */ /* 0x000fe20000041820 */
[----:B------:R-:W-:-:S07]  /*c440*/  MOV R28, R67 ;  /* 0x00000043001c7202 */ /* 0x000fce0000000f00 */
[C---:B--2---:R-:W-:Y:S08]  /*c450*/  HMMA.16816.F32.BF16 R84, R4.reuse, R20, R60 ;  /* 0x000000140454723c */ /* 0x044ff0000004183c */
[C---:B------:R-:W-:Y:S08]  /*c460*/  HMMA.16816.F32.BF16 R80, R4.reuse, R22, R56 ;  /* 0x000000160450723c */ /* 0x040ff00000041838 */
[C---:B---3--:R-:W-:Y:S07]  /*c470*/  HMMA.16816.F32.BF16 R60, R4.reuse, R14, R24 ;  /* 0x0000000e043c723c */ /* 0x048fee0000041818 */
[----:B------:R-:W-:Y:S01]  /*c480*/  IMAD.MOV.U32 R26, RZ, RZ, R54 ;  /* 0x000000ffff1a7224 */ /* 0x000fe200078e0036 */
[----:B------:R-:W-:Y:S01]  /*c490*/  HMMA.16816.F32.BF16 R64, R4, R12, R44 ;  /* 0x0000000c0440723c */ /* 0x000fe2000004182c */
[----:B------:R-:W-:-:S03]  /*c4a0*/  MOV R27, R55 ;  /* 0x00000037001b7202 */ /* 0x000fc60000000f00 */
[----:B------:R-:W-:Y:S02]  /*c4b0*/  MOV R25, R26 ;  /* 0x0000001a00197202 */ /* 0x000fe40000000f00 */
[----:B------:R-:W-:Y:S01]  /*c4c0*/  MOV R26, R30 ;  /* 0x0000001e001a7202 */ /* 0x000fe20000000f00 */
[----:B------:R-:W-:Y:S01]  /*c4d0*/  IMAD.MOV.U32 R30, RZ, RZ, R31 ;  /* 0x000000ffff1e7224 */ /* 0x000fe200078e001f */
[----:B------:R-:W-:Y:S01]  /*c4e0*/  MOV R31, R40 ;  /* 0x00000028001f7202 */ /* 0x000fe20000000f00 */
[----:B------:R-:W-:Y:S01]  /*c4f0*/  HMMA.16816.F32.BF16 R48, R8, R16, R132 ;  /* 0x000000100830723c */ /* 0x000fe20000041884 */
[----:B------:R-:W-:Y:S02]  /*c500*/  MOV R40, R41 ;  /* 0x0000002900287202 */ /* 0x000fe40000000f00 */
[----:B------:R-:W-:Y:S01]  /*c510*/  MOV R41, R42 ;  /* 0x0000002a00297202 */ /* 0x000fe20000000f00 */
[----:B------:R-:W-:Y:S01]  /*c520*/  IMAD.MOV.U32 R42, RZ, RZ, R43 ;  /* 0x000000ffff2a7224 */ /* 0x000fe200078e002b */
[----:B------:R-:W-:-:S02]  /*c530*/  MOV R24, R25 ;  /* 0x0000001900187202 */ /* 0x000fc40000000f00 */
[----:B------:R-:W-:Y:S01]  /*c540*/  MOV R25, R30 ;  /* 0x0000001e00197202 */ /* 0x000fe20000000f00 */
[----:B------:R-:W-:Y:S01]  /*c550*/  IMAD.MOV.U32 R30, RZ, RZ, R31 ;  /* 0x000000ffff1e7224 */ /* 0x000fe200078e001f */
[----:B------:R-:W-:Y:S01]  /*c560*/  MOV R31, R40 ;  /* 0x00000028001f7202 */ /* 0x000fe20000000f00 */
[C---:B------:R-:W-:Y:S01]  /*c570*/  HMMA.16816.F32.BF16 R36, R8.reuse, R18, R116 ;  /* 0x000000120824723c */ /* 0x040fe20000041874 */
[----:B------:R-:W-:Y:S01]  /*c580*/  MOV R40, R41 ;  /* 0x0000002900287202 */ /* 0x000fe20000000f00 */
[----:B------:R-:W1:Y:S01]  /*c590*/  LDSM.16.MT88.4 R16, [R214+0xd000] ;  /* 0x00d00000d610783b */ /* 0x000e620000004200 */
[----:B------:R-:W-:Y:S01]  /*c5a0*/  MOV R41, R42 ;  /* 0x0000002a00297202 */ /* 0x000fe20000000f00 */
[----:B------:R-:W-:Y:S01]  /*c5b0*/  IMAD.MOV.U32 R42, RZ, RZ, R248 ;  /* 0x000000ffff2a7224 */ /* 0x000fe200078e00f8 */
[----:B------:R-:W-:Y:S02]  /*c5c0*/  MOV R7, R24 ;  /* 0x0000001800077202 */ /* 0x000fe40000000f00 */
[----:B------:R-:W-:Y:S01]  /*c5d0*/  MOV R24, R30 ;  /* 0x0000001e00187202 */ /* 0x000fe20000000f00 */
[----:B------:R-:W-:Y:S01]  /*c5e0*/  HMMA.16816.F32.BF16 R44, R8, R12, R108 ;  /* 0x0000000c082c723c */ /* 0x000fe2000004186c */
[----:B------:R-:W-:Y:S01]  /*c5f0*/  MOV R30, R31 ;  /* 0x0000001f001e7202 */ /* 0x000fe20000000f00 */
[----:B------:R-:W-:Y:S01]  /*c600*/  IMAD.MOV.U32 R31, RZ, RZ, R40 ;  /* 0x000000ffff1f7224 */ /* 0x000fe200078e0028 */
[----:B------:R-:W-:Y:S01]  /*c610*/  MOV R40, R41 ;  /* 0x0000002900287202 */ /* 0x000fe20000000f00 */
[----:B------:R2:W-:Y:S01]  /*c620*/  MUFU.EX2 R111, R7 ;  /* 0x00000007006f7308 */ /* 0x0005e20000000800 */
[----:B------:R-:W-:-:S02]  /*c630*/  MOV R41, R42 ;  /* 0x0000002a00297202 */ /* 0x000fc40000000f00 */
[----:B------:R-:W-:Y:S01]  /*c640*/  MOV R42, R251 ;  /* 0x000000fb002a7202 */ /* 0x000fe20000000f00 */
[----:B------:R-:W-:Y:S01]  /*c650*/  HMMA.16816.F32.BF16 R56, R8, R20, R136 ;  /* 0x000000140838723c */ /* 0x000fe20000041888 */
[----:B------:R-:W-:-:S03]  /*c660*/  MOV R43, R246 ;  /* 0x000000f6002b7202 */ /* 0x000fc60000000f00 */
[----:B------:R3:W4:Y:S04]  /*c670*/  MUFU.EX2 R108, R225 ;  /* 0x000000e1006c7308 */ /* 0x0007280000000800 */
[----:B------:R-:W-:Y:S01]  /*c680*/  HMMA.16816.F32.BF16 R52, R8, R22, R120 ;  /* 0x000000160834723c */ /* 0x000fe20000041878 */
[----:B------:R-:W1:Y:S01]  /*c690*/  LDSM.16.MT88.4 R20, [R213+0xd000] ;  /* 0x00d00000d514783b */ /* 0x000e620000004200 */
[----:B--2---:R-:W-:Y:S01]  /*c6a0*/  IMAD.MOV.U32 R7, RZ, RZ, R30 ;  /* 0x000000ffff077224 */ /* 0x004fe200078e001e */
[----:B------:R-:W-:Y:S02]  /*c6b0*/  MOV R30, R31 ;  /* 0x0000001f001e7202 */ /* 0x000fe40000000f00 */
[----:B------:R-:W-:-:S03]  /*c6c0*/  MOV R31, R40 ;  /* 0x00000028001f7202 */ /* 0x000fc60000000f00 */
[----:B------:R-:W-:Y:S01]  /*c6d0*/  HMMA.16816.F32.BF16 R32, R8, R14, R104 ;  /* 0x0000000e0820723c */ /* 0x000fe20000041868 */
[----:B------:R-:W-:Y:S01]  /*c6e0*/  MOV R40, R41 ;  /* 0x0000002900287202 */ /* 0x000fe20000000f00 */
[----:B------:R-:W-:Y:S01]  /*c6f0*/  IMAD.MOV.U32 R41, RZ, RZ, R42 ;  /* 0x000000ffff297224 */ /* 0x000fe200078e002a */
[----:B------:R-:W-:Y:S01]  /*c700*/  MOV R6, R7 ;  /* 0x0000000700067202 */ /* 0x000fe20000000f00 */
[----:B------:R2:W-:Y:S01]  /*c710*/  MUFU.EX2 R109, R224 ;  /* 0x000000e0006d7308 */ /* 0x0005e20000000800 */
[----:B------:R-:W-:Y:S01]  /*c720*/  MOV R42, R244 ;  /* 0x000000f4002a7202 */ /* 0x000fe20000000f00 */
[----:B------:R-:W1:Y:S01]  /*c730*/  LDSM.16.MT88.4 R12, [R216+0xd000] ;  /* 0x00d00000d80c783b */ /* 0x000e620000004200 */
[----:B------:R-:W-:Y:S01]  /*c740*/  MOV R7, R30 ;  /* 0x0000001e00077202 */ /* 0x000fe20000000f00 */
[----:B------:R-:W-:Y:S01]  /*c750*/  IMAD.MOV.U32 R30, RZ, RZ, R31 ;  /* 0x000000ffff1e7224 */ /* 0x000fe200078e001f */
[----:B------:R-:W-:-:S03]  /*c760*/  MOV R31, R40 ;  /* 0x00000028001f7202 */ /* 0x000fc60000000f00 */
[----:B------:R-:W-:Y:S01]  /*c770*/  MUFU.EX2 R245, R245 ;  /* 0x000000f500f57308 */ /* 0x000fe20000000800 */
[----:B------:R-:W-:-:S07]  /*c780*/  MOV R40, R41 ;  /* 0x0000002900287202 */ /* 0x000fce0000000f00 */
[----:B------:R-:W-:Y:S01]  /*c790*/  MUFU.EX2 R252, R252 ;  /* 0x000000fc00fc7308 */ /* 0x000fe20000000800 */
[----:B------:R-:W-:Y:S01]  /*c7a0*/  MOV R41, R42 ;  /* 0x0000002a00297202 */ /* 0x000fe20000000f00 */
[----:B------:R-:W-:Y:S01]  /*c7b0*/  IMAD.MOV.U32 R42, RZ, RZ, R247 ;  /* 0x000000ffff2a7224 */ /* 0x000fe200078e00f7 */
[----:B------:R-:W-:-:S05]  /*c7c0*/  MOV R5, R6 ;  /* 0x0000000600057202 */ /* 0x000fca0000000f00 */
[----:B------:R-:W-:Y:S01]  /*c7d0*/  MUFU.EX2 R241, R241 ;  /* 0x000000f100f17308 */ /* 0x000fe20000000800 */
[----:B------:R-:W-:-:S07]  /*c7e0*/  MOV R6, R7 ;  /* 0x0000000700067202 */ /* 0x000fce0000000f00 */
[----:B------:R-:W-:Y:S01]  /*c7f0*/  MUFU.EX2 R231, R231 ;  /* 0x000000e700e77308 */ /* 0x000fe20000000800 */
[----:B------:R-:W-:Y:S01]  /*c800*/  MOV R7, R30 ;  /* 0x0000001e00077202 */ /* 0x000fe20000000f00 */
[----:B------:R-:W-:Y:S01]  /*c810*/  IMAD.MOV.U32 R30, RZ, RZ, R31 ;  /* 0x000000ffff1e7224 */ /* 0x000fe200078e001f */
[----:B------:R-:W-:-:S05]  /*c820*/  MOV R31, R40 ;  /* 0x00000028001f7202 */ /* 0x000fca0000000f00 */
[----:B------:R-:W-:Y:S01]  /*c830*/  MUFU.EX2 R242, R242 ;  /* 0x000000f200f27308 */ /* 0x000fe20000000800 */
[----:B------:R-:W-:Y:S01]  /*c840*/  MOV R139, R5 ;  /* 0x00000005008b7202 */ /* 0x000fe20000000f00 */
[----:B------:R-:W-:Y:S01]  /*c850*/  IMAD.MOV.U32 R133, RZ, RZ, R77 ;  /* 0x000000ffff857224 */ /* 0x000fe200078e004d */
[----:B------:R-:W-:Y:S01]  /*c860*/  MOV R40, R41 ;  /* 0x0000002900287202 */ /* 0x000fe20000000f00 */
[----:B------:R-:W-:-:S04]  /*c870*/  FADD.FTZ R4, R165, R156 ;  /* 0x0000009ca5047221 */ /* 0x000fc80000010000 */
[----:B------:R-:W-:Y:S01]  /*c880*/  MUFU.EX2 R110, R223 ;  /* 0x000000df006e7308 */ /* 0x000fe20000000800 */
[----:B------:R-:W-:Y:S01]  /*c890*/  MOV R5, R6 ;  /* 0x0000000600057202 */ /* 0x000fe20000000f00 */
[----:B------:R-:W-:Y:S01]  /*c8a0*/  FADD.FTZ R2, R206, R2 ;  /* 0x00000002ce027221 */ /* 0x000fe20000010000 */
[----:B------:R-:W-:-:S05]  /*c8b0*/  MOV R41, R42 ;  /* 0x0000002a00297202 */ /* 0x000fca0000000f00 */
[----:B------:R-:W-:Y:S01]  /*c8c0*/  MUFU.EX2 R246, R222 ;  /* 0x000000de00f67308 */ /* 0x000fe20000000800 */
[----:B------:R-:W-:Y:S01]  /*c8d0*/  MOV R6, R7 ;  /* 0x0000000700067202 */ /* 0x000fe20000000f00 */
[----:B------:R-:W-:Y:S01]  /*c8e0*/  IMAD.MOV.U32 R42, RZ, RZ, R250 ;  /* 0x000000ffff2a7224 */ /* 0x000fe200078e00fa */
[----:B------:R-:W-:-:S05]  /*c8f0*/  MOV R132, R76 ;  /* 0x0000004c00847202 */ /* 0x000fca0000000f00 */
[----:B------:R-:W1:Y:S01]  /*c900*/  MUFU.EX2 R248, R221 ;  /* 0x000000dd00f87308 */ /* 0x000e620000000800 */
[----:B------:R-:W-:-:S07]  /*c910*/  IMAD.MOV.U32 R7, RZ, RZ, R30 ;  /* 0x000000ffff077224 */ /* 0x000fce00078e001e */
[----:B------:R-:W1:Y:S01]  /*c920*/  MUFU.EX2 R251, R220 ;  /* 0x000000dc00fb7308 */ /* 0x000e620000000800 */
[----:B------:R-:W-:Y:S01]  /*c930*/  MOV R30, R31 ;  /* 0x0000001f001e7202 */ /* 0x000fe20000000f00 */
[----:B------:R-:W-:Y:S01]  /*c940*/  FADD.FTZ R0, R166, R0 ;  /* 0x00000000a6007221 */ /* 0x000fe20000010000 */
[----:B------:R-:W-:Y:S01]  /*c950*/  MOV R31, R40 ;  /* 0x00000028001f7202 */ /* 0x000fe20000000f00 */
[----:B------:R-:W-:Y:S01]  /*c960*/  FADD.FTZ R3, R164, R3 ;  /* 0x00000003a4037221 */ /* 0x000fe20000010000 */
[----:B------:R-:W-:Y:S01]  /*c970*/  MOV R40, R41 ;  /* 0x0000002900287202 */ /* 0x000fe20000000f00 */
[----:B------:R-:W-:Y:S01]  /*c980*/  IMAD.MOV.U32 R41, RZ, RZ, R42 ;  /* 0x000000ffff297224 */ /* 0x000fe200078e002a */
[----:B------:R-:W-:Y:S01]  /*c990*/  MOV R42, R212 ;  /* 0x000000d4002a7202 */ /* 0x000fe20000000f00 */
[----:B------:R-:W-:Y:S01]  /*c9a0*/  MUFU.EX2 R244, R219 ;  /* 0x000000db00f47308 */ /* 0x000fe20000000800 */
[----:B------:R-:W-:Y:S01]  /*c9b0*/  MOV R137, R6 ;  /* 0x0000000600897202 */ /* 0x000fe20000000f00 */
[----:B---3--:R3:W5:Y:S01]  /*c9c0*/  LDL.LU R225, [R1+0xc0] ;  /* 0x0000c00001e17983 */ /* 0x0087620000300800 */
[----:B------:R-:W-:-:S02]  /*c9d0*/  MOV R6, R30 ;  /* 0x0000001e00067202 */ /* 0x000fc40000000f00 */
[----:B------:R-:W-:-:S03]  /*c9e0*/  MOV R138, R5 ;  /* 0x00000005008a7202 */ /* 0x000fc60000000f00 */
[----:B------:R-:W-:Y:S01]  /*c9f0*/  MUFU.EX2 R247, R218 ;  /* 0x000000da00f77308 */ /* 0x000fe20000000800 */
[----:B------:R-:W-:Y:S01]  /*ca00*/  MOV R30, R40 ;  /* 0x00000028001e7202 */ /* 0x000fe20000000f00 */
[----:B------:R-:W-:Y:S01]  /*ca10*/  IMAD.MOV.U32 R5, RZ, RZ, R7 ;  /* 0x000000ffff057224 */ /* 0x000fe200078e0007 */
[----:B------:R-:W-:Y:S01]  /*ca20*/  MOV R40, R42 ;  /* 0x0000002a00287202 */ /* 0x000fe20000000f00 */
[----:B--2---:R3:W5:Y:S04]  /*ca30*/  LDL.LU R224, [R1+0xbc] ;  /* 0x0000bc0001e07983 */ /* 0x0047680000300800 */
[----:B------:R-:W2:Y:S01]  /*ca40*/  MUFU.EX2 R250, R217 ;  /* 0x000000d900fa7308 */ /* 0x000ea20000000800 */
[----:B------:R-:W-:Y:S02]  /*ca50*/  MOV R7, R41 ;  /* 0x0000002900077202 */ /* 0x000fe40000000f00 */
[----:B----4-:R-:W-:-:S02]  /*ca60*/  F2FP.BF16.PACK_AB R8, R108, R249 ;  /* 0x000000f96c08723e */ /* 0x010fc400000010ff */
[----:B-1----:R-:W-:Y:S02]  /*ca70*/  F2FP.BF16.PACK_AB R9, R248, R246 ;  /* 0x000000f6f809723e */ /* 0x002fe400000010ff */
[----:B------:R-:W-:Y:S02]  /*ca80*/  F2FP.BF16.PACK_AB R10, R110, R109 ;  /* 0x0000006d6e0a723e */ /* 0x000fe400000010ff */
[----:B------:R-:W-:Y:S02]  /*ca90*/  F2FP.BF16.PACK_AB R11, R111, R251 ;  /* 0x000000fb6f0b723e */ /* 0x000fe400000010ff */
[----:B------:R-:W-:Y:S01]  /*caa0*/  MOV R117, R6 ;  /* 0x0000000600757202 */ /* 0x000fe20000000f00 */
[----:B------:R-:W-:Y:S01]  /*cab0*/  IMAD.MOV.U32 R136, RZ, RZ, R5 ;  /* 0x000000ffff887224 */ /* 0x000fe200078e0005 */
[----:B------:R-:W-:Y:S02]  /*cac0*/  MOV R119, R40 ;  /* 0x0000002800777202 */ /* 0x000fe40000000f00 */
[----:B------:R-:W-:-:S02]  /*cad0*/  MOV R123, R208 ;  /* 0x000000d0007b7202 */ /* 0x000fc40000000f00 */
[----:B------:R-:W-:Y:S02]  /*cae0*/  MOV R134, R162 ;  /* 0x000000a200867202 */ /* 0x000fe40000000f00 */
[----:B------:R-:W-:Y:S02]  /*caf0*/  MOV R120, R160 ;  /* 0x000000a000787202 */ /* 0x000fe40000000f00 */
[----:B------:R-:W-:Y:S02]  /*cb00*/  MOV R135, R163 ;  /* 0x000000a300877202 */ /* 0x000fe40000000f00 */
[----:B------:R-:W-:Y:S02]  /*cb10*/  MOV R122, R78 ;  /* 0x0000004e007a7202 */ /* 0x000fe40000000f00 */
[----:B------:R-:W-:Y:S01]  /*cb20*/  MOV R121, R79 ;  /* 0x0000004f00797202 */ /* 0x000fe20000000f00 */
[----:B------:R-:W-:Y:S01]  /*cb30*/  FADD.FTZ R42, R157, R2 ;  /* 0x000000029d2a7221 */ /* 0x000fe20000010000 */
[----:B------:R-:W-:Y:S01]  /*cb40*/  MOV R118, R7 ;  /* 0x0000000700767202 */ /* 0x000fe20000000f00 */
[----:B------:R-:W-:Y:S01]  /*cb50*/  IMAD.MOV.U32 R208, RZ, RZ, R161 ;  /* 0x000000ffffd07224 */ /* 0x000fe200078e00a1 */
[----:B------:R-:W-:Y:S01]  /*cb60*/  MUFU.EX2 R211, R211 ;  /* 0x000000d300d37308 */ /* 0x000fe20000000800 */
[----:B------:R-:W-:Y:S01]  /*cb70*/  HMMA.16816.F32.BF16 R160, R8, R16, R124 ;  /* 0x0000001008a0723c */ /* 0x000fe2000004187c */
[----:B------:R-:W-:Y:S01]  /*cb80*/  MOV R107, R118 ;  /* 0x00000076006b7202 */ /* 0x000fe20000000f00 */
[----:B------:R-:W-:Y:S01]  /*cb90*/  IMAD.MOV.U32 R116, RZ, RZ, R119 ;  /* 0x000000ffff747224 */ /* 0x000fe200078e0077 */
[----:B------:R-:W-:Y:S01]  /*cba0*/  MOV R118, R133 ;  /* 0x0000008500767202 */ /* 0x000fe20000000f00 */
[----:B------:R-:W-:Y:S01]  /*cbb0*/  IMAD.MOV.U32 R133, RZ, RZ, R136 ;  /* 0x000000ffff857224 */ /* 0x000fe200078e0088 */
[----:B------:R-:W-:Y:S01]  /*cbc0*/  MOV R119, R134 ;  /* 0x0000008600777202 */ /* 0x000fe20000000f00 */
[----:B------:R3:W5:Y:S01]  /*cbd0*/  LDL.LU R223, [R1+0xb8] ;  /* 0x0000b80001df7983 */ /* 0x0007620000300800 */
[----:B------:R-:W-:-:S02]  /*cbe0*/  MOV R125, R117 ;  /* 0x00000075007d7202 */ /* 0x000fc40000000f00 */
[----:B------:R-:W-:Y:S01]  /*cbf0*/  MOV R117, R132 ;  /* 0x0000008400757202 */ /* 0x000fe20000000f00 */
[----:B------:R-:W-:Y:S01]  /*cc00*/  FADD.FTZ R40, R243, R4 ;  /* 0x00000004f3287221 */ /* 0x000fe20000010000 */
[----:B------:R-:W-:Y:S02]  /*cc10*/  MOV R132, R135 ;  /* 0x0000008700847202 */ /* 0x000fe40000000f00 */
[----:B------:R-:W-:Y:S02]  /*cc20*/  F2FP.BF16.PACK_AB R5, R241, R252 ;  /* 0x000000fcf105723e */ /* 0x000fe400000010ff */
[----:B--2---:R-:W-:Y:S02]  /*cc30*/  F2FP.BF16.PACK_AB R6, R250, R247 ;  /* 0x000000f7fa06723e */ /* 0x004fe400000010ff */
[----:B------:R-:W-:Y:S01]  /*cc40*/  F2FP.BF16.PACK_AB R7, R242, R231 ;  /* 0x000000e7f207723e */ /* 0x000fe200000010ff */
[----:B------:R-:W-:Y:S01]  /*cc50*/  HMMA.16816.F32.BF16 R76, R8, R22, R128 ;  /* 0x00000016084c723c */ /* 0x000fe20000041880 */
[----:B------:R-:W-:-:S07]  /*cc60*/  MOV R134, R137 ;  /* 0x0000008900867202 */ /* 0x000fce0000000f00 */
[----:B------:R-:W-:Y:S01]  /*cc70*/  HMMA.16816.F32.BF16 R168, R8, R20, R168 ;  /* 0x0000001408a8723c */ /* 0x000fe200000418a8 */
[----:B------:R-:W-:Y:S01]  /*cc80*/  MOV R135, R138 ;  /* 0x0000008a00877202 */ /* 0x000fe20000000f00 */
[----:B------:R-:W-:Y:S01]  /*cc90*/  IMAD.MOV.U32 R138, RZ, RZ, R25 ;  /* 0x000000ffff8a7224 */ /* 0x000fe200078e0019 */
[----:B------:R-:W-:Y:S01]  /*cca0*/  MOV R136, R139 ;  /* 0x0000008b00887202 */ /* 0x000fe20000000f00 */
[----:B------:R-:W-:Y:S01]  /*ccb0*/  FADD.FTZ R41, R158, R0 ;  /* 0x000000009e297221 */ /* 0x000fe20000010000 */
[----:B------:R-:W-:Y:S01]  /*ccc0*/  MOV R137, R24 ;  /* 0x0000001800897202 */ /* 0x000fe20000000f00 */
[----:B------:R-:W-:Y:S01]  /*ccd0*/  FADD.FTZ R2, R210, R3 ;  /* 0x00000003d2027221 */ /* 0x000fe20000010000 */
[----:B------:R-:W-:Y:S01]  /*cce0*/  F2FP.BF16.PACK_AB R4, R245, R244 ;  /* 0x000000f4f504723e */ /* 0x000fe200000010ff */
[----:B------:R-:W-:Y:S01]  /*ccf0*/  MUFU.EX2 R208, R208 ;  /* 0x000000d000d07308 */ /* 0x000fe20000000800 */
[----:B------:R-:W-:Y:S01]  /*cd00*/  MOV R139, R26 ;  /* 0x0000001a008b7202 */ /* 0x000fe20000000f00 */
[----:B------:R3:W5:Y:S01]  /*cd10*/  LDL.LU R222, [R1+0xb4] ;  /* 0x0000b40001de7983 */ /* 0x0007620000300800 */
[----:B------:R-:W-:Y:S01]  /*cd20*/  MOV R24, R27 ;  /* 0x0000001b00187202 */ /* 0x000fe20000000f00 */
[----:B------:R-:W-:Y:S01]  /*cd30*/  IMAD.MOV.U32 R27, RZ, RZ, R204 ;  /* 0x000000ffff1b7224 */ /* 0x000fe200078e00cc */
[----:B------:R-:W-:-:S02]  /*cd40*/  MOV R25, R28 ;  /* 0x0000001c00197202 */ /* 0x000fc40000000f00 */
[----:B------:R-:W-:Y:S01]  /*cd50*/  MOV R26, R29 ;  /* 0x0000001d001a7202 */ /* 0x000fe20000000f00 */
[----:B------:R-:W-:Y:S01]  /*cd60*/  HMMA.16816.F32.BF16 R172, R4, R20, R172 ;  /* 0x0000001404ac723c */ /* 0x000fe200000418ac */
[----:B------:R-:W-:-:S07]  /*cd70*/  MOV R28, R205 ;  /* 0x000000cd001c7202 */ /* 0x000fce0000000f00 */
[----:B------:R-:W-:Y:S01]  /*cd80*/  HMMA.16816.F32.BF16 R180, R4, R22, R180 ;  /* 0x0000001604b4723c */ /* 0x000fe200000418b4 */
[----:B------:R-:W-:Y:S01]  /*cd90*/  MOV R29, R207 ;  /* 0x000000cf001d7202 */ /* 0x000fe20000000f00 */
[----:B------:R-:W1:Y:S01]  /*cda0*/  LDSM.16.MT88.4 R20, [R214+0xf000] ;  /* 0x00f00000d614783b */ /* 0x000e620000004200 */
[----:B------:R-:W-:Y:S02]  /*cdb0*/  MOV R130, R24 ;  /* 0x0000001800827202 */ /* 0x000fe40000000f00 */
[----:B------:R-:W-:Y:S01]  /*cdc0*/  MOV R129, R25 ;  /* 0x0000001900817202 */ /* 0x000fe20000000f00 */
[----:B------:R-:W-:Y:S01]  /*cdd0*/  IMAD.MOV.U32 R164, RZ, RZ, R134 ;  /* 0x000000ffffa47224 */ /* 0x000fe200078e0086 */
[----:B------:R-:W-:Y:S01]  /*cde0*/  MOV R128, R26 ;  /* 0x0000001a00807202 */ /* 0x000fe20000000f00 */
[----:B------:R-:W-:Y:S01]  /*cdf0*/  HMMA.16816.F32.BF16 R204, R8, R18, R112 ;  /* 0x0000001208cc723c */ /* 0x000fe20000041870 */
[----:B------:R-:W-:Y:S01]  /*ce00*/  MOV R156, R132 ;  /* 0x00000084009c7202 */ /* 0x000fe20000000f00 */
[----:B------:R-:W-:Y:S01]  /*ce10*/  IMAD.MOV.U32 R131, RZ, RZ, R139 ;  /* 0x000000ffff837224 */ /* 0x000fe200078e008b */
[----:B------:R-:W-:Y:S01]  /*ce20*/  MOV R165, R133 ;  /* 0x0000008500a57202 */ /* 0x000fe20000000f00 */
[----:B------:R-:W-:Y:S01]  /*ce30*/  MUFU.EX2 R209, R209 ;  /* 0x000000d100d17308 */ /* 0x000fe20000000800 */
[----:B------:R-:W-:Y:S01]  /*ce40*/  MOV R157, R135 ;  /* 0x00000087009d7202 */ /* 0x000fe20000000f00 */
[----:B------:R3:W5:Y:S01]  /*ce50*/  LDL.LU R221, [R1+0xb0] ;  /* 0x0000b00001dd7983 */ /* 0x0007620000300800 */
[----:B------:R-:W-:-:S03]  /*ce60*/  MOV R112, R27 ;  /* 0x0000001b00707202 */ /* 0x000fc60000000f00 */
[----:B------:R-:W2:Y:S01]  /*ce70*/  LDSM.16.MT88.4 R24, [R213+0xf000] ;  /* 0x00f00000d518783b */ /* 0x000ea20000004200 */
[----:B------:R-:W-:Y:S01]  /*ce80*/  MOV R158, R136 ;  /* 0x00000088009e7202 */ /* 0x000fe20000000f00 */
[C---:B------:R-:W-:Y:S01]  /*ce90*/  HMMA.16816.F32.BF16 R176, R4.reuse, R16, R176 ;  /* 0x0000001004b0723c */ /* 0x040fe200000418b0 */
[----:B------:R-:W-:Y:S01]  /*cea0*/  MOV R243, R137 ;  /* 0x0000008900f37202 */ /* 0x000fe20000000f00 */
[----:B------:R-:W-:Y:S01]  /*ceb0*/  IMAD.MOV.U32 R126, RZ, RZ, R28 ;  /* 0x000000ffff7e7224 */ /* 0x000fe200078e001c */
[----:B------:R-:W-:Y:S02]  /*cec0*/  MOV R210, R138 ;  /* 0x0000008a00d27202 */ /* 0x000fe40000000f00 */
[----:B------:R-:W-:Y:S02]  /*ced0*/  MOV R0, R29 ;  /* 0x0000001d00007202 */ /* 0x000fe40000000f00 */
[----:B------:R-:W-:Y:S01]  /*cee0*/  MOV R127, R30 ;  /* 0x0000001e007f7202 */ /* 0x000fe20000000f00 */
[----:B------:R-:W-:Y:S01]  /*cef0*/  HMMA.16816.F32.BF16 R188, R4, R18, R188 ;  /* 0x0000001204bc723c */ /* 0x000fe200000418bc */
[----:B------:R-:W-:Y:S01]  /*cf00*/  MOV R3, R31 ;  /* 0x0000001f00037202 */ /* 0x000fe20000000f00 */
[----:B------:R-:W-:Y:S04]  /*cf10*/  LDSM.16.MT88.4 R16, [R216+0xf000] ;  /* 0x00f00000d810783b */ /* 0x000fe80000004200 */
[----:B------:R-:W4:Y:S02]  /*cf20*/  LDSM.16.MT88.4 R28, [R215+0xd000] ;  /* 0x00d00000d71c783b */ /* 0x000f240000004200 */
[-C--:B------:R-:W-:Y:S08]  /*cf30*/  HMMA.16816.F32.BF16 R136, R8, R12.reuse, R100 ;  /* 0x0000000c0888723c */ /* 0x080ff00000041864 */
[C---:B------:R-:W-:Y:S08]  /*cf40*/  HMMA.16816.F32.BF16 R184, R4.reuse, R12, R184 ;  /* 0x0000000c04b8723c */ /* 0x040ff000000418b8 */
[-C--:B------:R-:W-:Y:S01]  /*cf50*/  HMMA.16816.F32.BF16 R196, R4, R14.reuse, R196 ;  /* 0x0000000e04c4723c */ /* 0x080fe200000418c4 */
[----:B------:R-:W-:Y:S01]  /*cf60*/  IMAD.MOV.U32 R113, RZ, RZ, R117 ;  /* 0x000000ffff717224 */ /* 0x000fe200078e0075 */
[----:B------:R-:W-:Y:S01]  /*cf70*/  MOV R114, R116 ;  /* 0x0000007400727202 */ /* 0x000fe20000000f00 */
[----:B------:R-:W-:Y:S01]  /*cf80*/  MUFU.EX2 R43, R43 ;  /* 0x0000002b002b7308 */ /* 0x000fe20000000800 */
[----:B------:R-:W-:Y:S01]  /*cf90*/  MOV R115, R107 ;  /* 0x0000006b00737202 */ /* 0x000fe20000000f00 */
[----:B------:R3:W5:Y:S03]  /*cfa0*/  LDL.LU R220, [R1+0xac] ;  /* 0x0000ac0001dc7983 */ /* 0x0007660000300800 */
[C---:B------:R-:W-:Y:S01]  /*cfb0*/  HMMA.16816.F32.BF16 R132, R8.reuse, R14, R96 ;  /* 0x0000000e0884723c */ /* 0x040fe20000041860 */
[----:B------:R-:W3:Y:S07]  /*cfc0*/  LDSM.16.MT88.4 R12, [R215+0xf000] ;  /* 0x00f00000d70c783b */ /* 0x000eee0000004200 */
[----:B-1----:R-:W-:Y:S01]  /*cfd0*/  HMMA.16816.F32.BF16 R52, R8, R22, R52 ;  /* 0x000000160834723c */ /* 0x002fe20000041834 */
[----:B------:R-:W-:-:S07]  /*cfe0*/  MOV R124, R118 ;  /* 0x00000076007c7202 */ /* 0x000fce0000000f00 */
[----:B--2---:R-:W-:Y:S01]  /*cff0*/  HMMA.16816.F32.BF16 R88, R4, R26, R88 ;  /* 0x0000001a0458723c */ /* 0x004fe20000041858 */
[----:B------:R-:W-:-:S07]  /*d000*/  MOV R166, R119 ;  /* 0x0000007700a67202 */ /* 0x000fce0000000f00 */
[-C--:B------:R-:W-:Y:S08]  /*d010*/  HMMA.16816.F32.BF16 R84, R4, R20.reuse, R84 ;  /* 0x000000140454723c */ /* 0x080ff00000041854 */
[----:B------:R-:W-:Y:S08]  /*d020*/  HMMA.16816.F32.BF16 R56, R8, R20, R56 ;  /* 0x000000140838723c */ /* 0x000ff00000041838 */
[----:B------:R-:W-:Y:S01]  /*d030*/  HMMA.16816.F32.BF16 R100, R4, R24, R92 ;  /* 0x000000180464723c */ /* 0x000fe2000004185c */
[----:B------:R-:W-:Y:S01]  /*d040*/  FADD.FTZ R0, R0, R42 ;  /* 0x0000002a00007221 */ /* 0x000fe20000010000 */
[----:B------:R-:W-:Y:S01]  /*d050*/  LDSM.16.MT88.4 R96, [R214+0xf800] ;  /* 0x00f80000d660783b */ /* 0x000fe20000004200 */
[----:B------:R-:W-:-:S03]  /*d060*/  FADD.FTZ R3, R3, R40 ;  /* 0x0000002803037221 */ /* 0x000fc60000010000 */
[----:B------:R1:W5:Y:S02]  /*d070*/  LDL.LU R219, [R1+0xa8] ;  /* 0x0000a80001db7983 */ /* 0x0003640000300800 */
[C---:B------:R-:W-:Y:S01]  /*d080*/  HMMA.16816.F32.BF16 R92, R4.reuse, R22, R80 ;  /* 0x00000016045c723c */ /* 0x040fe20000041850 */
[----:B------:R2:W-:Y:S01]  /*d090*/  MUFU.EX2 R23, R112 ;  /* 0x0000007000177308 */ /* 0x0005e20000000800 */
[----:B------:R-:W-:Y:S06]  /*d0a0*/  LDSM.16.MT88.4 R80, [R213+0xf800] ;  /* 0x00f80000d550783b */ /* 0x000fec0000004200 */
[C---:B----4-:R-:W-:Y:S01]  /*d0b0*/  HMMA.16816.F32.BF16 R192, R4.reuse, R28, R192 ;  /* 0x0000001c04c0723c */ /* 0x050fe200000418c0 */
[----:B------:R4:W-:Y:S07]  /*d0c0*/  MUFU.EX2 R20, R157 ;  /* 0x0000009d00147308 */ /* 0x0009ee0000000800 */
[----:B------:R-:W-:Y:S01]  /*d0d0*/  HMMA.16816.F32.BF16 R200, R4, R30, R200 ;  /* 0x0000001e04c8723c */ /* 0x000fe200000418c8 */
[----:B--2---:R-:W-:Y:S01]  /*d0e0*/  MOV R112, R113 ;  /* 0x0000007100707202 */ /* 0x004fe20000000f00 */
[----:B------:R-:W-:Y:S01]  /*d0f0*/  IMAD.MOV.U32 R113, RZ, RZ, R114 ;  /* 0x000000ffff717224 */ /* 0x000fe200078e0072 */
[----:B------:R-:W-:-:S05]  /*d100*/  MOV R114, R115 ;  /* 0x0000007300727202 */ /* 0x000fca0000000f00 */
[----:B------:R-:W-:Y:S01]  /*d110*/  HMMA.16816.F32.BF16 R104, R4, R16, R72 ;  /* 0x000000100468723c */ /* 0x000fe20000041848 */
[----:B------:R-:W-:-:S07]  /*d120*/  MOV R115, R125 ;  /* 0x0000007d00737202 */ /* 0x000fce0000000f00 */
[----:B------:R-:W-:Y:S01]  /*d130*/  HMMA.16816.F32.BF16 R68, R4, R18, R68 ;  /* 0x000000120444723c */ /* 0x000fe20000041844 */
[----:B------:R-:W-:-:S07]  /*d140*/  MOV R125, R126 ;  /* 0x0000007e007d7202 */ /* 0x000fce0000000f00 */
[----:B---3--:R-:W-:Y:S01]  /*d150*/  HMMA.16816.F32.BF16 R64, R4, R12, R64 ;  /* 0x0000000c0440723c */ /* 0x008fe20000041840 */
[----:B------:R-:W-:Y:S01]  /*d160*/  MOV R126, R127 ;  /* 0x0000007f007e7202 */ /* 0x000fe20000000f00 */
[----:B------:R-:W-:Y:S01]  /*d170*/  IMAD.MOV.U32 R127, RZ, RZ, R128 ;  /* 0x000000ffff7f7224 */ /* 0x000fe200078e0080 */
[----:B------:R-:W-:-:S05]  /*d180*/  MOV R128, R129 ;  /* 0x0000008100807202 */ /* 0x000fca0000000f00 */
[----:B------:R-:W-:Y:S01]  /*d190*/  HMMA.16816.F32.BF16 R60, R4, R14, R60 ;  /* 0x0000000e043c723c */ /* 0x000fe2000004183c */
[----:B------:R-:W-:-:S07]  /*d1a0*/  MOV R129, R130 ;  /* 0x0000008200817202 */ /* 0x000fce0000000f00 */
[----:B------:R-:W-:Y:S01]  /*d1b0*/  HMMA.16816.F32.BF16 R144, R8, R28, R144 ;  /* 0x0000001c0890723c */ /* 0x000fe20000041890 */
[----:B------:R-:W-:Y:S01]  /*d1c0*/  MOV R130, R131 ;  /* 0x0000008300827202 */ /* 0x000fe20000000f00 */
[----:B------:R-:W-:-:S06]  /*d1d0*/  FADD.FTZ R4, R126, R41 ;  /* 0x000000297e047221 */ /* 0x000fcc0000010000 */
[----:B------:R-:W-:Y:S01]  /*d1e0*/  HMMA.16816.F32.BF16 R116, R8, R24, R148 ;  /* 0x000000180874723c */ /* 0x000fe20000041894 */
[----:B------:R-:W-:-:S07]  /*d1f0*/  FADD.FTZ R4, R130, R4 ;  /* 0x0000000482047221 */ /* 0x000fce0000010000 */
[C---:B------:R-:W-:Y:S01]  /*d200*/  HMMA.16816.F32.BF16 R48, R8.reuse, R16, R48 ;  /* 0x000000100830723c */ /* 0x040fe20000041830 */
[----:B----4-:R-:W-:Y:S01]  /*d210*/  IMAD.MOV.U32 R157, RZ, RZ, R156 ;  /* 0x000000ffff9d7224 */ /* 0x010fe200078e009c */
[----:B------:R-:W-:Y:S06]  /*d220*/  MUFU.EX2 R16, R112 ;  /* 0x0000007000107308 */ /* 0x000fec0000000800 */
[C---:B------:R-:W-:Y:S08]  /*d230*/  HMMA.16816.F32.BF16 R36, R8.reuse, R18, R36 ;  /* 0x000000120824723c */ /* 0x040ff00000041824 */
[C---:B------:R-:W-:Y:S01]  /*d240*/  HMMA.16816.F32.BF16 R44, R8.reuse, R12, R44 ;  /* 0x0000000c082c723c */ /* 0x040fe2000004182c */
[----:B------:R-:W-:Y:S07]  /*d250*/  MUFU.EX2 R19, R113 ;  /* 0x0000007100137308 */ /* 0x000fee0000000800 */
[C---:B------:R-:W-:Y:S01]  /*d260*/  HMMA.16816.F32.BF16 R32, R8.reuse, R14, R32 ;  /* 0x0000000e0820723c */ /* 0x040fe20000041820 */
[----:B------:R-:W2:Y:S01]  /*d270*/  MUFU.EX2 R21, R114 ;  /* 0x0000007200157308 */ /* 0x000ea20000000800 */
[----:B------:R-:W-:Y:S01]  /*d280*/  IMAD.MOV.U32 R42, RZ, RZ, R111 ;  /* 0x000000ffff2a7224 */ /* 0x000fe200078e006f */
[----:B------:R-:W-:Y:S01]  /*d290*/  MOV R40, R109 ;  /* 0x0000006d00287202 */ /* 0x000fe20000000f00 */
[----:B------:R1:W5:Y:S04]  /*d2a0*/  LDL.LU R218, [R1+0xa4] ;  /* 0x0000a40001da7983 */ /* 0x0003680000300800 */
[----:B------:R-:W-:Y:S01]  /*d2b0*/  HMMA.16816.F32.BF16 R28, R8, R30, R152 ;  /* 0x0000001e081c723c */ /* 0x000fe20000041898 */
[----:B------:R3:W-:Y:S01]  /*d2c0*/  MUFU.EX2 R13, R115 ;  /* 0x00000073000d7308 */ /* 0x0007e20000000800 */
[----:B------:R-:W-:-:S07]  /*d2d0*/  MOV R131, R210 ;  /* 0x000000d200837202 */ /* 0x000fce0000000f00 */
[----:B------:R-:W-:Y:S01]  /*d2e0*/  MUFU.EX2 R22, R164 ;  /* 0x000000a400167308 */ /* 0x000fe20000000800 */
[----:B------:R-:W-:Y:S01]  /*d2f0*/  HMMA.16816.F32.BF16 R24, R8, R26, R140 ;  /* 0x0000001a0818723c */ /* 0x000fe2000004188c */
[----:B------:R-:W-:Y:S02]  /*d300*/  FADD.FTZ R2, R127, R2 ;  /* 0x000000027f027221 */ /* 0x000fe40000010000 */
[----:B------:R-:W-:Y:S01]  /*d310*/  FADD.FTZ R0, R128, R0 ;  /* 0x0000000080007221 */ /* 0x000fe20000010000 */
[----:B------:R-:W-:Y:S01]  /*d320*/  MOV R41, R110 ;  /* 0x0000006e00297202 */ /* 0x000fe20000000f00 */
[----:B------:R-:W-:Y:S02]  /*d330*/  LDSM.16.MT88.4 R148, [R216+0xd800] ;  /* 0x00d80000d894783b */ /* 0x000fe40000004200 */
[----:B------:R-:W-:Y:S02]  /*d340*/  FADD.FTZ R9, R157, R4 ;  /* 0x000000049d097221 */ /* 0x000fe40000010000 */
[----:B------:R-:W-:Y:S04]  /*d350*/  LDSM.16.MT88.4 R4, [R215+0xf800] ;  /* 0x00f80000d704783b */ /* 0x000fe80000004200 */
[----:B---3--:R-:W3:Y:S01]  /*d360*/  LDSM.16.MT88.4 R112, [R216+0xf800] ;  /* 0x00f80000d870783b */ /* 0x008ee20000004200 */
[----:B------:R4:W1:Y:S08]  /*d370*/  MUFU.EX2 R18, R120 ;  /* 0x0000007800127308 */ /* 0x0008700000000800 */
[----:B------:R1:W1:Y:S08]  /*d380*/  MUFU.EX2 R17, R124 ;  /* 0x0000007c00117308 */ /* 0x0002700000000800 */
[----:B------:R1:W-:Y:S01]  /*d390*/  MUFU.EX2 R12, R125 ;  /* 0x0000007d000c7308 */ /* 0x0003e20000000800 */
[----:B--2---:R-:W-:Y:S01]  /*d3a0*/  F2FP.BF16.PACK_AB R126, R21, R19 ;  /* 0x00000013157e723e */ /* 0x004fe200000010ff */
[----:B------:R2:W5:Y:S06]  /*d3b0*/  LDL.LU R217, [R1+0xa0] ;  /* 0x0000a00001d97983 */ /* 0x00056c0000300800 */
[----:B------:R-:W2:Y:S08]  /*d3c0*/  MUFU.EX2 R11, R129 ;  /* 0x00000081000b7308 */ /* 0x000eb00000000800 */
[----:B------:R-:W3:Y:S01]  /*d3d0*/  MUFU.EX2 R210, R165 ;  /* 0x000000a500d27308 */ /* 0x000ee20000000800 */
[----:B----4-:R-:W-:Y:S01]  /*d3e0*/  MOV R120, R121 ;  /* 0x0000007900787202 */ /* 0x010fe20000000f00 */
[----:B------:R-:W-:Y:S01]  /*d3f0*/  FADD.FTZ R3, R131, R3 ;  /* 0x0000000383037221 */ /* 0x000fe20000010000 */
[----:B------:R-:W-:-:S02]  /*d400*/  MOV R121, R122 ;  /* 0x0000007a00797202 */ /* 0x000fc40000000f00 */
[----:B------:R-:W-:Y:S01]  /*d410*/  MOV R156, R166 ;  /* 0x000000a6009c7202 */ /* 0x000fe20000000f00 */
[----:B------:R-:W-:Y:S01]  /*d420*/  FADD.FTZ R2, R243, R2 ;  /* 0x00000002f3027221 */ /* 0x000fe20000010000 */
[----:B-1----:R-:W-:Y:S01]  /*d430*/  F2FP.BF16.PACK_AB R124, R16, R18 ;  /* 0x00000012107c723e */ /* 0x002fe200000010ff */
[----:B------:R-:W-:Y:S01]  /*d440*/  LDSM.16.MT88.4 R140, [R215+0xd800] ;  /* 0x00d80000d78c783b */ /* 0x000fe20000004200 */
[----:B------:R-:W-:Y:S02]  /*d450*/  F2FP.BF16.PACK_AB R125, R17, R13 ;  /* 0x0000000d117d723e */ /* 0x000fe400000010ff */
[----:B--2---:R-:W-:Y:S02]  /*d460*/  F2FP.BF16.PACK_AB R127, R11, R12 ;  /* 0x0000000c0b7f723e */ /* 0x004fe400000010ff */
[----:B------:R-:W-:Y:S02]  /*d470*/  F2FP.BF16.PACK_AB R128, R208, R23 ;  /* 0x00000017d080723e */ /* 0x000fe400000010ff */
[----:B------:R-:W-:Y:S01]  /*d480*/  F2FP.BF16.PACK_AB R130, R209, R211 ;  /* 0x000000d3d182723e */ /* 0x000fe200000010ff */
[----:B------:R-:W-:Y:S01]  /*d490*/  FADD.FTZ R10, R158, R0 ;  /* 0x000000009e0a7221 */ /* 0x000fe20000010000 */
[----:B------:R-:W-:Y:S01]  /*d4a0*/  MOV R122, R167 ;  /* 0x000000a7007a7202 */ /* 0x000fe20000000f00 */
[----:B------:R1:W5:Y:S01]  /*d4b0*/  LDL.LU R212, [R1+0x9c] ;  /* 0x00009c0001d47983 */ /* 0x0003620000300800 */
[----:B------:R-:W-:Y:S01]  /*d4c0*/  F2FP.BF16.PACK_AB R129, R22, R20 ;  /* 0x000000141681723e */ /* 0x000fe200000010ff */
[----:B------:R-:W-:Y:S01]  /*d4d0*/  FADD.FTZ R0, R156, R3 ;  /* 0x000000039c007221 */ /* 0x000fe20000010000 */
[----:B---3--:R-:W-:Y:S01]  /*d4e0*/  F2FP.BF16.PACK_AB R131, R210, R43 ;  /* 0x0000002bd283723e */ /* 0x008fe200000010ff */
        /* <DEDUP_REMOVED lines=8> */
[----:B------:R-:W-:Y:S01]  /*d570*/  FADD.FTZ R2, R246, R9 ;  /* 0x00000009f6027221 */ /* 0x000fe20000010000 */
[----:B------:R-:W2:Y:S01]  /*d580*/  LDSM.16.MT88.4 R164, [R213+0xd800] ;  /* 0x00d80000d5a4783b */ /* 0x000ea20000004200 */
[----:B------:R-:W-:-:S02]  /*d590*/  FADD.FTZ R0, R244, R0 ;  /* 0x00000000f4007221 */ /* 0x000fc40000010000 */
[----:B------:R-:W-:Y:S01]  /*d5a0*/  HMMA.16816.F32.BF16 R120, R124, R4, R64 ;  /* 0x000000047c78723c */ /* 0x000fe20000041840 */
[----:B------:R-:W3:Y:S06]  /*d5b0*/  LDSM.16.MT88.4 R156, [R214+0xd800] ;  /* 0x00d80000d69c783b */ /* 0x000eec0000004200 */
[----:B------:R-:W-:Y:S01]  /*d5c0*/  MOV R66, R154 ;  /* 0x0000009a00427202 */ /* 0x000fe20000000f00 */
[----:B------:R-:W-:Y:S01]  /*d5d0*/  HMMA.16816.F32.BF16 R68, R128, R80, R116 ;  /* 0x000000508044723c */ /* 0x000fe20000041874 */
[----:B------:R-:W-:-:S07]  /*d5e0*/  MOV R67, R155 ;  /* 0x0000009b00437202 */ /* 0x000fce0000000f00 */
[----:B------:R-:W-:Y:S07]  /*d5f0*/  HMMA.16816.F32.BF16 R116, R128, R4, R44 ;  /* 0x000000048074723c */ /* 0x000fee000004182c */
[----:B------:R-:W-:Y:S01]  /*d600*/  FADD.FTZ R4, R252, R8 ;  /* 0x00000008fc047221 */ /* 0x000fe20000010000 */
[----:B------:R-:W-:Y:S01]  /*d610*/  HMMA.16816.F32.BF16 R72, R124, R80, R100 ;  /* 0x000000507c48723c */ /* 0x000fe20000041864 */
[----:B------:R-:W-:Y:S02]  /*d620*/  FADD.FTZ R5, R66, R3 ;  /* 0x0000000342057221 */ /* 0x000fe40000010000 */
[----:B------:R-:W-:-:S02]  /*d630*/  FADD.FTZ R3, R248, R2 ;  /* 0x00000002f8037221 */ /* 0x000fc40000010000 */
[----:B------:R-:W-:Y:S02]  /*d640*/  FADD.FTZ R2, R245, R0 ;  /* 0x00000000f5027221 */ /* 0x000fe40000010000 */
[----:B------:R-:W-:Y:S01]  /*d650*/  FADD.FTZ R0, R241, R4 ;  /* 0x00000004f1007221 */ /* 0x000fe20000010000 */
[----:B------:R-:W-:Y:S01]  /*d660*/  HMMA.16816.F32.BF16 R184, R124, R148, R184 ;  /* 0x000000947cb8723c */ /* 0x000fe200000418b8 */
[----:B------:R-:W-:Y:S02]  /*d670*/  FADD.FTZ R4, R40, R5 ;  /* 0x0000000528047221 */ /* 0x000fe40000010000 */
[----:B------:R-:W-:Y:S02]  /*d680*/  FADD.FTZ R3, R251, R3 ;  /* 0x00000003fb037221 */ /* 0x000fe40000010000 */
[----:B------:R-:W-:Y:S02]  /*d690*/  FADD.FTZ R2, R247, R2 ;  /* 0x00000002f7027221 */ /* 0x000fe40000010000 */
[----:B------:R-:W-:Y:S01]  /*d6a0*/  FADD.FTZ R0, R231, R0 ;  /* 0x00000000e7007221 */ /* 0x000fe20000010000 */
[----:B--2---:R-:W-:Y:S01]  /*d6b0*/  HMMA.16816.F32.BF16 R168, R128, R164, R168 ;  /* 0x000000a480a8723c */ /* 0x004fe200000418a8 */
[----:B------:R-:W-:-:S02]  /*d6c0*/  FADD.FTZ R4, R41, R4 ;  /* 0x0000000429047221 */ /* 0x000fc40000010000 */
[----:B------:R-:W-:Y:S02]  /*d6d0*/  FADD.FTZ R3, R42, R3 ;  /* 0x000000032a037221 */ /* 0x000fe40000010000 */
[----:B------:R-:W-:Y:S02]  /*d6e0*/  FADD.FTZ R2, R250, R2 ;  /* 0x00000002fa027221 */ /* 0x000fe40000010000 */
[----:B------:R-:W-:Y:S01]  /*d6f0*/  FADD.FTZ R0, R242, R0 ;  /* 0x00000000f2007221 */ /* 0x000fe20000010000 */
[----:B------:R-:W-:Y:S01]  /*d700*/  HMMA.16816.F32.BF16 R172, R124, R164, R172 ;  /* 0x000000a47cac723c */ /* 0x000fe200000418ac */
[----:B------:R-:W-:Y:S02]  /*d710*/  FADD.FTZ R4, R23, R4 ;  /* 0x0000000417047221 */ /* 0x000fe40000010000 */
[----:B------:R-:W-:Y:S02]  /*d720*/  FADD.FTZ R3, R20, R3 ;  /* 0x0000000314037221 */ /* 0x000fe40000010000 */
[----:B------:R-:W-:-:S02]  /*d730*/  FADD.FTZ R2, R18, R2 ;  /* 0x0000000212027221 */ /* 0x000fc40000010000 */
[----:B------:R-:W-:Y:S01]  /*d740*/  FADD.FTZ R0, R13, R0 ;  /* 0x000000000d007221 */ /* 0x000fe20000010000 */
[-C--:B------:R-:W-:Y:S01]  /*d750*/  HMMA.16816.F32.BF16 R180, R124, R166.reuse, R180 ;  /* 0x000000a67cb4723c */ /* 0x080fe200000418b4 */
[----:B------:R-:W-:Y:S02]  /*d760*/  FADD.FTZ R4, R208, R4 ;  /* 0x00000004d0047221 */ /* 0x000fe40000010000 */
[----:B------:R-:W-:Y:S02]  /*d770*/  FADD.FTZ R3, R22, R3 ;  /* 0x0000000316037221 */ /* 0x000fe40000010000 */
[----:B------:R-:W-:Y:S02]  /*d780*/  FADD.FTZ R2, R16, R2 ;  /* 0x0000000210027221 */ /* 0x000fe40000010000 */
[----:B------:R-:W-:Y:S01]  /*d790*/  FADD.FTZ R0, R17, R0 ;  /* 0x0000000011007221 */ /* 0x000fe20000010000 */
[----:B------:R-:W-:Y:S01]  /*d7a0*/  HMMA.16816.F32.BF16 R164, R128, R166, R76 ;  /* 0x000000a680a4723c */ /* 0x000fe2000004184c */
        /* <DEDUP_REMOVED lines=9> */
[----:B------:R1:W-:Y:S01]  /*d840*/  STL [R1+0x3c], R4 ;  /* 0x00003c0401007387 */ /* 0x0003e20000100800 */
[C---:B------:R-:W-:Y:S01]  /*d850*/  HMMA.16816.F32.BF16 R88, R124.reuse, R96, R84 ;  /* 0x000000607c58723c */ /* 0x040fe20000041854 */
[----:B------:R-:W-:Y:S02]  /*d860*/  IMAD.MOV.U32 R241, RZ, RZ, R67 ;  /* 0x000000fffff17224 */ /* 0x000fe400078e0043 */
[----:B------:R1:W-:Y:S04]  /*d870*/  STL [R1+0x38], R231 ;  /* 0x000038e701007387 */ /* 0x0003e80000100800 */
[----:B------:R1:W-:Y:S01]  /*d880*/  STL [R1+0x40], R2 ;  /* 0x0000400201007387 */ /* 0x0003e20000100800 */
[C---:B---3--:R-:W-:Y:S03]  /*d890*/  HMMA.16816.F32.BF16 R176, R124.reuse, R156, R176 ;  /* 0x0000009c7cb0723c */ /* 0x048fe600000418b0 */
[----:B------:R1:W-:Y:S05]  /*d8a0*/  STL [R1+0x44], R242 ;  /* 0x000044f201007387 */ /* 0x0003ea0000100800 */
        /* <DEDUP_REMOVED lines=12> */
[C---:B------:R-:W-:Y:S07]  /*d970*/  HMMA.16816.F32.BF16 R148, R128.reuse, R150, R132 ;  /* 0x000000968094723c */ /* 0x040fee0000041884 */
[----:B------:R-:W-:Y:S01]  /*d980*/  MOV R134, R14 ;  /* 0x0000000e00867202 */ /* 0x000fe20000000f00 */
[----:B------:R-:W-:Y:S01]  /*d990*/  HMMA.16816.F32.BF16 R140, R128, R142, R28 ;  /* 0x0000008e808c723c */ /* 0x000fe2000004181c */
[----:B------:R-:W-:-:S02]  /*d9a0*/  MOV R135, R241 ;  /* 0x000000f100877202 */ /* 0x000fc40000000f00 */
[----:B------:R-:W-:Y:S02]  /*d9b0*/  MOV R132, R15 ;  /* 0x0000000f00847202 */ /* 0x000fe40000000f00 */
[----:B------:R-:W-:-:S03]  /*d9c0*/  MOV R133, R243 ;  /* 0x000000f300857202 */ /* 0x000fc60000000f00 */
[C---:B------:R-:W-:Y:S08]  /*d9d0*/  HMMA.16816.F32.BF16 R80, R128.reuse, R82, R24 ;  /* 0x000000528050723c */ /* 0x040ff00000041818 */
[C---:B------:R-:W-:Y:S08]  /*d9e0*/  HMMA.16816.F32.BF16 R96, R128.reuse, R98, R52 ;  /* 0x000000628060723c */ /* 0x040ff00000041834 */
[----:B------:R-:W-:Y:S08]  /*d9f0*/  HMMA.16816.F32.BF16 R112, R128, R114, R36 ;  /* 0x000000728070723c */ /* 0x000ff00000041824 */
[-C--:B------:R-:W-:Y:S08]  /*da00*/  HMMA.16816.F32.BF16 R124, R124, R6.reuse, R60 ;  /* 0x000000067c7c723c */ /* 0x080ff0000004183c */
[----:B------:R-:W-:Y:S01]  /*da10*/  HMMA.16816.F32.BF16 R128, R128, R6, R32 ;  /* 0x000000068080723c */ /* 0x000fe20000041820 */
[----:B------:R-:W-:Y:S07]  /*da20*/  @!P0 BRA `(.L_x_432) ;  /* 0x0000548000008947 */ /* 0x000fee0003800000 */
[----:B-1----:R-:W2:Y:S04]  /*da30*/  LDL.64 R40, [R1+0x80] ;  /* 0x0000800001287983 */ /* 0x002ea80000100a00 */
[----:B------:R-:W3:Y:S01]  /*da40*/  LDL.64 R14, [R1+0x78] ;  /* 0x00007800010e7983 */ /* 0x000ee20000100a00 */
[----:B------:R-:W-:Y:S01]  /*da50*/  UIADD3 UR22, UR8, -0x3, URZ ;  /* 0xfffffffd08167890 */ /* 0x000fe2000fffe03f */
[----:B------:R-:W-:-:S04]  /*da60*/  DEPBAR.LE SB0, 0x0 ;  /* 0x000080000000791a */ /* 0x000fc80000000000 */
[----:B------:R-:W-:Y:S02]  /*da70*/  USHF.R.S32.HI UR13, URZ, 0x1f, UR22 ;  /* 0x0000001f3f0d7899 */ /* 0x000fe40008011416 */
[----:B------:R-:W-:Y:S02]  /*da80*/  ULDC.64 UR4, c[0x0][0x1a0] ;  /* 0x0000680000047ab9 */ /* 0x000fe40000000a00 */
[----:B------:R-:W-:Y:S02]  /*da90*/  UIMAD UR13, UR13, UR4, URZ ;  /* 0x000000040d0d72a4 */ /* 0x000fe4000f8e023f */
[----:B------:R-:W-:Y:S02]  /*daa0*/  UIMAD.WIDE.U32 UR16, UR22, UR4, URZ ;  /* 0x00000004161072a5 */ /* 0x000fe4000f8e003f */
[----:B------:R-:W-:Y:S02]  /*dab0*/  UIMAD UR13, UR22, UR5, UR13 ;  /* 0x00000005160d72a4 */ /* 0x000fe4000f8e020d */
[----:B------:R-:W-:-:S02]  /*dac0*/  UISETP.GT.AND UP0, UPT, UR22, UR9, UPT ;  /* 0x000000091600728c */ /* 0x000fc4000bf04270 */
[----:B------:R-:W-:Y:S01]  /*dad0*/  UIADD3 UR13, UR17, UR13, URZ ;  /* 0x0000000d110d7290 */ /* 0x000fe2000fffe03f */
[----:B------:R-:W-:Y:S02]  /*dae0*/  IMAD.U32 R4, RZ, RZ, UR16 ;  /* 0x00000010ff047e24 */ /* 0x000fe4000f8e00ff */
[----:B------:R-:W-:-:S03]  /*daf0*/  IMAD.U32 R5, RZ, RZ, UR17 ;  /* 0x00000011ff057e24 */ /* 0x000fc6000f8e00ff */
[----:B------:R-:W-:Y:S01]  /*db00*/  MOV R2, UR13 ;  /* 0x0000000d00027c02 */ /* 0x000fe20008000f00 */
[----:B------:R-:W-:Y:S02]  /*db10*/  USHF.L.U32 UR13, UR4, 0x5, URZ ;  /* 0x00000005040d7899 */ /* 0x000fe4000800063f */
[----:B------:R-:W-:Y:S01]  /*db20*/  USHF.L.U64.HI UR4, UR4, 0x5, UR5 ;  /* 0x0000000504047899 */ /* 0x000fe20008010205 */
[----:B------:R-:W-:Y:S01]  /*db30*/  BAR.SYNC.DEFER_BLOCKING 0x0 ;  /* 0x0000000000007b1d */ /* 0x000fe20000010000 */
[----:B--2---:R-:W-:-:S04]  /*db40*/  LEA R0, P0, R4, R40, 0x6 ;  /* 0x0000002804007211 */ /* 0x004fc800078030ff */
        /* <DEDUP_REMOVED lines=14> */
[----:B------:R1:W-:Y:S01]  /*dc30*/  LDGSTS.E.BYPASS.LTC128B.128 [R233+0xc800], [R4.64] ;  /* 0x0c80000004e97fae */ /* 0x0003e2000b901d52 */
[----:B------:R-:W-:-:S03]  /*dc40*/  PLOP3.LUT P0, PT, PT, PT, UP0, 0x80, 0x0 ;  /* 0x000000000000781c */ /* 0x000fc60003f0f008 */
[----:B------:R1:W-:Y:S04]  /*dc50*/  LDGSTS.E.BYPASS.LTC128B.128 [R233+0xe800], [R4.64+0x80] ;  /* 0x0e80008004e97fae */ /* 0x0003e8000b901d52 */
[----:B------:R2:W-:Y:S04]  /*dc60*/  LDGSTS.E.BYPASS.LTC128B.128 [R233+0xd000], [R2.64] ;  /* 0x0d00000002e97fae */ /* 0x0005e8000b901d52 */
[----:B------:R2:W-:Y:S04]  /*dc70*/  LDGSTS.E.BYPASS.LTC128B.128 [R233+0xf000], [R2.64+0x80] ;  /* 0x0f00008002e97fae */ /* 0x0005e8000b901d52 */
[----:B------:R3:W-:Y:S04]  /*dc80*/  LDGSTS.E.BYPASS.LTC128B.128 [R233+0xd800], [R8.64] ;  /* 0x0d80000008e97fae */ /* 0x0007e8000b901d52 */
[----:B------:R3:W-:Y:S04]  /*dc90*/  LDGSTS.E.BYPASS.LTC128B.128 [R233+0xf800], [R8.64+0x80] ;  /* 0x0f80008008e97fae */ /* 0x0007e8000b901d52 */
[----:B-----5:R-:W-:Y:S04]  /*dca0*/  LDSM.16.M88.4 R12, [R219+0x2000] ;  /* 0x00200000db0c783b */ /* 0x020fe80000000200 */
[----:B------:R-:W4:Y:S04]  /*dcb0*/  LDSM.16.M88.4 R40, [R212+0x9000] ;  /* 0x00900000d428783b */ /* 0x000f280000000200 */
[----:B------:R-:W2:Y:S04]  /*dcc0*/  LDSM.16.M88.4 R36, [R212+0x9800] ;  /* 0x00980000d424783b */ /* 0x000ea80000000200 */
[----:B------:R-:W-:Y:S04]  /*dcd0*/  LDSM.16.M88.4 R16, [R219] ;  /* 0x00000000db10783b */ /* 0x000fe80000000200 */
[----:B------:R-:W2:Y:S04]  /*dce0*/  LDSM.16.M88.4 R48, [R212+0x8000] ;  /* 0x00800000d430783b */ /* 0x000ea80000000200 */
[----:B------:R-:W2:Y:S04]  /*dcf0*/  LDSM.16.M88.4 R44, [R212+0x8800] ;  /* 0x00880000d42c783b */ /* 0x000ea80000000200 */
[----:B-1----:R-:W-:Y:S04]  /*dd00*/  LDSM.16.M88.4 R4, [R220+0x2000] ;  /* 0x00200000dc04783b */ /* 0x002fe80000000200 */
[----:B------:R-:W1:Y:S04]  /*dd10*/  LDSM.16.M88.4 R24, [R229] ;  /* 0x00000000e518783b */ /* 0x000e680000000200 */
[----:B------:R-:W1:Y:S04]  /*dd20*/  LDSM.16.M88.4 R20, [R228] ;  /* 0x00000000e414783b */ /* 0x000e680000000200 */
[----:B---3--:R-:W-:Y:S04]  /*dd30*/  LDSM.16.M88.4 R8, [R220] ;  /* 0x00000000dc08783b */ /* 0x008fe80000000200 */
[----:B------:R-:W3:Y:S01]  /*dd40*/  LDSM.16.M88.4 R32, [R223] ;  /* 0x00000000df20783b */ /* 0x000ee20000000200 */
[C---:B----4-:R-:W-:Y:S03]  /*dd50*/  HMMA.16816.F32.BF16 R60, R12.reuse, R40, RZ ;  /* 0x000000280c3c723c */ /* 0x050fe600000418ff */
[----:B------:R-:W4:Y:S04]  /*dd60*/  LDSM.16.M88.4 R28, [R230] ;  /* 0x00000000e61c783b */ /* 0x000f280000000200 */
[----:B------:R-:W0:Y:S01]  /*dd70*/  LDGDEPBAR ;  /* 0x00000000000079af */ /* 0x000e220000000000 */
[----:B--2---:R-:W-:Y:S08]  /*dd80*/  HMMA.16816.F32.BF16 R52, R12, R36, RZ ;  /* 0x000000240c34723c */ /* 0x004ff000000418ff */
[-C--:B------:R-:W-:Y:S08]  /*dd90*/  HMMA.16816.F32.BF16 R208, R16, R48.reuse, RZ ;  /* 0x0000003010d0723c */ /* 0x080ff000000418ff */
[----:B------:R-:W-:Y:S08]  /*dda0*/  HMMA.16816.F32.BF16 R204, R12, R48, RZ ;  /* 0x000000300ccc723c */ /* 0x000ff000000418ff */
[-C--:B------:R-:W-:Y:S08]  /*ddb0*/  HMMA.16816.F32.BF16 R136, R16, R44.reuse, RZ ;  /* 0x0000002c1088723c */ /* 0x080ff000000418ff */
[----:B------:R-:W-:Y:S08]  /*ddc0*/  HMMA.16816.F32.BF16 R132, R12, R44, RZ ;  /* 0x0000002c0c84723c */ /* 0x000ff000000418ff */
[----:B------:R-:W-:Y:S08]  /*ddd0*/  HMMA.16816.F32.BF16 R64, R16, R40, RZ ;  /* 0x000000281040723c */ /* 0x000ff000000418ff */
[----:B-1----:R-:W-:Y:S08]  /*dde0*/  HMMA.16816.F32.BF16 R60, R4, R24, R60 ;  /* 0x00000018043c723c */ /* 0x002ff0000004183c */
[----:B------:R-:W-:Y:S08]  /*ddf0*/  HMMA.16816.F32.BF16 R56, R16, R36, RZ ;  /* 0x000000241038723c */ /* 0x000ff000000418ff */
[----:B------:R-:W-:Y:S08]  /*de00*/  HMMA.16816.F32.BF16 R52, R4, R20, R52 ;  /* 0x000000140434723c */ /* 0x000ff00000041834 */
[-C--:B---3--:R-:W-:Y:S08]  /*de10*/  HMMA.16816.F32.BF16 R208, R8, R32.reuse, R208 ;  /* 0x0000002008d0723c */ /* 0x088ff000000418d0 */
[----:B------:R-:W-:Y:S07]  /*de20*/  HMMA.16816.F32.BF16 R204, R4, R32, R204 ;  /* 0x0000002004cc723c */ /* 0x000fee00000418cc */
[----:B------:R-:W-:Y:S01]  /*de30*/  IMAD.MOV.U32 R32, RZ, RZ, R60 ;  /* 0x000000ffff207224 */ /* 0x000fe200078e003c */
[----:B----4-:R-:W-:Y:S01]  /*de40*/  HMMA.16816.F32.BF16 R244, R8, R28, R136 ;  /* 0x0000001c08f4723c */ /* 0x010fe20000041888 */
[----:B------:R-:W-:-:S02]  /*de50*/  IMAD.MOV.U32 R40, RZ, RZ, R53 ;  /* 0x000000ffff287224 */ /* 0x000fc400078e0035 */
[----:B------:R-:W-:-:S05]  /*de60*/  IMAD.MOV.U32 R41, RZ, RZ, R52 ;  /* 0x000000ffff297224 */ /* 0x000fca00078e0034 */
[----:B------:R-:W-:Y:S07]  /*de70*/  HMMA.16816.F32.BF16 R132, R4, R28, R132 ;  /* 0x0000001c0484723c */ /* 0x000fee0000041884 */
[----:B------:R-:W-:Y:S01]  /*de80*/  MOV R29, R61 ;  /* 0x0000003d001d7202 */ /* 0x000fe20000000f00 */
[C---:B------:R-:W-:Y:S07]  /*de90*/  HMMA.16816.F32.BF16 R248, R8.reuse, R24, R64 ;  /* 0x0000001808f8723c */ /* 0x040fee0000041840 */
[----:B------:R-:W-:Y:S01]  /*dea0*/  IMAD.MOV.U32 R25, RZ, RZ, R62 ;  /* 0x000000ffff197224 */ /* 0x000fe200078e003e */
[----:B------:R-:W-:Y:S01]  /*deb0*/  HMMA.16816.F32.BF16 R56, R8, R20, R56 ;  /* 0x000000140838723c */ /* 0x000fe20000041838 */
[----:B------:R-:W-:-:S06]  /*dec0*/  IMAD.MOV.U32 R24, RZ, RZ, R63 ;  /* 0x000000ffff187224 */ /* 0x000fcc00078e003f */
[----:B------:R-:W-:Y:S01]  /*ded0*/  MOV R21, R54 ;  /* 0x0000003600157202 */ /* 0x000fe20000000f00 */
[----:B------:R-:W-:Y:S01]  /*dee0*/  HMMA.16816.F32.BF16 R60, R12, R50, RZ ;  /* 0x000000320c3c723c */ /* 0x000fe200000418ff */
[----:B------:R-:W-:-:S07]  /*def0*/  IMAD.MOV.U32 R20, RZ, RZ, R55 ;  /* 0x000000ffff147224 */ /* 0x000fce00078e0037 */
[----:B------:R-:W-:Y:S01]  /*df00*/  HMMA.16816.F32.BF16 R48, R16, R50, RZ ;  /* 0x000000321030723c */ /* 0x000fe200000418ff */
[----:B------:R-:W-:Y:S01]  /*df10*/  IMAD.MOV.U32 R28, RZ, RZ, R248 ;  /* 0x000000ffff1c7224 */ /* 0x000fe200078e00f8 */
[----:B------:R-:W-:Y:S01]  /*df20*/  MOV R2, R250 ;  /* 0x000000fa00027202 */ /* 0x000fe20000000f00 */
[----:B------:R-:W-:Y:S02]  /*df30*/  IMAD.MOV.U32 R3, RZ, RZ, R249 ;  /* 0x000000ffff037224 */ /* 0x000fe400078e00f9 */
[----:B------:R-:W-:-:S03]  /*df40*/  IMAD.MOV.U32 R0, RZ, RZ, R251 ;  /* 0x000000ffff007224 */ /* 0x000fc600078e00fb */
[----:B------:R-:W-:Y:S01]  /*df50*/  MOV R252, R56 ;  /* 0x0000003800fc7202 */ /* 0x000fe20000000f00 */
[----:B------:R-:W-:Y:S01]  /*df60*/  IMAD.MOV.U32 R37, RZ, RZ, R57 ;  /* 0x000000ffff257224 */ /* 0x000fe200078e0039 */
[----:B------:R-:W-:Y:S01]  /*df70*/  MOV R33, R59 ;  /* 0x0000003b00217202 */ /* 0x000fe20000000f00 */
[----:B------:R-:W-:Y:S01]  /*df80*/  IMAD.MOV.U32 R36, RZ, RZ, R58 ;  /* 0x000000ffff247224 */ /* 0x000fe200078e003a */
[----:B------:R-:W-:Y:S08]  /*df90*/  HMMA.16816.F32.BF16 R52, R12, R42, RZ ;  /* 0x0000002a0c34723c */ /* 0x000ff000000418ff */
[-C--:B------:R-:W-:Y:S08]  /*dfa0*/  HMMA.16816.F32.BF16 R60, R4, R34.reuse, R60 ;  /* 0x00000022043c723c */ /* 0x080ff0000004183c */
[----:B------:R-:W-:Y:S07]  /*dfb0*/  HMMA.16816.F32.BF16 R48, R8, R34, R48 ;  /* 0x000000220830723c */ /* 0x000fee0000041830 */
[----:B------:R-:W-:Y:S01]  /*dfc0*/  IMAD.MOV.U32 R34, RZ, RZ, R41 ;  /* 0x000000ffff227224 */ /* 0x000fe200078e0029 */
[----:B------:R-:W-:Y:S01]  /*dfd0*/  HMMA.16816.F32.BF16 R56, R12, R46, RZ ;  /* 0x0000002e0c38723c */ /* 0x000fe200000418ff */
[----:B------:R-:W-:-:S07]  /*dfe0*/  MOV R35, R40 ;  /* 0x0000002800237202 */ /* 0x000fce0000000f00 */
[C---:B------:R-:W-:Y:S08]  /*dff0*/  HMMA.16816.F32.BF16 R44, R16.reuse, R46, RZ ;  /* 0x0000002e102c723c */ /* 0x040ff000000418ff */
[----:B------:R-:W-:Y:S08]  /*e000*/  HMMA.16816.F32.BF16 R40, R16, R42, RZ ;  /* 0x0000002a1028723c */ /* 0x000ff000000418ff */
[-C--:B------:R-:W-:Y:S08]  /*e010*/  HMMA.16816.F32.BF16 R12, R12, R38.reuse, RZ ;  /* 0x000000260c0c723c */ /* 0x080ff000000418ff */
[----:B------:R-:W-:Y:S08]  /*e020*/  HMMA.16816.F32.BF16 R16, R16, R38, RZ ;  /* 0x000000261010723c */ /* 0x000ff000000418ff */
[C---:B------:R-:W-:Y:S08]  /*e030*/  HMMA.16816.F32.BF16 R64, R4.reuse, R30, R56 ;  /* 0x0000001e0440723c */ /* 0x040ff00000041838 */
[C---:B------:R-:W-:Y:S08]  /*e040*/  HMMA.16816.F32.BF16 R136, R4.reuse, R26, R52 ;  /* 0x0000001a0488723c */ /* 0x040ff00000041834 */
[----:B------:R-:W-:Y:S01]  /*e050*/  HMMA.16816.F32.BF16 R248, R4, R22, R12 ;  /* 0x0000001604f8723c */ /* 0x000fe2000004180c */
[----:B------:R-:W-:Y:S04]  /*e060*/  LDSM.16.M88.4 R4, [R222+0x2000] ;  /* 0x00200000de04783b */ /* 0x000fe80000000200 */
[----:B------:R-:W1:Y:S03]  /*e070*/  LDSM.16.M88.4 R12, [R218+0x8000] ;  /* 0x00800000da0c783b */ /* 0x000e660000000200 */
[C---:B------:R-:W-:Y:S08]  /*e080*/  HMMA.16816.F32.BF16 R56, R8.reuse, R30, R44 ;  /* 0x0000001e0838723c */ /* 0x040ff0000004182c */
[C---:B------:R-:W-:Y:S08]  /*e090*/  HMMA.16816.F32.BF16 R40, R8.reuse, R26, R40 ;  /* 0x0000001a0828723c */ /* 0x040ff00000041828 */
[----:B------:R-:W-:Y:S01]  /*e0a0*/  HMMA.16816.F32.BF16 R16, R8, R22, R16 ;  /* 0x000000160810723c */ /* 0x000fe20000041810 */
[----:B------:R-:W2:Y:S07]  /*e0b0*/  LDSM.16.M88.4 R8, [R222] ;  /* 0x00000000de08783b */ /* 0x000eae0000000200 */
[----:B-1----:R-:W-:Y:S07]  /*e0c0*/  HMMA.16816.F32.BF16 R52, R4, R12, R204 ;  /* 0x0000000c0434723c */ /* 0x002fee00000418cc */
[----:B------:R-:W-:Y:S01]  /*e0d0*/  MOV R206, R21 ;  /* 0x0000001500ce7202 */ /* 0x000fe20000000f00 */
[----:B------:R-:W-:-:S02]  /*e0e0*/  IMAD.MOV.U32 R207, RZ, RZ, R20 ;  /* 0x000000ffffcf7224 */ /* 0x000fc400078e0014 */
[----:B------:R-:W-:Y:S02]  /*e0f0*/  IMAD.MOV.U32 R204, RZ, RZ, R34 ;  /* 0x000000ffffcc7224 */ /* 0x000fe400078e0022 */
[----:B------:R-:W-:Y:S01]  /*e100*/  IMAD.MOV.U32 R205, RZ, RZ, R35 ;  /* 0x000000ffffcd7224 */ /* 0x000fe200078e0023 */
[C---:B--2---:R-:W-:Y:S07]  /*e110*/  HMMA.16816.F32.BF16 R44, R8.reuse, R12, R208 ;  /* 0x0000000c082c723c */ /* 0x044fee00000418d0 */
[----:B------:R-:W-:Y:S01]  /*e120*/  MOV R209, R37 ;  /* 0x0000002500d17202 */ /* 0x000fe20000000f00 */
[----:B------:R-:W-:Y:S01]  /*e130*/  IMAD.MOV.U32 R210, RZ, RZ, R36 ;  /* 0x000000ffffd27224 */ /* 0x000fe200078e0024 */
[----:B------:R-:W-:Y:S01]  /*e140*/  HMMA.16816.F32.BF16 R20, R8, R14, R48 ;  /* 0x0000000e0814723c */ /* 0x000fe20000041830 */
[----:B------:R-:W-:Y:S01]  /*e150*/  MOV R211, R33 ;  /* 0x0000002100d37202 */ /* 0x000fe20000000f00 */
[----:B------:R-:W-:-:S06]  /*e160*/  IMAD.MOV.U32 R208, RZ, RZ, R252 ;  /* 0x000000ffffd07224 */ /* 0x000fcc00078e00fc */
[----:B------:R-:W-:Y:S01]  /*e170*/  HMMA.16816.F32.BF16 R36, R4, R14, R60 ;  /* 0x0000000e0424723c */ /* 0x000fe2000004183c */
[----:B------:R-:W1:Y:S06]  /*e180*/  LDSM.16.M88.4 R12, [R218+0x8800] ;  /* 0x00880000da0c783b */ /* 0x000e6c0000000200 */
[----:B------:R-:W-:Y:S01]  /*e190*/  IMAD.MOV.U32 R60, RZ, RZ, R32 ;  /* 0x000000ffff3c7224 */ /* 0x000fe200078e0020 */
[----:B------:R-:W-:Y:S01]  /*e1a0*/  MOV R61, R29 ;  /* 0x0000001d003d7202 */ /* 0x000fe20000000f00 */
[----:B------:R-:W-:Y:S01]  /*e1b0*/  IMAD.MOV.U32 R62, RZ, RZ, R25 ;  /* 0x000000ffff3e7224 */ /* 0x000fe200078e0019 */
[----:B------:R-:W-:Y:S01]  /*e1c0*/  MOV R63, R24 ;  /* 0x00000018003f7202 */ /* 0x000fe20000000f00 */
[----:B-1----:R-:W-:Y:S07]  /*e1d0*/  HMMA.16816.F32.BF16 R32, R8, R12, R244 ;  /* 0x0000000c0820723c */ /* 0x002fee00000418f4 */
[----:B------:R-:W-:Y:S01]  /*e1e0*/  IMAD.MOV.U32 R244, RZ, RZ, R28 ;  /* 0x000000fffff47224 */ /* 0x000fe200078e001c */
[----:B------:R-:W-:Y:S01]  /*e1f0*/  HMMA.16816.F32.BF16 R24, R4, R14, R64 ;  /* 0x0000000e0418723c */ /* 0x000fe20000041840 */
[----:B------:R-:W-:Y:S01]  /*e200*/  MOV R245, R3 ;  /* 0x0000000300f57202 */ /* 0x000fe20000000f00 */
[----:B------:R-:W-:Y:S01]  /*e210*/  IMAD.MOV.U32 R246, RZ, RZ, R2 ;  /* 0x000000fffff67224 */ /* 0x000fe200078e0002 */
[----:B------:R-:W-:-:S05]  /*e220*/  MOV R247, R0 ;  /* 0x0000000000f77202 */ /* 0x000fca0000000f00 */
[----:B------:R-:W-:Y:S08]  /*e230*/  HMMA.16816.F32.BF16 R28, R4, R12, R132 ;  /* 0x0000000c041c723c */ /* 0x000ff00000041884 */
[C---:B------:R-:W-:Y:S01]  /*e240*/  HMMA.16816.F32.BF16 R48, R8.reuse, R14, R56 ;  /* 0x0000000e0830723c */ /* 0x040fe20000041838 */
[----:B------:R-:W1:Y:S07]  /*e250*/  LDSM.16.M88.4 R12, [R218+0x9000] ;  /* 0x00900000da0c783b */ /* 0x000e6e0000000200 */
[-C--:B-1----:R-:W-:Y:S08]  /*e260*/  HMMA.16816.F32.BF16 R56, R8, R12.reuse, R244 ;  /* 0x0000000c0838723c */ /* 0x082ff000000418f4 */
[C---:B------:R-:W-:Y:S08]  /*e270*/  HMMA.16816.F32.BF16 R60, R4.reuse, R12, R60 ;  /* 0x0000000c043c723c */ /* 0x040ff0000004183c */
[-C--:B------:R-:W-:Y:S08]  /*e280*/  HMMA.16816.F32.BF16 R136, R4, R14.reuse, R136 ;  /* 0x0000000e0488723c */ /* 0x080ff00000041888 */
[----:B------:R-:W-:Y:S01]  /*e290*/  HMMA.16816.F32.BF16 R132, R8, R14, R40 ;  /* 0x0000000e0884723c */ /* 0x000fe20000041828 */
[----:B------:R-:W1:Y:S07]  /*e2a0*/  LDSM.16.M88.4 R12, [R218+0x9800] ;  /* 0x00980000da0c783b */ /* 0x000e6e0000000200 */
[C---:B-1----:R-:W-:Y:S08]  /*e2b0*/  HMMA.16816.F32.BF16 R64, R4.reuse, R12, R204 ;  /* 0x0000000c0440723c */ /* 0x042ff000000418cc */
[----:B------:R-:W-:Y:S08]  /*e2c0*/  HMMA.16816.F32.BF16 R4, R4, R14, R248 ;  /* 0x0000000e0404723c */ /* 0x000ff000000418f8 */
[C---:B------:R-:W-:Y:S08]  /*e2d0*/  HMMA.16816.F32.BF16 R244, R8.reuse, R12, R208 ;  /* 0x0000000c08f4723c */ /* 0x040ff000000418d0 */
[----:B------:R-:W-:Y:S01]  /*e2e0*/  IMAD.MOV.U32 R40, RZ, RZ, R64 ;  /* 0x000000ffff287224 */ /* 0x000fe200078e0040 */
[----:B------:R-:W-:Y:S01]  /*e2f0*/  HMMA.16816.F32.BF16 R204, R8, R14, R16 ;  /* 0x0000000e08cc723c */ /* 0x000fe20000041810 */
[----:B------:R-:W-:Y:S01]  /*e300*/  LDSM.16.M88.4 R12, [R217] ;  /* 0x00000000d90c783b */ /* 0x000fe20000000200 */
[----:B------:R-:W-:Y:S01]  /*e310*/  MOV R3, R65 ;  /* 0x0000004100037202 */ /* 0x000fe20000000f00 */
[----:B------:R-:W-:Y:S01]  /*e320*/  IMAD.MOV.U32 R2, RZ, RZ, R66 ;  /* 0x000000ffff027224 */ /* 0x000fe200078e0042 */
[----:B------:R-:W-:Y:S01]  /*e330*/  MOV R0, R67 ;  /* 0x0000004300007202 */ /* 0x000fe20000000f00 */
[----:B------:R-:W1:Y:S02]  /*e340*/  LDSM.16.M88.4 R8, [R221] ;  /* 0x00000000dd08783b */ /* 0x000e640000000200 */
[----:B------:R-:W-:Y:S01]  /*e350*/  IMAD.MOV.U32 R64, RZ, RZ, R4 ;  /* 0x000000ffff407224 */ /* 0x000fe200078e0004 */
[----:B------:R-:W-:Y:S01]  /*e360*/  MOV R43, R5 ;  /* 0x00000005002b7202 */ /* 0x000fe20000000f00 */
[----:B------:R-:W-:Y:S01]  /*e370*/  IMAD.MOV.U32 R42, RZ, RZ, R6 ;  /* 0x000000ffff2a7224 */ /* 0x000fe200078e0006 */
[----:B------:R-:W-:-:S02]  /*e380*/  MOV R41, R7 ;  /* 0x0000000700297202 */ /* 0x000fc40000000f00 */
[----:B------:R-:W2:Y:S01]  /*e390*/  LDSM.16.M88.4 R4, [R221+0x2000] ;  /* 0x00200000dd04783b */ /* 0x000ea20000000200 */
[-C--:B-1----:R-:W-:Y:S07]  /*e3a0*/  HMMA.16816.F32.BF16 R248, R8, R12.reuse, R44 ;  /* 0x0000000c08f8723c */ /* 0x082fee000004182c */
[----:B------:R-:W-:Y:S01]  /*e3b0*/  MOV R45, R3 ;  /* 0x00000003002d7202 */ /* 0x000fe20000000f00 */
[----:B--2---:R-:W-:Y:S01]  /*e3c0*/  HMMA.16816.F32.BF16 R52, R4, R12, R52 ;  /* 0x0000000c0434723c */ /* 0x004fe20000041834 */
[----:B------:R-:W-:Y:S01]  /*e3d0*/  IMAD.MOV.U32 R46, RZ, RZ, R2 ;  /* 0x000000ffff2e7224 */ /* 0x000fe200078e0002 */
[----:B------:R-:W-:Y:S01]  /*e3e0*/  MOV R47, R0 ;  /* 0x00000000002f7202 */ /* 0x000fe20000000f00 */
[----:B------:R-:W-:-:S05]  /*e3f0*/  IMAD.MOV.U32 R44, RZ, RZ, R40 ;  /* 0x000000ffff2c7224 */ /* 0x000fca00078e0028 */
[-C--:B------:R-:W-:Y:S11]  /*e400*/  HMMA.16816.F32.BF16 R208, R4, R14.reuse, R36 ;  /* 0x0000000e04d0723c */ /* 0x080ff60000041824 */
[----:B------:R-:W-:Y:S05]  /*e410*/  @!UPT UIADD3 URZ, URZ, URZ, URZ ;  /* 0x0000003f3f3ff290 */ /* 0x000fea000fffe03f */
[----:B------:R-:W-:Y:S01]  /*e420*/  IMAD.MOV.U32 R19, RZ, RZ, R52 ;  /* 0x000000ffff137224 */ /* 0x000fe200078e0034 */
[----:B------:R-:W-:Y:S01]  /*e430*/  MOV R18, R53 ;  /* 0x0000003500127202 */ /* 0x000fe20000000f00 */
[----:B------:R-:W-:Y:S01]  /*e440*/  IMAD.MOV.U32 R52, RZ, RZ, R64 ;  /* 0x000000ffff347224 */ /* 0x000fe200078e0040 */
[----:B------:R-:W-:Y:S01]  /*e450*/  MOV R16, R55 ;  /* 0x0000003700107202 */ /* 0x000fe20000000f00 */
[----:B------:R-:W-:Y:S01]  /*e460*/  HMMA.16816.F32.BF16 R64, R8, R14, R20 ;  /* 0x0000000e0840723c */ /* 0x000fe20000041814 */
[----:B------:R-:W1:Y:S01]  /*e470*/  LDSM.16.M88.4 R12, [R217+0x800] ;  /* 0x00080000d90c783b */ /* 0x000e620000000200 */
[----:B------:R-:W-:Y:S01]  /*e480*/  IMAD.MOV.U32 R17, RZ, RZ, R54 ;  /* 0x000000ffff117224 */ /* 0x000fe200078e0036 */
[----:B------:R-:W-:Y:S01]  /*e490*/  MOV R53, R43 ;  /* 0x0000002b00357202 */ /* 0x000fe20000000f00 */
[----:B------:R-:W-:Y:S01]  /*e4a0*/  IMAD.MOV.U32 R54, RZ, RZ, R42 ;  /* 0x000000ffff367224 */ /* 0x000fe200078e002a */
[----:B------:R-:W-:-:S03]  /*e4b0*/  MOV R55, R41 ;  /* 0x0000002900377202 */ /* 0x000fc60000000f00 */
[-C--:B-1----:R-:W-:Y:S08]  /*e4c0*/  HMMA.16816.F32.BF16 R32, R8, R12.reuse, R32 ;  /* 0x0000000c0820723c */ /* 0x082ff00000041820 */
[----:B------:R-:W-:Y:S08]  /*e4d0*/  HMMA.16816.F32.BF16 R40, R4, R12, R28 ;  /* 0x0000000c0428723c */ /* 0x000ff0000004181c */
[----:B------:R-:W-:Y:S08]  /*e4e0*/  HMMA.16816.F32.BF16 R20, R8, R14, R48 ;  /* 0x0000000e0814723c */ /* 0x000ff00000041830 */
[----:B------:R-:W-:Y:S01]  /*e4f0*/  IMAD.MOV.U32 R252, RZ, RZ, R32 ;  /* 0x000000fffffc7224 */ /* 0x000fe200078e0020 */
[----:B------:R-:W-:Y:S01]  /*e500*/  MOV R3, R33 ;  /* 0x0000002100037202 */ /* 0x000fe20000000f00 */
[----:B------:R-:W-:Y:S01]  /*e510*/  IMAD.MOV.U32 R2, RZ, RZ, R34 ;  /* 0x000000ffff027224 */ /* 0x000fe200078e0022 */
[----:B------:R-:W-:-:S02]  /*e520*/  MOV R0, R35 ;  /* 0x0000002300007202 */ /* 0x000fc40000000f00 */
[C---:B------:R-:W-:Y:S01]  /*e530*/  HMMA.16816.F32.BF16 R32, R4.reuse, R14, R24 ;  /* 0x0000000e0420723c */ /* 0x040fe20000041818 */
[----:B------:R-:W1:Y:S07]  /*e540*/  LDSM.16.M88.4 R12, [R217+0x1000] ;  /* 0x00100000d90c783b */ /* 0x000e6e0000000200 */
[-C--:B-1----:R-:W-:Y:S07]  /*e550*/  HMMA.16816.F32.BF16 R28, R4, R12.reuse, R60 ;  /* 0x0000000c041c723c */ /* 0x082fee000004183c */
[----:B------:R-:W-:Y:S01]  /*e560*/  IMAD.MOV.U32 R60, RZ, RZ, R19 ;  /* 0x000000ffff3c7224 */ /* 0x000fe200078e0013 */
[----:B------:R-:W-:Y:S01]  /*e570*/  MOV R61, R18 ;  /* 0x00000012003d7202 */ /* 0x000fe20000000f00 */
[----:B------:R-:W-:Y:S01]  /*e580*/  IMAD.MOV.U32 R62, RZ, RZ, R17 ;  /* 0x000000ffff3e7224 */ /* 0x000fe200078e0011 */
[----:B------:R-:W-:Y:S01]  /*e590*/  MOV R63, R16 ;  /* 0x00000010003f7202 */ /* 0x000fe20000000f00 */
[----:B------:R-:W-:Y:S08]  /*e5a0*/  HMMA.16816.F32.BF16 R36, R8, R12, R56 ;  /* 0x0000000c0824723c */ /* 0x000ff00000041838 */
[-C--:B------:R-:W-:Y:S08]  /*e5b0*/  HMMA.16816.F32.BF16 R24, R4, R14.reuse, R136 ;  /* 0x0000000e0418723c */ /* 0x080ff00000041888 */
[----:B------:R-:W-:Y:S01]  /*e5c0*/  HMMA.16816.F32.BF16 R16, R8, R14, R132 ;  /* 0x0000000e0810723c */ /* 0x000fe20000041884 */
[----:B------:R-:W1:Y:S06]  /*e5d0*/  LDSM.16.M88.4 R12, [R217+0x1800] ;  /* 0x00180000d90c783b */ /* 0x000e6c0000000200 */
[----:B------:R-:W-:Y:S01]  /*e5e0*/  IMAD.MOV.U32 R132, RZ, RZ, R252 ;  /* 0x000000ffff847224 */ /* 0x000fe200078e00fc */
[----:B------:R-:W-:Y:S01]  /*e5f0*/  MOV R133, R3 ;  /* 0x0000000300857202 */ /* 0x000fe20000000f00 */
[----:B------:R-:W-:Y:S01]  /*e600*/  IMAD.MOV.U32 R134, RZ, RZ, R2 ;  /* 0x000000ffff867224 */ /* 0x000fe200078e0002 */
[----:B------:R-:W-:Y:S01]  /*e610*/  MOV R135, R0 ;  /* 0x0000000000877202 */ /* 0x000fe20000000f00 */
[-C--:B-1----:R-:W-:Y:S08]  /*e620*/  HMMA.16816.F32.BF16 R56, R4, R12.reuse, R44 ;  /* 0x0000000c0438723c */ /* 0x082ff0000004182c */
[----:B------:R-:W-:Y:S08]  /*e630*/  HMMA.16816.F32.BF16 R48, R8, R12, R244 ;  /* 0x0000000c0830723c */ /* 0x000ff000000418f4 */
        /* <DEDUP_REMOVED lines=8> */
[----:B------:R-:W-:Y:S01]  /*e6c0*/  IMAD.MOV.U32 R63, RZ, RZ, R136 ;  /* 0x000000ffff3f7224 */ /* 0x000fe200078e0088 */
[----:B------:R-:W-:Y:S01]  /*e6d0*/  MOV R62, R137 ;  /* 0x00000089003e7202 */ /* 0x000fe20000000f00 */
[----:B------:R-:W-:Y:S01]  /*e6e0*/  IMAD.MOV.U32 R61, RZ, RZ, R138 ;  /* 0x000000ffff3d7224 */ /* 0x000fe200078e008a */
[----:B------:R-:W-:-:S02]  /*e6f0*/  MOV R60, R139 ;  /* 0x0000008b003c7202 */ /* 0x000fc40000000f00 */
[C---:B------:R-:W-:Y:S01]  /*e700*/  HMMA.16816.F32.BF16 R136, R8.reuse, R14, R64 ;  /* 0x0000000e0888723c */ /* 0x040fe20000041840 */
[----:B------:R-:W1:Y:S07]  /*e710*/  LDSM.16.M88.4 R12, [R212+0xa800] ;  /* 0x00a80000d40c783b */ /* 0x000e6e0000000200 */
[-C--:B-1----:R-:W-:Y:S08]  /*e720*/  HMMA.16816.F32.BF16 R132, R8, R12.reuse, R132 ;  /* 0x0000000c0884723c */ /* 0x082ff00000041884 */
[----:B------:R-:W-:Y:S07]  /*e730*/  HMMA.16816.F32.BF16 R204, R4, R12, R40 ;  /* 0x0000000c04cc723c */ /* 0x000fee0000041828 */
[----:B------:R-:W-:Y:S01]  /*e740*/  IMAD.MOV.U32 R40, RZ, RZ, R63 ;  /* 0x000000ffff287224 */ /* 0x000fe200078e003f */
[----:B------:R-:W-:Y:S01]  /*e750*/  HMMA.16816.F32.BF16 R64, R8, R14, R20 ;  /* 0x0000000e0840723c */ /* 0x000fe20000041814 */
[----:B------:R-:W-:Y:S01]  /*e760*/  MOV R41, R62 ;  /* 0x0000003e00297202 */ /* 0x000fe20000000f00 */
[----:B------:R-:W-:Y:S01]  /*e770*/  IMAD.MOV.U32 R42, RZ, RZ, R61 ;  /* 0x000000ffff2a7224 */ /* 0x000fe200078e003d */
[----:B------:R-:W-:-:S05]  /*e780*/  MOV R43, R60 ;  /* 0x0000003c002b7202 */ /* 0x000fca0000000f00 */
[----:B------:R-:W-:Y:S01]  /*e790*/  IMAD.MOV.U32 R252, RZ, RZ, R132 ;  /* 0x000000fffffc7224 */ /* 0x000fe200078e0084 */
[----:B------:R-:W-:Y:S01]  /*e7a0*/  MOV R3, R133 ;  /* 0x0000008500037202 */ /* 0x000fe20000000f00 */
[----:B------:R-:W-:Y:S01]  /*e7b0*/  IMAD.MOV.U32 R2, RZ, RZ, R134 ;  /* 0x000000ffff027224 */ /* 0x000fe200078e0086 */
[----:B------:R-:W-:Y:S02]  /*e7c0*/  MOV R0, R135 ;  /* 0x0000008700007202 */ /* 0x000fe40000000f00 */
[----:B------:R-:W-:Y:S01]  /*e7d0*/  HMMA.16816.F32.BF16 R132, R4, R14, R32 ;  /* 0x0000000e0484723c */ /* 0x000fe20000041820 */
[----:B------:R-:W1:Y:S07]  /*e7e0*/  LDSM.16.M88.4 R12, [R212+0xb000] ;  /* 0x00b00000d40c783b */ /* 0x000e6e0000000200 */
[----:B-1----:R-:W-:Y:S08]  /*e7f0*/  HMMA.16816.F32.BF16 R248, R8, R12, R36 ;  /* 0x0000000c08f8723c */ /* 0x002ff00000041824 */
[C---:B------:R-:W-:Y:S08]  /*e800*/  HMMA.16816.F32.BF16 R36, R4.reuse, R14, R24 ;  /* 0x0000000e0424723c */ /* 0x040ff00000041818 */
[----:B------:R-:W-:Y:S08]  /*e810*/  HMMA.16816.F32.BF16 R60, R4, R12, R28 ;  /* 0x0000000c043c723c */ /* 0x000ff0000004181c */
[C---:B------:R-:W-:Y:S01]  /*e820*/  HMMA.16816.F32.BF16 R24, R8.reuse, R14, R16 ;  /* 0x0000000e0818723c */ /* 0x040fe20000041810 */
[----:B------:R-:W1:Y:S07]  /*e830*/  LDSM.16.M88.4 R12, [R212+0xb800] ;  /* 0x00b80000d40c783b */ /* 0x000e6e0000000200 */
[-C--:B-1----:R-:W-:Y:S08]  /*e840*/  HMMA.16816.F32.BF16 R32, R8, R12.reuse, R48 ;  /* 0x0000000c0820723c */ /* 0x082ff00000041830 */
[C---:B------:R-:W-:Y:S08]  /*e850*/  HMMA.16816.F32.BF16 R28, R4.reuse, R12, R56 ;  /* 0x0000000c041c723c */ /* 0x040ff00000041838 */
[-C--:B------:R-:W-:Y:S01]  /*e860*/  HMMA.16816.F32.BF16 R20, R4, R14.reuse, R52 ;  /* 0x0000000e0414723c */ /* 0x080fe20000041834 */
[----:B------:R-:W-:Y:S06]  /*e870*/  LDSM.16.M88.4 R4, [R220+0x6000] ;  /* 0x00600000dc04783b */ /* 0x000fec0000000200 */
[----:B------:R-:W-:Y:S01]  /*e880*/  MOV R53, R3 ;  /* 0x0000000300357202 */ /* 0x000fe20000000f00 */
[----:B------:R-:W-:Y:S01]  /*e890*/  HMMA.16816.F32.BF16 R16, R8, R14, R44 ;  /* 0x0000000e0810723c */ /* 0x000fe2000004182c */
[----:B------:R-:W1:Y:S01]  /*e8a0*/  LDSM.16.M88.4 R12, [R227] ;  /* 0x00000000e30c783b */ /* 0x000e620000000200 */
[----:B------:R-:W-:Y:S01]  /*e8b0*/  IMAD.MOV.U32 R54, RZ, RZ, R2 ;  /* 0x000000ffff367224 */ /* 0x000fe200078e0002 */
[----:B------:R-:W-:Y:S01]  /*e8c0*/  MOV R55, R0 ;  /* 0x0000000000377202 */ /* 0x000fe20000000f00 */
[----:B------:R-:W-:Y:S01]  /*e8d0*/  IMAD.MOV.U32 R52, RZ, RZ, R252 ;  /* 0x000000ffff347224 */ /* 0x000fe200078e00fc */
[----:B------:R-:W2:Y:S03]  /*e8e0*/  LDSM.16.M88.4 R8, [R220+0x4000] ;  /* 0x00400000dc08783b */ /* 0x000ea60000000200 */
[C---:B-1----:R-:W-:Y:S08]  /*e8f0*/  HMMA.16816.F32.BF16 R40, R4.reuse, R12, R40 ;  /* 0x0000000c0428723c */ /* 0x042ff00000041828 */
[-C--:B------:R-:W-:Y:S08]  /*e900*/  HMMA.16816.F32.BF16 R44, R4, R14.reuse, R208 ;  /* 0x0000000e042c723c */ /* 0x080ff000000418d0 */
[----:B--2---:R-:W-:Y:S08]  /*e910*/  HMMA.16816.F32.BF16 R48, R8, R14, R136 ;  /* 0x0000000e0830723c */ /* 0x004ff00000041888 */
[----:B------:R-:W-:Y:S01]  /*e920*/  IMAD.MOV.U32 R56, RZ, RZ, R40 ;  /* 0x000000ffff387224 */ /* 0x000fe200078e0028 */
[----:B------:R-:W-:Y:S01]  /*e930*/  MOV R3, R41 ;  /* 0x0000002900037202 */ /* 0x000fe20000000f00 */
[----:B------:R-:W-:Y:S01]  /*e940*/  IMAD.MOV.U32 R2, RZ, RZ, R42 ;  /* 0x000000ffff027224 */ /* 0x000fe200078e002a */
[----:B------:R-:W-:-:S02]  /*e950*/  MOV R0, R43 ;  /* 0x0000002b00007202 */ /* 0x000fc40000000f00 */
        /* <DEDUP_REMOVED lines=9> */
[-C--:B------:R-:W-:Y:S07]  /*e9f0*/  HMMA.16816.F32.BF16 R132, R4, R14.reuse, R36 ;  /* 0x0000000e0484723c */ /* 0x080fee0000041824 */
[----:B------:R-:W-:Y:S01]  /*ea00*/  IMAD.MOV.U32 R36, RZ, RZ, R56 ;  /* 0x000000ffff247224 */ /* 0x000fe200078e0038 */
[----:B------:R-:W-:Y:S01]  /*ea10*/  HMMA.16816.F32.BF16 R64, R8, R14, R24 ;  /* 0x0000000e0840723c */ /* 0x000fe20000041818 */
[----:B------:R-:W1:Y:S01]  /*ea20*/  LDSM.16.M88.4 R12, [R224] ;  /* 0x00000000e00c783b */ /* 0x000e620000000200 */
[----:B------:R-:W-:Y:S01]  /*ea30*/  MOV R37, R3 ;  /* 0x0000000300257202 */ /* 0x000fe20000000f00 */
[----:B------:R-:W-:Y:S01]  /*ea40*/  IMAD.MOV.U32 R38, RZ, RZ, R2 ;  /* 0x000000ffff267224 */ /* 0x000fe200078e0002 */
[----:B------:R-:W-:-:S04]  /*ea50*/  MOV R39, R0 ;  /* 0x0000000000277202 */ /* 0x000fc80000000f00 */
[-C--:B-1----:R-:W-:Y:S08]  /*ea60*/  HMMA.16816.F32.BF16 R60, R8, R12.reuse, R32 ;  /* 0x0000000c083c723c */ /* 0x082ff00000041820 */
[C---:B------:R-:W-:Y:S08]  /*ea70*/  HMMA.16816.F32.BF16 R56, R4.reuse, R12, R28 ;  /* 0x0000000c0438723c */ /* 0x040ff0000004181c */
[-C--:B------:R-:W-:Y:S01]  /*ea80*/  HMMA.16816.F32.BF16 R20, R4, R14.reuse, R20 ;  /* 0x0000000e0414723c */ /* 0x080fe20000041814 */
[----:B------:R-:W-:Y:S07]  /*ea90*/  LDSM.16.M88.4 R4, [R222+0x6000] ;  /* 0x00600000de04783b */ /* 0x000fee0000000200 */
[----:B------:R-:W-:Y:S01]  /*eaa0*/  HMMA.16816.F32.BF16 R16, R8, R14, R16 ;  /* 0x0000000e0810723c */ /* 0x000fe20000041810 */
[----:B------:R-:W1:Y:S04]  /*eab0*/  LDSM.16.M88.4 R12, [R218+0xa000] ;  /* 0x00a00000da0c783b */ /* 0x000e680000000200 */
[----:B------:R-:W2:Y:S03]  /*eac0*/  LDSM.16.M88.4 R8, [R222+0x4000] ;  /* 0x00400000de08783b */ /* 0x000ea60000000200 */
[C---:B-1----:R-:W-:Y:S08]  /*ead0*/  HMMA.16816.F32.BF16 R36, R4.reuse, R12, R36 ;  /* 0x0000000c0424723c */ /* 0x042ff00000041824 */
[----:B------:R-:W-:Y:S08]  /*eae0*/  HMMA.16816.F32.BF16 R28, R4, R14, R44 ;  /* 0x0000000e041c723c */ /* 0x000ff0000004182c */
[C---:B--2---:R-:W-:Y:S08]  /*eaf0*/  HMMA.16816.F32.BF16 R32, R8.reuse, R12, R40 ;  /* 0x0000000c0820723c */ /* 0x044ff00000041828 */
[----:B------:R-:W-:Y:S01]  /*eb00*/  IMAD.MOV.U32 R24, RZ, RZ, R36 ;  /* 0x000000ffff187224 */ /* 0x000fe200078e0024 */
[----:B------:R-:W-:Y:S01]  /*eb10*/  MOV R3, R37 ;  /* 0x0000002500037202 */ /* 0x000fe20000000f00 */
[----:B------:R-:W-:Y:S01]  /*eb20*/  IMAD.MOV.U32 R2, RZ, RZ, R38 ;  /* 0x000000ffff027224 */ /* 0x000fe200078e0026 */
[----:B------:R-:W-:Y:S01]  /*eb30*/  MOV R0, R39 ;  /* 0x0000002700007202 */ /* 0x000fe20000000f00 */
[----:B------:R-:W-:Y:S01]  /*eb40*/  IMAD.MOV.U32 R44, RZ, RZ, R24 ;  /* 0x000000ffff2c7224 */ /* 0x000fe200078e0018 */
[----:B------:R-:W-:Y:S01]  /*eb50*/  MOV R45, R3 ;  /* 0x00000003002d7202 */ /* 0x000fe20000000f00 */
[----:B------:R-:W-:Y:S01]  /*eb60*/  HMMA.16816.F32.BF16 R24, R8, R14, R48 ;  /* 0x0000000e0818723c */ /* 0x000fe20000041830 */
[----:B------:R-:W1:Y:S01]  /*eb70*/  LDSM.16.M88.4 R12, [R218+0xa800] ;  /* 0x00a80000da0c783b */ /* 0x000e620000000200 */
[----:B------:R-:W-:Y:S01]  /*eb80*/  IMAD.MOV.U32 R46, RZ, RZ, R2 ;  /* 0x000000ffff2e7224 */ /* 0x000fe200078e0002 */
[----:B------:R-:W-:-:S05]  /*eb90*/  MOV R47, R0 ;  /* 0x00000000002f7202 */ /* 0x000fca0000000f00 */
[-C--:B-1----:R-:W-:Y:S08]  /*eba0*/  HMMA.16816.F32.BF16 R52, R8, R12.reuse, R52 ;  /* 0x0000000c0834723c */ /* 0x082ff00000041834 */
[C---:B------:R-:W-:Y:S08]  /*ebb0*/  HMMA.16816.F32.BF16 R48, R4.reuse, R12, R244 ;  /* 0x0000000c0430723c */ /* 0x040ff000000418f4 */
[-C--:B------:R-:W-:Y:S08]  /*ebc0*/  HMMA.16816.F32.BF16 R40, R4, R14.reuse, R208 ;  /* 0x0000000e0428723c */ /* 0x080ff000000418d0 */
[C---:B------:R-:W-:Y:S01]  /*ebd0*/  HMMA.16816.F32.BF16 R36, R8.reuse, R14, R136 ;  /* 0x0000000e0824723c */ /* 0x040fe20000041888 */
[----:B------:R-:W1:Y:S07]  /*ebe0*/  LDSM.16.M88.4 R12, [R218+0xb000] ;  /* 0x00b00000da0c783b */ /* 0x000e6e0000000200 */
[----:B-1----:R-:W-:Y:S08]  /*ebf0*/  HMMA.16816.F32.BF16 R248, R8, R12, R248 ;  /* 0x0000000c08f8723c */ /* 0x002ff000000418f8 */
[-C--:B------:R-:W-:Y:S08]  /*ec00*/  HMMA.16816.F32.BF16 R244, R4, R14.reuse, R132 ;  /* 0x0000000e04f4723c */ /* 0x080ff00000041884 */
[----:B------:R-:W-:Y:S08]  /*ec10*/  HMMA.16816.F32.BF16 R132, R8, R14, R64 ;  /* 0x0000000e0884723c */ /* 0x000ff00000041840 */
[----:B------:R-:W-:Y:S01]  /*ec20*/  IMAD.MOV.U32 R136, RZ, RZ, R248 ;  /* 0x000000ffff887224 */ /* 0x000fe200078e00f8 */
[----:B------:R-:W-:Y:S01]  /*ec30*/  MOV R3, R249 ;  /* 0x000000f900037202 */ /* 0x000fe20000000f00 */
[----:B------:R-:W-:Y:S01]  /*ec40*/  IMAD.MOV.U32 R2, RZ, RZ, R250 ;  /* 0x000000ffff027224 */ /* 0x000fe200078e00fa */
[----:B------:R-:W-:-:S02]  /*ec50*/  MOV R0, R251 ;  /* 0x000000fb00007202 */ /* 0x000fc40000000f00 */
[----:B------:R-:W-:Y:S01]  /*ec60*/  HMMA.16816.F32.BF16 R248, R4, R12, R204 ;  /* 0x0000000c04f8723c */ /* 0x000fe200000418cc */
[----:B------:R-:W1:Y:S07]  /*ec70*/  LDSM.16.M88.4 R12, [R218+0xb800] ;  /* 0x00b80000da0c783b */ /* 0x000e6e0000000200 */
[-C--:B-1----:R-:W-:Y:S08]  /*ec80*/  HMMA.16816.F32.BF16 R208, R8, R12.reuse, R60 ;  /* 0x0000000c08d0723c */ /* 0x082ff0000004183c */
[C---:B------:R-:W-:Y:S07]  /*ec90*/  HMMA.16816.F32.BF16 R64, R4.reuse, R12, R56 ;  /* 0x0000000c0440723c */ /* 0x040fee0000041838 */
[----:B------:R-:W-:Y:S01]  /*eca0*/  IMAD.MOV.U32 R56, RZ, RZ, R136 ;  /* 0x000000ffff387224 */ /* 0x000fe200078e0088 */
[----:B------:R-:W-:Y:S01]  /*ecb0*/  HMMA.16816.F32.BF16 R20, R4, R14, R20 ;  /* 0x0000000e0414723c */ /* 0x000fe20000041814 */
[----:B------:R-:W-:Y:S01]  /*ecc0*/  LDSM.16.M88.4 R4, [R221+0x6000] ;  /* 0x00600000dd04783b */ /* 0x000fe20000000200 */
[----:B------:R-:W-:Y:S01]  /*ecd0*/  MOV R57, R3 ;  /* 0x0000000300397202 */ /* 0x000fe20000000f00 */
[----:B------:R-:W-:Y:S01]  /*ece0*/  IMAD.MOV.U32 R58, RZ, RZ, R2 ;  /* 0x000000ffff3a7224 */ /* 0x000fe200078e0002 */
[----:B------:R-:W-:-:S04]  /*ecf0*/  MOV R59, R0 ;  /* 0x00000000003b7202 */ /* 0x000fc80000000f00 */
[----:B------:R-:W-:Y:S01]  /*ed00*/  HMMA.16816.F32.BF16 R16, R8, R14, R16 ;  /* 0x0000000e0810723c */ /* 0x000fe20000041810 */
[----:B------:R-:W1:Y:S04]  /*ed10*/  LDSM.16.M88.4 R12, [R217+0x2000] ;  /* 0x00200000d90c783b */ /* 0x000e680000000200 */
[----:B------:R-:W2:Y:S03]  /*ed20*/  LDSM.16.M88.4 R8, [R221+0x4000] ;  /* 0x00400000dd08783b */ /* 0x000ea60000000200 */
[-C--:B-1----:R-:W-:Y:S08]  /*ed30*/  HMMA.16816.F32.BF16 R44, R4, R12.reuse, R44 ;  /* 0x0000000c042c723c */ /* 0x082ff0000004182c */
[----:B--2---:R-:W-:Y:S08]  /*ed40*/  HMMA.16816.F32.BF16 R32, R8, R12, R32 ;  /* 0x0000000c0820723c */ /* 0x004ff00000041820 */
[-C--:B------:R-:W-:Y:S07]  /*ed50*/  HMMA.16816.F32.BF16 R28, R4, R14.reuse, R28 ;  /* 0x0000000e041c723c */ /* 0x080fee000004181c */
[----:B------:R-:W-:Y:S04]  /*ed60*/  STL.64 [R1+0x20], R44 ;  /* 0x0000202c01007387 */ /* 0x000fe80000100a00 */
[----:B------:R1:W-:Y:S11]  /*ed70*/  STL.64 [R1+0x28], R46 ;  /* 0x0000282e01007387 */ /* 0x0003f60000100a00 */
[----:B------:R-:W-:Y:S01]  /*ed80*/  @!UPT UIADD3 URZ, URZ, URZ, URZ ;  /* 0x0000003f3f3ff290 */ /* 0x000fe2000fffe03f */
[----:B------:R-:W-:Y:S04]  /*ed90*/  STL.64 [R1+0x10], R28 ;  /* 0x0000101c01007387 */ /* 0x000fe80000100a00 */
[----:B------:R-:W-:Y:S01]  /*eda0*/  STL.64 [R1+0x18], R30 ;  /* 0x0000181e01007387 */ /* 0x000fe20000100a00 */
[----:B-1----:R-:W-:Y:S03]  /*edb0*/  HMMA.16816.F32.BF16 R44, R8, R14, R24 ;  /* 0x0000000e082c723c */ /* 0x002fe60000041818 */
[----:B------:R-:W1:Y:S05]  /*edc0*/  LDSM.16.M88.4 R12, [R217+0x2800] ;  /* 0x00280000d90c783b */ /* 0x000e6a0000000200 */
[-C--:B-1----:R-:W-:Y:S08]  /*edd0*/  HMMA.16816.F32.BF16 R60, R4, R12.reuse, R48 ;  /* 0x0000000c043c723c */ /* 0x082ff00000041830 */
[----:B------:R-:W-:Y:S08]  /*ede0*/  HMMA.16816.F32.BF16 R204, R8, R12, R52 ;  /* 0x0000000c08cc723c */ /* 0x000ff00000041834 */
[-C--:B------:R-:W-:Y:S08]  /*edf0*/  HMMA.16816.F32.BF16 R136, R4, R14.reuse, R40 ;  /* 0x0000000e0488723c */ /* 0x080ff00000041828 */
[C---:B------:R-:W-:Y:S01]  /*ee00*/  HMMA.16816.F32.BF16 R48, R8.reuse, R14, R36 ;  /* 0x0000000e0830723c */ /* 0x040fe20000041824 */
[----:B------:R-:W1:Y:S07]  /*ee10*/  LDSM.16.M88.4 R12, [R217+0x3000] ;  /* 0x00300000d90c783b */ /* 0x000e6e0000000200 */
[-C--:B-1----:R-:W-:Y:S08]  /*ee20*/  HMMA.16816.F32.BF16 R52, R8, R12.reuse, R56 ;  /* 0x0000000c0834723c */ /* 0x082ff00000041838 */
[C---:B------:R-:W-:Y:S08]  /*ee30*/  HMMA.16816.F32.BF16 R56, R4.reuse, R12, R248 ;  /* 0x0000000c0438723c */ /* 0x040ff000000418f8 */
[-C--:B------:R-:W-:Y:S08]  /*ee40*/  HMMA.16816.F32.BF16 R24, R4, R14.reuse, R244 ;  /* 0x0000000e0418723c */ /* 0x080ff000000418f4 */
[----:B------:R-:W-:Y:S01]  /*ee50*/  HMMA.16816.F32.BF16 R132, R8, R14, R132 ;  /* 0x0000000e0884723c */ /* 0x000fe20000041884 */
[----:B------:R-:W1:Y:S01]  /*ee60*/  LDSM.16.M88.4 R12, [R217+0x3800] ;  /* 0x00380000d90c783b */ /* 0x000e620000000200 */
[----:B------:R-:W-:Y:S11]  /*ee70*/  DEPBAR.LE SB0, 0x0 ;  /* 0x000080000000791a */ /* 0x000ff60000000000 */
[----:B------:R-:W-:Y:S02]  /*ee80*/  @!UPT UIADD3 URZ, URZ, URZ, URZ ;  /* 0x0000003f3f3ff290 */ /* 0x000fe4000fffe03f */
[----:B------:R2:W-:Y:S04]  /*ee90*/  STL.64 [R1], R24 ;  /* 0x0000001801007387 */ /* 0x0005e80000100a00 */
[----:B------:R2:W-:Y:S01]  /*eea0*/  STL.64 [R1+0x8], R26 ;  /* 0x0000081a01007387 */ /* 0x0005e20000100a00 */
[-C--:B-1----:R-:W-:Y:S08]  /*eeb0*/  HMMA.16816.F32.BF16 R244, R4, R12.reuse, R64 ;  /* 0x0000000c04f4723c */ /* 0x082ff00000041840 */
[----:B------:R-:W-:Y:S08]  /*eec0*/  HMMA.16816.F32.BF16 R208, R8, R12, R208 ;  /* 0x0000000c08d0723c */ /* 0x000ff000000418d0 */
[-C--:B------:R-:W-:Y:S08]  /*eed0*/  HMMA.16816.F32.BF16 R248, R4, R14.reuse, R20 ;  /* 0x0000000e04f8723c */ /* 0x080ff00000041814 */
[----:B------:R-:W-:Y:S01]  /*eee0*/  HMMA.16816.F32.BF16 R64, R8, R14, R16 ;  /* 0x0000000e0840723c */ /* 0x000fe20000041810 */
[----:B------:R-:W-:Y:S06]  /*eef0*/  BAR.SYNC.DEFER_BLOCKING 0x0 ;  /* 0x0000000000007b1d */ /* 0x000fec0000010000 */
[----:B------:R-:W-:Y:S05]  /*ef00*/  @!P0 BRA `(.L_x_434) ;  /* 0x0000024000008947 */ /* 0x000fea0003800000 */
[----:B--2---:R-:W2:Y:S04]  /*ef10*/  LDL.64 R2, [R1+0x60] ;  /* 0x0000600001027983 */ /* 0x004ea80000100a00 */
[----:B------:R-:W3:Y:S01]  /*ef20*/  LDL.64 R30, [R1+0x58] ;  /* 0x00005800011e7983 */ /* 0x000ee20000100a00 */
[----:B------:R-:W-:-:S02]  /*ef30*/  UIADD3 UR13, UR8, -0x4, URZ ;  /* 0xfffffffc080d7890 */ /* 0x000fc4000fffe03f */
[----:B------:R-:W-:Y:S02]  /*ef40*/  ULDC.64 UR4, c[0x0][0x198] ;  /* 0x0000660000047ab9 */ /* 0x000fe40000000a00 */
[----:B------:R-:W-:Y:S02]  /*ef50*/  USHF.R.S32.HI UR8, URZ, 0x1f, UR13 ;  /* 0x0000001f3f087899 */ /* 0x000fe4000801140d */
[----:B------:R-:W-:Y:S02]  /*ef60*/  UIMAD.WIDE.U32 UR16, UR13, UR4, URZ ;  /* 0x000000040d1072a5 */ /* 0x000fe4000f8e003f */
[----:B------:R-:W-:Y:S02]  /*ef70*/  UIMAD UR8, UR8, UR4, URZ ;  /* 0x00000004080872a4 */ /* 0x000fe4000f8e023f */
[----:B------:R-:W-:Y:S02]  /*ef80*/  USHF.L.U32 UR4, UR6, 0x5, URZ ;  /* 0x0000000506047899 */ /* 0x000fe4000800063f */
[----:B------:R-:W-:Y:S01]  /*ef90*/  UIMAD UR5, UR13, UR5, UR8 ;  /* 0x000000050d0572a4 */ /* 0x000fe2000f8e0208 */
[----:B------:R-:W-:-:S03]  /*efa0*/  IMAD.U32 R0, RZ, RZ, UR16 ;  /* 0x00000010ff007e24 */ /* 0x000fc6000f8e00ff */
[----:B------:R-:W-:Y:S02]  /*efb0*/  UIADD3 UR5, UR17, UR5, URZ ;  /* 0x0000000511057290 */ /* 0x000fe4000fffe03f */
[----:B--2---:R-:W-:Y:S01]  /*efc0*/  LEA R0, P0, R0, R2, 0x6 ;  /* 0x0000000200007211 */ /* 0x004fe200078030ff */
[----:B------:R-:W-:-:S03]  /*efd0*/  IMAD.U32 R3, RZ, RZ, UR16 ;  /* 0x00000010ff037e24 */ /* 0x000fc6000f8e00ff */
[----:B------:R-:W-:Y:S01]  /*efe0*/  IMAD.U32 R2, RZ, RZ, UR5 ;  /* 0x00000005ff027e24 */ /* 0x000fe2000f8e00ff */
[----:B------:R-:W-:-:S04]  /*eff0*/  USHF.L.U64.HI UR5, UR6, 0x5, UR7 ;  /* 0x0000000506057899 */ /* 0x000fc80008010207 */
        /* <DEDUP_REMOVED lines=21> */
.L_x_434:
[----:B-12---:R-:W2:Y:S04]  /*f150*/  LDL.LU R2, [R1+0x24] ;  /* 0x0000240001027983 */ /* 0x006ea80000300800 */
[----:B------:R-:W3:Y:S04]  /*f160*/  LDL.LU R0, [R1+0x2c] ;  /* 0x00002c0001007983 */ /* 0x000ee80000300800 */
[----:B------:R-:W4:Y:S04]  /*f170*/  LDL.LU R13, [R1+0x20] ;  /* 0x00002000010d7983 */ /* 0x000f280000300800 */
[----:B------:R-:W5:Y:S04]  /*f180*/  LDL.LU R12, [R1+0x28] ;  /* 0x00002800010c7983 */ /* 0x000f680000300800 */
[----:B------:R-:W5:Y:S04]  /*f190*/  LDL.LU R9, [R1+0x18] ;  /* 0x0000180001097983 */ /* 0x000f680000300800 */
[----:B------:R-:W5:Y:S04]  /*f1a0*/  LDL.LU R8, [R1+0x14] ;  /* 0x0000140001087983 */ /* 0x000f680000300800 */
[----:B------:R-:W5:Y:S04]  /*f1b0*/  LDL.LU R7, [R1+0x1c] ;  /* 0x00001c0001077983 */ /* 0x000f680000300800 */
[----:B------:R-:W5:Y:S04]  /*f1c0*/  LDL.LU R10, [R1+0x10] ;  /* 0x00001000010a7983 */ /* 0x000f680000300800 */
[----:B------:R-:W5:Y:S04]  /*f1d0*/  LDL.LU R3, [R1+0x8] ;  /* 0x0000080001037983 */ /* 0x000f680000300800 */
[----:B------:R-:W5:Y:S04]  /*f1e0*/  LDL.LU R6, [R1] ;  /* 0x0000000001067983 */ /* 0x000f680000300800 */
[----:B------:R-:W5:Y:S04]  /*f1f0*/  LDL.LU R4, [R1+0xc] ;  /* 0x00000c0001047983 */ /* 0x000f680000300800 */
[----:B------:R-:W1:Y:S04]  /*f200*/  S2R R14, SR_TID.X ;  /* 0x00000000000e7919 */ /* 0x000e680000002100 */
[----:B------:R-:W5:Y:S01]  /*f210*/  LDL.LU R5, [R1+0x4] ;  /* 0x0000040001057983 */ /* 0x000f620000300800 */
[----:B-1----:R-:W-:-:S05]  /*f220*/  IMAD.SHL.U32 R14, R14, 0x2, RZ ;  /* 0x000000020e0e7824 */ /* 0x002fca00078e00ff */
[----:B------:R-:W-:Y:S01]  /*f230*/  LOP3.LUT R14, R14, 0x6, RZ, 0xc0, !PT ;  /* 0x000000060e0e7812 */ /* 0x000fe200078ec0ff */
[----:B--2---:R-:W-:Y:S02]  /*f240*/  IMAD.MOV.U32 R11, RZ, RZ, R2 ;  /* 0x000000ffff0b7224 */ /* 0x004fe400078e0002 */
[----:B---3--:R-:W-:Y:S01]  /*f250*/  IMAD.MOV.U32 R2, RZ, RZ, R0 ;  /* 0x000000ffff027224 */ /* 0x008fe200078e0000 */
[----:B------:R-:W-:-:S05]  /*f260*/  MOV R0, UR22 ;  /* 0x0000001600007c02 */ /* 0x000fca0008000f00 */
[----:B------:R-:W-:Y:S02]  /*f270*/  IMAD R0, R0, 0x40, R14 ;  /* 0x0000004000007824 */ /* 0x000fe400078e020e */
[----:B----4-:R-:W-:Y:S02]  /*f280*/  IMAD.MOV.U32 R14, RZ, RZ, R13 ;  /* 0x000000ffff0e7224 */ /* 0x010fe400078e000d */
[----:B-----5:R-:W-:Y:S01]  /*f290*/  IMAD.MOV.U32 R13, RZ, RZ, R12 ;  /* 0x000000ffff0d7224 */ /* 0x020fe200078e000c */
[C---:B------:R-:W-:Y:S02]  /*f2a0*/  ISETP.GE.AND P3, PT, R0.reuse, R240, PT ;  /* 0x000000f00000720c */ /* 0x040fe40003f66270 */
[----:B------:R-:W-:Y:S01]  /*f2b0*/  MOV R12, R11 ;  /* 0x0000000b000c7202 */ /* 0x000fe20000000f00 */
[----:B------:R-:W-:Y:S01]  /*f2c0*/  IMAD.MOV.U32 R11, RZ, RZ, R2 ;  /* 0x000000ffff0b7224 */ /* 0x000fe200078e0002 */
[C---:B------:R-:W-:Y:S02]  /*f2d0*/  ISETP.LT.OR P3, PT, R0.reuse, R236, P3 ;  /* 0x000000ec0000720c */ /* 0x040fe40001f61670 */
[----:B------:R-:W-:-:S02]  /*f2e0*/  IADD3 R2, R0, 0x1, RZ ;  /* 0x0000000100027810 */ /* 0x000fc40007ffe0ff */
[----:B------:R-:W-:Y:S02]  /*f2f0*/  FSEL R22, R32, -INF , !P3 ;  /* 0xff80000020167808 */ /* 0x000fe40005800000 */
[C---:B------:R-:W-:Y:S02]  /*f300*/  ISETP.GE.AND P1, PT, R2.reuse, R240, PT ;  /* 0x000000f00200720c */ /* 0x040fe40003f26270 */
[C---:B------:R-:W-:Y:S02]  /*f310*/  ISETP.GE.AND P6, PT, R2.reuse, R239, PT ;  /* 0x000000ef0200720c */ /* 0x040fe40003fc6270 */
[C---:B------:R-:W-:Y:S02]  /*f320*/  ISETP.GE.AND P5, PT, R2.reuse, R238, PT ;  /* 0x000000ee0200720c */ /* 0x040fe40003fa6270 */
[----:B------:R-:W-:Y:S02]  /*f330*/  ISETP.GE.AND P4, PT, R2, R237, PT ;  /* 0x000000ed0200720c */ /* 0x000fe40003f86270 */
[----:B------:R-:W-:-:S02]  /*f340*/  ISETP.GE.AND P2, PT, R0, R239, PT ;  /* 0x000000ef0000720c */ /* 0x000fc40003f46270 */
[C---:B------:R-:W-:Y:S02]  /*f350*/  ISETP.GE.AND P0, PT, R0.reuse, R238, PT ;  /* 0x000000ee0000720c */ /* 0x040fe40003f06270 */
[----:B------:R-:W-:Y:S02]  /*f360*/  ISETP.GE.AND P3, PT, R0, R237, PT ;  /* 0x000000ed0000720c */ /* 0x000fe40003f66270 */
[C---:B------:R-:W-:Y:S02]  /*f370*/  ISETP.LT.OR P1, PT, R2.reuse, R236, P1 ;  /* 0x000000ec0200720c */ /* 0x040fe40000f21670 */
[C---:B------:R-:W-:Y:S02]  /*f380*/  ISETP.LT.OR P6, PT, R2.reuse, R235, P6 ;  /* 0x000000eb0200720c */ /* 0x040fe400037c1670 */
[C---:B------:R-:W-:Y:S02]  /*f390*/  ISETP.LT.OR P5, PT, R2.reuse, R234, P5 ;  /* 0x000000ea0200720c */ /* 0x040fe40002fa1670 */
[----:B------:R-:W-:-:S02]  /*f3a0*/  ISETP.LT.OR P4, PT, R2, R232, P4 ;  /* 0x000000e80200720c */ /* 0x000fc40002781670 */
[C---:B------:R-:W-:Y:S02]  /*f3b0*/  ISETP.LT.OR P2, PT, R0.reuse, R235, P2 ;  /* 0x000000eb0000720c */ /* 0x040fe40001741670 */
        /* <DEDUP_REMOVED lines=29> */
[----:B------:R-:W-:Y:S01]  /*f590*/  FSEL R34, R46, -INF , !P0 ;  /* 0xff8000002e227808 */ /* 0x000fe20004000000 */
[----:B------:R-:W-:Y:S01]  /*f5a0*/  IMAD.MOV.U32 R46, RZ, RZ, R243 ;  /* 0x000000ffff2e7224 */ /* 0x000fe200078e00f3 */
        /* <DEDUP_REMOVED lines=14> */
[----:B------:R-:W-:Y:S01]  /*f690*/  FSEL R43, R7, -INF , !P2 ;  /* 0xff800000072b7808 */ /* 0x000fe20005000000 */
[----:B------:R-:W-:Y:S01]  /*f6a0*/  IMAD.MOV.U32 R7, RZ, RZ, R6 ;  /* 0x000000ffff077224 */ /* 0x000fe200078e0006 */
        /* <DEDUP_REMOVED lines=23> */
[----:B------:R-:W-:Y:S01]  /*f820*/  MOV R8, R4 ;  /* 0x0000000400087202 */ /* 0x000fe20000000f00 */
[----:B------:R-:W-:Y:S01]  /*f830*/  IMAD.MOV.U32 R4, RZ, RZ, R242 ;  /* 0x000000ffff047224 */ /* 0x000fe200078e00f2 */
[----:B------:R-:W-:Y:S02]  /*f840*/  FSEL R28, R207, -INF , !P6 ;  /* 0xff800000cf1c7808 */ /* 0x000fe40007000000 */
[----:B------:R-:W-:-:S02]  /*f850*/  FSEL R242, R61, -INF , !P4 ;  /* 0xff8000003df27808 */ /* 0x000fc40006000000 */
[----:B------:R-:W-:Y:S02]  /*f860*/  FSEL R6, R63, -INF , !P0 ;  /* 0xff8000003f067808 */ /* 0x000fe40004000000 */
[----:B------:R-:W-:Y:S02]  /*f870*/  FSEL R21, R48, -INF , !P3 ;  /* 0xff80000030157808 */ /* 0x000fe40005800000 */
[C---:B------:R-:W-:Y:S01]  /*f880*/  ISETP.GE.AND P0, PT, R2.reuse, R240, PT ;  /* 0x000000f00200720c */ /* 0x040fe20003f06270 */
[----:B------:R-:W-:Y:S01]  /*f890*/  IMAD.MOV.U32 R48, RZ, RZ, R6 ;  /* 0x000000ffff307224 */ /* 0x000fe200078e0006 */
[C---:B------:R-:W-:Y:S01]  /*f8a0*/  ISETP.GE.AND P6, PT, R2.reuse, R239, PT ;  /* 0x000000ef0200720c */ /* 0x040fe20003fc6270 */
[----:B------:R-:W-:Y:S01]  /*f8b0*/  IMAD.MOV.U32 R6, RZ, RZ, R241 ;  /* 0x000000ffff067224 */ /* 0x000fe200078e00f1 */
        /* <DEDUP_REMOVED lines=21> */
[C---:B------:R-:W-:Y:S02]  /*fa10*/  ISETP.GE.AND P1, PT, R2.reuse, R237, PT ;  /* 0x000000ed0200720c */ /* 0x040fe40003f26270 */
[----:B------:R-:W-:Y:S02]  /*fa20*/  FSEL R63, R139, -INF , !P3 ;  /* 0xff8000008b3f7808 */ /* 0x000fe40005800000 */
[C---:B------:R-:W-:Y:S02]  /*fa30*/  ISETP.LT.OR P1, PT, R2.reuse, R232, P1 ;  /* 0x000000e80200720c */ /* 0x040fe40000f21670 */
[----:B------:R-:W-:Y:S02]  /*fa40*/  ISETP.GE.AND P3, PT, R2, R238, PT ;  /* 0x000000ee0200720c */ /* 0x000fe40003f66270 */
[----:B------:R-:W-:-:S02]  /*fa50*/  FSEL R136, R59, -INF , !P1 ;  /* 0xff8000003b887808 */ /* 0x000fc40004800000 */
[----:B------:R-:W2:Y:S01]  /*fa60*/  LDL.LU R59, [R1+0x34] ;  /* 0x00003400013b7983 */ /* 0x000ea20000300800 */
[----:B------:R-:W-:Y:S02]  /*fa70*/  ISETP.LT.OR P3, PT, R2, R234, P3 ;  /* 0x000000ea0200720c */ /* 0x000fe40001f61670 */
[----:B------:R-:W-:Y:S02]  /*fa80*/  MOV R10, R231 ;  /* 0x000000e7000a7202 */ /* 0x000fe40000000f00 */
[----:B------:R-:W-:Y:S02]  /*fa90*/  FSEL R207, R57, -INF , !P3 ;  /* 0xff80000039cf7808 */ /* 0x000fe40005800000 */
[----:B------:R-:W-:Y:S01]  /*faa0*/  MOV R57, R6 ;  /* 0x0000000600397202 */ /* 0x000fe20000000f00 */
[----:B------:R-:W-:Y:S01]  /*fab0*/  IMAD.MOV.U32 R6, RZ, RZ, R5 ;  /* 0x000000ffff067224 */ /* 0x000fe200078e0005 */
[----:B------:R-:W-:Y:S01]  /*fac0*/  FSEL R23, R51, -INF , !P6 ;  /* 0xff80000033177808 */ /* 0x000fe20007000000 */
[----:B------:R-:W-:Y:S01]  /*fad0*/  IMAD.MOV.U32 R5, RZ, RZ, R3 ;  /* 0x000000ffff057224 */ /* 0x000fe200078e0003 */
[----:B------:R-:W-:-:S02]  /*fae0*/  FMNMX.FTZ R3, R57, R22, !PT ;  /* 0x0000001639037209 */ /* 0x000fc40007810000 */
[----:B------:R-:W-:Y:S02]  /*faf0*/  FSEL R231, R137, -INF , !P4 ;  /* 0xff80000089e77808 */ /* 0x000fe40006000000 */
[C---:B------:R-:W-:Y:S02]  /*fb00*/  ISETP.GE.AND P6, PT, R2.reuse, R240, PT ;  /* 0x000000f00200720c */ /* 0x040fe40003fc6270 */
[C---:B------:R-:W-:Y:S02]  /*fb10*/  ISETP.GE.AND P4, PT, R2.reuse, R239, PT ;  /* 0x000000ef0200720c */ /* 0x040fe40003f86270 */
[----:B------:R-:W-:Y:S02]  /*fb20*/  FMNMX.FTZ R3, R33, R3, !PT ;  /* 0x0000000321037209 */ /* 0x000fe40007810000 */
[C---:B------:R-:W-:Y:S02]  /*fb30*/  ISETP.LT.OR P6, PT, R2.reuse, R236, P6 ;  /* 0x000000ec0200720c */ /* 0x040fe400037c1670 */
[----:B------:R-:W-:-:S02]  /*fb40*/  ISETP.LT.OR P4, PT, R2, R235, P4 ;  /* 0x000000eb0200720c */ /* 0x000fc40002781670 */
[----:B------:R-:W-:Y:S02]  /*fb50*/  IADD3 R2, R0, 0x28, RZ ;  /* 0x0000002800027810 */ /* 0x000fe40007ffe0ff */
[----:B------:R-:W-:Y:S02]  /*fb60*/  FMNMX.FTZ R3, R31, R3, !PT ;  /* 0x000000031f037209 */ /* 0x000fe40007810000 */
[----:B------:R-:W-:Y:S02]  /*fb70*/  FSEL R20, R54, -INF , !P5 ;  /* 0xff80000036147808 */ /* 0x000fe40006800000 */
[----:B------:R-:W-:Y:S02]  /*fb80*/  FSEL R241, R56, -INF , !P2 ;  /* 0xff80000038f17808 */ /* 0x000fe40005000000 */
[----:B------:R-:W-:Y:S01]  /*fb90*/  FSEL R52, R58, -INF , !P0 ;  /* 0xff8000003a347808 */ /* 0x000fe20004000000 */
[----:B------:R-:W-:Y:S01]  /*fba0*/  IMAD.MOV.U32 R137, RZ, RZ, R5 ;  /* 0x000000ffff897224 */ /* 0x000fe200078e0005 */
[----:B------:R-:W-:Y:S01]  /*fbb0*/  FSEL R14, R53, -INF , !P6 ;  /* 0xff800000350e7808 */ /* 0x000fe20007000000 */
[----:B------:R-:W-:Y:S01]  /*fbc0*/  IMAD.MOV.U32 R53, RZ, RZ, R10 ;  /* 0x000000ffff357224 */ /* 0x000fe200078e000a */
[C---:B------:R-:W-:Y:S01]  /*fbd0*/  ISETP.GE.AND P5, PT, R2.reuse, R240, PT ;  /* 0x000000f00200720c */ /* 0x040fe20003fa6270 */
[----:B------:R-:W-:Y:S01]  /*fbe0*/  IMAD.MOV.U32 R56, RZ, RZ, R8 ;  /* 0x000000ffff387224 */ /* 0x000fe200078e0008 */
[----:B------:R-:W-:-:S02]  /*fbf0*/  ISETP.GE.AND P2, PT, R2, R239, PT ;  /* 0x000000ef0200720c */ /* 0x000fc40003f46270 */
[C---:B------:R-:W-:Y:S02]  /*fc00*/  ISETP.GE.AND P0, PT, R2.reuse, R238, PT ;  /* 0x000000ee0200720c */ /* 0x040fe40003f06270 */
[C---:B------:R-:W-:Y:S02]  /*fc10*/  ISETP.GE.AND P6, PT, R2.reuse, R237, PT ;  /* 0x000000ed0200720c */ /* 0x040fe40003fc6270 */
[----:B------:R-:W-:Y:S02]  /*fc20*/  FMNMX.FTZ R3, R29, R3, !PT ;  /* 0x000000031d037209 */ /* 0x000fe40007810000 */
[C---:B------:R-:W-:Y:S02]  /*fc30*/  ISETP.LT.OR P5, PT, R2.reuse, R236, P5 ;  /* 0x000000ec0200720c */ /* 0x040fe40002fa1670 */
[C---:B------:R-:W-:Y:S02]  /*fc40*/  ISETP.LT.OR P2, PT, R2.reuse, R235, P2 ;  /* 0x000000eb0200720c */ /* 0x040fe40001741670 */
[----:B------:R-:W-:-:S02]  /*fc50*/  ISETP.LT.OR P0, PT, R2, R234, P0 ;  /* 0x000000ea0200720c */ /* 0x000fc40000701670 */
[----:B------:R-:W-:Y:S02]  /*fc60*/  ISETP.LT.OR P6, PT, R2, R232, P6 ;  /* 0x000000e80200720c */ /* 0x000fe400037c1670 */
[----:B------:R-:W-:Y:S02]  /*fc70*/  FMNMX.FTZ R3, R26, R3, !PT ;  /* 0x000000031a037209 */ /* 0x000fe40007810000 */
[----:B------:R-:W-:Y:S02]  /*fc80*/  IADD3 R2, R0, 0x29, RZ ;  /* 0x0000002900027810 */ /* 0x000fe40007ffe0ff */
[----:B------:R-:W-:Y:S01]  /*fc90*/  FSEL R18, R55, -INF , !P4 ;  /* 0xff80000037127808 */ /* 0x000fe20006000000 */
[----:B------:R-:W-:Y:S01]  /*fca0*/  IMAD.MOV.U32 R55, RZ, RZ, R9 ;  /* 0x000000ffff377224 */ /* 0x000fe200078e0009 */
[----:B------:R-:W-:Y:S02]  /*fcb0*/  FSEL R13, R132, -INF , !P5 ;  /* 0xff800000840d7808 */ /* 0x000fe40006800000 */
[----:B------:R-:W-:-:S02]  /*fcc0*/  FMNMX.FTZ R3, R24, R3, !PT ;  /* 0x0000000318037209 */ /* 0x000fc40007810000 */
[C---:B------:R-:W-:Y:S02]  /*fcd0*/  ISETP.GE.AND P4, PT, R2.reuse, R240, PT ;  /* 0x000000f00200720c */ /* 0x040fe40003f86270 */
[C---:B------:R-:W-:Y:S02]  /*fce0*/  ISETP.GE.AND P1, PT, R2.reuse, R239, PT ;  /* 0x000000ef0200720c */ /* 0x040fe40003f26270 */
[C---:B------:R-:W-:Y:S02]  /*fcf0*/  ISETP.GE.AND P3, PT, R2.reuse, R238, PT ;  /* 0x000000ee0200720c */ /* 0x040fe40003f66270 */
[C---:B------:R-:W-:Y:S02]  /*fd00*/  ISETP.GE.AND P5, PT, R2.reuse, R237, PT ;  /* 0x000000ed0200720c */ /* 0x040fe40003fa6270 */
[----:B------:R-:W-:Y:S02]  /*fd10*/  FMNMX.FTZ R3, R21, R3, !PT ;  /* 0x0000000315037209 */ /* 0x000fe40007810000 */
[----:B------:R-:W-:-:S02]  /*fd20*/  ISETP.LT.OR P4, PT, R2, R236, P4 ;  /* 0x000000ec0200720c */ /* 0x000fc40002781670 */
[C---:B------:R-:W-:Y:S02]  /*fd30*/  ISETP.LT.OR P1, PT, R2.reuse, R235, P1 ;  /* 0x000000eb0200720c */ /* 0x040fe40000f21670 */
[C---:B------:R-:W-:Y:S02]  /*fd40*/  ISETP.LT.OR P3, PT, R2.reuse, R234, P3 ;  /* 0x000000ea0200720c */ /* 0x040fe40001f61670 */
[----:B------:R-:W-:Y:S02]  /*fd50*/  ISETP.LT.OR P5, PT, R2, R232, P5 ;  /* 0x000000e80200720c */ /* 0x000fe40002fa1670 */
[----:B------:R-:W-:Y:S02]  /*fd60*/  IADD3 R2, R0, 0x30, RZ ;  /* 0x0000003000027810 */ /* 0x000fe40007ffe0ff */
[----:B------:R-:W-:Y:S02]  /*fd70*/  FMNMX.FTZ R3, R19, R3, !PT ;  /* 0x0000000313037209 */ /* 0x000fe40007810000 */
        /* <DEDUP_REMOVED lines=8> */
[----:B------:R-:W-:Y:S02]  /*fe00*/  FMNMX.FTZ R3, R17, R3, !PT ;  /* 0x0000000311037209 */ /* 0x000fe40007810000 */
[C---:B------:R-:W-:Y:S02]  /*fe10*/  ISETP.LT.OR P1, PT, R2.reuse, R236, P1 ;  /* 0x000000ec0200720c */ /* 0x040fe40000f21670 */
[C---:B------:R-:W-:Y:S02]  /*fe20*/  ISETP.LT.OR P2, PT, R2.reuse, R235, P2 ;  /* 0x000000eb0200720c */ /* 0x040fe40001741670 */
[C---:B------:R-:W-:Y:S02]  /*fe30*/  ISETP.LT.OR P0, PT, R2.reuse, R234, P0 ;  /* 0x000000ea0200720c */ /* 0x040fe40000701670 */
[----:B------:R-:W-:-:S02]  /*fe40*/  ISETP.LT.OR P4, PT, R2, R232, P4 ;  /* 0x000000e80200720c */ /* 0x000fc40002781670 */
[----:B------:R-:W-:Y:S02]  /*fe50*/  IADD3 R2, R0, 0x31, RZ ;  /* 0x0000003100027810 */ /* 0x000fe40007ffe0ff */
[----:B------:R-:W-:Y:S02]  /*fe60*/  FMNMX.FTZ R5, R14, R3, !PT ;  /* 0x000000030e057209 */ /* 0x000fe40007810000 */
[----:B------:R-:W-:Y:S02]  /*fe70*/  FSEL R205, R6, -INF , !P3 ;  /* 0xff80000006cd7808 */ /* 0x000fe40005800000 */
[----:B------:R-:W-:Y:S02]  /*fe80*/  MOV R45, R4 ;  /* 0x00000004002d7202 */ /* 0x000fe40000000f00 */
[----:B------:R-:W-:Y:S02]  /*fe90*/  ISETP.GE.AND P3, PT, R2, R240, PT ;  /* 0x000000f00200720c */ /* 0x000fe40003f66270 */
[----:B------:R-:W-:-:S02]  /*fea0*/  IADD3 R4, R0, 0x38, RZ ;  /* 0x0000003800047810 */ /* 0x000fc40007ffe0ff */
[----:B------:R-:W-:Y:S02]  /*feb0*/  IADD3 R3, R0, 0x39, RZ ;  /* 0x0000003900037810 */ /* 0x000fe40007ffe0ff */
[----:B------:R-:W-:Y:S02]  /*fec0*/  FMNMX.FTZ R0, R13, R5, !PT ;  /* 0x000000050d007209 */ /* 0x000fe40007810000 */
[----:B------:R-:W-:Y:S02]  /*fed0*/  ISETP.LT.OR P3, PT, R2, R236, P3 ;  /* 0x000000ec0200720c */ /* 0x000fe40001f61670 */
[----:B------:R-:W-:Y:S02]  /*fee0*/  FSEL R10, R208, -INF , !P1 ;  /* 0xff800000d00a7808 */ /* 0x000fe40004800000 */
[----:B------:R-:W-:Y:S02]  /*fef0*/  ISETP.GE.AND P1, PT, R4, R240, PT ;  /* 0x000000f00400720c */ /* 0x000fe40003f26270 */
[----:B------:R-:W-:-:S02]  /*ff00*/  FMNMX.FTZ R0, R11, R0, !PT ;  /* 0x000000000b007209 */ /* 0x000fc40007810000 */
[----:B------:R-:W-:Y:S02]  /*ff10*/  FSEL R9, R209, -INF , !P3 ;  /* 0xff800000d1097808 */ /* 0x000fe40005800000 */
[C---:B------:R-:W-:Y:S02]  /*ff20*/  ISETP.GE.AND P3, PT, R3.reuse, R240, PT ;  /* 0x000000f00300720c */ /* 0x040fe40003f66270 */
[----:B------:R-:W-:Y:S02]  /*ff30*/  ISETP.LT.OR P1, PT, R4, R236, P1 ;  /* 0x000000ec0400720c */ /* 0x000fe40000f21670 */
[----:B------:R-:W-:Y:S02]  /*ff40*/  FMNMX.FTZ R0, R10, R0, !PT ;  /* 0x000000000a007209 */ /* 0x000fe40007810000 */
[----:B------:R-:W-:Y:S02]  /*ff50*/  ISETP.LT.OR P3, PT, R3, R236, P3 ;  /* 0x000000ec0300720c */ /* 0x000fe40001f61670 */
[----:B------:R-:W-:-:S02]  /*ff60*/  FSEL R8, R64, -INF , !P1 ;  /* 0xff80000040087808 */ /* 0x000fc40004800000 */
[----:B------:R-:W-:Y:S02]  /*ff70*/  FMNMX.FTZ R0, R9, R0, !PT ;  /* 0x0000000009007209 */ /* 0x000fe40007810000 */
[----:B------:R-:W-:Y:S02]  /*ff80*/  FSEL R7, R65, -INF , !P3 ;  /* 0xff80000041077808 */ /* 0x000fe40005800000 */
[----:B------:R-:W-:Y:S02]  /*ff90*/  FMNMX.FTZ R0, R8, R0, !PT ;  /* 0x0000000008007209 */ /* 0x000fe40007810000 */
[----:B------:R-:W-:Y:S02]  /*ffa0*/  FSEL R204, R244, -INF , !P0 ;  /* 0xff800000f4cc7808 */ /* 0x000fe40004000000 */
[----:B------:R-:W-:Y:S02]  /*ffb0*/  ISETP.GE.AND P0, PT, R4, R239, PT ;  /* 0x000000ef0400720c */ /* 0x000fe40003f06270 */
[----:B------:R-:W-:-:S02]  /*ffc0*/  FSEL R12, R210, -INF , !P2 ;  /* 0xff800000d20c7808 */ /* 0x000fc40005000000 */
[C---:B------:R-:W-:Y:S02]  /*ffd0*/  ISETP.GE.AND P1, PT, R2.reuse, R239, PT ;  /* 0x000000ef0200720c */ /* 0x040fe40003f26270 */
[C---:B------:R-:W-:Y:S02]  /*ffe0*/  ISETP.GE.AND P2, PT, R2.reuse, R238, PT ;  /* 0x000000ee0200720c */ /* 0x040fe40003f46270 */
[----:B------:R-:W-:Y:S02]  /*fff0*/  ISETP.GE.AND P3, PT, R2, R237, PT ;  /* 0x000000ed0200720c */ /* 0x000fe40003f66270 */
[----:B------:R-:W-:Y:S02]  /*10000*/  FMNMX.FTZ R0, R7, R0, !PT ;  /* 0x0000000007007209 */ /* 0x000fe40007810000 */
[-C--:B------:R-:W-:Y:S02]  /*10010*/  ISETP.LT.OR P0, PT, R4, R235.reuse, P0 ;  /* 0x000000eb0400720c */ /* 0x080fe40000701670 */
[----:B------:R-:W-:-:S02]  /*10020*/  ISETP.LT.OR P1, PT, R2, R235, P1 ;  /* 0x000000eb0200720c */ /* 0x000fc40000f21670 */
[C---:B------:R-:W-:Y:S02]  /*10030*/  ISETP.LT.OR P2, PT, R2.reuse, R234, P2 ;  /* 0x000000ea0200720c */ /* 0x040fe40001741670 */
[----:B------:R-:W-:Y:S02]  /*10040*/  ISETP.LT.OR P3, PT, R2, R232, P3 ;  /* 0x000000e80200720c */ /* 0x000fe40001f61670 */
[----:B------:R-:W1:Y:S01]  /*10050*/  SHFL.BFLY PT, R2, R0, 0x2, 0x1f ;  /* 0x0c401f0000027f89 */ /* 0x000e6200000e0000 */
[----:B------:R-:W-:Y:S02]  /*10060*/  FSEL R5, R66, -INF , !P0 ;  /* 0xff80000042057808 */ /* 0x000fe40004000000 */
[----:B------:R-:W-:Y:S02]  /*10070*/  ISETP.GE.AND P0, PT, R3, R239, PT ;  /* 0x000000ef0300720c */ /* 0x000fe40003f06270 */
[----:B------:R-:W-:Y:S02]  /*10080*/  FSEL R6, R211, -INF , !P1 ;  /* 0xff800000d3067808 */ /* 0x000fe40004800000 */
[----:B------:R-:W-:-:S02]  /*10090*/  FSEL R139, R245, -INF , !P2 ;  /* 0xff800000f58b7808 */ /* 0x000fc40005000000 */
[C---:B------:R-:W-:Y:S02]  /*100a0*/  ISETP.GE.AND P1, PT, R4.reuse, R238, PT ;  /* 0x000000ee0400720c */ /* 0x040fe40003f26270 */
[C---:B------:R-:W-:Y:S02]  /*100b0*/  ISETP.GE.AND P2, PT, R4.reuse, R237, PT ;  /* 0x000000ed0400720c */ /* 0x040fe40003f46270 */
[----:B------:R-:W-:Y:S02]  /*100c0*/  ISETP.LT.OR P0, PT, R3, R235, P0 ;  /* 0x000000eb0300720c */ /* 0x000fe40000701670 */
[C---:B------:R-:W-:Y:S02]  /*100d0*/  ISETP.LT.OR P1, PT, R4.reuse, R234, P1 ;  /* 0x000000ea0400720c */ /* 0x040fe40000f21670 */
[----:B------:R-:W-:Y:S02]  /*100e0*/  ISETP.LT.OR P2, PT, R4, R232, P2 ;  /* 0x000000e80400720c */ /* 0x000fe40001741670 */
[----:B------:R-:W-:-:S02]  /*100f0*/  FSEL R4, R67, -INF , !P0 ;  /* 0xff80000043047808 */ /* 0x000fc40004000000 */
[----:B------:R-:W-:Y:S01]  /*10100*/  ISETP.GE.AND P0, PT, R3, R238, PT ;  /* 0x000000ee0300720c */ /* 0x000fe20003f06270 */
[----:B------:R-:W-:-:S03]  /*10110*/  IMAD.MOV.U32 R133, RZ, RZ, R52 ;  /* 0x000000ffff857224 */ /* 0x000fc600078e0034 */
[----:B------:R-:W-:Y:S01]  /*10120*/  ISETP.LT.OR P0, PT, R3, R234, P0 ;  /* 0x000000ea0300720c */ /* 0x000fe20000701670 */
[----:B------:R-:W-:Y:S02]  /*10130*/  IMAD.MOV.U32 R208, RZ, RZ, R53 ;  /* 0x000000ffffd07224 */ /* 0x000fe400078e0035 */
[----:B------:R-:W-:Y:S01]  /*10140*/  IMAD.MOV.U32 R53, RZ, RZ, R63 ;  /* 0x000000ffff357224 */ /* 0x000fe200078e003f */
[----:B------:R-:W-:Y:S01]  /*10150*/  FSEL R63, R249, -INF , !P0 ;  /* 0xff800000f93f7808 */ /* 0x000fe20004000000 */
[----:B------:R-:W-:Y:S02]  /*10160*/  IMAD.MOV.U32 R249, RZ, RZ, R133 ;  /* 0x000000fffff97224 */ /* 0x000fe400078e0085 */
[----:B------:R-:W-:Y:S02]  /*10170*/  IMAD.MOV.U32 R133, RZ, RZ, R137 ;  /* 0x000000ffff857224 */ /* 0x000fe400078e0089 */
[----:B------:R-:W3:Y:S01]  /*10180*/  LDL.LU R137, [R1+0x30] ;  /* 0x0000300001897983 */ /* 0x000ee20000300800 */
[----:B-1----:R-:W-:-:S05]  /*10190*/  FMNMX.FTZ R0, R0, R2, !PT ;  /* 0x0000000200007209 */ /* 0x002fca0007810000 */
[----:B------:R-:W1:Y:S01]  /*101a0*/  SHFL.BFLY PT, R2, R0, 0x1, 0x1f ;  /* 0x0c201f0000027f89 */ /* 0x000e6200000e0000 */
[----:B--2---:R-:W-:-:S04]  /*101b0*/  FMNMX.FTZ R134, R59, R27, !PT ;  /* 0x0000001b3b867209 */ /* 0x004fc80007810000 */
        /* <DEDUP_REMOVED lines=14> */
[----:B------:R-:W-:Y:S02]  /*102a0*/  FMNMX.FTZ R134, R4, R134, !PT ;  /* 0x0000008604867209 */ /* 0x000fe40007810000 */
[----:B-1----:R-:W-:-:S03]  /*102b0*/  FMNMX.FTZ R135, R0, R2, !PT ;  /* 0x0000000200877209 */ /* 0x002fc60007810000 */
[----:B------:R-:W1:Y:S01]  /*102c0*/  SHFL.BFLY PT, R2, R134, 0x2, 0x1f ;  /* 0x0c401f0086027f89 */ /* 0x000e6200000e0000 */
[----:B------:R-:W-:Y:S01]  /*102d0*/  FSEL R138, R248, -INF , !P1 ;  /* 0xff800000f88a7808 */ /* 0x000fe20004800000 */
[C---:B------:R-:W-:Y:S01]  /*102e0*/  FMUL.FTZ R0, R135.reuse, c[0x0][0x23c] ;  /* 0x00008f0087007a20 */ /* 0x040fe20000410000 */
[----:B------:R-:W-:-:S04]  /*102f0*/  FSETP.NEU.FTZ.AND P1, PT, R135, -INF , PT ;  /* 0xff8000008700780b */ /* 0x000fc80003f3d000 */
[----:B------:R-:W-:-:S05]  /*10300*/  FSEL R0, R0, RZ, P1 ;  /* 0x000000ff00007208 */ /* 0x000fca0000800000 */
[--C-:B------:R-:W-:Y:S02]  /*10310*/  FFMA.FTZ R22, R22, c[0x0][0x23c], -R0.reuse ;  /* 0x00008f0016167a23 */ /* 0x100fe40000010800 */
[--C-:B------:R-:W-:Y:S02]  /*10320*/  FFMA.FTZ R33, R33, c[0x0][0x23c], -R0.reuse ;  /* 0x00008f0021217a23 */ /* 0x100fe40000010800 */
[--C-:B------:R-:W-:Y:S02]  /*10330*/  FFMA.FTZ R31, R31, c[0x0][0x23c], -R0.reuse ;  /* 0x00008f001f1f7a23 */ /* 0x100fe40000010800 */
[--C-:B------:R-:W-:Y:S02]  /*10340*/  FFMA.FTZ R29, R29, c[0x0][0x23c], -R0.reuse ;  /* 0x00008f001d1d7a23 */ /* 0x100fe40000010800 */
[--C-:B------:R-:W-:Y:S01]  /*10350*/  FFMA.FTZ R26, R26, c[0x0][0x23c], -R0.reuse ;  /* 0x00008f001a1a7a23 */ /* 0x100fe20000010800 */
[----:B-1----:R-:W-:Y:S01]  /*10360*/  FMNMX.FTZ R134, R134, R2, !PT ;  /* 0x0000000286867209 */ /* 0x002fe20007810000 */
[----:B------:R-:W-:-:S02]  /*10370*/  FFMA.FTZ R24, R24, c[0x0][0x23c], -R0 ;  /* 0x00008f0018187a23 */ /* 0x000fc40000010800 */
[--C-:B------:R-:W-:Y:S02]  /*10380*/  FFMA.FTZ R51, R21, c[0x0][0x23c], -R0.reuse ;  /* 0x00008f0015337a23 */ /* 0x100fe40000010800 */
        /* <DEDUP_REMOVED lines=8> */
[----:B------:R-:W-:Y:S02]  /*10410*/  FFMA.FTZ R47, R7, c[0x0][0x23c], -R0 ;  /* 0x00008f00072f7a23 */ /* 0x000fe40000010800 */
[----:B------:R-:W1:Y:S01]  /*10420*/  SHFL.BFLY PT, R0, R134, 0x1, 0x1f ;  /* 0x0c201f0086007f89 */ /* 0x000e6200000e0000 */
[----:B------:R-:W-:Y:S02]  /*10430*/  FSEL R44, R135, RZ, P1 ;  /* 0x000000ff872c7208 */ /* 0x000fe40000800000 */
[----:B------:R-:W-:-:S04]  /*10440*/  ISETP.GE.AND P1, PT, R3, R237, PT ;  /* 0x000000ed0300720c */ /* 0x000fc80003f26270 */
[----:B------:R-:W-:Y:S02]  /*10450*/  ISETP.LT.OR P1, PT, R3, R232, P1 ;  /* 0x000000e80300720c */ /* 0x000fe40000f21670 */
[----:B-1----:R-:W-:Y:S02]  /*10460*/  FMNMX.FTZ R134, R134, R0, !PT ;  /* 0x0000000086867209 */ /* 0x002fe40007810000 */
[----:B------:R-:W-:-:S04]  /*10470*/  FMNMX.FTZ R0, R46, R36, !PT ;  /* 0x000000242e007209 */ /* 0x000fc80007810000 */
[----:B------:R-:W-:-:S04]  /*10480*/  FMNMX.FTZ R0, R37, R0, !PT ;  /* 0x0000000025007209 */ /* 0x000fc80007810000 */
[----:B------:R-:W-:Y:S01]  /*10490*/  FMNMX.FTZ R0, R39, R0, !PT ;  /* 0x0000000027007209 */ /* 0x000fe20007810000 */
[C---:B------:R-:W-:Y:S01]  /*104a0*/  FMUL.FTZ R2, R134.reuse, c[0x0][0x23c] ;  /* 0x00008f0086027a20 */ /* 0x040fe20000410000 */
[----:B------:R-:W-:Y:S02]  /*104b0*/  FSETP.NEU.FTZ.AND P0, PT, R134, -INF , PT ;  /* 0xff8000008600780b */ /* 0x000fe40003f1d000 */
[----:B------:R-:W-:-:S04]  /*104c0*/  FMNMX.FTZ R0, R40, R0, !PT ;  /* 0x0000000028007209 */ /* 0x000fc80007810000 */
[----:B------:R-:W-:Y:S02]  /*104d0*/  FMNMX.FTZ R3, R243, R0, !PT ;  /* 0x00000000f3037209 */ /* 0x000fe40007810000 */
[----:B------:R-:W-:-:S05]  /*104e0*/  FSEL R0, R2, RZ, P0 ;  /* 0x000000ff02007208 */ /* 0x000fca0000000000 */
[----:B------:R-:W-:Y:S02]  /*104f0*/  FFMA.FTZ R9, R34, c[0x0][0x23c], -R0 ;  /* 0x00008f0022097a23 */ /* 0x000fe40000010800 */
[----:B------:R-:W-:Y:S02]  /*10500*/  IMAD.MOV.U32 R34, RZ, RZ, R60 ;  /* 0x000000ffff227224 */ /* 0x000fe400078e003c */
[----:B------:R-:W2:Y:S01]  /*10510*/  LDL.LU R60, [R1+0x3c] ;  /* 0x00003c00013c7983 */ /* 0x000ea20000300800 */
[--C-:B------:R-:W-:Y:S02]  /*10520*/  FFMA.FTZ R21, R30, c[0x0][0x23c], -R0.reuse ;  /* 0x00008f001e157a23 */ /* 0x100fe40000010800 */
[----:B------:R-:W-:Y:S02]  /*10530*/  FFMA.FTZ R30, R6, c[0x0][0x23c], -R0 ;  /* 0x00008f00061e7a23 */ /* 0x000fe40000010800 */
[----:B------:R-:W-:Y:S02]  /*10540*/  IMAD.MOV.U32 R6, RZ, RZ, R61 ;  /* 0x000000ffff067224 */ /* 0x000fe400078e003d */
[----:B------:R1:W-:Y:S02]  /*10550*/  MUFU.EX2 R61, R33 ;  /* 0x00000021003d7308 */ /* 0x0003e40000000800 */
[----:B-1----:R-:W4:Y:S01]  /*10560*/  LDL.LU R33, [R1+0x40] ;  /* 0x0000400001217983 */ /* 0x002f220000300800 */
[----:B------:R-:W-:Y:S01]  /*10570*/  FADD.FTZ R7, R57, -R44 ;  /* 0x8000002c39077221 */ /* 0x000fe20000010000 */
[----:B------:R-:W-:Y:S01]  /*10580*/  FMNMX.FTZ R3, R242, R3, !PT ;  /* 0x00000003f2037209 */ /* 0x000fe20007810000 */
[----:B------:R-:W-:Y:S01]  /*10590*/  IMAD.MOV.U32 R57, RZ, RZ, R55 ;  /* 0x000000ffff397224 */ /* 0x000fe200078e0037 */
[----:B------:R-:W-:Y:S01]  /*105a0*/  MOV R132, R48 ;  /* 0x0000003000847202 */ /* 0x000fe20000000f00 */
[----:B------:R-:W-:Y:S01]  /*105b0*/  FMUL.FTZ R2, R7, c[0x0][0x23c] ;  /* 0x00008f0007027a20 */ /* 0x000fe20000410000 */
[----:B------:R-:W-:Y:S01]  /*105c0*/  FMNMX.FTZ R3, R50, R3, !PT ;  /* 0x0000000332037209 */ /* 0x000fe20007810000 */
        /* <DEDUP_REMOVED lines=10> */
[--C-:B------:R-:W-:Y:S02]  /*10670*/  FFMA.FTZ R12, R12, c[0x0][0x23c], -R0.reuse ;  /* 0x00008f000c0c7a23 */ /* 0x100fe40000010800 */
[--C-:B------:R-:W-:Y:S02]  /*10680*/  FFMA.FTZ R14, R5, c[0x0][0x23c], -R0.reuse ;  /* 0x00008f00050e7a23 */ /* 0x100fe40000010800 */
[----:B------:R-:W-:Y:S01]  /*10690*/  FFMA.FTZ R13, R4, c[0x0][0x23c], -R0 ;  /* 0x00008f00040d7a23 */ /* 0x000fe20000010800 */
[----:B---3--:R-:W-:-:S02]  /*106a0*/  FMNMX.FTZ R0, R137, R38, !PT ;  /* 0x0000002689007209 */ /* 0x008fc40007810000 */
[----:B------:R-:W-:Y:S02]  /*106b0*/  FMNMX.FTZ R3, R231, R3, !PT ;  /* 0x00000003e7037209 */ /* 0x000fe40007810000 */
[----:B------:R-:W-:Y:S02]  /*106c0*/  FMNMX.FTZ R0, R42, R0, !PT ;  /* 0x000000002a007209 */ /* 0x000fe40007810000 */
[----:B------:R-:W-:Y:S02]  /*106d0*/  FMNMX.FTZ R3, R241, R3, !PT ;  /* 0x00000003f1037209 */ /* 0x000fe40007810000 */
[----:B------:R-:W-:Y:S02]  /*106e0*/  FMNMX.FTZ R0, R41, R0, !PT ;  /* 0x0000000029007209 */ /* 0x000fe40007810000 */
[----:B------:R-:W-:Y:S01]  /*106f0*/  FMNMX.FTZ R3, R207, R3, !PT ;  /* 0x00000003cf037209 */ /* 0x000fe20007810000 */
[----:B------:R-:W1:Y:S01]  /*10700*/  MUFU.EX2 R2, R2 ;  /* 0x0000000200027308 */ /* 0x000e620000000800 */
[----:B------:R-:W-:Y:S01]  /*10710*/  FMNMX.FTZ R0, R43, R0, !PT ;  /* 0x000000002b007209 */ /* 0x000fe20007810000 */
[----:B------:R-:W-:Y:S01]  /*10720*/  IMAD.MOV.U32 R23, RZ, RZ, R132 ;  /* 0x000000ffff177224 */ /* 0x000fe200078e0084 */
[----:B------:R-:W-:-:S02]  /*10730*/  FMNMX.FTZ R3, R206, R3, !PT ;  /* 0x00000003ce037209 */ /* 0x000fc40007810000 */
[----:B------:R-:W-:-:S03]  /*10740*/  FMNMX.FTZ R0, R252, R0, !PT ;  /* 0x00000000fc007209 */ /* 0x000fc60007810000 */
[----:B------:R3:W5:Y:S01]  /*10750*/  MUFU.EX2 R8, R22 ;  /* 0x0000001600087308 */ /* 0x0007620000000800 */
[----:B------:R-:W-:Y:S02]  /*10760*/  FMNMX.FTZ R3, R205, R3, !PT ;  /* 0x00000003cd037209 */ /* 0x000fe40007810000 */
[----:B------:R-:W-:Y:S02]  /*10770*/  FMNMX.FTZ R0, R23, R0, !PT ;  /* 0x0000000017007209 */ /* 0x000fe40007810000 */
[----:B------:R-:W-:Y:S01]  /*10780*/  FMNMX.FTZ R3, R204, R3, !PT ;  /* 0x00000003cc037209 */ /* 0x000fe20007810000 */
[----:B------:R-:W-:-:S03]  /*10790*/  IMAD.MOV.U32 R244, RZ, RZ, R136 ;  /* 0x000000fffff47224 */ /* 0x000fc600078e0088 */
[----:B------:R-:W-:Y:S02]  /*107a0*/  FMNMX.FTZ R3, R139, R3, !PT ;  /* 0x000000038b037209 */ /* 0x000fe40007810000 */
[----:B---3--:R-:W-:-:S04]  /*107b0*/  MOV R22, R57 ;  /* 0x0000003900167202 */ /* 0x008fc80000000f00 */
[----:B------:R-:W-:Y:S01]  /*107c0*/  FMNMX.FTZ R0, R22, R0, !PT ;  /* 0x0000000016007209 */ /* 0x000fe20007810000 */
[----:B-1----:R-:W-:Y:S01]  /*107d0*/  FMUL.FTZ R17, R97, R2 ;  /* 0x0000000261117220 */ /* 0x002fe20000410000 */
[----:B------:R-:W-:Y:S02]  /*107e0*/  MOV R136, R45 ;  /* 0x0000002d00887202 */ /* 0x000fe40000000f00 */
[----:B------:R-:W-:Y:S01]  /*107f0*/  FMNMX.FTZ R0, R53, R0, !PT ;  /* 0x0000000035007209 */ /* 0x000fe20007810000 */
[----:B------:R-:W-:Y:S01]  /*10800*/  IMAD.MOV.U32 R132, RZ, RZ, R56 ;  /* 0x000000ffff847224 */ /* 0x000fe200078e0038 */
[----:B------:R-:W-:Y:S01]  /*10810*/  FMNMX.FTZ R3, R138, R3, !PT ;  /* 0x000000038a037209 */ /* 0x000fe20007810000 */
[-C--:B------:R-:W-:Y:S02]  /*10820*/  FMUL.FTZ R16, R96, R2.reuse ;  /* 0x0000000260107220 */ /* 0x080fe40000410000 */
[-C--:B------:R-:W-:Y:S02]  /*10830*/  FMUL.FTZ R97, R113, R2.reuse ;  /* 0x0000000271617220 */ /* 0x080fe40000410000 */
[----:B-----5:R-:W-:-:S02]  /*10840*/  FFMA.FTZ R208, R208, R2, R8 ;  /* 0x00000002d0d07223 */ /* 0x020fc40000010008 */
        /* <DEDUP_REMOVED lines=25> */
[----:B------:R-:W-:Y:S02]  /*109e0*/  IMAD.MOV.U32 R113, RZ, RZ, R244 ;  /* 0x000000ffff717224 */ /* 0x000fe400078e00f4 */
[-C--:B------:R-:W-:Y:S02]  /*109f0*/  FMUL.FTZ R116, R116, R2.reuse ;  /* 0x0000000274747220 */ /* 0x080fe40000410000 */
[-C--:B------:R-:W-:Y:S02]  /*10a00*/  FMUL.FTZ R117, R117, R2.reuse ;  /* 0x0000000275757220 */ /* 0x080fe40000410000 */
[-C--:B------:R-:W-:Y:S02]  /*10a10*/  FMUL.FTZ R128, R128, R2.reuse ;  /* 0x0000000280807220 */ /* 0x080fe40000410000 */
[----:B------:R-:W-:Y:S01]  /*10a20*/  FMUL.FTZ R129, R129, R2 ;  /* 0x0000000281817220 */ /* 0x000fe20000410000 */
[----:B------:R-:W-:-:S02]  /*10a30*/  FMNMX.FTZ R2, R249, R0, !PT ;  /* 0x00000000f9027209 */ /* 0x000fc40007810000 */
[----:B------:R-:W-:Y:S02]  /*10a40*/  FMNMX.FTZ R0, R63, R3, !PT ;  /* 0x000000033f007209 */ /* 0x000fe40007810000 */
[----:B------:R-:W-:Y:S02]  /*10a50*/  FSEL R245, R133, -INF , !P6 ;  /* 0xff80000085f57808 */ /* 0x000fe40007000000 */
[----:B------:R-:W-:Y:S01]  /*10a60*/  FMNMX.FTZ R2, R113, R2, !PT ;  /* 0x0000000271027209 */ /* 0x000fe20007810000 */
[----:B------:R-:W1:Y:S01]  /*10a70*/  SHFL.BFLY PT, R4, R0, 0x2, 0x1f ;  /* 0x0c401f0000047f89 */ /* 0x000e6200000e0000 */
[----:B------:R-:W-:Y:S02]  /*10a80*/  FSEL R84, R132, -INF , !P5 ;  /* 0xff80000084547808 */ /* 0x000fe40006800000 */
[----:B------:R-:W-:Y:S02]  /*10a90*/  FMNMX.FTZ R2, R245, R2, !PT ;  /* 0x00000002f5027209 */ /* 0x000fe40007810000 */
[----:B------:R-:W-:-:S02]  /*10aa0*/  FSEL R246, R246, -INF , !P4 ;  /* 0xff800000f6f67808 */ /* 0x000fc40006000000 */
[----:B------:R-:W-:Y:S02]  /*10ab0*/  FMNMX.FTZ R2, R84, R2, !PT ;  /* 0x0000000254027209 */ /* 0x000fe40007810000 */
[----:B------:R-:W-:Y:S02]  /*10ac0*/  FSEL R3, R250, -INF , !P2 ;  /* 0xff800000fa037808 */ /* 0x000fe40005000000 */
[----:B------:R-:W-:Y:S02]  /*10ad0*/  FSEL R247, R247, -INF , !P3 ;  /* 0xff800000f7f77808 */ /* 0x000fe40005800000 */
[----:B------:R-:W-:Y:S02]  /*10ae0*/  FMNMX.FTZ R2, R246, R2, !PT ;  /* 0x00000002f6027209 */ /* 0x000fe40007810000 */
[----:B------:R-:W-:Y:S01]  /*10af0*/  FSEL R28, R251, -INF , !P1 ;  /* 0xff800000fb1c7808 */ /* 0x000fe20004800000 */
[----:B------:R-:W-:Y:S01]  /*10b00*/  IMAD.MOV.U32 R251, RZ, RZ, R3 ;  /* 0x000000fffffb7224 */ /* 0x000fe200078e0003 */
[----:B------:R-:W-:-:S04]  /*10b10*/  FMNMX.FTZ R2, R247, R2, !PT ;  /* 0x00000002f7027209 */ /* 0x000fc80007810000 */
[----:B------:R-:W-:-:S04]  /*10b20*/  FMNMX.FTZ R3, R251, R2, !PT ;  /* 0x00000002fb037209 */ /* 0x000fc80007810000 */
[----:B------:R-:W-:Y:S02]  /*10b30*/  FMNMX.FTZ R3, R28, R3, !PT ;  /* 0x000000031c037209 */ /* 0x000fe40007810000 */
[----:B-1----:R-:W-:-:S03]  /*10b40*/  FMNMX.FTZ R2, R0, R4, !PT ;  /* 0x0000000400027209 */ /* 0x002fc60007810000 */
[----:B------:R-:W1:Y:S04]  /*10b50*/  SHFL.BFLY PT, R4, R3, 0x2, 0x1f ;  /* 0x0c401f0003047f89 */ /* 0x000e6800000e0000 */
[----:B------:R-:W3:Y:S01]  /*10b60*/  SHFL.BFLY PT, R5, R2, 0x1, 0x1f ;  /* 0x0c201f0002057f89 */ /* 0x000ee200000e0000 */
[----:B------:R-:W-:-:S05]  /*10b70*/  FSEL R0, R134, RZ, P0 ;  /* 0x000000ff86007208 */ /* 0x000fca0000000000 */
[----:B------:R-:W-:-:S04]  /*10b80*/  FADD.FTZ R0, R59, -R0 ;  /* 0x800000003b007221 */ /* 0x000fc80000010000 */
[----:B------:R-:W-:Y:S01]  /*10b90*/  FMUL.FTZ R0, R0, c[0x0][0x23c] ;  /* 0x00008f0000007a20 */ /* 0x000fe20000410000 */
[----:B------:R-:W-:Y:S01]  /*10ba0*/  MUFU.EX2 R7, R7 ;  /* 0x0000000700077308 */ /* 0x000fe20000000800 */
[----:B-1----:R-:W-:-:S07]  /*10bb0*/  FMNMX.FTZ R3, R3, R4, !PT ;  /* 0x0000000403037209 */ /* 0x002fce0007810000 */
[----:B------:R-:W1:Y:S01]  /*10bc0*/  MUFU.EX2 R0, R0 ;  /* 0x0000000000007308 */ /* 0x000e620000000800 */
[----:B---3--:R-:W-:Y:S02]  /*10bd0*/  FMNMX.FTZ R133, R2, R5, !PT ;  /* 0x0000000502857209 */ /* 0x008fe40007810000 */
[----:B------:R-:W3:Y:S01]  /*10be0*/  SHFL.BFLY PT, R2, R3, 0x1, 0x1f ;  /* 0x0c201f0003027f89 */ /* 0x000ee200000e0000 */
[----:B------:R-:W-:Y:S01]  /*10bf0*/  IMAD.MOV.U32 R32, RZ, RZ, R58 ;  /* 0x000000ffff207224 */ /* 0x000fe200078e003a */
[----:B------:R-:W-:Y:S01]  /*10c00*/  MOV R35, R47 ;  /* 0x0000002f00237202 */ /* 0x000fe20000000f00 */
[----:B------:R-:W-:Y:S01]  /*10c10*/  IMAD.MOV.U32 R140, RZ, RZ, R46 ;  /* 0x000000ffff8c7224 */ /* 0x000fe200078e002e */
[----:B------:R-:W-:Y:S01]  /*10c20*/  FSETP.NEU.FTZ.AND P0, PT, R133, -INF , PT ;  /* 0xff8000008500780b */ /* 0x000fe20003f1d000 */
[-C--:B-1----:R-:W-:Y:S02]  /*10c30*/  FMUL.FTZ R18, R98, R0.reuse ;  /* 0x0000000062127220 */ /* 0x082fe40000410000 */
        /* <DEDUP_REMOVED lines=31> */
[----:B--2---:R-:W-:Y:S02]  /*10e30*/  FFMA.FTZ R112, R60, R0, R7 ;  /* 0x000000003c707223 */ /* 0x004fe40000010007 */
[----:B------:R-:W-:Y:S01]  /*10e40*/  FMUL.FTZ R0, R133, c[0x0][0x23c] ;  /* 0x00008f0085007a20 */ /* 0x000fe20000410000 */
[----:B---3--:R-:W-:-:S04]  /*10e50*/  FMNMX.FTZ R132, R3, R2, !PT ;  /* 0x0000000203847209 */ /* 0x008fc80007810000 */
[----:B------:R-:W-:Y:S02]  /*10e60*/  FSEL R0, R0, RZ, P0 ;  /* 0x000000ff00007208 */ /* 0x000fe40000000000 */
[----:B------:R-:W-:Y:S02]  /*10e70*/  FSEL R3, R133, RZ, P0 ;  /* 0x000000ff85037208 */ /* 0x000fe40000000000 */
[----:B------:R-:W-:Y:S01]  /*10e80*/  FSETP.NEU.FTZ.AND P0, PT, R132, -INF , PT ;  /* 0xff8000008400780b */ /* 0x000fe20003f1d000 */
[----:B------:R-:W-:Y:S02]  /*10e90*/  FFMA.FTZ R2, R36, c[0x0][0x23c], -R0 ;  /* 0x00008f0024027a23 */ /* 0x000fe40000010800 */
[----:B------:R-:W-:Y:S01]  /*10ea0*/  FADD.FTZ R5, R140, -R3 ;  /* 0x800000038c057221 */ /* 0x000fe20000010000 */
[----:B------:R-:W-:Y:S01]  /*10eb0*/  FSEL R3, R132, RZ, P0 ;  /* 0x000000ff84037208 */ /* 0x000fe20000000000 */
[----:B------:R1:W-:Y:S01]  /*10ec0*/  MUFU.EX2 R4, R2 ;  /* 0x0000000200047308 */ /* 0x0003e20000000800 */
[----:B------:R-:W-:Y:S01]  /*10ed0*/  IMAD.MOV.U32 R250, RZ, RZ, R6 ;  /* 0x000000fffffa7224 */ /* 0x000fe200078e0006 */
[----:B------:R-:W-:-:S02]  /*10ee0*/  MOV R81, R27 ;  /* 0x0000001b00517202 */ /* 0x000fc40000000f00 */
[----:B------:R-:W-:Y:S02]  /*10ef0*/  FADD.FTZ R6, R137, -R3 ;  /* 0x8000000389067221 */ /* 0x000fe40000010000 */
[--C-:B------:R-:W-:Y:S02]  /*10f00*/  FFMA.FTZ R3, R39, c[0x0][0x23c], -R0.reuse ;  /* 0x00008f0027037a23 */ /* 0x100fe40000010800 */
[----:B-1----:R-:W-:-:S04]  /*10f10*/  FFMA.FTZ R2, R37, c[0x0][0x23c], -R0 ;  /* 0x00008f0025027a23 */ /* 0x002fc80000010800 */
[----:B------:R1:W-:Y:S01]  /*10f20*/  MUFU.EX2 R27, R2 ;  /* 0x00000002001b7308 */ /* 0x0003e20000000800 */
[----:B------:R-:W-:-:S07]  /*10f30*/  MOV R15, R49 ;  /* 0x00000031000f7202 */ /* 0x000fce0000000f00 */
[----:B------:R2:W-:Y:S01]  /*10f40*/  MUFU.EX2 R141, R3 ;  /* 0x00000003008d7308 */ /* 0x0005e20000000800 */
[----:B-1----:R-:W-:-:S05]  /*10f50*/  FMUL.FTZ R2, R132, c[0x0][0x23c] ;  /* 0x00008f0084027a20 */ /* 0x002fca0000410000 */
[----:B------:R-:W-:Y:S01]  /*10f60*/  FSEL R2, R2, RZ, P0 ;  /* 0x000000ff02027208 */ /* 0x000fe20000000000 */
[----:B--2---:R-:W-:Y:S02]  /*10f70*/  FFMA.FTZ R3, R40, c[0x0][0x23c], -R0 ;  /* 0x00008f0028037a23 */ /* 0x004fe40000010800 */
[----:B------:R-:W-:Y:S02]  /*10f80*/  IMAD.MOV.U32 R85, RZ, RZ, R15 ;  /* 0x000000ffff557224 */ /* 0x000fe400078e000f */
[----:B------:R1:W-:Y:S01]  /*10f90*/  MUFU.EX2 R142, R3 ;  /* 0x00000003008e7308 */ /* 0x0003e20000000800 */
[----:B------:R-:W-:Y:S01]  /*10fa0*/  IMAD.MOV.U32 R15, RZ, RZ, R248 ;  /* 0x000000ffff0f7224 */ /* 0x000fe200078e00f8 */
[----:B------:R-:W-:Y:S01]  /*10fb0*/  MOV R248, R136 ;  /* 0x0000008800f87202 */ /* 0x000fe20000000f00 */
[----:B-1----:R-:W-:-:S05]  /*10fc0*/  FFMA.FTZ R3, R38, c[0x0][0x23c], -R2 ;  /* 0x00008f0026037a23 */ /* 0x002fca0000010802 */
[----:B------:R1:W-:Y:S01]  /*10fd0*/  MUFU.EX2 R136, R3 ;  /* 0x0000000300887308 */ /* 0x0003e20000000800 */
[----:B------:R-:W-:Y:S02]  /*10fe0*/  IMAD.MOV.U32 R25, RZ, RZ, R62 ;  /* 0x000000ffff197224 */ /* 0x000fe400078e003e */
[----:B------:R-:W-:Y:S02]  /*10ff0*/  IMAD.MOV.U32 R114, RZ, RZ, R15 ;  /* 0x000000ffff727224 */ /* 0x000fe400078e000f */
[----:B-1----:R-:W-:Y:S02]  /*11000*/  FMUL.FTZ R3, R5, c[0x0][0x23c] ;  /* 0x00008f0005037a20 */ /* 0x002fe40000410000 */
[----:B------:R-:W-:-:S04]  /*11010*/  FFMA.FTZ R5, R42, c[0x0][0x23c], -R2 ;  /* 0x00008f002a057a23 */ /* 0x000fc80000010802 */
[----:B------:R1:W-:Y:S08]  /*11020*/  MUFU.EX2 R137, R5 ;  /* 0x0000000500897308 */ /* 0x0003f00000000800 */
[----:B------:R2:W-:Y:S01]  /*11030*/  MUFU.EX2 R62, R31 ;  /* 0x0000001f003e7308 */ /* 0x0005e20000000800 */
[----:B-1----:R-:W-:-:S07]  /*11040*/  FFMA.FTZ R5, R41, c[0x0][0x23c], -R2 ;  /* 0x00008f0029057a23 */ /* 0x002fce0000010802 */
[----:B------:R1:W-:Y:S08]  /*11050*/  MUFU.EX2 R244, R29 ;  /* 0x0000001d00f47308 */ /* 0x0003f00000000800 */
[----:B------:R3:W-:Y:S01]  /*11060*/  MUFU.EX2 R140, R5 ;  /* 0x00000005008c7308 */ /* 0x0007e20000000800 */
[----:B--2---:R-:W-:Y:S01]  /*11070*/  MOV R31, R14 ;  /* 0x0000000e001f7202 */ /* 0x004fe20000000f00 */
[----:B-1----:R-:W-:-:S06]  /*11080*/  IMAD.MOV.U32 R29, RZ, RZ, R13 ;  /* 0x000000ffff1d7224 */ /* 0x002fcc00078e000d */
[----:B------:R-:W4:Y:S01]  /*11090*/  MUFU.EX2 R3, R3 ;  /* 0x0000000300037308 */ /* 0x000f220000000800 */
[----:B---3--:R-:W-:Y:S02]  /*110a0*/  FFMA.FTZ R5, R43, c[0x0][0x23c], -R2 ;  /* 0x00008f002b057a23 */ /* 0x008fe40000010802 */
[----:B------:R-:W-:Y:S02]  /*110b0*/  IMAD.MOV.U32 R43, RZ, RZ, R12 ;  /* 0x000000ffff2b7224 */ /* 0x000fe400078e000c */
[----:B------:R-:W1:Y:S01]  /*110c0*/  LDSM.16.MT88.4 R12, [R213+0xc000] ;  /* 0x00c00000d50c783b */ /* 0x000e620000004200 */
[----:B------:R-:W-:Y:S02]  /*110d0*/  FMUL.FTZ R6, R6, c[0x0][0x23c] ;  /* 0x00008f0006067a20 */ /* 0x000fe40000410000 */
[----:B------:R-:W2:Y:S01]  /*110e0*/  MUFU.EX2 R49, R10 ;  /* 0x0000000a00317308 */ /* 0x000ea20000000800 */
[----:B------:R-:W-:Y:S02]  /*110f0*/  IMAD.MOV.U32 R80, RZ, RZ, R20 ;  /* 0x000000ffff507224 */ /* 0x000fe400078e0014 */
[----:B----4-:R-:W-:-:S02]  /*11100*/  FFMA.FTZ R36, R33, R3, R4 ;  /* 0x0000000321247223 */ /* 0x010fc40000010004 */
[-C--:B------:R-:W-:Y:S02]  /*11110*/  FMUL.FTZ R172, R172, R3.reuse ;  /* 0x00000003acac7220 */ /* 0x080fe40000410000 */
[-C--:B------:R-:W-:Y:S01]  /*11120*/  FMUL.FTZ R173, R173, R3.reuse ;  /* 0x00000003adad7220 */ /* 0x080fe20000410000 */
[----:B------:R2:W-:Y:S01]  /*11130*/  MUFU.EX2 R60, R9 ;  /* 0x00000009003c7308 */ /* 0x0005e20000000800 */
        /* <DEDUP_REMOVED lines=8> */
[-C--:B------:R-:W-:Y:S01]  /*111c0*/  FMUL.FTZ R185, R185, R3.reuse ;  /* 0x00000003b9b97220 */ /* 0x080fe20000410000 */
[----:B------:R-:W3:Y:S01]  /*111d0*/  MUFU.EX2 R20, R6 ;  /* 0x0000000600147308 */ /* 0x000ee20000000800 */
        /* <DEDUP_REMOVED lines=21> */
[----:B------:R-:W-:Y:S02]  /*11330*/  FMUL.FTZ R125, R125, R3 ;  /* 0x000000037d7d7220 */ /* 0x000fe40000410000 */
[----:B------:R4:W5:Y:S01]  /*11340*/  MUFU.EX2 R3, R5 ;  /* 0x0000000500037308 */ /* 0x0009620000000800 */
[----:B--2---:R-:W-:Y:S01]  /*11350*/  F2FP.BF16.PACK_AB R9, R49, R7 ;  /* 0x000000073109723e */ /* 0x004fe200000010ff */
[----:B---3--:R-:W-:Y:S01]  /*11360*/  FMUL.FTZ R174, R174, R20 ;  /* 0x00000014aeae7220 */ /* 0x008fe20000410000 */
[----:B------:R-:W-:Y:S01]  /*11370*/  F2FP.BF16.PACK_AB R8, R61, R8 ;  /* 0x000000083d08723e */ /* 0x000fe200000010ff */
[----:B------:R-:W-:Y:S01]  /*11380*/  FMUL.FTZ R175, R175, R20 ;  /* 0x00000014afaf7220 */ /* 0x000fe20000410000 */
[----:B------:R-:W-:Y:S01]  /*11390*/  F2FP.BF16.PACK_AB R4, R27, R4 ;  /* 0x000000041b04723e */ /* 0x000fe200000010ff */
[----:B------:R-:W-:Y:S01]  /*113a0*/  FMUL.FTZ R182, R182, R20 ;  /* 0x00000014b6b67220 */ /* 0x000fe20000410000 */
[----:B------:R-:W-:Y:S01]  /*113b0*/  F2FP.BF16.PACK_AB R10, R244, R62 ;  /* 0x0000003ef40a723e */ /* 0x000fe200000010ff */
[----:B------:R-:W-:Y:S01]  /*113c0*/  FMUL.FTZ R183, R183, R20 ;  /* 0x00000014b7b77220 */ /* 0x000fe20000410000 */
[----:B------:R-:W-:-:S02]  /*113d0*/  F2FP.BF16.PACK_AB R11, R143, R60 ;  /* 0x0000003c8f0b723e */ /* 0x000fc400000010ff */
[----:B------:R-:W-:Y:S02]  /*113e0*/  F2FP.BF16.PACK_AB R6, R142, R141 ;  /* 0x0000008d8e06723e */ /* 0x000fe400000010ff */
[----:B----4-:R-:W-:Y:S02]  /*113f0*/  F2FP.BF16.PACK_AB R5, R137, R136 ;  /* 0x000000888905723e */ /* 0x010fe400000010ff */
[----:B-----5:R-:W-:Y:S01]  /*11400*/  F2FP.BF16.PACK_AB R7, R3, R140 ;  /* 0x0000008c0307723e */ /* 0x020fe200000010ff */
[-C--:B-1----:R-:W-:Y:S08]  /*11410*/  HMMA.16816.F32.BF16 R168, R8, R12.reuse, R168 ;  /* 0x0000000c08a8723c */ /* 0x082ff000000418a8 */
[C---:B------:R-:W-:Y:S08]  /*11420*/  HMMA.16816.F32.BF16 R172, R4.reuse, R12, R172 ;  /* 0x0000000c04ac723c */ /* 0x040ff000000418ac */
[-C--:B------:R-:W-:Y:S08]  /*11430*/  HMMA.16816.F32.BF16 R180, R4, R14.reuse, R180 ;  /* 0x0000000e04b4723c */ /* 0x080ff000000418b4 */
[----:B------:R-:W-:Y:S01]  /*11440*/  HMMA.16816.F32.BF16 R164, R8, R14, R164 ;  /* 0x0000000e08a4723c */ /* 0x000fe200000418a4 */
[----:B------:R-:W1:Y:S01]  /*11450*/  LDSM.16.MT88.4 R12, [R214+0xc000] ;  /* 0x00c00000d60c783b */ /* 0x000e620000004200 */
[----:B------:R-:W-:-:S02]  /*11460*/  FMUL.FTZ R178, R178, R20 ;  /* 0x00000014b2b27220 */ /* 0x000fc40000410000 */
[-C--:B------:R-:W-:Y:S02]  /*11470*/  FMUL.FTZ R179, R179, R20.reuse ;  /* 0x00000014b3b37220 */ /* 0x080fe40000410000 */
[-C--:B------:R-:W-:Y:S02]  /*11480*/  FMUL.FTZ R190, R190, R20.reuse ;  /* 0x00000014bebe7220 */ /* 0x080fe40000410000 */
[-C--:B------:R-:W-:Y:S01]  /*11490*/  FMUL.FTZ R191, R191, R20.reuse ;  /* 0x00000014bfbf7220 */ /* 0x080fe20000410000 */
        /* <DEDUP_REMOVED lines=8> */
[----:B------:R-:W-:Y:S01]  /*11520*/  FMUL.FTZ R199, R199, R20 ;  /* 0x00000014c7c77220 */ /* 0x000fe20000410000 */
[----:B------:R-:W-:Y:S01]  /*11530*/  MOV R115, R80 ;  /* 0x0000005000737202 */ /* 0x000fe20000000f00 */
[----:B------:R-:W-:Y:S01]  /*11540*/  IMAD.MOV.U32 R42, RZ, RZ, R81 ;  /* 0x000000ffff2a7224 */ /* 0x000fe200078e0051 */
        /* <DEDUP_REMOVED lines=9> */
[----:B------:R-:W-:Y:S01]  /*115e0*/  MOV R40, R85 ;  /* 0x0000005500287202 */ /* 0x000fe20000000f00 */
[----:B------:R-:W-:Y:S02]  /*115f0*/  IMAD.MOV.U32 R38, RZ, RZ, R84 ;  /* 0x000000ffff267224 */ /* 0x000fe400078e0054 */
        /* <DEDUP_REMOVED lines=26> */
[----:B------:R-:W-:Y:S02]  /*117a0*/  FMUL.FTZ R111, R111, R20 ;  /* 0x000000146f6f7220 */ /* 0x000fe40000410000 */
[----:B------:R-:W-:Y:S02]  /*117b0*/  IMAD.MOV.U32 R37, RZ, RZ, R251 ;  /* 0x000000ffff257224 */ /* 0x000fe400078e00fb */
[----:B------:R-:W-:Y:S01]  /*117c0*/  IMAD.MOV.U32 R39, RZ, RZ, R250 ;  /* 0x000000ffff277224 */ /* 0x000fe200078e00fa */
[----:B------:R-:W-:Y:S01]  /*117d0*/  MOV R250, R34 ;  /* 0x0000002200fa7202 */ /* 0x000fe20000000f00 */
[----:B------:R-:W-:-:S02]  /*117e0*/  IMAD.MOV.U32 R251, RZ, RZ, R32 ;  /* 0x000000fffffb7224 */ /* 0x000fc400078e0020 */
[----:B------:R-:W-:Y:S02]  /*117f0*/  IMAD.MOV.U32 R41, RZ, RZ, R35 ;  /* 0x000000ffff297224 */ /* 0x000fe400078e0023 */
[-C--:B-1----:R-:W-:Y:S08]  /*11800*/  HMMA.16816.F32.BF16 R32, R8, R12.reuse, R100 ;  /* 0x0000000c0820723c */ /* 0x082ff00000041864 */
[C---:B------:R-:W-:Y:S08]  /*11810*/  HMMA.16816.F32.BF16 R104, R4.reuse, R12, R104 ;  /* 0x0000000c0468723c */ /* 0x040ff00000041868 */
[-C--:B------:R-:W-:Y:S08]  /*11820*/  HMMA.16816.F32.BF16 R108, R4, R14.reuse, R108 ;  /* 0x0000000e046c723c */ /* 0x080ff0000004186c */
[----:B------:R-:W-:Y:S01]  /*11830*/  HMMA.16816.F32.BF16 R96, R8, R14, R96 ;  /* 0x0000000e0860723c */ /* 0x000fe20000041860 */
[----:B------:R-:W1:Y:S01]  /*11840*/  LDSM.16.MT88.4 R12, [R215+0xe000] ;  /* 0x00e00000d70c783b */ /* 0x000e620000004200 */
[----:B------:R-:W-:-:S02]  /*11850*/  IMAD.MOV.U32 R145, RZ, RZ, R40 ;  /* 0x000000ffff917224 */ /* 0x000fc400078e0028 */
[-C--:B------:R-:W-:Y:S02]  /*11860*/  FMUL.FTZ R122, R122, R20.reuse ;  /* 0x000000147a7a7220 */ /* 0x080fe40000410000 */
[-C--:B------:R-:W-:Y:S02]  /*11870*/  FMUL.FTZ R123, R123, R20.reuse ;  /* 0x000000147b7b7220 */ /* 0x080fe40000410000 */
[-C--:B------:R-:W-:Y:S02]  /*11880*/  FMUL.FTZ R126, R126, R20.reuse ;  /* 0x000000147e7e7220 */ /* 0x080fe40000410000 */
[----:B------:R-:W-:Y:S02]  /*11890*/  FMUL.FTZ R127, R127, R20 ;  /* 0x000000147f7f7220 */ /* 0x000fe40000410000 */
[----:B------:R-:W-:Y:S02]  /*118a0*/  IMAD.MOV.U32 R144, RZ, RZ, R41 ;  /* 0x000000ffff907224 */ /* 0x000fe400078e0029 */
[----:B------:R-:W-:Y:S01]  /*118b0*/  IMAD.MOV.U32 R41, RZ, RZ, R22 ;  /* 0x000000ffff297224 */ /* 0x000fe200078e0016 */
[----:B-1----:R-:W-:Y:S07]  /*118c0*/  HMMA.16816.F32.BF16 R100, R8, R12, R116 ;  /* 0x0000000c0864723c */ /* 0x002fee0000041874 */
[----:B------:R-:W-:-:S02]  /*118d0*/  IMAD.MOV.U32 R117, RZ, RZ, R3 ;  /* 0x000000ffff757224 */ /* 0x000fc400078e0003 */
[----:B------:R-:W-:-:S04]  /*118e0*/  FFMA.FTZ R3, R243, c[0x0][0x23c], -R0 ;  /* 0x00008f00f3037a23 */ /* 0x000fc80000010800 */
[----:B------:R1:W-:Y:S01]  /*118f0*/  MUFU.EX2 R40, R3 ;  /* 0x0000000300287308 */ /* 0x0003e20000000800 */
[----:B------:R-:W-:Y:S01]  /*11900*/  MOV R119, R42 ;  /* 0x0000002a00777202 */ /* 0x000fe20000000f00 */
[----:B------:R-:W-:Y:S01]  /*11910*/  HMMA.16816.F32.BF16 R120, R4, R12, R120 ;  /* 0x0000000c0478723c */ /* 0x000fe20000041878 */
[----:B------:R-:W-:Y:S01]  /*11920*/  MOV R116, R29 ;  /* 0x0000001d00747202 */ /* 0x000fe20000000f00 */
[----:B-1----:R-:W-:-:S04]  /*11930*/  FFMA.FTZ R3, R242, c[0x0][0x23c], -R0 ;  /* 0x00008f00f2037a23 */ /* 0x002fc80000010800 */
[----:B------:R1:W-:Y:S02]  /*11940*/  MUFU.EX2 R42, R3 ;  /* 0x00000003002a7308 */ /* 0x0003e40000000800 */
[----:B------:R-:W-:Y:S07]  /*11950*/  HMMA.16816.F32.BF16 R124, R4, R14, R124 ;  /* 0x0000000e047c723c */ /* 0x000fee000004187c */
[----:B------:R-:W-:Y:S01]  /*11960*/  IMAD.MOV.U32 R7, RZ, RZ, R31 ;  /* 0x000000ffff077224 */ /* 0x000fe200078e001f */
[----:B------:R-:W-:Y:S01]  /*11970*/  MOV R5, R30 ;  /* 0x0000001e00057202 */ /* 0x000fe20000000f00 */
[----:B------:R-:W-:-:S02]  /*11980*/  IMAD.MOV.U32 R6, RZ, RZ, R28 ;  /* 0x000000ffff067224 */ /* 0x000fc400078e001c */
[----:B-1----:R-:W-:Y:S01]  /*11990*/  FFMA.FTZ R3, R50, c[0x0][0x23c], -R0 ;  /* 0x00008f0032037a23 */ /* 0x002fe20000010800 */
[----:B------:R-:W-:Y:S01]  /*119a0*/  HMMA.16816.F32.BF16 R28, R8, R14, R128 ;  /* 0x0000000e081c723c */ /* 0x000fe20000041880 */
[----:B------:R-:W1:Y:S02]  /*119b0*/  LDSM.16.MT88.4 R12, [R213+0xc800] ;  /* 0x00c80000d50c783b */ /* 0x000e640000004200 */
[----:B------:R2:W-:Y:S04]  /*119c0*/  MUFU.EX2 R50, R3 ;  /* 0x0000000300327308 */ /* 0x0005e80000000800 */
[----:B------:R-:W-:Y:S01]  /*119d0*/  MOV R130, R53 ;  /* 0x0000003500827202 */ /* 0x000fe20000000f00 */
[----:B------:R-:W-:Y:S02]  /*119e0*/  IMAD.MOV.U32 R118, RZ, RZ, R38 ;  /* 0x000000ffff767224 */ /* 0x000fe400078e0026 */
[----:B------:R-:W-:-:S02]  /*119f0*/  IMAD.MOV.U32 R131, RZ, RZ, R43 ;  /* 0x000000ffff837224 */ /* 0x000fc400078e002b */
[----:B--2---:R-:W-:-:S04]  /*11a00*/  FFMA.FTZ R3, R231, c[0x0][0x23c], -R0 ;  /* 0x00008f00e7037a23 */ /* 0x004fc80000010800 */
[----:B------:R2:W-:Y:S01]  /*11a10*/  MUFU.EX2 R53, R3 ;  /* 0x0000000300357308 */ /* 0x0005e20000000800 */
[----:B------:R-:W-:Y:S02]  /*11a20*/  IMAD.MOV.U32 R147, RZ, RZ, R25 ;  /* 0x000000ffff937224 */ /* 0x000fe400078e0019 */
[--C-:B------:R-:W-:Y:S02]  /*11a30*/  FFMA.FTZ R25, R241, c[0x0][0x23c], -R0.reuse ;  /* 0x00008f00f1197a23 */ /* 0x100fe40000010800 */
[--C-:B------:R-:W-:Y:S02]  /*11a40*/  FFMA.FTZ R150, R204, c[0x0][0x23c], -R0.reuse ;  /* 0x00008f00cc967a23 */ /* 0x100fe40000010800 */
[--C-:B------:R-:W-:Y:S01]  /*11a50*/  FFMA.FTZ R149, R139, c[0x0][0x23c], -R0.reuse ;  /* 0x00008f008b957a23 */ /* 0x100fe20000010800 */
[----:B------:R3:W-:Y:S01]  /*11a60*/  MUFU.EX2 R22, R26 ;  /* 0x0000001a00167308 */ /* 0x0007e20000000800 */
[----:B------:R-:W-:Y:S02]  /*11a70*/  FFMA.FTZ R148, R138, c[0x0][0x23c], -R0 ;  /* 0x00008f008a947a23 */ /* 0x000fe40000010800 */
[----:B--2---:R-:W-:-:S05]  /*11a80*/  FFMA.FTZ R3, R252, c[0x0][0x23c], -R2 ;  /* 0x00008f00fc037a23 */ /* 0x004fca0000010802 */
[----:B------:R2:W4:Y:S01]  /*11a90*/  MUFU.EX2 R43, R24 ;  /* 0x00000018002b7308 */ /* 0x0005220000000800 */
[----:B------:R-:W-:-:S07]  /*11aa0*/  FFMA.FTZ R151, R63, c[0x0][0x23c], -R0 ;  /* 0x00008f003f977a23 */ /* 0x000fce0000010800 */
[----:B------:R5:W-:Y:S01]  /*11ab0*/  MUFU.EX2 R38, R3 ;  /* 0x0000000300267308 */ /* 0x000be20000000800 */
[--C-:B---3--:R-:W-:Y:S02]  /*11ac0*/  FFMA.FTZ R26, R205, c[0x0][0x23c], -R0.reuse ;  /* 0x00008f00cd1a7a23 */ /* 0x108fe40000010800 */
[----:B--2---:R-:W-:Y:S02]  /*11ad0*/  FFMA.FTZ R24, R207, c[0x0][0x23c], -R0 ;  /* 0x00008f00cf187a23 */ /* 0x004fe40000010800 */
[----:B-----5:R-:W-:Y:S02]  /*11ae0*/  FFMA.FTZ R3, R23, c[0x0][0x23c], -R2 ;  /* 0x00008f0017037a23 */ /* 0x020fe40000010802 */
[----:B------:R-:W-:Y:S02]  /*11af0*/  FFMA.FTZ R23, R206, c[0x0][0x23c], -R0 ;  /* 0x00008f00ce177a23 */ /* 0x000fe40000010800 */
[----:B------:R-:W-:Y:S01]  /*11b00*/  FFMA.FTZ R0, R41, c[0x0][0x23c], -R2 ;  /* 0x00008f0029007a23 */ /* 0x000fe20000010802 */
[----:B------:R-:W-:-:S03]  /*11b10*/  MOV R146, R39 ;  /* 0x0000002700927202 */ /* 0x000fc60000000f00 */
[----:B------:R2:W-:Y:S08]  /*11b20*/  MUFU.EX2 R41, R0 ;  /* 0x0000000000297308 */ /* 0x0005f00000000800 */
[----:B------:R3:W-:Y:S01]  /*11b30*/  MUFU.EX2 R39, R3 ;  /* 0x0000000300277308 */ /* 0x0007e20000000800 */
[----:B--2---:R-:W-:-:S07]  /*11b40*/  FFMA.FTZ R0, R130, c[0x0][0x23c], -R2 ;  /* 0x00008f0082007a23 */ /* 0x004fce0000010802 */
[----:B------:R-:W-:Y:S01]  /*11b50*/  MUFU.EX2 R51, R51 ;  /* 0x0000003300337308 */ /* 0x000fe20000000800 */
[----:B---3--:R-:W-:-:S07]  /*11b60*/  FADD.FTZ R3, R49, R112 ;  /* 0x0000007031037221 */ /* 0x008fce0000010000 */
[----:B------:R-:W-:Y:S08]  /*11b70*/  MUFU.EX2 R54, R54 ;  /* 0x0000003600367308 */ /* 0x000ff00000000800 */
[----:B------:R-:W-:Y:S08]  /*11b80*/  MUFU.EX2 R21, R21 ;  /* 0x0000001500157308 */ /* 0x000ff00000000800 */
[----:B------:R-:W2:Y:S08]  /*11b90*/  MUFU.EX2 R48, R48 ;  /* 0x0000003000307308 */ /* 0x000eb00000000800 */
[----:B------:R-:W-:Y:S08]  /*11ba0*/  MUFU.EX2 R52, R52 ;  /* 0x0000003400347308 */ /* 0x000ff00000000800 */
[----:B------:R-:W3:Y:S08]  /*11bb0*/  MUFU.EX2 R55, R55 ;  /* 0x0000003700377308 */ /* 0x000ef00000000800 */
[----:B------:R-:W5:Y:S01]  /*11bc0*/  MUFU.EX2 R49, R0 ;  /* 0x0000000000317308 */ /* 0x000f620000000800 */
[----:B------:R-:W-:Y:S01]  /*11bd0*/  FADD.FTZ R4, R61, R208 ;  /* 0x000000d03d047221 */ /* 0x000fe20000010000 */
[----:B------:R-:W-:Y:S01]  /*11be0*/  MOV R243, R6 ;  /* 0x0000000600f37202 */ /* 0x000fe20000000f00 */
[----:B------:R-:W-:Y:S01]  /*11bf0*/  IMAD.MOV.U32 R252, RZ, RZ, R37 ;  /* 0x000000fffffc7224 */ /* 0x000fe200078e0025 */
[----:B----4-:R-:W-:Y:S01]  /*11c00*/  F2FP.BF16.PACK_AB R8, R43, R22 ;  /* 0x000000162b08723e */ /* 0x010fe200000010ff */
[----:B------:R-:W-:Y:S01]  /*11c10*/  IMAD.MOV.U32 R205, RZ, RZ, R5 ;  /* 0x000000ffffcd7224 */ /* 0x000fe200078e0005 */
[----:B--2---:R-:W-:Y:S01]  /*11c20*/  F2FP.BF16.PACK_AB R9, R48, R21 ;  /* 0x000000153009723e */ /* 0x004fe200000010ff */
[----:B------:R-:W-:Y:S01]  /*11c30*/  IMAD.MOV.U32 R139, RZ, RZ, R7 ;  /* 0x000000ffff8b7224 */ /* 0x000fe200078e0007 */
[----:B------:R-:W-:Y:S01]  /*11c40*/  F2FP.BF16.PACK_AB R10, R54, R51 ;  /* 0x00000033360a723e */ /* 0x000fe200000010ff */
[----:B------:R-:W-:Y:S01]  /*11c50*/  FADD.FTZ R37, R62, R4 ;  /* 0x000000043e257221 */ /* 0x000fe20000010000 */
[----:B---3--:R-:W-:-:S02]  /*11c60*/  F2FP.BF16.PACK_AB R11, R55, R52 ;  /* 0x00000034370b723e */ /* 0x008fc400000010ff */
[----:B------:R-:W-:Y:S02]  /*11c70*/  F2FP.BF16.PACK_AB R4, R42, R40 ;  /* 0x000000282a04723e */ /* 0x000fe400000010ff */
[----:B------:R-:W-:Y:S02]  /*11c80*/  F2FP.BF16.PACK_AB R6, R53, R50 ;  /* 0x000000323506723e */ /* 0x000fe400000010ff */
[----:B------:R-:W-:Y:S02]  /*11c90*/  F2FP.BF16.PACK_AB R5, R39, R38 ;  /* 0x000000262705723e */ /* 0x000fe400000010ff */
[----:B-----5:R-:W-:Y:S01]  /*11ca0*/  F2FP.BF16.PACK_AB R7, R49, R41 ;  /* 0x000000293107723e */ /* 0x020fe200000010ff */
[----:B------:R-:W-:Y:S01]  /*11cb0*/  FADD.FTZ R27, R27, R36 ;  /* 0x000000241b1b7221 */ /* 0x000fe20000010000 */
[----:B-1----:R-:W-:Y:S01]  /*11cc0*/  HMMA.16816.F32.BF16 R168, R8, R12, R168 ;  /* 0x0000000c08a8723c */ /* 0x002fe200000418a8 */
[----:B------:R-:W-:-:S07]  /*11cd0*/  FADD.FTZ R36, R60, R3 ;  /* 0x000000033c247221 */ /* 0x000fce0000010000 */
[C---:B------:R-:W-:Y:S08]  /*11ce0*/  HMMA.16816.F32.BF16 R172, R4.reuse, R12, R172 ;  /* 0x0000000c04ac723c */ /* 0x040ff000000418ac */
[-C--:B------:R-:W-:Y:S08]  /*11cf0*/  HMMA.16816.F32.BF16 R180, R4, R14.reuse, R180 ;  /* 0x0000000e04b4723c */ /* 0x080ff000000418b4 */
[C---:B------:R-:W-:Y:S01]  /*11d00*/  HMMA.16816.F32.BF16 R60, R8.reuse, R14, R164 ;  /* 0x0000000e083c723c */ /* 0x040fe200000418a4 */
[----:B------:R-:W1:Y:S07]  /*11d10*/  LDSM.16.MT88.4 R12, [R214+0xc800] ;  /* 0x00c80000d60c783b */ /* 0x000e6e0000004200 */
[-C--:B-1----:R-:W-:Y:S08]  /*11d20*/  HMMA.16816.F32.BF16 R160, R8, R12.reuse, R160 ;  /* 0x0000000c08a0723c */ /* 0x082ff000000418a0 */
[C---:B------:R-:W-:Y:S08]  /*11d30*/  HMMA.16816.F32.BF16 R176, R4.reuse, R12, R176 ;  /* 0x0000000c04b0723c */ /* 0x040ff000000418b0 */
[-C--:B------:R-:W-:Y:S08]  /*11d40*/  HMMA.16816.F32.BF16 R188, R4, R14.reuse, R188 ;  /* 0x0000000e04bc723c */ /* 0x080ff000000418bc */
[----:B------:R-:W-:Y:S01]  /*11d50*/  HMMA.16816.F32.BF16 R156, R8, R14, R156 ;  /* 0x0000000e089c723c */ /* 0x000fe2000004189c */
[----:B------:R-:W1:Y:S01]  /*11d60*/  LDSM.16.MT88.4 R12, [R216+0xc800] ;  /* 0x00c80000d80c783b */ /* 0x000e620000004200 */
[----:B------:R-:W-:-:S02]  /*11d70*/  IMAD.MOV.U32 R204, RZ, RZ, R115 ;  /* 0x000000ffffcc7224 */ /* 0x000fc400078e0073 */
[----:B------:R-:W-:Y:S02]  /*11d80*/  IMAD.MOV.U32 R231, RZ, RZ, R114 ;  /* 0x000000ffffe77224 */ /* 0x000fe400078e0072 */
[----:B------:R-:W-:Y:S02]  /*11d90*/  IMAD.MOV.U32 R166, RZ, RZ, R113 ;  /* 0x000000ffffa67224 */ /* 0x000fe400078e0071 */
[-C--:B-1----:R-:W-:Y:S08]  /*11da0*/  HMMA.16816.F32.BF16 R152, R8, R12.reuse, R152 ;  /* 0x0000000c0898723c */ /* 0x082ff00000041898 */
        /* <DEDUP_REMOVED lines=22> */
[----:B------:R-:W-:-:S03]  /*11f10*/  MOV R207, R119 ;  /* 0x0000007700cf7202 */ /* 0x000fc60000000f00 */
[C---:B-1----:R-:W-:Y:S01]  /*11f20*/  HMMA.16816.F32.BF16 R68, R8.reuse, R14, R16 ;  /* 0x0000000e0844723c */ /* 0x042fe20000041810 */
[----:B------:R-:W1:Y:S07]  /*11f30*/  LDSM.16.MT88.4 R16, [R216+0xe800] ;  /* 0x00e80000d810783b */ /* 0x000e6e0000004200 */
[-C--:B------:R-:W-:Y:S08]  /*11f40*/  HMMA.16816.F32.BF16 R116, R8, R12.reuse, R56 ;  /* 0x0000000c0874723c */ /* 0x080ff00000041838 */
[C---:B------:R-:W-:Y:S08]  /*11f50*/  HMMA.16816.F32.BF16 R88, R4.reuse, R12, R88 ;  /* 0x0000000c0458723c */ /* 0x040ff00000041858 */
[----:B------:R-:W-:Y:S01]  /*11f60*/  HMMA.16816.F32.BF16 R92, R4, R14, R92 ;  /* 0x0000000e045c723c */ /* 0x000fe2000004185c */
[----:B------:R-:W2:Y:S01]  /*11f70*/  LDSM.16.MT88.4 R12, [R215+0xe800] ;  /* 0x00e80000d70c783b */ /* 0x000ea20000004200 */
[----:B------:R-:W-:-:S04]  /*11f80*/  FFMA.FTZ R0, R0, R20, R136 ;  /* 0x0000001400007223 */ /* 0x000fc80000010088 */
[----:B------:R-:W-:Y:S02]  /*11f90*/  FADD.FTZ R0, R137, R0 ;  /* 0x0000000089007221 */ /* 0x000fe40000010000 */
[----:B------:R-:W-:Y:S01]  /*11fa0*/  FFMA.FTZ R3, R3, c[0x0][0x23c], -R2 ;  /* 0x00008f0003037a23 */ /* 0x000fe20000010802 */
[-C--:B-1----:R-:W-:Y:S03]  /*11fb0*/  HMMA.16816.F32.BF16 R64, R8, R16.reuse, R32 ;  /* 0x000000100840723c */ /* 0x082fe60000041820 */
[----:B------:R1:W-:Y:S05]  /*11fc0*/  MUFU.EX2 R136, R3 ;  /* 0x0000000300887308 */ /* 0x0003ea0000000800 */
[C---:B------:R-:W-:Y:S07]  /*11fd0*/  HMMA.16816.F32.BF16 R104, R4.reuse, R16, R104 ;  /* 0x000000100468723c */ /* 0x040fee0000041868 */
[----:B------:R-:W-:Y:S01]  /*11fe0*/  IMAD.MOV.U32 R16, RZ, RZ, R166 ;  /* 0x000000ffff107224 */ /* 0x000fe200078e00a6 */
[C---:B--2---:R-:W-:Y:S08]  /*11ff0*/  HMMA.16816.F32.BF16 R120, R4.reuse, R12, R120 ;  /* 0x0000000c0478723c */ /* 0x044ff00000041878 */
[----:B------:R-:W-:Y:S08]  /*12000*/  HMMA.16816.F32.BF16 R124, R4, R14, R124 ;  /* 0x0000000e047c723c */ /* 0x000ff0000004187c */
[C---:B------:R-:W-:Y:S08]  /*12010*/  HMMA.16816.F32.BF16 R44, R8.reuse, R12, R100 ;  /* 0x0000000c082c723c */ /* 0x040ff00000041864 */
[----:B------:R-:W-:Y:S01]  /*12020*/  HMMA.16816.F32.BF16 R32, R8, R14, R28 ;  /* 0x0000000e0820723c */ /* 0x000fe2000004181c */
[----:B------:R-:W2:Y:S01]  /*12030*/  LDSM.16.MT88.4 R12, [R213+0xd000] ;  /* 0x00d00000d50c783b */ /* 0x000ea20000004200 */
[----:B------:R-:W-:Y:S01]  /*12040*/  MOV R17, R167 ;  /* 0x000000a700117202 */ /* 0x000fe20000000f00 */
[----:B-1----:R-:W-:-:S04]  /*12050*/  FFMA.FTZ R3, R16, c[0x0][0x23c], -R2 ;  /* 0x00008f0010037a23 */ /* 0x002fc80000010802 */
[----:B------:R-:W-:Y:S02]  /*12060*/  FADD.FTZ R30, R140, R0 ;  /* 0x000000008c1e7221 */ /* 0x000fe40000010000 */
[----:B------:R-:W-:Y:S01]  /*12070*/  FFMA.FTZ R0, R245, c[0x0][0x23c], -R2 ;  /* 0x00008f00f5007a23 */ /* 0x000fe20000010802 */
[----:B------:R-:W-:Y:S01]  /*12080*/  HMMA.16816.F32.BF16 R108, R4, R18, R108 ;  /* 0x00000012046c723c */ /* 0x000fe2000004186c */
[----:B------:R-:W-:Y:S01]  /*12090*/  IMAD.MOV.U32 R164, RZ, RZ, R241 ;  /* 0x000000ffffa47224 */ /* 0x000fe200078e00f1 */
[----:B------:R1:W3:Y:S05]  /*120a0*/  MUFU.EX2 R137, R3 ;  /* 0x0000000300897308 */ /* 0x0002ea0000000800 */
[----:B------:R-:W-:-:S03]  /*120b0*/  FADD.FTZ R5, R244, R37 ;  /* 0x00000025f4057221 */ /* 0x000fc60000010000 */
[----:B------:R4:W-:Y:S01]  /*120c0*/  MUFU.EX2 R37, R0 ;  /* 0x0000000000257308 */ /* 0x0009e20000000800 */
[----:B------:R-:W-:Y:S01]  /*120d0*/  IMAD.MOV.U32 R167, RZ, RZ, R208 ;  /* 0x000000ffffa77224 */ /* 0x000fe200078e00d0 */
[----:B------:R-:W-:Y:S01]  /*120e0*/  MOV R165, R205 ;  /* 0x000000cd00a57202 */ /* 0x000fe20000000f00 */
[----:B------:R-:W-:-:S05]  /*120f0*/  IMAD.MOV.U32 R166, RZ, RZ, R139 ;  /* 0x000000ffffa67224 */ /* 0x000fca00078e008b */
[----:B------:R-:W-:Y:S01]  /*12100*/  MUFU.EX2 R241, R209 ;  /* 0x000000d100f17308 */ /* 0x000fe20000000800 */
[----:B-1----:R-:W-:Y:S02]  /*12110*/  FADD.FTZ R3, R143, R36 ;  /* 0x000000248f037221 */ /* 0x002fe40000010000 */
[----:B----4-:R-:W-:-:S05]  /*12120*/  FFMA.FTZ R0, R17, c[0x0][0x23c], -R2 ;  /* 0x00008f0011007a23 */ /* 0x010fca0000010802 */
[----:B------:R-:W-:Y:S08]  /*12130*/  MUFU.EX2 R138, R138 ;  /* 0x0000008a008a7308 */ /* 0x000ff00000000800 */
[----:B------:R-:W-:Y:S08]  /*12140*/  MUFU.EX2 R206, R206 ;  /* 0x000000ce00ce7308 */ /* 0x000ff00000000800 */
[----:B------:R-:W-:Y:S08]  /*12150*/  MUFU.EX2 R210, R210 ;  /* 0x000000d200d27308 */ /* 0x000ff00000000800 */
[----:B------:R-:W-:Y:S08]  /*12160*/  MUFU.EX2 R231, R231 ;  /* 0x000000e700e77308 */ /* 0x000ff00000000800 */
[----:B------:R-:W-:Y:S08]  /*12170*/  MUFU.EX2 R204, R204 ;  /* 0x000000cc00cc7308 */ /* 0x000ff00000000800 */
[----:B------:R-:W-:Y:S08]  /*12180*/  MUFU.EX2 R207, R207 ;  /* 0x000000cf00cf7308 */ /* 0x000ff00000000800 */
[----:B------:R-:W-:Y:S08]  /*12190*/  MUFU.EX2 R211, R211 ;  /* 0x000000d300d37308 */ /* 0x000ff00000000800 */
[----:B------:R-:W-:Y:S08]  /*121a0*/  MUFU.EX2 R139, R25 ;  /* 0x00000019008b7308 */ /* 0x000ff00000000800 */
[----:B------:R-:W1:Y:S08]  /*121b0*/  MUFU.EX2 R205, R24 ;  /* 0x0000001800cd7308 */ /* 0x000e700000000800 */
[----:B------:R-:W-:Y:S08]  /*121c0*/  MUFU.EX2 R208, R23 ;  /* 0x0000001700d07308 */ /* 0x000ff00000000800 */
[----:B------:R-:W4:Y:S08]  /*121d0*/  MUFU.EX2 R209, R26 ;  /* 0x0000001a00d17308 */ /* 0x000f300000000800 */
[----:B------:R-:W5:Y:S01]  /*121e0*/  MUFU.EX2 R36, R0 ;  /* 0x0000000000247308 */ /* 0x000f620000000800 */
[----:B------:R-:W-:Y:S01]  /*121f0*/  FADD.FTZ R4, R141, R27 ;  /* 0x0000001b8d047221 */ /* 0x000fe20000010000 */
[----:B------:R-:W-:Y:S01]  /*12200*/  HMMA.16816.F32.BF16 R56, R8, R18, R96 ;  /* 0x000000120838723c */ /* 0x000fe20000041860 */
[----:B------:R-:W-:Y:S01]  /*12210*/  FADD.FTZ R29, R22, R5 ;  /* 0x00000005161d7221 */ /* 0x000fe20000010000 */
[----:B---3--:R-:W-:Y:S01]  /*12220*/  F2FP.BF16.PACK_AB R5, R137, R136 ;  /* 0x000000888905723e */ /* 0x008fe200000010ff */
[----:B------:R-:W-:Y:S01]  /*12230*/  FADD.FTZ R31, R142, R4 ;  /* 0x000000048e1f7221 */ /* 0x000fe20000010000 */
[----:B-1----:R-:W-:Y:S01]  /*12240*/  F2FP.BF16.PACK_AB R4, R205, R139 ;  /* 0x0000008bcd04723e */ /* 0x002fe200000010ff */
[----:B------:R-:W-:Y:S01]  /*12250*/  FADD.FTZ R28, R21, R3 ;  /* 0x00000003151c7221 */ /* 0x000fe20000010000 */
[----:B----4-:R-:W-:Y:S01]  /*12260*/  F2FP.BF16.PACK_AB R6, R209, R208 ;  /* 0x000000d0d106723e */ /* 0x010fe200000010ff */
[----:B------:R-:W1:Y:S01]  /*12270*/  LDSM.16.MT88.4 R20, [R214+0xd000] ;  /* 0x00d00000d614783b */ /* 0x000e620000004200 */
[----:B------:R-:W-:-:S02]  /*12280*/  F2FP.BF16.PACK_AB R8, R206, R138 ;  /* 0x0000008ace08723e */ /* 0x000fc400000010ff */
[----:B------:R-:W-:Y:S01]  /*12290*/  F2FP.BF16.PACK_AB R9, R207, R204 ;  /* 0x000000cccf09723e */ /* 0x000fe200000010ff */
[----:B------:R-:W3:Y:S01]  /*122a0*/  LDSM.16.MT88.4 R16, [R216+0xd000] ;  /* 0x00d00000d810783b */ /* 0x000ee20000004200 */
[----:B------:R-:W-:Y:S02]  /*122b0*/  F2FP.BF16.PACK_AB R10, R231, R210 ;  /* 0x000000d2e70a723e */ /* 0x000fe400000010ff */
[----:B------:R-:W-:Y:S02]  /*122c0*/  F2FP.BF16.PACK_AB R11, R241, R211 ;  /* 0x000000d3f10b723e */ /* 0x000fe400000010ff */
[----:B-----5:R-:W-:-:S05]  /*122d0*/  F2FP.BF16.PACK_AB R7, R36, R37 ;  /* 0x000000252407723e */ /* 0x020fca00000010ff */
        /* <DEDUP_REMOVED lines=8> */
[----:B------:R-:W-:Y:S01]  /*12360*/  HMMA.16816.F32.BF16 R24, R8, R22, R156 ;  /* 0x000000160818723c */ /* 0x000fe2000004189c */
[----:B------:R-:W-:Y:S01]  /*12370*/  IMAD.MOV.U32 R103, RZ, RZ, R144 ;  /* 0x000000ffff677224 */ /* 0x000fe200078e0090 */
[----:B------:R-:W-:Y:S01]  /*12380*/  MOV R102, R145 ;  /* 0x0000009100667202 */ /* 0x000fe20000000f00 */
[----:B------:R-:W-:-:S02]  /*12390*/  IMAD.MOV.U32 R101, RZ, RZ, R146 ;  /* 0x000000ffff657224 */ /* 0x000fc400078e0092 */
[----:B------:R-:W-:Y:S01]  /*123a0*/  IMAD.MOV.U32 R140, RZ, RZ, R246 ;  /* 0x000000ffff8c7224 */ /* 0x000fe200078e00f6 */
[----:B------:R-:W-:Y:S01]  /*123b0*/  MOV R141, R247 ;  /* 0x000000f7008d7202 */ /* 0x000fe20000000f00 */
[----:B------:R-:W-:Y:S01]  /*123c0*/  IMAD.MOV.U32 R3, RZ, RZ, R147 ;  /* 0x000000ffff037224 */ /* 0x000fe200078e0093 */
[C---:B---3--:R-:W-:Y:S01]  /*123d0*/  HMMA.16816.F32.BF16 R20, R8.reuse, R18, R112 ;  /* 0x000000120814723c */ /* 0x048fe20000041870 */
[----:B------:R-:W-:Y:S07]  /*123e0*/  LDSM.16.MT88.4 R156, [R214+0xd800] ;  /* 0x00d80000d69c783b */ /* 0x000fee0000004200 */
[-C--:B------:R-:W-:Y:S08]  /*123f0*/  HMMA.16816.F32.BF16 R152, R8, R16.reuse, R152 ;  /* 0x000000100898723c */ /* 0x080ff00000041898 */
[C---:B------:R-:W-:Y:S08]  /*12400*/  HMMA.16816.F32.BF16 R184, R4.reuse, R16, R184 ;  /* 0x0000001004b8723c */ /* 0x040ff000000418b8 */
[----:B------:R-:W-:Y:S08]  /*12410*/  HMMA.16816.F32.BF16 R196, R4, R18, R196 ;  /* 0x0000001204c4723c */ /* 0x000ff000000418c4 */
[----:B--2---:R-:W-:Y:S01]  /*12420*/  HMMA.16816.F32.BF16 R16, R8, R14, R80 ;  /* 0x0000000e0810723c */ /* 0x004fe20000041850 */
[----:B------:R-:W-:Y:S01]  /*12430*/  MOV R115, R20 ;  /* 0x0000001400737202 */ /* 0x000fe20000000f00 */
[----:B------:R-:W-:Y:S01]  /*12440*/  IMAD.MOV.U32 R114, RZ, RZ, R21 ;  /* 0x000000ffff727224 */ /* 0x000fe200078e0015 */
[----:B------:R-:W-:Y:S01]  /*12450*/  MOV R112, R23 ;  /* 0x0000001700707202 */ /* 0x000fe20000000f00 */
[----:B------:R-:W-:-:S02]  /*12460*/  IMAD.MOV.U32 R113, RZ, RZ, R22 ;  /* 0x000000ffff717224 */ /* 0x000fc400078e0016 */
[----:B------:R-:W1:Y:S01]  /*12470*/  LDSM.16.MT88.4 R20, [R214+0xf000] ;  /* 0x00f00000d614783b */ /* 0x000e620000004200 */
[----:B------:R-:W-:Y:S01]  /*12480*/  IMAD.MOV.U32 R99, RZ, RZ, R24 ;  /* 0x000000ffff637224 */ /* 0x000fe200078e0018 */
[----:B------:R-:W-:Y:S01]  /*12490*/  MOV R98, R25 ;  /* 0x0000001900627202 */ /* 0x000fe20000000f00 */
[----:B------:R-:W-:Y:S01]  /*124a0*/  IMAD.MOV.U32 R97, RZ, RZ, R26 ;  /* 0x000000ffff617224 */ /* 0x000fe200078e001a */
[-C--:B------:R-:W-:Y:S01]  /*124b0*/  HMMA.16816.F32.BF16 R144, R8, R12.reuse, R84 ;  /* 0x0000000c0890723c */ /* 0x080fe20000041854 */
[----:B------:R-:W-:Y:S02]  /*124c0*/  IMAD.MOV.U32 R96, RZ, RZ, R27 ;  /* 0x000000ffff607224 */ /* 0x000fe400078e001b */
[----:B------:R-:W2:Y:S05]  /*124d0*/  LDSM.16.MT88.4 R24, [R213+0xf000] ;  /* 0x00f00000d518783b */ /* 0x000eaa0000004200 */
[C---:B------:R-:W-:Y:S06]  /*124e0*/  HMMA.16816.F32.BF16 R192, R4.reuse, R12, R192 ;  /* 0x0000000c04c0723c */ /* 0x040fec00000418c0 */
[----:B------:R-:W-:Y:S01]  /*124f0*/  IMAD.MOV.U32 R83, RZ, RZ, R16 ;  /* 0x000000ffff537224 */ /* 0x000fe200078e0010 */
[----:B------:R-:W-:Y:S01]  /*12500*/  MOV R82, R17 ;  /* 0x0000001100527202 */ /* 0x000fe20000000f00 */
[----:B------:R-:W-:Y:S01]  /*12510*/  HMMA.16816.F32.BF16 R200, R4, R14, R200 ;  /* 0x0000000e04c8723c */ /* 0x000fe200000418c8 */
[----:B------:R-:W-:Y:S01]  /*12520*/  IMAD.MOV.U32 R81, RZ, RZ, R18 ;  /* 0x000000ffff517224 */ /* 0x000fe200078e0012 */
[----:B------:R-:W-:Y:S01]  /*12530*/  LDSM.16.MT88.4 R12, [R215+0xf000] ;  /* 0x00f00000d70c783b */ /* 0x000fe20000004200 */
[----:B------:R-:W-:-:S03]  /*12540*/  IMAD.MOV.U32 R80, RZ, RZ, R19 ;  /* 0x000000ffff507224 */ /* 0x000fc600078e0013 */
[----:B------:R-:W3:Y:S01]  /*12550*/  LDSM.16.MT88.4 R16, [R216+0xf000] ;  /* 0x00f00000d810783b */ /* 0x000ee20000004200 */
[----:B------:R-:W-:Y:S01]  /*12560*/  MOV R0, R101 ;  /* 0x0000006500007202 */ /* 0x000fe20000000f00 */
[----:B------:R-:W-:Y:S02]  /*12570*/  IMAD.MOV.U32 R142, RZ, RZ, R102 ;  /* 0x000000ffff8e7224 */ /* 0x000fe400078e0066 */
[----:B------:R-:W-:Y:S01]  /*12580*/  IMAD.MOV.U32 R143, RZ, RZ, R103 ;  /* 0x000000ffff8f7224 */ /* 0x000fe200078e0067 */
[-C--:B-1----:R-:W-:Y:S08]  /*12590*/  HMMA.16816.F32.BF16 R88, R4, R20.reuse, R88 ;  /* 0x000000140458723c */ /* 0x082ff00000041858 */
[C---:B------:R-:W-:Y:S01]  /*125a0*/  HMMA.16816.F32.BF16 R116, R8.reuse, R20, R116 ;  /* 0x000000140874723c */ /* 0x040fe20000041874 */
[----:B------:R1:W-:Y:S07]  /*125b0*/  MUFU.EX2 R20, R0 ;  /* 0x0000000000147308 */ /* 0x0003ee0000000800 */
[----:B--2---:R-:W-:Y:S01]  /*125c0*/  HMMA.16816.F32.BF16 R248, R8, R24, R248 ;  /* 0x0000001808f8723c */ /* 0x004fe200000418f8 */
[----:B-1----:R-:W-:-:S07]  /*125d0*/  FFMA.FTZ R0, R140, c[0x0][0x23c], -R2 ;  /* 0x00008f008c007a23 */ /* 0x002fce0000010802 */
[C---:B------:R-:W-:Y:S08]  /*125e0*/  HMMA.16816.F32.BF16 R244, R8.reuse, R26, R128 ;  /* 0x0000001a08f4723c */ /* 0x040ff00000041880 */
[C---:B------:R-:W-:Y:S08]  /*125f0*/  HMMA.16816.F32.BF16 R100, R8.reuse, R22, R68 ;  /* 0x000000160864723c */ /* 0x040ff00000041844 */
[C---:B---3--:R-:W-:Y:S08]  /*12600*/  HMMA.16816.F32.BF16 R64, R8.reuse, R16, R64 ;  /* 0x000000100840723c */ /* 0x048ff00000041840 */
[C---:B------:R-:W-:Y:S08]  /*12610*/  HMMA.16816.F32.BF16 R56, R8.reuse, R18, R56 ;  /* 0x000000120838723c */ /* 0x040ff00000041838 */
[C---:B------:R-:W-:Y:S08]  /*12620*/  HMMA.16816.F32.BF16 R44, R8.reuse, R12, R44 ;  /* 0x0000000c082c723c */ /* 0x040ff0000004182c */
[----:B------:R-:W-:Y:S01]  /*12630*/  HMMA.16816.F32.BF16 R32, R8, R14, R32 ;  /* 0x0000000e0820723c */ /* 0x000fe20000041820 */
[----:B------:R1:W-:Y:S07]  /*12640*/  MUFU.EX2 R9, R0 ;  /* 0x0000000000097308 */ /* 0x0003ee0000000800 */
[----:B------:R-:W-:Y:S01]  /*12650*/  HMMA.16816.F32.BF16 R92, R4, R22, R92 ;  /* 0x00000016045c723c */ /* 0x000fe2000004185c */
[----:B------:R2:W-:Y:S01]  /*12660*/  MUFU.EX2 R22, R3 ;  /* 0x0000000300167308 */ /* 0x0005e20000000800 */
[----:B-1----:R-:W-:-:S06]  /*12670*/  FFMA.FTZ R0, R141, c[0x0][0x23c], -R2 ;  /* 0x00008f008d007a23 */ /* 0x002fcc0000010802 */
[----:B------:R-:W-:Y:S01]  /*12680*/  HMMA.16816.F32.BF16 R72, R4, R24, R72 ;  /* 0x000000180448723c */ /* 0x000fe20000041848 */
[----:B------:R1:W-:Y:S01]  /*12690*/  MUFU.EX2 R10, R0 ;  /* 0x00000000000a7308 */ /* 0x0003e20000000800 */
[----:B--2---:R-:W-:-:S06]  /*126a0*/  FADD.FTZ R3, R242, R30 ;  /* 0x0000001ef2037221 */ /* 0x004fcc0000010000 */
[C---:B------:R-:W-:Y:S08]  /*126b0*/  HMMA.16816.F32.BF16 R76, R4.reuse, R26, R76 ;  /* 0x0000001a044c723c */ /* 0x040ff0000004184c */
[----:B------:R-:W-:Y:S01]  /*126c0*/  HMMA.16816.F32.BF16 R104, R4, R16, R104 ;  /* 0x000000100468723c */ /* 0x000fe20000041868 */
[----:B-1----:R-:W-:-:S07]  /*126d0*/  FFMA.FTZ R0, R252, c[0x0][0x23c], -R2 ;  /* 0x00008f00fc007a23 */ /* 0x002fce0000010802 */
[C---:B------:R-:W-:Y:S01]  /*126e0*/  HMMA.16816.F32.BF16 R108, R4.reuse, R18, R108 ;  /* 0x00000012046c723c */ /* 0x040fe2000004186c */
[----:B------:R1:W-:Y:S07]  /*126f0*/  MUFU.EX2 R11, R0 ;  /* 0x00000000000b7308 */ /* 0x0003ee0000000800 */
[C---:B------:R-:W-:Y:S08]  /*12700*/  HMMA.16816.F32.BF16 R120, R4.reuse, R12, R120 ;  /* 0x0000000c0478723c */ /* 0x040ff00000041878 */
[----:B------:R-:W-:Y:S01]  /*12710*/  HMMA.16816.F32.BF16 R84, R4, R14, R124 ;  /* 0x0000000e0454723c */ /* 0x000fe2000004187c */
[----:B-1----:R-:W-:-:S06]  /*12720*/  FADD.FTZ R0, R38, R3 ;  /* 0x0000000326007221 */ /* 0x002fcc0000010000 */
[----:B------:R-:W-:Y:S02]  /*12730*/  FFMA.FTZ R6, R243, c[0x0][0x23c], -R2 ;  /* 0x00008f00f3067a23 */ /* 0x000fe40000010802 */
[----:B------:R-:W-:Y:S02]  /*12740*/  FADD.FTZ R2, R40, R31 ;  /* 0x0000001f28027221 */ /* 0x000fe40000010000 */
[----:B------:R-:W-:Y:S02]  /*12750*/  FADD.FTZ R4, R43, R29 ;  /* 0x0000001d2b047221 */ /* 0x000fe40000010000 */
[----:B------:R-:W-:Y:S02]  /*12760*/  FADD.FTZ R5, R48, R28 ;  /* 0x0000001c30057221 */ /* 0x000fe40000010000 */
[----:B------:R-:W-:Y:S02]  /*12770*/  FADD.FTZ R3, R42, R2 ;  /* 0x000000022a037221 */ /* 0x000fe40000010000 */
[----:B------:R-:W-:-:S02]  /*12780*/  FADD.FTZ R0, R39, R0 ;  /* 0x0000000027007221 */ /* 0x000fc40000010000 */
[----:B------:R-:W-:Y:S02]  /*12790*/  FADD.FTZ R2, R51, R4 ;  /* 0x0000000433027221 */ /* 0x000fe40000010000 */
[----:B------:R-:W-:Y:S01]  /*127a0*/  FADD.FTZ R5, R52, R5 ;  /* 0x0000000534057221 */ /* 0x000fe20000010000 */
[----:B------:R-:W-:Y:S01]  /*127b0*/  MUFU.EX2 R24, R142 ;  /* 0x0000008e00187308 */ /* 0x000fe20000000800 */
[----:B------:R-:W-:Y:S01]  /*127c0*/  FADD.FTZ R0, R41, R0 ;  /* 0x0000000029007221 */ /* 0x000fe20000010000 */
[----:B------:R-:W-:Y:S01]  /*127d0*/  MOV R69, R82 ;  /* 0x0000005200457202 */ /* 0x000fe20000000f00 */
[----:B------:R-:W-:Y:S01]  /*127e0*/  FADD.FTZ R26, R54, R2 ;  /* 0x00000002361a7221 */ /* 0x000fe20000010000 */
[----:B------:R-:W-:Y:S01]  /*127f0*/  MOV R28, R115 ;  /* 0x00000073001c7202 */ /* 0x000fe20000000f00 */
[----:B------:R-:W-:Y:S01]  /*12800*/  IMAD.MOV.U32 R68, RZ, RZ, R83 ;  /* 0x000000ffff447224 */ /* 0x000fe200078e0053 */
[----:B------:R-:W-:Y:S01]  /*12810*/  MOV R31, R112 ;  /* 0x00000070001f7202 */ /* 0x000fe20000000f00 */
[----:B------:R-:W-:Y:S01]  /*12820*/  IMAD.MOV.U32 R70, RZ, RZ, R81 ;  /* 0x000000ffff467224 */ /* 0x000fe200078e0051 */
[----:B------:R1:W-:Y:S01]  /*12830*/  MUFU.EX2 R25, R143 ;  /* 0x0000008f00197308 */ /* 0x0003e20000000800 */
[----:B------:R-:W-:Y:S01]  /*12840*/  IMAD.MOV.U32 R71, RZ, RZ, R80 ;  /* 0x000000ffff477224 */ /* 0x000fe200078e0050 */
[----:B------:R-:W-:Y:S01]  /*12850*/  MOV R42, R97 ;  /* 0x00000061002a7202 */ /* 0x000fe20000000f00 */
[----:B------:R-:W-:Y:S01]  /*12860*/  IMAD.MOV.U32 R29, RZ, RZ, R114 ;  /* 0x000000ffff1d7224 */ /* 0x000fe200078e0072 */
[----:B------:R-:W-:Y:S01]  /*12870*/  LDSM.16.MT88.4 R80, [R213+0xf800] ;  /* 0x00f80000d550783b */ /* 0x000fe20000004200 */
[----:B------:R-:W-:-:S02]  /*12880*/  IMAD.MOV.U32 R30, RZ, RZ, R113 ;  /* 0x000000ffff1e7224 */ /* 0x000fc400078e0071 */
[----:B------:R-:W-:Y:S01]  /*12890*/  IMAD.MOV.U32 R40, RZ, RZ, R99 ;  /* 0x000000ffff287224 */ /* 0x000fe200078e0063 */
[----:B------:R-:W-:Y:S01]  /*128a0*/  MUFU.EX2 R17, R164 ;  /* 0x000000a400117308 */ /* 0x000fe20000000800 */
[----:B------:R-:W-:Y:S01]  /*128b0*/  IMAD.MOV.U32 R41, RZ, RZ, R98 ;  /* 0x000000ffff297224 */ /* 0x000fe200078e0062 */
[----:B------:R-:W-:Y:S01]  /*128c0*/  LDSM.16.MT88.4 R112, [R216+0xf800] ;  /* 0x00f80000d870783b */ /* 0x000fe20000004200 */
[----:B------:R-:W-:Y:S02]  /*128d0*/  IMAD.MOV.U32 R43, RZ, RZ, R96 ;  /* 0x000000ffff2b7224 */ /* 0x000fe400078e0060 */
[----:B------:R-:W-:Y:S01]  /*128e0*/  FADD.FTZ R2, R55, R5 ;  /* 0x0000000537027221 */ /* 0x000fe20000010000 */
[----:B------:R-:W-:Y:S02]  /*128f0*/  LDSM.16.MT88.4 R96, [R214+0xf800] ;  /* 0x00f80000d660783b */ /* 0x000fe40000004200 */
[----:B------:R-:W-:Y:S02]  /*12900*/  MUFU.EX2 R21, R165 ;  /* 0x000000a500157308 */ /* 0x000fe40000000800 */
[----:B-1----:R-:W-:Y:S06]  /*12910*/  LDSM.16.MT88.4 R140, [R215+0xd800] ;  /* 0x00d80000d78c783b */ /* 0x002fec0000004200 */
[----:B------:R-:W-:Y:S08]  /*12920*/  MUFU.EX2 R18, R166 ;  /* 0x000000a600127308 */ /* 0x000ff00000000800 */
[----:B------:R1:W-:Y:S08]  /*12930*/  MUFU.EX2 R23, R167 ;  /* 0x000000a700177308 */ /* 0x0003f00000000800 */
[----:B------:R-:W-:Y:S08]  /*12940*/  MUFU.EX2 R12, R150 ;  /* 0x00000096000c7308 */ /* 0x000ff00000000800 */
[----:B------:R-:W2:Y:S01]  /*12950*/  MUFU.EX2 R16, R149 ;  /* 0x0000009500107308 */ /* 0x000ea20000000800 */
[----:B-1----:R-:W1:Y:S07]  /*12960*/  LDSM.16.MT88.4 R164, [R213+0xd800] ;  /* 0x00d80000d5a4783b */ /* 0x002e6e0000004200 */
[----:B------:R-:W-:Y:S08]  /*12970*/  MUFU.EX2 R19, R148 ;  /* 0x0000009400137308 */ /* 0x000ff00000000800 */
[----:B------:R3:W4:Y:S08]  /*12980*/  MUFU.EX2 R13, R151 ;  /* 0x00000097000d7308 */ /* 0x0007300000000800 */
[----:B------:R5:W1:Y:S01]  /*12990*/  MUFU.EX2 R8, R6 ;  /* 0x0000000600087308 */ /* 0x000a620000000800 */
[----:B---3--:R-:W3:Y:S04]  /*129a0*/  LDSM.16.MT88.4 R148, [R216+0xd800] ;  /* 0x00d80000d894783b */ /* 0x008ee80000004200 */
[----:B-----5:R-:W5:Y:S01]  /*129b0*/  LDSM.16.MT88.4 R4, [R215+0xf800] ;  /* 0x00f80000d704783b */ /* 0x020f620000004200 */
[----:B--2---:R-:W-:-:S02]  /*129c0*/  F2FP.BF16.PACK_AB R124, R16, R12 ;  /* 0x0000000c107c723e */ /* 0x004fc400000010ff */
[----:B----4-:R-:W-:Y:S02]  /*129d0*/  F2FP.BF16.PACK_AB R126, R13, R19 ;  /* 0x000000130d7e723e */ /* 0x010fe400000010ff */
[----:B------:R-:W-:Y:S02]  /*129e0*/  F2FP.BF16.PACK_AB R125, R10, R9 ;  /* 0x000000090a7d723e */ /* 0x000fe400000010ff */
[----:B-1----:R-:W-:Y:S01]  /*129f0*/  F2FP.BF16.PACK_AB R127, R8, R11 ;  /* 0x0000000b087f723e */ /* 0x002fe200000010ff */
[----:B------:R-:W-:Y:S01]  /*12a00*/  FADD.FTZ R3, R50, R3 ;  /* 0x0000000332037221 */ /* 0x000fe20000010000 */
[----:B------:R-:W-:Y:S02]  /*12a10*/  F2FP.BF16.PACK_AB R128, R20, R22 ;  /* 0x000000161480723e */ /* 0x000fe400000010ff */
[----:B------:R-:W-:Y:S02]  /*12a20*/  F2FP.BF16.PACK_AB R129, R21, R17 ;  /* 0x000000111581723e */ /* 0x000fe400000010ff */
[----:B------:R-:W-:-:S02]  /*12a30*/  F2FP.BF16.PACK_AB R130, R25, R24 ;  /* 0x000000181982723e */ /* 0x000fc400000010ff */
[----:B------:R-:W-:Y:S01]  /*12a40*/  F2FP.BF16.PACK_AB R131, R23, R18 ;  /* 0x000000121783723e */ /* 0x000fe200000010ff */
[----:B------:R-:W-:Y:S01]  /*12a50*/  FADD.FTZ R15, R53, R3 ;  /* 0x00000003350f7221 */ /* 0x000fe20000010000 */
[----:B------:R-:W-:Y:S01]  /*12a60*/  HMMA.16816.F32.BF16 R172, R124, R164, R172 ;  /* 0x000000a47cac723c */ /* 0x000fe200000418ac */
[----:B------:R-:W-:Y:S02]  /*12a70*/  FADD.FTZ R14, R49, R0 ;  /* 0x00000000310e7221 */ /* 0x000fe40000010000 */
[----:B------:R-:W-:Y:S02]  /*12a80*/  FADD.FTZ R3, R138, R26 ;  /* 0x0000001a8a037221 */ /* 0x000fe40000010000 */
[----:B------:R-:W-:-:S03]  /*12a90*/  FADD.FTZ R2, R204, R2 ;  /* 0x00000002cc027221 */ /* 0x000fc60000010000 */
[----:B------:R-:W-:Y:S01]  /*12aa0*/  HMMA.16816.F32.BF16 R180, R124, R166, R180 ;  /* 0x000000a67cb4723c */ /* 0x000fe200000418b4 */
[----:B------:R-:W-:-:S07]  /*12ab0*/  FADD.FTZ R0, R139, R15 ;  /* 0x0000000f8b007221 */ /* 0x000fce0000010000 */
[C---:B------:R-:W-:Y:S08]  /*12ac0*/  HMMA.16816.F32.BF16 R176, R124.reuse, R156, R176 ;  /* 0x0000009c7cb0723c */ /* 0x040ff000000418b0 */
[C---:B------:R-:W-:Y:S08]  /*12ad0*/  HMMA.16816.F32.BF16 R188, R124.reuse, R158, R188 ;  /* 0x0000009e7cbc723c */ /* 0x040ff000000418bc */
[C---:B---3--:R-:W-:Y:S08]  /*12ae0*/  HMMA.16816.F32.BF16 R184, R124.reuse, R148, R184 ;  /* 0x000000947cb8723c */ /* 0x048ff000000418b8 */
        /* <DEDUP_REMOVED lines=9> */
[C---:B-----5:R-:W-:Y:S08]  /*12b80*/  HMMA.16816.F32.BF16 R120, R124.reuse, R4, R120 ;  /* 0x000000047c78723c */ /* 0x060ff00000041878 */
[----:B------:R-:W-:Y:S08]  /*12b90*/  HMMA.16816.F32.BF16 R124, R124, R6, R84 ;  /* 0x000000067c7c723c */ /* 0x000ff00000041854 */
        /* <DEDUP_REMOVED lines=32> */
[C---:B------:R-:W-:Y:S03]  /*12da0*/  HMMA.16816.F32.BF16 R144, R128.reuse, R140, R144 ;  /* 0x0000008c8090723c */ /* 0x040fe60000041890 */
[----:B------:R1:W-:Y:S04]  /*12db0*/  STL [R1+0x3c], R3 ;  /* 0x00003c0301007387 */ /* 0x0003e80000100800 */
[----:B------:R1:W-:Y:S01]  /*12dc0*/  STL [R1+0x44], R0 ;  /* 0x0000440001007387 */ /* 0x0003e20000100800 */
[C---:B------:R-:W-:Y:S03]  /*12dd0*/  HMMA.16816.F32.BF16 R140, R128.reuse, R142, R68 ;  /* 0x0000008e808c723c */ /* 0x040fe60000041844 */
[----:B------:R1:W-:Y:S05]  /*12de0*/  STL [R1+0x40], R2 ;  /* 0x0000400201007387 */ /* 0x0003ea0000100800 */
        /* <DEDUP_REMOVED lines=12> */
.L_x_432:
[----:B-1----:R-:W-:-:S06]  /*12eb0*/  UISETP.GT.AND UP0, UPT, UR22, UR9, UPT ;  /* 0x000000091600728c */ /* 0x002fcc000bf04270 */
[----:B------:R-:W-:-:S13]  /*12ec0*/  PLOP3.LUT P0, PT, PT, PT, UP0, 0x80, 0x0 ;  /* 0x000000000000781c */ /* 0x000fda0003f0f008 */
[----:B------:R-:W-:Y:S05]  /*12ed0*/  @!P0 BRA `(.L_x_435) ;  /* 0x000050f000008947 */ /* 0x000fea0003800000 */
[----:B------:R-:W2:Y:S01]  /*12ee0*/  LDL.LU.64 R6, [R1+0x78] ;  /* 0x0000780001067983 */ /* 0x000ea20000300a00 */
[----:B------:R-:W-:Y:S01]  /*12ef0*/  MOV R136, R134 ;  /* 0x0000008600887202 */ /* 0x000fe20000000f00 */
[----:B------:R-:W-:Y:S01]  /*12f00*/  IMAD.MOV.U32 R138, RZ, RZ, R132 ;  /* 0x000000ffff8a7224 */ /* 0x000fe200078e0084 */
[----:B------:R-:W-:Y:S01]  /*12f10*/  MOV R2, R135 ;  /* 0x0000008700027202 */ /* 0x000fe20000000f00 */
[----:B------:R-:W2:Y:S01]  /*12f20*/  LDL.LU.64 R4, [R1+0x80] ;  /* 0x0000800001047983 */ /* 0x000ea20000300a00 */
[----:B------:R-:W-:Y:S01]  /*12f30*/  MOV R137, R133 ;  /* 0x0000008500897202 */ /* 0x000fe20000000f00 */
[----:B------:R-:W-:Y:S02]  /*12f40*/  ULDC.64 UR4, c[0x0][0x1a0] ;  /* 0x0000680000047ab9 */ /* 0x000fe40000000a00 */
[----:B------:R-:W-:Y:S02]  /*12f50*/  USHF.L.U64.HI UR7, UR6, 0x5, UR7 ;  /* 0x0000000506077899 */ /* 0x000fe40008010207 */
[----:B------:R-:W-:-:S02]  /*12f60*/  USHF.L.U32 UR6, UR6, 0x5, URZ ;  /* 0x0000000506067899 */ /* 0x000fc4000800063f */
[----:B------:R-:W-:Y:S02]  /*12f70*/  USHF.L.U64.HI UR8, UR4, 0x5, UR5 ;  /* 0x0000000504087899 */ /* 0x000fe40008010205 */
[----:B------:R-:W-:Y:S01]  /*12f80*/  USHF.L.U32 UR13, UR4, 0x5, URZ ;  /* 0x00000005040d7899 */ /* 0x000fe2000800063f */
[----:B--2---:R-:W-:-:S05]  /*12f90*/  IMAD.MOV.U32 R5, RZ, RZ, R7 ;  /* 0x000000ffff057224 */ /* 0x004fca00078e0007 */
[----:B------:R1:W-:Y:S01]  /*12fa0*/  STL.64 [R1+0x48], R4 ;  /* 0x0000480401007387 */ /* 0x0003e20000100a00 */
[----:B------:R-:W-:Y:S05]  /*12fb0*/  BRA `(.L_x_436) ;  /* 0x0000023000007947 */ /* 0x000fea0003800000 */
.L_x_438:
        /* <DEDUP_REMOVED lines=22> */
[----:B------:R1:W-:Y:S03]  /*13120*/  LDGSTS.E.BYPASS.LTC128B.128 [R233+0x8000], [R204.64] ;  /* 0x08000000cce97fae */ /* 0x0003e6000b901d52 */
[----:B------:R-:W-:Y:S01]  /*13130*/  IADD3.X R133, R135, UR7, RZ, P1, !PT ;  /* 0x0000000787857c10 */ /* 0x000fe20008ffe4ff */
[----:B------:R1:W-:Y:S04]  /*13140*/  LDGSTS.E.BYPASS.LTC128B.128 [R233+0xa000], [R204.64+0x80] ;  /* 0x0a000080cce97fae */ /* 0x0003e8000b901d52 */
[----:B------:R2:W-:Y:S04]  /*13150*/  LDGSTS.E.BYPASS.LTC128B.128 [R233+0x8800], [R134.64] ;  /* 0x0880000086e97fae */ /* 0x0005e8000b901d52 */
[----:B------:R2:W-:Y:S04]  /*13160*/  LDGSTS.E.BYPASS.LTC128B.128 [R233+0xa800], [R134.64+0x80] ;  /* 0x0a80008086e97fae */ /* 0x0005e8000b901d52 */
[----:B------:R2:W-:Y:S04]  /*13170*/  LDGSTS.E.BYPASS.LTC128B.128 [R233+0x9000], [R132.64] ;  /* 0x0900000084e97fae */ /* 0x0005e8000b901d52 */
[----:B------:R2:W-:Y:S01]  /*13180*/  LDGSTS.E.BYPASS.LTC128B.128 [R233+0xb000], [R132.64+0x80] ;  /* 0x0b00008084e97fae */ /* 0x0005e2000b901d52 */
[----:B-1----:R-:W-:Y:S04]  /*13190*/  IADD3 R204, P0, R132, UR6, RZ ;  /* 0x0000000684cc7c10 */ /* 0x002fe8000ff1e0ff */
[----:B------:R-:W-:Y:S05]  /*131a0*/  IADD3.X R205, R133, UR7, RZ, P0, !PT ;  /* 0x0000000785cd7c10 */ /* 0x000fea00087fe4ff */
[----:B------:R2:W-:Y:S04]  /*131b0*/  LDGSTS.E.BYPASS.LTC128B.128 [R233+0x9800], [R204.64] ;  /* 0x09800000cce97fae */ /* 0x0005e8000b901d52 */
[----:B------:R2:W-:Y:S04]  /*131c0*/  LDGSTS.E.BYPASS.LTC128B.128 [R233+0xb800], [R204.64+0x80] ;  /* 0x0b800080cce97fae */ /* 0x0005e8000b901d52 */
[----:B------:R-:W0:Y:S01]  /*131d0*/  LDGDEPBAR ;  /* 0x00000000000079af */ /* 0x000e220000000000 */
[----:B------:R-:W-:-:S05]  /*131e0*/  BRA `(.L_x_437) ;  /* 0x00000d3000007947 */ /* 0x000fca0003800000 */
.L_x_436:
[----:B------:R-:W2:Y:S01]  /*131f0*/  LDL.64 R6, [R1+0x48] ;  /* 0x0000480001067983 */ /* 0x000ea20000100a00 */
[----:B------:R-:W-:Y:S04]  /*13200*/  DEPBAR.LE SB0, 0x0 ;  /* 0x000080000000791a */ /* 0x000fe80000000000 */
[----:B------:R-:W-:Y:S01]  /*13210*/  UIADD3 UR14, UR22, -0x1, URZ ;  /* 0xffffffff160e7890 */ /* 0x000fe2000fffe03f */
[----:B------:R-:W-:Y:S03]  /*13220*/  BAR.SYNC.DEFER_BLOCKING 0x0 ;  /* 0x0000000000007b1d */ /* 0x000fe60000010000 */
[----:B------:R-:W-:Y:S02]  /*13230*/  USHF.R.S32.HI UR5, URZ, 0x1f, UR14 ;  /* 0x0000001f3f057899 */ /* 0x000fe4000801140e */
[----:B------:R-:W-:Y:S01]  /*13240*/  UIMAD UR4, UR12, UR14, URZ ;  /* 0x0000000e0c0472a4 */ /* 0x000fe2000f8e023f */
[----:B-1----:R-:W-:Y:S01]  /*13250*/  IMAD.U32 R4, RZ, RZ, UR14 ;  /* 0x0000000eff047e24 */ /* 0x002fe2000f8e00ff */
[----:B------:R-:W-:Y:S02]  /*13260*/  UISETP.GT.AND UP0, UPT, UR14, UR9, UPT ;  /* 0x000000090e00728c */ /* 0x000fe4000bf04270 */
[----:B------:R-:W-:Y:S01]  /*13270*/  UIMAD UR4, UR5, UR15, UR4 ;  /* 0x0000000f050472a4 */ /* 0x000fe2000f8e0204 */
[----:B--2---:R-:W-:Y:S05]  /*13280*/  IMAD.WIDE.U32 R4, R4, UR15, R6 ;  /* 0x0000000f04047c25 */ /* 0x004fea000f8e0006 */
[C---:B------:R-:W-:Y:S02]  /*13290*/  LEA R8, P0, R4.reuse, c[0x0][0x170], 0x1 ;  /* 0x00005c0004087a11 */ /* 0x040fe400078008ff */
[----:B------:R-:W-:Y:S04]  /*132a0*/  IADD3 R0, R5, UR4, RZ ;  /* 0x0000000405007c10 */ /* 0x000fe8000fffe0ff */
[----:B------:R-:W-:Y:S02]  /*132b0*/  LEA.HI.X R9, R4, c[0x0][0x174], R0, 0x1, P0 ;  /* 0x00005d0004097a11 */ /* 0x000fe400000f0c00 */
[----:B------:R-:W-:Y:S03]  /*132c0*/  IADD3 R6, P0, R8, UR13, RZ ;  /* 0x0000000d08067c10 */ /* 0x000fe6000ff1e0ff */
[----:B------:R-:W-:Y:S01]  /*132d0*/  @!PT LDS RZ, [RZ] ;  /* 0x00000000fffff984 */ /* 0x000fe20000000800 */
[----:B------:R-:W-:Y:S01]  /*132e0*/  @!PT LDS RZ, [RZ] ;  /* 0x00000000fffff984 */ /* 0x000fe20000000800 */
[----:B------:R-:W-:Y:S01]  /*132f0*/  @!PT LDS RZ, [RZ] ;  /* 0x00000000fffff984 */ /* 0x000fe20000000800 */
[----:B------:R1:W-:Y:S01]  /*13300*/  LDGSTS.E.BYPASS.LTC128B.128 [R233+0xc000], [R8.64] ;  /* 0x0c00000008e97fae */ /* 0x0003e2000b901d52 */
[----:B------:R-:W-:Y:S02]  /*13310*/  IADD3.X R7, R9, UR8, RZ, P0, !PT ;  /* 0x0000000809077c10 */ /* 0x000fe400087fe4ff */
[----:B------:R-:W-:Y:S03]  /*13320*/  IADD3 R4, P0, R6, UR13, RZ ;  /* 0x0000000d06047c10 */ /* 0x000fe6000ff1e0ff */
[----:B------:R1:W-:Y:S01]  /*13330*/  LDGSTS.E.BYPASS.LTC128B.128 [R233+0xe000], [R8.64+0x80] ;  /* 0x0e00008008e97fae */ /* 0x0003e2000b901d52 */
[----:B------:R-:W-:Y:S02]  /*13340*/  IADD3.X R5, R7, UR8, RZ, P0, !PT ;  /* 0x0000000807057c10 */ /* 0x000fe400087fe4ff */
[----:B------:R-:W-:Y:S03]  /*13350*/  IADD3 R10, P0, R4, UR13, RZ ;  /* 0x0000000d040a7c10 */ /* 0x000fe6000ff1e0ff */
[----:B------:R2:W-:Y:S01]  /*13360*/  LDGSTS.E.BYPASS.LTC128B.128 [R233+0xc800], [R6.64] ;  /* 0x0c80000006e97fae */ /* 0x0005e2000b901d52 */
[----:B------:R-:W-:Y:S02]  /*13370*/  IADD3.X R11, R5, UR8, RZ, P0, !PT ;  /* 0x00000008050b7c10 */ /* 0x000fe400087fe4ff */
[----:B------:R-:W-:Y:S03]  /*13380*/  PLOP3.LUT P0, PT, PT, PT, UP0, 0x80, 0x0 ;  /* 0x000000000000781c */ /* 0x000fe60003f0f008 */
[----:B------:R2:W-:Y:S06]  /*13390*/  LDGSTS.E.BYPASS.LTC128B.128 [R233+0xe800], [R6.64+0x80] ;  /* 0x0e80008006e97fae */ /* 0x0005ec000b901d52 */
[----:B------:R2:W-:Y:S06]  /*133a0*/  LDGSTS.E.BYPASS.LTC128B.128 [R233+0xd000], [R4.64] ;  /* 0x0d00000004e97fae */ /* 0x0005ec000b901d52 */
[----:B------:R2:W-:Y:S06]  /*133b0*/  LDGSTS.E.BYPASS.LTC128B.128 [R233+0xf000], [R4.64+0x80] ;  /* 0x0f00008004e97fae */ /* 0x0005ec000b901d52 */
[----:B------:R1:W-:Y:S06]  /*133c0*/  LDGSTS.E.BYPASS.LTC128B.128 [R233+0xd800], [R10.64] ;  /* 0x0d8000000ae97fae */ /* 0x0003ec000b901d52 */
[----:B------:R1:W-:Y:S06]  /*133d0*/  LDGSTS.E.BYPASS.LTC128B.128 [R233+0xf800], [R10.64+0x80] ;  /* 0x0f8000800ae97fae */ /* 0x0003ec000b901d52 */
[----:B-----5:R-:W-:Y:S06]  /*133e0*/  LDSM.16.M88.4 R64, [R219] ;  /* 0x00000000db40783b */ /* 0x020fec0000000200 */
[----:B------:R-:W2:Y:S06]  /*133f0*/  LDSM.16.M88.4 R16, [R212+0x8000] ;  /* 0x00800000d410783b */ /* 0x000eac0000000200 */
[----:B------:R-:W1:Y:S06]  /*13400*/  LDSM.16.M88.4 R60, [R219+0x2000] ;  /* 0x00200000db3c783b */ /* 0x000e6c0000000200 */
[----:B------:R-:W3:Y:S06]  /*13410*/  LDSM.16.M88.4 R32, [R212+0x8800] ;  /* 0x00880000d420783b */ /* 0x000eec0000000200 */
[----:B------:R-:W0:Y:S06]  /*13420*/  LDGDEPBAR ;  /* 0x00000000000079af */ /* 0x000e2c0000000000 */
[----:B------:R-:W4:Y:S06]  /*13430*/  LDSM.16.M88.4 R48, [R212+0x9000] ;  /* 0x00900000d430783b */ /* 0x000f2c0000000200 */
[----:B------:R-:W3:Y:S06]  /*13440*/  LDSM.16.M88.4 R132, [R212+0x9800] ;  /* 0x00980000d484783b */ /* 0x000eec0000000200 */
[----:B------:R-:W-:Y:S01]  /*13450*/  LDSM.16.M88.4 R204, [R220] ;  /* 0x00000000dccc783b */ /* 0x000fe20000000200 */
[-C--:B--2---:R-:W-:Y:S05]  /*13460*/  HMMA.16816.F32.BF16 R4, R64, R16.reuse, RZ ;  /* 0x000000104004723c */ /* 0x084fea00000418ff */
[----:B------:R-:W-:Y:S03]  /*13470*/  LDSM.16.M88.4 R208, [R220+0x2000] ;  /* 0x00200000dcd0783b */ /* 0x000fe60000000200 */
[C---:B-1----:R-:W-:Y:S08]  /*13480*/  HMMA.16816.F32.BF16 R8, R60.reuse, R16, RZ ;  /* 0x000000103c08723c */ /* 0x042ff000000418ff */
[-C--:B------:R-:W-:Y:S08]  /*13490*/  HMMA.16816.F32.BF16 R12, R60, R18.reuse, RZ ;  /* 0x000000123c0c723c */ /* 0x080ff000000418ff */
[C---:B------:R-:W-:Y:S08]  /*134a0*/  HMMA.16816.F32.BF16 R16, R64.reuse, R18, RZ ;  /* 0x000000124010723c */ /* 0x040ff000000418ff */
[-C--:B---3--:R-:W-:Y:S08]  /*134b0*/  HMMA.16816.F32.BF16 R20, R64, R32.reuse, RZ ;  /* 0x000000204014723c */ /* 0x088ff000000418ff */
[C---:B------:R-:W-:Y:S08]  /*134c0*/  HMMA.16816.F32.BF16 R24, R60.reuse, R32, RZ ;  /* 0x000000203c18723c */ /* 0x040ff000000418ff */
[-C--:B------:R-:W-:Y:S08]  /*134d0*/  HMMA.16816.F32.BF16 R28, R60, R34.reuse, RZ ;  /* 0x000000223c1c723c */ /* 0x080ff000000418ff */
[C---:B------:R-:W-:Y:S08]  /*134e0*/  HMMA.16816.F32.BF16 R32, R64.reuse, R34, RZ ;  /* 0x000000224020723c */ /* 0x040ff000000418ff */
[-C--:B----4-:R-:W-:Y:S08]  /*134f0*/  HMMA.16816.F32.BF16 R36, R64, R48.reuse, RZ ;  /* 0x000000304024723c */ /* 0x090ff000000418ff */
[C---:B------:R-:W-:Y:S08]  /*13500*/  HMMA.16816.F32.BF16 R40, R60.reuse, R48, RZ ;  /* 0x000000303c28723c */ /* 0x040ff000000418ff */
[-C--:B------:R-:W-:Y:S08]  /*13510*/  HMMA.16816.F32.BF16 R44, R60, R50.reuse, RZ ;  /* 0x000000323c2c723c */ /* 0x080ff000000418ff */
[C---:B------:R-:W-:Y:S08]  /*13520*/  HMMA.16816.F32.BF16 R48, R64.reuse, R50, RZ ;  /* 0x000000324030723c */ /* 0x040ff000000418ff */
[-C--:B------:R-:W-:Y:S08]  /*13530*/  HMMA.16816.F32.BF16 R52, R64, R132.reuse, RZ ;  /* 0x000000844034723c */ /* 0x080ff000000418ff */
[C---:B------:R-:W-:Y:S08]  /*13540*/  HMMA.16816.F32.BF16 R56, R60.reuse, R132, RZ ;  /* 0x000000843c38723c */ /* 0x040ff000000418ff */
[-C--:B------:R-:W-:Y:S08]  /*13550*/  HMMA.16816.F32.BF16 R60, R60, R134.reuse, RZ ;  /* 0x000000863c3c723c */ /* 0x080ff000000418ff */
[----:B------:R-:W-:Y:S01]  /*13560*/  HMMA.16816.F32.BF16 R64, R64, R134, RZ ;  /* 0x000000864040723c */ /* 0x000fe200000418ff */
        /* <DEDUP_REMOVED lines=21> */
[----:B------:R-:W-:Y:S06]  /*136c0*/  LDSM.16.M88.4 R132, [R222] ;  /* 0x00000000de84783b */ /* 0x000fec0000000200 */
[----:B------:R-:W1:Y:S02]  /*136d0*/  LDSM.16.M88.4 R204, [R218+0x8000] ;  /* 0x00800000dacc783b */ /* 0x000e640000000200 */
        /* <DEDUP_REMOVED lines=20> */
[----:B------:R-:W-:Y:S06]  /*13820*/  LDSM.16.M88.4 R132, [R221] ;  /* 0x00000000dd84783b */ /* 0x000fec0000000200 */
[----:B------:R-:W1:Y:S02]  /*13830*/  LDSM.16.M88.4 R204, [R217] ;  /* 0x00000000d9cc783b */ /* 0x000e640000000200 */
        /* <DEDUP_REMOVED lines=20> */
[----:B------:R-:W-:Y:S06]  /*13980*/  LDSM.16.M88.4 R132, [R219+0x4000] ;  /* 0x00400000db84783b */ /* 0x000fec0000000200 */
        /* <DEDUP_REMOVED lines=22> */
[----:B------:R-:W1:Y:S02]  /*13af0*/  LDSM.16.M88.4 R204, [R227] ;  /* 0x00000000e3cc783b */ /* 0x000e640000000200 */
        /* <DEDUP_REMOVED lines=66> */
.L_x_437:
[----:B------:R-:W1:Y:S01]  /*13f20*/  S2R R3, SR_TID.X ;  /* 0x0000000000037919 */ /* 0x000e620000002100 */
[----:B------:R-:W-:Y:S01]  /*13f30*/  IMAD.U32 R0, RZ, RZ, UR14 ;  /* 0x0000000eff007e24 */ /* 0x000fe2000f8e00ff */
[----:B------:R-:W-:Y:S01]  /*13f40*/  LOP3.LUT R231, R231, 0xffffbfff, RZ, 0xc0, !PT ;  /* 0xffffbfffe7e77812 */ /* 0x000fe200078ec0ff */
[----:B------:R-:W-:Y:S02]  /*13f50*/  UISETP.GT.AND UP0, UPT, UR14, UR9, UPT ;  /* 0x000000090e00728c */ /* 0x000fe4000bf04270 */
[----:B------:R-:W-:Y:S03]  /*13f60*/  UMOV UR22, UR14 ;  /* 0x0000000e00167c82 */ /* 0x000fe60008000000 */
[----:B------:R-:W-:Y:S04]  /*13f70*/  STL [R1+0xb4], R222 ;  /* 0x0000b4de01007387 */ /* 0x000fe80000100800 */
[----:B------:R-:W-:Y:S04]  /*13f80*/  STL [R1+0xb0], R221 ;  /* 0x0000b0dd01007387 */ /* 0x000fe80000100800 */
[----:B------:R-:W-:Y:S04]  /*13f90*/  STL [R1+0xac], R220 ;  /* 0x0000acdc01007387 */ /* 0x000fe80000100800 */
[----:B------:R-:W-:Y:S01]  /*13fa0*/  STL [R1+0xa8], R219 ;  /* 0x0000a8db01007387 */ /* 0x000fe20000100800 */
[----:B-1----:R-:W-:Y:S03]  /*13fb0*/  IMAD.SHL.U32 R3, R3, 0x2, RZ ;  /* 0x0000000203037824 */ /* 0x002fe600078e00ff */
[----:B------:R-:W-:Y:S02]  /*13fc0*/  STL [R1+0xa4], R218 ;  /* 0x0000a4da01007387 */ /* 0x000fe40000100800 */
[----:B------:R-:W-:Y:S02]  /*13fd0*/  LOP3.LUT R3, R3, 0x6, RZ, 0xc0, !PT ;  /* 0x0000000603037812 */ /* 0x000fe400078ec0ff */
[----:B------:R-:W-:Y:S03]  /*13fe0*/  STL [R1+0xa0], R217 ;  /* 0x0000a0d901007387 */ /* 0x000fe60000100800 */
[----:B------:R-:W-:Y:S01]  /*13ff0*/  IMAD R0, R0, 0x40, R3 ;  /* 0x0000004000007824 */ /* 0x000fe200078e0203 */
[----:B------:R-:W-:Y:S04]  /*14000*/  STL [R1+0x9c], R212 ;  /* 0x00009cd401007387 */ /* 0x000fe80000100800 */
[C---:B------:R-:W-:Y:S02]  /*14010*/  IADD3 R3, R0.reuse, 0x1, RZ ;  /* 0x0000000100037810 */ /* 0x040fe40007ffe0ff */
[C---:B------:R-:W-:Y:S02]  /*14020*/  ISETP.GE.AND P0, PT, R0.reuse, R235, PT ;  /* 0x000000eb0000720c */ /* 0x040fe40003f06270 */
[C---:B------:R-:W-:Y:S02]  /*14030*/  ISETP.GE.AND P5, PT, R3.reuse, R234, PT ;  /* 0x000000ea0300720c */ /* 0x040fe40003fa6270 */
[C---:B------:R-:W-:Y:S02]  /*14040*/  ISETP.GE.AND P4, PT, R3.reuse, R232, PT ;  /* 0x000000e80300720c */ /* 0x040fe40003f86270 */
[C---:B------:R-:W-:Y:S02]  /*14050*/  ISETP.GE.OR P5, PT, R3.reuse, R238, !P5 ;  /* 0x000000ee0300720c */ /* 0x040fe40006fa6670 */
[C---:B------:R-:W-:Y:S02]  /*14060*/  ISETP.GE.OR P4, PT, R3.reuse, R237, !P4 ;  /* 0x000000ed0300720c */ /* 0x040fe40006786670 */
[C---:B------:R-:W-:Y:S02]  /*14070*/  ISETP.GE.AND P3, PT, R3.reuse, R236, PT ;  /* 0x000000ec0300720c */ /* 0x040fe40003f66270 */
[C---:B------:R-:W-:Y:S02]  /*14080*/  ISETP.GE.AND P2, PT, R3.reuse, R235, PT ;  /* 0x000000eb0300720c */ /* 0x040fe40003f46270 */
[----:B------:R-:W-:Y:S02]  /*14090*/  ISETP.GE.OR P3, PT, R3, R240, !P3 ;  /* 0x000000f00300720c */ /* 0x000fe40005f66670 */
[CC--:B------:R-:W-:Y:S02]  /*140a0*/  ISETP.GE.OR P0, PT, R0.reuse, R239.reuse, !P0 ;  /* 0x000000ef0000720c */ /* 0x0c0fe40004706670 */
[C---:B--2---:R-:W-:Y:S02]  /*140b0*/  IADD3 R132, R0.reuse, 0x9, RZ ;  /* 0x0000000900847810 */ /* 0x044fe40007ffe0ff */
[----:B------:R-:W-:Y:S02]  /*140c0*/  @P5 LOP3.LUT R231, R231, 0x4000, RZ, 0xfc, !PT ;  /* 0x00004000e7e75812 */ /* 0x000fe400078efcff */
[----:B------:R-:W-:Y:S02]  /*140d0*/  FSEL R208, R5, -INF , !P3 ;  /* 0xff80000005d07808 */ /* 0x000fe40005800000 */
[C---:B------:R-:W-:Y:S02]  /*140e0*/  ISETP.GE.AND P1, PT, R0.reuse, R236, PT ;  /* 0x000000ec0000720c */ /* 0x040fe40003f26270 */
[----:B------:R-:W-:Y:S02]  /*140f0*/  ISETP.GE.OR P2, PT, R3, R239, !P2 ;  /* 0x000000ef0300720c */ /* 0x000fe40005746670 */
[C---:B------:R-:W-:Y:S02]  /*14100*/  IADD3 R3, R0.reuse, 0x8, RZ ;  /* 0x0000000800037810 */ /* 0x040fe40007ffe0ff */
[----:B------:R-:W-:Y:S02]  /*14110*/  IADD3 R5, R0, 0x10, RZ ;  /* 0x0000001000057810 */ /* 0x000fe40007ffe0ff */
[----:B------:R-:W-:Y:S02]  /*14120*/  LOP3.LUT R231, R231, 0xfffffff7, RZ, 0xc0, !PT ;  /* 0xfffffff7e7e77812 */ /* 0x000fe400078ec0ff */
[----:B------:R-:W-:Y:S02]  /*14130*/  FSEL R207, R6, -INF , !P0 ;  /* 0xff80000006cf7808 */ /* 0x000fe40004000000 */
[----:B------:R-:W-:Y:S02]  /*14140*/  ISETP.GE.OR P1, PT, R0, R240, !P1 ;  /* 0x000000f00000720c */ /* 0x000fe40004f26670 */
[-C--:B------:R-:W-:Y:S02]  /*14150*/  ISETP.GE.AND P3, PT, R132, R236.reuse, PT ;  /* 0x000000ec8400720c */ /* 0x080fe40003f66270 */
[-C--:B------:R-:W-:Y:S02]  /*14160*/  ISETP.GE.AND P0, PT, R5, R236.reuse, PT ;  /* 0x000000ec0500720c */ /* 0x080fe40003f06270 */
[----:B------:R-:W-:Y:S02]  /*14170*/  @P4 LOP3.LUT R231, R231, 0x8, RZ, 0xfc, !PT ;  /* 0x00000008e7e74812 */ /* 0x000fe400078efcff */
[C---:B------:R-:W-:Y:S02]  /*14180*/  ISETP.GE.AND P4, PT, R3.reuse, R236, PT ;  /* 0x000000ec0300720c */ /* 0x040fe40003f86270 */
[----:B------:R-:W-:Y:S02]  /*14190*/  FSEL R139, R4, -INF , !P1 ;  /* 0xff800000048b7808 */ /* 0x000fe40004800000 */
[-C--:B------:R-:W-:Y:S02]  /*141a0*/  ISETP.GE.OR P4, PT, R3, R240.reuse, !P4 ;  /* 0x000000f00300720c */ /* 0x080fe40006786670 */
[-C--:B------:R-:W-:Y:S02]  /*141b0*/  ISETP.GE.OR P3, PT, R132, R240.reuse, !P3 ;  /* 0x000000f08400720c */ /* 0x080fe40005f66670 */
[----:B------:R-:W-:Y:S02]  /*141c0*/  ISETP.GE.OR P0, PT, R5, R240, !P0 ;  /* 0x000000f00500720c */ /* 0x000fe40004706670 */
[----:B------:R-:W-:Y:S02]  /*141d0*/  IADD3 R4, R0, 0x11, RZ ;  /* 0x0000001100047810 */ /* 0x000fe40007ffe0ff */
[----:B------:R-:W-:Y:S02]  /*141e0*/  FSEL R206, R16, -INF , !P4 ;  /* 0xff80000010ce7808 */ /* 0x000fe40006000000 */
[----:B------:R-:W-:Y:S02]  /*141f0*/  FSEL R205, R17, -INF , !P3 ;  /* 0xff80000011cd7808 */ /* 0x000fe40005800000 */
[----:B------:R-:W-:Y:S02]  /*14200*/  FSEL R204, R20, -INF , !P0 ;  /* 0xff80000014cc7808 */ /* 0x000fe40004000000 */
[----:B------:R-:W-:Y:S02]  /*14210*/  FSEL R211, R7, -INF , !P2 ;  /* 0xff80000007d37808 */ /* 0x000fe40005000000 */
[CC--:B------:R-:W-:Y:S02]  /*14220*/  ISETP.GE.AND P2, PT, R3.reuse, R235.reuse, PT ;  /* 0x000000eb0300720c */ /* 0x0c0fe40003f46270 */
[C---:B------:R-:W-:Y:S02]  /*14230*/  ISETP.GE.AND P4, PT, R3.reuse, R234, PT ;  /* 0x000000ea0300720c */ /* 0x040fe40003f86270 */
[C---:B------:R-:W-:Y:S02]  /*14240*/  ISETP.GE.AND P3, PT, R3.reuse, R232, PT ;  /* 0x000000e80300720c */ /* 0x040fe40003f66270 */
[C---:B------:R-:W-:Y:S02]  /*14250*/  ISETP.GE.AND P0, PT, R4.reuse, R235, PT ;  /* 0x000000eb0400720c */ /* 0x040fe40003f06270 */
[CC--:B------:R-:W-:Y:S02]  /*14260*/  ISETP.GE.OR P2, PT, R3.reuse, R239.reuse, !P2 ;  /* 0x000000ef0300720c */ /* 0x0c0fe40005746670 */
[----:B------:R-:W-:Y:S02]  /*14270*/  ISETP.GE.OR P0, PT, R4, R239, !P0 ;  /* 0x000000ef0400720c */ /* 0x000fe40004706670 */
[C---:B------:R-:W-:Y:S02]  /*14280*/  ISETP.GE.OR P4, PT, R3.reuse, R238, !P4 ;  /* 0x000000ee0300720c */ /* 0x040fe40006786670 */
[----:B------:R-:W-:Y:S02]  /*14290*/  ISETP.GE.OR P3, PT, R3, R237, !P3 ;  /* 0x000000ed0300720c */ /* 0x000fe40005f66670 */
[C---:B------:R-:W-:Y:S02]  /*142a0*/  IADD3 R3, R0.reuse, 0x18, RZ ;  /* 0x0000001800037810 */ /* 0x040fe40007ffe0ff */
[----:B------:R-:W-:Y:S02]  /*142b0*/  FSEL R23, R23, -INF , !P0 ;  /* 0xff80000017177808 */ /* 0x000fe40004000000 */
[C---:B------:R-:W-:Y:S02]  /*142c0*/  ISETP.GE.AND P0, PT, R3.reuse, R236, PT ;  /* 0x000000ec0300720c */ /* 0x040fe40003f06270 */
[----:B------:R-:W-:Y:S02]  /*142d0*/  IADD3 R6, R0, 0x19, RZ ;  /* 0x0000001900067810 */ /* 0x000fe40007ffe0ff */
[----:B------:R-:W-:Y:S02]  /*142e0*/  ISETP.GE.OR P0, PT, R3, R240, !P0 ;  /* 0x000000f00300720c */ /* 0x000fe40004706670 */
[----:B------:R-:W-:Y:S02]  /*142f0*/  FSEL R210, R18, -INF , !P2 ;  /* 0xff80000012d27808 */ /* 0x000fe40005000000 */
[----:B------:R-:W-:Y:S02]  /*14300*/  ISETP.GE.AND P1, PT, R132, R235, PT ;  /* 0x000000eb8400720c */ /* 0x000fe40003f26270 */
[-C--:B------:R-:W-:Y:S02]  /*14310*/  ISETP.GE.AND P2, PT, R4, R236.reuse, PT ;  /* 0x000000ec0400720c */ /* 0x080fe40003f46270 */
[----:B------:R-:W-:Y:S02]  /*14320*/  FSEL R32, R32, -INF , !P0 ;  /* 0xff80000020207808 */ /* 0x000fe40004000000 */
[----:B------:R-:W-:Y:S02]  /*14330*/  ISETP.GE.AND P0, PT, R6, R236, PT ;  /* 0x000000ec0600720c */ /* 0x000fe40003f06270 */
[----:B------:R-:W-:Y:S02]  /*14340*/  ISETP.GE.OR P1, PT, R132, R239, !P1 ;  /* 0x000000ef8400720c */ /* 0x000fe40004f26670 */
[-C--:B------:R-:W-:Y:S02]  /*14350*/  ISETP.GE.OR P2, PT, R4, R240.reuse, !P2 ;  /* 0x000000f00400720c */ /* 0x080fe40005746670 */
[----:B------:R-:W-:Y:S02]  /*14360*/  ISETP.GE.OR P0, PT, R6, R240, !P0 ;  /* 0x000000f00600720c */ /* 0x000fe40004706670 */
[----:B------:R-:W-:Y:S02]  /*14370*/  LOP3.LUT R231, R231, 0xffffdfff, RZ, 0xc0, !PT ;  /* 0xffffdfffe7e77812 */ /* 0x000fe400078ec0ff */
[----:B------:R-:W-:Y:S02]  /*14380*/  FSEL R21, R21, -INF , !P2 ;  /* 0xff80000015157808 */ /* 0x000fe40005000000 */
[----:B------:R-:W-:Y:S02]  /*14390*/  FSEL R209, R19, -INF , !P1 ;  /* 0xff80000013d17808 */ /* 0x000fe40004800000 */
[C---:B------:R-:W-:Y:S02]  /*143a0*/  ISETP.GE.AND P2, PT, R132.reuse, R234, PT ;  /* 0x000000ea8400720c */ /* 0x040fe40003f46270 */
[-C--:B------:R-:W-:Y:S02]  /*143b0*/  ISETP.GE.AND P1, PT, R5, R235.reuse, PT ;  /* 0x000000eb0500720c */ /* 0x080fe40003f26270 */
[----:B------:R-:W-:Y:S02]  /*143c0*/  FSEL R33, R33, -INF , !P0 ;  /* 0xff80000021217808 */ /* 0x000fe40004000000 */
[----:B------:R-:W-:Y:S02]  /*143d0*/  ISETP.GE.AND P0, PT, R3, R235, PT ;  /* 0x000000eb0300720c */ /* 0x000fe40003f06270 */
[----:B------:R-:W-:Y:S02]  /*143e0*/  @P4 LOP3.LUT R231, R231, 0x2000, RZ, 0xfc, !PT ;  /* 0x00002000e7e74812 */ /* 0x000fe400078efcff */
[-C--:B------:R-:W-:Y:S02]  /*143f0*/  ISETP.GE.OR P1, PT, R5, R239.reuse, !P1 ;  /* 0x000000ef0500720c */ /* 0x080fe40004f26670 */
[----:B------:R-:W-:Y:S02]  /*14400*/  ISETP.GE.OR P2, PT, R132, R238, !P2 ;  /* 0x000000ee8400720c */ /* 0x000fe40005746670 */
[----:B------:R-:W-:Y:S02]  /*14410*/  ISETP.GE.OR P0, PT, R3, R239, !P0 ;  /* 0x000000ef0300720c */ /* 0x000fe40004706670 */
[----:B------:R-:W-:Y:S02]  /*14420*/  LOP3.LUT R231, R231, 0xfffffffb, RZ, 0xc0, !PT ;  /* 0xfffffffbe7e77812 */ /* 0x000fe400078ec0ff */
[----:B------:R-:W-:Y:S02]  /*14430*/  FSEL R22, R22, -INF , !P1 ;  /* 0xff80000016167808 */ /* 0x000fe40004800000 */
[----:B------:R-:W-:Y:S02]  /*14440*/  ISETP.GE.AND P1, PT, R132, R232, PT ;  /* 0x000000e88400720c */ /* 0x000fe40003f26270 */
[----:B------:R-:W-:Y:S02]  /*14450*/  FSEL R34, R34, -INF , !P0 ;  /* 0xff80000022227808 */ /* 0x000fe40004000000 */
[----:B------:R-:W-:Y:S02]  /*14460*/  ISETP.GE.AND P0, PT, R6, R235, PT ;  /* 0x000000eb0600720c */ /* 0x000fe40003f06270 */
[----:B------:R-:W-:Y:S02]  /*14470*/  @P3 LOP3.LUT R231, R231, 0x4, RZ, 0xfc, !PT ;  /* 0x00000004e7e73812 */ /* 0x000fe400078efcff */
[----:B------:R-:W-:Y:S02]  /*14480*/  ISETP.GE.OR P1, PT, R132, R237, !P1 ;  /* 0x000000ed8400720c */ /* 0x000fe40004f26670 */
[----:B------:R-:W-:Y:S02]  /*14490*/  ISETP.GE.OR P0, PT, R6, R239, !P0 ;  /* 0x000000ef0600720c */ /* 0x000fe40004706670 */
[----:B------:R-:W-:Y:S02]  /*144a0*/  LOP3.LUT R231, R231, 0xffffefff, RZ, 0xc0, !PT ;  /* 0xffffefffe7e77812 */ /* 0x000fe400078ec0ff */
[----:B------:R-:W-:Y:S02]  /*144b0*/  FSEL R35, R35, -INF , !P0 ;  /* 0xff80000023237808 */ /* 0x000fe40004000000 */
[----:B------:R-:W-:Y:S02]  /*144c0*/  @P2 LOP3.LUT R231, R231, 0x1000, RZ, 0xfc, !PT ;  /* 0x00001000e7e72812 */ /* 0x000fe400078efcff */
[----:B------:R-:W-:Y:S02]  /*144d0*/  ISETP.GE.AND P0, PT, R5, R234, PT ;  /* 0x000000ea0500720c */ /* 0x000fe40003f06270 */
[----:B------:R-:W-:Y:S02]  /*144e0*/  LOP3.LUT R231, R231, 0xfffffffd, RZ, 0xc0, !PT ;  /* 0xfffffffde7e77812 */ /* 0x000fe400078ec0ff */
[C---:B------:R-:W-:Y:S02]  /*144f0*/  ISETP.GE.OR P2, PT, R5.reuse, R238, !P0 ;  /* 0x000000ee0500720c */ /* 0x040fe40004746670 */
[----:B------:R-:W-:Y:S02]  /*14500*/  ISETP.GE.AND P0, PT, R5, R232, PT ;  /* 0x000000e80500720c */ /* 0x000fe40003f06270 */
[----:B------:R-:W-:Y:S02]  /*14510*/  @P1 LOP3.LUT R231, R231, 0x2, RZ, 0xfc, !PT ;  /* 0x00000002e7e71812 */ /* 0x000fe400078efcff */
[-C--:B------:R-:W-:Y:S02]  /*14520*/  ISETP.GE.OR P1, PT, R5, R237.reuse, !P0 ;  /* 0x000000ed0500720c */ /* 0x080fe40004726670 */
[----:B------:R-:W-:Y:S02]  /*14530*/  IADD3 R5, R0, 0x20, RZ ;  /* 0x0000002000057810 */ /* 0x000fe40007ffe0ff */
[----:B------:R-:W-:Y:S02]  /*14540*/  LOP3.LUT R231, R231, 0xfffff7ff, RZ, 0xc0, !PT ;  /* 0xfffff7ffe7e77812 */ /* 0x000fe400078ec0ff */
[----:B------:R-:W-:Y:S02]  /*14550*/  ISETP.GE.AND P0, PT, R5, R236, PT ;  /* 0x000000ec0500720c */ /* 0x000fe40003f06270 */
[----:B------:R-:W-:Y:S02]  /*14560*/  @P2 LOP3.LUT R231, R231, 0x800, RZ, 0xfc, !PT ;  /* 0x00000800e7e72812 */ /* 0x000fe400078efcff */
[----:B------:R-:W-:Y:S02]  /*14570*/  ISETP.GE.OR P0, PT, R5, R240, !P0 ;  /* 0x000000f00500720c */ /* 0x000fe40004706670 */
[----:B------:R-:W-:Y:S02]  /*14580*/  LOP3.LUT R231, R231, 0xfffffffe, RZ, 0xc0, !PT ;  /* 0xfffffffee7e77812 */ /* 0x000fe400078ec0ff */
[----:B------:R-:W-:Y:S02]  /*14590*/  FSEL R36, R36, -INF , !P0 ;  /* 0xff80000024247808 */ /* 0x000fe40004000000 */
[C---:B------:R-:W-:Y:S02]  /*145a0*/  ISETP.GE.AND P0, PT, R4.reuse, R234, PT ;  /* 0x000000ea0400720c */ /* 0x040fe40003f06270 */
[----:B------:R-:W-:Y:S02]  /*145b0*/  @P1 LOP3.LUT R231, R231, 0x1, RZ, 0xfc, !PT ;  /* 0x00000001e7e71812 */ /* 0x000fe400078efcff */
[C---:B------:R-:W-:Y:S02]  /*145c0*/  ISETP.GE.OR P0, PT, R4.reuse, R238, !P0 ;  /* 0x000000ee0400720c */ /* 0x040fe40004706670 */
[CC--:B------:R-:W-:Y:S02]  /*145d0*/  ISETP.GE.AND P6, PT, R4.reuse, R232.reuse, PT ;  /* 0x000000e80400720c */ /* 0x0c0fe40003fc6270 */
[----:B------:R-:W-:Y:S02]  /*145e0*/  LOP3.LUT R231, R231, 0xfffffbff, RZ, 0xc0, !PT ;  /* 0xfffffbffe7e77812 */ /* 0x000fe400078ec0ff */
[----:B------:R-:W-:Y:S02]  /*145f0*/  ISETP.GE.OR P6, PT, R4, R237, !P6 ;  /* 0x000000ed0400720c */ /* 0x000fe400077c6670 */
[----:B------:R-:W-:Y:S02]  /*14600*/  IADD3 R4, R0, 0x21, RZ ;  /* 0x0000002100047810 */ /* 0x000fe40007ffe0ff */
[-C--:B------:R-:W-:Y:S02]  /*14610*/  ISETP.GE.AND P5, PT, R3, R232.reuse, PT ;  /* 0x000000e80300720c */ /* 0x080fe40003fa6270 */
[----:B------:R-:W-:Y:S02]  /*14620*/  ISETP.GE.AND P4, PT, R6, R232, PT ;  /* 0x000000e80600720c */ /* 0x000fe40003f86270 */
[----:B------:R-:W-:Y:S02]  /*14630*/  @P0 LOP3.LUT R231, R231, 0x400, RZ, 0xfc, !PT ;  /* 0x00000400e7e70812 */ /* 0x000fe400078efcff */
[C---:B------:R-:W-:Y:S02]  /*14640*/  ISETP.GE.AND P0, PT, R4.reuse, R236, PT ;  /* 0x000000ec0400720c */ /* 0x040fe40003f06270 */
[----:B------:R-:W-:Y:S02]  /*14650*/  LOP3.LUT R231, R231, 0xfffbffff, RZ, 0xc0, !PT ;  /* 0xfffbffffe7e77812 */ /* 0x000fe400078ec0ff */
[----:B------:R-:W-:Y:S02]  /*14660*/  ISETP.GE.OR P0, PT, R4, R240, !P0 ;  /* 0x000000f00400720c */ /* 0x000fe40004706670 */
[----:B------:R-:W-:Y:S02]  /*14670*/  @P6 LOP3.LUT R231, R231, 0x40000, RZ, 0xfc, !PT ;  /* 0x00040000e7e76812 */ /* 0x000fe400078efcff */
[----:B------:R-:W-:Y:S02]  /*14680*/  FSEL R37, R37, -INF , !P0 ;  /* 0xff80000025257808 */ /* 0x000fe40004000000 */
[----:B------:R-:W-:Y:S02]  /*14690*/  ISETP.GE.AND P0, PT, R5, R235, PT ;  /* 0x000000eb0500720c */ /* 0x000fe40003f06270 */
[----:B------:R-:W-:Y:S02]  /*146a0*/  ISETP.GE.OR P5, PT, R3, R237, !P5 ;  /* 0x000000ed0300720c */ /* 0x000fe40006fa6670 */
[----:B------:R-:W-:Y:S02]  /*146b0*/  ISETP.GE.OR P0, PT, R5, R239, !P0 ;  /* 0x000000ef0500720c */ /* 0x000fe40004706670 */
[----:B------:R-:W-:Y:S02]  /*146c0*/  LOP3.LUT R231, R231, 0xfffffdff, RZ, 0xc0, !PT ;  /* 0xfffffdffe7e77812 */ /* 0x000fe400078ec0ff */
[----:B------:R-:W-:Y:S02]  /*146d0*/  FSEL R38, R38, -INF , !P0 ;  /* 0xff80000026267808 */ /* 0x000fe40004000000 */
[----:B------:R-:W-:Y:S02]  /*146e0*/  ISETP.GE.AND P0, PT, R4, R235, PT ;  /* 0x000000eb0400720c */ /* 0x000fe40003f06270 */
[----:B------:R-:W-:Y:S02]  /*146f0*/  ISETP.GE.OR P4, PT, R6, R237, !P4 ;  /* 0x000000ed0600720c */ /* 0x000fe40006786670 */
[----:B------:R-:W-:Y:S02]  /*14700*/  ISETP.GE.OR P0, PT, R4, R239, !P0 ;  /* 0x000000ef0400720c */ /* 0x000fe40004706670 */
[----:B------:R-:W-:Y:S02]  /*14710*/  ISETP.GE.AND P3, PT, R5, R232, PT ;  /* 0x000000e80500720c */ /* 0x000fe40003f66270 */
[----:B------:R-:W-:Y:S02]  /*14720*/  FSEL R39, R39, -INF , !P0 ;  /* 0xff80000027277808 */ /* 0x000fe40004000000 */
[----:B------:R-:W-:Y:S02]  /*14730*/  ISETP.GE.AND P0, PT, R3, R234, PT ;  /* 0x000000ea0300720c */ /* 0x000fe40003f06270 */
[-C--:B------:R-:W-:Y:S02]  /*14740*/  ISETP.GE.OR P3, PT, R5, R237.reuse, !P3 ;  /* 0x000000ed0500720c */ /* 0x080fe40005f66670 */
[----:B------:R-:W-:Y:S02]  /*14750*/  ISETP.GE.OR P0, PT, R3, R238, !P0 ;  /* 0x000000ee0300720c */ /* 0x000fe40004706670 */
[----:B------:R-:W-:Y:S02]  /*14760*/  IADD3 R3, R0, 0x28, RZ ;  /* 0x0000002800037810 */ /* 0x000fe40007ffe0ff */
[C---:B------:R-:W-:Y:S04]  /*14770*/  ISETP.GE.AND P2, PT, R4.reuse, R232, PT ;  /* 0x000000e80400720c */ /* 0x040fe80003f46270 */
[----:B------:R-:W-:Y:S04]  /*14780*/  ISETP.GE.OR P2, PT, R4, R237, !P2 ;  /* 0x000000ed0400720c */ /* 0x000fe80005746670 */
[----:B------:R-:W-:Y:S02]  /*14790*/  FSEL R248, R43, -INF , !P2 ;  /* 0xff8000002bf87808 */ /* 0x000fe40005000000 */
[----:B------:R-:W-:Y:S02]  /*147a0*/  @P0 LOP3.LUT R231, R231, 0x200, RZ, 0xfc, !PT ;  /* 0x00000200e7e70812 */ /* 0x000fe400078efcff */
[----:B------:R-:W-:Y:S02]  /*147b0*/  ISETP.GE.AND P0, PT, R3, R236, PT ;  /* 0x000000ec0300720c */ /* 0x000fe40003f06270 */
[----:B------:R-:W-:Y:S02]  /*147c0*/  LOP3.LUT R231, R231, 0xfffdffff, RZ, 0xc0, !PT ;  /* 0xfffdffffe7e77812 */ /* 0x000fe400078ec0ff */
[----:B------:R-:W-:Y:S02]  /*147d0*/  ISETP.GE.OR P0, PT, R3, R240, !P0 ;  /* 0x000000f00300720c */ /* 0x000fe40004706670 */
[----:B------:R-:W-:Y:S02]  /*147e0*/  @P5 LOP3.LUT R231, R231, 0x20000, RZ, 0xfc, !PT ;  /* 0x00020000e7e75812 */ /* 0x000fe400078efcff */
[----:B------:R-:W-:Y:S02]  /*147f0*/  FSEL R48, R48, -INF , !P0 ;  /* 0xff80000030307808 */ /* 0x000fe40004000000 */
[C---:B------:R-:W-:Y:S02]  /*14800*/  ISETP.GE.AND P0, PT, R6.reuse, R234, PT ;  /* 0x000000ea0600720c */ /* 0x040fe40003f06270 */
[----:B------:R-:W-:Y:S02]  /*14810*/  LOP3.LUT R231, R231, 0xfffffeff, RZ, 0xc0, !PT ;  /* 0xfffffeffe7e77812 */ /* 0x000fe400078ec0ff */
[----:B------:R-:W-:Y:S02]  /*14820*/  ISETP.GE.OR P0, PT, R6, R238, !P0 ;  /* 0x000000ee0600720c */ /* 0x000fe40004706670 */
[----:B------:R-:W-:Y:S11]  /*14830*/  IADD3 R6, R0, 0x29, RZ ;  /* 0x0000002900067810 */ /* 0x000ff60007ffe0ff */
[----:B------:R-:W-:Y:S02]  /*14840*/  @P0 LOP3.LUT R231, R231, 0x100, RZ, 0xfc, !PT ;  /* 0x00000100e7e70812 */ /* 0x000fe400078efcff */
[C---:B------:R-:W-:Y:S02]  /*14850*/  ISETP.GE.AND P0, PT, R6.reuse, R236, PT ;  /* 0x000000ec0600720c */ /* 0x040fe40003f06270 */
[----:B------:R-:W-:Y:S02]  /*14860*/  LOP3.LUT R231, R231, 0xfff7ffff, RZ, 0xc0, !PT ;  /* 0xfff7ffffe7e77812 */ /* 0x000fe400078ec0ff */
[----:B------:R-:W-:Y:S02]  /*14870*/  ISETP.GE.OR P0, PT, R6, R240, !P0 ;  /* 0x000000f00600720c */ /* 0x000fe40004706670 */
[----:B------:R-:W-:Y:S02]  /*14880*/  @P4 LOP3.LUT R231, R231, 0x80000, RZ, 0xfc, !PT ;  /* 0x00080000e7e74812 */ /* 0x000fe400078efcff */
[----:B------:R-:W-:Y:S02]  /*14890*/  FSEL R49, R49, -INF , !P0 ;  /* 0xff80000031317808 */ /* 0x000fe40004000000 */
[----:B------:R-:W-:Y:S02]  /*148a0*/  ISETP.GE.AND P0, PT, R3, R235, PT ;  /* 0x000000eb0300720c */ /* 0x000fe40003f06270 */
[----:B------:R-:W-:Y:S02]  /*148b0*/  LOP3.LUT R231, R231, 0xffffff7f, RZ, 0xc0, !PT ;  /* 0xffffff7fe7e77812 */ /* 0x000fe400078ec0ff */
[----:B------:R-:W-:Y:S04]  /*148c0*/  ISETP.GE.OR P0, PT, R3, R239, !P0 ;  /* 0x000000ef0300720c */ /* 0x000fe80004706670 */
[----:B------:R-:W-:Y:S02]  /*148d0*/  FSEL R50, R50, -INF , !P0 ;  /* 0xff80000032327808 */ /* 0x000fe40004000000 */
[C---:B------:R-:W-:Y:S04]  /*148e0*/  ISETP.GE.AND P0, PT, R6.reuse, R235, PT ;  /* 0x000000eb0600720c */ /* 0x040fe80003f06270 */
[----:B------:R-:W-:Y:S04]  /*148f0*/  ISETP.GE.OR P0, PT, R6, R239, !P0 ;  /* 0x000000ef0600720c */ /* 0x000fe80004706670 */
[----:B------:R-:W-:Y:S02]  /*14900*/  FSEL R51, R51, -INF , !P0 ;  /* 0xff80000033337808 */ /* 0x000fe40004000000 */
[C---:B------:R-:W-:Y:S04]  /*14910*/  ISETP.GE.AND P0, PT, R5.reuse, R234, PT ;  /* 0x000000ea0500720c */ /* 0x040fe80003f06270 */
[----:B------:R-:W-:Y:S02]  /*14920*/  ISETP.GE.OR P0, PT, R5, R238, !P0 ;  /* 0x000000ee0500720c */ /* 0x000fe40004706670 */
[----:B------:R-:W-:Y:S11]  /*14930*/  IADD3 R5, R0, 0x30, RZ ;  /* 0x0000003000057810 */ /* 0x000ff60007ffe0ff */
[----:B------:R-:W-:Y:S02]  /*14940*/  @P0 LOP3.LUT R231, R231, 0x80, RZ, 0xfc, !PT ;  /* 0x00000080e7e70812 */ /* 0x000fe400078efcff */
[----:B------:R-:W-:Y:S02]  /*14950*/  ISETP.GE.AND P0, PT, R5, R236, PT ;  /* 0x000000ec0500720c */ /* 0x000fe40003f06270 */
[----:B------:R-:W-:Y:S02]  /*14960*/  LOP3.LUT R231, R231, 0xfffeffff, RZ, 0xc0, !PT ;  /* 0xfffeffffe7e77812 */ /* 0x000fe400078ec0ff */
[----:B------:R-:W-:Y:S02]  /*14970*/  ISETP.GE.OR P0, PT, R5, R240, !P0 ;  /* 0x000000f00500720c */ /* 0x000fe40004706670 */
[----:B------:R-:W-:Y:S02]  /*14980*/  @P3 LOP3.LUT R231, R231, 0x10000, RZ, 0xfc, !PT ;  /* 0x00010000e7e73812 */ /* 0x000fe400078efcff */
[----:B------:R-:W-:Y:S02]  /*14990*/  FSEL R52, R52, -INF , !P0 ;  /* 0xff80000034347808 */ /* 0x000fe40004000000 */
[C---:B------:R-:W-:Y:S02]  /*149a0*/  ISETP.GE.AND P0, PT, R4.reuse, R234, PT ;  /* 0x000000ea0400720c */ /* 0x040fe40003f06270 */
[C---:B------:R-:W-:Y:S02]  /*149b0*/  LOP3.LUT P4, RZ, R231.reuse, 0x400, RZ, 0xc0, !PT ;  /* 0x00000400e7ff7812 */ /* 0x040fe4000788c0ff */
[----:B------:R-:W-:Y:S02]  /*149c0*/  ISETP.GE.OR P0, PT, R4, R238, !P0 ;  /* 0x000000ee0400720c */ /* 0x000fe40004706670 */
[----:B------:R-:W-:Y:S02]  /*149d0*/  LOP3.LUT R231, R231, 0xffefffff, RZ, 0xc0, !PT ;  /* 0xffefffffe7e77812 */ /* 0x000fe400078ec0ff */
[----:B------:R-:W-:Y:S02]  /*149e0*/  IADD3 R4, R0, 0x31, RZ ;  /* 0x0000003100047810 */ /* 0x000fe40007ffe0ff */
[----:B------:R-:W-:Y:S07]  /*149f0*/  LOP3.LUT R231, R231, 0xffffffbf, RZ, 0xc0, !PT ;  /* 0xffffffbfe7e77812 */ /* 0x000fee00078ec0ff */
[----:B------:R-:W-:Y:S02]  /*14a00*/  @P0 LOP3.LUT R231, R231, 0x40, RZ, 0xfc, !PT ;  /* 0x00000040e7e70812 */ /* 0x000fe400078efcff */
[C---:B------:R-:W-:Y:S02]  /*14a10*/  ISETP.GE.AND P0, PT, R4.reuse, R236, PT ;  /* 0x000000ec0400720c */ /* 0x040fe40003f06270 */
[----:B------:R-:W-:Y:S02]  /*14a20*/  @P4 LOP3.LUT R231, R231, 0x100000, RZ, 0xfc, !PT ;  /* 0x00100000e7e74812 */ /* 0x000fe400078efcff */
[----:B------:R-:W-:Y:S02]  /*14a30*/  ISETP.GE.OR P0, PT, R4, R240, !P0 ;  /* 0x000000f00400720c */ /* 0x000fe40004706670 */
[C---:B------:R-:W-:Y:S02]  /*14a40*/  LOP3.LUT P4, RZ, R231.reuse, 0x800, RZ, 0xc0, !PT ;  /* 0x00000800e7ff7812 */ /* 0x040fe4000788c0ff */
[----:B------:R-:W-:Y:S02]  /*14a50*/  LOP3.LUT R231, R231, 0xffdfffff, RZ, 0xc0, !PT ;  /* 0xffdfffffe7e77812 */ /* 0x000fe400078ec0ff */
[----:B------:R-:W-:Y:S02]  /*14a60*/  FSEL R53, R53, -INF , !P0 ;  /* 0xff80000035357808 */ /* 0x000fe40004000000 */
[C---:B------:R-:W-:Y:S04]  /*14a70*/  ISETP.GE.AND P0, PT, R5.reuse, R235, PT ;  /* 0x000000eb0500720c */ /* 0x040fe80003f06270 */
[----:B------:R-:W-:Y:S03]  /*14a80*/  ISETP.GE.OR P0, PT, R5, R239, !P0 ;  /* 0x000000ef0500720c */ /* 0x000fe60004706670 */
[----:B------:R-:W-:Y:S02]  /*14a90*/  @P4 LOP3.LUT R231, R231, 0x200000, RZ, 0xfc, !PT ;  /* 0x00200000e7e74812 */ /* 0x000fe400078efcff */
[----:B------:R-:W-:Y:S02]  /*14aa0*/  FSEL R54, R54, -INF , !P0 ;  /* 0xff80000036367808 */ /* 0x000fe40004000000 */
[C---:B------:R-:W-:Y:S02]  /*14ab0*/  LOP3.LUT P4, RZ, R231.reuse, 0x2, RZ, 0xc0, !PT ;  /* 0x00000002e7ff7812 */ /* 0x040fe4000788c0ff */
[----:B------:R-:W-:Y:S02]  /*14ac0*/  LOP3.LUT R231, R231, 0xffbfffff, RZ, 0xc0, !PT ;  /* 0xffbfffffe7e77812 */ /* 0x000fe400078ec0ff */
[C---:B------:R-:W-:Y:S04]  /*14ad0*/  ISETP.GE.AND P0, PT, R4.reuse, R235, PT ;  /* 0x000000eb0400720c */ /* 0x040fe80003f06270 */
[----:B------:R-:W-:Y:S04]  /*14ae0*/  ISETP.GE.OR P0, PT, R4, R239, !P0 ;  /* 0x000000ef0400720c */ /* 0x000fe80004706670 */
[----:B------:R-:W-:Y:S02]  /*14af0*/  FSEL R55, R55, -INF , !P0 ;  /* 0xff80000037377808 */ /* 0x000fe40004000000 */
[----:B------:R-:W-:Y:S02]  /*14b00*/  @P4 LOP3.LUT R231, R231, 0x400000, RZ, 0xfc, !PT ;  /* 0x00400000e7e74812 */ /* 0x000fe400078efcff */
[----:B------:R-:W-:Y:S02]  /*14b10*/  ISETP.GE.AND P0, PT, R3, R234, PT ;  /* 0x000000ea0300720c */ /* 0x000fe40003f06270 */
[C---:B------:R-:W-:Y:S02]  /*14b20*/  LOP3.LUT P4, RZ, R231.reuse, 0x4, RZ, 0xc0, !PT ;  /* 0x00000004e7ff7812 */ /* 0x040fe4000788c0ff */
[----:B------:R-:W-:Y:S02]  /*14b30*/  LOP3.LUT R231, R231, 0xff7fffff, RZ, 0xc0, !PT ;  /* 0xff7fffffe7e77812 */ /* 0x000fe400078ec0ff */
[C---:B------:R-:W-:Y:S02]  /*14b40*/  ISETP.GE.OR P3, PT, R3.reuse, R238, !P0 ;  /* 0x000000ee0300720c */ /* 0x040fe40004766670 */
[C---:B------:R-:W-:Y:S02]  /*14b50*/  ISETP.GE.AND P0, PT, R3.reuse, R232, PT ;  /* 0x000000e80300720c */ /* 0x040fe40003f06270 */
[----:B------:R-:W-:Y:S02]  /*14b60*/  FSEL R44, R44, -INF , !P3 ;  /* 0xff8000002c2c7808 */ /* 0x000fe40005800000 */
[-C--:B------:R-:W-:Y:S02]  /*14b70*/  ISETP.GE.OR P0, PT, R3, R237.reuse, !P0 ;  /* 0x000000ed0300720c */ /* 0x080fe40004706670 */
[----:B------:R-:W-:Y:S02]  /*14b80*/  IADD3 R3, R0, 0x38, RZ ;  /* 0x0000003800037810 */ /* 0x000fe40007ffe0ff */
[----:B------:R-:W-:Y:S02]  /*14b90*/  @P4 LOP3.LUT R231, R231, 0x800000, RZ, 0xfc, !PT ;  /* 0x00800000e7e74812 */ /* 0x000fe400078efcff */
[----:B------:R-:W-:Y:S02]  /*14ba0*/  ISETP.GE.AND P1, PT, R3, R236, PT ;  /* 0x000000ec0300720c */ /* 0x000fe40003f26270 */
[C---:B------:R-:W-:Y:S02]  /*14bb0*/  LOP3.LUT P4, RZ, R231.reuse, 0x1000, RZ, 0xc0, !PT ;  /* 0x00001000e7ff7812 */ /* 0x040fe4000788c0ff */
[----:B------:R-:W-:Y:S02]  /*14bc0*/  LOP3.LUT R231, R231, 0xfeffffff, RZ, 0xc0, !PT ;  /* 0xfeffffffe7e77812 */ /* 0x000fe400078ec0ff */
[----:B------:R-:W-:Y:S02]  /*14bd0*/  ISETP.GE.OR P1, PT, R3, R240, !P1 ;  /* 0x000000f00300720c */ /* 0x000fe40004f26670 */
[----:B------:R-:W-:Y:S02]  /*14be0*/  FSEL R247, R46, -INF , !P0 ;  /* 0xff8000002ef77808 */ /* 0x000fe40004000000 */
[----:B------:R-:W-:Y:S02]  /*14bf0*/  FSEL R64, R64, -INF , !P1 ;  /* 0xff80000040407808 */ /* 0x000fe40004800000 */
[C---:B------:R-:W-:Y:S03]  /*14c00*/  ISETP.GE.AND P1, PT, R0.reuse, R234, PT ;  /* 0x000000ea0000720c */ /* 0x040fe60003f26270 */
[----:B------:R-:W-:Y:S04]  /*14c10*/  @P4 LOP3.LUT R231, R231, 0x1000000, RZ, 0xfc, !PT ;  /* 0x01000000e7e74812 */ /* 0x000fe800078efcff */
[C---:B------:R-:W-:Y:S02]  /*14c20*/  LOP3.LUT P4, RZ, R231.reuse, 0x2000, RZ, 0xc0, !PT ;  /* 0x00002000e7ff7812 */ /* 0x040fe4000788c0ff */
[----:B------:R-:W-:Y:S11]  /*14c30*/  LOP3.LUT R231, R231, 0xfdffffff, RZ, 0xc0, !PT ;  /* 0xfdffffffe7e77812 */ /* 0x000ff600078ec0ff */
        /* <DEDUP_REMOVED lines=9> */
[----:B------:R-:W-:Y:S02]  /*14cd0*/  @P6 LOP3.LUT R231, R231, 0x10000000, RZ, 0xfc, !PT ;  /* 0x10000000e7e76812 */ /* 0x000fe400078efcff */
[C---:B------:R-:W-:Y:S02]  /*14ce0*/  ISETP.GE.OR P6, PT, R0.reuse, R238, !P1 ;  /* 0x000000ee0000720c */ /* 0x040fe40004fc6670 */
[----:B------:R-:W-:Y:S02]  /*14cf0*/  ISETP.GE.AND P1, PT, R0, R232, PT ;  /* 0x000000e80000720c */ /* 0x000fe40003f26270 */
[----:B------:R-:W-:Y:S02]  /*14d00*/  FSEL R16, R8, -INF , !P6 ;  /* 0xff80000008107808 */ /* 0x000fe40007000000 */
[C---:B------:R-:W-:Y:S02]  /*14d10*/  ISETP.GE.OR P4, PT, R0.reuse, R237, !P1 ;  /* 0x000000ed0000720c */ /* 0x040fe40004f86670 */
[----:B------:R-:W-:Y:S02]  /*14d20*/  IADD3 R0, R0, 0x39, RZ ;  /* 0x0000003900007810 */ /* 0x000fe40007ffe0ff */
[----:B------:R-:W-:Y:S02]  /*14d30*/  FSEL R19, R10, -INF , !P4 ;  /* 0xff8000000a137808 */ /* 0x000fe40006000000 */
[----:B------:R-:W-:Y:S02]  /*14d40*/  LOP3.LUT P4, RZ, R231, 0x8000000, RZ, 0xc0, !PT ;  /* 0x08000000e7ff7812 */ /* 0x000fe4000788c0ff */
[C---:B------:R-:W-:Y:S02]  /*14d50*/  ISETP.GE.AND P1, PT, R0.reuse, R236, PT ;  /* 0x000000ec0000720c */ /* 0x040fe40003f26270 */
[----:B------:R-:W-:Y:S02]  /*14d60*/  FSEL R18, R9, -INF , !P4 ;  /* 0xff80000009127808 */ /* 0x000fe40006000000 */
[----:B------:R-:W-:Y:S02]  /*14d70*/  LOP3.LUT P4, RZ, R231, 0x4000000, RZ, 0xc0, !PT ;  /* 0x04000000e7ff7812 */ /* 0x000fe4000788c0ff */
[----:B------:R-:W-:Y:S02]  /*14d80*/  ISETP.GE.OR P1, PT, R0, R240, !P1 ;  /* 0x000000f00000720c */ /* 0x000fe40004f26670 */
[----:B------:R-:W-:Y:S02]  /*14d90*/  FSEL R20, R11, -INF , !P4 ;  /* 0xff8000000b147808 */ /* 0x000fe40006000000 */
[----:B------:R-:W-:Y:S02]  /*14da0*/  LOP3.LUT P4, RZ, R231, 0x2000000, RZ, 0xc0, !PT ;  /* 0x02000000e7ff7812 */ /* 0x000fe4000788c0ff */
[----:B------:R-:W-:Y:S02]  /*14db0*/  FSEL R65, R65, -INF , !P1 ;  /* 0xff80000041417808 */ /* 0x000fe40004800000 */
[----:B------:R-:W-:Y:S02]  /*14dc0*/  FSEL R17, R12, -INF , !P4 ;  /* 0xff8000000c117808 */ /* 0x000fe40006000000 */
[----:B------:R-:W-:Y:S02]  /*14dd0*/  LOP3.LUT P4, RZ, R231, 0x1000000, RZ, 0xc0, !PT ;  /* 0x01000000e7ff7812 */ /* 0x000fe4000788c0ff */
[----:B------:R-:W-:Y:S02]  /*14de0*/  ISETP.GE.AND P1, PT, R3, R235, PT ;  /* 0x000000eb0300720c */ /* 0x000fe40003f26270 */
[----:B------:R-:W-:Y:S02]  /*14df0*/  FSEL R13, R13, -INF , !P4 ;  /* 0xff8000000d0d7808 */ /* 0x000fe40006000000 */
[----:B------:R-:W-:Y:S02]  /*14e00*/  LOP3.LUT P4, RZ, R231, 0x800000, RZ, 0xc0, !PT ;  /* 0x00800000e7ff7812 */ /* 0x000fe4000788c0ff */
[----:B------:R-:W-:Y:S02]  /*14e10*/  ISETP.GE.OR P1, PT, R3, R239, !P1 ;  /* 0x000000ef0300720c */ /* 0x000fe40004f26670 */
[----:B------:R-:W-:Y:S02]  /*14e20*/  FSEL R14, R14, -INF , !P4 ;  /* 0xff8000000e0e7808 */ /* 0x000fe40006000000 */
[----:B------:R-:W-:Y:S02]  /*14e30*/  LOP3.LUT P4, RZ, R231, 0x400000, RZ, 0xc0, !PT ;  /* 0x00400000e7ff7812 */ /* 0x000fe4000788c0ff */
[----:B------:R-:W-:Y:S02]  /*14e40*/  FSEL R66, R66, -INF , !P1 ;  /* 0xff80000042427808 */ /* 0x000fe40004800000 */
[----:B------:R-:W-:Y:S02]  /*14e50*/  FSEL R15, R15, -INF , !P4 ;  /* 0xff8000000f0f7808 */ /* 0x000fe40006000000 */
[C---:B------:R-:W-:Y:S02]  /*14e60*/  LOP3.LUT P4, RZ, R231.reuse, 0x200000, RZ, 0xc0, !PT ;  /* 0x00200000e7ff7812 */ /* 0x040fe4000788c0ff */
[----:B------:R-:W-:Y:S02]  /*14e70*/  ISETP.GE.AND P1, PT, R0, R235, PT ;  /* 0x000000eb0000720c */ /* 0x000fe40003f26270 */
[C---:B------:R-:W-:Y:S02]  /*14e80*/  LOP3.LUT P6, RZ, R231.reuse, 0x10000000, RZ, 0xc0, !PT ;  /* 0x10000000e7ff7812 */ /* 0x040fe400078cc0ff */
[C---:B------:R-:W-:Y:S02]  /*14e90*/  LOP3.LUT P5, RZ, R231.reuse, 0x200, RZ, 0xc0, !PT ;  /* 0x00000200e7ff7812 */ /* 0x040fe400078ac0ff */
[----:B------:R-:W-:Y:S02]  /*14ea0*/  FSEL R24, R24, -INF , !P4 ;  /* 0xff80000018187808 */ /* 0x000fe40006000000 */
[C---:B------:R-:W-:Y:S02]  /*14eb0*/  LOP3.LUT P4, RZ, R231.reuse, 0x100000, RZ, 0xc0, !PT ;  /* 0x00100000e7ff7812 */ /* 0x040fe4000788c0ff */
[----:B------:R-:W-:Y:S02]  /*14ec0*/  ISETP.GE.OR P1, PT, R0, R239, !P1 ;  /* 0x000000ef0000720c */ /* 0x000fe40004f26670 */
[----:B------:R-:W-:Y:S02]  /*14ed0*/  FSEL R241, R26, -INF , !P6 ;  /* 0xff8000001af17808 */ /* 0x000fe40007000000 */
[C---:B------:R-:W-:Y:S02]  /*14ee0*/  LOP3.LUT P6, RZ, R231.reuse, 0x40000, RZ, 0xc0, !PT ;  /* 0x00040000e7ff7812 */ /* 0x040fe400078cc0ff */
[----:B------:R-:W-:Y:S02]  /*14ef0*/  FSEL R28, R28, -INF , !P5 ;  /* 0xff8000001c1c7808 */ /* 0x000fe40006800000 */
[----:B------:R-:W-:Y:S02]  /*14f00*/  LOP3.LUT P5, RZ, R231, 0x20000, RZ, 0xc0, !PT ;  /* 0x00020000e7ff7812 */ /* 0x000fe400078ac0ff */
[----:B------:R-:W-:Y:S02]  /*14f10*/  FSEL R25, R25, -INF , !P4 ;  /* 0xff80000019197808 */ /* 0x000fe40006000000 */
[----:B------:R-:W-:Y:S02]  /*14f20*/  LOP3.LUT P4, RZ, R231, 0x80000, RZ, 0xc0, !PT ;  /* 0x00080000e7ff7812 */ /* 0x000fe4000788c0ff */
[----:B------:R-:W-:Y:S02]  /*14f30*/  FSEL R67, R67, -INF , !P1 ;  /* 0xff80000043437808 */ /* 0x000fe40004800000 */
[----:B------:R-:W-:Y:S02]  /*14f40*/  LOP3.LUT P1, RZ, R231, 0x100, RZ, 0xc0, !PT ;  /* 0x00000100e7ff7812 */ /* 0x000fe4000782c0ff */
[----:B------:R-:W-:Y:S02]  /*14f50*/  FSEL R244, R27, -INF , !P6 ;  /* 0xff8000001bf47808 */ /* 0x000fe40007000000 */
[----:B------:R-:W-:Y:S02]  /*14f60*/  FSEL R242, R30, -INF , !P5 ;  /* 0xff8000001ef27808 */ /* 0x000fe40006800000 */
[C---:B------:R-:W-:Y:S02]  /*14f70*/  LOP3.LUT P6, RZ, R231.reuse, 0x40, RZ, 0xc0, !PT ;  /* 0x00000040e7ff7812 */ /* 0x040fe400078cc0ff */
[----:B------:R-:W-:Y:S02]  /*14f80*/  LOP3.LUT P5, RZ, R231, 0x80, RZ, 0xc0, !PT ;  /* 0x00000080e7ff7812 */ /* 0x000fe400078ac0ff */
[----:B------:R-:W-:Y:S02]  /*14f90*/  FSEL R243, R31, -INF , !P4 ;  /* 0xff8000001ff37808 */ /* 0x000fe40006000000 */
[----:B------:R-:W-:Y:S02]  /*14fa0*/  FSEL R29, R29, -INF , !P1 ;  /* 0xff8000001d1d7808 */ /* 0x000fe40004800000 */
[C---:B------:R-:W-:Y:S02]  /*14fb0*/  ISETP.GE.AND P1, PT, R6.reuse, R234, PT ;  /* 0x000000ea0600720c */ /* 0x040fe40003f26270 */
[----:B------:R-:W-:Y:S02]  /*14fc0*/  ISETP.GE.AND P4, PT, R6, R232, PT ;  /* 0x000000e80600720c */ /* 0x000fe40003f86270 */
[----:B------:R-:W-:Y:S02]  /*14fd0*/  FSEL R40, R40, -INF , !P5 ;  /* 0xff80000028287808 */ /* 0x000fe40006800000 */
[----:B------:R-:W-:Y:S02]  /*14fe0*/  FSEL R41, R41, -INF , !P6 ;  /* 0xff80000029297808 */ /* 0x000fe40007000000 */
[C---:B------:R-:W-:Y:S02]  /*14ff0*/  ISETP.GE.AND P5, PT, R5.reuse, R234, PT ;  /* 0x000000ea0500720c */ /* 0x040fe40003fa6270 */
[----:B------:R-:W-:Y:S02]  /*15000*/  ISETP.GE.AND P6, PT, R5, R232, PT ;  /* 0x000000e80500720c */ /* 0x000fe40003fc6270 */
[CC--:B------:R-:W-:Y:S02]  /*15010*/  ISETP.GE.OR P4, PT, R6.reuse, R237.reuse, !P4 ;  /* 0x000000ed0600720c */ /* 0x0c0fe40006786670 */
[----:B------:R-:W-:Y:S02]  /*15020*/  ISETP.GE.OR P1, PT, R6, R238, !P1 ;  /* 0x000000ee0600720c */ /* 0x000fe40004f26670 */
[----:B------:R-:W-:Y:S02]  /*15030*/  FMNMX.FTZ R6, R139, R2, !PT ;  /* 0x000000028b067209 */ /* 0x000fe40007810000 */
[C---:B------:R-:W-:Y:S02]  /*15040*/  ISETP.GE.OR P5, PT, R5.reuse, R238, !P5 ;  /* 0x000000ee0500720c */ /* 0x040fe40006fa6670 */
[----:B------:R-:W-:Y:S02]  /*15050*/  ISETP.GE.OR P6, PT, R5, R237, !P6 ;  /* 0x000000ed0500720c */ /* 0x000fe400077c6670 */
[----:B------:R-:W-:Y:S02]  /*15060*/  FMNMX.FTZ R5, R207, R136, !PT ;  /* 0x00000088cf057209 */ /* 0x000fe40007810000 */
[----:B------:R-:W-:Y:S02]  /*15070*/  FMNMX.FTZ R6, R208, R6, !PT ;  /* 0x00000006d0067209 */ /* 0x000fe40007810000 */
[----:B------:R-:W-:Y:S02]  /*15080*/  FMNMX.FTZ R5, R211, R5, !PT ;  /* 0x00000005d3057209 */ /* 0x000fe40007810000 */
[----:B------:R-:W-:Y:S02]  /*15090*/  FMNMX.FTZ R6, R206, R6, !PT ;  /* 0x00000006ce067209 */ /* 0x000fe40007810000 */
[----:B------:R-:W-:Y:S02]  /*150a0*/  P2R R7, PR, RZ, 0x40 ;  /* 0x00000040ff077803 */ /* 0x000fe40000000000 */
[----:B------:R-:W-:Y:S02]  /*150b0*/  ISETP.GE.AND P6, PT, R4, R234, PT ;  /* 0x000000ea0400720c */ /* 0x000fe40003fc6270 */
[----:B------:R-:W-:Y:S02]  /*150c0*/  FMNMX.FTZ R5, R210, R5, !PT ;  /* 0x00000005d2057209 */ /* 0x000fe40007810000 */
[----:B------:R-:W-:Y:S02]  /*150d0*/  FMNMX.FTZ R6, R205, R6, !PT ;  /* 0x00000006cd067209 */ /* 0x000fe40007810000 */
[----:B------:R-:W-:Y:S02]  /*150e0*/  ISETP.GE.OR P6, PT, R4, R238, !P6 ;  /* 0x000000ee0400720c */ /* 0x000fe400077c6670 */
[----:B------:R-:W-:Y:S02]  /*150f0*/  FMNMX.FTZ R5, R209, R5, !PT ;  /* 0x00000005d1057209 */ /* 0x000fe40007810000 */
[----:B------:R-:W-:Y:S02]  /*15100*/  FMNMX.FTZ R6, R204, R6, !PT ;  /* 0x00000006cc067209 */ /* 0x000fe40007810000 */
[----:B------:R-:W-:Y:S02]  /*15110*/  FSEL R57, R57, -INF , !P6 ;  /* 0xff80000039397808 */ /* 0x000fe40007000000 */
[----:B------:R-:W-:Y:S02]  /*15120*/  ISETP.GE.AND P6, PT, R4, R232, PT ;  /* 0x000000e80400720c */ /* 0x000fe40003fc6270 */
[----:B------:R-:W-:Y:S02]  /*15130*/  FMNMX.FTZ R5, R22, R5, !PT ;  /* 0x0000000516057209 */ /* 0x000fe40007810000 */
[----:B------:R-:W-:Y:S02]  /*15140*/  FMNMX.FTZ R6, R21, R6, !PT ;  /* 0x0000000615067209 */ /* 0x000fe40007810000 */
[----:B------:R-:W-:Y:S02]  /*15150*/  ISETP.GE.OR P6, PT, R4, R237, !P6 ;  /* 0x000000ed0400720c */ /* 0x000fe400077c6670 */
        /* <DEDUP_REMOVED lines=9> */
[----:B------:R-:W-:Y:S02]  /*151f0*/  FSEL R56, R56, -INF , !P5 ;  /* 0xff80000038387808 */ /* 0x000fe40006800000 */
[----:B------:R-:W-:Y:S02]  /*15200*/  FSEL R45, R45, -INF , !P1 ;  /* 0xff8000002d2d7808 */ /* 0x000fe40004800000 */
[C---:B------:R-:W-:Y:S02]  /*15210*/  ISETP.GE.AND P5, PT, R3.reuse, R232, PT ;  /* 0x000000e80300720c */ /* 0x040fe40003fa6270 */
[----:B------:R-:W-:Y:S02]  /*15220*/  FMNMX.FTZ R134, R38, R5, !PT ;  /* 0x0000000526867209 */ /* 0x000fe40007810000 */
[----:B------:R-:W-:Y:S02]  /*15230*/  ISETP.GE.AND P1, PT, R3, R234, PT ;  /* 0x000000ea0300720c */ /* 0x000fe40003f26270 */
[----:B------:R-:W-:Y:S02]  /*15240*/  FMNMX.FTZ R5, R13, R4, !PT ;  /* 0x000000040d057209 */ /* 0x000fe40007810000 */
[----:B------:R-:W-:Y:S02]  /*15250*/  FMNMX.FTZ R6, R37, R6, !PT ;  /* 0x0000000625067209 */ /* 0x000fe40007810000 */
[C---:B------:R-:W-:Y:S02]  /*15260*/  ISETP.GE.OR P5, PT, R3.reuse, R237, !P5 ;  /* 0x000000ed0300720c */ /* 0x040fe40006fa6670 */
        /* <DEDUP_REMOVED lines=18> */
[----:B------:R-:W-:Y:S02]  /*15390*/  FSEL R60, R60, -INF , !P1 ;  /* 0xff8000003c3c7808 */ /* 0x000fe40004800000 */
[----:B------:R-:W-:Y:S02]  /*153a0*/  FMNMX.FTZ R3, R56, R3, !PT ;  /* 0x0000000338037209 */ /* 0x000fe40007810000 */
[C---:B------:R-:W-:Y:S02]  /*153b0*/  ISETP.GE.AND P1, PT, R0.reuse, R234, PT ;  /* 0x000000ea0000720c */ /* 0x040fe40003f26270 */
[----:B------:R-:W-:Y:S02]  /*153c0*/  FMNMX.FTZ R134, R51, R134, !PT ;  /* 0x0000008633867209 */ /* 0x000fe40007810000 */
[----:B------:R-:W-:Y:S02]  /*153d0*/  FMNMX.FTZ R3, R57, R3, !PT ;  /* 0x0000000339037209 */ /* 0x000fe40007810000 */
[----:B------:R-:W-:Y:S02]  /*153e0*/  ISETP.GE.OR P1, PT, R0, R238, !P1 ;  /* 0x000000ee0000720c */ /* 0x000fe40004f26670 */
[----:B------:R-:W-:Y:S02]  /*153f0*/  FMNMX.FTZ R134, R54, R134, !PT ;  /* 0x0000008636867209 */ /* 0x000fe40007810000 */
[----:B------:R-:W-:Y:S02]  /*15400*/  LOP3.LUT P3, RZ, R231, 0x10000, RZ, 0xc0, !PT ;  /* 0x00010000e7ff7812 */ /* 0x000fe4000786c0ff */
[----:B------:R-:W-:Y:S02]  /*15410*/  FSEL R61, R61, -INF , !P1 ;  /* 0xff8000003d3d7808 */ /* 0x000fe40004800000 */
[----:B------:R-:W-:Y:S02]  /*15420*/  FMNMX.FTZ R3, R60, R3, !PT ;  /* 0x000000033c037209 */ /* 0x000fe40007810000 */
[----:B------:R-:W-:Y:S02]  /*15430*/  FMNMX.FTZ R134, R55, R134, !PT ;  /* 0x0000008637867209 */ /* 0x000fe40007810000 */
[----:B------:R-:W-:Y:S02]  /*15440*/  FSEL R249, R42, -INF , !P3 ;  /* 0xff8000002af97808 */ /* 0x000fe40005800000 */
[----:B------:R-:W-:Y:S02]  /*15450*/  ISETP.GE.AND P3, PT, R0, R232, PT ;  /* 0x000000e80000720c */ /* 0x000fe40003f66270 */
[----:B------:R-:W-:Y:S02]  /*15460*/  FMNMX.FTZ R3, R61, R3, !PT ;  /* 0x000000033d037209 */ /* 0x000fe40007810000 */
[----:B------:R-:W-:Y:S02]  /*15470*/  FMNMX.FTZ R134, R66, R134, !PT ;  /* 0x0000008642867209 */ /* 0x000fe40007810000 */
[----:B------:R-:W-:Y:S02]  /*15480*/  ISETP.GE.OR P3, PT, R0, R237, !P3 ;  /* 0x000000ed0000720c */ /* 0x000fe40005f66670 */
[----:B------:R-:W-:Y:S01]  /*15490*/  FMNMX.FTZ R134, R67, R134, !PT ;  /* 0x0000008643867209 */ /* 0x000fe20007810000 */
[----:B------:R-:W2:Y:S01]  /*154a0*/  SHFL.BFLY PT, R0, R3, 0x2, 0x1f ;  /* 0x0c401f0003007f89 */ /* 0x000ea200000e0000 */
[----:B-1----:R-:W-:Y:S02]  /*154b0*/  FMNMX.FTZ R4, R4, R5, !PT ;  /* 0x0000000504047209 */ /* 0x002fe40007810000 */
[----:B------:R-:W-:Y:S02]  /*154c0*/  FSEL R246, R47, -INF , !P4 ;  /* 0xff8000002ff67808 */ /* 0x000fe40006000000 */
[----:B------:R-:W-:Y:S02]  /*154d0*/  ISETP.NE.AND P4, PT, R7, RZ, PT ;  /* 0x000000ff0700720c */ /* 0x000fe40003f85270 */
[----:B------:R-:W-:Y:S01]  /*154e0*/  FSEL R218, R59, -INF , !P6 ;  /* 0xff8000003bda7808 */ /* 0x000fe20007000000 */
[----:B------:R-:W1:Y:S01]  /*154f0*/  SHFL.BFLY PT, R5, R134, 0x2, 0x1f ;  /* 0x0c401f0086057f89 */ /* 0x000e6200000e0000 */
[----:B------:R-:W-:Y:S02]  /*15500*/  FSEL R219, R58, -INF , !P4 ;  /* 0xff8000003adb7808 */ /* 0x000fe40006000000 */
[----:B------:R-:W-:Y:S05]  /*15510*/  FSEL R217, R62, -INF , !P5 ;  /* 0xff8000003ed97808 */ /* 0x000fea0006800000 */
[----:B------:R-:W3:Y:S01]  /*15520*/  SHFL.BFLY PT, R135, R4, 0x1, 0x1f ;  /* 0x0c201f0004877f89 */ /* 0x000ee200000e0000 */
[----:B--2---:R-:W-:Y:S02]  /*15530*/  FMNMX.FTZ R3, R3, R0, !PT ;  /* 0x0000000003037209 */ /* 0x004fe40007810000 */
[----:B------:R-:W-:Y:S05]  /*15540*/  FMNMX.FTZ R0, R19, R138, !PT ;  /* 0x0000008a13007209 */ /* 0x000fea0007810000 */
[----:B------:R-:W2:Y:S01]  /*15550*/  SHFL.BFLY PT, R133, R3, 0x1, 0x1f ;  /* 0x0c201f0003857f89 */ /* 0x000ea200000e0000 */
[----:B------:R-:W-:Y:S02]  /*15560*/  FMNMX.FTZ R0, R20, R0, !PT ;  /* 0x0000000014007209 */ /* 0x000fe40007810000 */
[----:B-1----:R-:W-:Y:S02]  /*15570*/  FMNMX.FTZ R134, R134, R5, !PT ;  /* 0x0000000586867209 */ /* 0x002fe40007810000 */
[----:B------:R-:W-:Y:S03]  /*15580*/  FMNMX.FTZ R0, R14, R0, !PT ;  /* 0x000000000e007209 */ /* 0x000fe60007810000 */
[----:B------:R-:W1:Y:S01]  /*15590*/  SHFL.BFLY PT, R5, R134, 0x1, 0x1f ;  /* 0x0c201f0086057f89 */ /* 0x000e6200000e0000 */
[----:B------:R-:W-:Y:S02]  /*155a0*/  FMNMX.FTZ R0, R15, R0, !PT ;  /* 0x000000000f007209 */ /* 0x000fe40007810000 */
[----:B---3--:R-:W-:Y:S02]  /*155b0*/  FMNMX.FTZ R135, R4, R135, !PT ;  /* 0x0000008704877209 */ /* 0x008fe40007810000 */
[----:B------:R-:W-:Y:S02]  /*155c0*/  FMNMX.FTZ R0, R241, R0, !PT ;  /* 0x00000000f1007209 */ /* 0x000fe40007810000 */
[----:B------:R-:W-:Y:S02]  /*155d0*/  FSETP.NEU.FTZ.AND P2, PT, R135, -INF , PT ;  /* 0xff8000008700780b */ /* 0x000fe40003f5d000 */
[----:B------:R-:W-:Y:S04]  /*155e0*/  FMNMX.FTZ R0, R244, R0, !PT ;  /* 0x00000000f4007209 */ /* 0x000fe80007810000 */
[----:B------:R-:W-:Y:S02]  /*155f0*/  FMNMX.FTZ R0, R242, R0, !PT ;  /* 0x00000000f2007209 */ /* 0x000fe40007810000 */
[----:B--2---:R-:W-:Y:S02]  /*15600*/  FMNMX.FTZ R133, R3, R133, !PT ;  /* 0x0000008503857209 */ /* 0x004fe40007810000 */
[----:B------:R-:W-:Y:S02]  /*15610*/  FMNMX.FTZ R4, R243, R0, !PT ;  /* 0x00000000f3047209 */ /* 0x000fe40007810000 */
[----:B------:R-:W-:Y:S02]  /*15620*/  FSEL R0, R135, RZ, P2 ;  /* 0x000000ff87007208 */ /* 0x000fe40001000000 */
[----:B------:R-:W-:Y:S02]  /*15630*/  FMNMX.FTZ R4, R249, R4, !PT ;  /* 0x00000004f9047209 */ /* 0x000fe40007810000 */
[----:B-1----:R-:W-:Y:S01]  /*15640*/  FMNMX.FTZ R134, R134, R5, !PT ;  /* 0x0000000586867209 */ /* 0x002fe20007810000 */
[----:B------:R-:W-:Y:S01]  /*15650*/  FADD.FTZ R3, -R0, R2 ;  /* 0x0000000200037221 */ /* 0x000fe20000010100 */
[----:B------:R-:W-:Y:S02]  /*15660*/  FMNMX.FTZ R2, R248, R4, !PT ;  /* 0x00000004f8027209 */ /* 0x000fe40007810000 */
[C---:B------:R-:W-:Y:S01]  /*15670*/  FSETP.NEU.FTZ.AND P1, PT, R134.reuse, -INF , PT ;  /* 0xff8000008600780b */ /* 0x040fe20003f3d000 */
[C---:B------:R-:W-:Y:S01]  /*15680*/  FMUL.FTZ R6, R134.reuse, c[0x0][0x23c] ;  /* 0x00008f0086067a20 */ /* 0x040fe20000410000 */
[----:B------:R-:W-:Y:S02]  /*15690*/  FMNMX.FTZ R2, R247, R2, !PT ;  /* 0x00000002f7027209 */ /* 0x000fe40007810000 */
[----:B------:R-:W-:Y:S02]  /*156a0*/  FSEL R0, R134, RZ, P1 ;  /* 0x000000ff86007208 */ /* 0x000fe40000800000 */
[C---:B------:R-:W-:Y:S02]  /*156b0*/  FSETP.NEU.FTZ.AND P0, PT, R133.reuse, -INF , PT ;  /* 0xff8000008500780b */ /* 0x040fe40003f1d000 */
[----:B------:R-:W-:Y:S01]  /*156c0*/  FMNMX.FTZ R2, R246, R2, !PT ;  /* 0x00000002f6027209 */ /* 0x000fe20007810000 */
[----:B------:R-:W-:Y:S01]  /*156d0*/  FADD.FTZ R5, -R0, R136 ;  /* 0x0000008800057221 */ /* 0x000fe20000010100 */
[----:B------:R-:W-:Y:S02]  /*156e0*/  FSEL R0, R133, RZ, P0 ;  /* 0x000000ff85007208 */ /* 0x000fe40000000000 */
[----:B------:R-:W-:Y:S02]  /*156f0*/  FMNMX.FTZ R2, R219, R2, !PT ;  /* 0x00000002db027209 */ /* 0x000fe40007810000 */
[----:B------:R-:W-:Y:S01]  /*15700*/  FSEL R6, R6, RZ, P1 ;  /* 0x000000ff06067208 */ /* 0x000fe20000800000 */
[----:B------:R-:W-:Y:S01]  /*15710*/  FADD.FTZ R4, -R0, R137 ;  /* 0x0000008900047221 */ /* 0x000fe20000010100 */
[----:B------:R-:W-:Y:S01]  /*15720*/  FMNMX.FTZ R0, R218, R2, !PT ;  /* 0x00000002da007209 */ /* 0x000fe20007810000 */
[----:B------:R-:W-:Y:S01]  /*15730*/  FMUL.FTZ R2, R135, c[0x0][0x23c] ;  /* 0x00008f0087027a20 */ /* 0x000fe20000410000 */
[----:B------:R-:W-:Y:S01]  /*15740*/  FSEL R136, R63, -INF , !P3 ;  /* 0xff8000003f887808 */ /* 0x000fe20005800000 */
[--C-:B------:R-:W-:Y:S01]  /*15750*/  FFMA.FTZ R42, R39, c[0x0][0x23c], -R6.reuse ;  /* 0x00008f00272a7a23 */ /* 0x100fe20000010806 */
[----:B------:R-:W-:Y:S01]  /*15760*/  FMNMX.FTZ R0, R217, R0, !PT ;  /* 0x00000000d9007209 */ /* 0x000fe20007810000 */
[--C-:B------:R-:W-:Y:S01]  /*15770*/  FFMA.FTZ R26, R51, c[0x0][0x23c], -R6.reuse ;  /* 0x00008f00331a7a23 */ /* 0x100fe20000010806 */
[----:B------:R-:W-:Y:S01]  /*15780*/  FSEL R2, R2, RZ, P2 ;  /* 0x000000ff02027208 */ /* 0x000fe20001000000 */
[--C-:B------:R-:W-:Y:S01]  /*15790*/  FFMA.FTZ R27, R55, c[0x0][0x23c], -R6.reuse ;  /* 0x00008f00371b7a23 */ /* 0x100fe20000010806 */
[----:B------:R-:W-:Y:S01]  /*157a0*/  FMNMX.FTZ R0, R136, R0, !PT ;  /* 0x0000000088007209 */ /* 0x000fe20007810000 */
[----:B------:R-:W-:Y:S02]  /*157b0*/  FFMA.FTZ R251, R22, c[0x0][0x23c], -R6 ;  /* 0x00008f0016fb7a23 */ /* 0x000fe40000010806 */
[--C-:B------:R-:W-:Y:S02]  /*157c0*/  FFMA.FTZ R7, R139, c[0x0][0x23c], -R2.reuse ;  /* 0x00008f008b077a23 */ /* 0x100fe40000010802 */
[--C-:B------:R-:W-:Y:S02]  /*157d0*/  FFMA.FTZ R58, R32, c[0x0][0x23c], -R2.reuse ;  /* 0x00008f00203a7a23 */ /* 0x100fe40000010802 */
[----:B------:R1:W-:Y:S01]  /*157e0*/  MUFU.EX2 R12, R7 ;  /* 0x00000007000c7308 */ /* 0x0003e20000000800 */
[--C-:B------:R-:W-:Y:S02]  /*157f0*/  FFMA.FTZ R59, R33, c[0x0][0x23c], -R2.reuse ;  /* 0x00008f00213b7a23 */ /* 0x100fe40000010802 */
[--C-:B------:R-:W-:Y:S02]  /*15800*/  FFMA.FTZ R43, R48, c[0x0][0x23c], -R2.reuse ;  /* 0x00008f00302b7a23 */ /* 0x100fe40000010802 */
[--C-:B------:R-:W-:Y:S02]  /*15810*/  FFMA.FTZ R220, R49, c[0x0][0x23c], -R2.reuse ;  /* 0x00008f0031dc7a23 */ /* 0x100fe40000010802 */
        /* <DEDUP_REMOVED lines=8> */
[--C-:B------:R-:W-:Y:S02]  /*158a0*/  FFMA.FTZ R30, R37, c[0x0][0x23c], -R2.reuse ;  /* 0x00008f00251e7a23 */ /* 0x100fe40000010802 */
[----:B------:R-:W-:Y:S02]  /*158b0*/  FFMA.FTZ R53, R53, c[0x0][0x23c], -R2 ;  /* 0x00008f0035357a23 */ /* 0x000fe40000010802 */
[----:B-1----:R-:W-:Y:S01]  /*158c0*/  FFMA.FTZ R7, R207, c[0x0][0x23c], -R6 ;  /* 0x00008f00cf077a23 */ /* 0x002fe20000010806 */
[----:B------:R1:W-:Y:S01]  /*158d0*/  MUFU.EX2 R204, R10 ;  /* 0x0000000a00cc7308 */ /* 0x0003e20000000800 */
[--C-:B------:R-:W-:Y:S02]  /*158e0*/  FFMA.FTZ R132, R64, c[0x0][0x23c], -R2.reuse ;  /* 0x00008f0040847a23 */ /* 0x100fe40000010802 */
[----:B------:R-:W-:Y:S02]  /*158f0*/  FFMA.FTZ R245, R65, c[0x0][0x23c], -R2 ;  /* 0x00008f0041f57a23 */ /* 0x000fe40000010802 */
[----:B------:R-:W3:Y:S01]  /*15900*/  SHFL.BFLY PT, R2, R0, 0x2, 0x1f ;  /* 0x0c401f0000027f89 */ /* 0x000ee200000e0000 */
[--C-:B------:R-:W-:Y:S02]  /*15910*/  FFMA.FTZ R250, R23, c[0x0][0x23c], -R6.reuse ;  /* 0x00008f0017fa7a23 */ /* 0x100fe40000010806 */
[--C-:B------:R-:W-:Y:S02]  /*15920*/  FFMA.FTZ R252, R35, c[0x0][0x23c], -R6.reuse ;  /* 0x00008f0023fc7a23 */ /* 0x100fe40000010806 */
        /* <DEDUP_REMOVED lines=8> */
[----:B--2---:R-:W-:Y:S02]  /*159b0*/  FFMA.FTZ R8, R209, c[0x0][0x23c], -R6 ;  /* 0x00008f00d1087a23 */ /* 0x004fe40000010806 */
[----:B------:R-:W-:Y:S02]  /*159c0*/  IMAD.MOV.U32 R51, RZ, RZ, R132 ;  /* 0x000000ffff337224 */ /* 0x000fe400078e0084 */
[----:B------:R-:W-:Y:S01]  /*159d0*/  IMAD.MOV.U32 R54, RZ, RZ, R245 ;  /* 0x000000ffff367224 */ /* 0x000fe200078e00f5 */
[----:B---3--:R-:W-:Y:S02]  /*159e0*/  FMNMX.FTZ R0, R0, R2, !PT ;  /* 0x0000000200007209 */ /* 0x008fe40007810000 */
[----:B------:R-:W-:Y:S01]  /*159f0*/  MUFU.EX2 R208, R8 ;  /* 0x0000000800d07308 */ /* 0x000fe20000000800 */
[----:B-1----:R-:W-:Y:S02]  /*15a00*/  IMAD.MOV.U32 R10, RZ, RZ, R220 ;  /* 0x000000ffff0a7224 */ /* 0x002fe400078e00dc */
[--C-:B----4-:R-:W-:Y:S01]  /*15a10*/  FFMA.FTZ R7, R211, c[0x0][0x23c], -R6.reuse ;  /* 0x00008f00d3077a23 */ /* 0x110fe20000010806 */
[----:B------:R-:W1:Y:S06]  /*15a20*/  SHFL.BFLY PT, R2, R0, 0x1, 0x1f ;  /* 0x0c201f0000027f89 */ /* 0x000e6c00000e0000 */
[----:B------:R2:W-:Y:S01]  /*15a30*/  MUFU.EX2 R139, R7 ;  /* 0x00000007008b7308 */ /* 0x0005e20000000800 */
[----:B------:R-:W-:Y:S01]  /*15a40*/  IMAD.MOV.U32 R9, RZ, RZ, R221 ;  /* 0x000000ffff097224 */ /* 0x000fe200078e00dd */
[----:B-1----:R-:W-:Y:S01]  /*15a50*/  FMNMX.FTZ R132, R0, R2, !PT ;  /* 0x0000000200847209 */ /* 0x002fe20007810000 */
[----:B--2---:R-:W-:Y:S02]  /*15a60*/  FFMA.FTZ R7, R210, c[0x0][0x23c], -R6 ;  /* 0x00008f00d2077a23 */ /* 0x004fe40000010806 */
[----:B------:R-:W-:Y:S02]  /*15a70*/  FMUL.FTZ R6, R133, c[0x0][0x23c] ;  /* 0x00008f0085067a20 */ /* 0x000fe40000410000 */
[----:B------:R-:W-:Y:S03]  /*15a80*/  FMUL.FTZ R137, R132, c[0x0][0x23c] ;  /* 0x00008f0084897a20 */ /* 0x000fe60000410000 */
[----:B------:R1:W-:Y:S01]  /*15a90*/  MUFU.EX2 R206, R7 ;  /* 0x0000000700ce7308 */ /* 0x0003e20000000800 */
[----:B------:R-:W-:Y:S02]  /*15aa0*/  FSEL R6, R6, RZ, P0 ;  /* 0x000000ff06067208 */ /* 0x000fe40000000000 */
[----:B------:R-:W-:Y:S03]  /*15ab0*/  FSETP.NEU.FTZ.AND P0, PT, R132, -INF , PT ;  /* 0xff8000008400780b */ /* 0x000fe60003f1d000 */
[--C-:B------:R-:W-:Y:S01]  /*15ac0*/  FFMA.FTZ R0, R18, c[0x0][0x23c], -R6.reuse ;  /* 0x00008f0012007a23 */ /* 0x100fe20000010806 */
[----:B------:R-:W-:Y:S01]  /*15ad0*/  FSEL R137, R137, RZ, P0 ;  /* 0x000000ff89897208 */ /* 0x000fe20000000000 */
[----:B------:R-:W2:Y:S01]  /*15ae0*/  LDL.LU R18, [R1+0x38] ;  /* 0x0000380001127983 */ /* 0x000ea20000300800 */
[--C-:B------:R-:W-:Y:S01]  /*15af0*/  FFMA.FTZ R2, R17, c[0x0][0x23c], -R6.reuse ;  /* 0x00008f0011027a23 */ /* 0x100fe20000010806 */
[----:B------:R3:W-:Y:S01]  /*15b00*/  MUFU.EX2 R50, R0 ;  /* 0x0000000000327308 */ /* 0x0007e20000000800 */
[--C-:B------:R-:W-:Y:S02]  /*15b10*/  FFMA.FTZ R211, R25, c[0x0][0x23c], -R6.reuse ;  /* 0x00008f0019d37a23 */ /* 0x100fe40000010806 */
[----:B------:R-:W-:Y:S02]  /*15b20*/  IMAD.MOV.U32 R25, RZ, RZ, R53 ;  /* 0x000000ffff197224 */ /* 0x000fe400078e0035 */
[--C-:B------:R-:W-:Y:S02]  /*15b30*/  FFMA.FTZ R209, R29, c[0x0][0x23c], -R6.reuse ;  /* 0x00008f001dd17a23 */ /* 0x100fe40000010806 */
[--C-:B------:R-:W-:Y:S02]  /*15b40*/  FFMA.FTZ R245, R24, c[0x0][0x23c], -R6.reuse ;  /* 0x00008f0018f57a23 */ /* 0x100fe40000010806 */
[--C-:B------:R-:W-:Y:S01]  /*15b50*/  FFMA.FTZ R24, R56, c[0x0][0x23c], -R6.reuse ;  /* 0x00008f0038187a23 */ /* 0x100fe20000010806 */
[----:B------:R-:W-:Y:S01]  /*15b60*/  MUFU.EX2 R22, R2 ;  /* 0x0000000200167308 */ /* 0x000fe20000000800 */
[--C-:B------:R-:W-:Y:S02]  /*15b70*/  FFMA.FTZ R221, R60, c[0x0][0x23c], -R6.reuse ;  /* 0x00008f003cdd7a23 */ /* 0x100fe40000010806 */
[----:B-1----:R-:W-:Y:S02]  /*15b80*/  FFMA.FTZ R7, R16, c[0x0][0x23c], -R6 ;  /* 0x00008f0010077a23 */ /* 0x002fe40000010806 */
[----:B------:R-:W-:Y:S02]  /*15b90*/  IMAD.MOV.U32 R60, RZ, RZ, R24 ;  /* 0x000000ffff3c7224 */ /* 0x000fe400078e0018 */
[----:B------:R-:W-:Y:S02]  /*15ba0*/  IMAD.MOV.U32 R24, RZ, RZ, R51 ;  /* 0x000000ffff187224 */ /* 0x000fe400078e0033 */
[--C-:B------:R-:W-:Y:S01]  /*15bb0*/  FFMA.FTZ R45, R45, c[0x0][0x23c], -R6.reuse ;  /* 0x00008f002d2d7a23 */ /* 0x100fe20000010806 */
[----:B------:R1:W4:Y:S01]  /*15bc0*/  MUFU.EX2 R55, R7 ;  /* 0x0000000700377308 */ /* 0x0003220000000800 */
[----:B------:R-:W-:Y:S02]  /*15bd0*/  FFMA.FTZ R44, R44, c[0x0][0x23c], -R6 ;  /* 0x00008f002c2c7a23 */ /* 0x000fe40000010806 */
[----:B------:R-:W-:Y:S01]  /*15be0*/  IMAD.MOV.U32 R56, RZ, RZ, R45 ;  /* 0x000000ffff387224 */ /* 0x000fe200078e002d */
[----:B---3--:R-:W-:Y:S01]  /*15bf0*/  FSEL R0, R132, RZ, P0 ;  /* 0x000000ff84007208 */ /* 0x008fe20000000000 */
[----:B------:R-:W-:Y:S01]  /*15c00*/  IMAD.MOV.U32 R45, RZ, RZ, R44 ;  /* 0x000000ffff2d7224 */ /* 0x000fe200078e002c */
[----:B------:R-:W-:Y:S01]  /*15c10*/  PLOP3.LUT P0, PT, PT, PT, UP0, 0x80, 0x0 ;  /* 0x000000000000781c */ /* 0x000fe20003f0f008 */
[----:B------:R-:W-:Y:S02]  /*15c20*/  IMAD.MOV.U32 R44, RZ, RZ, R67 ;  /* 0x000000ffff2c7224 */ /* 0x000fe400078e0043 */
[----:B------:R-:W-:Y:S02]  /*15c30*/  FADD.FTZ R8, -R0, R138 ;  /* 0x0000008a00087221 */ /* 0x000fe40000010100 */
[----:B------:R-:W-:Y:S02]  /*15c40*/  FMUL.FTZ R0, R3, c[0x0][0x23c] ;  /* 0x00008f0003007a20 */ /* 0x000fe40000410000 */
[----:B------:R-:W-:Y:S02]  /*15c50*/  IMAD.MOV.U32 R138, RZ, RZ, R212 ;  /* 0x000000ffff8a7224 */ /* 0x000fe400078e00d4 */
[----:B------:R3:W3:Y:S01]  /*15c60*/  MUFU.EX2 R2, R0 ;  /* 0x0000000000027308 */ /* 0x0006e20000000800 */
[--C-:B------:R-:W-:Y:S02]  /*15c70*/  FFMA.FTZ R212, R40, c[0x0][0x23c], -R6.reuse ;  /* 0x00008f0028d47a23 */ /* 0x100fe40000010806 */
[----:B------:R-:W-:Y:S02]  /*15c80*/  FMUL.FTZ R3, R4, c[0x0][0x23c] ;  /* 0x00008f0004037a20 */ /* 0x000fe40000410000 */
[--C-:B------:R-:W-:Y:S02]  /*15c90*/  FFMA.FTZ R220, R61, c[0x0][0x23c], -R6.reuse ;  /* 0x00008f003ddc7a23 */ /* 0x100fe40000010806 */
[--C-:B------:R-:W-:Y:S02]  /*15ca0*/  FFMA.FTZ R210, R28, c[0x0][0x23c], -R6.reuse ;  /* 0x00008f001cd27a23 */ /* 0x100fe40000010806 */
[--C-:B-1----:R-:W-:Y:S02]  /*15cb0*/  FFMA.FTZ R7, R13, c[0x0][0x23c], -R6.reuse ;  /* 0x00008f000d077a23 */ /* 0x102fe40000010806 */
[----:B------:R-:W-:Y:S02]  /*15cc0*/  FFMA.FTZ R13, R41, c[0x0][0x23c], -R6 ;  /* 0x00008f00290d7a23 */ /* 0x000fe40000010806 */
[----:B------:R-:W-:Y:S01]  /*15cd0*/  MUFU.EX2 R29, R7 ;  /* 0x00000007001d7308 */ /* 0x000fe20000000800 */
[----:B----4-:R-:W-:Y:S02]  /*15ce0*/  IMAD.MOV.U32 R41, RZ, RZ, R55 ;  /* 0x000000ffff297224 */ /* 0x010fe400078e0037 */
[----:B------:R-:W-:Y:S02]  /*15cf0*/  IMAD.MOV.U32 R28, RZ, RZ, R222 ;  /* 0x000000ffff1c7224 */ /* 0x000fe400078e00de */
[----:B------:R-:W-:Y:S02]  /*15d00*/  FFMA.FTZ R222, R57, c[0x0][0x23c], -R6 ;  /* 0x00008f0039de7a23 */ /* 0x000fe40000010806 */
[----:B------:R-:W-:Y:S02]  /*15d10*/  IMAD.MOV.U32 R57, RZ, RZ, R50 ;  /* 0x000000ffff397224 */ /* 0x000fe400078e0032 */
[--C-:B---3--:R-:W-:Y:S02]  /*15d20*/  FFMA.FTZ R0, R19, c[0x0][0x23c], -R137.reuse ;  /* 0x00008f0013007a23 */ /* 0x108fe40000010889 */
[C---:B------:R-:W-:Y:S02]  /*15d30*/  FMUL.FTZ R48, R2.reuse, R148 ;  /* 0x0000009402307220 */ /* 0x040fe40000410000 */
[----:B------:R1:W-:Y:S01]  /*15d40*/  MUFU.EX2 R40, R0 ;  /* 0x0000000000287308 */ /* 0x0003e20000000800 */
        /* <DEDUP_REMOVED lines=11> */
[----:B------:R-:W-:Y:S01]  /*15e00*/  FMUL.FTZ R64, R2, R140 ;  /* 0x0000008c02407220 */ /* 0x000fe20000410000 */
[----:B------:R-:W-:Y:S01]  /*15e10*/  F2FP.BF16.PACK_AB R140, R205, R12 ;  /* 0x0000000ccd8c723e */ /* 0x000fe200000010ff */
[----:B-1----:R-:W-:Y:S02]  /*15e20*/  FFMA.FTZ R0, R20, c[0x0][0x23c], -R137 ;  /* 0x00008f0014007a23 */ /* 0x002fe40000010889 */
[C---:B------:R-:W-:Y:S02]  /*15e30*/  FMUL.FTZ R20, R2.reuse, R160 ;  /* 0x000000a002147220 */ /* 0x040fe40000410000 */
[----:B------:R1:W-:Y:S01]  /*15e40*/  MUFU.EX2 R39, R0 ;  /* 0x0000000000277308 */ /* 0x0003e20000000800 */
[C---:B------:R-:W-:Y:S01]  /*15e50*/  FMUL.FTZ R65, R2.reuse, R141 ;  /* 0x0000008d02417220 */ /* 0x040fe20000410000 */
[----:B------:R-:W-:Y:S01]  /*15e60*/  F2FP.BF16.PACK_AB R141, R139, R11 ;  /* 0x0000000b8b8d723e */ /* 0x000fe200000010ff */
        /* <DEDUP_REMOVED lines=16> */
[----:B-1----:R-:W-:Y:S02]  /*15f70*/  FMUL.FTZ R0, R5, c[0x0][0x23c] ;  /* 0x00008f0005007a20 */ /* 0x002fe40000410000 */
[----:B------:R-:W-:Y:S02]  /*15f80*/  FMUL.FTZ R5, R2, R169 ;  /* 0x000000a902057220 */ /* 0x000fe40000410000 */
[----:B------:R-:W-:Y:S02]  /*15f90*/  IMAD.MOV.U32 R160, RZ, RZ, R22 ;  /* 0x000000ffffa07224 */ /* 0x000fe400078e0016 */
[----:B------:R-:W1:Y:S01]  /*15fa0*/  MUFU.EX2 R0, R0 ;  /* 0x0000000000007308 */ /* 0x000e620000000800 */
[----:B------:R-:W-:Y:S02]  /*15fb0*/  IMAD.MOV.U32 R165, RZ, RZ, R44 ;  /* 0x000000ffffa57224 */ /* 0x000fe400078e002c */
[----:B------:R-:W-:Y:S02]  /*15fc0*/  IMAD.MOV.U32 R44, RZ, RZ, R41 ;  /* 0x000000ffff2c7224 */ /* 0x000fe400078e0029 */
[----:B------:R-:W-:Y:S02]  /*15fd0*/  IMAD.MOV.U32 R41, RZ, RZ, R212 ;  /* 0x000000ffff297224 */ /* 0x000fe400078e00d4 */
[----:B------:R-:W-:Y:S02]  /*15fe0*/  IMAD.MOV.U32 R156, RZ, RZ, R9 ;  /* 0x000000ffff9c7224 */ /* 0x000fe400078e0009 */
[----:B------:R-:W-:Y:S02]  /*15ff0*/  IMAD.MOV.U32 R168, RZ, RZ, R46 ;  /* 0x000000ffffa87224 */ /* 0x000fe400078e002e */
[----:B------:R-:W-:Y:S02]  /*16000*/  IMAD.MOV.U32 R169, RZ, RZ, R47 ;  /* 0x000000ffffa97224 */ /* 0x000fe400078e002f */
[----:B------:R-:W-:Y:S04]  /*16010*/  IMAD.MOV.U32 R164, RZ, RZ, R60 ;  /* 0x000000ffffa47224 */ /* 0x000fe800078e003c */
[----:B------:R-:W-:Y:S01]  /*16020*/  MUFU.EX2 R169, R169 ;  /* 0x000000a900a97308 */ /* 0x000fe20000000800 */
[C---:B-1----:R-:W-:Y:S02]  /*16030*/  FMUL.FTZ R38, R0.reuse, R154 ;  /* 0x0000009a00267220 */ /* 0x042fe40000410000 */
[----:B------:R-:W-:Y:S02]  /*16040*/  IMAD.MOV.U32 R154, RZ, RZ, R39 ;  /* 0x000000ffff9a7224 */ /* 0x000fe400078e0027 */
[C---:B------:R-:W-:Y:S02]  /*16050*/  FMUL.FTZ R39, R0.reuse, R155 ;  /* 0x0000009b00277220 */ /* 0x040fe40000410000 */
[----:B------:R-:W-:Y:S02]  /*16060*/  IMAD.MOV.U32 R155, RZ, RZ, R40 ;  /* 0x000000ffff9b7224 */ /* 0x000fe400078e0028 */
[----:B------:R-:W-:Y:S02]  /*16070*/  IMAD.MOV.U32 R40, RZ, RZ, R66 ;  /* 0x000000ffff287224 */ /* 0x000fe400078e0042 */
[----:B------:R-:W-:Y:S01]  /*16080*/  FMUL.FTZ R22, R0, R162 ;  /* 0x000000a200167220 */ /* 0x000fe20000410000 */
[----:B------:R-:W-:Y:S01]  /*16090*/  F2FP.BF16.PACK_AB R145, R154, R155 ;  /* 0x0000009b9a91723e */ /* 0x000fe200000010ff */
[----:B------:R-:W-:Y:S02]  /*160a0*/  IMAD.MOV.U32 R162, RZ, RZ, R29 ;  /* 0x000000ffffa27224 */ /* 0x000fe400078e001d */
[----:B------:R-:W-:Y:S02]  /*160b0*/  IMAD.MOV.U32 R29, RZ, RZ, R25 ;  /* 0x000000ffff1d7224 */ /* 0x000fe400078e0019 */
[----:B------:R-:W-:Y:S02]  /*160c0*/  IMAD.MOV.U32 R25, RZ, RZ, R54 ;  /* 0x000000ffff197224 */ /* 0x000fe400078e0036 */
[C---:B------:R-:W-:Y:S02]  /*160d0*/  FMUL.FTZ R19, R0.reuse, R167 ;  /* 0x000000a700137220 */ /* 0x040fe40000410000 */
[----:B------:R-:W-:Y:S02]  /*160e0*/  IMAD.MOV.U32 R167, RZ, RZ, R25 ;  /* 0x000000ffffa77224 */ /* 0x000fe400078e0019 */
[C---:B------:R-:W-:Y:S02]  /*160f0*/  FMUL.FTZ R34, R0.reuse, R158 ;  /* 0x0000009e00227220 */ /* 0x040fe40000410000 */
[----:B------:R-:W-:Y:S02]  /*16100*/  IMAD.MOV.U32 R158, RZ, RZ, R24 ;  /* 0x000000ffff9e7224 */ /* 0x000fe400078e0018 */
[C---:B------:R-:W-:Y:S02]  /*16110*/  FMUL.FTZ R35, R0.reuse, R159 ;  /* 0x0000009f00237220 */ /* 0x040fe40000410000 */
[----:B------:R-:W-:Y:S02]  /*16120*/  IMAD.MOV.U32 R159, RZ, RZ, R27 ;  /* 0x000000ffff9f7224 */ /* 0x000fe400078e001b */
[C---:B------:R-:W-:Y:S02]  /*16130*/  FMUL.FTZ R50, R0.reuse, R150 ;  /* 0x0000009600327220 */ /* 0x040fe40000410000 */
[C---:B------:R-:W-:Y:S02]  /*16140*/  FMUL.FTZ R51, R0.reuse, R151 ;  /* 0x0000009700337220 */ /* 0x040fe40000410000 */
[C---:B------:R-:W-:Y:S01]  /*16150*/  FMUL.FTZ R7, R0.reuse, R171 ;  /* 0x000000ab00077220 */ /* 0x040fe20000410000 */
[----:B------:R-:W-:Y:S01]  /*16160*/  LDSM.16.MT88.4 R148, [R215+0xc000] ;  /* 0x00c00000d794783b */ /* 0x000fe20000004200 */
[----:B------:R-:W-:Y:S01]  /*16170*/  FMUL.FTZ R54, R0, R146 ;  /* 0x0000009200367220 */ /* 0x000fe20000410000 */
[----:B------:R-:W-:Y:S01]  /*16180*/  F2FP.BF16.PACK_AB R146, R162, R160 ;  /* 0x000000a0a292723e */ /* 0x000fe200000010ff */
[C---:B------:R-:W-:Y:S02]  /*16190*/  FMUL.FTZ R55, R0.reuse, R147 ;  /* 0x0000009300377220 */ /* 0x040fe40000410000 */
[C---:B------:R-:W-:Y:S01]  /*161a0*/  FMUL.FTZ R66, R0.reuse, R142 ;  /* 0x0000008e00427220 */ /* 0x040fe20000410000 */
[----:B------:R-:W-:Y:S01]  /*161b0*/  F2FP.BF16.PACK_AB R142, R207, R204 ;  /* 0x000000cccf8e723e */ /* 0x000fe200000010ff */
[----:B------:R-:W-:Y:S01]  /*161c0*/  FMUL.FTZ R67, R0, R143 ;  /* 0x0000008f00437220 */ /* 0x000fe20000410000 */
        /* <DEDUP_REMOVED lines=20> */
[----:B------:R-:W-:Y:S02]  /*16310*/  IMAD.MOV.U32 R157, RZ, RZ, R29 ;  /* 0x000000ffff9d7224 */ /* 0x000fe400078e001d */
[----:B------:R-:W-:Y:S02]  /*16320*/  IMAD.MOV.U32 R29, RZ, RZ, R28 ;  /* 0x000000ffff1d7224 */ /* 0x000fe400078e001c */
[----:B------:R-:W-:Y:S01]  /*16330*/  IMAD.MOV.U32 R28, RZ, RZ, R10 ;  /* 0x000000ffff1c7224 */ /* 0x000fe200078e000a */
[----:B------:R-:W-:Y:S01]  /*16340*/  MUFU.EX2 R163, R251 ;  /* 0x000000fb00a37308 */ /* 0x000fe20000000800 */
[----:B------:R-:W-:Y:S09]  /*16350*/  IMAD.MOV.U32 R171, RZ, RZ, R58 ;  /* 0x000000ffffab7224 */ /* 0x000ff200078e003a */
[----:B------:R-:W-:Y:S10]  /*16360*/  MUFU.EX2 R171, R171 ;  /* 0x000000ab00ab7308 */ /* 0x000ff40000000800 */
[----:B------:R-:W-:Y:S01]  /*16370*/  MUFU.EX2 R251, R165 ;  /* 0x000000a500fb7308 */ /* 0x000fe20000000800 */
[----:B--2---:R-:W-:Y:S09]  /*16380*/  FFMA.FTZ R153, R2, R18, R12 ;  /* 0x0000001202997223 */ /* 0x004ff2000001000c */
[----:B------:R1:W2:Y:S01]  /*16390*/  MUFU.EX2 R2, R3 ;  /* 0x0000000300027308 */ /* 0x0002a20000000800 */
[----:B------:R-:W-:Y:S02]  /*163a0*/  FMUL.FTZ R18, R0, R166 ;  /* 0x000000a600127220 */ /* 0x000fe40000410000 */
[----:B------:R-:W-:Y:S02]  /*163b0*/  IMAD.MOV.U32 R166, RZ, RZ, R40 ;  /* 0x000000ffffa67224 */ /* 0x000fe400078e0028 */
[----:B------:R-:W-:Y:S02]  /*163c0*/  IMAD.MOV.U32 R40, RZ, RZ, R26 ;  /* 0x000000ffff287224 */ /* 0x000fe400078e001a */
[----:B------:R-:W3:Y:S03]  /*163d0*/  LDSM.16.MT88.4 R24, [R213+0xc000] ;  /* 0x00c00000d518783b */ /* 0x000ee60000004200 */
[----:B------:R-:W-:Y:S05]  /*163e0*/  MUFU.EX2 R250, R166 ;  /* 0x000000a600fa7308 */ /* 0x000fea0000000800 */
[----:B-1----:R-:W4:Y:S01]  /*163f0*/  LDL.LU R3, [R1+0x3c] ;  /* 0x00003c0001037983 */ /* 0x002f220000300800 */
[C---:B--2---:R-:W-:Y:S02]  /*16400*/  FMUL.FTZ R9, R2.reuse, R173 ;  /* 0x000000ad02097220 */ /* 0x044fe40000410000 */
[----:B------:R-:W-:Y:S02]  /*16410*/  IMAD.MOV.U32 R173, RZ, RZ, R59 ;  /* 0x000000ffffad7224 */ /* 0x000fe400078e003b */
        /* <DEDUP_REMOVED lines=9> */
[C---:B------:R-:W-:Y:S01]  /*164b0*/  FMUL.FTZ R89, R2.reuse, R89 ;  /* 0x0000005902597220 */ /* 0x040fe20000410000 */
[-C--:B---3--:R-:W-:Y:S01]  /*164c0*/  HMMA.16816.F32.BF16 R4, R140, R24.reuse, R4 ;  /* 0x000000188c04723c */ /* 0x088fe20000041804 */
[----:B------:R-:W-:Y:S02]  /*164d0*/  IMAD.MOV.U32 R180, RZ, RZ, R13 ;  /* 0x000000ffffb47224 */ /* 0x000fe400078e000d */
[C---:B------:R-:W-:Y:S02]  /*164e0*/  FMUL.FTZ R13, R2.reuse, R181 ;  /* 0x000000b5020d7220 */ /* 0x040fe40000410000 */
[----:B------:R-:W-:Y:S02]  /*164f0*/  IMAD.MOV.U32 R181, RZ, RZ, R44 ;  /* 0x000000ffffb57224 */ /* 0x000fe400078e002c */
[C---:B------:R-:W-:Y:S02]  /*16500*/  FMUL.FTZ R92, R2.reuse, R92 ;  /* 0x0000005c025c7220 */ /* 0x040fe40000410000 */
[C---:B------:R-:W-:Y:S03]  /*16510*/  FMUL.FTZ R93, R2.reuse, R93 ;  /* 0x0000005d025d7220 */ /* 0x040fe60000410000 */
        /* <DEDUP_REMOVED lines=8> */
[----:B----4-:R-:W-:Y:S02]  /*165a0*/  FFMA.FTZ R152, R0, R3, R11 ;  /* 0x0000000300987223 */ /* 0x010fe4000001000b */
[--C-:B------:R-:W-:Y:S02]  /*165b0*/  FFMA.FTZ R3, R14, c[0x0][0x23c], -R137.reuse ;  /* 0x00008f000e037a23 */ /* 0x100fe40000010889 */
[----:B------:R-:W-:Y:S02]  /*165c0*/  FMUL.FTZ R0, R8, c[0x0][0x23c] ;  /* 0x00008f0008007a20 */ /* 0x000fe40000410000 */
[----:B------:R1:W-:Y:S01]  /*165d0*/  MUFU.EX2 R161, R3 ;  /* 0x0000000300a17308 */ /* 0x0003e20000000800 */
[----:B------:R-:W-:Y:S02]  /*165e0*/  FMUL.FTZ R8, R2, R172 ;  /* 0x000000ac02087220 */ /* 0x000fe40000410000 */
[----:B------:R-:W-:Y:S02]  /*165f0*/  IMAD.MOV.U32 R172, RZ, RZ, R62 ;  /* 0x000000ffffac7224 */ /* 0x000fe400078e003e */
[----:B------:R-:W-:Y:S05]  /*16600*/  FADD.FTZ R152, R139, R152 ;  /* 0x000000988b987221 */ /* 0x000fea0000010000 */
[----:B------:R-:W2:Y:S10]  /*16610*/  MUFU.EX2 R0, R0 ;  /* 0x0000000000007308 */ /* 0x000eb40000000800 */
[----:B------:R-:W-:Y:S01]  /*16620*/  MUFU.EX2 R172, R172 ;  /* 0x000000ac00ac7308 */ /* 0x000fe20000000800 */
[----:B-1----:R-:W-:Y:S09]  /*16630*/  FFMA.FTZ R3, R15, c[0x0][0x23c], -R137 ;  /* 0x00008f000f037a23 */ /* 0x002ff20000010889 */
[----:B------:R1:W3:Y:S01]  /*16640*/  MUFU.EX2 R212, R3 ;  /* 0x0000000300d47308 */ /* 0x0002e20000000800 */
[C---:B--2---:R-:W-:Y:S02]  /*16650*/  FMUL.FTZ R10, R0.reuse, R174 ;  /* 0x000000ae000a7220 */ /* 0x044fe40000410000 */
[C---:B------:R-:W-:Y:S02]  /*16660*/  FMUL.FTZ R11, R0.reuse, R175 ;  /* 0x000000af000b7220 */ /* 0x040fe40000410000 */
[C---:B------:R-:W-:Y:S02]  /*16670*/  FMUL.FTZ R14, R0.reuse, R182 ;  /* 0x000000b6000e7220 */ /* 0x040fe40000410000 */
[C---:B------:R-:W-:Y:S02]  /*16680*/  FMUL.FTZ R15, R0.reuse, R183 ;  /* 0x000000b7000f7220 */ /* 0x040fe40000410000 */
[----:B------:R-:W-:Y:S02]  /*16690*/  IMAD.MOV.U32 R182, RZ, RZ, R41 ;  /* 0x000000ffffb67224 */ /* 0x000fe400078e0029 */
[----:B------:R-:W-:Y:S02]  /*166a0*/  IMAD.MOV.U32 R183, RZ, RZ, R40 ;  /* 0x000000ffffb77224 */ /* 0x000fe400078e0028 */
[----:B------:R-:W-:Y:S02]  /*166b0*/  IMAD.MOV.U32 R174, RZ, RZ, R56 ;  /* 0x000000ffffae7224 */ /* 0x000fe400078e0038 */
[C---:B------:R-:W-:Y:S02]  /*166c0*/  FMUL.FTZ R46, R0.reuse, R198 ;  /* 0x000000c6002e7220 */ /* 0x040fe40000410000 */
[----:B------:R-:W-:Y:S02]  /*166d0*/  FMUL.FTZ R47, R0, R199 ;  /* 0x000000c7002f7220 */ /* 0x000fe40000410000 */
[----:B------:R-:W-:Y:S02]  /*166e0*/  IMAD.MOV.U32 R175, RZ, RZ, R45 ;  /* 0x000000ffffaf7224 */ /* 0x000fe400078e002d */
[----:B-1----:R-:W-:Y:S01]  /*166f0*/  IMAD.MOV.U32 R3, RZ, RZ, R57 ;  /* 0x000000ffff037224 */ /* 0x002fe200078e0039 */
[----:B---3--:R-:W-:Y:S01]  /*16700*/  F2FP.BF16.PACK_AB R147, R212, R161 ;  /* 0x000000a1d493723e */ /* 0x008fe200000010ff */
[----:B------:R-:W-:Y:S01]  /*16710*/  LDSM.16.MT88.4 R56, [R216+0xc000] ;  /* 0x00c00000d838783b */ /* 0x000fe20000004200 */
[C---:B------:R-:W-:Y:S02]  /*16720*/  FMUL.FTZ R45, R2.reuse, R197 ;  /* 0x000000c5022d7220 */ /* 0x040fe40000410000 */
[----:B------:R-:W-:Y:S01]  /*16730*/  F2FP.BF16.PACK_AB R144, R3, R44 ;  /* 0x0000002c0390723e */ /* 0x000fe200000010ff */
[----:B------:R-:W-:Y:S02]  /*16740*/  FMUL.FTZ R44, R2, R196 ;  /* 0x000000c4022c7220 */ /* 0x000fe40000410000 */
[C---:B------:R-:W-:Y:S02]  /*16750*/  FMUL.FTZ R62, R0.reuse, R202 ;  /* 0x000000ca003e7220 */ /* 0x040fe40000410000 */
[C---:B------:R-:W-:Y:S02]  /*16760*/  FMUL.FTZ R74, R0.reuse, R74 ;  /* 0x0000004a004a7220 */ /* 0x040fe40000410000 */
[C---:B------:R-:W-:Y:S01]  /*16770*/  HMMA.16816.F32.BF16 R8, R144.reuse, R24, R8 ;  /* 0x000000189008723c */ /* 0x040fe20000041808 */
[C---:B------:R-:W-:Y:S02]  /*16780*/  FMUL.FTZ R75, R0.reuse, R75 ;  /* 0x0000004b004b7220 */ /* 0x040fe40000410000 */
[C---:B------:R-:W-:Y:S02]  /*16790*/  FMUL.FTZ R78, R0.reuse, R78 ;  /* 0x0000004e004e7220 */ /* 0x040fe40000410000 */
[----:B------:R-:W-:Y:S02]  /*167a0*/  FMUL.FTZ R79, R0, R79 ;  /* 0x0000004f004f7220 */ /* 0x000fe40000410000 */
[C---:B------:R-:W-:Y:S01]  /*167b0*/  FMUL.FTZ R24, R2.reuse, R176 ;  /* 0x000000b002187220 */ /* 0x040fe20000410000 */
[-C--:B------:R-:W-:Y:S01]  /*167c0*/  HMMA.16816.F32.BF16 R12, R144, R26.reuse, R12 ;  /* 0x0000001a900c723c */ /* 0x080fe2000004180c */
[----:B------:R-:W-:Y:S03]  /*167d0*/  FMUL.FTZ R25, R2, R177 ;  /* 0x000000b102197220 */ /* 0x000fe60000410000 */
[C---:B------:R-:W-:Y:S02]  /*167e0*/  FMUL.FTZ R90, R0.reuse, R90 ;  /* 0x0000005a005a7220 */ /* 0x040fe40000410000 */
[----:B------:R-:W-:Y:S02]  /*167f0*/  FMUL.FTZ R91, R0, R91 ;  /* 0x0000005b005b7220 */ /* 0x000fe40000410000 */
[C---:B------:R-:W-:Y:S01]  /*16800*/  HMMA.16816.F32.BF16 R16, R140.reuse, R26, R16 ;  /* 0x0000001a8c10723c */ /* 0x040fe20000041810 */
[----:B------:R-:W-:Y:S03]  /*16810*/  IMAD.MOV.U32 R176, RZ, RZ, R29 ;  /* 0x000000ffffb07224 */ /* 0x000fe600078e001d */
[----:B------:R-:W-:Y:S02]  /*16820*/  FMUL.FTZ R29, R2, R189 ;  /* 0x000000bd021d7220 */ /* 0x000fe40000410000 */
[----:B------:R-:W-:Y:S02]  /*16830*/  IMAD.MOV.U32 R177, RZ, RZ, R28 ;  /* 0x000000ffffb17224 */ /* 0x000fe400078e001c */
[C---:B------:R-:W-:Y:S04]  /*16840*/  FMUL.FTZ R26, R0.reuse, R178 ;  /* 0x000000b2001a7220 */ /* 0x040fe80000410000 */
[----:B------:R-:W-:Y:S02]  /*16850*/  IMAD.MOV.U32 R178, RZ, RZ, R43 ;  /* 0x000000ffffb27224 */ /* 0x000fe400078e002b */
[----:B------:R-:W-:Y:S02]  /*16860*/  FMUL.FTZ R27, R0, R179 ;  /* 0x000000b3001b7220 */ /* 0x000fe40000410000 */
[----:B------:R-:W-:Y:S02]  /*16870*/  IMAD.MOV.U32 R179, RZ, RZ, R42 ;  /* 0x000000ffffb37224 */ /* 0x000fe400078e002a */
[----:B------:R-:W1:Y:S01]  /*16880*/  LDSM.16.MT88.4 R40, [R214+0xc000] ;  /* 0x00c00000d628783b */ /* 0x000e620000004200 */
        /* <DEDUP_REMOVED lines=11> */
[----:B------:R-:W-:Y:S02]  /*16940*/  IMAD.MOV.U32 R189, RZ, RZ, R30 ;  /* 0x000000ffffbd7224 */ /* 0x000fe400078e001e */
[C---:B------:R-:W-:Y:S02]  /*16950*/  FMUL.FTZ R30, R0.reuse, R190 ;  /* 0x000000be001e7220 */ /* 0x040fe40000410000 */
[----:B------:R-:W-:Y:S02]  /*16960*/  IMAD.MOV.U32 R190, RZ, RZ, R63 ;  /* 0x000000ffffbe7224 */ /* 0x000fe400078e003f */
[C---:B------:R-:W-:Y:S02]  /*16970*/  FMUL.FTZ R63, R0.reuse, R203 ;  /* 0x000000cb003f7220 */ /* 0x040fe40000410000 */
[----:B------:R-:W-:Y:S02]  /*16980*/  IMAD.MOV.U32 R199, RZ, RZ, R3 ;  /* 0x000000ffffc77224 */ /* 0x000fe400078e0003 */
[----:B------:R-:W-:Y:S02]  /*16990*/  FFMA.FTZ R3, R241, c[0x0][0x23c], -R137 ;  /* 0x00008f00f1037a23 */ /* 0x000fe40000010889 */
[----:B------:R-:W-:Y:S01]  /*169a0*/  MUFU.EX2 R241, R220 ;  /* 0x000000dc00f17308 */ /* 0x000fe20000000800 */
[----:B------:R-:W-:Y:S02]  /*169b0*/  IMAD.MOV.U32 R197, RZ, RZ, R189 ;  /* 0x000000ffffc57224 */ /* 0x000fe400078e00bd */
[----:B------:R-:W-:Y:S01]  /*169c0*/  IMAD.MOV.U32 R189, RZ, RZ, R176 ;  /* 0x000000ffffbd7224 */ /* 0x000fe200078e00b0 */
[-C--:B-1----:R-:W-:Y:S01]  /*169d0*/  HMMA.16816.F32.BF16 R20, R140, R40.reuse, R20 ;  /* 0x000000288c14723c */ /* 0x082fe20000041814 */
[----:B------:R-:W-:Y:S02]  /*169e0*/  IMAD.MOV.U32 R196, RZ, RZ, R179 ;  /* 0x000000ffffc47224 */ /* 0x000fe400078e00b3 */
[----:B------:R-:W-:Y:S03]  /*169f0*/  IMAD.MOV.U32 R188, RZ, RZ, R138 ;  /* 0x000000ffffbc7224 */ /* 0x000fe600078e008a */
[----:B------:R1:W-:Y:S01]  /*16a00*/  MUFU.EX2 R176, R3 ;  /* 0x0000000300b07308 */ /* 0x0003e20000000800 */
[----:B------:R-:W-:Y:S01]  /*16a10*/  IMAD.MOV.U32 R138, RZ, RZ, R31 ;  /* 0x000000ffff8a7224 */ /* 0x000fe200078e001f */
[C---:B------:R-:W-:Y:S01]  /*16a20*/  HMMA.16816.F32.BF16 R24, R144.reuse, R40, R24 ;  /* 0x000000289018723c */ /* 0x040fe20000041818 */
[----:B------:R-:W-:Y:S03]  /*16a30*/  FMUL.FTZ R31, R0, R191 ;  /* 0x000000bf001f7220 */ /* 0x000fe60000410000 */
[----:B------:R-:W-:Y:S02]  /*16a40*/  IMAD.MOV.U32 R191, RZ, RZ, R182 ;  /* 0x000000ffffbf7224 */ /* 0x000fe400078e00b6 */
[----:B------:R-:W-:Y:S02]  /*16a50*/  IMAD.MOV.U32 R182, RZ, RZ, R174 ;  /* 0x000000ffffb67224 */ /* 0x000fe400078e00ae */
[----:B------:R-:W-:Y:S01]  /*16a60*/  MUFU.EX2 R179, R210 ;  /* 0x000000d200b37308 */ /* 0x000fe20000000800 */
[-C--:B------:R-:W-:Y:S03]  /*16a70*/  HMMA.16816.F32.BF16 R28, R144, R42.reuse, R28 ;  /* 0x0000002a901c723c */ /* 0x080fe6000004181c */
[C---:B------:R-:W-:Y:S02]  /*16a80*/  FMUL.FTZ R40, R2.reuse, R184 ;  /* 0x000000b802287220 */ /* 0x040fe40000410000 */
[----:B------:R-:W-:Y:S02]  /*16a90*/  FMUL.FTZ R41, R2, R185 ;  /* 0x000000b902297220 */ /* 0x000fe40000410000 */
[----:B------:R-:W-:Y:S01]  /*16aa0*/  IMAD.MOV.U32 R184, RZ, RZ, R190 ;  /* 0x000000ffffb87224 */ /* 0x000fe200078e00be */
[C---:B------:R-:W-:Y:S01]  /*16ab0*/  HMMA.16816.F32.BF16 R32, R140.reuse, R42, R32 ;  /* 0x0000002a8c20723c */ /* 0x040fe20000041820 */
[----:B------:R-:W-:Y:S03]  /*16ac0*/  MUFU.EX2 R174, R252 ;  /* 0x000000fc00ae7308 */ /* 0x000fe60000000800 */
[----:B------:R-:W-:Y:S02]  /*16ad0*/  IMAD.MOV.U32 R190, RZ, RZ, R180 ;  /* 0x000000ffffbe7224 */ /* 0x000fe400078e00b4 */
[----:B------:R-:W-:Y:S02]  /*16ae0*/  IMAD.MOV.U32 R180, RZ, RZ, R158 ;  /* 0x000000ffffb47224 */ /* 0x000fe400078e009e */
[-C--:B------:R-:W-:Y:S01]  /*16af0*/  HMMA.16816.F32.BF16 R36, R140, R56.reuse, R36 ;  /* 0x000000388c24723c */ /* 0x080fe20000041824 */
[C---:B------:R-:W-:Y:S02]  /*16b00*/  FMUL.FTZ R42, R0.reuse, R186 ;  /* 0x000000ba002a7220 */ /* 0x040fe40000410000 */
[----:B------:R-:W-:Y:S01]  /*16b10*/  MUFU.EX2 R138, R138 ;  /* 0x0000008a008a7308 */ /* 0x000fe20000000800 */
[----:B------:R-:W-:Y:S02]  /*16b20*/  FMUL.FTZ R43, R0, R187 ;  /* 0x000000bb002b7220 */ /* 0x000fe40000410000 */
[----:B------:R-:W-:Y:S02]  /*16b30*/  IMAD.MOV.U32 R158, RZ, RZ, R168 ;  /* 0x000000ffff9e7224 */ /* 0x000fe400078e00a8 */
[----:B-1----:R-:W-:Y:S03]  /*16b40*/  FFMA.FTZ R3, R244, c[0x0][0x23c], -R137 ;  /* 0x00008f00f4037a23 */ /* 0x002fe60000010889 */
[C---:B------:R-:W-:Y:S01]  /*16b50*/  HMMA.16816.F32.BF16 R40, R144.reuse, R56, R40 ;  /* 0x000000389028723c */ /* 0x040fe20000041828 */
[----:B------:R-:W-:Y:S01]  /*16b60*/  IMAD.MOV.U32 R198, RZ, RZ, R188 ;  /* 0x000000ffffc67224 */ /* 0x000fe200078e00bc */
[----:B------:R-:W-:Y:S01]  /*16b70*/  MUFU.EX2 R252, R167 ;  /* 0x000000a700fc7308 */ /* 0x000fe20000000800 */
[----:B------:R-:W-:Y:S02]  /*16b80*/  IMAD.MOV.U32 R188, RZ, RZ, R178 ;  /* 0x000000ffffbc7224 */ /* 0x000fe400078e00b2 */
[----:B------:R-:W-:Y:S02]  /*16b90*/  IMAD.MOV.U32 R187, RZ, RZ, R177 ;  /* 0x000000ffffbb7224 */ /* 0x000fe400078e00b1 */
[C---:B------:R-:W-:Y:S01]  /*16ba0*/  FMUL.FTZ R56, R2.reuse, R192 ;  /* 0x000000c002387220 */ /* 0x040fe20000410000 */
[-C--:B------:R-:W-:Y:S01]  /*16bb0*/  HMMA.16816.F32.BF16 R44, R144, R58.reuse, R44 ;  /* 0x0000003a902c723c */ /* 0x080fe2000004182c */
[----:B------:R-:W-:Y:S03]  /*16bc0*/  FMUL.FTZ R57, R2, R193 ;  /* 0x000000c102397220 */ /* 0x000fe60000410000 */
[----:B------:R-:W-:Y:S01]  /*16bd0*/  IMAD.MOV.U32 R193, RZ, RZ, R156 ;  /* 0x000000ffffc17224 */ /* 0x000fe200078e009c */
[----:B------:R-:W-:Y:S01]  /*16be0*/  MUFU.EX2 R177, R245 ;  /* 0x000000f500b17308 */ /* 0x000fe20000000800 */
[----:B------:R-:W-:Y:S02]  /*16bf0*/  IMAD.MOV.U32 R192, RZ, RZ, R181 ;  /* 0x000000ffffc07224 */ /* 0x000fe400078e00b5 */
[C---:B------:R-:W-:Y:S01]  /*16c00*/  HMMA.16816.F32.BF16 R48, R140.reuse, R58, R48 ;  /* 0x0000003a8c30723c */ /* 0x040fe20000041830 */
[----:B------:R-:W-:Y:S03]  /*16c10*/  IMAD.MOV.U32 R181, RZ, RZ, R162 ;  /* 0x000000ffffb57224 */ /* 0x000fe600078e00a2 */
[----:B------:R-:W-:Y:S02]  /*16c20*/  IMAD.MOV.U32 R186, RZ, RZ, R183 ;  /* 0x000000ffffba7224 */ /* 0x000fe400078e00b7 */
[----:B------:R-:W-:Y:S01]  /*16c30*/  IMAD.MOV.U32 R183, RZ, RZ, R175 ;  /* 0x000000ffffb77224 */ /* 0x000fe200078e00af */
[----:B------:R1:W2:Y:S01]  /*16c40*/  MUFU.EX2 R162, R3 ;  /* 0x0000000300a27308 */ /* 0x0002a20000000800 */
[-C--:B------:R-:W-:Y:S01]  /*16c50*/  HMMA.16816.F32.BF16 R52, R140, R148.reuse, R52 ;  /* 0x000000948c34723c */ /* 0x080fe20000041834 */
[C---:B------:R-:W-:Y:S03]  /*16c60*/  FMUL.FTZ R58, R0.reuse, R194 ;  /* 0x000000c2003a7220 */ /* 0x040fe60000410000 */
[----:B------:R-:W-:Y:S05]  /*16c70*/  FMUL.FTZ R59, R0, R195 ;  /* 0x000000c3003b7220 */ /* 0x000fea0000410000 */
[----:B------:R-:W-:Y:S02]  /*16c80*/  MUFU.EX2 R178, R211 ;  /* 0x000000d300b27308 */ /* 0x000fe40000000800 */
[C---:B------:R-:W-:Y:S08]  /*16c90*/  HMMA.16816.F32.BF16 R56, R144.reuse, R148, R56 ;  /* 0x000000949038723c */ /* 0x040ff00000041838 */
[-C--:B------:R-:W-:Y:S01]  /*16ca0*/  HMMA.16816.F32.BF16 R60, R144, R150.reuse, R60 ;  /* 0x00000096903c723c */ /* 0x080fe2000004183c */
[----:B------:R-:W3:Y:S03]  /*16cb0*/  MUFU.EX2 R175, R209 ;  /* 0x000000d100af7308 */ /* 0x000ee60000000800 */
[--C-:B-1----:R-:W-:Y:S04]  /*16cc0*/  FFMA.FTZ R3, R242, c[0x0][0x23c], -R137.reuse ;  /* 0x00008f00f2037a23 */ /* 0x102fe80000010889 */
[C---:B------:R-:W-:Y:S01]  /*16cd0*/  HMMA.16816.F32.BF16 R64, R140.reuse, R150, R64 ;  /* 0x000000968c40723c */ /* 0x040fe20000041840 */
[----:B------:R-:W1:Y:S02]  /*16ce0*/  LDSM.16.MT88.4 R148, [R213+0xe000] ;  /* 0x00e00000d594783b */ /* 0x000e640000004200 */
[----:B------:R-:W-:Y:S10]  /*16cf0*/  MUFU.EX2 R242, R221 ;  /* 0x000000dd00f27308 */ /* 0x000ff40000000800 */
[----:B------:R4:W-:Y:S10]  /*16d00*/  MUFU.EX2 R168, R3 ;  /* 0x0000000300a87308 */ /* 0x0009f40000000800 */
[----:B------:R-:W-:Y:S10]  /*16d10*/  MUFU.EX2 R184, R184 ;  /* 0x000000b800b87308 */ /* 0x000ff40000000800 */
[----:B------:R-:W-:Y:S01]  /*16d20*/  MUFU.EX2 R197, R197 ;  /* 0x000000c500c57308 */ /* 0x000fe20000000800 */
[----:B----4-:R-:W-:Y:S01]  /*16d30*/  FFMA.FTZ R3, R243, c[0x0][0x23c], -R137 ;  /* 0x00008f00f3037a23 */ /* 0x010fe20000010889 */
[-C--:B-1----:R-:W-:Y:S08]  /*16d40*/  HMMA.16816.F32.BF16 R68, R140, R148.reuse, R68 ;  /* 0x000000948c44723c */ /* 0x082ff00000041844 */
[----:B------:R-:W-:Y:S01]  /*16d50*/  MUFU.EX2 R243, R222 ;  /* 0x000000de00f37308 */ /* 0x000fe20000000800 */
[C---:B------:R-:W-:Y:S09]  /*16d60*/  HMMA.16816.F32.BF16 R72, R144.reuse, R148, R72 ;  /* 0x000000949048723c */ /* 0x040ff20000041848 */
[----:B------:R1:W4:Y:S01]  /*16d70*/  MUFU.EX2 R185, R3 ;  /* 0x0000000300b97308 */ /* 0x0003220000000800 */
[-C--:B------:R-:W-:Y:S09]  /*16d80*/  HMMA.16816.F32.BF16 R76, R144, R150.reuse, R76 ;  /* 0x00000096904c723c */ /* 0x080ff2000004184c */
[----:B------:R-:W-:Y:S01]  /*16d90*/  MUFU.EX2 R196, R196 ;  /* 0x000000c400c47308 */ /* 0x000fe20000000800 */
[C---:B------:R-:W-:Y:S01]  /*16da0*/  HMMA.16816.F32.BF16 R80, R140.reuse, R150, R80 ;  /* 0x000000968c50723c */ /* 0x040fe20000041850 */
[----:B------:R-:W2:Y:S08]  /*16db0*/  LDSM.16.MT88.4 R148, [R214+0xe000] ;  /* 0x00e00000d694783b */ /* 0x000eb00000004200 */
[----:B------:R-:W-:Y:S03]  /*16dc0*/  MUFU.EX2 R188, R188 ;  /* 0x000000bc00bc7308 */ /* 0x000fe60000000800 */
[----:B-1----:R-:W-:Y:S04]  /*16dd0*/  FADD.FTZ R3, R205, R153 ;  /* 0x00000099cd037221 */ /* 0x002fe80000010000 */
[----:B------:R-:W-:Y:S03]  /*16de0*/  FADD.FTZ R153, R204, R3 ;  /* 0x00000003cc997221 */ /* 0x000fe60000010000 */
[----:B------:R-:W-:Y:S10]  /*16df0*/  MUFU.EX2 R189, R189 ;  /* 0x000000bd00bd7308 */ /* 0x000ff40000000800 */
[----:B------:R1:W-:Y:S10]  /*16e00*/  MUFU.EX2 R200, R182 ;  /* 0x000000b600c87308 */ /* 0x0003f40000000800 */
[----:B------:R-:W-:Y:S01]  /*16e10*/  MUFU.EX2 R195, R190 ;  /* 0x000000be00c37308 */ /* 0x000fe20000000800 */
[-C--:B--2---:R-:W-:Y:S09]  /*16e20*/  HMMA.16816.F32.BF16 R84, R140, R148.reuse, R84 ;  /* 0x000000948c54723c */ /* 0x084ff20000041854 */
[----:B------:R2:W-:Y:S01]  /*16e30*/  MUFU.EX2 R190, R183 ;  /* 0x000000b700be7308 */ /* 0x0005e20000000800 */
[C---:B------:R-:W-:Y:S02]  /*16e40*/  HMMA.16816.F32.BF16 R88, R144.reuse, R148, R88 ;  /* 0x000000949058723c */ /* 0x040fe40000041858 */
[----:B-1----:R-:W-:Y:S06]  /*16e50*/  IMAD.MOV.U32 R182, RZ, RZ, R158 ;  /* 0x000000ffffb67224 */ /* 0x002fec00078e009e */
[-C--:B------:R-:W-:Y:S01]  /*16e60*/  HMMA.16816.F32.BF16 R92, R144, R150.reuse, R92 ;  /* 0x00000096905c723c */ /* 0x080fe2000004185c */
[----:B------:R-:W-:Y:S07]  /*16e70*/  MUFU.EX2 R245, R182 ;  /* 0x000000b600f57308 */ /* 0x000fee0000000800 */
[C---:B------:R-:W-:Y:S01]  /*16e80*/  HMMA.16816.F32.BF16 R96, R140.reuse, R150, R96 ;  /* 0x000000968c60723c */ /* 0x040fe20000041860 */
[----:B------:R-:W1:Y:S02]  /*16e90*/  LDSM.16.MT88.4 R148, [R216+0xe000] ;  /* 0x00e00000d894783b */ /* 0x000e640000004200 */
[----:B------:R-:W-:Y:S01]  /*16ea0*/  MUFU.EX2 R244, R193 ;  /* 0x000000c100f47308 */ /* 0x000fe20000000800 */
[----:B--2---:R-:W-:Y:S04]  /*16eb0*/  IMAD.MOV.U32 R183, RZ, RZ, R157 ;  /* 0x000000ffffb77224 */ /* 0x004fe800078e009d */
[-C--:B-1----:R-:W-:Y:S08]  /*16ec0*/  HMMA.16816.F32.BF16 R100, R140, R148.reuse, R100 ;  /* 0x000000948c64723c */ /* 0x082ff00000041864 */
[C---:B------:R-:W-:Y:S08]  /*16ed0*/  HMMA.16816.F32.BF16 R104, R144.reuse, R148, R104 ;  /* 0x000000949068723c */ /* 0x040ff00000041868 */
[-C--:B------:R-:W-:Y:S08]  /*16ee0*/  HMMA.16816.F32.BF16 R108, R144, R150.reuse, R108 ;  /* 0x00000096906c723c */ /* 0x080ff0000004186c */
[C---:B------:R-:W-:Y:S01]  /*16ef0*/  HMMA.16816.F32.BF16 R112, R140.reuse, R150, R112 ;  /* 0x000000968c70723c */ /* 0x040fe20000041870 */
[----:B------:R-:W1:Y:S07]  /*16f00*/  LDSM.16.MT88.4 R148, [R215+0xe000] ;  /* 0x00e00000d794783b */ /* 0x000e6e0000004200 */
[-C--:B-1----:R-:W-:Y:S08]  /*16f10*/  HMMA.16816.F32.BF16 R116, R140, R148.reuse, R116 ;  /* 0x000000948c74723c */ /* 0x082ff00000041874 */
[C---:B------:R-:W-:Y:S01]  /*16f20*/  HMMA.16816.F32.BF16 R120, R144.reuse, R148, R120 ;  /* 0x000000949078723c */ /* 0x040fe20000041878 */
[----:B------:R-:W2:Y:S04]  /*16f30*/  LDL.LU R148, [R1+0x40] ;  /* 0x0000400001947983 */ /* 0x000ea80000300800 */
[----:B------:R-:W2:Y:S02]  /*16f40*/  LDL.LU R3, [R1+0x44] ;  /* 0x0000440001037983 */ /* 0x000ea40000300800 */
[----:B------:R-:W-:Y:S01]  /*16f50*/  F2FP.BF16.PACK_AB R149, R162, R176 ;  /* 0x000000b0a295723e */ /* 0x000fe200000010ff */
[-C--:B------:R-:W-:Y:S01]  /*16f60*/  HMMA.16816.F32.BF16 R124, R144, R150.reuse, R124 ;  /* 0x00000096907c723c */ /* 0x080fe2000004187c */
[----:B------:R-:W1:Y:S07]  /*16f70*/  LDSM.16.MT88.4 R144, [R213+0xc800] ;  /* 0x00c80000d590783b */ /* 0x000e6e0000004200 */
[----:B------:R-:W-:Y:S01]  /*16f80*/  HMMA.16816.F32.BF16 R128, R140, R150, R128 ;  /* 0x000000968c80723c */ /* 0x000fe20000041880 */
[----:B------:R1:W5:Y:S04]  /*16f90*/  LDL.LU R222, [R1+0xb4] ;  /* 0x0000b40001de7983 */ /* 0x0003680000300800 */
[----:B------:R1:W5:Y:S02]  /*16fa0*/  LDL.LU R221, [R1+0xb0] ;  /* 0x0000b00001dd7983 */ /* 0x0003640000300800 */
[----:B------:R-:W-:Y:S02]  /*16fb0*/  F2FP.BF16.PACK_AB R140, R169, R138 ;  /* 0x0000008aa98c723e */ /* 0x000fe400000010ff */
[----:B------:R-:W-:Y:S01]  /*16fc0*/  F2FP.BF16.PACK_AB R141, R170, R163 ;  /* 0x000000a3aa8d723e */ /* 0x000fe200000010ff */
[----:B------:R1:W5:Y:S02]  /*16fd0*/  LDL.LU R220, [R1+0xac] ;  /* 0x0000ac0001dc7983 */ /* 0x0003640000300800 */
[----:B------:R-:W-:Y:S02]  /*16fe0*/  F2FP.BF16.PACK_AB R142, R173, R171 ;  /* 0x000000abad8e723e */ /* 0x000fe400000010ff */
[----:B------:R-:W-:Y:S02]  /*16ff0*/  F2FP.BF16.PACK_AB R143, R174, R172 ;  /* 0x000000acae8f723e */ /* 0x000fe400000010ff */
[----:B---3--:R-:W-:Y:S02]  /*17000*/  F2FP.BF16.PACK_AB R150, R175, R179 ;  /* 0x000000b3af96723e */ /* 0x008fe400000010ff */
[----:B----4-:R-:W-:Y:S03]  /*17010*/  F2FP.BF16.PACK_AB R151, R185, R168 ;  /* 0x000000a8b997723e */ /* 0x010fe600000010ff */
[-C--:B-1----:R-:W-:Y:S01]  /*17020*/  HMMA.16816.F32.BF16 R4, R140, R144.reuse, R4 ;  /* 0x000000908c04723c */ /* 0x082fe20000041804 */
[----:B--2---:R-:W-:Y:S01]  /*17030*/  FFMA.FTZ R2, R2, R148, R192 ;  /* 0x0000009402027223 */ /* 0x004fe200000100c0 */
[----:B------:R-:W-:Y:S01]  /*17040*/  F2FP.BF16.PACK_AB R148, R178, R177 ;  /* 0x000000b1b294723e */ /* 0x000fe200000010ff */
[----:B------:R-:W-:Y:S01]  /*17050*/  MUFU.EX2 R192, R198 ;  /* 0x000000c600c07308 */ /* 0x000fe20000000800 */
[----:B------:R-:W-:Y:S02]  /*17060*/  FFMA.FTZ R0, R0, R3, R155 ;  /* 0x0000000300007223 */ /* 0x000fe4000001009b */
[----:B------:R-:W-:Y:S01]  /*17070*/  FADD.FTZ R3, R206, R152 ;  /* 0x00000098ce037221 */ /* 0x000fe20000010000 */
[----:B------:R-:W-:Y:S02]  /*17080*/  F2FP.BF16.PACK_AB R206, R241, R242 ;  /* 0x000000f2f1ce723e */ /* 0x000fe400000010ff */
[C---:B------:R-:W-:Y:S03]  /*17090*/  HMMA.16816.F32.BF16 R8, R148.reuse, R144, R8 ;  /* 0x000000909408723c */ /* 0x040fe60000041808 */
[----:B------:R-:W-:Y:S02]  /*170a0*/  FADD.FTZ R0, R154, R0 ;  /* 0x000000009a007221 */ /* 0x000fe40000010000 */
[----:B------:R-:W-:Y:S01]  /*170b0*/  FADD.FTZ R139, R199, R2 ;  /* 0x00000002c78b7221 */ /* 0x000fe20000010000 */
[----:B------:R-:W-:Y:S01]  /*170c0*/  MUFU.EX2 R198, R187 ;  /* 0x000000bb00c67308 */ /* 0x000fe20000000800 */
[----:B------:R-:W-:Y:S02]  /*170d0*/  FADD.FTZ R161, R161, R0 ;  /* 0x00000000a1a17221 */ /* 0x000fe40000010000 */
[----:B------:R-:W-:Y:S01]  /*170e0*/  FADD.FTZ R0, R207, R153 ;  /* 0x00000099cf007221 */ /* 0x000fe20000010000 */
[-C--:B------:R-:W-:Y:S01]  /*170f0*/  HMMA.16816.F32.BF16 R12, R148, R146.reuse, R12 ;  /* 0x00000092940c723c */ /* 0x080fe2000004180c */
[----:B------:R-:W-:Y:S02]  /*17100*/  LDSM.16.MT88.4 R152, [R214+0xd000] ;  /* 0x00d00000d698783b */ /* 0x000fe40000004200 */
[----:B------:R-:W-:Y:S02]  /*17110*/  FADD.FTZ R138, R138, R0 ;  /* 0x000000008a8a7221 */ /* 0x000fe40000010000 */
[--C-:B------:R-:W-:Y:S01]  /*17120*/  FFMA.FTZ R0, R219, c[0x0][0x23c], -R137.reuse ;  /* 0x00008f00db007a23 */ /* 0x100fe20000010889 */
[----:B------:R-:W-:Y:S02]  /*17130*/  MUFU.EX2 R199, R186 ;  /* 0x000000ba00c77308 */ /* 0x000fe40000000800 */
[C---:B------:R-:W-:Y:S01]  /*17140*/  HMMA.16816.F32.BF16 R16, R140.reuse, R146, R16 ;  /* 0x000000928c10723c */ /* 0x040fe20000041810 */
[----:B------:R-:W1:Y:S03]  /*17150*/  LDSM.16.MT88.4 R144, [R214+0xc800] ;  /* 0x00c80000d690783b */ /* 0x000e660000004200 */
[--C-:B------:R-:W-:Y:S05]  /*17160*/  FFMA.FTZ R2, R249, c[0x0][0x23c], -R137.reuse ;  /* 0x00008f00f9027a23 */ /* 0x100fea0000010889 */
[----:B------:R2:W5:Y:S01]  /*17170*/  LDL.LU R219, [R1+0xa8] ;  /* 0x0000a80001db7983 */ /* 0x0005620000300800 */
[----:B------:R3:W-:Y:S10]  /*17180*/  MUFU.EX2 R210, R0 ;  /* 0x0000000000d27308 */ /* 0x0007f40000000800 */
[----:B------:R-:W-:Y:S10]  /*17190*/  MUFU.EX2 R249, R180 ;  /* 0x000000b400f97308 */ /* 0x000ff40000000800 */
[----:B------:R4:W-:Y:S01]  /*171a0*/  MUFU.EX2 R186, R2 ;  /* 0x0000000200ba7308 */ /* 0x0009e20000000800 */
[--C-:B---3--:R-:W-:Y:S02]  /*171b0*/  FFMA.FTZ R0, R218, c[0x0][0x23c], -R137.reuse ;  /* 0x00008f00da007a23 */ /* 0x108fe40000010889 */
[----:B------:R2:W5:Y:S07]  /*171c0*/  LDL.LU R218, [R1+0xa4] ;  /* 0x0000a40001da7983 */ /* 0x00056e0000300800 */
[----:B------:R3:W2:Y:S01]  /*171d0*/  MUFU.EX2 R211, R0 ;  /* 0x0000000000d37308 */ /* 0x0006a20000000800 */
[-C--:B-1----:R-:W-:Y:S08]  /*171e0*/  HMMA.16816.F32.BF16 R20, R140, R144.reuse, R20 ;  /* 0x000000908c14723c */ /* 0x082ff00000041814 */
[C---:B------:R-:W-:Y:S01]  /*171f0*/  HMMA.16816.F32.BF16 R24, R148.reuse, R144, R24 ;  /* 0x000000909418723c */ /* 0x040fe20000041818 */
[----:B------:R-:W-:Y:S03]  /*17200*/  MUFU.EX2 R187, R191 ;  /* 0x000000bf00bb7308 */ /* 0x000fe60000000800 */
[--C-:B----4-:R-:W-:Y:S04]  /*17210*/  FFMA.FTZ R2, R248, c[0x0][0x23c], -R137.reuse ;  /* 0x00008f00f8027a23 */ /* 0x110fe80000010889 */
[-C--:B------:R-:W-:Y:S03]  /*17220*/  HMMA.16816.F32.BF16 R28, R148, R146.reuse, R28 ;  /* 0x00000092941c723c */ /* 0x080fe6000004181c */
[----:B------:R1:W-:Y:S01]  /*17230*/  MUFU.EX2 R194, R2 ;  /* 0x0000000200c27308 */ /* 0x0003e20000000800 */
[--C-:B---3--:R-:W-:Y:S04]  /*17240*/  FFMA.FTZ R0, R217, c[0x0][0x23c], -R137.reuse ;  /* 0x00008f00d9007a23 */ /* 0x108fe80000010889 */
[C---:B------:R-:W-:Y:S01]  /*17250*/  HMMA.16816.F32.BF16 R32, R140.reuse, R146, R32 ;  /* 0x000000928c20723c */ /* 0x040fe20000041820 */
[----:B------:R-:W3:Y:S03]  /*17260*/  LDSM.16.MT88.4 R144, [R216+0xc800] ;  /* 0x00c80000d890783b */ /* 0x000ee60000004200 */
[----:B--2---:R-:W-:Y:S01]  /*17270*/  F2FP.BF16.PACK_AB R205, R211, R210 ;  /* 0x000000d2d3cd723e */ /* 0x004fe200000010ff */
[----:B------:R-:W-:Y:S04]  /*17280*/  MUFU.EX2 R209, R0 ;  /* 0x0000000000d17308 */ /* 0x000fe80000000800 */
[----:B------:R2:W5:Y:S03]  /*17290*/  LDL.LU R217, [R1+0xa0] ;  /* 0x0000a00001d97983 */ /* 0x0005660000300800 */
[--C-:B-1----:R-:W-:Y:S03]  /*172a0*/  FFMA.FTZ R2, R247, c[0x0][0x23c], -R137.reuse ;  /* 0x00008f00f7027a23 */ /* 0x102fe60000010889 */
[----:B------:R-:W-:Y:S10]  /*172b0*/  MUFU.EX2 R247, R183 ;  /* 0x000000b700f77308 */ /* 0x000ff40000000800 */
[----:B------:R1:W-:Y:S01]  /*172c0*/  MUFU.EX2 R191, R2 ;  /* 0x0000000200bf7308 */ /* 0x0003e20000000800 */
[-C--:B---3--:R-:W-:Y:S08]  /*172d0*/  HMMA.16816.F32.BF16 R36, R140, R144.reuse, R36 ;  /* 0x000000908c24723c */ /* 0x088ff00000041824 */
[C---:B------:R-:W-:Y:S01]  /*172e0*/  HMMA.16816.F32.BF16 R40, R148.reuse, R144, R40 ;  /* 0x000000909428723c */ /* 0x040fe20000041828 */
[--C-:B-1----:R-:W-:Y:S07]  /*172f0*/  FFMA.FTZ R2, R246, c[0x0][0x23c], -R137.reuse ;  /* 0x00008f00f6027a23 */ /* 0x102fee0000010889 */
[-C--:B------:R-:W-:Y:S01]  /*17300*/  HMMA.16816.F32.BF16 R44, R148, R146.reuse, R44 ;  /* 0x00000092942c723c */ /* 0x080fe2000004182c */
[----:B------:R1:W3:Y:S03]  /*17310*/  MUFU.EX2 R246, R164 ;  /* 0x000000a400f67308 */ /* 0x0002e60000000800 */
[----:B------:R-:W-:Y:S04]  /*17320*/  FFMA.FTZ R137, R136, c[0x0][0x23c], -R137 ;  /* 0x00008f0088897a23 */ /* 0x000fe80000010889 */
[C---:B------:R-:W-:Y:S01]  /*17330*/  HMMA.16816.F32.BF16 R48, R140.reuse, R146, R48 ;  /* 0x000000928c30723c */ /* 0x040fe20000041830 */
[----:B------:R-:W4:Y:S02]  /*17340*/  LDSM.16.MT88.4 R144, [R215+0xc800] ;  /* 0x00c80000d790783b */ /* 0x000f240000004200 */
[----:B------:R2:W-:Y:S06]  /*17350*/  MUFU.EX2 R201, R2 ;  /* 0x0000000200c97308 */ /* 0x0005ec0000000800 */
[----:B-1----:R-:W-:Y:S03]  /*17360*/  LDSM.16.MT88.4 R164, [R213+0xd800] ;  /* 0x00d80000d5a4783b */ /* 0x002fe60000004200 */
[----:B---3--:R-:W-:Y:S01]  /*17370*/  F2FP.BF16.PACK_AB R204, R243, R246 ;  /* 0x000000f6f3cc723e */ /* 0x008fe200000010ff */
[----:B--2---:R-:W-:Y:S02]  /*17380*/  FADD.FTZ R2, R160, R139 ;  /* 0x0000008ba0027221 */ /* 0x004fe40000010000 */
[----:B------:R-:W-:Y:S02]  /*17390*/  FADD.FTZ R160, R208, R3 ;  /* 0x00000003d0a07221 */ /* 0x000fe40000010000 */
[----:B------:R-:W-:Y:S01]  /*173a0*/  FADD.FTZ R3, R212, R161 ;  /* 0x000000a1d4037221 */ /* 0x000fe20000010000 */
[----:B------:R-:W1:Y:S01]  /*173b0*/  MUFU.EX2 R208, R137 ;  /* 0x0000008900d07308 */ /* 0x000e620000000800 */
[----:B------:R2:W5:Y:S01]  /*173c0*/  LDL.LU R212, [R1+0x9c] ;  /* 0x00009c0001d47983 */ /* 0x0005620000300800 */
[----:B------:R-:W-:Y:S02]  /*173d0*/  FADD.FTZ R139, R181, R2 ;  /* 0x00000002b58b7221 */ /* 0x000fe40000010000 */
[----:B------:R-:W-:Y:S02]  /*173e0*/  IMAD.MOV.U32 R181, RZ, RZ, R159 ;  /* 0x000000ffffb57224 */ /* 0x000fe400078e009f */
[----:B------:R-:W-:Y:S01]  /*173f0*/  LDSM.16.MT88.4 R156, [R216+0xd000] ;  /* 0x00d00000d89c783b */ /* 0x000fe20000004200 */
[----:B------:R-:W-:Y:S01]  /*17400*/  FADD.FTZ R0, R177, R139 ;  /* 0x0000008bb1007221 */ /* 0x000fe20000010000 */
[----:B------:R-:W-:Y:S01]  /*17410*/  F2FP.BF16.PACK_AB R139, R251, R250 ;  /* 0x000000fafb8b723e */ /* 0x000fe200000010ff */
[-C--:B----4-:R-:W-:Y:S01]  /*17420*/  HMMA.16816.F32.BF16 R52, R140, R144.reuse, R52 ;  /* 0x000000908c34723c */ /* 0x090fe20000041834 */
[----:B------:R-:W3:Y:S01]  /*17430*/  MUFU.EX2 R248, R181 ;  /* 0x000000b500f87308 */ /* 0x000ee20000000800 */
[----:B------:R-:W-:Y:S02]  /*17440*/  FADD.FTZ R3, R176, R3 ;  /* 0x00000003b0037221 */ /* 0x000fe40000010000 */
[----:B------:R-:W-:Y:S02]  /*17450*/  FADD.FTZ R136, R178, R0 ;  /* 0x00000000b2887221 */ /* 0x000fe40000010000 */
[----:B------:R-:W-:Y:S02]  /*17460*/  FADD.FTZ R0, R162, R3 ;  /* 0x00000003a2007221 */ /* 0x000fe40000010000 */
[C---:B------:R-:W-:Y:S01]  /*17470*/  HMMA.16816.F32.BF16 R56, R148.reuse, R144, R56 ;  /* 0x000000909438723c */ /* 0x040fe20000041838 */
[----:B------:R-:W-:Y:S03]  /*17480*/  FADD.FTZ R2, R163, R160 ;  /* 0x000000a0a3027221 */ /* 0x000fe60000010000 */
[----:B------:R-:W-:Y:S02]  /*17490*/  FADD.FTZ R0, R168, R0 ;  /* 0x00000000a8007221 */ /* 0x000fe40000010000 */
[----:B------:R-:W-:Y:S01]  /*174a0*/  FADD.FTZ R2, R170, R2 ;  /* 0x00000002aa027221 */ /* 0x000fe20000010000 */
[----:B-1----:R-:W-:Y:S01]  /*174b0*/  F2FP.BF16.PACK_AB R207, R208, R209 ;  /* 0x000000d1d0cf723e */ /* 0x002fe200000010ff */
[-C--:B------:R-:W-:Y:S01]  /*174c0*/  HMMA.16816.F32.BF16 R60, R148, R146.reuse, R60 ;  /* 0x00000092943c723c */ /* 0x080fe2000004183c */
[----:B------:R-:W-:Y:S03]  /*174d0*/  FADD.FTZ R137, R169, R138 ;  /* 0x0000008aa9897221 */ /* 0x000fe60000010000 */
[----:B------:R-:W-:Y:S01]  /*174e0*/  F2FP.BF16.PACK_AB R138, R252, R249 ;  /* 0x000000f9fc8a723e */ /* 0x000fe200000010ff */
[----:B------:R-:W-:Y:S02]  /*174f0*/  FADD.FTZ R3, R171, R137 ;  /* 0x00000089ab037221 */ /* 0x000fe40000010000 */
[----:B------:R-:W-:Y:S01]  /*17500*/  FADD.FTZ R2, R172, R2 ;  /* 0x00000002ac027221 */ /* 0x000fe20000010000 */
[C---:B------:R-:W-:Y:S01]  /*17510*/  HMMA.16816.F32.BF16 R64, R140.reuse, R146, R64 ;  /* 0x000000928c40723c */ /* 0x040fe20000041840 */
[----:B------:R-:W1:Y:S03]  /*17520*/  LDSM.16.MT88.4 R144, [R213+0xe800] ;  /* 0x00e80000d590783b */ /* 0x000e660000004200 */
[----:B---3--:R-:W-:Y:S01]  /*17530*/  F2FP.BF16.PACK_AB R137, R248, R245 ;  /* 0x000000f5f889723e */ /* 0x008fe200000010ff */
[----:B------:R-:W-:Y:S02]  /*17540*/  FADD.FTZ R3, R173, R3 ;  /* 0x00000003ad037221 */ /* 0x000fe40000010000 */
[----:B------:R-:W-:Y:S01]  /*17550*/  FADD.FTZ R193, R174, R2 ;  /* 0x00000002aec17221 */ /* 0x000fe20000010000 */
        /* <DEDUP_REMOVED lines=17> */
[----:B------:R-:W-:Y:S01]  /*17670*/  F2FP.BF16.PACK_AB R144, R195, R187 ;  /* 0x000000bbc390723e */ /* 0x000fe200000010ff */
[-C--:B------:R-:W-:Y:S01]  /*17680*/  HMMA.16816.F32.BF16 R124, R148, R146.reuse, R124 ;  /* 0x00000092947c723c */ /* 0x080fe2000004187c */
[----:B------:R-:W1:Y:S03]  /*17690*/  LDSM.16.MT88.4 R148, [R213+0xd000] ;  /* 0x00d00000d594783b */ /* 0x000e660000004200 */
[----:B------:R-:W-:Y:S04]  /*176a0*/  F2FP.BF16.PACK_AB R145, R194, R186 ;  /* 0x000000bac291723e */ /* 0x000fe800000010ff */
[----:B------:R-:W-:Y:S07]  /*176b0*/  HMMA.16816.F32.BF16 R128, R140, R146, R128 ;  /* 0x000000928c80723c */ /* 0x000fee0000041880 */
[----:B------:R-:W-:Y:S02]  /*176c0*/  F2FP.BF16.PACK_AB R140, R197, R184 ;  /* 0x000000b8c58c723e */ /* 0x000fe400000010ff */
[----:B------:R-:W-:Y:S03]  /*176d0*/  F2FP.BF16.PACK_AB R141, R196, R192 ;  /* 0x000000c0c48d723e */ /* 0x000fe600000010ff */
[----:B------:R-:W-:Y:S02]  /*176e0*/  F2FP.BF16.PACK_AB R142, R198, R188 ;  /* 0x000000bcc68e723e */ /* 0x000fe400000010ff */
[----:B------:R-:W-:Y:S02]  /*176f0*/  F2FP.BF16.PACK_AB R143, R199, R189 ;  /* 0x000000bdc78f723e */ /* 0x000fe400000010ff */
[----:B------:R-:W-:Y:S02]  /*17700*/  F2FP.BF16.PACK_AB R146, R200, R190 ;  /* 0x000000bec892723e */ /* 0x000fe400000010ff */
[----:B------:R-:W-:Y:S03]  /*17710*/  F2FP.BF16.PACK_AB R147, R201, R191 ;  /* 0x000000bfc993723e */ /* 0x000fe600000010ff */
        /* <DEDUP_REMOVED lines=37> */
[-C--:B------:R-:W-:Y:S07]  /*17970*/  HMMA.16816.F32.BF16 R124, R144, R154.reuse, R124 ;  /* 0x0000009a907c723c */ /* 0x080fee000004187c */
[----:B------:R-:W-:Y:S01]  /*17980*/  FADD.FTZ R144, R179, R136 ;  /* 0x00000088b3907221 */ /* 0x000fe20000010000 */
[----:B------:R-:W-:Y:S01]  /*17990*/  HMMA.16816.F32.BF16 R128, R140, R154, R128 ;  /* 0x0000009a8c80723c */ /* 0x000fe20000041880 */
[----:B------:R-:W-:Y:S01]  /*179a0*/  F2FP.BF16.PACK_AB R136, R247, R244 ;  /* 0x000000f4f788723e */ /* 0x000fe200000010ff */
[----:B------:R-:W3:Y:S02]  /*179b0*/  LDSM.16.MT88.4 R140, [R215+0xd800] ;  /* 0x00d80000d78c783b */ /* 0x000ee40000004200 */
[----:B------:R-:W-:Y:S04]  /*179c0*/  FADD.FTZ R2, R175, R144 ;  /* 0x00000090af027221 */ /* 0x000fe80000010000 */
[-C--:B------:R-:W-:Y:S02]  /*179d0*/  HMMA.16816.F32.BF16 R168, R136, R164.reuse, R4 ;  /* 0x000000a488a8723c */ /* 0x080fe40000041804 */
[----:B------:R-:W1:Y:S06]  /*179e0*/  LDSM.16.MT88.4 R4, [R213+0xf800] ;  /* 0x00f80000d504783b */ /* 0x000e6c0000004200 */
[C---:B------:R-:W-:Y:S02]  /*179f0*/  HMMA.16816.F32.BF16 R172, R204.reuse, R164, R8 ;  /* 0x000000a4ccac723c */ /* 0x040fe40000041808 */
[----:B------:R-:W1:Y:S06]  /*17a00*/  LDSM.16.MT88.4 R8, [R214+0xf800] ;  /* 0x00f80000d608783b */ /* 0x000e6c0000004200 */
[-C--:B------:R-:W-:Y:S02]  /*17a10*/  HMMA.16816.F32.BF16 R180, R204, R166.reuse, R12 ;  /* 0x000000a6ccb4723c */ /* 0x080fe4000004180c */
[----:B------:R-:W1:Y:S06]  /*17a20*/  LDSM.16.MT88.4 R12, [R216+0xf800] ;  /* 0x00f80000d80c783b */ /* 0x000e6c0000004200 */
[C---:B------:R-:W-:Y:S02]  /*17a30*/  HMMA.16816.F32.BF16 R164, R136.reuse, R166, R16 ;  /* 0x000000a688a4723c */ /* 0x040fe40000041810 */
[----:B------:R-:W1:Y:S06]  /*17a40*/  LDSM.16.MT88.4 R16, [R215+0xf800] ;  /* 0x00f80000d710783b */ /* 0x000e6c0000004200 */
[-C--:B----4-:R-:W-:Y:S07]  /*17a50*/  HMMA.16816.F32.BF16 R160, R136, R156.reuse, R20 ;  /* 0x0000009c88a0723c */ /* 0x090fee0000041814 */
[----:B------:R-:W-:Y:S01]  /*17a60*/  IMAD.MOV.U32 R23, RZ, RZ, R201 ;  /* 0x000000ffff177224 */ /* 0x000fe200078e00c9 */
[C---:B------:R-:W-:Y:S01]  /*17a70*/  HMMA.16816.F32.BF16 R176, R204.reuse, R156, R24 ;  /* 0x0000009cccb0723c */ /* 0x040fe20000041818 */
[----:B------:R-:W-:Y:S03]  /*17a80*/  IMAD.MOV.U32 R22, RZ, RZ, R200 ;  /* 0x000000ffff167224 */ /* 0x000fe600078e00c8 */
[----:B------:R-:W-:Y:S02]  /*17a90*/  IMAD.MOV.U32 R21, RZ, RZ, R199 ;  /* 0x000000ffff157224 */ /* 0x000fe400078e00c7 */
[----:B------:R-:W-:Y:S02]  /*17aa0*/  IMAD.MOV.U32 R20, RZ, RZ, R198 ;  /* 0x000000ffff147224 */ /* 0x000fe400078e00c6 */
[----:B------:R-:W-:Y:S04]  /*17ab0*/  IMAD.MOV.U32 R27, RZ, RZ, R191 ;  /* 0x000000ffff1b7224 */ /* 0x000fe800078e00bf */
[----:B------:R-:W-:Y:S02]  /*17ac0*/  IMAD.MOV.U32 R26, RZ, RZ, R190 ;  /* 0x000000ffff1a7224 */ /* 0x000fe400078e00be */
[----:B------:R-:W-:Y:S02]  /*17ad0*/  IMAD.MOV.U32 R25, RZ, RZ, R189 ;  /* 0x000000ffff197224 */ /* 0x000fe400078e00bd */
[----:B------:R-:W-:Y:S02]  /*17ae0*/  IMAD.MOV.U32 R24, RZ, RZ, R188 ;  /* 0x000000ffff187224 */ /* 0x000fe400078e00bc */
[-C--:B------:R-:W-:Y:S07]  /*17af0*/  HMMA.16816.F32.BF16 R188, R204, R158.reuse, R28 ;  /* 0x0000009eccbc723c */ /* 0x080fee000004181c */
[----:B------:R-:W-:Y:S01]  /*17b00*/  IMAD.MOV.U32 R30, RZ, RZ, R195 ;  /* 0x000000ffff1e7224 */ /* 0x000fe200078e00c3 */
[C---:B------:R-:W-:Y:S01]  /*17b10*/  HMMA.16816.F32.BF16 R156, R136.reuse, R158, R32 ;  /* 0x0000009e889c723c */ /* 0x040fe20000041820 */
[----:B------:R-:W-:Y:S03]  /*17b20*/  IMAD.MOV.U32 R31, RZ, RZ, R194 ;  /* 0x000000ffff1f7224 */ /* 0x000fe600078e00c2 */
[----:B------:R-:W-:Y:S02]  /*17b30*/  IMAD.MOV.U32 R28, RZ, RZ, R197 ;  /* 0x000000ffff1c7224 */ /* 0x000fe400078e00c5 */
[----:B------:R-:W-:Y:S02]  /*17b40*/  IMAD.MOV.U32 R29, RZ, RZ, R196 ;  /* 0x000000ffff1d7224 */ /* 0x000fe400078e00c4 */
[-C--:B-1----:R-:W-:Y:S01]  /*17b50*/  HMMA.16816.F32.BF16 R152, R136, R148.reuse, R36 ;  /* 0x000000948898723c */ /* 0x082fe20000041824 */
[----:B------:R-:W-:Y:S03]  /*17b60*/  IMAD.MOV.U32 R34, RZ, RZ, R187 ;  /* 0x000000ffff227224 */ /* 0x000fe600078e00bb */
[----:B------:R-:W-:Y:S02]  /*17b70*/  IMAD.MOV.U32 R35, RZ, RZ, R186 ;  /* 0x000000ffff237224 */ /* 0x000fe400078e00ba */
[----:B------:R-:W-:Y:S02]  /*17b80*/  FADD.FTZ R2, R34, R2 ;  /* 0x0000000222027221 */ /* 0x000fe40000010000 */
[----:B------:R-:W-:Y:S04]  /*17b90*/  IMAD.MOV.U32 R39, RZ, RZ, R184 ;  /* 0x000000ffff277224 */ /* 0x000fe800078e00b8 */
[----:B------:R-:W-:Y:S02]  /*17ba0*/  IMAD.MOV.U32 R38, RZ, RZ, R185 ;  /* 0x000000ffff267224 */ /* 0x000fe400078e00b9 */
[C---:B------:R-:W-:Y:S01]  /*17bb0*/  HMMA.16816.F32.BF16 R184, R204.reuse, R148, R40 ;  /* 0x00000094ccb8723c */ /* 0x040fe20000041828 */
[----:B------:R-:W-:Y:S02]  /*17bc0*/  IMAD.MOV.U32 R32, RZ, RZ, R193 ;  /* 0x000000ffff207224 */ /* 0x000fe400078e00c1 */
[----:B------:R-:W-:Y:S02]  /*17bd0*/  FADD.FTZ R0, R38, R0 ;  /* 0x0000000026007221 */ /* 0x000fe40000010000 */
[----:B------:R-:W-:Y:S02]  /*17be0*/  IMAD.MOV.U32 R33, RZ, RZ, R192 ;  /* 0x000000ffff217224 */ /* 0x000fe400078e00c0 */
[----:B------:R-:W-:Y:S01]  /*17bf0*/  FADD.FTZ R0, R35, R0 ;  /* 0x0000000023007221 */ /* 0x000fe20000010000 */
[-C--:B------:R-:W-:Y:S08]  /*17c00*/  HMMA.16816.F32.BF16 R196, R204, R150.reuse, R44 ;  /* 0x00000096ccc4723c */ /* 0x080ff0000004182c */
[C---:B------:R-:W-:Y:S08]  /*17c10*/  HMMA.16816.F32.BF16 R148, R136.reuse, R150, R48 ;  /* 0x000000968894723c */ /* 0x040ff00000041830 */
[-C--:B---3--:R-:W-:Y:S08]  /*17c20*/  HMMA.16816.F32.BF16 R144, R136, R140.reuse, R52 ;  /* 0x0000008c8890723c */ /* 0x088ff00000041834 */
[C---:B------:R-:W-:Y:S08]  /*17c30*/  HMMA.16816.F32.BF16 R192, R204.reuse, R140, R56 ;  /* 0x0000008cccc0723c */ /* 0x040ff00000041838 */
[-C--:B------:R-:W-:Y:S08]  /*17c40*/  HMMA.16816.F32.BF16 R200, R204, R142.reuse, R60 ;  /* 0x0000008eccc8723c */ /* 0x080ff0000004183c */
[C---:B------:R-:W-:Y:S08]  /*17c50*/  HMMA.16816.F32.BF16 R140, R136.reuse, R142, R64 ;  /* 0x0000008e888c723c */ /* 0x040ff00000041840 */
[-C--:B------:R-:W-:Y:S08]  /*17c60*/  HMMA.16816.F32.BF16 R68, R136, R4.reuse, R68 ;  /* 0x000000048844723c */ /* 0x080ff00000041844 */
[C---:B------:R-:W-:Y:S07]  /*17c70*/  HMMA.16816.F32.BF16 R72, R204.reuse, R4, R72 ;  /* 0x00000004cc48723c */ /* 0x040fee0000041848 */
[----:B------:R-:W-:Y:S01]  /*17c80*/  FADD.FTZ R5, R30, R2 ;  /* 0x000000021e057221 */ /* 0x000fe20000010000 */
[-C--:B------:R-:W-:Y:S01]  /*17c90*/  HMMA.16816.F32.BF16 R76, R204, R6.reuse, R76 ;  /* 0x00000006cc4c723c */ /* 0x080fe2000004184c */
[----:B------:R-:W-:Y:S03]  /*17ca0*/  FADD.FTZ R4, R39, R3 ;  /* 0x0000000327047221 */ /* 0x000fe60000010000 */
[----:B------:R-:W-:Y:S04]  /*17cb0*/  FADD.FTZ R3, R33, R32 ;  /* 0x0000002021037221 */ /* 0x000fe80000010000 */
        /* <DEDUP_REMOVED lines=24> */
[----:B------:R-:W-:Y:S04]  /*17e40*/  FADD.FTZ R2, R21, R2 ;  /* 0x0000000215027221 */ /* 0x000fe80000010000 */
[-C--:B------:R-:W-:Y:S01]  /*17e50*/  HMMA.16816.F32.BF16 R108, R204, R14.reuse, R108 ;  /* 0x0000000ecc6c723c */ /* 0x080fe2000004186c */
[----:B------:R-:W-:Y:S04]  /*17e60*/  FADD.FTZ R2, R245, R2 ;  /* 0x00000002f5027221 */ /* 0x000fe80000010000 */
[----:B------:R-:W-:Y:S02]  /*17e70*/  FADD.FTZ R3, R248, R2 ;  /* 0x00000002f8037221 */ /* 0x000fe40000010000 */
[----:B------:R-:W-:Y:S01]  /*17e80*/  FADD.FTZ R2, R243, R4 ;  /* 0x00000004f3027221 */ /* 0x000fe20000010000 */
[C---:B------:R-:W-:Y:S01]  /*17e90*/  HMMA.16816.F32.BF16 R112, R136.reuse, R14, R112 ;  /* 0x0000000e8870723c */ /* 0x040fe20000041870 */
[----:B------:R-:W-:Y:S03]  /*17ea0*/  FADD.FTZ R4, R249, R5 ;  /* 0x00000005f9047221 */ /* 0x000fe60000010000 */
[----:B------:R-:W-:Y:S02]  /*17eb0*/  FADD.FTZ R3, R250, R3 ;  /* 0x00000003fa037221 */ /* 0x000fe40000010000 */
[----:B------:R-:W-:Y:S02]  /*17ec0*/  FADD.FTZ R4, R252, R4 ;  /* 0x00000004fc047221 */ /* 0x000fe40000010000 */
[-C--:B------:R-:W-:Y:S01]  /*17ed0*/  HMMA.16816.F32.BF16 R116, R136, R16.reuse, R116 ;  /* 0x000000108874723c */ /* 0x080fe20000041874 */
[----:B------:R-:W-:Y:S02]  /*17ee0*/  FADD.FTZ R3, R251, R3 ;  /* 0x00000003fb037221 */ /* 0x000fe40000010000 */
[----:B------:R-:W-:Y:S01]  /*17ef0*/  STL [R1+0x38], R4 ;  /* 0x0000380401007387 */ /* 0x000fe20000100800 */
[----:B------:R-:W-:Y:S03]  /*17f00*/  FADD.FTZ R2, R242, R2 ;  /* 0x00000002f2027221 */ /* 0x000fe60000010000 */
[----:B------:R-:W-:Y:S01]  /*17f10*/  STL [R1+0x3c], R3 ;  /* 0x00003c0301007387 */ /* 0x000fe20000100800 */
[C---:B------:R-:W-:Y:S01]  /*17f20*/  HMMA.16816.F32.BF16 R120, R204.reuse, R16, R120 ;  /* 0x00000010cc78723c */ /* 0x040fe20000041878 */
[----:B------:R-:W-:Y:S05]  /*17f30*/  FADD.FTZ R2, R241, R2 ;  /* 0x00000002f1027221 */ /* 0x000fea0000010000 */
[----:B------:R1:W-:Y:S02]  /*17f40*/  STL [R1+0x40], R2 ;  /* 0x0000400201007387 */ /* 0x0003e40000100800 */
[-C--:B------:R-:W-:Y:S02]  /*17f50*/  HMMA.16816.F32.BF16 R124, R204, R18.reuse, R124 ;  /* 0x00000012cc7c723c */ /* 0x080fe4000004187c */
[----:B------:R2:W-:Y:S06]  /*17f60*/  STL [R1+0x44], R0 ;  /* 0x0000440001007387 */ /* 0x0005ec0000100800 */
[----:B------:R-:W-:Y:S07]  /*17f70*/  HMMA.16816.F32.BF16 R128, R136, R18, R128 ;  /* 0x000000128880723c */ /* 0x000fee0000041880 */
[----:B------:R-:W-:Y:S02]  /*17f80*/  IMAD.MOV.U32 R138, RZ, RZ, R132 ;  /* 0x000000ffff8a7224 */ /* 0x000fe400078e0084 */
[----:B------:R-:W-:Y:S03]  /*17f90*/  IMAD.MOV.U32 R136, RZ, RZ, R134 ;  /* 0x000000ffff887224 */ /* 0x000fe600078e0086 */
[----:B------:R-:W-:Y:S02]  /*17fa0*/  IMAD.MOV.U32 R137, RZ, RZ, R133 ;  /* 0x000000ffff897224 */ /* 0x000fe400078e0085 */
[----:B-1----:R-:W-:Y:S01]  /*17fb0*/  IMAD.MOV.U32 R2, RZ, RZ, R135 ;  /* 0x000000ffff027224 */ /* 0x002fe200078e0087 */
[----:B--2--5:R-:W-:-:S05]  /*17fc0*/  @P0 BRA `(.L_x_436) ;  /* 0xffffb22000000947 */ /* 0x024fca000383ffff */
.L_x_435:
[----:B------:R-:W2:Y:S01]  /*17fd0*/  LDL.LU R4, [R1+0x38] ;  /* 0x0000380001047983 */ /* 0x000ea20000300800 */
[----:B------:R-:W1:Y:S01]  /*17fe0*/  S2UR UR6, SR_CTAID.Y ;  /* 0x00000000000679c3 */ /* 0x000e620000002600 */
[----:B------:R-:W-:-:S02]  /*17ff0*/  UISETP.NE.AND UP4, UPT, UR10, -0x1, UPT ;  /* 0xffffffff0a00788c */ /* 0x000fc4000bf85270 */
[----:B------:R-:W3:Y:S01]  /*18000*/  LDL.LU R8, [R1+0x3c] ;  /* 0x00003c0001087983 */ /* 0x000ee20000300800 */
[----:B------:R-:W-:-:S03]  /*18010*/  ULDC.64 UR4, c[0x0][0x1e8] ;  /* 0x00007a0000047ab9 */ /* 0x000fc60000000a00 */
[----:B------:R-:W4:Y:S04]  /*18020*/  LDL.LU R7, [R1+0x40] ;  /* 0x0000400001077983 */ /* 0x000f280000300800 */
[----:B------:R-:W4:Y:S01]  /*18030*/  LDL.LU R6, [R1+0x44] ;  /* 0x0000440001067983 */ /* 0x000f220000300800 */
[----:B------:R-:W-:Y:S01]  /*18040*/  @UP4 UIMAD.WIDE.U32 UR14, UR10, UR4, URZ ;  /* 0x000000040a0e42a5 */ /* 0x000fe2000f8e003f */
[----:B------:R-:W1:Y:S01]  /*18050*/  S2UR UR12, SR_CTAID.Z ;  /* 0x00000000000c79c3 */ /* 0x000e620000002700 */
[----:B------:R-:W-:Y:S01]  /*18060*/  ULDC.U8 UR9, c[0x0][0x329] ;  /* 0x0000ca4000097ab9 */ /* 0x000fe20000000000 */
[----:B------:R-:W-:Y:S01]  /*18070*/  BSSY B0, `(.L_x_439) ;  /* 0x00001ae000007945 */ /* 0x000fe20003800000 */
[----:B------:R-:W-:Y:S02]  /*18080*/  @UP4 UIMAD UR7, UR10, UR5, UR15 ;  /* 0x000000050a0742a4 */ /* 0x000fe4000f8e020f */
[----:B------:R-:W-:-:S02]  /*18090*/  UISETP.NE.AND UP1, UPT, UR9, URZ, UPT ;  /* 0x0000003f0900728c */ /* 0x000fc4000bf25270 */
[----:B------:R-:W-:Y:S02]  /*180a0*/  ULDC.64 UR4, c[0x0][0x1e0] ;  /* 0x0000780000047ab9 */ /* 0x000fe40000000a00 */
[----:B------:R-:W-:Y:S02]  /*180b0*/  ULDC UR8, c[0x0][0x214] ;  /* 0x0000850000087ab9 */ /* 0x000fe40000000800 */
[----:B-1----:R-:W-:Y:S02]  /*180c0*/  @!UP4 USHF.R.S32.HI UR13, URZ, 0x1f, UR6 ;  /* 0x0000001f3f0dc899 */ /* 0x002fe40008011406 */
[----:B------:R-:W-:Y:S02]  /*180d0*/  @!UP4 UIMAD.WIDE.U32 UR20, UR6, UR4, URZ ;  /* 0x000000040614c2a5 */ /* 0x000fe4000f8e003f */
[----:B------:R-:W-:Y:S02]  /*180e0*/  @!UP4 UIMAD UR13, UR13, UR4, URZ ;  /* 0x000000040d0dc2a4 */ /* 0x000fe4000f8e023f */
[----:B------:R-:W-:-:S02]  /*180f0*/  @UP1 ULDC UR15, c[0x0][0x210] ;  /* 0x00008400000f1ab9 */ /* 0x000fc40000000800 */
[----:B------:R-:W-:Y:S02]  /*18100*/  ULDC.U8 UR4, c[0x0][0x328] ;  /* 0x0000ca0000047ab9 */ /* 0x000fe40000000000 */
[----:B------:R-:W-:Y:S02]  /*18110*/  UISETP.NE.AND UP3, UPT, UR4, URZ, UPT ;  /* 0x0000003f0400728c */ /* 0x000fe4000bf65270 */
[----:B------:R-:W-:Y:S02]  /*18120*/  @!UP4 UIMAD UR13, UR6, UR5, UR13 ;  /* 0x00000005060dc2a4 */ /* 0x000fe4000f8e020d */
[----:B------:R-:W-:Y:S01]  /*18130*/  UISETP.NE.OR UP2, UPT, UR9, URZ, !UP3 ;  /* 0x0000003f0900728c */ /* 0x000fe2000df45670 */
[----:B------:R-:W1:Y:S01]  /*18140*/  S2UR UR9, SR_CTAID.X ;  /* 0x00000000000979c3 */ /* 0x000e620000002500 */
[----:B------:R-:W-:Y:S02]  /*18150*/  ULDC UR5, c[0x0][0x234] ;  /* 0x00008d0000057ab9 */ /* 0x000fe40000000800 */
[----:B------:R-:W-:-:S02]  /*18160*/  @UP1 UIMAD UR15, UR15, UR8, URZ ;  /* 0x000000080f0f12a4 */ /* 0x000fc4000f8e023f */
[----:B------:R-:W-:Y:S02]  /*18170*/  UISETP.NE.OR UP0, UPT, UR10, -0x1, UP2 ;  /* 0xffffffff0a00788c */ /* 0x000fe40009705670 */
[----:B------:R-:W-:Y:S02]  /*18180*/  @!UP1 USEL UR15, UR8, UR5, !UP3 ;  /* 0x00000005080f9287 */ /* 0x000fe4000d800000 */
[----:B------:R-:W-:Y:S02]  /*18190*/  ULDC UR4, c[0x0][0x1c0] ;  /* 0x0000700000047ab9 */ /* 0x000fe40000000800 */
[----:B------:R-:W-:Y:S02]  /*181a0*/  @UP1 UMOV UR16, 0x1 ;  /* 0x0000000100101882 */ /* 0x000fe40000000000 */
[----:B------:R-:W-:Y:S02]  /*181b0*/  @!UP1 UIMAD UR16, UR15, UR4, URZ ;  /* 0x000000040f1092a4 */ /* 0x000fe4000f8e023f */
[----:B------:R-:W-:-:S02]  /*181c0*/  @UP1 ULDC UR17, c[0x0][0x210] ;  /* 0x0000840000111ab9 */ /* 0x000fc40000000800 */
[----:B------:R-:W-:Y:S02]  /*181d0*/  UIMAD UR4, UR6, UR16, URZ ;  /* 0x00000010060472a4 */ /* 0x000fe4000f8e023f */
[----:B------:R-:W-:Y:S02]  /*181e0*/  @!UP1 UMOV UR17, 0x1 ;  /* 0x0000000100119882 */ /* 0x000fe40000000000 */
[----:B------:R-:W-:Y:S02]  /*181f0*/  @!UP0 UIMAD UR10, UR6, UR8, URZ ;  /* 0x00000008060a82a4 */ /* 0x000fe4000f8e023f */
[----:B------:R-:W-:Y:S02]  /*18200*/  USEL UR4, UR4, URZ, UP2 ;  /* 0x0000003f04047287 */ /* 0x000fe40009000000 */
[----:B-1----:R-:W-:Y:S02]  /*18210*/  UIMAD UR9, UR9, UR17, URZ ;  /* 0x00000011090972a4 */ /* 0x002fe4000f8e023f */
[----:B------:R-:W-:-:S02]  /*18220*/  UIMAD UR15, UR12, UR15, UR4 ;  /* 0x0000000f0c0f72a4 */ /* 0x000fc4000f8e0204 */
[----:B------:R-:W-:Y:S02]  /*18230*/  USHF.L.U32 UR9, UR9, 0x7, URZ ;  /* 0x0000000709097899 */ /* 0x000fe4000800063f */
[----:B------:R-:W-:Y:S02]  /*18240*/  UMOV UR22, URZ ;  /* 0x0000003f00167c82 */ /* 0x000fe40008000000 */
[----:B------:R-:W-:Y:S02]  /*18250*/  @!UP2 UMOV UR22, UR10 ;  /* 0x0000000a0016ac82 */ /* 0x000fe40008000000 */
[----:B------:R-:W-:Y:S02]  /*18260*/  UMOV UR23, URZ ;  /* 0x0000003f00177c82 */ /* 0x000fe40008000000 */
[----:B------:R-:W-:Y:S02]  /*18270*/  USHF.R.S32.HI UR4, URZ, 0x1f, UR9 ;  /* 0x0000001f3f047899 */ /* 0x000fe40008011409 */
[----:B------:R-:W-:-:S02]  /*18280*/  @!UP2 USHF.R.S32.HI UR23, URZ, 0x1f, UR10 ;  /* 0x0000001f3f17a899 */ /* 0x000fc4000801140a */
[----:B------:R-:W-:Y:S02]  /*18290*/  USHF.R.S32.HI UR5, URZ, 0x1f, UR15 ;  /* 0x0000001f3f057899 */ /* 0x000fe4000801140f */
[----:B------:R-:W-:Y:S02]  /*182a0*/  UIADD3 UR9, UP1, UP0, UR9, UR22, UR15 ;  /* 0x0000001609097290 */ /* 0x000fe4000f83e00f */
[----:B------:R-:W-:Y:S02]  /*182b0*/  @!UP4 UIADD3 UR7, UR21, UR13, URZ ;  /* 0x0000000d1507c290 */ /* 0x000fe4000fffe03f */
[----:B------:R-:W-:Y:S02]  /*182c0*/  UIADD3.X UR4, UR4, UR23, UR5, UP1, UP0 ;  /* 0x0000001704047290 */ /* 0x000fe40008fe0405 */
[----:B------:R-:W-:Y:S01]  /*182d0*/  @!UP4 UMOV UR14, UR20 ;  /* 0x00000014000ecc82 */ /* 0x000fe20008000000 */
[----:B--2---:R-:W1:Y:S04]  /*182e0*/  SHFL.BFLY PT, R0, R4, 0x2, 0x1f ;  /* 0x0c401f0004007f89 */ /* 0x004e6800000e0000 */
[----:B---3--:R-:W2:Y:S04]  /*182f0*/  SHFL.BFLY PT, R3, R8, 0x2, 0x1f ;  /* 0x0c401f0008037f89 */ /* 0x008ea800000e0000 */
[----:B----4-:R-:W-:Y:S01]  /*18300*/  SHFL.BFLY PT, R5, R6, 0x2, 0x1f ;  /* 0x0c401f0006057f89 */ /* 0x010fe200000e0000 */
[----:B-1----:R-:W-:-:S03]  /*18310*/  FADD.FTZ R0, R0, R4 ;  /* 0x0000000400007221 */ /* 0x002fc60000010000 */
[----:B------:R-:W1:Y:S01]  /*18320*/  SHFL.BFLY PT, R4, R7, 0x2, 0x1f ;  /* 0x0c401f0007047f89 */ /* 0x000e6200000e0000 */
[----:B--2---:R-:W-:-:S03]  /*18330*/  FADD.FTZ R3, R3, R8 ;  /* 0x0000000803037221 */ /* 0x004fc60000010000 */
[----:B------:R-:W2:Y:S04]  /*18340*/  SHFL.BFLY PT, R2, R0, 0x1, 0x1f ;  /* 0x0c201f0000027f89 */ /* 0x000ea800000e0000 */
[----:B------:R-:W3:Y:S01]  /*18350*/  SHFL.BFLY PT, R136, R3, 0x1, 0x1f ;  /* 0x0c201f0003887f89 */ /* 0x000ee200000e0000 */
[----:B-1----:R-:W-:Y:S02]  /*18360*/  FADD.FTZ R4, R4, R7 ;  /* 0x0000000704047221 */ /* 0x002fe40000010000 */
[----:B--2---:R-:W-:Y:S01]  /*18370*/  FADD.FTZ R137, R0, R2 ;  /* 0x0000000200897221 */ /* 0x004fe20000010000 */
[----:B------:R-:W-:Y:S01]  /*18380*/  MOV R0, 0x3f800000 ;  /* 0x3f80000000007802 */ /* 0x000fe20000000f00 */
[----:B------:R-:W-:Y:S02]  /*18390*/  FADD.FTZ R2, R5, R6 ;  /* 0x0000000605027221 */ /* 0x000fe40000010000 */
[----:B------:R-:W1:Y:S01]  /*183a0*/  SHFL.BFLY PT, R6, R4, 0x1, 0x1f ;  /* 0x0c201f0004067f89 */ /* 0x000e6200000e0000 */
[----:B------:R-:W-:Y:S01]  /*183b0*/  FSETP.NE.FTZ.AND P5, PT, R137, RZ, PT ;  /* 0x000000ff8900720b */ /* 0x000fe20003fb5000 */
[----:B---3--:R-:W-:Y:S01]  /*183c0*/  FADD.FTZ R136, R3, R136 ;  /* 0x0000008803887221 */ /* 0x008fe20000010000 */
        /* <DEDUP_REMOVED lines=237> */
[----:B-1----:R-:W-:-:S03]  /*192a0*/  MOV R5, 0x40 ;  /* 0x0000004000057802 */ /* 0x002fc60000000f00 */
[----:B------:R1:W-:Y:S01]  /*192b0*/  STS [R2+0x2400], R13 ;  /* 0x0024000d02007388 */ /* 0x0003e20000000800 */
[----:B------:R-:W-:Y:S02]  /*192c0*/  SEL R5, R5, 0xffffffc0, !P2 ;  /* 0xffffffc005057807 */ /* 0x000fe40005000000 */
[C---:B--2---:R-:W-:Y:S02]  /*192d0*/  IADD3 R4, R0.reuse, R3, RZ ;  /* 0x0000000300047210 */ /* 0x044fe40007ffe0ff */
[-C--:B------:R-:W-:Y:S02]  /*192e0*/  IADD3 R3, R3, R2.reuse, RZ ;  /* 0x0000000203037210 */ /* 0x080fe40007ffe0ff */
[-C--:B---3--:R-:W-:Y:S01]  /*192f0*/  IADD3 R7, R0, R5.reuse, RZ ;  /* 0x0000000500077210 */ /* 0x088fe20007ffe0ff */
[----:B------:R2:W-:Y:S01]  /*19300*/  STS [R4], R12 ;  /* 0x0000000c04007388 */ /* 0x0005e20000000800 */
[----:B------:R-:W-:Y:S02]  /*19310*/  IADD3 R6, R4, R5, RZ ;  /* 0x0000000504067210 */ /* 0x000fe40007ffe0ff */
[----:B----4-:R-:W-:Y:S01]  /*19320*/  MOV R9, 0x7f800000 ;  /* 0x7f80000000097802 */ /* 0x010fe20000000f00 */
[----:B------:R-:W-:Y:S01]  /*19330*/  STS [R4+0x400], R11 ;  /* 0x0004000b04007388 */ /* 0x000fe20000000800 */
[----:B------:R-:W-:-:S03]  /*19340*/  IADD3 R8, R5, R2, RZ ;  /* 0x0000000205087210 */ /* 0x000fc60007ffe0ff */
[----:B------:R-:W-:Y:S01]  /*19350*/  STS [R3], R15 ;  /* 0x0000000f03007388 */ /* 0x000fe20000000800 */
[----:B------:R-:W-:-:S03]  /*19360*/  IADD3 R5, R3, R5, RZ ;  /* 0x0000000503057210 */ /* 0x000fc60007ffe0ff */
[----:B------:R3:W-:Y:S01]  /*19370*/  STS [R3+0x400], R14 ;  /* 0x0004000e03007388 */ /* 0x0007e20000000800 */
[----:B-1----:R-:W-:-:S03]  /*19380*/  MOV R13, 0x7f800000 ;  /* 0x7f800000000d7802 */ /* 0x002fc60000000f00 */
[----:B------:R-:W-:Y:S04]  /*19390*/  STS [R4+0x2000], R16 ;  /* 0x0020001004007388 */ /* 0x000fe80000000800 */
[----:B------:R-:W-:Y:S04]  /*193a0*/  STS [R4+0x2400], R17 ;  /* 0x0024001104007388 */ /* 0x000fe80000000800 */
[----:B------:R-:W-:Y:S01]  /*193b0*/  STS [R3+0x2000], R24 ;  /* 0x0020001803007388 */ /* 0x000fe20000000800 */
[----:B--2---:R-:W-:-:S03]  /*193c0*/  MOV R12, 0x7f800000 ;  /* 0x7f800000000c7802 */ /* 0x004fc60000000f00 */
[----:B------:R-:W-:Y:S04]  /*193d0*/  STS [R3+0x2400], R23 ;  /* 0x0024001703007388 */ /* 0x000fe80000000800 */
[----:B------:R-:W-:Y:S04]  /*193e0*/  STS [R7], R22 ;  /* 0x0000001607007388 */ /* 0x000fe80000000800 */
[----:B------:R-:W-:Y:S01]  /*193f0*/  STS [R7+0x400], R21 ;  /* 0x0004001507007388 */ /* 0x000fe20000000800 */
[----:B---3--:R-:W-:-:S03]  /*19400*/  MOV R14, 0x7f800000 ;  /* 0x7f800000000e7802 */ /* 0x008fc60000000f00 */
        /* <DEDUP_REMOVED lines=30> */
[----:B--2---:R-:W1:Y:S01]  /*195f0*/  @P5 MUFU.LG2 R2, R137 ;  /* 0x0000008900025308 */ /* 0x004e620000000c00 */
[----:B------:R-:W-:Y:S02]  /*19600*/  LOP3.LUT P1, RZ, R0, 0x3, RZ, 0xc0, !PT ;  /* 0x0000000300ff7812 */ /* 0x000fe4000782c0ff */
[----:B------:R-:W-:Y:S04]  /*19610*/  STS [R3+0x6000], R43 ;  /* 0x0060002b03007388 */ /* 0x000fe80000000800 */
[----:B------:R2:W-:Y:S01]  /*19620*/  STS [R3+0x6400], R42 ;  /* 0x0064002a03007388 */ /* 0x0005e20000000800 */
[----:B------:R-:W3:Y:S03]  /*19630*/  @P0 MUFU.LG2 R0, R138 ;  /* 0x0000008a00000308 */ /* 0x000ee60000000c00 */
[----:B------:R-:W-:Y:S04]  /*19640*/  STS [R7+0x4000], R41 ;  /* 0x0040002907007388 */ /* 0x000fe80000000800 */
[----:B------:R-:W-:Y:S04]  /*19650*/  STS [R7+0x4400], R40 ;  /* 0x0044002807007388 */ /* 0x000fe80000000800 */
[----:B------:R-:W-:Y:S04]  /*19660*/  STS [R8+0x4000], R37 ;  /* 0x0040002508007388 */ /* 0x000fe80000000800 */
[----:B------:R-:W-:Y:S01]  /*19670*/  STS [R8+0x4400], R36 ;  /* 0x0044002408007388 */ /* 0x000fe20000000800 */
[----:B-1----:R-:W-:-:S02]  /*19680*/  @P5 FMUL.FTZ R4, R2, 0.69314718246459960938 ;  /* 0x3f31721802045820 */ /* 0x002fc40000410000 */
[----:B---3--:R-:W-:Y:S01]  /*19690*/  @P0 FMUL.FTZ R0, R0, 0.69314718246459960938 ;  /* 0x3f31721800000820 */ /* 0x008fe20000410000 */
[----:B------:R-:W-:Y:S01]  /*196a0*/  STS [R7+0x6000], R39 ;  /* 0x0060002707007388 */ /* 0x000fe20000000800 */
[----:B------:R-:W-:Y:S02]  /*196b0*/  @P5 FFMA.FTZ R13, R135, c[0x0][0x238], R4 ;  /* 0x00008e00870d5a23 */ /* 0x000fe40000010004 */
[----:B------:R-:W-:Y:S01]  /*196c0*/  @P0 FFMA.FTZ R12, R132, c[0x0][0x238], R0 ;  /* 0x00008e00840c0a23 */ /* 0x000fe20000010000 */
[----:B------:R-:W-:Y:S01]  /*196d0*/  STS [R7+0x6400], R38 ;  /* 0x0064002607007388 */ /* 0x000fe20000000800 */
[----:B--2---:R-:W1:Y:S03]  /*196e0*/  @P4 MUFU.LG2 R3, R136 ;  /* 0x0000008800034308 */ /* 0x004e660000000c00 */
[----:B------:R-:W-:Y:S04]  /*196f0*/  STS [R8+0x6000], R35 ;  /* 0x0060002308007388 */ /* 0x000fe80000000800 */
[----:B------:R-:W-:Y:S04]  /*19700*/  STS [R8+0x6400], R34 ;  /* 0x0064002208007388 */ /* 0x000fe80000000800 */
[----:B------:R-:W-:Y:S04]  /*19710*/  STS [R6+0x4000], R33 ;  /* 0x0040002106007388 */ /* 0x000fe80000000800 */
[----:B------:R-:W-:Y:S01]  /*19720*/  STS [R6+0x4400], R32 ;  /* 0x0044002006007388 */ /* 0x000fe20000000800 */
[----:B-1----:R-:W-:-:S03]  /*19730*/  @P4 FMUL.FTZ R3, R3, 0.69314718246459960938 ;  /* 0x3f31721803034820 */ /* 0x002fc60000410000 */
[----:B------:R-:W-:Y:S01]  /*19740*/  STS [R5+0x4000], R29 ;  /* 0x0040001d05007388 */ /* 0x000fe20000000800 */
[----:B------:R-:W-:-:S03]  /*19750*/  @P4 FFMA.FTZ R14, R134, c[0x0][0x238], R3 ;  /* 0x00008e00860e4a23 */ /* 0x000fc60000010003 */
[----:B------:R-:W-:Y:S04]  /*19760*/  STS [R5+0x4400], R28 ;  /* 0x0044001c05007388 */ /* 0x000fe80000000800 */
[----:B------:R-:W-:Y:S04]  /*19770*/  STS [R6+0x6000], R31 ;  /* 0x0060001f06007388 */ /* 0x000fe80000000800 */
[----:B------:R-:W-:Y:S04]  /*19780*/  STS [R6+0x6400], R30 ;  /* 0x0064001e06007388 */ /* 0x000fe80000000800 */
[----:B------:R-:W-:Y:S04]  /*19790*/  STS [R5+0x6000], R27 ;  /* 0x0060001b05007388 */ /* 0x000fe80000000800 */
[----:B------:R1:W-:Y:S04]  /*197a0*/  STS [R5+0x6400], R68 ;  /* 0x0064004405007388 */ /* 0x0003e80000000800 */
[----:B------:R-:W-:Y:S06]  /*197b0*/  BAR.SYNC.DEFER_BLOCKING 0x0 ;  /* 0x0000000000007b1d */ /* 0x000fec0000010000 */
[----:B-1----:R-:W1:Y:S01]  /*197c0*/  @P3 MUFU.LG2 R5, R139 ;  /* 0x0000008b00053308 */ /* 0x002e620000000c00 */
[----:B------:R2:W3:Y:S04]  /*197d0*/  LDS.128 R20, [R233] ;  /* 0x00000000e9147984 */ /* 0x0004e80000000c00 */
[----:B------:R2:W4:Y:S04]  /*197e0*/  LDS.128 R32, [R233+0x800] ;  /* 0x00080000e9207984 */ /* 0x0005280000000c00 */
[----:B------:R2:W2:Y:S04]  /*197f0*/  LDS.128 R40, [R233+0x1000] ;  /* 0x00100000e9287984 */ /* 0x0004a80000000c00 */
[----:B------:R2:W2:Y:S01]  /*19800*/  LDS.128 R48, [R233+0x1800] ;  /* 0x00180000e9307984 */ /* 0x0004a20000000c00 */
[----:B-1----:R-:W-:-:S03]  /*19810*/  @P3 FMUL.FTZ R2, R5, 0.69314718246459960938 ;  /* 0x3f31721805023820 */ /* 0x002fc60000410000 */
[----:B------:R1:W1:Y:S01]  /*19820*/  LDS.128 R56, [R233+0x2000] ;  /* 0x00200000e9387984 */ /* 0x0002620000000c00 */
[----:B------:R-:W-:-:S03]  /*19830*/  @P3 FFMA.FTZ R9, R133, c[0x0][0x238], R2 ;  /* 0x00008e0085093a23 */ /* 0x000fc60000010002 */
        /* <DEDUP_REMOVED lines=49> */
.L_x_440:
[----:B--234-:R-:W-:Y:S05]  /*19b50*/  BSYNC B0 ;  /* 0x0000000000007941 */ /* 0x01cfea0003800000 */
.L_x_439:
[----:B------:R-:W2:Y:S04]  /*19b60*/  LDL.LU.64 R4, [R1+0x70] ;  /* 0x0000700001047983 */ /* 0x000ea80000300a00 */
[----:B------:R-:W3:Y:S04]  /*19b70*/  S2R R3, SR_TID.X ;  /* 0x0000000000037919 */ /* 0x000ee80000002100 */
[----:B------:R-:W4:Y:S01]  /*19b80*/  S2R R8, SR_CTAID.Z ;  /* 0x0000000000087919 */ /* 0x000f220000002700 */
[----:B------:R-:W-:-:S02]  /*19b90*/  USHF.R.S32.HI UR6, URZ, 0x1f, UR12 ;  /* 0x0000001f3f067899 */ /* 0x000fc4000801140c */
[----:B------:R-:W-:Y:S01]  /*19ba0*/  ULDC.64 UR4, c[0x0][0x1f0] ;  /* 0x00007c0000047ab9 */ /* 0x000fe20000000a00 */
[----:B------:R1:W5:Y:S01]  /*19bb0*/  LDL.64 R12, [R1+0x50] ;  /* 0x00005000010c7983 */ /* 0x0003620000100a00 */
[----:B------:R-:W-:Y:S01]  /*19bc0*/  UIMAD UR4, UR6, UR4, URZ ;  /* 0x00000004060472a4 */ /* 0x000fe2000f8e023f */
[----:B------:R-:W-:Y:S03]  /*19bd0*/  BSSY B0, `(.L_x_441) ;  /* 0x0000014000007945 */ /* 0x000fe60003800000 */
[----:B------:R-:W-:Y:S01]  /*19be0*/  UIMAD UR4, UR12, UR5, UR4 ;  /* 0x000000050c0472a4 */ /* 0x000fe2000f8e0204 */
[----:B---3--:R-:W-:-:S04]  /*19bf0*/  SHF.R.S32.HI R0, RZ, 0x1f, R3 ;  /* 0x0000001fff007819 */ /* 0x008fc80000011403 */
[----:B------:R-:W-:-:S04]  /*19c00*/  LEA.HI R0, R0, R3, RZ, 0x3 ;  /* 0x0000000300007211 */ /* 0x000fc800078f18ff */
[----:B------:R-:W-:Y:S02]  /*19c10*/  SHF.R.S32.HI R10, RZ, 0x3, R0 ;  /* 0x00000003ff0a7819 */ /* 0x000fe40000011400 */
[----:B--2---:R-:W-:-:S04]  /*19c20*/  IADD3 R2, P0, R4, UR14, RZ ;  /* 0x0000000e04027c10 */ /* 0x004fc8000ff1e0ff */
[----:B------:R-:W-:Y:S02]  /*19c30*/  IADD3.X R3, R5, UR7, RZ, P0, !PT ;  /* 0x0000000705037c10 */ /* 0x000fe400087fe4ff */
[----:B------:R-:W-:-:S03]  /*19c40*/  ISETP.GE.AND P0, PT, R10, UR11, PT ;  /* 0x0000000b0a007c0c */ /* 0x000fc6000bf06270 */
[----:B----4-:R-:W-:-:S05]  /*19c50*/  IMAD.WIDE.U32 R8, R8, c[0x0][0x1f0], R2 ;  /* 0x00007c0008087a25 */ /* 0x010fca00078e0002 */
[----:B------:R-:W-:-:S05]  /*19c60*/  IADD3 R7, R9, UR4, RZ ;  /* 0x0000000409077c10 */ /* 0x000fca000fffe0ff */
[----:B------:R-:W-:Y:S05]  /*19c70*/  @P0 BRA `(.L_x_442) ;  /* 0x0000009000000947 */ /* 0x000fea0003800000 */
[----:B-1----:R-:W-:Y:S01]  /*19c80*/  MOV R6, R8 ;  /* 0x0000000800067202 */ /* 0x002fe20000000f00 */
[----:B-----5:R-:W-:-:S04]  /*19c90*/  IMAD R0, R13, c[0x0][0x1e8], RZ ;  /* 0x00007a000d007a24 */ /* 0x020fc800078e02ff */
[----:B------:R-:W-:-:S04]  /*19ca0*/  IMAD.WIDE.U32 R2, R12, c[0x0][0x1e8], R6 ;  /* 0x00007a000c027a25 */ /* 0x000fc800078e0006 */
[----:B------:R-:W-:Y:S01]  /*19cb0*/  IMAD R0, R12, c[0x0][0x1ec], R0 ;  /* 0x00007b000c007a24 */ /* 0x000fe200078e0200 */
[----:B------:R-:W-:-:S04]  /*19cc0*/  LEA R4, P0, R2, c[0x0][0x1d0], 0x1 ;  /* 0x0000740002047a11 */ /* 0x000fc800078008ff */
[----:B------:R-:W-:-:S04]  /*19cd0*/  IADD3 R0, R0, R3, RZ ;  /* 0x0000000300007210 */ /* 0x000fc80007ffe0ff */
[----:B------:R-:W-:-:S05]  /*19ce0*/  LEA.HI.X R5, R2, c[0x0][0x1d4], R0, 0x1, P0 ;  /* 0x0000750002057a11 */ /* 0x000fca00000f0c00 */
[----:B------:R1:W-:Y:S04]  /*19cf0*/  STG.E.128 [R4.64], R20 ;  /* 0x0000001404007986 */ /* 0x0003e8000c101d12 */
[----:B------:R1:W-:Y:S02]  /*19d00*/  STG.E.128 [R4.64+0x80], R16 ;  /* 0x0000801004007986 */ /* 0x0003e4000c101d12 */
.L_x_442:
[----:B-1----:R-:W-:Y:S05]  /*19d10*/  BSYNC B0 ;  /* 0x0000000000007941 */ /* 0x002fea0003800000 */
.L_x_441:
[----:B------:R-:W-:Y:S01]  /*19d20*/  IADD3 R0, R10, 0x10, RZ ;  /* 0x000000100a007810 */ /* 0x000fe20007ffe0ff */
[----:B------:R-:W-:Y:S03]  /*19d30*/  BSSY B0, `(.L_x_443) ;  /* 0x000000f000007945 */ /* 0x000fe60003800000 */
[----:B------:R-:W-:-:S13]  /*19d40*/  ISETP.GE.AND P0, PT, R0, UR11, PT ;  /* 0x0000000b00007c0c */ /* 0x000fda000bf06270 */
[----:B------:R-:W-:Y:S05]  /*19d50*/  @P0 BRA `(.L_x_444) ;  /* 0x000000c000000947 */ /* 0x000fea0003800000 */
[----:B-----5:R-:W-:Y:S01]  /*19d60*/  IADD3 R4, P0, R12, 0x10, RZ ;  /* 0x000000100c047810 */ /* 0x020fe20007f1e0ff */
        /* <DEDUP_REMOVED lines=11> */
.L_x_444:
[----:B------:R-:W-:Y:S05]  /*19e20*/  BSYNC B0 ;  /* 0x0000000000007941 */ /* 0x000fea0003800000 */
.L_x_443:
[----:B------:R-:W-:Y:S01]  /*19e30*/  IADD3 R0, R10, 0x20, RZ ;  /* 0x000000200a007810 */ /* 0x000fe20007ffe0ff */
[----:B------:R-:W-:Y:S03]  /*19e40*/  BSSY B0, `(.L_x_445) ;  /* 0x000000f000007945 */ /* 0x000fe60003800000 */
[----:B------:R-:W-:-:S13]  /*19e50*/  ISETP.GE.AND P0, PT, R0, UR11, PT ;  /* 0x0000000b00007c0c */ /* 0x000fda000bf06270 */
[----:B------:R-:W-:Y:S05]  /*19e60*/  @P0 BRA `(.L_x_446) ;  /* 0x000000c000000947 */ /* 0x000fea0003800000 */
[----:B-1---5:R-:W-:Y:S01]  /*19e70*/  IADD3 R4, P0, R12, 0x20, RZ ;  /* 0x000000200c047810 */ /* 0x022fe20007f1e0ff */
        /* <DEDUP_REMOVED lines=11> */
.L_x_446:
[----:B------:R-:W-:Y:S05]  /*19f30*/  BSYNC B0 ;  /* 0x0000000000007941 */ /* 0x000fea0003800000 */
.L_x_445:
[----:B------:R-:W2:Y:S01]  /*19f40*/  LDL.LU R0, [R1+0x68] ;  /* 0x0000680001007983 */ /* 0x000ea20000300800 */
[----:B------:R-:W-:Y:S01]  /*19f50*/  BSSY B0, `(.L_x_447) ;  /* 0x000000f000007945 */ /* 0x000fe20003800000 */
[----:B--2---:R-:W-:-:S13]  /*19f60*/  ISETP.GE.AND P0, PT, R0, UR11, PT ;  /* 0x0000000b00007c0c */ /* 0x004fda000bf06270 */
        /* <DEDUP_REMOVED lines=13> */
.L_x_448:
[----:B------:R-:W-:Y:S05]  /*1a040*/  BSYNC B0 ;  /* 0x0000000000007941 */ /* 0x000fea0003800000 */
.L_x_447:
        /* <DEDUP_REMOVED lines=16> */
.L_x_450:
[----:B------:R-:W-:Y:S05]  /*1a150*/  BSYNC B0 ;  /* 0x0000000000007941 */ /* 0x000fea0003800000 */
.L_x_449:
        /* <DEDUP_REMOVED lines=16> */
.L_x_452:
[----:B------:R-:W-:Y:S05]  /*1a260*/  BSYNC B0 ;  /* 0x0000000000007941 */ /* 0x000fea0003800000 */
.L_x_451:
        /* <DEDUP_REMOVED lines=16> */
.L_x_454:
[----:B------:R-:W-:Y:S05]  /*1a370*/  BSYNC B0 ;  /* 0x0000000000007941 */ /* 0x000fea0003800000 */
.L_x_453:
[----:B------:R-:W2:Y:S02]  /*1a380*/  LDL.LU R0, [R1+0x90] ;  /* 0x0000900001007983 */ /* 0x000ea40000300800 */
[----:B--2---:R-:W-:-:S13]  /*1a390*/  ISETP.GE.AND P0, PT, R0, UR11, PT ;  /* 0x0000000b00007c0c */ /* 0x004fda000bf06270 */
[----:B------:R-:W-:Y:S05]  /*1a3a0*/  @P0 EXIT ;  /* 0x000000000000094d */ /* 0x000fea0003800000 */
[----:B-----5:R-:W-:Y:S01]  /*1a3b0*/  IADD3 R6, P0, R12, 0x70, RZ ;  /* 0x000000700c067810 */ /* 0x020fe20007f1e0ff */
        /* <DEDUP_REMOVED lines=12> */
.L_x_455:
        /* <DEDUP_REMOVED lines=16> */
.L_x_2380:


//--------------------- .text._ZN5flash16flash_fwd_kernelI23Flash_fwd_kernel_traitsILi128ELi128ELi64ELi4ELb0ELb0EN7cutlass10bfloat16_tE19Flash_kernel_traitsILi128ELi128ELi64ELi4ES3_EELb0ELb0ELb1ELb0ELb0ELb1ELb1ELb0EEEvNS_16Flash_fwd_paramsE --------------------------
	.section	.text._ZN5flash16flash_fwd_kernelI23Flash_fwd_kernel_traitsILi128ELi128ELi64ELi4ELb0ELb0EN7cutlass10bfloat16_tE19Flash_kernel_traitsILi128ELi128ELi64ELi4ES3_EELb0ELb0ELb1ELb0ELb0ELb1ELb1ELb0EEEvNS_16Flash_fwd_paramsE,"ax",@progbits
	.sectioninfo	@"SHI_REGISTERS=255"
	.align	128
        .global         _ZN5flash16flash_fwd_kernelI23Flash_fwd_kernel_traitsILi128ELi128ELi64ELi4ELb0ELb0EN7cutlass10bfloat16_tE19Flash_kernel_traitsILi128ELi128ELi64ELi4ES3_EELb0ELb0ELb1ELb0ELb0ELb1ELb1ELb0EEEvNS_16Flash_fwd_paramsE
        .type           _ZN5flash16flash_fwd_kernelI23Flash_fwd_kernel_traitsILi128ELi128ELi64ELi4ELb0ELb0EN7cutlass10bfloat16_tE19Flash_kernel_traitsILi128ELi128ELi64ELi4ES3_EELb0ELb0ELb1ELb0ELb0ELb1ELb1ELb0EEEvNS_16Flash_fwd_paramsE,@function
        .size           _ZN5flash16flash_fwd_kernelI23Flash_fwd_kernel_traitsILi128ELi128ELi64ELi4ELb0ELb0EN7cutlass10bfloat16_tE19Flash_kernel_traitsILi128ELi128ELi64ELi4ES3_EELb0ELb0ELb1ELb0ELb0ELb1ELb1ELb0EEEvNS_16Flash_fwd_paramsE,(.L_x_2381 - _ZN5flash16flash_fwd_kernelI23Flash_fwd_kernel_traitsILi128ELi128ELi64ELi4ELb0ELb0EN7cutlass10bfloat16_tE19Flash_kernel_traitsILi128ELi128ELi64ELi4ES3_EELb0ELb0ELb1ELb0ELb0ELb1ELb1ELb0EEEvNS_16Flash_fwd_paramsE)
        .other          _ZN5flash16flash_fwd_kernelI23Flash_fwd_kernel_traitsILi128ELi128ELi64ELi4ELb0ELb0EN7cutlass10bfloat16_tE19Flash_kernel_traitsILi128ELi128ELi64ELi4ES3_EELb0ELb0ELb1ELb0ELb0ELb1ELb1ELb0EEEvNS_16Flash_fwd_paramsE,@"STO_CUDA_ENTRY STV_DEFAULT"
_ZN5flash16flash_fwd_kernelI23Flash_fwd_kernel_traitsILi128ELi128ELi64ELi4ELb0ELb0EN7cutlass10bfloat16_tE19Flash_kernel_traitsILi128ELi128ELi64ELi4ES3_EELb0ELb0ELb1ELb0ELb0ELb1ELb1ELb0EEEvNS_16Flash_fwd_paramsE:
.text._ZN5flash16flash_fwd_kernelI23Flash_fwd_kernel_traitsILi128ELi128ELi64ELi4ELb0ELb0EN7cutlass10bfloat16_tE19Flash_kernel_traitsILi128ELi128ELi64ELi4ES3_EELb0ELb0ELb1ELb0ELb0ELb1ELb1ELb0EEEvNS_16Flash_fwd_paramsE:
        /* <DEDUP_REMOVED lines=56> */
.L_x_456:
[----:B------:R-:W-:Y:S02]  /*0380*/  ULDC UR6, c[0x0][0x218] ;  /* 0x0000860000067ab9 */ /* 0x000fe40000000800 */
.L_x_457:
        /* <DEDUP_REMOVED lines=116> */
.L_x_460:
[----:B------:R-:W-:Y:S05]  /*0ad0*/  BSYNC B0 ;  /* 0x0000000000007941 */ /* 0x000fea0003800000 */
.L_x_459:
        /* <DEDUP_REMOVED lines=16> */
.L_x_462:
[----:B------:R-:W-:Y:S05]  /*0be0*/  BSYNC B0 ;  /* 0x0000000000007941 */ /* 0x000fea0003800000 */
.L_x_461:
        /* <DEDUP_REMOVED lines=16> */
.L_x_464:
[----:B------:R-:W-:Y:S05]  /*0cf0*/  BSYNC B0 ;  /* 0x0000000000007941 */ /* 0x000fea0003800000 */
.L_x_463:
        /* <DEDUP_REMOVED lines=16> */
.L_x_466:
[----:B------:R-:W-:Y:S05]  /*0e00*/  BSYNC B0 ;  /* 0x0000000000007941 */ /* 0x000fea0003800000 */
.L_x_465:
        /* <DEDUP_REMOVED lines=16> */
.L_x_468:
[----:B------:R-:W-:Y:S05]  /*0f10*/  BSYNC B0 ;  /* 0x0000000000007941 */ /* 0x000fea0003800000 */
.L_x_467:
        /* <DEDUP_REMOVED lines=16> */
.L_x_470:
[----:B------:R-:W-:Y:S05]  /*1020*/  BSYNC B0 ;  /* 0x0000000000007941 */ /* 0x000fea0003800000 */
.L_x_469:
        /* <DEDUP_REMOVED lines=16> */
.L_x_472:
[----:B------:R-:W-:Y:S05]  /*1130*/  BSYNC B0 ;  /* 0x0000000000007941 */ /* 0x000fea0003800000 */
.L_x_471:
        /* <DEDUP_REMOVED lines=16> */
.L_x_474:
[----:B------:R-:W-:Y:S05]  /*1240*/  BSYNC B0 ;  /* 0x0000000000007941 */ /* 0x000fea0003800000 */
.L_x_473:
        /* <DEDUP_REMOVED lines=67> */
.L_x_458:
        /* <DEDUP_REMOVED lines=32> */
.L_x_475:
        /* <DEDUP_REMOVED lines=46> */
.L_x_476:
        /* <DEDUP_REMOVED lines=8> */
[----:B------:R-:W-:Y:S01]  /*1be0*/  SHF.R.S32.HI R2, RZ, 0x3, R0 ;  /* 0x00000003ff027819 */ /* 0x000fe20000011400 */
[----:B------:R-:W-:Y:S01]  /*1bf0*/  UIADD3 UR15, UR8, -0x1, URZ ;  /* 0xffffffff080f7890 */ /* 0x000fe2000fffe03f */
        /* <DEDUP_REMOVED lines=8> */
[----:B------:R-:W-:Y:S01]  /*1c80*/  ISETP.GE.AND P0, PT, R2, UR11, PT ;  /* 0x0000000b02007c0c */ /* 0x000fe2000bf06270 */
[----:B------:R-:W-:Y:S01]  /*1c90*/  IMAD.SHL.U32 R28, R32, 0x8, RZ ;  /* 0x00000008201c7824 */ /* 0x000fe200078e00ff */
[----:B------:R-:W-:Y:S01]  /*1ca0*/  IADD3 R25, R2, 0x20, RZ ;  /* 0x0000002002197810 */ /* 0x000fe20007ffe0ff */
[----:B------:R-:W-:Y:S01]  /*1cb0*/  UMOV UR12, 0x6 ;  /* 0x00000006000c7882 */ /* 0x000fe20000000000 */
        /* <DEDUP_REMOVED lines=8> */
[----:B------:R-:W-:Y:S01]  /*1d40*/  USHF.R.S32.HI UR17, URZ, 0x1f, UR15 ;  /* 0x0000001f3f117899 */ /* 0x000fe2000801140f */
[----:B------:R-:W-:Y:S01]  /*1d50*/  SHF.R.U32.HI R6, RZ, 0x3, R0 ;  /* 0x00000003ff067819 */ /* 0x000fe20000011600 */
[----:B------:R-:W-:Y:S01]  /*1d60*/  STL.64 [R1+0x68], R28 ;  /* 0x0000681c01007387 */ /* 0x000fe20000100a00 */
[----:B------:R-:W-:Y:S01]  /*1d70*/  LOP3.LUT R0, R0, 0x38, R28, 0xf8, !PT ;  /* 0x0000003800007812 */ /* 0x000fe200078ef81c */
[----:B--2---:R-:W-:Y:S01]  /*1d80*/  IMAD.WIDE.U32 R4, R7, c[0x0][0x1a8], R4 ;  /* 0x00006a0007047a25 */ /* 0x004fe200078e0004 */
[----:B------:R-:W-:-:S02]  /*1d90*/  @!P6 IADD3 R9, P1, R30, 0x10, RZ ;  /* 0x000000101e09e810 */ /* 0x000fc40007f3e0ff */
        /* <DEDUP_REMOVED lines=13> */
[----:B------:R-:W-:Y:S01]  /*1e70*/  @!P6 IMAD R14, R9, c[0x0][0x194], R0 ;  /* 0x00006500090eea24 */ /* 0x000fe200078e0200 */
[----:B------:R-:W-:Y:S01]  /*1e80*/  ISETP.GE.AND P3, PT, R16, UR11, PT ;  /* 0x0000000b10007c0c */ /* 0x000fe2000bf66270 */
[----:B------:R-:W-:Y:S01]  /*1e90*/  @!P5 IMAD.X R13, RZ, RZ, R31, P1 ;  /* 0x000000ffff0dd224 */ /* 0x000fe200008e061f */
[----:B------:R-:W-:Y:S01]  /*1ea0*/  @!P0 LEA R10, P1, R6, c[0x0][0x160], 0x1 ;  /* 0x00005800060a8a11 */ /* 0x000fe200078208ff */
[----:B------:R-:W-:Y:S01]  /*1eb0*/  @!P0 IMAD.IADD R0, R7, 0x1, R8 ;  /* 0x0000000107008824 */ /* 0x000fe200078e0208 */
[C---:B------:R-:W-:Y:S01]  /*1ec0*/  IADD3 R15, R2.reuse, 0x50, RZ ;  /* 0x00000050020f7810 */ /* 0x040fe20007ffe0ff */
[----:B------:R-:W-:Y:S01]  /*1ed0*/  @!P6 IMAD.WIDE.U32 R8, R9, c[0x0][0x190], R4 ;  /* 0x000064000908ea25 */ /* 0x000fe200078e0004 */
[----:B------:R-:W-:Y:S01]  /*1ee0*/  STL [R1+0x84], R16 ;  /* 0x0000841001007387 */ /* 0x000fe20000100800 */
[----:B------:R-:W-:Y:S01]  /*1ef0*/  IADD3 R27, R2, 0x70, RZ ;  /* 0x00000070021b7810 */ /* 0x000fe20007ffe0ff */
[----:B------:R-:W-:Y:S01]  /*1f00*/  USHF.L.U64.HI UR20, UR4, UR12, UR5 ;  /* 0x0000000c04147299 */ /* 0x000fe20008010205 */
[----:B------:R-:W-:Y:S01]  /*1f10*/  @!P0 LEA.HI.X R11, R6, c[0x0][0x164], R0, 0x1, P1 ;  /* 0x00005900060b8a11 */ /* 0x000fe200008f0c00 */
[----:B------:R-:W-:Y:S01]  /*1f20*/  @!P5 IMAD R0, R13, c[0x0][0x190], RZ ;  /* 0x000064000d00da24 */ /* 0x000fe200078e02ff */
[----:B------:R-:W-:Y:S01]  /*1f30*/  ISETP.GE.AND P2, PT, R15, UR11, PT ;  /* 0x0000000b0f007c0c */ /* 0x000fe2000bf46270 */
[----:B------:R-:W-:Y:S01]  /*1f40*/  IMAD.SHL.U32 R233, R233, 0x2, RZ ;  /* 0x00000002e9e97824 */ /* 0x000fe200078e00ff */
[----:B------:R-:W-:Y:S01]  /*1f50*/  STL [R1+0x88], R15 ;  /* 0x0000880f01007387 */ /* 0x000fe20000100800 */
[C---:B------:R-:W-:Y:S01]  /*1f60*/  @!P5 IMAD R13, R12.reuse, c[0x0][0x194], R0 ;  /* 0x000065000c0dda24 */ /* 0x040fe200078e0200 */
[----:B------:R-:W-:Y:S01]  /*1f70*/  UIMAD.WIDE.U32 UR26, UR4, 0x20, URZ ;  /* 0x00000020041a78a5 */ /* 0x000fe2000f8e003f */
[----:B------:R-:W-:Y:S01]  /*1f80*/  @!P5 IMAD.WIDE.U32 R6, R12, c[0x0][0x190], R4 ;  /* 0x000064000c06da25 */ /* 0x000fe200078e0004 */
[----:B------:R-:W-:Y:S01]  /*1f90*/  @!P6 LEA R12, P1, R8, c[0x0][0x160], 0x1 ;  /* 0x00005800080cea11 */ /* 0x000fe200078208ff */
[----:B------:R-:W-:Y:S01]  /*1fa0*/  @!PT LDS RZ, [RZ] ;  /* 0x00000000fffff984 */ /* 0x000fe20000000800 */
[----:B------:R-:W-:Y:S01]  /*1fb0*/  @!PT LDS RZ, [RZ] ;  /* 0x00000000fffff984 */ /* 0x000fe20000000800 */
[----:B------:R-:W-:Y:S01]  /*1fc0*/  @!PT LDS RZ, [RZ] ;  /* 0x00000000fffff984 */ /* 0x000fe20000000800 */
[----:B------:R1:W-:Y:S01]  /*1fd0*/  @!P0 LDGSTS.E.BYPASS.LTC128B.128 [R233], [R10.64] ;  /* 0x000000000ae98fae */ /* 0x0003e2000b901d52 */
[----:B------:R-:W-:Y:S01]  /*1fe0*/  LEA.HI R143, R26, R144, RZ, 0x5 ;  /* 0x000000901a8f7211 */ /* 0x000fe200078f28ff */
[----:B------:R-:W-:-:S02]  /*1ff0*/  @!P6 IMAD.IADD R0, R9, 0x1, R14 ;  /* 0x000000010900e824 */ /* 0x000fc400078e020e */
[----:B------:R-:W-:Y:S01]  /*2000*/  @!P5 IMAD.IADD R9, R7, 0x1, R13 ;  /* 0x000000010709d824 */ /* 0x000fe200078e020d */
[----:B------:R1:W-:Y:S01]  /*2010*/  @!P0 LDGSTS.E.BYPASS.LTC128B.128 [R233+0x4000], [R10.64+0x80] ;  /* 0x040000800ae98fae */ /* 0x0003e2000b901d52 */
[----:B------:R-:W-:Y:S02]  /*2020*/  @!P5 LEA R18, P0, R6, c[0x0][0x160], 0x1 ;  /* 0x000058000612da11 */ /* 0x000fe400078008ff */
[----:B------:R-:W-:Y:S02]  /*2030*/  @!P6 LEA.HI.X R13, R8, c[0x0][0x164], R0, 0x1, P1 ;  /* 0x00005900080dea11 */ /* 0x000fe400008f0c00 */
[----:B------:R-:W-:Y:S02]  /*2040*/  @!P4 IADD3 R7, P1, R30, 0x30, RZ ;  /* 0x000000301e07c810 */ /* 0x000fe40007f3e0ff */
[----:B------:R-:W-:Y:S01]  /*2050*/  @!P5 LEA.HI.X R19, R6, c[0x0][0x164], R9, 0x1, P0 ;  /* 0x000059000613da11 */ /* 0x000fe200000f0c09 */
[----:B------:R2:W-:Y:S01]  /*2060*/  @!P6 LDGSTS.E.BYPASS.LTC128B.128 [R233+0x800], [R12.64] ;  /* 0x008000000ce9efae */ /* 0x0005e2000b901d52 */
[----:B------:R-:W-:Y:S01]  /*2070*/  SHF.R.S32.HI R142, RZ, 0x5, R143 ;  /* 0x00000005ff8e7819 */ /* 0x000fe2000001148f */
[----:B------:R-:W-:-:S02]  /*2080*/  @!P4 IMAD.X R6, RZ, RZ, R31, P1 ;  /* 0x000000ffff06c224 */ /* 0x000fc400008e061f */
[----:B------:R2:W-:Y:S01]  /*2090*/  @!P6 LDGSTS.E.BYPASS.LTC128B.128 [R233+0x4800], [R12.64+0x80] ;  /* 0x048000800ce9efae */ /* 0x0005e2000b901d52 */
[----:B------:R-:W-:Y:S01]  /*20a0*/  ISETP.GE.AND P6, PT, R27, UR11, PT ;  /* 0x0000000b1b007c0c */ /* 0x000fe2000bfc6270 */
[----:B------:R-:W-:Y:S02]  /*20b0*/  @!P4 IMAD R6, R6, c[0x0][0x190], RZ ;  /* 0x000064000606ca24 */ /* 0x000fe400078e02ff */
[----:B------:R3:W-:Y:S02]  /*20c0*/  @!P5 LDGSTS.E.BYPASS.LTC128B.128 [R233+0x1000], [R18.64] ;  /* 0x0100000012e9dfae */ /* 0x0007e4000b901d52 */
[C---:B------:R-:W-:Y:S02]  /*20d0*/  @!P4 IMAD R14, R7.reuse, c[0x0][0x194], R6 ;  /* 0x00006500070eca24 */ /* 0x040fe400078e0206 */
[----:B------:R-:W-:Y:S01]  /*20e0*/  @!P4 IMAD.WIDE.U32 R6, R7, c[0x0][0x190], R4 ;  /* 0x000064000706ca25 */ /* 0x000fe200078e0004 */
[----:B------:R3:W-:Y:S03]  /*20f0*/  @!P5 LDGSTS.E.BYPASS.LTC128B.128 [R233+0x5000], [R18.64+0x80] ;  /* 0x0500008012e9dfae */ /* 0x0007e6000b901d52 */
[----:B------:R-:W-:Y:S01]  /*2100*/  @!P4 IMAD.IADD R7, R7, 0x1, R14 ;  /* 0x000000010707c824 */ /* 0x000fe200078e020e */
[----:B-1----:R-:W-:-:S02]  /*2110*/  IADD3 R11, R2, 0x60, RZ ;  /* 0x00000060020b7810 */ /* 0x002fc40007ffe0ff */
[C---:B------:R-:W-:Y:S02]  /*2120*/  @!P3 IADD3 R10, P0, R30.reuse, 0x40, RZ ;  /* 0x000000401e0ab810 */ /* 0x040fe40007f1e0ff */
[----:B------:R-:W-:Y:S01]  /*2130*/  ISETP.GE.AND P1, PT, R11, UR11, PT ;  /* 0x0000000b0b007c0c */ /* 0x000fe2000bf26270 */
[----:B------:R1:W-:Y:S02]  /*2140*/  STL [R1+0x8c], R11 ;  /* 0x00008c0b01007387 */ /* 0x0003e40000100800 */
[--C-:B------:R-:W-:Y:S01]  /*2150*/  @!P3 IMAD.X R0, RZ, RZ, R31.reuse, P0 ;  /* 0x000000ffff00b224 */ /* 0x100fe200000e061f */
[----:B------:R-:W-:Y:S01]  /*2160*/  @!P2 IADD3 R8, P0, R30, 0x50, RZ ;  /* 0x000000501e08a810 */ /* 0x000fe20007f1e0ff */
[----:B------:R-:W-:Y:S04]  /*2170*/  STL [R1+0x80], R27 ;  /* 0x0000801b01007387 */ /* 0x000fe80000100800 */
[----:B------:R-:W-:-:S04]  /*2180*/  @!P2 IMAD.X R9, RZ, RZ, R31, P0 ;  /* 0x000000ffff09a224 */ /* 0x000fc800000e061f */
[----:B------:R-:W-:-:S04]  /*2190*/  @!P2 IMAD R9, R9, c[0x0][0x190], RZ ;  /* 0x000064000909aa24 */ /* 0x000fc800078e02ff */
[C---:B------:R-:W-:Y:S02]  /*21a0*/  @!P2 IMAD R22, R8.reuse, c[0x0][0x194], R9 ;  /* 0x000065000816aa24 */ /* 0x040fe400078e0209 */
[----:B------:R-:W-:-:S04]  /*21b0*/  @!P2 IMAD.WIDE.U32 R8, R8, c[0x0][0x190], R4 ;  /* 0x000064000808aa25 */ /* 0x000fc800078e0004 */
[----:B-1----:R-:W-:Y:S01]  /*21c0*/  @!P3 IMAD R11, R0, c[0x0][0x190], RZ ;  /* 0x00006400000bba24 */ /* 0x002fe200078e02ff */
[----:B------:R-:W-:-:S03]  /*21d0*/  @!P1 IADD3 R0, P0, R30, 0x60, RZ ;  /* 0x000000601e009810 */ /* 0x000fc60007f1e0ff */
[----:B------:R-:W-:Y:S02]  /*21e0*/  @!P3 IMAD R16, R10, c[0x0][0x194], R11 ;  /* 0x000065000a10ba24 */ /* 0x000fe400078e020b */
[----:B------:R-:W-:Y:S01]  /*21f0*/  @!P1 IMAD.X R15, RZ, RZ, R31, P0 ;  /* 0x000000ffff0f9224 */ /* 0x000fe200000e061f */
[----:B------:R-:W-:Y:S01]  /*2200*/  @!P4 LEA R14, P0, R6, c[0x0][0x160], 0x1 ;  /* 0x00005800060eca11 */ /* 0x000fe200078008ff */
[----:B------:R-:W-:-:S04]  /*2210*/  @!P3 IMAD.WIDE.U32 R10, R10, c[0x0][0x190], R4 ;  /* 0x000064000a0aba25 */ /* 0x000fc800078e0004 */
        /* <DEDUP_REMOVED lines=8> */
[C---:B--2---:R-:W-:Y:S01]  /*22a0*/  @!P2 LEA R12, P0, R8.reuse, c[0x0][0x160], 0x1 ;  /* 0x00005800080caa11 */ /* 0x044fe200078008ff */
[----:B------:R-:W-:Y:S01]  /*22b0*/  @!P2 IMAD.IADD R0, R9, 0x1, R22 ;  /* 0x000000010900a824 */ /* 0x000fe200078e0216 */
[----:B------:R-:W-:Y:S01]  /*22c0*/  SHF.R.S32.HI R22, RZ, 0x1f, R21 ;  /* 0x0000001fff167819 */ /* 0x000fe20000011415 */
[----:B------:R1:W-:Y:S03]  /*22d0*/  @!P4 LDGSTS.E.BYPASS.LTC128B.128 [R233+0x5800], [R14.64+0x80] ;  /* 0x058000800ee9cfae */ /* 0x0003e6000b901d52 */
[----:B------:R-:W-:Y:S01]  /*22e0*/  @!P2 LEA.HI.X R13, R8, c[0x0][0x164], R0, 0x1, P0 ;  /* 0x00005900080daa11 */ /* 0x000fe200000f0c00 */
[----:B------:R-:W-:Y:S01]  /*22f0*/  @!P1 IMAD.IADD R0, R7, 0x1, R20 ;  /* 0x0000000107009824 */ /* 0x000fe200078e0214 */
[C---:B------:R-:W-:Y:S01]  /*2300*/  @!P1 LEA R10, P0, R6.reuse, c[0x0][0x160], 0x1 ;  /* 0x00005800060a9a11 */ /* 0x040fe200078008ff */
[----:B------:R2:W-:Y:S03]  /*2310*/  @!P3 LDGSTS.E.BYPASS.LTC128B.128 [R233+0x2000], [R16.64] ;  /* 0x0200000010e9bfae */ /* 0x0005e6000b901d52 */
[----:B------:R-:W-:Y:S01]  /*2320*/  @!P1 LEA.HI.X R11, R6, c[0x0][0x164], R0, 0x1, P0 ;  /* 0x00005900060b9a11 */ /* 0x000fe200000f0c00 */
[----:B------:R-:W-:Y:S01]  /*2330*/  IMAD R0, R3, c[0x0][0x198], RZ ;  /* 0x0000660003007a24 */ /* 0x000fe200078e02ff */
[----:B------:R-:W-:Y:S01]  /*2340*/  @!P6 IADD3 R8, P0, R30, 0x70, RZ ;  /* 0x000000701e08e810 */ /* 0x000fe20007f1e0ff */
[----:B------:R-:W-:Y:S01]  /*2350*/  IMAD.WIDE.U32 R6, R2, c[0x0][0x198], R28 ;  /* 0x0000660002067a25 */ /* 0x000fe200078e001c */
[----:B------:R2:W-:Y:S01]  /*2360*/  @!P3 LDGSTS.E.BYPASS.LTC128B.128 [R233+0x6000], [R16.64+0x80] ;  /* 0x0600008010e9bfae */ /* 0x0005e2000b901d52 */
[----:B------:R-:W-:-:S02]  /*2370*/  ISETP.GE.AND P3, PT, R25, UR6, PT ;  /* 0x0000000619007c0c */ /* 0x000fc4000bf66270 */
[----:B------:R-:W-:Y:S01]  /*2380*/  IMAD R9, R2, c[0x0][0x19c], R0 ;  /* 0x0000670002097a24 */ /* 0x000fe200078e0200 */
[----:B------:R4:W-:Y:S01]  /*2390*/  @!P2 LDGSTS.E.BYPASS.LTC128B.128 [R233+0x2800], [R12.64] ;  /* 0x028000000ce9afae */ /* 0x0009e2000b901d52 */
[----:B------:R-:W-:Y:S01]  /*23a0*/  @!P6 IMAD.X R0, RZ, RZ, R31, P0 ;  /* 0x000000ffff00e224 */ /* 0x000fe200000e061f */
[----:B------:R-:W-:Y:S01]  /*23b0*/  IADD3 R6, P0, R6, UR22, RZ ;  /* 0x0000001606067c10 */ /* 0x000fe2000ff1e0ff */
[----:B------:R-:W-:Y:S01]  /*23c0*/  USHF.L.U32 UR22, UR4, 0x6, URZ ;  /* 0x0000000604167899 */ /* 0x000fe2000800063f */
[----:B------:R4:W-:Y:S01]  /*23d0*/  @!P2 LDGSTS.E.BYPASS.LTC128B.128 [R233+0x6800], [R12.64+0x80] ;  /* 0x068000800ce9afae */ /* 0x0009e2000b901d52 */
[----:B------:R-:W-:Y:S01]  /*23e0*/  @!P6 IMAD R20, R0, c[0x0][0x190], RZ ;  /* 0x000064000014ea24 */ /* 0x000fe200078e02ff */
[----:B------:R-:W-:Y:S01]  /*23f0*/  IADD3.X R7, R7, UR7, R9, P0, !PT ;  /* 0x0000000707077c10 */ /* 0x000fe200087fe409 */
[----:B------:R-:W-:Y:S01]  /*2400*/  IMAD R0, R22, c[0x0][0x1b0], RZ ;  /* 0x00006c0016007a24 */ /* 0x000fe200078e02ff */
[----:B------:R-:W-:Y:S01]  /*2410*/  ISETP.GE.AND P0, PT, R24, UR6, PT ;  /* 0x0000000618007c0c */ /* 0x000fe2000bf06270 */
[----:B------:R-:W-:Y:S01]  /*2420*/  UIMAD UR7, UR20, UR15, URZ ;  /* 0x0000000f140772a4 */ /* 0x000fe2000f8e023f */
[----:B------:R-:W-:Y:S01]  /*2430*/  IMAD.U32 R163, RZ, RZ, UR22 ;  /* 0x00000016ffa37e24 */ /* 0x000fe2000f8e00ff */
[----:B------:R-:W-:Y:S01]  /*2440*/  ISETP.GE.AND P2, PT, R2, UR6, PT ;  /* 0x0000000602007c0c */ /* 0x000fe2000bf46270 */
[C---:B------:R-:W-:Y:S01]  /*2450*/  IMAD R0, R21.reuse, c[0x0][0x1b4], R0 ;  /* 0x00006d0015007a24 */ /* 0x040fe200078e0200 */
[----:B------:R-:W-:Y:S01]  /*2460*/  UIMAD UR7, UR17, UR22, UR7 ;  /* 0x00000016110772a4 */ /* 0x000fe2000f8e0207 */
[----:B------:R-:W-:Y:S01]  /*2470*/  IMAD.WIDE.U32 R30, R21, c[0x0][0x1b0], R6 ;  /* 0x00006c00151e7a25 */ /* 0x000fe200078e0006 */
[----:B------:R5:W-:Y:S03]  /*2480*/  @!P1 LDGSTS.E.BYPASS.LTC128B.128 [R233+0x3000], [R10.64] ;  /* 0x030000000ae99fae */ /* 0x000be6000b901d52 */
[----:B------:R-:W-:Y:S01]  /*2490*/  IMAD.IADD R165, R31, 0x1, R0 ;  /* 0x000000011fa57824 */ /* 0x000fe200078e0200 */
[----:B------:R5:W-:Y:S01]  /*24a0*/  @!P1 LDGSTS.E.BYPASS.LTC128B.128 [R233+0x7000], [R10.64+0x80] ;  /* 0x070000800ae99fae */ /* 0x000be2000b901d52 */
[----:B------:R-:W-:Y:S01]  /*24b0*/  IMAD.MOV.U32 R164, RZ, RZ, R30 ;  /* 0x000000ffffa47224 */ /* 0x000fe200078e001e */
[----:B------:R-:W-:Y:S01]  /*24c0*/  ISETP.GE.AND P1, PT, R25, UR6, PT ;  /* 0x0000000619007c0c */ /* 0x000fe2000bf26270 */
[C---:B------:R-:W-:Y:S01]  /*24d0*/  @!P6 IMAD R20, R8.reuse, c[0x0][0x194], R20 ;  /* 0x000065000814ea24 */ /* 0x040fe200078e0214 */
[----:B------:R-:W-:Y:S01]  /*24e0*/  STL.64 [R1+0x60], R30 ;  /* 0x0000601e01007387 */ /* 0x000fe20000100a00 */
[----:B------:R-:W-:-:S03]  /*24f0*/  @!P6 IMAD.WIDE.U32 R8, R8, c[0x0][0x190], R4 ;  /* 0x000064000808ea25 */ /* 0x000fc600078e0004 */
[----:B------:R-:W-:Y:S01]  /*2500*/  STL.64 [R1+0x58], R164 ;  /* 0x000058a401007387 */ /* 0x000fe20000100a00 */
[----:B------:R-:W-:Y:S01]  /*2510*/  IMAD.U32 R0, RZ, RZ, UR4 ;  /* 0x00000004ff007e24 */ /* 0x000fe2000f8e00ff */
[----:B------:R-:W-:Y:S01]  /*2520*/  @!P6 LEA R6, P4, R8, c[0x0][0x160], 0x1 ;  /* 0x000058000806ea11 */ /* 0x000fe200078808ff */
[----:B------:R-:W-:-:S04]  /*2530*/  IMAD.WIDE.U32 R4, R163, UR15, R164 ;  /* 0x0000000fa3047c25 */ /* 0x000fc8000f8e00a4 */
[----:B-1----:R-:W-:Y:S01]  /*2540*/  IMAD.U32 R15, RZ, RZ, UR4 ;  /* 0x00000004ff0f7e24 */ /* 0x002fe2000f8e00ff */
[----:B------:R-:W-:Y:S01]  /*2550*/  @!P0 LEA R0, P5, R0, R4, 0x4 ;  /* 0x0000000400008211 */ /* 0x000fe200078a20ff */
[----:B------:R-:W-:Y:S01]  /*2560*/  IMAD.U32 R14, RZ, RZ, UR5 ;  /* 0x00000005ff0e7e24 */ /* 0x000fe2000f8e00ff */
[----:B------:R-:W-:Y:S01]  /*2570*/  IADD3 R5, R5, UR7, RZ ;  /* 0x0000000705057c10 */ /* 0x000fe2000fffe0ff */
[----:B------:R-:W-:Y:S01]  /*2580*/  @!P6 IMAD.IADD R7, R9, 0x1, R20 ;  /* 0x000000010907e824 */ /* 0x000fe200078e0214 */
[----:B------:R-:W-:Y:S02]  /*2590*/  USHF.L.U32 UR7, UR5, 0x5, URZ ;  /* 0x0000000505077899 */ /* 0x000fe4000800063f */
[----:B------:R-:W-:Y:S02]  /*25a0*/  @!P0 LEA.HI.X R9, R15, R5, R14, 0x4, P5 ;  /* 0x000000050f098211 */ /* 0x000fe400028f240e */
[----:B------:R-:W-:Y:S02]  /*25b0*/  @!P6 LEA.HI.X R7, R8, c[0x0][0x164], R7, 0x1, P4 ;  /* 0x000059000807ea11 */ /* 0x000fe400020f0c07 */
[----:B------:R-:W-:-:S02]  /*25c0*/  @!P0 LEA R8, P5, R0, c[0x0][0x168], 0x1 ;  /* 0x00005a0000088a11 */ /* 0x000fc400078a08ff */
[----:B-----5:R-:W-:Y:S01]  /*25d0*/  LEA.HI R11, R26, R144, RZ, 0x4 ;  /* 0x000000901a0b7211 */ /* 0x020fe200078f20ff */
[----:B------:R1:W-:Y:S01]  /*25e0*/  @!P6 LDGSTS.E.BYPASS.LTC128B.128 [R233+0x3800], [R6.64] ;  /* 0x0380000006e9efae */ /* 0x0003e2000b901d52 */
[----:B------:R-:W-:Y:S02]  /*25f0*/  @!P0 LEA.HI.X R9, R0, c[0x0][0x16c], R9, 0x1, P5 ;  /* 0x00005b0000098a11 */ /* 0x000fe400028f0c09 */
[C---:B------:R-:W-:Y:S01]  /*2600*/  LOP3.LUT R0, R11.reuse, 0xfffffff0, RZ, 0xc0, !PT ;  /* 0xfffffff00b007812 */ /* 0x040fe200078ec0ff */
[----:B------:R1:W-:Y:S01]  /*2610*/  @!P6 LDGSTS.E.BYPASS.LTC128B.128 [R233+0x7800], [R6.64+0x80] ;  /* 0x0780008006e9efae */ /* 0x0003e2000b901d52 */
[----:B------:R-:W-:Y:S02]  /*2620*/  SHF.R.S32.HI R10, RZ, 0x4, R11 ;  /* 0x00000004ff0a7819 */ /* 0x000fe4000001140b */
[----:B------:R-:W-:Y:S01]  /*2630*/  ISETP.GE.AND P4, PT, R24, UR6, PT ;  /* 0x0000000618007c0c */ /* 0x000fe2000bf86270 */
[----:B------:R-:W-:Y:S01]  /*2640*/  IMAD.IADD R0, R144, 0x1, -R0 ;  /* 0x0000000190007824 */ /* 0x000fe200078e0a00 */
[----:B------:R-:W-:-:S04]  /*2650*/  LEA.HI R11, R11, R10, RZ, 0x1 ;  /* 0x0000000a0b0b7211 */ /* 0x000fc800078f08ff */
[----:B----4-:R-:W-:-:S04]  /*2660*/  SHF.R.S32.HI R12, RZ, 0x1f, R0 ;  /* 0x0000001fff0c7819 */ /* 0x010fc80000011400 */
[----:B--2---:R-:W-:Y:S01]  /*2670*/  LEA.HI R16, R12, R0, RZ, 0x3 ;  /* 0x000000000c107211 */ /* 0x004fe200078f18ff */
[----:B------:R-:W-:Y:S01]  /*2680*/  IMAD.U32 R12, RZ, RZ, UR7 ;  /* 0x00000007ff0c7e24 */ /* 0x000fe2000f8e00ff */
[----:B-1----:R-:W-:-:S04]  /*2690*/  @!P2 LEA R6, P5, R4, c[0x0][0x168], 0x1 ;  /* 0x00005a000406aa11 */ /* 0x002fc800078a08ff */
[----:B------:R-:W-:Y:S02]  /*26a0*/  @!P2 LEA.HI.X R7, R4, c[0x0][0x16c], R5, 0x1, P5 ;  /* 0x00005b000407aa11 */ /* 0x000fe400028f0c05 */
[----:B------:R-:W-:-:S03]  /*26b0*/  ISETP.GE.AND P5, PT, R23, UR6, PT ;  /* 0x0000000617007c0c */ /* 0x000fc6000bfa6270 */
[----:B------:R1:W-:Y:S04]  /*26c0*/  @!P2 LDGSTS.E.BYPASS.LTC128B.128 [R233+0x8000], [R6.64] ;  /* 0x0800000006e9afae */ /* 0x0003e8000b901d52 */
[----:B------:R1:W-:Y:S01]  /*26d0*/  @!P2 LDGSTS.E.BYPASS.LTC128B.128 [R233+0xa000], [R6.64+0x80] ;  /* 0x0a00008006e9afae */ /* 0x0003e2000b901d52 */
[----:B------:R-:W-:-:S03]  /*26e0*/  ISETP.GE.AND P2, PT, R23, UR6, PT ;  /* 0x0000000617007c0c */ /* 0x000fc6000bf46270 */
[----:B------:R2:W-:Y:S02]  /*26f0*/  @!P0 LDGSTS.E.BYPASS.LTC128B.128 [R233+0x8800], [R8.64] ;  /* 0x0880000008e98fae */ /* 0x0005e4000b901d52 */
[----:B------:R-:W-:Y:S02]  /*2700*/  VOTEU.ALL UP0, P5 ;  /* 0x00000000003f7886 */ /* 0x000fe40002800000 */
[----:B------:R2:W-:Y:S01]  /*2710*/  @!P0 LDGSTS.E.BYPASS.LTC128B.128 [R233+0xa800], [R8.64+0x80] ;  /* 0x0a80008008e98fae */ /* 0x0005e2000b901d52 */
[----:B------:R-:W-:Y:S01]  /*2720*/  ISETP.GE.AND P0, PT, R2, UR6, PT ;  /* 0x0000000602007c0c */ /* 0x000fe2000bf06270 */
[----:B------:R-:W-:Y:S02]  /*2730*/  ULDC.64 UR6, c[0x0][0x1a0] ;  /* 0x0000680000067ab9 */ /* 0x000fe40000000a00 */
[----:B------:R-:W-:Y:S02]  /*2740*/  @!UP0 UIMAD UR23, UR5, 0x30, URZ ;  /* 0x00000030051788a4 */ /* 0x000fe4000f8e023f */
[----:B------:R-:W-:-:S02]  /*2750*/  USHF.L.U64.HI UR12, UR6, UR12, UR7 ;  /* 0x0000000c060c7299 */ /* 0x000fc40008010207 */
[----:B------:R-:W-:Y:S02]  /*2760*/  UISETP.GT.AND UP0, UPT, UR15, UR9, UPT ;  /* 0x000000090f00728c */ /* 0x000fe4000bf04270 */
[----:B------:R-:W-:Y:S01]  /*2770*/  UIMAD UR7, UR12, UR15, URZ ;  /* 0x0000000f0c0772a4 */ /* 0x000fe2000f8e023f */
[----:B-1----:R-:W-:Y:S02]  /*2780*/  LOP3.LUT R7, R16, 0xfffffff8, RZ, 0xc0, !PT ;  /* 0xfffffff810077812 */ /* 0x002fe400078ec0ff */
[----:B------:R-:W-:Y:S02]  /*2790*/  LOP3.LUT R6, R11, 0xfffffffe, RZ, 0xc0, !PT ;  /* 0xfffffffe0b067812 */ /* 0x000fe400078ec0ff */
[----:B------:R-:W-:Y:S01]  /*27a0*/  @!P3 IADD3 R11, P6, R4, UR26, RZ ;  /* 0x0000001a040bbc10 */ /* 0x000fe2000ffde0ff */
[----:B------:R-:W-:Y:S02]  /*27b0*/  IMAD.IADD R17, R0, 0x1, -R7 ;  /* 0x0000000100117824 */ /* 0x000fe400078e0a07 */
[----:B------:R-:W-:Y:S01]  /*27c0*/  IMAD R0, R3, c[0x0][0x1a0], RZ ;  /* 0x0000680003007a24 */ /* 0x000fe200078e02ff */
[----:B------:R-:W-:Y:S01]  /*27d0*/  @!P3 IADD3.X R12, R5, UR27, R12, P6, !PT ;  /* 0x0000001b050cbc10 */ /* 0x000fe2000b7fe40c */
[----:B--2---:R-:W-:Y:S01]  /*27e0*/  IMAD.SHL.U32 R9, R32, 0x40, RZ ;  /* 0x0000004020097824 */ /* 0x004fe200078e00ff */
[----:B------:R-:W-:Y:S01]  /*27f0*/  @!P3 LEA R8, P6, R11, c[0x0][0x168], 0x1 ;  /* 0x00005a000b08ba11 */ /* 0x000fe200078c08ff */
[----:B------:R-:W-:-:S02]  /*2800*/  IMAD.IADD R15, R10, 0x1, -R6 ;  /* 0x000000010a0f7824 */ /* 0x000fc400078e0a06 */
[----:B------:R-:W-:Y:S02]  /*2810*/  IMAD.U32 R3, RZ, RZ, UR4 ;  /* 0x00000004ff037e24 */ /* 0x000fe4000f8e00ff */
[C---:B------:R-:W-:Y:S01]  /*2820*/  IMAD R13, R2.reuse, c[0x0][0x1a4], R0 ;  /* 0x00006900020d7a24 */ /* 0x040fe200078e0200 */
[----:B------:R-:W-:Y:S01]  /*2830*/  LOP3.LUT R0, R9, 0x1c0, RZ, 0xc0, !PT ;  /* 0x000001c009007812 */ /* 0x000fe200078ec0ff */
[C---:B------:R-:W-:Y:S01]  /*2840*/  IMAD.SHL.U32 R10, R2.reuse, 0x8, RZ ;  /* 0x00000008020a7824 */ /* 0x040fe200078e00ff */
[----:B------:R-:W-:Y:S01]  /*2850*/  @!P3 LEA.HI.X R9, R11, c[0x0][0x16c], R12, 0x1, P6 ;  /* 0x00005b000b09ba11 */ /* 0x000fe200030f0c0c */
[----:B------:R-:W-:-:S03]  /*2860*/  IMAD.WIDE.U32 R6, R2, c[0x0][0x1a0], R28 ;  /* 0x0000680002067a25 */ /* 0x000fc600078e001c */
[----:B------:R-:W-:Y:S01]  /*2870*/  LOP3.LUT R10, R0, 0x8, R10, 0xf8, !PT ;  /* 0x00000008000a7812 */ /* 0x000fe200078ef80a */
[----:B------:R-:W-:Y:S01]  /*2880*/  @!P5 IMAD.WIDE.U32 R2, R3, 0x30, R4 ;  /* 0x000000300302d825 */ /* 0x000fe200078e0004 */
[----:B------:R-:W-:Y:S01]  /*2890*/  SHF.R.U32.HI R5, RZ, 0x3, R0 ;  /* 0x00000003ff057819 */ /* 0x000fe20000011600 */
[----:B------:R1:W-:Y:S01]  /*28a0*/  @!P3 LDGSTS.E.BYPASS.LTC128B.128 [R233+0x9000], [R8.64] ;  /* 0x0900000008e9bfae */ /* 0x0003e2000b901d52 */
[----:B------:R-:W-:Y:S01]  /*28b0*/  IADD3 R4, P6, R6, UR24, RZ ;  /* 0x0000001806047c10 */ /* 0x000fe2000ffde0ff */
[----:B------:R-:W-:Y:S01]  /*28c0*/  IMAD R0, R22, c[0x0][0x1b8], RZ ;  /* 0x00006e0016007a24 */ /* 0x000fe200078e02ff */
[----:B------:R-:W-:Y:S01]  /*28d0*/  LOP3.LUT R11, R10, R5, RZ, 0x3c, !PT ;  /* 0x000000050a0b7212 */ /* 0x000fe200078e3cff */
[----:B------:R1:W-:Y:S01]  /*28e0*/  @!P3 LDGSTS.E.BYPASS.LTC128B.128 [R233+0xb000], [R8.64+0x80] ;  /* 0x0b00008008e9bfae */ /* 0x0003e2000b901d52 */
[----:B------:R-:W-:Y:S01]  /*28f0*/  IADD3.X R5, R7, UR21, R13, P6, !PT ;  /* 0x0000001507057c10 */ /* 0x000fe2000b7fe40d */
[----:B------:R-:W-:Y:S01]  /*2900*/  IMAD R10, R21, c[0x0][0x1bc], R0 ;  /* 0x00006f00150a7a24 */ /* 0x000fe200078e0200 */
[----:B------:R-:W-:Y:S01]  /*2910*/  @!P5 IADD3 R0, R3, UR23, RZ ;  /* 0x000000170300dc10 */ /* 0x000fe2000fffe0ff */
[----:B------:R-:W-:Y:S01]  /*2920*/  USHF.L.U32 UR21, UR6, 0x6, URZ ;  /* 0x0000000606157899 */ /* 0x000fe2000800063f */
[----:B------:R-:W-:Y:S01]  /*2930*/  @!P5 LEA R6, P6, R2, c[0x0][0x168], 0x1 ;  /* 0x00005a000206da11 */ /* 0x000fe200078c08ff */
[----:B------:R-:W-:Y:S01]  /*2940*/  IMAD.WIDE.U32 R24, R21, c[0x0][0x1b8], R4 ;  /* 0x00006e0015187a25 */ /* 0x000fe200078e0004 */
[----:B------:R-:W-:-:S02]  /*2950*/  UIMAD.WIDE.U32 UR24, UR6, 0x20, URZ ;  /* 0x00000020061878a5 */ /* 0x000fc4000f8e003f */
[----:B------:R-:W-:Y:S01]  /*2960*/  @!P5 LEA.HI.X R7, R2, c[0x0][0x16c], R0, 0x1, P6 ;  /* 0x00005b000207da11 */ /* 0x000fe200030f0c00 */
[----:B------:R-:W-:Y:S01]  /*2970*/  IMAD.U32 R2, RZ, RZ, UR15 ;  /* 0x0000000fff027e24 */ /* 0x000fe2000f8e00ff */
[----:B------:R-:W-:Y:S01]  /*2980*/  UIMAD UR7, UR17, UR21, UR7 ;  /* 0x00000015110772a4 */ /* 0x000fe2000f8e0207 */
[----:B---3--:R-:W-:Y:S01]  /*2990*/  IMAD.IADD R19, R25, 0x1, R10 ;  /* 0x0000000119137824 */ /* 0x008fe200078e020a */
[----:B------:R-:W-:Y:S01]  /*29a0*/  STL.64 [R1+0x78], R24 ;  /* 0x0000781801007387 */ /* 0x000fe20000100a00 */
[----:B------:R-:W-:Y:S01]  /*29b0*/  IMAD.MOV.U32 R18, RZ, RZ, R24 ;  /* 0x000000ffff127224 */ /* 0x000fe200078e0018 */
[----:B------:R-:W-:Y:S01]  /*29c0*/  UIADD3 UR23, UR14, 0x1, -UR16 ;  /* 0x000000010e177890 */ /* 0x000fe2000fffe810 */
[----:B------:R-:W-:Y:S01]  /*29d0*/  IMAD.U32 R4, RZ, RZ, UR6 ;  /* 0x00000006ff047e24 */ /* 0x000fe2000f8e00ff */
[----:B------:R2:W-:Y:S01]  /*29e0*/  @!P5 LDGSTS.E.BYPASS.LTC128B.128 [R233+0x9800], [R6.64] ;  /* 0x0980000006e9dfae */ /* 0x0005e2000b901d52 */
[----:B------:R-:W-:Y:S01]  /*29f0*/  IMAD.WIDE.U32 R2, R2, UR21, R18 ;  /* 0x0000001502027c25 */ /* 0x000fe2000f8e0012 */
[----:B------:R-:W-:-:S02]  /*2a00*/  ULDC UR17, c[0x0][0x2e4] ;  /* 0x0000b90000117ab9 */ /* 0x000fc40000000800 */
[----:B------:R2:W-:Y:S01]  /*2a10*/  @!P5 LDGSTS.E.BYPASS.LTC128B.128 [R233+0xb800], [R6.64+0x80] ;  /* 0x0b80008006e9dfae */ /* 0x0005e2000b901d52 */
[----:B------:R-:W-:Y:S01]  /*2a20*/  IMAD.SHL.U32 R10, R15, 0x8, RZ ;  /* 0x000000080f0a7824 */ /* 0x000fe200078e00ff */
[----:B------:R-:W-:Y:S01]  /*2a30*/  IADD3 R3, R3, UR7, RZ ;  /* 0x0000000703037c10 */ /* 0x000fe2000fffe0ff */
[----:B------:R-:W-:Y:S01]  /*2a40*/  IMAD R0, R15, 0x200, R11 ;  /* 0x000002000f007824 */ /* 0x000fe200078e020b */
[----:B------:R-:W0:Y:S01]  /*2a50*/  LDGDEPBAR ;  /* 0x00000000000079af */ /* 0x000e220000000000 */
[C---:B------:R-:W-:Y:S01]  /*2a60*/  @!P1 IADD3 R14, P3, R2.reuse, UR24, RZ ;  /* 0x00000018020e9c10 */ /* 0x040fe2000ff7e0ff */
[----:B------:R-:W-:Y:S01]  /*2a70*/  ULDC UR7, c[0x0][0x2e8] ;  /* 0x0000ba0000077ab9 */ /* 0x000fe20000000800 */
[----:B-1----:R-:W-:Y:S01]  /*2a80*/  @!P0 LEA R8, P6, R2, c[0x0][0x170], 0x1 ;  /* 0x00005c0002088a11 */ /* 0x002fe200078c08ff */
[----:B------:R-:W-:Y:S01]  /*2a90*/  @!P2 IMAD.WIDE.U32 R4, R4, 0x30, R2 ;  /* 0x000000300404a825 */ /* 0x000fe200078e0002 */
[----:B------:R1:W-:Y:S01]  /*2aa0*/  STL.64 [R1+0x70], R18 ;  /* 0x0000701201007387 */ /* 0x0003e20000100a00 */
[----:B------:R-:W-:Y:S01]  /*2ab0*/  UIADD3 UR17, UR14, -UR17, -UR16 ;  /* 0x800000110e117290 */ /* 0x000fe2000fffe810 */
[----:B------:R-:W-:Y:S01]  /*2ac0*/  @!P0 LEA.HI.X R9, R2, c[0x0][0x174], R3, 0x1, P6 ;  /* 0x00005d0002098a11 */ /* 0x000fe200030f0c03 */
[----:B------:R-:W-:Y:S01]  /*2ad0*/  IMAD.SHL.U32 R212, R0, 0x2, RZ ;  /* 0x0000000200d47824 */ /* 0x000fe200078e00ff */
[----:B------:R-:W-:-:S04]  /*2ae0*/  UIADD3 UR7, UR23, UR7, URZ ;  /* 0x0000000717077290 */ /* 0x000fc8000fffe03f */
[C---:B------:R-:W-:Y:S02]  /*2af0*/  IADD3 R0, R212.reuse, 0x8000, RZ ;  /* 0x00008000d4007810 */ /* 0x040fe40007ffe0ff */
[----:B------:R-:W-:Y:S01]  /*2b00*/  IADD3 R223, R212, 0x8020, RZ ;  /* 0x00008020d4df7810 */ /* 0x000fe20007ffe0ff */
[----:B--2---:R-:W-:Y:S01]  /*2b10*/  IMAD.U32 R7, RZ, RZ, UR6 ;  /* 0x00000006ff077e24 */ /* 0x004fe2000f8e00ff */
[----:B------:R-:W-:-:S04]  /*2b20*/  DEPBAR.LE SB0, 0x0 ;  /* 0x000080000000791a */ /* 0x000fc80000000000 */
[----:B------:R-:W-:Y:S01]  /*2b30*/  BAR.SYNC.DEFER_BLOCKING 0x0 ;  /* 0x0000000000007b1d */ /* 0x000fe20000010000 */
[----:B------:R-:W-:Y:S01]  /*2b40*/  @!P4 LEA R7, P5, R7, R2, 0x4 ;  /* 0x000000020707c211 */ /* 0x000fe200078a20ff */
[----:B------:R-:W-:Y:S02]  /*2b50*/  IMAD.SHL.U32 R2, R17, 0x40, RZ ;  /* 0x0000004011027824 */ /* 0x000fe400078e00ff */
[----:B-1----:R-:W-:Y:S02]  /*2b60*/  IMAD.MOV.U32 R18, RZ, RZ, c[0x0][0x1a4] ;  /* 0x00006900ff127624 */ /* 0x002fe400078e00ff */
[----:B------:R-:W-:Y:S01]  /*2b70*/  IMAD.U32 R6, RZ, RZ, UR6 ;  /* 0x00000006ff067e24 */ /* 0x000fe2000f8e00ff */
[----:B------:R-:W-:Y:S01]  /*2b80*/  LOP3.LUT R2, R2, 0x1c0, RZ, 0xc0, !PT ;  /* 0x000001c002027812 */ /* 0x000fe200078ec0ff */
[C---:B------:R-:W-:Y:S02]  /*2b90*/  IMAD.SHL.U32 R13, R18.reuse, 0x20, RZ ;  /* 0x00000020120d7824 */ /* 0x040fe400078e00ff */
[----:B------:R-:W-:Y:S01]  /*2ba0*/  @!P2 IMAD R11, R18, 0x30, RZ ;  /* 0x00000030120ba824 */ /* 0x000fe200078e02ff */
[----:B------:R-:W-:-:S02]  /*2bb0*/  LOP3.LUT R12, R2, 0x8, R10, 0xf8, !PT ;  /* 0x00000008020c7812 */ /* 0x000fc400078ef80a */
[----:B------:R-:W-:Y:S01]  /*2bc0*/  SHF.R.U32.HI R10, RZ, 0x3, R2 ;  /* 0x00000003ff0a7819 */ /* 0x000fe20000011602 */
[----:B------:R-:W-:Y:S01]  /*2bd0*/  @!P2 IMAD.IADD R5, R5, 0x1, R11 ;  /* 0x000000010505a824 */ /* 0x000fe200078e020b */
[----:B------:R-:W-:Y:S02]  /*2be0*/  @!P4 LEA.HI.X R6, R6, R3, R18, 0x4, P5 ;  /* 0x000000030606c211 */ /* 0x000fe400028f2412 */
[----:B------:R-:W-:Y:S01]  /*2bf0*/  LOP3.LUT R141, R12, R10, RZ, 0x3c, !PT ;  /* 0x0000000a0c8d7212 */ /* 0x000fe200078e3cff */
[----:B------:R-:W-:Y:S01]  /*2c00*/  IMAD.SHL.U32 R12, R16, 0x40, RZ ;  /* 0x00000040100c7824 */ /* 0x000fe200078e00ff */
[----:B------:R-:W-:Y:S02]  /*2c10*/  @!P4 LEA R2, P5, R7, c[0x0][0x170], 0x1 ;  /* 0x00005c000702ca11 */ /* 0x000fe400078a08ff */
[----:B------:R-:W-:Y:S02]  /*2c20*/  @!P1 IADD3.X R13, R3, UR25, R13, P3, !PT ;  /* 0x00000019030d9c10 */ /* 0x000fe40009ffe40d */
[----:B------:R-:W-:Y:S01]  /*2c30*/  @!P2 LEA R10, P3, R4, c[0x0][0x170], 0x1 ;  /* 0x00005c00040aaa11 */ /* 0x000fe200078608ff */
[----:B------:R-:W-:Y:S01]  /*2c40*/  @P0 STS.128 [R233+0xc000], RZ ;  /* 0x00c000ffe9000388 */ /* 0x000fe20000000c00 */
[----:B------:R-:W-:-:S02]  /*2c50*/  LOP3.LUT R140, R12, 0xfffffe00, RZ, 0xc0, !PT ;  /* 0xfffffe000c8c7812 */ /* 0x000fc400078ec0ff */
[----:B------:R-:W-:Y:S01]  /*2c60*/  @!P4 LEA.HI.X R3, R7, c[0x0][0x174], R6, 0x1, P5 ;  /* 0x00005d000703ca11 */ /* 0x000fe200028f0c06 */
[----:B------:R-:W-:Y:S01]  /*2c70*/  @P0 STS.128 [R233+0xe000], RZ ;  /* 0x00e000ffe9000388 */ /* 0x000fe20000000c00 */
[----:B------:R-:W-:Y:S02]  /*2c80*/  @!P1 LEA R6, P5, R14, c[0x0][0x170], 0x1 ;  /* 0x00005c000e069a11 */ /* 0x000fe400078a08ff */
[----:B------:R-:W-:Y:S01]  /*2c90*/  @!P2 LEA.HI.X R11, R4, c[0x0][0x174], R5, 0x1, P3 ;  /* 0x00005d00040baa11 */ /* 0x000fe200018f0c05 */
[----:B------:R-:W-:Y:S01]  /*2ca0*/  @!PT LDS RZ, [RZ] ;  /* 0x00000000fffff984 */ /* 0x000fe20000000800 */
[----:B------:R-:W-:Y:S01]  /*2cb0*/  @!PT LDS RZ, [RZ] ;  /* 0x00000000fffff984 */ /* 0x000fe20000000800 */
[----:B------:R-:W-:Y:S01]  /*2cc0*/  @!PT LDS RZ, [RZ] ;  /* 0x00000000fffff984 */ /* 0x000fe20000000800 */
[----:B------:R1:W-:Y:S01]  /*2cd0*/  @!P0 LDGSTS.E.BYPASS.LTC128B.128 [R233+0xc000], [R8.64] ;  /* 0x0c00000008e98fae */ /* 0x0003e2000b901d52 */
[----:B------:R-:W-:Y:S01]  /*2ce0*/  IMAD R4, R142, 0x400, R140 ;  /* 0x000004008e047824 */ /* 0x000fe200078e028c */
[----:B------:R-:W-:Y:S02]  /*2cf0*/  @!P1 LEA.HI.X R7, R14, c[0x0][0x174], R13, 0x1, P5 ;  /* 0x00005d000e079a11 */ /* 0x000fe400028f0c0d */
        /* <DEDUP_REMOVED lines=25> */
[----:B------:R-:W-:Y:S01]  /*2e90*/  R2P PR, R17, 0x6 ;  /* 0x0000000611007804 */ /* 0x000fe20000000000 */
[----:B------:R-:W-:Y:S02]  /*2ea0*/  IMAD.MOV.U32 R2, RZ, RZ, 0x20 ;  /* 0x00000020ff027424 */ /* 0x000fe400078e00ff */
[----:B------:R-:W-:Y:S02]  /*2eb0*/  LDSM.16.M88.4 R28, [R212+0x8000] ;  /* 0x00800000d41c783b */ /* 0x000fe40000000200 */
[----:B------:R-:W-:-:S02]  /*2ec0*/  SEL R3, R3, 0xfffffff0, !P1 ;  /* 0xfffffff003037807 */ /* 0x000fc40004800000 */
[----:B------:R-:W-:Y:S01]  /*2ed0*/  LDSM.16.M88.4 R24, [R212+0x8800] ;  /* 0x00880000d418783b */ /* 0x000fe20000000200 */
[----:B------:R-:W-:Y:S02]  /*2ee0*/  SEL R2, R2, 0xffffffe0, !P2 ;  /* 0xffffffe002027807 */ /* 0x000fe40005000000 */
[----:B------:R-:W-:Y:S01]  /*2ef0*/  R2P PR, R32, 0x6 ;  /* 0x0000000620007804 */ /* 0x000fe20000000000 */
[----:B---3--:R-:W2:Y:S01]  /*2f00*/  LDSM.16.M88.4 R4, [R219+0x2000] ;  /* 0x00200000db04783b */ /* 0x008ea20000000200 */
[--C-:B------:R-:W-:Y:S02]  /*2f10*/  IMAD R220, R3, 0x2, R219.reuse ;  /* 0x0000000203dc7824 */ /* 0x100fe400078e02db */
[C---:B------:R-:W-:Y:S01]  /*2f20*/  IMAD R222, R2.reuse, 0x2, R219 ;  /* 0x0000000202de7824 */ /* 0x040fe200078e02db */
[----:B------:R-:W-:Y:S01]  /*2f30*/  LDSM.16.M88.4 R20, [R212+0x9000] ;  /* 0x00900000d414783b */ /* 0x000fe20000000200 */
[----:B------:R-:W-:-:S03]  /*2f40*/  IMAD R221, R2, 0x2, R220 ;  /* 0x0000000202dd7824 */ /* 0x000fc600078e02dc */
[----:B------:R-:W-:Y:S04]  /*2f50*/  LDSM.16.M88.4 R16, [R212+0x9800] ;  /* 0x00980000d410783b */ /* 0x000fe80000000200 */
[----:B------:R-:W-:Y:S01]  /*2f60*/  @P1 IADD3 R223, R0, -0x20, RZ ;  /* 0xffffffe000df1810 */ /* 0x000fe20007ffe0ff */
[----:B------:R-:W-:Y:S01]  /*2f70*/  LDSM.16.M88.4 R12, [R220+0x2000] ;  /* 0x00200000dc0c783b */ /* 0x000fe20000000200 */
[----:B------:R-:W-:Y:S02]  /*2f80*/  IMAD.MOV.U32 R0, RZ, RZ, 0x40 ;  /* 0x00000040ff007424 */ /* 0x000fe400078e00ff */
[C---:B------:R-:W-:Y:S01]  /*2f90*/  IADD3 R230, R223.reuse, 0x800, RZ ;  /* 0x00000800dfe67810 */ /* 0x040fe20007ffe0ff */
[----:B-1----:R-:W1:Y:S01]  /*2fa0*/  LDSM.16.M88.4 R8, [R219] ;  /* 0x00000000db08783b */ /* 0x002e620000000200 */
[----:B------:R-:W-:-:S02]  /*2fb0*/  IADD3 R229, R223, 0x1000, RZ ;  /* 0x00001000dfe57810 */ /* 0x000fc40007ffe0ff */
[----:B------:R-:W-:Y:S01]  /*2fc0*/  SEL R0, R0, 0xffffffc0, !P2 ;  /* 0xffffffc000007807 */ /* 0x000fe20005000000 */
[----:B------:R-:W3:Y:S01]  /*2fd0*/  LDSM.16.M88.4 R44, [R223+0x1800] ;  /* 0x00180000df2c783b */ /* 0x000ee20000000200 */
[C---:B------:R-:W-:Y:S02]  /*2fe0*/  IADD3 R228, R223.reuse, 0x1800, RZ ;  /* 0x00001800dfe47810 */ /* 0x040fe40007ffe0ff */
[C---:B------:R-:W-:Y:S01]  /*2ff0*/  IADD3 R227, R223.reuse, 0x2000, RZ ;  /* 0x00002000dfe37810 */ /* 0x040fe20007ffe0ff */
[----:B------:R-:W4:Y:S01]  /*3000*/  LDSM.16.M88.4 R56, [R223] ;  /* 0x00000000df38783b */ /* 0x000f220000000200 */
[----:B------:R-:W-:Y:S01]  /*3010*/  IMAD.IADD R218, R212, 0x1, R0 ;  /* 0x00000001d4da7824 */ /* 0x000fe200078e0200 */
[C---:B------:R-:W-:Y:S01]  /*3020*/  IADD3 R226, R223.reuse, 0x2800, RZ ;  /* 0x00002800dfe27810 */ /* 0x040fe20007ffe0ff */
[----:B------:R-:W-:Y:S01]  /*3030*/  IMAD.IADD R217, R0, 0x1, R223 ;  /* 0x0000000100d97824 */ /* 0x000fe200078e02df */
[----:B------:R-:W5:Y:S01]  /*3040*/  LDSM.16.M88.4 R52, [R223+0x800] ;  /* 0x00080000df34783b */ /* 0x000f620000000200 */
[----:B------:R-:W-:-:S02]  /*3050*/  IADD3 R225, R223, 0x3000, RZ ;  /* 0x00003000dfe17810 */ /* 0x000fc40007ffe0ff */
[----:B------:R-:W-:Y:S01]  /*3060*/  IADD3 R224, R223, 0x3800, RZ ;  /* 0x00003800dfe07810 */ /* 0x000fe20007ffe0ff */
[----:B------:R-:W3:Y:S04]  /*3070*/  LDSM.16.M88.4 R48, [R223+0x1000] ;  /* 0x00100000df30783b */ /* 0x000ee80000000200 */
[----:B------:R-:W0:Y:S01]  /*3080*/  LDGDEPBAR ;  /* 0x00000000000079af */ /* 0x000e220000000000 */
[C---:B--2---:R-:W-:Y:S08]  /*3090*/  HMMA.16816.F32.BF16 R36, R4.reuse, R28, RZ ;  /* 0x0000001c0424723c */ /* 0x044ff000000418ff */
[C---:B------:R-:W-:Y:S08]  /*30a0*/  HMMA.16816.F32.BF16 R60, R4.reuse, R30, RZ ;  /* 0x0000001e043c723c */ /* 0x040ff000000418ff */
[----:B------:R-:W-:Y:S08]  /*30b0*/  HMMA.16816.F32.BF16 R32, R4, R24, RZ ;  /* 0x000000180420723c */ /* 0x000ff000000418ff */
[C---:B-1----:R-:W-:Y:S08]  /*30c0*/  HMMA.16816.F32.BF16 R104, R8.reuse, R28, RZ ;  /* 0x0000001c0868723c */ /* 0x042ff000000418ff */
[----:B------:R-:W-:Y:S08]  /*30d0*/  HMMA.16816.F32.BF16 R88, R8, R30, RZ ;  /* 0x0000001e0858723c */ /* 0x000ff000000418ff */
[C---:B------:R-:W-:Y:S08]  /*30e0*/  HMMA.16816.F32.BF16 R28, R4.reuse, R20, RZ ;  /* 0x00000014041c723c */ /* 0x040ff000000418ff */
[C---:B------:R-:W-:Y:S08]  /*30f0*/  HMMA.16816.F32.BF16 R40, R4.reuse, R16, RZ ;  /* 0x000000100428723c */ /* 0x040ff000000418ff */
        /* <DEDUP_REMOVED lines=9> */
[----:B------:R-:W-:Y:S07]  /*3190*/  LDSM.16.M88.4 R20, [R222] ;  /* 0x00000000de14783b */ /* 0x000fee0000000200 */
[C---:B------:R-:W-:Y:S08]  /*31a0*/  HMMA.16816.F32.BF16 R76, R8.reuse, R16, RZ ;  /* 0x00000010084c723c */ /* 0x040ff000000418ff */
[----:B------:R-:W-:Y:S01]  /*31b0*/  HMMA.16816.F32.BF16 R8, R8, R18, RZ ;  /* 0x000000120808723c */ /* 0x000fe200000418ff */
[----:B------:R-:W-:Y:S07]  /*31c0*/  LDSM.16.M88.4 R16, [R222+0x2000] ;  /* 0x00200000de10783b */ /* 0x000fee0000000200 */
[C---:B---3--:R-:W-:Y:S01]  /*31d0*/  HMMA.16816.F32.BF16 R108, R12.reuse, R44, R40 ;  /* 0x0000002c0c6c723c */ /* 0x048fe20000041828 */
[----:B------:R-:W2:Y:S07]  /*31e0*/  LDSM.16.M88.4 R40, [R218+0x8000] ;  /* 0x00800000da28783b */ /* 0x000eae0000000200 */
[C---:B----4-:R-:W-:Y:S01]  /*31f0*/  HMMA.16816.F32.BF16 R92, R12.reuse, R56, R36 ;  /* 0x000000380c5c723c */ /* 0x050fe20000041824 */
[----:B------:R-:W3:Y:S07]  /*3200*/  LDSM.16.M88.4 R36, [R218+0x8800] ;  /* 0x00880000da24783b */ /* 0x000eee0000000200 */
[C---:B-----5:R-:W-:Y:S01]  /*3210*/  HMMA.16816.F32.BF16 R120, R12.reuse, R52, R32 ;  /* 0x000000340c78723c */ /* 0x060fe20000041820 */
[----:B------:R-:W4:Y:S07]  /*3220*/  LDSM.16.M88.4 R32, [R218+0x9000] ;  /* 0x00900000da20783b */ /* 0x000f2e0000000200 */
[----:B------:R-:W-:Y:S08]  /*3230*/  HMMA.16816.F32.BF16 R116, R12, R48, R28 ;  /* 0x000000300c74723c */ /* 0x000ff0000004181c */
[C---:B-1----:R-:W-:Y:S08]  /*3240*/  HMMA.16816.F32.BF16 R28, R4.reuse, R56, R104 ;  /* 0x00000038041c723c */ /* 0x042ff00000041868 */
[----:B------:R-:W-:Y:S08]  /*3250*/  HMMA.16816.F32.BF16 R132, R4, R44, R76 ;  /* 0x0000002c0484723c */ /* 0x000ff0000004184c */
[C---:B------:R-:W-:Y:S08]  /*3260*/  HMMA.16816.F32.BF16 R60, R12.reuse, R58, R60 ;  /* 0x0000003a0c3c723c */ /* 0x040ff0000004183c */
[C---:B------:R-:W-:Y:S08]  /*3270*/  HMMA.16816.F32.BF16 R64, R12.reuse, R54, R64 ;  /* 0x000000360c40723c */ /* 0x040ff00000041840 */
[C---:B------:R-:W-:Y:S08]  /*3280*/  HMMA.16816.F32.BF16 R72, R12.reuse, R50, R72 ;  /* 0x000000320c48723c */ /* 0x040ff00000041848 */
[-C--:B------:R-:W-:Y:S01]  /*3290*/  HMMA.16816.F32.BF16 R112, R12, R46.reuse, R68 ;  /* 0x0000002e0c70723c */ /* 0x080fe20000041844 */
[----:B------:R-:W-:Y:S07]  /*32a0*/  LDSM.16.M88.4 R12, [R217] ;  /* 0x00000000d90c783b */ /* 0x000fee0000000200 */
[C---:B------:R-:W-:Y:S01]  /*32b0*/  HMMA.16816.F32.BF16 R76, R4.reuse, R46, R8 ;  /* 0x0000002e044c723c */ /* 0x040fe20000041808 */
[----:B------:R-:W1:Y:S04]  /*32c0*/  LDSM.16.M88.4 R8, [R221] ;  /* 0x00000000dd08783b */ /* 0x000e680000000200 */
[----:B------:R-:W-:Y:S03]  /*32d0*/  LDSM.16.M88.4 R44, [R217+0x800] ;  /* 0x00080000d92c783b */ /* 0x000fe60000000200 */
[C---:B------:R-:W-:Y:S08]  /*32e0*/  HMMA.16816.F32.BF16 R124, R4.reuse, R52, R84 ;  /* 0x00000034047c723c */ /* 0x040ff00000041854 */
[C---:B------:R-:W-:Y:S08]  /*32f0*/  HMMA.16816.F32.BF16 R128, R4.reuse, R48, R80 ;  /* 0x000000300480723c */ /* 0x040ff00000041850 */
[C---:B------:R-:W-:Y:S08]  /*3300*/  HMMA.16816.F32.BF16 R88, R4.reuse, R58, R88 ;  /* 0x0000003a0458723c */ /* 0x040ff00000041858 */
[C---:B------:R-:W-:Y:S08]  /*3310*/  HMMA.16816.F32.BF16 R84, R4.reuse, R54, R100 ;  /* 0x000000360454723c */ /* 0x040ff00000041864 */
[----:B------:R-:W-:Y:S01]  /*3320*/  HMMA.16816.F32.BF16 R80, R4, R50, R96 ;  /* 0x000000320450723c */ /* 0x000fe20000041860 */
[----:B------:R-:W5:Y:S07]  /*3330*/  LDSM.16.M88.4 R4, [R221+0x2000] ;  /* 0x00200000dd04783b */ /* 0x000f6e0000000200 */
[----:B--2---:R-:W-:Y:S01]  /*3340*/  HMMA.16816.F32.BF16 R48, R20, R40, R28 ;  /* 0x000000281430723c */ /* 0x004fe2000004181c */
[----:B------:R-:W-:Y:S07]  /*3350*/  LDSM.16.M88.4 R28, [R219+0x4000] ;  /* 0x00400000db1c783b */ /* 0x000fee0000000200 */
[C---:B------:R-:W-:Y:S08]  /*3360*/  HMMA.16816.F32.BF16 R136, R16.reuse, R24, R108 ;  /* 0x000000181088723c */ /* 0x040ff0000004186c */
[C---:B---3--:R-:W-:Y:S08]  /*3370*/  HMMA.16816.F32.BF16 R52, R16.reuse, R36, R120 ;  /* 0x000000241034723c */ /* 0x048ff00000041878 */
[C---:B----4-:R-:W-:Y:S01]  /*3380*/  HMMA.16816.F32.BF16 R108, R16.reuse, R34, R72 ;  /* 0x00000022106c723c */ /* 0x050fe20000041848 */
[----:B------:R-:W2:Y:S07]  /*3390*/  LDSM.16.M88.4 R72, [R212+0xa000] ;  /* 0x00a00000d448783b */ /* 0x000eae0000000200 */
[C---:B------:R-:W-:Y:S08]  /*33a0*/  HMMA.16816.F32.BF16 R68, R16.reuse, R40, R92 ;  /* 0x000000281044723c */ /* 0x040ff0000004185c */
[C---:B------:R-:W-:Y:S01]  /*33b0*/  HMMA.16816.F32.BF16 R56, R16.reuse, R42, R60 ;  /* 0x0000002a1038723c */ /* 0x040fe2000004183c */
[----:B------:R-:W3:Y:S07]  /*33c0*/  LDSM.16.M88.4 R60, [R217+0x1000] ;  /* 0x00100000d93c783b */ /* 0x000eee0000000200 */
[C---:B------:R-:W-:Y:S01]  /*33d0*/  HMMA.16816.F32.BF16 R92, R16.reuse, R38, R64 ;  /* 0x00000026105c723c */ /* 0x040fe20000041840 */
[----:B------:R-:W4:Y:S07]  /*33e0*/  LDSM.16.M88.4 R64, [R217+0x1800] ;  /* 0x00180000d940783b */ /* 0x000f2e0000000200 */
[C---:B------:R-:W-:Y:S08]  /*33f0*/  HMMA.16816.F32.BF16 R120, R16.reuse, R32, R116 ;  /* 0x000000201078723c */ /* 0x040ff00000041874 */
[----:B------:R-:W-:Y:S08]  /*3400*/  HMMA.16816.F32.BF16 R104, R16, R26, R112 ;  /* 0x0000001a1068723c */ /* 0x000ff00000041870 */
[----:B-1----:R-:W-:Y:S01]  /*3410*/  HMMA.16816.F32.BF16 R16, R8, R12, R48 ;  /* 0x0000000c0810723c */ /* 0x002fe20000041830 */
[----:B------:R-:W-:Y:S07]  /*3420*/  LDSM.16.M88.4 R48, [R218+0xa000] ;  /* 0x00a00000da30783b */ /* 0x000fee0000000200 */
        /* <DEDUP_REMOVED lines=8> */
[C---:B------:R-:W-:Y:S08]  /*34b0*/  HMMA.16816.F32.BF16 R132, R20.reuse, R24, R132 ;  /* 0x000000181484723c */ /* 0x040ff00000041884 */
[----:B------:R-:W-:Y:S01]  /*34c0*/  HMMA.16816.F32.BF16 R116, R20, R26, R76 ;  /* 0x0000001a1474723c */ /* 0x000fe2000004184c */
[----:B------:R-:W1:Y:S04]  /*34d0*/  LDSM.16.M88.4 R20, [R219+0x6000] ;  /* 0x00600000db14783b */ /* 0x000e680000000200 */
[----:B------:R-:W-:Y:S03]  /*34e0*/  LDSM.16.M88.4 R24, [R222+0x4000] ;  /* 0x00400000de18783b */ /* 0x000fe60000000200 */
[C---:B-----5:R-:W-:Y:S01]  /*34f0*/  HMMA.16816.F32.BF16 R80, R4.reuse, R44, R52 ;  /* 0x0000002c0450723c */ /* 0x060fe20000041834 */
[----:B------:R-:W5:Y:S07]  /*3500*/  LDSM.16.M88.4 R52, [R223+0x2000] ;  /* 0x00200000df34783b */ /* 0x000f6e0000000200 */
[C---:B------:R-:W-:Y:S08]  /*3510*/  HMMA.16816.F32.BF16 R112, R4.reuse, R12, R68 ;  /* 0x0000000c0470723c */ /* 0x040ff00000041844 */
[----:B------:R-:W-:Y:S01]  /*3520*/  HMMA.16816.F32.BF16 R84, R4, R14, R56 ;  /* 0x0000000e0454723c */ /* 0x000fe20000041838 */
[----:B------:R-:W1:Y:S07]  /*3530*/  LDSM.16.M88.4 R56, [R212+0xb000] ;  /* 0x00b00000d438783b */ /* 0x000e6e0000000200 */
[----:B--2---:R-:W-:Y:S08]  /*3540*/  HMMA.16816.F32.BF16 R16, R28, R72, R16 ;  /* 0x000000481c10723c */ /* 0x004ff00000041810 */
[C---:B---3--:R-:W-:Y:S08]  /*3550*/  HMMA.16816.F32.BF16 R68, R4.reuse, R60, R120 ;  /* 0x0000003c0444723c */ /* 0x048ff00000041878 */
[C---:B------:R-:W-:Y:S08]  /*3560*/  HMMA.16816.F32.BF16 R76, R4.reuse, R46, R92 ;  /* 0x0000002e044c723c */ /* 0x040ff0000004185c */
[C---:B------:R-:W-:Y:S08]  /*3570*/  HMMA.16816.F32.BF16 R108, R4.reuse, R62, R108 ;  /* 0x0000003e046c723c */ /* 0x040ff0000004186c */
[C---:B----4-:R-:W-:Y:S08]  /*3580*/  HMMA.16816.F32.BF16 R120, R4.reuse, R64, R136 ;  /* 0x000000400478723c */ /* 0x050ff00000041888 */
[----:B------:R-:W-:Y:S01]  /*3590*/  HMMA.16816.F32.BF16 R104, R4, R66, R104 ;  /* 0x000000420468723c */ /* 0x000fe20000041868 */
[----:B------:R-:W2:Y:S07]  /*35a0*/  LDSM.16.M88.4 R4, [R220+0x6000] ;  /* 0x00600000dc04783b */ /* 0x000eae0000000200 */
[C---:B------:R-:W-:Y:S01]  /*35b0*/  HMMA.16816.F32.BF16 R92, R8.reuse, R14, R96 ;  /* 0x0000000e085c723c */ /* 0x040fe20000041860 */
[----:B------:R-:W-:Y:S07]  /*35c0*/  LDSM.16.M88.4 R12, [R221+0x4000] ;  /* 0x00400000dd0c783b */ /* 0x000fee0000000200 */
[C---:B------:R-:W-:Y:S08]  /*35d0*/  HMMA.16816.F32.BF16 R96, R8.reuse, R60, R124 ;  /* 0x0000003c0860723c */ /* 0x040ff0000004187c */
[----:B------:R-:W-:Y:S08]  /*35e0*/  HMMA.16816.F32.BF16 R124, R8, R62, R128 ;  /* 0x0000003e087c723c */ /* 0x000ff00000041880 */
[----:B-1----:R-:W-:Y:S08]  /*35f0*/  HMMA.16816.F32.BF16 R60, R20, R72, R112 ;  /* 0x00000048143c723c */ /* 0x002ff00000041870 */
[C---:B------:R-:W-:Y:S08]  /*3600*/  HMMA.16816.F32.BF16 R100, R8.reuse, R44, R100 ;  /* 0x0000002c0864723c */ /* 0x040ff00000041864 */
[C---:B------:R-:W-:Y:S01]  /*3610*/  HMMA.16816.F32.BF16 R88, R8.reuse, R46, R88 ;  /* 0x0000002e0858723c */ /* 0x040fe20000041858 */
[----:B------:R-:W-:Y:S07]  /*3620*/  LDSM.16.M88.4 R44, [R217+0x2000] ;  /* 0x00200000d92c783b */ /* 0x000fee0000000200 */
[C---:B------:R-:W-:Y:S08]  /*3630*/  HMMA.16816.F32.BF16 R128, R8.reuse, R64, R132 ;  /* 0x000000400880723c */ /* 0x040ff00000041884 */
[----:B------:R-:W-:Y:S08]  /*3640*/  HMMA.16816.F32.BF16 R116, R8, R66, R116 ;  /* 0x000000420874723c */ /* 0x000ff00000041874 */
[----:B-----5:R-:W-:Y:S01]  /*3650*/  HMMA.16816.F32.BF16 R8, R32, R52, R16 ;  /* 0x000000342008723c */ /* 0x020fe20000041810 */
[----:B------:R-:W1:Y:S07]  /*3660*/  LDSM.16.M88.4 R16, [R222+0x6000] ;  /* 0x00600000de10783b */ /* 0x000e6e0000000200 */
[C---:B------:R-:W-:Y:S08]  /*3670*/  HMMA.16816.F32.BF16 R84, R20.reuse, R74, R84 ;  /* 0x0000004a1454723c */ /* 0x040ff00000041854 */
[----:B------:R-:W-:Y:S08]  /*3680*/  HMMA.16816.F32.BF16 R132, R20, R56, R68 ;  /* 0x000000381484723c */ /* 0x000ff00000041844 */
[----:B------:R-:W-:Y:S08]  /*3690*/  HMMA.16816.F32.BF16 R68, R28, R74, R92 ;  /* 0x0000004a1c44723c */ /* 0x000ff0000004185c */
[----:B--2---:R-:W-:Y:S08]  /*36a0*/  HMMA.16816.F32.BF16 R64, R4, R52, R60 ;  /* 0x000000340440723c */ /* 0x004ff0000004183c */
[----:B------:R-:W-:Y:S01]  /*36b0*/  HMMA.16816.F32.BF16 R60, R24, R48, R8 ;  /* 0x00000030183c723c */ /* 0x000fe20000041808 */
[----:B------:R-:W2:Y:S07]  /*36c0*/  LDSM.16.M88.4 R8, [R221+0x6000] ;  /* 0x00600000dd08783b */ /* 0x000eae0000000200 */
[C---:B------:R-:W-:Y:S08]  /*36d0*/  HMMA.16816.F32.BF16 R112, R20.reuse, R40, R80 ;  /* 0x000000281470723c */ /* 0x040ff00000041850 */
[C---:B------:R-:W-:Y:S08]  /*36e0*/  HMMA.16816.F32.BF16 R76, R20.reuse, R42, R76 ;  /* 0x0000002a144c723c */ /* 0x040ff0000004184c */
[C---:B------:R-:W-:Y:S08]  /*36f0*/  HMMA.16816.F32.BF16 R108, R20.reuse, R58, R108 ;  /* 0x0000003a146c723c */ /* 0x040ff0000004186c */
[C---:B------:R-:W-:Y:S08]  /*3700*/  HMMA.16816.F32.BF16 R120, R20.reuse, R36, R120 ;  /* 0x000000241478723c */ /* 0x040ff00000041878 */
[----:B------:R-:W-:Y:S08]  /*3710*/  HMMA.16816.F32.BF16 R104, R20, R38, R104 ;  /* 0x000000261468723c */ /* 0x000ff00000041868 */
[C---:B------:R-:W-:Y:S08]  /*3720*/  HMMA.16816.F32.BF16 R72, R28.reuse, R40, R100 ;  /* 0x000000281c48723c */ /* 0x040ff00000041864 */
[----:B------:R-:W-:Y:S01]  /*3730*/  HMMA.16816.F32.BF16 R88, R28, R42, R88 ;  /* 0x0000002a1c58723c */ /* 0x000fe20000041858 */
[----:B------:R-:W3:Y:S07]  /*3740*/  LDSM.16.M88.4 R40, [R223+0x2800] ;  /* 0x00280000df28783b */ /* 0x000eee0000000200 */
[-C--:B------:R-:W-:Y:S08]  /*3750*/  HMMA.16816.F32.BF16 R20, R4, R54.reuse, R84 ;  /* 0x000000360414723c */ /* 0x080ff00000041854 */
[----:B------:R-:W-:Y:S08]  /*3760*/  HMMA.16816.F32.BF16 R68, R32, R54, R68 ;  /* 0x000000362044723c */ /* 0x000ff00000041844 */
[----:B-1----:R-:W-:Y:S08]  /*3770*/  HMMA.16816.F32.BF16 R52, R16, R48, R64 ;  /* 0x000000301034723c */ /* 0x002ff00000041840 */
[----:B------:R-:W-:Y:S08]  /*3780*/  HMMA.16816.F32.BF16 R64, R12, R44, R60 ;  /* 0x0000002c0c40723c */ /* 0x000ff0000004183c */
[C---:B------:R-:W-:Y:S08]  /*3790*/  HMMA.16816.F32.BF16 R84, R28.reuse, R36, R128 ;  /* 0x000000241c54723c */ /* 0x040ff00000041880 */
[----:B------:R-:W-:Y:S08]  /*37a0*/  HMMA.16816.F32.BF16 R116, R28, R38, R116 ;  /* 0x000000261c74723c */ /* 0x000ff00000041874 */
[----:B------:R-:W-:Y:S01]  /*37b0*/  HMMA.16816.F32.BF16 R36, R16, R50, R20 ;  /* 0x000000321024723c */ /* 0x000fe20000041814 */
[----:B------:R-:W1:Y:S01]  /*37c0*/  LDSM.16.M88.4 R20, [R218+0xa800] ;  /* 0x00a80000da14783b */ /* 0x000e620000000200 */
[----:B------:R-:W-:-:S04]  /*37d0*/  FMUL.FTZ R0, R64, c[0x0][0x2ec] ;  /* 0x0000bb0040007a20 */ /* 0x000fc80000410000 */
[----:B------:R4:W-:Y:S02]  /*37e0*/  MUFU.TANH R136, R0 ;  /* 0x0000000000887308 */ /* 0x0009e40000002400 */
[----:B------:R-:W-:Y:S08]  /*37f0*/  HMMA.16816.F32.BF16 R48, R24, R50, R68 ;  /* 0x000000321830723c */ /* 0x000ff00000041844 */
[----:B--2---:R-:W-:Y:S01]  /*3800*/  HMMA.16816.F32.BF16 R52, R8, R44, R52 ;  /* 0x0000002c0834723c */ /* 0x004fe20000041834 */
[----:B----4-:R-:W-:-:S07]  /*3810*/  FMUL.FTZ R0, R65, c[0x0][0x2ec] ;  /* 0x0000bb0041007a20 */ /* 0x010fce0000410000 */
[C---:B------:R-:W-:Y:S01]  /*3820*/  HMMA.16816.F32.BF16 R96, R28.reuse, R56, R96 ;  /* 0x000000381c60723c */ /* 0x040fe20000041860 */
[----:B------:R2:W-:Y:S07]  /*3830*/  MUFU.TANH R131, R0 ;  /* 0x0000000000837308 */ /* 0x0005ee0000002400 */
[----:B------:R-:W-:Y:S01]  /*3840*/  HMMA.16816.F32.BF16 R80, R28, R58, R124 ;  /* 0x0000003a1c50723c */ /* 0x000fe2000004187c */
[----:B------:R-:W4:Y:S07]  /*3850*/  LDSM.16.M88.4 R28, [R223+0x3000] ;  /* 0x00300000df1c783b */ /* 0x000f2e0000000200 */
[----:B---3--:R-:W-:Y:S01]  /*3860*/  HMMA.16816.F32.BF16 R56, R32, R40, R72 ;  /* 0x000000282038723c */ /* 0x008fe20000041848 */
[----:B------:R-:W3:Y:S01]  /*3870*/  LDSM.16.M88.4 R72, [R223+0x3800] ;  /* 0x00380000df48783b */ /* 0x000ee20000000200 */
[----:B--2---:R-:W-:-:S04]  /*3880*/  FMUL.FTZ R0, R66, c[0x0][0x2ec] ;  /* 0x0000bb0042007a20 */ /* 0x004fc80000410000 */
[----:B------:R2:W5:Y:S02]  /*3890*/  MUFU.TANH R128, R0 ;  /* 0x0000000000807308 */ /* 0x0005640000002400 */
[-C--:B------:R-:W-:Y:S01]  /*38a0*/  HMMA.16816.F32.BF16 R68, R8, R46.reuse, R36 ;  /* 0x0000002e0844723c */ /* 0x080fe20000041824 */
[----:B------:R-:W3:Y:S07]  /*38b0*/  LDSM.16.M88.4 R36, [R217+0x2800] ;  /* 0x00280000d924783b */ /* 0x000eee0000000200 */
[----:B------:R-:W-:Y:S01]  /*38c0*/  HMMA.16816.F32.BF16 R44, R12, R46, R48 ;  /* 0x0000002e0c2c723c */ /* 0x000fe20000041830 */
[----:B--2---:R-:W-:-:S07]  /*38d0*/  FMUL.FTZ R0, R67, c[0x0][0x2ec] ;  /* 0x0000bb0043007a20 */ /* 0x004fce0000410000 */
[----:B------:R-:W-:Y:S01]  /*38e0*/  HMMA.16816.F32.BF16 R60, R4, R40, R112 ;  /* 0x00000028043c723c */ /* 0x000fe20000041870 */
[----:B------:R2:W-:Y:S07]  /*38f0*/  MUFU.TANH R130, R0 ;  /* 0x0000000000827308 */ /* 0x0005ee0000002400 */
[----:B-1----:R-:W-:Y:S08]  /*3900*/  HMMA.16816.F32.BF16 R48, R24, R20, R56 ;  /* 0x000000141830723c */ /* 0x002ff00000041838 */
[----:B------:R-:W-:Y:S01]  /*3910*/  HMMA.16816.F32.BF16 R64, R4, R42, R76 ;  /* 0x0000002a0440723c */ /* 0x000fe2000004184c */
[----:B--2---:R-:W-:-:S04]  /*3920*/  FMUL.FTZ R0, R52, c[0x0][0x2ec] ;  /* 0x0000bb0034007a20 */ /* 0x004fc80000410000 */
[----:B------:R1:W2:Y:S03]  /*3930*/  MUFU.TANH R125, R0 ;  /* 0x00000000007d7308 */ /* 0x0002a60000002400 */
[C---:B----4-:R-:W-:Y:S08]  /*3940*/  HMMA.16816.F32.BF16 R76, R4.reuse, R28, R132 ;  /* 0x0000001c044c723c */ /* 0x050ff00000041884 */
[----:B------:R-:W-:Y:S01]  /*3950*/  HMMA.16816.F32.BF16 R108, R4, R30, R108 ;  /* 0x0000001e046c723c */ /* 0x000fe2000004186c */
[----:B-1----:R-:W-:-:S07]  /*3960*/  FMUL.FTZ R0, R53, c[0x0][0x2ec] ;  /* 0x0000bb0035007a20 */ /* 0x002fce0000410000 */
[C---:B---3--:R-:W-:Y:S01]  /*3970*/  HMMA.16816.F32.BF16 R120, R4.reuse, R72, R120 ;  /* 0x000000480478723c */ /* 0x048fe20000041878 */
[----:B------:R1:W-:Y:S07]  /*3980*/  MUFU.TANH R129, R0 ;  /* 0x0000000000817308 */ /* 0x0003ee0000002400 */
[----:B------:R-:W-:Y:S08]  /*3990*/  HMMA.16816.F32.BF16 R104, R4, R74, R104 ;  /* 0x0000004a0468723c */ /* 0x000ff00000041868 */
[----:B------:R-:W-:Y:S01]  /*39a0*/  HMMA.16816.F32.BF16 R4, R16, R20, R60 ;  /* 0x000000141004723c */ /* 0x000fe2000004183c */
[----:B-1----:R-:W-:-:S04]  /*39b0*/  FMUL.FTZ R0, R54, c[0x0][0x2ec] ;  /* 0x0000bb0036007a20 */ /* 0x002fc80000410000 */
[----:B------:R1:W3:Y:S03]  /*39c0*/  MUFU.TANH R112, R0 ;  /* 0x0000000000707308 */ /* 0x0002e60000002400 */
[----:B------:R-:W-:Y:S08]  /*39d0*/  HMMA.16816.F32.BF16 R48, R12, R36, R48 ;  /* 0x000000240c30723c */ /* 0x000ff00000041830 */
[----:B------:R-:W-:Y:S01]  /*39e0*/  HMMA.16816.F32.BF16 R80, R32, R30, R80 ;  /* 0x0000001e2050723c */ /* 0x000fe20000041850 */
[----:B-1----:R-:W-:-:S07]  /*39f0*/  FMUL.FTZ R0, R55, c[0x0][0x2ec] ;  /* 0x0000bb0037007a20 */ /* 0x002fce0000410000 */
[----:B------:R-:W-:Y:S01]  /*3a00*/  HMMA.16816.F32.BF16 R52, R32, R42, R88 ;  /* 0x0000002a2034723c */ /* 0x000fe20000041858 */
[----:B------:R-:W1:Y:S01]  /*3a10*/  LDSM.16.M88.4 R40, [R218+0xb000] ;  /* 0x00b00000da28783b */ /* 0x000e620000000200 */
[----:B------:R4:W-:Y:S02]  /*3a20*/  MUFU.TANH R126, R0 ;  /* 0x00000000007e7308 */ /* 0x0009e40000002400 */
[----:B----4-:R-:W-:-:S06]  /*3a30*/  FMUL.FTZ R0, R44, c[0x0][0x2ec] ;  /* 0x0000bb002c007a20 */ /* 0x010fcc0000410000 */
[----:B------:R4:W-:Y:S02]  /*3a40*/  MUFU.TANH R124, R0 ;  /* 0x00000000007c7308 */ /* 0x0009e40000002400 */
[----:B----4-:R-:W-:-:S06]  /*3a50*/  FMUL.FTZ R0, R45, c[0x0][0x2ec] ;  /* 0x0000bb002d007a20 */ /* 0x010fcc0000410000 */
[----:B------:R4:W-:Y:S02]  /*3a60*/  MUFU.TANH R127, R0 ;  /* 0x00000000007f7308 */ /* 0x0009e40000002400 */
[----:B----4-:R-:W-:-:S06]  /*3a70*/  FMUL.FTZ R0, R46, c[0x0][0x2ec] ;  /* 0x0000bb002e007a20 */ /* 0x010fcc0000410000 */
[----:B------:R4:W1:Y:S02]  /*3a80*/  MUFU.TANH R113, R0 ;  /* 0x0000000000717308 */ /* 0x0008640000002400 */
[----:B----4-:R-:W-:Y:S02]  /*3a90*/  FMUL.FTZ R0, R47, c[0x0][0x2ec] ;  /* 0x0000bb002f007a20 */ /* 0x010fe40000410000 */
[----:B------:R-:W-:Y:S04]  /*3aa0*/  HMMA.16816.F32.BF16 R44, R32, R28, R96 ;  /* 0x0000001c202c723c */ /* 0x000fe80000041860 */
[----:B------:R4:W-:Y:S04]  /*3ab0*/  MUFU.TANH R115, R0 ;  /* 0x0000000000737308 */ /* 0x0009e80000002400 */
[----:B------:R-:W-:Y:S08]  /*3ac0*/  HMMA.16816.F32.BF16 R28, R8, R36, R4 ;  /* 0x00000024081c723c */ /* 0x000ff00000041804 */
[----:B------:R-:W-:Y:S01]  /*3ad0*/  HMMA.16816.F32.BF16 R4, R24, R22, R52 ;  /* 0x000000161804723c */ /* 0x000fe20000041834 */
[----:B----4-:R-:W-:-:S04]  /*3ae0*/  FMUL.FTZ R0, R68, c[0x0][0x2ec] ;  /* 0x0000bb0044007a20 */ /* 0x010fc80000410000 */
[----:B------:R4:W-:Y:S03]  /*3af0*/  MUFU.TANH R102, R0 ;  /* 0x0000000000667308 */ /* 0x0009e60000002400 */
[----:B-1----:R-:W-:Y:S08]  /*3b00*/  HMMA.16816.F32.BF16 R56, R24, R40, R44 ;  /* 0x000000281838723c */ /* 0x002ff0000004182c */
[----:B------:R-:W-:Y:S01]  /*3b10*/  HMMA.16816.F32.BF16 R20, R16, R22, R64 ;  /* 0x000000161014723c */ /* 0x000fe20000041840 */
[----:B----4-:R-:W-:-:S07]  /*3b20*/  FMUL.FTZ R0, R69, c[0x0][0x2ec] ;  /* 0x0000bb0045007a20 */ /* 0x010fce0000410000 */
[----:B------:R-:W-:Y:S01]  /*3b30*/  HMMA.16816.F32.BF16 R44, R12, R38, R4 ;  /* 0x000000260c2c723c */ /* 0x000fe20000041804 */
[----:B------:R1:W-:Y:S06]  /*3b40*/  MUFU.TANH R114, R0 ;  /* 0x0000000000727308 */ /* 0x0003ec0000002400 */
[----:B------:R-:W-:Y:S01]  /*3b50*/  FMUL.FTZ R4, R28, c[0x0][0x2ec] ;  /* 0x0000bb001c047a20 */ /* 0x000fe20000410000 */
[----:B------:R-:W-:Y:S01]  /*3b60*/  HMMA.16816.F32.BF16 R52, R16, R40, R76 ;  /* 0x000000281034723c */ /* 0x000fe2000004184c */
[----:B------:R-:W-:Y:S02]  /*3b70*/  IMAD.U32 R6, RZ, RZ, UR15 ;  /* 0x0000000fff067e24 */ /* 0x000fe4000f8e00ff */
[----:B------:R4:W-:Y:S05]  /*3b80*/  MUFU.TANH R95, R4 ;  /* 0x00000004005f7308 */ /* 0x0009ea0000002400 */
[----:B------:R-:W-:Y:S01]  /*3b90*/  HMMA.16816.F32.BF16 R36, R8, R38, R20 ;  /* 0x000000260824723c */ /* 0x000fe20000041814 */
[----:B-1----:R-:W-:-:S04]  /*3ba0*/  FMUL.FTZ R0, R70, c[0x0][0x2ec] ;  /* 0x0000bb0046007a20 */ /* 0x002fc80000410000 */
[----:B------:R1:W1:Y:S03]  /*3bb0*/  MUFU.TANH R97, R0 ;  /* 0x0000000000617308 */ /* 0x0002660000002400 */
[----:B------:R-:W-:Y:S02]  /*3bc0*/  FMUL.FTZ R7, R44, c[0x0][0x2ec] ;  /* 0x0000bb002c077a20 */ /* 0x000fe40000410000 */
[----:B------:R-:W-:Y:S02]  /*3bd0*/  FMUL.FTZ R23, R46, c[0x0][0x2ec] ;  /* 0x0000bb002e177a20 */ /* 0x000fe40000410000 */
[----:B----4-:R-:W-:Y:S01]  /*3be0*/  FMUL.FTZ R4, R29, c[0x0][0x2ec] ;  /* 0x0000bb001d047a20 */ /* 0x010fe20000410000 */
[----:B------:R4:W-:Y:S01]  /*3bf0*/  MUFU.TANH R91, R7 ;  /* 0x00000007005b7308 */ /* 0x0009e20000002400 */
[----:B------:R-:W-:Y:S02]  /*3c00*/  FMUL.FTZ R40, R47, c[0x0][0x2ec] ;  /* 0x0000bb002f287a20 */ /* 0x000fe40000410000 */
[----:B-1----:R-:W-:-:S05]  /*3c10*/  FMUL.FTZ R0, R71, c[0x0][0x2ec] ;  /* 0x0000bb0047007a20 */ /* 0x002fca0000410000 */
[----:B------:R-:W-:Y:S01]  /*3c20*/  MUFU.TANH R96, R4 ;  /* 0x0000000400607308 */ /* 0x000fe20000002400 */
[----:B------:R-:W-:Y:S01]  /*3c30*/  HMMA.16816.F32.BF16 R68, R32, R72, R84 ;  /* 0x000000482044723c */ /* 0x000fe20000041854 */
[----:B----4-:R-:W-:-:S06]  /*3c40*/  FMUL.FTZ R7, R45, c[0x0][0x2ec] ;  /* 0x0000bb002d077a20 */ /* 0x010fcc0000410000 */
[----:B------:R1:W4:Y:S01]  /*3c50*/  MUFU.TANH R101, R0 ;  /* 0x0000000000657308 */ /* 0x0003220000002400 */
[----:B------:R-:W-:Y:S07]  /*3c60*/  HMMA.16816.F32.BF16 R44, R24, R42, R80 ;  /* 0x0000002a182c723c */ /* 0x000fee0000041850 */
[----:B------:R-:W-:Y:S01]  /*3c70*/  MUFU.TANH R94, R7 ;  /* 0x00000007005e7308 */ /* 0x000fe20000002400 */
[----:B------:R-:W-:Y:S01]  /*3c80*/  HMMA.16816.F32.BF16 R32, R32, R74, R116 ;  /* 0x0000004a2020723c */ /* 0x000fe20000041874 */
[----:B-1----:R-:W-:-:S06]  /*3c90*/  FMUL.FTZ R0, R48, c[0x0][0x2ec] ;  /* 0x0000bb0030007a20 */ /* 0x002fcc0000410000 */
[----:B------:R-:W-:Y:S08]  /*3ca0*/  MUFU.TANH R93, R23 ;  /* 0x00000017005d7308 */ /* 0x000ff00000002400 */
[----:B------:R1:W-:Y:S08]  /*3cb0*/  MUFU.TANH R100, R0 ;  /* 0x0000000000647308 */ /* 0x0003f00000002400 */
[----:B------:R2:W-:Y:S01]  /*3cc0*/  MUFU.TANH R92, R40 ;  /* 0x00000028005c7308 */ /* 0x0005e20000002400 */
[----:B-1----:R-:W-:-:S07]  /*3cd0*/  FMUL.FTZ R0, R49, c[0x0][0x2ec] ;  /* 0x0000bb0031007a20 */ /* 0x002fce0000410000 */
[----:B------:R1:W-:Y:S01]  /*3ce0*/  MUFU.TANH R103, R0 ;  /* 0x0000000000677308 */ /* 0x0003e20000002400 */
[----:B--2---:R-:W-:Y:S01]  /*3cf0*/  HMMA.16816.F32.BF16 R40, R16, R42, R108 ;  /* 0x0000002a1028723c */ /* 0x004fe2000004186c */
[----:B-1----:R-:W-:-:S06]  /*3d00*/  FMUL.FTZ R0, R50, c[0x0][0x2ec] ;  /* 0x0000bb0032007a20 */ /* 0x002fcc0000410000 */
[----:B------:R1:W2:Y:S02]  /*3d10*/  MUFU.TANH R99, R0 ;  /* 0x0000000000637308 */ /* 0x0002a40000002400 */
[----:B-1----:R-:W-:-:S06]  /*3d20*/  FMUL.FTZ R0, R51, c[0x0][0x2ec] ;  /* 0x0000bb0033007a20 */ /* 0x002fcc0000410000 */
[----:B------:R1:W-:Y:S02]  /*3d30*/  MUFU.TANH R98, R0 ;  /* 0x0000000000627308 */ /* 0x0003e40000002400 */
[----:B-1----:R-:W-:-:S05]  /*3d40*/  LOP3.LUT R0, R143, 0xffffffe0, RZ, 0xc0, !PT ;  /* 0xffffffe08f007812 */ /* 0x002fca00078ec0ff */
[C---:B------:R-:W-:Y:S02]  /*3d50*/  IMAD.IADD R0, R144.reuse, 0x1, -R0 ;  /* 0x0000000190007824 */ /* 0x040fe400078e0a00 */
[----:B------:R-:W-:-:S03]  /*3d60*/  IMAD.SHL.U32 R144, R144, 0x2, RZ ;  /* 0x0000000290907824 */ /* 0x000fc600078e00ff */
[----:B------:R-:W-:Y:S02]  /*3d70*/  SHF.R.S32.HI R5, RZ, 0x1f, R0 ;  /* 0x0000001fff057819 */ /* 0x000fe40000011400 */
[----:B------:R-:W-:Y:S02]  /*3d80*/  LOP3.LUT R146, R144, 0x6, RZ, 0xc0, !PT ;  /* 0x0000000690927812 */ /* 0x000fe400078ec0ff */
[----:B------:R-:W-:Y:S01]  /*3d90*/  LEA.HI R4, R5, R0, RZ, 0x2 ;  /* 0x0000000005047211 */ /* 0x000fe200078f10ff */
[----:B------:R-:W-:Y:S02]  /*3da0*/  FMUL.FTZ R5, R30, c[0x0][0x2ec] ;  /* 0x0000bb001e057a20 */ /* 0x000fe40000410000 */
[----:B------:R-:W-:Y:S01]  /*3db0*/  IMAD.IADD R0, R140, 0x1, R141 ;  /* 0x000000018c007824 */ /* 0x000fe200078e028d */
[----:B------:R-:W-:Y:S01]  /*3dc0*/  SHF.R.S32.HI R145, RZ, 0x2, R4 ;  /* 0x00000002ff917819 */ /* 0x000fe20000011404 */
[----:B------:R1:W1:Y:S01]  /*3dd0*/  MUFU.TANH R73, R5 ;  /* 0x0000000500497308 */ /* 0x0002620000002400 */
[----:B------:R-:W-:-:S03]  /*3de0*/  IMAD R4, R6, 0x40, R146 ;  /* 0x0000004006047824 */ /* 0x000fc600078e0292 */
[----:B------:R-:W-:Y:S02]  /*3df0*/  STL [R1+0x90], R145 ;  /* 0x0000909101007387 */ /* 0x000fe40000100800 */
[----:B------:R-:W-:Y:S01]  /*3e00*/  IADD3 R6, R4, 0x1, RZ ;  /* 0x0000000104067810 */ /* 0x000fe20007ffe0ff */
[----:B-1----:R-:W-:Y:S02]  /*3e10*/  FMUL.FTZ R5, R31, c[0x0][0x2ec] ;  /* 0x0000bb001f057a20 */ /* 0x002fe40000410000 */
[----:B------:R-:W1:Y:S02]  /*3e20*/  LDSM.16.M88.4 R28, [R217+0x3000] ;  /* 0x00300000d91c783b */ /* 0x000e640000000200 */
[----:B------:R2:W1:Y:S02]  /*3e30*/  MUFU.TANH R79, R5 ;  /* 0x00000005004f7308 */ /* 0x0004640000002400 */
[----:B--2---:R-:W-:-:S05]  /*3e40*/  LEA R5, R142, UR13, 0x4 ;  /* 0x0000000d8e057c11 */ /* 0x004fca000f8e20ff */
[----:B------:R-:W-:-:S05]  /*3e50*/  IMAD.IADD R5, R145, 0x1, R5 ;  /* 0x0000000191057824 */ /* 0x000fca00078e0205 */
[C---:B------:R-:W-:Y:S02]  /*3e60*/  IADD3 R21, R5.reuse, UR17, RZ ;  /* 0x0000001105157c10 */ /* 0x040fe4000fffe0ff */
[C---:B------:R-:W-:Y:S02]  /*3e70*/  IADD3 R22, R5.reuse, UR7, RZ ;  /* 0x0000000705167c10 */ /* 0x040fe4000fffe0ff */
[C---:B------:R-:W-:Y:S02]  /*3e80*/  IADD3 R20, R5.reuse, 0x8, RZ ;  /* 0x0000000805147810 */ /* 0x040fe40007ffe0ff */
[C---:B------:R-:W-:Y:S02]  /*3e90*/  IADD3 R7, R5.reuse, 0x40, RZ ;  /* 0x0000004005077810 */ /* 0x040fe40007ffe0ff */
[----:B------:R-:W-:Y:S02]  /*3ea0*/  IADD3 R5, R5, 0x48, RZ ;  /* 0x0000004805057810 */ /* 0x000fe40007ffe0ff */
[----:B------:R-:W-:-:S02]  /*3eb0*/  IMNMX R236, RZ, R21, !PT ;  /* 0x00000015ffec7217 */ /* 0x000fc40007800200 */
[----:B------:R-:W-:Y:S01]  /*3ec0*/  IMNMX R240, R22, UR14, PT ;  /* 0x0000000e16f07c17 */ /* 0x000fe2000b800200 */
[----:B-1----:R-:W-:Y:S01]  /*3ed0*/  HMMA.16816.F32.BF16 R52, R8, R28, R52 ;  /* 0x0000001c0834723c */ /* 0x002fe20000041834 */
[C---:B------:R-:W-:Y:S02]  /*3ee0*/  IADD3 R21, R20.reuse, UR17, RZ ;  /* 0x0000001114157c10 */ /* 0x040fe4000fffe0ff */
[----:B------:R-:W-:Y:S02]  /*3ef0*/  IADD3 R20, R20, UR7, RZ ;  /* 0x0000000714147c10 */ /* 0x000fe4000fffe0ff */
[----:B------:R-:W-:Y:S02]  /*3f00*/  IADD3 R22, R7, UR17, RZ ;  /* 0x0000001107167c10 */ /* 0x000fe4000fffe0ff */
[C---:B------:R-:W-:Y:S01]  /*3f10*/  IADD3 R23, R5.reuse, UR17, RZ ;  /* 0x0000001105177c10 */ /* 0x040fe2000fffe0ff */
[----:B------:R-:W-:Y:S01]  /*3f20*/  HMMA.16816.F32.BF16 R44, R12, R30, R44 ;  /* 0x0000001e0c2c723c */ /* 0x000fe2000004182c */
[----:B------:R-:W-:-:S02]  /*3f30*/  IADD3 R5, R5, UR7, RZ ;  /* 0x0000000705057c10 */ /* 0x000fc4000fffe0ff */
[----:B------:R-:W-:Y:S02]  /*3f40*/  IMNMX R235, RZ, R21, !PT ;  /* 0x00000015ffeb7217 */ /* 0x000fe40007800200 */
[----:B------:R-:W-:Y:S02]  /*3f50*/  IMNMX R239, R20, UR14, PT ;  /* 0x0000000e14ef7c17 */ /* 0x000fe4000b800200 */
[----:B------:R-:W-:Y:S02]  /*3f60*/  IMNMX R234, RZ, R22, !PT ;  /* 0x00000016ffea7217 */ /* 0x000fe40007800200 */
[----:B------:R-:W-:Y:S02]  /*3f70*/  IMNMX R232, RZ, R23, !PT ;  /* 0x00000017ffe87217 */ /* 0x000fe40007800200 */
[----:B------:R-:W-:Y:S01]  /*3f80*/  HMMA.16816.F32.BF16 R20, R12, R28, R56 ;  /* 0x0000001c0c14723c */ /* 0x000fe20000041838 */
[----:B------:R-:W-:Y:S01]  /*3f90*/  IMNMX R237, R5, UR14, PT ;  /* 0x0000000e05ed7c17 */ /* 0x000fe2000b800200 */
[----:B------:R-:W-:Y:S01]  /*3fa0*/  FMUL.FTZ R5, R36, c[0x0][0x2ec] ;  /* 0x0000bb0024057a20 */ /* 0x000fe20000410000 */
[----:B------:R-:W-:-:S02]  /*3fb0*/  IADD3 R7, R7, UR7, RZ ;  /* 0x0000000707077c10 */ /* 0x000fc4000fffe0ff */
[----:B------:R-:W-:Y:S01]  /*3fc0*/  ISETP.GE.AND P1, PT, R4, R239, PT ;  /* 0x000000ef0400720c */ /* 0x000fe20003f26270 */
[----:B------:R1:W2:Y:S01]  /*3fd0*/  MUFU.TANH R76, R5 ;  /* 0x00000005004c7308 */ /* 0x0002a20000002400 */
[----:B------:R-:W-:Y:S01]  /*3fe0*/  IMNMX R238, R7, UR14, PT ;  /* 0x0000000e07ee7c17 */ /* 0x000fe2000b800200 */
[----:B------:R-:W-:Y:S01]  /*3ff0*/  FMUL.FTZ R28, R38, c[0x0][0x2ec] ;  /* 0x0000bb00261c7a20 */ /* 0x000fe20000410000 */
[----:B------:R-:W-:Y:S01]  /*4000*/  ISETP.LT.OR P1, PT, R4, R235, P1 ;  /* 0x000000eb0400720c */ /* 0x000fe20000f21670 */
[----:B------:R-:W-:Y:S01]  /*4010*/  FMUL.FTZ R7, R39, c[0x0][0x2ec] ;  /* 0x0000bb0027077a20 */ /* 0x000fe20000410000 */
[----:B------:R-:W-:Y:S02]  /*4020*/  ISETP.GE.AND P5, PT, R6, R240, PT ;  /* 0x000000f00600720c */ /* 0x000fe40003fa6270 */
[----:B-----5:R-:W-:Y:S01]  /*4030*/  FSEL R72, R128, -INF , !P1 ;  /* 0xff80000080487808 */ /* 0x020fe20004800000 */
[----:B------:R5:W-:Y:S01]  /*4040*/  MUFU.TANH R88, R7 ;  /* 0x0000000700587308 */ /* 0x000be20000002400 */
[----:B------:R-:W-:-:S02]  /*4050*/  ISETP.GE.AND P3, PT, R6, R239, PT ;  /* 0x000000ef0600720c */ /* 0x000fc40003f66270 */
[C---:B------:R-:W-:Y:S02]  /*4060*/  ISETP.GE.AND P2, PT, R6.reuse, R238, PT ;  /* 0x000000ee0600720c */ /* 0x040fe40003f46270 */
[-C--:B------:R-:W-:Y:S02]  /*4070*/  ISETP.GE.AND P6, PT, R6, R237.reuse, PT ;  /* 0x000000ed0600720c */ /* 0x080fe40003fc6270 */
[C---:B------:R-:W-:Y:S01]  /*4080*/  ISETP.GE.AND P0, PT, R4.reuse, R240, PT ;  /* 0x000000f00400720c */ /* 0x040fe20003f06270 */
[----:B-1----:R-:W-:Y:S01]  /*4090*/  FMUL.FTZ R5, R37, c[0x0][0x2ec] ;  /* 0x0000bb0025057a20 */ /* 0x002fe20000410000 */
[C---:B------:R-:W-:Y:S01]  /*40a0*/  ISETP.GE.AND P4, PT, R4.reuse, R238, PT ;  /* 0x000000ee0400720c */ /* 0x040fe20003f86270 */
[----:B------:R-:W1:Y:S01]  /*40b0*/  LDSM.16.M88.4 R36, [R218+0xb800] ;  /* 0x00b80000da24783b */ /* 0x000e620000000200 */
[----:B------:R-:W-:Y:S01]  /*40c0*/  ISETP.GE.AND P1, PT, R4, R237, PT ;  /* 0x000000ed0400720c */ /* 0x000fe20003f26270 */
[----:B------:R-:W1:Y:S01]  /*40d0*/  MUFU.TANH R90, R5 ;  /* 0x00000005005a7308 */ /* 0x000e620000002400 */
[----:B------:R-:W-:-:S02]  /*40e0*/  ISETP.LT.OR P5, PT, R6, R236, P5 ;  /* 0x000000ec0600720c */ /* 0x000fc40002fa1670 */
[----:B------:R-:W-:Y:S01]  /*40f0*/  ISETP.LT.OR P3, PT, R6, R235, P3 ;  /* 0x000000eb0600720c */ /* 0x000fe20001f61670 */
[----:B-----5:R-:W-:Y:S01]  /*4100*/  FMUL.FTZ R7, R20, c[0x0][0x2ec] ;  /* 0x0000bb0014077a20 */ /* 0x020fe20000410000 */
[C---:B------:R-:W-:Y:S02]  /*4110*/  ISETP.LT.OR P2, PT, R6.reuse, R234, P2 ;  /* 0x000000ea0600720c */ /* 0x040fe40001741670 */
[----:B------:R-:W-:Y:S01]  /*4120*/  ISETP.LT.OR P6, PT, R6, R232, P6 ;  /* 0x000000e80600720c */ /* 0x000fe200037c1670 */
[----:B------:R5:W1:Y:S01]  /*4130*/  MUFU.TANH R87, R7 ;  /* 0x0000000700577308 */ /* 0x000a620000002400 */
[C---:B------:R-:W-:Y:S02]  /*4140*/  ISETP.LT.OR P0, PT, R4.reuse, R236, P0 ;  /* 0x000000ec0400720c */ /* 0x040fe40000701670 */
[C---:B------:R-:W-:Y:S02]  /*4150*/  ISETP.LT.OR P4, PT, R4.reuse, R234, P4 ;  /* 0x000000ea0400720c */ /* 0x040fe40002781670 */
[----:B------:R-:W-:-:S02]  /*4160*/  ISETP.LT.OR P1, PT, R4, R232, P1 ;  /* 0x000000e80400720c */ /* 0x000fc40000f21670 */
[----:B------:R-:W-:Y:S01]  /*4170*/  IADD3 R6, R4, 0x8, RZ ;  /* 0x0000000804067810 */ /* 0x000fe20007ffe0ff */
[----:B------:R2:W1:Y:S01]  /*4180*/  MUFU.TANH R77, R28 ;  /* 0x0000001c004d7308 */ /* 0x0004620000002400 */
[----:B------:R-:W-:Y:S02]  /*4190*/  FSEL R60, R136, -INF , !P0 ;  /* 0xff800000883c7808 */ /* 0x000fe40004000000 */
[----:B------:R-:W-:Y:S02]  /*41a0*/  FSEL R78, R125, -INF , !P4 ;  /* 0xff8000007d4e7808 */ /* 0x000fe40006000000 */
[----:B---3--:R-:W-:Y:S02]  /*41b0*/  FSEL R84, R112, -INF , !P1 ;  /* 0xff80000070547808 */ /* 0x008fe40004800000 */
[----:B------:R-:W-:Y:S01]  /*41c0*/  FSEL R62, R131, -INF , !P5 ;  /* 0xff800000833e7808 */ /* 0x000fe20006800000 */
[----:B-----5:R-:W-:Y:S01]  /*41d0*/  FMUL.FTZ R7, R21, c[0x0][0x2ec] ;  /* 0x0000bb0015077a20 */ /* 0x020fe20000410000 */
[----:B------:R-:W-:-:S02]  /*41e0*/  ISETP.GE.AND P0, PT, R6, R240, PT ;  /* 0x000000f00600720c */ /* 0x000fc40003f06270 */
[C---:B------:R-:W-:Y:S01]  /*41f0*/  ISETP.GE.AND P4, PT, R6.reuse, R239, PT ;  /* 0x000000ef0600720c */ /* 0x040fe20003f86270 */
[----:B------:R3:W-:Y:S01]  /*4200*/  MUFU.TANH R89, R7 ;  /* 0x0000000700597308 */ /* 0x0007e20000002400 */
[C---:B------:R-:W-:Y:S02]  /*4210*/  ISETP.GE.AND P1, PT, R6.reuse, R238, PT ;  /* 0x000000ee0600720c */ /* 0x040fe40003f26270 */
[C---:B------:R-:W-:Y:S01]  /*4220*/  ISETP.GE.AND P5, PT, R6.reuse, R237, PT ;  /* 0x000000ed0600720c */ /* 0x040fe20003fa6270 */
[----:B--2---:R-:W-:Y:S01]  /*4230*/  HMMA.16816.F32.BF16 R28, R8, R30, R40 ;  /* 0x0000001e081c723c */ /* 0x004fe20000041828 */
[C---:B------:R-:W-:Y:S02]  /*4240*/  ISETP.LT.OR P0, PT, R6.reuse, R236, P0 ;  /* 0x000000ec0600720c */ /* 0x040fe40000701670 */
[C---:B------:R-:W-:Y:S02]  /*4250*/  ISETP.LT.OR P4, PT, R6.reuse, R235, P4 ;  /* 0x000000eb0600720c */ /* 0x040fe40002781670 */
[----:B------:R-:W-:-:S02]  /*4260*/  ISETP.LT.OR P1, PT, R6, R234, P1 ;  /* 0x000000ea0600720c */ /* 0x000fc40000f21670 */
[----:B------:R-:W-:Y:S01]  /*4270*/  ISETP.LT.OR P5, PT, R6, R232, P5 ;  /* 0x000000e80600720c */ /* 0x000fe20002fa1670 */
[----:B------:R-:W-:Y:S01]  /*4280*/  FMUL.FTZ R6, R23, c[0x0][0x2ec] ;  /* 0x0000bb0017067a20 */ /* 0x000fe20000410000 */
[----:B------:R-:W-:Y:S01]  /*4290*/  IADD3 R5, R4, 0x9, RZ ;  /* 0x0000000904057810 */ /* 0x000fe20007ffe0ff */
[C---:B-1----:R-:W-:Y:S01]  /*42a0*/  HMMA.16816.F32.BF16 R48, R24.reuse, R36, R68 ;  /* 0x000000241830723c */ /* 0x042fe20000041844 */
[----:B------:R-:W-:Y:S01]  /*42b0*/  FSEL R64, R130, -INF , !P3 ;  /* 0xff80000082407808 */ /* 0x000fe20005800000 */
[----:B---3--:R-:W-:Y:S01]  /*42c0*/  FMUL.FTZ R7, R22, c[0x0][0x2ec] ;  /* 0x0000bb0016077a20 */ /* 0x008fe20000410000 */
[----:B------:R-:W-:Y:S01]  /*42d0*/  FSEL R66, R129, -INF , !P2 ;  /* 0xff80000081427808 */ /* 0x000fe20005000000 */
[----:B------:R-:W1:Y:S01]  /*42e0*/  LDSM.16.M88.4 R20, [R217+0x3800] ;  /* 0x00380000d914783b */ /* 0x000e620000000200 */
[C---:B------:R-:W-:Y:S01]  /*42f0*/  ISETP.GE.AND P3, PT, R5.reuse, R240, PT ;  /* 0x000000f00500720c */ /* 0x040fe20003f66270 */
[----:B------:R2:W3:Y:S01]  /*4300*/  MUFU.TANH R85, R7 ;  /* 0x0000000700557308 */ /* 0x0004e20000002400 */
[C---:B------:R-:W-:Y:S01]  /*4310*/  ISETP.GE.AND P2, PT, R5.reuse, R239, PT ;  /* 0x000000ef0500720c */ /* 0x040fe20003f46270 */
[----:B------:R-:W-:Y:S01]  /*4320*/  HMMA.16816.F32.BF16 R56, R24, R38, R32 ;  /* 0x000000261838723c */ /* 0x000fe20000041820 */
[----:B------:R-:W-:Y:S01]  /*4330*/  ISETP.LT.OR P3, PT, R5, R236, P3 ;  /* 0x000000ec0500720c */ /* 0x000fe20001f61670 */
[----:B------:R-:W-:-:S04]  /*4340*/  DEPBAR.LE SB0, 0x0 ;  /* 0x000080000000791a */ /* 0x000fc80000000000 */
[----:B------:R-:W-:Y:S01]  /*4350*/  ISETP.LT.OR P2, PT, R5, R235, P2 ;  /* 0x000000eb0500720c */ /* 0x000fe20001741670 */
[----:B------:R5:W-:Y:S01]  /*4360*/  MUFU.TANH R86, R6 ;  /* 0x0000000600567308 */ /* 0x000be20000002400 */
[----:B------:R-:W-:Y:S01]  /*4370*/  FSEL R63, R113, -INF , !P4 ;  /* 0xff800000713f7808 */ /* 0x000fe20006000000 */
[----:B------:R-:W-:Y:S01]  /*4380*/  FMUL.FTZ R24, R46, c[0x0][0x2ec] ;  /* 0x0000bb002e187a20 */ /* 0x000fe20000410000 */
[----:B------:R-:W-:Y:S01]  /*4390*/  FSEL R74, R97, -INF , !P5 ;  /* 0xff800000614a7808 */ /* 0x000fe20006800000 */
[----:B------:R-:W-:Y:S01]  /*43a0*/  FMUL.FTZ R30, R30, c[0x0][0x2ec] ;  /* 0x0000bb001e1e7a20 */ /* 0x000fe20000410000 */
[----:B------:R-:W-:Y:S01]  /*43b0*/  FSEL R75, R126, -INF , !P6 ;  /* 0xff8000007e4b7808 */ /* 0x000fe20007000000 */
[----:B--2---:R-:W-:Y:S01]  /*43c0*/  FMUL.FTZ R7, R52, c[0x0][0x2ec] ;  /* 0x0000bb0034077a20 */ /* 0x004fe20000410000 */
[----:B------:R-:W-:Y:S01]  /*43d0*/  FSEL R52, R127, -INF , !P3 ;  /* 0xff8000007f347808 */ /* 0x000fe20005800000 */
[----:B------:R2:W-:Y:S01]  /*43e0*/  MUFU.TANH R68, R24 ;  /* 0x0000001800447308 */ /* 0x0005e20000002400 */
[----:B------:R-:W-:-:S02]  /*43f0*/  FSEL R61, R124, -INF , !P0 ;  /* 0xff8000007c3d7808 */ /* 0x000fc40004000000 */
[C---:B------:R-:W-:Y:S02]  /*4400*/  ISETP.GE.AND P6, PT, R5.reuse, R238, PT ;  /* 0x000000ee0500720c */ /* 0x040fe40003fc6270 */
[C---:B------:R-:W-:Y:S02]  /*4410*/  ISETP.GE.AND P0, PT, R5.reuse, R237, PT ;  /* 0x000000ed0500720c */ /* 0x040fe40003f06270 */
[----:B-----5:R-:W-:Y:S01]  /*4420*/  IADD3 R6, R4, 0x10, RZ ;  /* 0x0000001004067810 */ /* 0x020fe20007ffe0ff */
[----:B------:R5:W1:Y:S01]  /*4430*/  MUFU.TANH R82, R7 ;  /* 0x0000000700527308 */ /* 0x000a620000002400 */
[----:B------:R-:W-:Y:S02]  /*4440*/  ISETP.LT.OR P6, PT, R5, R234, P6 ;  /* 0x000000ea0500720c */ /* 0x000fe400037c1670 */
[C---:B------:R-:W-:Y:S02]  /*4450*/  ISETP.GE.AND P4, PT, R6.reuse, R240, PT ;  /* 0x000000f00600720c */ /* 0x040fe40003f86270 */
[----:B------:R-:W-:-:S02]  /*4460*/  ISETP.GE.AND P5, PT, R6, R239, PT ;  /* 0x000000ef0600720c */ /* 0x000fc40003fa6270 */
[C---:B------:R-:W-:Y:S01]  /*4470*/  ISETP.GE.AND P3, PT, R6.reuse, R238, PT ;  /* 0x000000ee0600720c */ /* 0x040fe20003f66270 */
[----:B--2---:R-:W-:Y:S01]  /*4480*/  HMMA.16816.F32.BF16 R24, R16, R36, R120 ;  /* 0x000000241018723c */ /* 0x004fe20000041878 */
[C---:B------:R-:W-:Y:S01]  /*4490*/  ISETP.LT.OR P4, PT, R6.reuse, R236, P4 ;  /* 0x000000ec0600720c */ /* 0x040fe20002781670 */
[----:B------:R-:W-:Y:S01]  /*44a0*/  MUFU.TANH R30, R30 ;  /* 0x0000001e001e7308 */ /* 0x000fe20000002400 */
[C---:B------:R-:W-:Y:S02]  /*44b0*/  ISETP.LT.OR P5, PT, R6.reuse, R235, P5 ;  /* 0x000000eb0600720c */ /* 0x040fe40002fa1670 */
[C---:B------:R-:W-:Y:S01]  /*44c0*/  ISETP.LT.OR P3, PT, R6.reuse, R234, P3 ;  /* 0x000000ea0600720c */ /* 0x040fe20001f61670 */
[----:B------:R-:W-:Y:S01]  /*44d0*/  BAR.SYNC.DEFER_BLOCKING 0x0 ;  /* 0x0000000000007b1d */ /* 0x000fe20000010000 */
[----:B------:R-:W-:Y:S01]  /*44e0*/  ISETP.LT.OR P0, PT, R5, R232, P0 ;  /* 0x000000e80500720c */ /* 0x000fe20000701670 */
[----:B-----5:R-:W-:Y:S01]  /*44f0*/  FMUL.FTZ R7, R53, c[0x0][0x2ec] ;  /* 0x0000bb0035077a20 */ /* 0x020fe20000410000 */
[----:B------:R-:W-:Y:S01]  /*4500*/  FSEL R53, R115, -INF , !P2 ;  /* 0xff80000073357808 */ /* 0x000fe20005000000 */
[----:B-1----:R-:W-:Y:S01]  /*4510*/  HMMA.16816.F32.BF16 R32, R12, R20, R48 ;  /* 0x000000140c20723c */ /* 0x002fe20000041830 */
[----:B------:R-:W-:Y:S01]  /*4520*/  ISETP.GE.AND P2, PT, R6, R237, PT ;  /* 0x000000ed0600720c */ /* 0x000fe20003f46270 */
[----:B------:R1:W-:Y:S01]  /*4530*/  MUFU.TANH R83, R7 ;  /* 0x0000000700537308 */ /* 0x0003e20000002400 */
[----:B------:R-:W-:-:S02]  /*4540*/  IADD3 R5, R4, 0x11, RZ ;  /* 0x0000001104057810 */ /* 0x000fc40007ffe0ff */
[----:B------:R-:W-:Y:S01]  /*4550*/  ISETP.LT.OR P2, PT, R6, R232, P2 ;  /* 0x000000e80600720c */ /* 0x000fe20001741670 */
[----:B------:R-:W-:Y:S01]  /*4560*/  FMUL.FTZ R6, R55, c[0x0][0x2ec] ;  /* 0x0000bb0037067a20 */ /* 0x000fe20000410000 */
[----:B------:R-:W-:Y:S01]  /*4570*/  FSEL R67, R102, -INF , !P1 ;  /* 0xff80000066437808 */ /* 0x000fe20004800000 */
[----:B------:R-:W-:Y:S01]  /*4580*/  HMMA.16816.F32.BF16 R16, R16, R38, R104 ;  /* 0x000000261010723c */ /* 0x000fe20000041868 */
[----:B----4-:R-:W-:Y:S01]  /*4590*/  FSEL R65, R101, -INF , !P0 ;  /* 0xff80000065417808 */ /* 0x010fe20004000000 */
[----:B------:R2:W-:Y:S01]  /*45a0*/  MUFU.TANH R80, R6 ;  /* 0x0000000600507308 */ /* 0x0005e20000002400 */
[C---:B------:R-:W-:Y:S02]  /*45b0*/  ISETP.GE.AND P1, PT, R5.reuse, R240, PT ;  /* 0x000000f00500720c */ /* 0x040fe40003f26270 */
[C---:B------:R-:W-:Y:S02]  /*45c0*/  ISETP.GE.AND P0, PT, R5.reuse, R238, PT ;  /* 0x000000ee0500720c */ /* 0x040fe40003f06270 */
[C---:B------:R-:W-:Y:S01]  /*45d0*/  ISETP.LT.OR P1, PT, R5.reuse, R236, P1 ;  /* 0x000000ec0500720c */ /* 0x040fe20000f21670 */
[----:B------:R-:W-:Y:S01]  /*45e0*/  HMMA.16816.F32.BF16 R24, R8, R20, R24 ;  /* 0x000000140818723c */ /* 0x000fe20000041818 */
[----:B------:R-:W-:Y:S01]  /*45f0*/  ISETP.LT.OR P0, PT, R5, R234, P0 ;  /* 0x000000ea0500720c */ /* 0x000fe20000701670 */
[----:B-1----:R-:W-:Y:S01]  /*4600*/  FMUL.FTZ R7, R54, c[0x0][0x2ec] ;  /* 0x0000bb0036077a20 */ /* 0x002fe20000410000 */
[----:B------:R-:W-:-:S02]  /*4610*/  FSEL R54, R114, -INF , !P6 ;  /* 0xff80000072367808 */ /* 0x000fc40007000000 */
[----:B------:R-:W-:Y:S01]  /*4620*/  ISETP.GE.AND P6, PT, R5, R239, PT ;  /* 0x000000ef0500720c */ /* 0x000fe20003fc6270 */
[----:B------:R1:W4:Y:S01]  /*4630*/  MUFU.TANH R81, R7 ;  /* 0x0000000700517308 */ /* 0x0003220000002400 */
[----:B------:R-:W-:Y:S01]  /*4640*/  FSEL R42, R99, -INF , !P5 ;  /* 0xff800000632a7808 */ /* 0x000fe20006800000 */
[-C--:B------:R-:W-:Y:S01]  /*4650*/  HMMA.16816.F32.BF16 R12, R12, R22.reuse, R56 ;  /* 0x000000160c0c723c */ /* 0x080fe20000041838 */
[C---:B------:R-:W-:Y:S01]  /*4660*/  ISETP.LT.OR P6, PT, R5.reuse, R235, P6 ;  /* 0x000000eb0500720c */ /* 0x040fe200037c1670 */
[----:B--2---:R-:W-:Y:S01]  /*4670*/  FMUL.FTZ R6, R44, c[0x0][0x2ec] ;  /* 0x0000bb002c067a20 */ /* 0x004fe20000410000 */
[----:B------:R-:W-:Y:S02]  /*4680*/  FSEL R44, R100, -INF , !P4 ;  /* 0xff800000642c7808 */ /* 0x000fe40006000000 */
[----:B------:R-:W-:Y:S01]  /*4690*/  ISETP.GE.AND P4, PT, R5, R237, PT ;  /* 0x000000ed0500720c */ /* 0x000fe20003f86270 */
[----:B------:R2:W-:Y:S01]  /*46a0*/  MUFU.TANH R71, R6 ;  /* 0x0000000600477308 */ /* 0x0005e20000002400 */
[----:B------:R-:W-:Y:S01]  /*46b0*/  FSEL R73, R73, -INF , !P2 ;  /* 0xff80000049497808 */ /* 0x000fe20005000000 */
[----:B------:R-:W-:Y:S01]  /*46c0*/  HMMA.16816.F32.BF16 R8, R8, R22, R16 ;  /* 0x000000160808723c */ /* 0x000fe20000041810 */
[----:B------:R-:W-:Y:S01]  /*46d0*/  ISETP.LT.OR P4, PT, R5, R232, P4 ;  /* 0x000000e80500720c */ /* 0x000fe20002781670 */
[----:B------:R-:W-:Y:S01]  /*46e0*/  FMUL.FTZ R5, R45, c[0x0][0x2ec] ;  /* 0x0000bb002d057a20 */ /* 0x000fe20000410000 */
[----:B------:R-:W-:-:S02]  /*46f0*/  FSEL R40, R103, -INF , !P1 ;  /* 0xff80000067287808 */ /* 0x000fc40004800000 */
[----:B------:R-:W-:Y:S01]  /*4700*/  FSEL R41, R98, -INF , !P6 ;  /* 0xff80000062297808 */ /* 0x000fe20007000000 */
[----:B------:R5:W-:Y:S01]  /*4710*/  MUFU.TANH R69, R5 ;  /* 0x0000000500457308 */ /* 0x000be20000002400 */
[----:B------:R-:W-:Y:S01]  /*4720*/  FSEL R45, R95, -INF , !P3 ;  /* 0xff8000005f2d7808 */ /* 0x000fe20005800000 */
[----:B-1----:R-:W-:Y:S01]  /*4730*/  FMUL.FTZ R7, R47, c[0x0][0x2ec] ;  /* 0x0000bb002f077a20 */ /* 0x002fe20000410000 */
[----:B------:R-:W-:Y:S01]  /*4740*/  FSEL R43, R96, -INF , !P0 ;  /* 0xff800000602b7808 */ /* 0x000fe20004000000 */
[----:B------:R-:W-:Y:S01]  /*4750*/  FMUL.FTZ R24, R24, c[0x0][0x2ec] ;  /* 0x0000bb0018187a20 */ /* 0x000fe20000410000 */
[----:B------:R-:W-:Y:S01]  /*4760*/  FSEL R79, R79, -INF , !P4 ;  /* 0xff8000004f4f7808 */ /* 0x000fe20006000000 */
[----:B------:R-:W-:Y:S01]  /*4770*/  FMUL.FTZ R25, R25, c[0x0][0x2ec] ;  /* 0x0000bb0019197a20 */ /* 0x000fe20000410000 */
[----:B--2---:R-:W-:Y:S01]  /*4780*/  IADD3 R6, R4, 0x18, RZ ;  /* 0x0000001804067810 */ /* 0x004fe20007ffe0ff */
[----:B------:R1:W-:Y:S02]  /*4790*/  MUFU.TANH R70, R7 ;  /* 0x0000000700467308 */ /* 0x0003e40000002400 */
[----:B------:R-:W-:Y:S01]  /*47a0*/  FMUL.FTZ R14, R14, c[0x0][0x2ec] ;  /* 0x0000bb000e0e7a20 */ /* 0x000fe20000410000 */
[----:B------:R-:W-:Y:S01]  /*47b0*/  ISETP.GE.AND P5, PT, R6, R240, PT ;  /* 0x000000f00600720c */ /* 0x000fe20003fa6270 */
[----:B------:R-:W-:Y:S01]  /*47c0*/  FMUL.FTZ R26, R26, c[0x0][0x2ec] ;  /* 0x0000bb001a1a7a20 */ /* 0x000fe20000410000 */
[C---:B------:R-:W-:Y:S01]  /*47d0*/  ISETP.GE.AND P2, PT, R6.reuse, R239, PT ;  /* 0x000000ef0600720c */ /* 0x040fe20003f46270 */
[----:B------:R-:W-:Y:S01]  /*47e0*/  FMUL.FTZ R27, R27, c[0x0][0x2ec] ;  /* 0x0000bb001b1b7a20 */ /* 0x000fe20000410000 */
[----:B------:R-:W-:Y:S01]  /*47f0*/  ISETP.LT.OR P5, PT, R6, R236, P5 ;  /* 0x000000ec0600720c */ /* 0x000fe20002fa1670 */
[----:B------:R-:W-:Y:S01]  /*4800*/  MUFU.TANH R24, R24 ;  /* 0x0000001800187308 */ /* 0x000fe20000002400 */
[----:B-----5:R-:W-:Y:S01]  /*4810*/  IADD3 R5, R4, 0x19, RZ ;  /* 0x0000001904057810 */ /* 0x020fe20007ffe0ff */
[----:B------:R-:W-:Y:S01]  /*4820*/  FMUL.FTZ R13, R13, c[0x0][0x2ec] ;  /* 0x0000bb000d0d7a20 */ /* 0x000fe20000410000 */
[C---:B------:R-:W-:Y:S01]  /*4830*/  ISETP.GE.AND P1, PT, R6.reuse, R238, PT ;  /* 0x000000ee0600720c */ /* 0x040fe20003f26270 */
[----:B------:R-:W-:Y:S01]  /*4840*/  FMUL.FTZ R15, R15, c[0x0][0x2ec] ;  /* 0x0000bb000f0f7a20 */ /* 0x000fe20000410000 */
[----:B------:R-:W-:Y:S01]  /*4850*/  ISETP.GE.AND P6, PT, R6, R237, PT ;  /* 0x000000ed0600720c */ /* 0x000fe20003fc6270 */
[----:B------:R-:W-:Y:S01]  /*4860*/  FMUL.FTZ R8, R8, c[0x0][0x2ec] ;  /* 0x0000bb0008087a20 */ /* 0x000fe20000410000 */
[----:B------:R-:W-:Y:S01]  /*4870*/  FSEL R36, R91, -INF , !P5 ;  /* 0xff8000005b247808 */ /* 0x000fe20006800000 */
[----:B-1----:R-:W-:Y:S01]  /*4880*/  FMUL.FTZ R7, R31, c[0x0][0x2ec] ;  /* 0x0000bb001f077a20 */ /* 0x002fe20000410000 */
[C---:B------:R-:W-:Y:S01]  /*4890*/  ISETP.GE.AND P3, PT, R5.reuse, R240, PT ;  /* 0x000000f00500720c */ /* 0x040fe20003f66270 */
[----:B------:R-:W-:Y:S01]  /*48a0*/  MUFU.TANH R14, R14 ;  /* 0x0000000e000e7308 */ /* 0x000fe20000002400 */
[----:B------:R-:W-:Y:S01]  /*48b0*/  ISETP.GE.AND P0, PT, R5, R239, PT ;  /* 0x000000ef0500720c */ /* 0x000fe20003f06270 */
[----:B------:R-:W-:Y:S01]  /*48c0*/  FMUL.FTZ R9, R9, c[0x0][0x2ec] ;  /* 0x0000bb0009097a20 */ /* 0x000fe20000410000 */
[C---:B------:R-:W-:Y:S01]  /*48d0*/  ISETP.GE.AND P4, PT, R5.reuse, R238, PT ;  /* 0x000000ee0500720c */ /* 0x040fe20003f86270 */
[----:B------:R-:W-:Y:S01]  /*48e0*/  FMUL.FTZ R10, R10, c[0x0][0x2ec] ;  /* 0x0000bb000a0a7a20 */ /* 0x000fe20000410000 */
[----:B------:R-:W-:Y:S01]  /*48f0*/  ISETP.GE.AND P5, PT, R5, R237, PT ;  /* 0x000000ed0500720c */ /* 0x000fe20003fa6270 */
[----:B------:R-:W-:Y:S01]  /*4900*/  FMUL.FTZ R11, R11, c[0x0][0x2ec] ;  /* 0x0000bb000b0b7a20 */ /* 0x000fe20000410000 */
[C---:B------:R-:W-:Y:S01]  /*4910*/  ISETP.LT.OR P2, PT, R6.reuse, R235, P2 ;  /* 0x000000eb0600720c */ /* 0x040fe20001741670 */
[----:B------:R1:W-:Y:S01]  /*4920*/  MUFU.TANH R47, R7 ;  /* 0x00000007002f7308 */ /* 0x0003e20000002400 */
[----:B------:R-:W-:-:S02]  /*4930*/  ISETP.LT.OR P1, PT, R6, R234, P1 ;  /* 0x000000ea0600720c */ /* 0x000fc40000f21670 */
[----:B------:R-:W-:Y:S01]  /*4940*/  ISETP.LT.OR P6, PT, R6, R232, P6 ;  /* 0x000000e80600720c */ /* 0x000fe200037c1670 */
[----:B------:R-:W-:Y:S01]  /*4950*/  FMUL.FTZ R6, R28, c[0x0][0x2ec] ;  /* 0x0000bb001c067a20 */ /* 0x000fe20000410000 */
[C---:B------:R-:W-:Y:S02]  /*4960*/  ISETP.LT.OR P3, PT, R5.reuse, R236, P3 ;  /* 0x000000ec0500720c */ /* 0x040fe40001f61670 */
[C---:B------:R-:W-:Y:S01]  /*4970*/  ISETP.LT.OR P0, PT, R5.reuse, R235, P0 ;  /* 0x000000eb0500720c */ /* 0x040fe20000701670 */
[----:B------:R2:W5:Y:S01]  /*4980*/  MUFU.TANH R55, R6 ;  /* 0x0000000600377308 */ /* 0x0005620000002400 */
[C---:B------:R-:W-:Y:S02]  /*4990*/  ISETP.LT.OR P4, PT, R5.reuse, R234, P4 ;  /* 0x000000ea0500720c */ /* 0x040fe40002781670 */
[----:B------:R-:W-:Y:S02]  /*49a0*/  ISETP.LT.OR P5, PT, R5, R232, P5 ;  /* 0x000000e80500720c */ /* 0x000fe40002fa1670 */
[----:B------:R-:W-:-:S02]  /*49b0*/  IADD3 R5, R4, 0x20, RZ ;  /* 0x0000002004057810 */ /* 0x000fc40007ffe0ff */
[----:B------:R-:W-:Y:S01]  /*49c0*/  FSEL R31, R93, -INF , !P2 ;  /* 0xff8000005d1f7808 */ /* 0x000fe20005000000 */
[----:B-1----:R-:W-:Y:S01]  /*49d0*/  FMUL.FTZ R7, R32, c[0x0][0x2ec] ;  /* 0x0000bb0020077a20 */ /* 0x002fe20000410000 */
[C---:B------:R-:W-:Y:S01]  /*49e0*/  ISETP.GE.AND P2, PT, R5.reuse, R240, PT ;  /* 0x000000f00500720c */ /* 0x040fe20003f46270 */
[----:B------:R-:W-:Y:S01]  /*49f0*/  MUFU.TANH R25, R25 ;  /* 0x0000001900197308 */ /* 0x000fe20000002400 */
[----:B------:R-:W-:Y:S02]  /*4a00*/  FSEL R46, R76, -INF , !P1 ;  /* 0xff8000004c2e7808 */ /* 0x000fe40004800000 */
[----:B------:R-:W-:Y:S02]  /*4a10*/  ISETP.LT.OR P2, PT, R5, R236, P2 ;  /* 0x000000ec0500720c */ /* 0x000fe40001741670 */
[----:B------:R-:W-:Y:S01]  /*4a20*/  FSEL R37, R90, -INF , !P4 ;  /* 0xff8000005a257808 */ /* 0x000fe20006000000 */
[----:B--2---:R-:W-:Y:S01]  /*4a30*/  FMUL.FTZ R6, R29, c[0x0][0x2ec] ;  /* 0x0000bb001d067a20 */ /* 0x004fe20000410000 */
[----:B------:R-:W-:Y:S01]  /*4a40*/  FSEL R29, R92, -INF , !P0 ;  /* 0xff8000005c1d7808 */ /* 0x000fe20004000000 */
[----:B------:R1:W-:Y:S01]  /*4a50*/  MUFU.TANH R32, R7 ;  /* 0x0000000700207308 */ /* 0x0003e20000002400 */
[----:B------:R-:W-:-:S02]  /*4a60*/  FSEL R76, R88, -INF , !P5 ;  /* 0xff800000584c7808 */ /* 0x000fc40006800000 */
[----:B------:R-:W-:Y:S02]  /*4a70*/  FSEL R161, R87, -INF , !P2 ;  /* 0xff80000057a17808 */ /* 0x000fe40005000000 */
[----:B------:R-:W-:Y:S02]  /*4a80*/  FSEL R77, R77, -INF , !P6 ;  /* 0xff8000004d4d7808 */ /* 0x000fe40007000000 */
[----:B------:R-:W-:Y:S01]  /*4a90*/  FSEL R28, R94, -INF , !P3 ;  /* 0xff8000005e1c7808 */ /* 0x000fe20005800000 */
[----:B------:R2:W2:Y:S01]  /*4aa0*/  MUFU.TANH R48, R6 ;  /* 0x0000000600307308 */ /* 0x0004a20000002400 */
[C---:B------:R-:W-:Y:S02]  /*4ab0*/  ISETP.GE.AND P1, PT, R5.reuse, R239, PT ;  /* 0x000000ef0500720c */ /* 0x040fe40003f26270 */
[C---:B------:R-:W-:Y:S02]  /*4ac0*/  ISETP.GE.AND P6, PT, R5.reuse, R238, PT ;  /* 0x000000ee0500720c */ /* 0x040fe40003fc6270 */
[----:B------:R-:W-:-:S02]  /*4ad0*/  ISETP.GE.AND P3, PT, R5, R237, PT ;  /* 0x000000ed0500720c */ /* 0x000fc40003f66270 */
[----:B------:R-:W-:Y:S01]  /*4ae0*/  ISETP.LT.OR P1, PT, R5, R235, P1 ;  /* 0x000000eb0500720c */ /* 0x000fe20000f21670 */
[----:B-1----:R-:W-:Y:S01]  /*4af0*/  FMUL.FTZ R7, R33, c[0x0][0x2ec] ;  /* 0x0000bb0021077a20 */ /* 0x002fe20000410000 */
[C---:B------:R-:W-:Y:S01]  /*4b00*/  ISETP.LT.OR P6, PT, R5.reuse, R234, P6 ;  /* 0x000000ea0500720c */ /* 0x040fe200037c1670 */
[----:B------:R-:W-:Y:S01]  /*4b10*/  MUFU.TANH R26, R26 ;  /* 0x0000001a001a7308 */ /* 0x000fe20000002400 */
[----:B------:R-:W-:Y:S02]  /*4b20*/  ISETP.LT.OR P3, PT, R5, R232, P3 ;  /* 0x000000e80500720c */ /* 0x000fe40001f61670 */
[C---:B------:R-:W-:Y:S02]  /*4b30*/  IADD3 R5, R4.reuse, 0x28, RZ ;  /* 0x0000002804057810 */ /* 0x040fe40007ffe0ff */
[----:B---3--:R-:W-:Y:S02]  /*4b40*/  FSEL R162, R85, -INF , !P1 ;  /* 0xff80000055a27808 */ /* 0x008fe40004800000 */
[----:B--2---:R-:W-:Y:S01]  /*4b50*/  IADD3 R6, R4, 0x21, RZ ;  /* 0x0000002104067810 */ /* 0x004fe20007ffe0ff */
[----:B------:R1:W-:Y:S01]  /*4b60*/  MUFU.TANH R33, R7 ;  /* 0x0000000700217308 */ /* 0x0003e20000002400 */
[----:B------:R-:W-:-:S02]  /*4b70*/  FSEL R159, R82, -INF , !P6 ;  /* 0xff800000529f7808 */ /* 0x000fc40007000000 */
[C---:B------:R-:W-:Y:S02]  /*4b80*/  ISETP.GE.AND P0, PT, R6.reuse, R240, PT ;  /* 0x000000f00600720c */ /* 0x040fe40003f06270 */
[C---:B------:R-:W-:Y:S02]  /*4b90*/  ISETP.GE.AND P4, PT, R6.reuse, R239, PT ;  /* 0x000000ef0600720c */ /* 0x040fe40003f86270 */
[C---:B------:R-:W-:Y:S01]  /*4ba0*/  ISETP.GE.AND P5, PT, R6.reuse, R238, PT ;  /* 0x000000ee0600720c */ /* 0x040fe20003fa6270 */
[----:B------:R-:W-:Y:S01]  /*4bb0*/  MUFU.TANH R27, R27 ;  /* 0x0000001b001b7308 */ /* 0x000fe20000002400 */
[C---:B------:R-:W-:Y:S02]  /*4bc0*/  ISETP.GE.AND P2, PT, R6.reuse, R237, PT ;  /* 0x000000ed0600720c */ /* 0x040fe40003f46270 */
[C---:B------:R-:W-:Y:S02]  /*4bd0*/  ISETP.LT.OR P0, PT, R6.reuse, R236, P0 ;  /* 0x000000ec0600720c */ /* 0x040fe40000701670 */
[----:B------:R-:W-:-:S02]  /*4be0*/  ISETP.LT.OR P4, PT, R6, R235, P4 ;  /* 0x000000eb0600720c */ /* 0x000fc40002781670 */
[----:B------:R-:W-:Y:S01]  /*4bf0*/  ISETP.LT.OR P5, PT, R6, R234, P5 ;  /* 0x000000ea0600720c */ /* 0x000fe20002fa1670 */
[----:B-1----:R-:W-:Y:S01]  /*4c00*/  FMUL.FTZ R7, R34, c[0x0][0x2ec] ;  /* 0x0000bb0022077a20 */ /* 0x002fe20000410000 */
[----:B------:R-:W-:Y:S01]  /*4c10*/  ISETP.LT.OR P2, PT, R6, R232, P2 ;  /* 0x000000e80600720c */ /* 0x000fe20001741670 */
[----:B------:R-:W-:Y:S01]  /*4c20*/  FMUL.FTZ R6, R35, c[0x0][0x2ec] ;  /* 0x0000bb0023067a20 */ /* 0x000fe20000410000 */
[----:B----4-:R-:W-:Y:S01]  /*4c30*/  FSEL R160, R81, -INF , !P3 ;  /* 0xff80000051a07808 */ /* 0x010fe20005800000 */
[----:B------:R1:W2:Y:S01]  /*4c40*/  MUFU.TANH R20, R7 ;  /* 0x0000000700147308 */ /* 0x0002a20000002400 */
[----:B------:R-:W-:Y:S02]  /*4c50*/  FSEL R156, R89, -INF , !P0 ;  /* 0xff800000599c7808 */ /* 0x000fe40004000000 */
[----:B------:R-:W-:Y:S02]  /*4c60*/  FSEL R154, R86, -INF , !P4 ;  /* 0xff800000569a7808 */ /* 0x000fe40006000000 */
[----:B------:R-:W-:-:S02]  /*4c70*/  ISETP.GE.AND P1, PT, R5, R240, PT ;  /* 0x000000f00500720c */ /* 0x000fc40003f26270 */
[C---:B------:R-:W-:Y:S01]  /*4c80*/  ISETP.GE.AND P6, PT, R5.reuse, R239, PT ;  /* 0x000000ef0500720c */ /* 0x040fe20003fc6270 */
[----:B------:R3:W4:Y:S01]  /*4c90*/  MUFU.TANH R21, R6 ;  /* 0x0000000600157308 */ /* 0x0007220000002400 */
[C---:B------:R-:W-:Y:S02]  /*4ca0*/  ISETP.GE.AND P3, PT, R5.reuse, R238, PT ;  /* 0x000000ee0500720c */ /* 0x040fe40003f66270 */
[C---:B------:R-:W-:Y:S02]  /*4cb0*/  ISETP.GE.AND P0, PT, R5.reuse, R237, PT ;  /* 0x000000ed0500720c */ /* 0x040fe40003f06270 */
[C---:B------:R-:W-:Y:S02]  /*4cc0*/  ISETP.LT.OR P1, PT, R5.reuse, R236, P1 ;  /* 0x000000ec0500720c */ /* 0x040fe40000f21670 */
[C---:B------:R-:W-:Y:S01]  /*4cd0*/  ISETP.LT.OR P6, PT, R5.reuse, R235, P6 ;  /* 0x000000eb0500720c */ /* 0x040fe200037c1670 */
[----:B-1----:R-:W-:Y:S01]  /*4ce0*/  FMUL.FTZ R7, R12, c[0x0][0x2ec] ;  /* 0x0000bb000c077a20 */ /* 0x002fe20000410000 */
[C---:B------:R-:W-:Y:S01]  /*4cf0*/  ISETP.LT.OR P3, PT, R5.reuse, R234, P3 ;  /* 0x000000ea0500720c */ /* 0x040fe20001f61670 */
[----:B------:R-:W-:Y:S01]  /*4d00*/  MUFU.TANH R13, R13 ;  /* 0x0000000d000d7308 */ /* 0x000fe20000002400 */
[----:B------:R-:W-:-:S02]  /*4d10*/  ISETP.LT.OR P0, PT, R5, R232, P0 ;  /* 0x000000e80500720c */ /* 0x000fc40000701670 */
[C---:B------:R-:W-:Y:S02]  /*4d20*/  IADD3 R5, R4.reuse, 0x30, RZ ;  /* 0x0000003004057810 */ /* 0x040fe40007ffe0ff */
[----:B------:R-:W-:Y:S02]  /*4d30*/  FSEL R155, R83, -INF , !P5 ;  /* 0xff800000539b7808 */ /* 0x000fe40006800000 */
[----:B---3--:R-:W-:Y:S01]  /*4d40*/  IADD3 R6, R4, 0x29, RZ ;  /* 0x0000002904067810 */ /* 0x008fe20007ffe0ff */
[----:B------:R-:W1:Y:S01]  /*4d50*/  MUFU.TANH R7, R7 ;  /* 0x0000000700077308 */ /* 0x000e620000002400 */
[----:B-----5:R-:W-:Y:S02]  /*4d60*/  FSEL R151, R55, -INF , !P3 ;  /* 0xff80000037977808 */ /* 0x020fe40005800000 */
[----:B------:R-:W-:Y:S02]  /*4d70*/  ISETP.GE.AND P4, PT, R6, R240, PT ;  /* 0x000000f00600720c */ /* 0x000fe40003f86270 */
[----:B------:R-:W-:-:S02]  /*4d80*/  FSEL R157, R30, -INF , !P0 ;  /* 0xff8000001e9d7808 */ /* 0x000fc40004000000 */
[----:B------:R-:W-:Y:S01]  /*4d90*/  ISETP.LT.OR P4, PT, R6, R236, P4 ;  /* 0x000000ec0600720c */ /* 0x000fe20002781670 */
[----:B------:R-:W-:Y:S01]  /*4da0*/  MUFU.TANH R15, R15 ;  /* 0x0000000f000f7308 */ /* 0x000fe20000002400 */
[----:B------:R-:W-:Y:S02]  /*4db0*/  ISETP.GE.AND P5, PT, R5, R240, PT ;  /* 0x000000f00500720c */ /* 0x000fe40003fa6270 */
[----:B------:R-:W-:Y:S02]  /*4dc0*/  FSEL R148, R69, -INF , !P4 ;  /* 0xff80000045947808 */ /* 0x000fe40006000000 */
[C---:B------:R-:W-:Y:S02]  /*4dd0*/  ISETP.GE.AND P3, PT, R5.reuse, R239, PT ;  /* 0x000000ef0500720c */ /* 0x040fe40003f66270 */
[C---:B------:R-:W-:Y:S01]  /*4de0*/  ISETP.GE.AND P0, PT, R5.reuse, R238, PT ;  /* 0x000000ee0500720c */ /* 0x040fe20003f06270 */
[----:B------:R-:W3:Y:S01]  /*4df0*/  MUFU.TANH R8, R8 ;  /* 0x0000000800087308 */ /* 0x000ee20000002400 */
[----:B------:R-:W-:-:S02]  /*4e00*/  ISETP.GE.AND P4, PT, R5, R237, PT ;  /* 0x000000ed0500720c */ /* 0x000fc40003f86270 */
[C---:B------:R-:W-:Y:S02]  /*4e10*/  ISETP.LT.OR P5, PT, R5.reuse, R236, P5 ;  /* 0x000000ec0500720c */ /* 0x040fe40002fa1670 */
[C---:B------:R-:W-:Y:S02]  /*4e20*/  ISETP.LT.OR P3, PT, R5.reuse, R235, P3 ;  /* 0x000000eb0500720c */ /* 0x040fe40001f61670 */
[C---:B------:R-:W-:Y:S01]  /*4e30*/  ISETP.LT.OR P0, PT, R5.reuse, R234, P0 ;  /* 0x000000ea0500720c */ /* 0x040fe20000701670 */
[----:B------:R-:W-:Y:S01]  /*4e40*/  MUFU.TANH R9, R9 ;  /* 0x0000000900097308 */ /* 0x000fe20000002400 */
[----:B------:R-:W-:Y:S02]  /*4e50*/  ISETP.LT.OR P4, PT, R5, R232, P4 ;  /* 0x000000e80500720c */ /* 0x000fe40002781670 */
[----:B------:R-:W-:Y:S02]  /*4e60*/  IADD3 R5, R4, 0x38, RZ ;  /* 0x0000003804057810 */ /* 0x000fe40007ffe0ff */
[----:B------:R-:W-:-:S02]  /*4e70*/  FSEL R158, R80, -INF , !P2 ;  /* 0xff800000509e7808 */ /* 0x000fc40005000000 */
[----:B------:R-:W-:Y:S01]  /*4e80*/  FSEL R150, R71, -INF , !P1 ;  /* 0xff80000047967808 */ /* 0x000fe20004800000 */
[----:B------:R-:W5:Y:S01]  /*4e90*/  MUFU.TANH R10, R10 ;  /* 0x0000000a000a7308 */ /* 0x000f620000002400 */
[----:B------:R-:W-:Y:S02]  /*4ea0*/  FSEL R153, R68, -INF , !P6 ;  /* 0xff80000044997808 */ /* 0x000fe40007000000 */
[C---:B------:R-:W-:Y:S02]  /*4eb0*/  ISETP.GE.AND P2, PT, R6.reuse, R239, PT ;  /* 0x000000ef0600720c */ /* 0x040fe40003f46270 */
[C---:B------:R-:W-:Y:S02]  /*4ec0*/  ISETP.GE.AND P1, PT, R6.reuse, R238, PT ;  /* 0x000000ee0600720c */ /* 0x040fe40003f26270 */
[----:B------:R-:W-:Y:S01]  /*4ed0*/  ISETP.GE.AND P6, PT, R6, R237, PT ;  /* 0x000000ed0600720c */ /* 0x000fe20003fc6270 */
[----:B------:R-:W1:Y:S01]  /*4ee0*/  MUFU.TANH R11, R11 ;  /* 0x0000000b000b7308 */ /* 0x000e620000002400 */
[----:B------:R-:W-:-:S02]  /*4ef0*/  FSEL R147, R24, -INF , !P0 ;  /* 0xff80000018937808 */ /* 0x000fc40004000000 */
[C---:B------:R-:W-:Y:S02]  /*4f00*/  ISETP.GE.AND P0, PT, R5.reuse, R239, PT ;  /* 0x000000ef0500720c */ /* 0x040fe40003f06270 */
[CC--:B------:R-:W-:Y:S02]  /*4f10*/  ISETP.LT.OR P2, PT, R6.reuse, R235.reuse, P2 ;  /* 0x000000eb0600720c */ /* 0x0c0fe40001741670 */
[C---:B------:R-:W-:Y:S02]  /*4f20*/  ISETP.LT.OR P1, PT, R6.reuse, R234, P1 ;  /* 0x000000ea0600720c */ /* 0x040fe40000f21670 */
[----:B------:R-:W-:Y:S02]  /*4f30*/  ISETP.LT.OR P6, PT, R6, R232, P6 ;  /* 0x000000e80600720c */ /* 0x000fe400037c1670 */
[----:B------:R-:W-:Y:S02]  /*4f40*/  IADD3 R6, R4, 0x31, RZ ;  /* 0x0000003104067810 */ /* 0x000fe40007ffe0ff */
[----:B------:R-:W-:-:S02]  /*4f50*/  ISETP.LT.OR P0, PT, R5, R235, P0 ;  /* 0x000000eb0500720c */ /* 0x000fc40000701670 */
[----:B------:R-:W-:Y:S02]  /*4f60*/  FSEL R143, R70, -INF , !P2 ;  /* 0xff800000468f7808 */ /* 0x000fe40005000000 */
[----:B------:R-:W-:Y:S02]  /*4f70*/  FSEL R146, R48, -INF , !P1 ;  /* 0xff80000030927808 */ /* 0x000fe40004800000 */
[----:B------:R-:W-:Y:S02]  /*4f80*/  FSEL R152, R47, -INF , !P6 ;  /* 0xff8000002f987808 */ /* 0x000fe40007000000 */
[----:B------:R-:W-:Y:S02]  /*4f90*/  FSEL R142, R32, -INF , !P5 ;  /* 0xff800000208e7808 */ /* 0x000fe40006800000 */
[----:B--2---:R-:W-:Y:S02]  /*4fa0*/  FSEL R145, R20, -INF , !P3 ;  /* 0xff80000014917808 */ /* 0x004fe40005800000 */
[----:B------:R-:W-:-:S02]  /*4fb0*/  ISETP.GE.AND P2, PT, R6, R240, PT ;  /* 0x000000f00600720c */ /* 0x000fc40003f46270 */
[----:B------:R-:W-:Y:S02]  /*4fc0*/  ISETP.GE.AND P1, PT, R5, R240, PT ;  /* 0x000000f00500720c */ /* 0x000fe40003f26270 */
[C---:B------:R-:W-:Y:S02]  /*4fd0*/  ISETP.GE.AND P6, PT, R6.reuse, R239, PT ;  /* 0x000000ef0600720c */ /* 0x040fe40003fc6270 */
[C---:B------:R-:W-:Y:S02]  /*4fe0*/  ISETP.GE.AND P5, PT, R6.reuse, R238, PT ;  /* 0x000000ee0600720c */ /* 0x040fe40003fa6270 */
[----:B------:R-:W-:Y:S02]  /*4ff0*/  ISETP.GE.AND P3, PT, R6, R237, PT ;  /* 0x000000ed0600720c */ /* 0x000fe40003f66270 */
[----:B------:R-:W-:Y:S02]  /*5000*/  FSEL R130, R14, -INF , !P0 ;  /* 0xff8000000e827808 */ /* 0x000fe40004000000 */
[----:B------:R-:W-:-:S02]  /*5010*/  PLOP3.LUT P0, PT, PT, PT, UP0, 0x80, 0x0 ;  /* 0x000000000000781c */ /* 0x000fc40003f0f008 */
        /* <DEDUP_REMOVED lines=8> */
[----:B----4-:R-:W-:Y:S02]  /*50a0*/  FSEL R138, R21, -INF , !P6 ;  /* 0xff800000158a7808 */ /* 0x010fe40007000000 */
[----:B------:R-:W-:Y:S02]  /*50b0*/  FSEL R141, R25, -INF , !P5 ;  /* 0xff800000198d7808 */ /* 0x000fe40006800000 */
[----:B------:R-:W-:Y:S02]  /*50c0*/  FSEL R144, R27, -INF , !P3 ;  /* 0xff8000001b907808 */ /* 0x000fe40005800000 */
[----:B-1----:R-:W-:-:S02]  /*50d0*/  FSEL R129, R7, -INF , !P1 ;  /* 0xff80000007817808 */ /* 0x002fc40004800000 */
[C---:B------:R-:W-:Y:S02]  /*50e0*/  ISETP.GE.AND P4, PT, R5.reuse, R238, PT ;  /* 0x000000ee0500720c */ /* 0x040fe40003f86270 */
[----:B------:R-:W-:Y:S02]  /*50f0*/  ISETP.GE.AND P2, PT, R5, R237, PT ;  /* 0x000000ed0500720c */ /* 0x000fe40003f46270 */
[C---:B------:R-:W-:Y:S02]  /*5100*/  ISETP.GE.AND P6, PT, R4.reuse, R240, PT ;  /* 0x000000f00400720c */ /* 0x040fe40003fc6270 */
[C---:B------:R-:W-:Y:S02]  /*5110*/  ISETP.GE.AND P5, PT, R4.reuse, R239, PT ;  /* 0x000000ef0400720c */ /* 0x040fe40003fa6270 */
[C---:B------:R-:W-:Y:S02]  /*5120*/  ISETP.GE.AND P3, PT, R4.reuse, R238, PT ;  /* 0x000000ee0400720c */ /* 0x040fe40003f66270 */
[----:B------:R-:W-:-:S02]  /*5130*/  ISETP.GE.AND P1, PT, R4, R237, PT ;  /* 0x000000ed0400720c */ /* 0x000fc40003f26270 */
[C---:B------:R-:W-:Y:S02]  /*5140*/  ISETP.LT.OR P4, PT, R5.reuse, R234, P4 ;  /* 0x000000ea0500720c */ /* 0x040fe40002781670 */
[----:B------:R-:W-:Y:S02]  /*5150*/  ISETP.LT.OR P2, PT, R5, R232, P2 ;  /* 0x000000e80500720c */ /* 0x000fe40001741670 */
[C---:B------:R-:W-:Y:S02]  /*5160*/  ISETP.LT.OR P6, PT, R4.reuse, R236, P6 ;  /* 0x000000ec0400720c */ /* 0x040fe400037c1670 */
[C---:B------:R-:W-:Y:S02]  /*5170*/  ISETP.LT.OR P5, PT, R4.reuse, R235, P5 ;  /* 0x000000eb0400720c */ /* 0x040fe40002fa1670 */
[C---:B------:R-:W-:Y:S02]  /*5180*/  ISETP.LT.OR P3, PT, R4.reuse, R234, P3 ;  /* 0x000000ea0400720c */ /* 0x040fe40001f61670 */
[----:B------:R-:W-:-:S02]  /*5190*/  ISETP.LT.OR P1, PT, R4, R232, P1 ;  /* 0x000000e80400720c */ /* 0x000fc40000f21670 */
[----:B---3--:R-:W-:Y:S02]  /*51a0*/  FSEL R136, R8, -INF , !P4 ;  /* 0xff80000008887808 */ /* 0x008fe40006000000 */
[----:B-----5:R-:W-:Y:S02]  /*51b0*/  FSEL R140, R10, -INF , !P2 ;  /* 0xff8000000a8c7808 */ /* 0x020fe40005000000 */
[----:B------:R-:W-:Y:S02]  /*51c0*/  FSEL R23, R13, -INF , !P6 ;  /* 0xff8000000d177808 */ /* 0x000fe40007000000 */
[----:B------:R-:W-:Y:S02]  /*51d0*/  FSEL R128, R15, -INF , !P5 ;  /* 0xff8000000f807808 */ /* 0x000fe40006800000 */
        /* <DEDUP_REMOVED lines=31> */
.L_x_477:
        /* <DEDUP_REMOVED lines=32> */
[----:B------:R-:W-:Y:S01]  /*55d0*/  LDSM.16.MT88.4 R48, [R213+0xc000] ;  /* 0x00c00000d530783b */ /* 0x000fe20000004200 */
[----:B------:R-:W-:Y:S01]  /*55e0*/  FMNMX.FTZ R135, R129, R135, !PT ;  /* 0x0000008781877209 */ /* 0x000fe20007810000 */
[----:B------:R-:W-:-:S02]  /*55f0*/  IMAD R214, R3, 0x2, R213 ;  /* 0x0000000203d67824 */ /* 0x000fc400078e02d5 */
[----:B------:R-:W-:Y:S01]  /*5600*/  LDSM.16.MT88.4 R32, [R216+0xc000] ;  /* 0x00c00000d820783b */ /* 0x000fe20000004200 */
[----:B------:R-:W-:Y:S02]  /*5610*/  FMNMX.FTZ R135, R23, R135, !PT ;  /* 0x0000008717877209 */ /* 0x000fe40007810000 */
[----:B------:R-:W-:Y:S01]  /*5620*/  LEA R215, R2, R214, 0x1 ;  /* 0x000000d602d77211 */ /* 0x000fe200078e08ff */
[----:B------:R-:W-:Y:S04]  /*5630*/  LDSM.16.MT88.4 R24, [R214+0xc000] ;  /* 0x00c00000d618783b */ /* 0x000fe80000004200 */
[----:B------:R-:W1:Y:S04]  /*5640*/  SHFL.BFLY PT, R5, R135, 0x2, 0x1f ;  /* 0x0c401f0087057f89 */ /* 0x000e6800000e0000 */
        /* <DEDUP_REMOVED lines=52> */
[----:B---3--:R-:W-:Y:S02]  /*5990*/  F2FP.BF16.PACK_AB R18, R92, R191 ;  /* 0x000000bf5c12723e */ /* 0x008fe400000010ff */
        /* <DEDUP_REMOVED lines=32> */
[--C-:B-1----:R-:W-:Y:S01]  /*5ba0*/  FFMA.FTZ R4, R63, c[0x0][0x23c], -R21.reuse ;  /* 0x00008f003f047a23 */ /* 0x102fe20000010815 */
[----:B--2---:R-:W-:Y:S01]  /*5bb0*/  F2FP.BF16.PACK_AB R17, R183, R188 ;  /* 0x000000bcb711723e */ /* 0x004fe200000010ff */
[----:B------:R-:W1:Y:S04]  /*5bc0*/  LDSM.16.MT88.4 R60, [R213+0xe000] ;  /* 0x00e00000d53c783b */ /* 0x000e680000004200 */
[----:B------:R2:W-:Y:S02]  /*5bd0*/  MUFU.EX2 R189, R4 ;  /* 0x0000000400bd7308 */ /* 0x0005e40000000800 */
[----:B--2---:R-:W-:-:S06]  /*5be0*/  FFMA.FTZ R4, R53, c[0x0][0x23c], -R21 ;  /* 0x00008f0035047a23 */ /* 0x004fcc0000010815 */
[----:B------:R2:W3:Y:S02]  /*5bf0*/  MUFU.EX2 R220, R4 ;  /* 0x0000000400dc7308 */ /* 0x0004e40000000800 */
[----:B--2---:R-:W-:Y:S01]  /*5c00*/  FFMA.FTZ R4, R42, c[0x0][0x23c], -R21 ;  /* 0x00008f002a047a23 */ /* 0x004fe20000010815 */
[----:B---3--:R-:W-:-:S05]  /*5c10*/  F2FP.BF16.PACK_AB R19, R220, R189 ;  /* 0x000000bddc13723e */ /* 0x008fca00000010ff */
[----:B------:R2:W-:Y:S02]  /*5c20*/  MUFU.EX2 R9, R4 ;  /* 0x0000000400097308 */ /* 0x0005e40000000800 */
[C---:B------:R-:W-:Y:S08]  /*5c30*/  HMMA.16816.F32.BF16 R68, R16.reuse, R48, RZ ;  /* 0x000000301044723c */ /* 0x040ff000000418ff */
[----:B-1----:R-:W-:Y:S01]  /*5c40*/  HMMA.16816.F32.BF16 R116, R16, R60, RZ ;  /* 0x0000003c1074723c */ /* 0x002fe200000418ff */
[----:B--2---:R-:W-:-:S04]  /*5c50*/  FFMA.FTZ R4, R41, c[0x0][0x23c], -R21 ;  /* 0x00008f0029047a23 */ /* 0x004fc80000010815 */
[----:B------:R1:W-:Y:S03]  /*5c60*/  MUFU.EX2 R221, R4 ;  /* 0x0000000400dd7308 */ /* 0x0003e60000000800 */
[C---:B------:R-:W-:Y:S08]  /*5c70*/  HMMA.16816.F32.BF16 R108, R16.reuse, R80, RZ ;  /* 0x00000050106c723c */ /* 0x040ff000000418ff */
[----:B------:R-:W-:Y:S01]  /*5c80*/  HMMA.16816.F32.BF16 R124, R16, R56, RZ ;  /* 0x00000038107c723c */ /* 0x000fe200000418ff */
[----:B-1----:R-:W-:-:S04]  /*5c90*/  FFMA.FTZ R4, R31, c[0x0][0x23c], -R21 ;  /* 0x00008f001f047a23 */ /* 0x002fc80000010815 */
[----:B------:R1:W-:Y:S02]  /*5ca0*/  MUFU.EX2 R242, R4 ;  /* 0x0000000400f27308 */ /* 0x0003e40000000800 */
[----:B-1----:R-:W-:Y:S02]  /*5cb0*/  FFMA.FTZ R4, R29, c[0x0][0x23c], -R21 ;  /* 0x00008f001d047a23 */ /* 0x002fe40000010815 */
[----:B------:R-:W-:Y:S04]  /*5cc0*/  HMMA.16816.F32.BF16 R28, R16, R32, RZ ;  /* 0x00000020101c723c */ /* 0x000fe800000418ff */
        /* <DEDUP_REMOVED lines=8> */
[----:B-1----:R-:W-:Y:S02]  /*5d50*/  FFMA.FTZ R4, R54, c[0x0][0x23c], -R20 ;  /* 0x00008f0036047a23 */ /* 0x002fe40000010814 */
[----:B------:R-:W-:Y:S04]  /*5d60*/  HMMA.16816.F32.BF16 R52, R16, R24, RZ ;  /* 0x000000181034723c */ /* 0x000fe800000418ff */
[----:B------:R1:W2:Y:S02]  /*5d70*/  MUFU.EX2 R219, R4 ;  /* 0x0000000400db7308 */ /* 0x0002a40000000800 */
[----:B-1----:R-:W-:Y:S01]  /*5d80*/  FMUL.FTZ R4, R132, c[0x0][0x23c] ;  /* 0x00008f0084047a20 */ /* 0x002fe20000410000 */
[----:B--2---:R-:W-:-:S04]  /*5d90*/  F2FP.BF16.PACK_AB R14, R219, R243 ;  /* 0x000000f3db0e723e */ /* 0x004fc800000010ff */
[----:B------:R-:W-:Y:S01]  /*5da0*/  FSEL R0, R4, RZ, P1 ;  /* 0x000000ff04007208 */ /* 0x000fe20000800000 */
[----:B------:R-:W-:Y:S02]  /*5db0*/  FFMA.FTZ R4, R43, c[0x0][0x23c], -R20 ;  /* 0x00008f002b047a23 */ /* 0x000fe40000010814 */
[----:B------:R-:W1:Y:S02]  /*5dc0*/  LDSM.16.MT88.4 R40, [R214+0xc800] ;  /* 0x00c80000d628783b */ /* 0x000e640000004200 */
[----:B------:R2:W-:Y:S01]  /*5dd0*/  MUFU.EX2 R218, R4 ;  /* 0x0000000400da7308 */ /* 0x0005e20000000800 */
[----:B------:R-:W-:-:S07]  /*5de0*/  FFMA.FTZ R3, R74, c[0x0][0x23c], -R0 ;  /* 0x00008f004a037a23 */ /* 0x000fce0000010800 */
[----:B------:R3:W-:Y:S01]  /*5df0*/  MUFU.EX2 R95, R3 ;  /* 0x00000003005f7308 */ /* 0x0007e20000000800 */
[--C-:B--2---:R-:W-:Y:S02]  /*5e00*/  FFMA.FTZ R4, R84, c[0x0][0x23c], -R0.reuse ;  /* 0x00008f0054047a23 */ /* 0x104fe40000010800 */
[----:B------:R-:W-:Y:S05]  /*5e10*/  LDSM.16.MT88.4 R84, [R215+0xe000] ;  /* 0x00e00000d754783b */ /* 0x000fea0000004200 */
[----:B------:R2:W-:Y:S01]  /*5e20*/  MUFU.EX2 R180, R4 ;  /* 0x0000000400b47308 */ /* 0x0005e20000000800 */
[----:B---3--:R-:W-:-:S07]  /*5e30*/  FFMA.FTZ R3, R65, c[0x0][0x23c], -R0 ;  /* 0x00008f0041037a23 */ /* 0x008fce0000010800 */
[----:B------:R3:W4:Y:S01]  /*5e40*/  MUFU.EX2 R212, R3 ;  /* 0x0000000300d47308 */ /* 0x0007220000000800 */
[----:B--2---:R-:W-:-:S07]  /*5e50*/  FFMA.FTZ R4, R75, c[0x0][0x23c], -R0 ;  /* 0x00008f004b047a23 */ /* 0x004fce0000010800 */
[----:B------:R-:W2:Y:S01]  /*5e60*/  MUFU.EX2 R163, R4 ;  /* 0x0000000400a37308 */ /* 0x000ea20000000800 */
[----:B---3--:R-:W-:Y:S01]  /*5e70*/  FFMA.FTZ R3, R46, c[0x0][0x23c], -R20 ;  /* 0x00008f002e037a23 */ /* 0x008fe20000010814 */
[----:B----4-:R-:W-:Y:S01]  /*5e80*/  F2FP.BF16.PACK_AB R15, R212, R95 ;  /* 0x0000005fd40f723e */ /* 0x010fe200000010ff */
[----:B------:R-:W3:Y:S05]  /*5e90*/  LDSM.16.MT88.4 R44, [R213+0xc800] ;  /* 0x00c80000d52c783b */ /* 0x000eea0000004200 */
[----:B------:R4:W1:Y:S01]  /*5ea0*/  MUFU.EX2 R8, R3 ;  /* 0x0000000300087308 */ /* 0x0008620000000800 */
[----:B--2---:R-:W-:-:S07]  /*5eb0*/  F2FP.BF16.PACK_AB R13, R163, R180 ;  /* 0x000000b4a30d723e */ /* 0x004fce00000010ff */
[----:B------:R-:W-:Y:S01]  /*5ec0*/  HMMA.16816.F32.BF16 R64, R12, R48, RZ ;  /* 0x000000300c40723c */ /* 0x000fe200000418ff */
[----:B----4-:R-:W-:-:S04]  /*5ed0*/  FFMA.FTZ R3, R37, c[0x0][0x23c], -R20 ;  /* 0x00008f0025037a23 */ /* 0x010fc80000010814 */
[----:B------:R2:W4:Y:S02]  /*5ee0*/  MUFU.EX2 R93, R3 ;  /* 0x00000003005d7308 */ /* 0x0005240000000800 */
[----:B------:R-:W-:Y:S01]  /*5ef0*/  IMAD.MOV.U32 R49, RZ, RZ, R10 ;  /* 0x000000ffff317224 */ /* 0x000fe200078e000a */
[----:B------:R-:W-:Y:S01]  /*5f00*/  HMMA.16816.F32.BF16 R36, R12, R24, RZ ;  /* 0x000000180c24723c */ /* 0x000fe200000418ff */
[----:B------:R-:W-:-:S06]  /*5f10*/  F2FP.BF16.PACK_AB R10, R201, R241 ;  /* 0x000000f1c90a723e */ /* 0x000fcc00000010ff */
[----:B-1----:R-:W-:Y:S01]  /*5f20*/  IMAD.MOV.U32 R25, RZ, RZ, R8 ;  /* 0x000000ffff197224 */ /* 0x002fe200078e0008 */
[C---:B------:R-:W-:Y:S01]  /*5f30*/  HMMA.16816.F32.BF16 R88, R12.reuse, R32, RZ ;  /* 0x000000200c58723c */ /* 0x040fe200000418ff */
[----:B------:R-:W-:Y:S02]  /*5f40*/  MOV R24, R9 ;  /* 0x0000000900187202 */ /* 0x000fe40000000f00 */
[----:B------:R-:W-:Y:S01]  /*5f50*/  F2FP.BF16.PACK_AB R8, R49, R231 ;  /* 0x000000e73108723e */ /* 0x000fe200000010ff */
[----:B--2---:R-:W-:Y:S01]  /*5f60*/  FFMA.FTZ R3, R73, c[0x0][0x23c], -R0 ;  /* 0x00008f0049037a23 */ /* 0x004fe20000010800 */
[----:B----4-:R-:W-:Y:S01]  /*5f70*/  F2FP.BF16.PACK_AB R6, R93, R25 ;  /* 0x000000195d06723e */ /* 0x010fe200000010ff */
[----:B------:R-:W1:Y:S01]  /*5f80*/  LDSM.16.MT88.4 R72, [R216+0xc800] ;  /* 0x00c80000d848783b */ /* 0x000e620000004200 */
[----:B------:R-:W-:Y:S01]  /*5f90*/  IMAD.MOV.U32 R33, RZ, RZ, R11 ;  /* 0x000000ffff217224 */ /* 0x000fe200078e000b */
[----:B------:R2:W-:Y:S01]  /*5fa0*/  MUFU.EX2 R48, R3 ;  /* 0x0000000300307308 */ /* 0x0005e20000000800 */
[----:B------:R-:W-:Y:S01]  /*5fb0*/  F2FP.BF16.PACK_AB R9, R221, R24 ;  /* 0x00000018dd09723e */ /* 0x000fe200000010ff */
[----:B------:R-:W-:Y:S01]  /*5fc0*/  HMMA.16816.F32.BF16 R112, R12, R60, RZ ;  /* 0x0000003c0c70723c */ /* 0x000fe200000418ff */
[----:B------:R-:W-:-:S02]  /*5fd0*/  F2FP.BF16.PACK_AB R11, R202, R242 ;  /* 0x000000f2ca0b723e */ /* 0x000fc400000010ff */
[----:B------:R-:W-:-:S05]  /*5fe0*/  F2FP.BF16.PACK_AB R4, R218, R33 ;  /* 0x00000021da04723e */ /* 0x000fca00000010ff */
[----:B------:R-:W-:Y:S01]  /*5ff0*/  HMMA.16816.F32.BF16 R164, R8, R40, R52 ;  /* 0x0000002808a4723c */ /* 0x000fe20000041834 */
[----:B------:R-:W4:Y:S01]  /*6000*/  LDSM.16.MT88.4 R52, [R214+0xe800] ;  /* 0x00e80000d634783b */ /* 0x000f220000004200 */
[----:B--2---:R-:W-:-:S06]  /*6010*/  FFMA.FTZ R3, R79, c[0x0][0x23c], -R0 ;  /* 0x00008f004f037a23 */ /* 0x004fcc0000010800 */
[----:B---3--:R-:W-:Y:S01]  /*6020*/  HMMA.16816.F32.BF16 R168, R8, R44, R68 ;  /* 0x0000002c08a8723c */ /* 0x008fe20000041844 */
[----:B------:R-:W-:Y:S01]  /*6030*/  LDSM.16.MT88.4 R68, [R216+0xe800] ;  /* 0x00e80000d844783b */ /* 0x000fe20000004200 */
[----:B------:R2:W3:Y:S06]  /*6040*/  MUFU.EX2 R217, R3 ;  /* 0x0000000300d97308 */ /* 0x0004ec0000000800 */
[C---:B------:R-:W-:Y:S07]  /*6050*/  HMMA.16816.F32.BF16 R120, R12.reuse, R56, RZ ;  /* 0x000000380c78723c */ /* 0x040fee00000418ff */
[----:B------:R-:W-:Y:S01]  /*6060*/  MOV R56, R93 ;  /* 0x0000005d00387202 */ /* 0x000fe20000000f00 */
[----:B------:R-:W-:Y:S01]  /*6070*/  HMMA.16816.F32.BF16 R104, R12, R80, RZ ;  /* 0x000000500c68723c */ /* 0x000fe200000418ff */
[----:B--2---:R-:W-:Y:S01]  /*6080*/  FFMA.FTZ R3, R77, c[0x0][0x23c], -R0 ;  /* 0x00008f004d037a23 */ /* 0x004fe20000010800 */
[----:B---3--:R-:W-:-:S03]  /*6090*/  F2FP.BF16.PACK_AB R5, R217, R48 ;  /* 0x00000030d905723e */ /* 0x008fc600000010ff */
[----:B------:R2:W-:Y:S02]  /*60a0*/  MUFU.EX2 R94, R3 ;  /* 0x00000003005e7308 */ /* 0x0005e40000000800 */
[----:B------:R-:W-:Y:S01]  /*60b0*/  IMAD.MOV.U32 R81, RZ, RZ, R25 ;  /* 0x000000ffff517224 */ /* 0x000fe200078e0019 */
[C---:B-1----:R-:W-:Y:S01]  /*60c0*/  HMMA.16816.F32.BF16 R196, R8.reuse, R72, R28 ;  /* 0x0000004808c4723c */ /* 0x042fe2000004181c */
[----:B------:R-:W-:Y:S07]  /*60d0*/  LDSM.16.MT88.4 R28, [R213+0xe800] ;  /* 0x00e80000d51c783b */ /* 0x000fee0000004200 */
[----:B----4-:R-:W-:Y:S01]  /*60e0*/  HMMA.16816.F32.BF16 R248, R8, R52, R108 ;  /* 0x0000003408f8723c */ /* 0x010fe2000004186c */
[----:B--2---:R-:W-:-:S02]  /*60f0*/  FFMA.FTZ R3, R76, c[0x0][0x23c], -R0 ;  /* 0x00008f004c037a23 */ /* 0x004fc40000010800 */
[----:B------:R-:W1:Y:S02]  /*6100*/  LDSM.16.MT88.4 R76, [R216+0xe000] ;  /* 0x00e00000d84c783b */ /* 0x000e640000004200 */
[----:B------:R-:W2:Y:S02]  /*6110*/  MUFU.EX2 R252, R3 ;  /* 0x0000000300fc7308 */ /* 0x000ea40000000800 */
[----:B--2---:R-:W-:-:S07]  /*6120*/  F2FP.BF16.PACK_AB R7, R252, R94 ;  /* 0x0000005efc07723e */ /* 0x004fce00000010ff */
[C---:B------:R-:W-:Y:S01]  /*6130*/  HMMA.16816.F32.BF16 R172, R4.reuse, R44, R64 ;  /* 0x0000002c04ac723c */ /* 0x040fe20000041840 */
[----:B------:R-:W2:Y:S06]  /*6140*/  LDSM.16.MT88.4 R64, [R215+0xe800] ;  /* 0x00e80000d740783b */ /* 0x000eac0000004200 */
[----:B------:R-:W-:Y:S01]  /*6150*/  MOV R45, R95 ;  /* 0x0000005f002d7202 */ /* 0x000fe20000000f00 */
[----:B------:R-:W-:Y:S01]  /*6160*/  HMMA.16816.F32.BF16 R184, R4, R72, R88 ;  /* 0x0000004804b8723c */ /* 0x000fe20000041858 */
[----:B------:R-:W-:-:S06]  /*6170*/  IMAD.MOV.U32 R44, RZ, RZ, R92 ;  /* 0x000000ffff2c7224 */ /* 0x000fcc00078e005c */
[----:B------:R-:W-:Y:S01]  /*6180*/  MOV R72, R202 ;  /* 0x000000ca00487202 */ /* 0x000fe20000000f00 */
[----:B------:R-:W-:Y:S01]  /*6190*/  HMMA.16816.F32.BF16 R88, R12, R84, RZ ;  /* 0x000000540c58723c */ /* 0x000fe200000418ff */
[----:B------:R-:W-:-:S07]  /*61a0*/  IMAD.MOV.U32 R73, RZ, RZ, R201 ;  /* 0x000000ffff497224 */ /* 0x000fce00078e00c9 */
[-C--:B-1----:R-:W-:Y:S08]  /*61b0*/  HMMA.16816.F32.BF16 R100, R16, R76.reuse, RZ ;  /* 0x0000004c1064723c */ /* 0x082ff000000418ff */
[----:B------:R-:W-:Y:S08]  /*61c0*/  HMMA.16816.F32.BF16 R96, R12, R76, RZ ;  /* 0x0000004c0c60723c */ /* 0x000ff000000418ff */
[C---:B------:R-:W-:Y:S01]  /*61d0*/  HMMA.16816.F32.BF16 R176, R4.reuse, R40, R36 ;  /* 0x0000002804b0723c */ /* 0x040fe20000041824 */
[----:B------:R-:W1:Y:S06]  /*61e0*/  LDSM.16.MT88.4 R36, [R215+0xc800] ;  /* 0x00c80000d724783b */ /* 0x000e6c0000004200 */
[----:B------:R-:W-:Y:S01]  /*61f0*/  IMAD.MOV.U32 R41, RZ, RZ, R94 ;  /* 0x000000ffff297224 */ /* 0x000fe200078e005e */
[----:B--2---:R-:W-:Y:S03]  /*6200*/  HMMA.16816.F32.BF16 R88, R4, R64, R88 ;  /* 0x000000400458723c */ /* 0x004fe60000041858 */
[----:B------:R-:W-:-:S05]  /*6210*/  IMAD.MOV.U32 R80, RZ, RZ, R41 ;  /* 0x000000ffff507224 */ /* 0x000fca00078e0029 */
[----:B------:R-:W-:Y:S08]  /*6220*/  HMMA.16816.F32.BF16 R92, R16, R84, RZ ;  /* 0x00000054105c723c */ /* 0x000ff000000418ff */
[-C--:B------:R-:W-:Y:S08]  /*6230*/  HMMA.16816.F32.BF16 R100, R8, R68.reuse, R100 ;  /* 0x000000440864723c */ /* 0x080ff00000041864 */
[----:B------:R-:W-:Y:S01]  /*6240*/  MOV R77, R88 ;  /* 0x00000058004d7202 */ /* 0x000fe20000000f00 */
[----:B------:R-:W-:Y:S01]  /*6250*/  IMAD.MOV.U32 R76, RZ, RZ, R89 ;  /* 0x000000ffff4c7224 */ /* 0x000fe200078e0059 */
[----:B------:R-:W-:Y:S01]  /*6260*/  MOV R61, R90 ;  /* 0x0000005a003d7202 */ /* 0x000fe20000000f00 */
[----:B------:R-:W-:Y:S01]  /*6270*/  IMAD.MOV.U32 R60, RZ, RZ, R91 ;  /* 0x000000ffff3c7224 */ /* 0x000fe200078e005b */
[----:B------:R-:W-:Y:S08]  /*6280*/  HMMA.16816.F32.BF16 R96, R4, R68, R96 ;  /* 0x000000440460723c */ /* 0x000ff00000041860 */
[----:B------:R-:W-:Y:S04]  /*6290*/  HMMA.16816.F32.BF16 R88, R12, R62, RZ ;  /* 0x0000003e0c58723c */ /* 0x000fe800000418ff */
[----:B------:R-:W-:Y:S01]  /*62a0*/  MOV R40, R102 ;  /* 0x0000006600287202 */ /* 0x000fe20000000f00 */
[----:B------:R-:W-:Y:S01]  /*62b0*/  IMAD.MOV.U32 R32, RZ, RZ, R103 ;  /* 0x000000ffff207224 */ /* 0x000fe200078e0067 */
[----:B------:R-:W-:-:S02]  /*62c0*/  MOV R57, R100 ;  /* 0x0000006400397202 */ /* 0x000fc40000000f00 */
[C---:B------:R-:W-:Y:S08]  /*62d0*/  HMMA.16816.F32.BF16 R92, R8.reuse, R64, R92 ;  /* 0x00000040085c723c */ /* 0x040ff0000004185c */
[----:B-1----:R-:W-:Y:S01]  /*62e0*/  HMMA.16816.F32.BF16 R192, R8, R36, R124 ;  /* 0x0000002408c0723c */ /* 0x002fe2000004187c */
[----:B------:R-:W-:Y:S01]  /*62f0*/  IMAD.MOV.U32 R3, RZ, RZ, R97 ;  /* 0x000000ffff037224 */ /* 0x000fe200078e0061 */
[----:B------:R-:W-:Y:S01]  /*6300*/  MOV R2, R98 ;  /* 0x0000006200027202 */ /* 0x000fe20000000f00 */
[----:B------:R-:W-:-:S05]  /*6310*/  IMAD.MOV.U32 R203, RZ, RZ, R99 ;  /* 0x000000ffffcb7224 */ /* 0x000fca00078e0063 */
[----:B------:R-:W-:Y:S08]  /*6320*/  HMMA.16816.F32.BF16 R108, R4, R30, R88 ;  /* 0x0000001e046c723c */ /* 0x000ff00000041858 */
[----:B------:R-:W-:Y:S01]  /*6330*/  HMMA.16816.F32.BF16 R88, R12, R82, RZ ;  /* 0x000000520c58723c */ /* 0x000fe200000418ff */
[----:B------:R-:W-:Y:S01]  /*6340*/  MOV R202, R92 ;  /* 0x0000005c00ca7202 */ /* 0x000fe20000000f00 */
[----:B------:R-:W-:Y:S01]  /*6350*/  IMAD.MOV.U32 R201, RZ, RZ, R93 ;  /* 0x000000ffffc97224 */ /* 0x000fe200078e005d */
[----:B------:R-:W-:Y:S01]  /*6360*/  MOV R85, R94 ;  /* 0x0000005e00557202 */ /* 0x000fe20000000f00 */
[----:B------:R-:W-:-:S04]  /*6370*/  IMAD.MOV.U32 R84, RZ, RZ, R95 ;  /* 0x000000ffff547224 */ /* 0x000fc800078e005f */
[C---:B------:R-:W-:Y:S07]  /*6380*/  HMMA.16816.F32.BF16 R120, R4.reuse, R36, R120 ;  /* 0x000000240478723c */ /* 0x040fee0000041878 */
[----:B------:R-:W-:Y:S01]  /*6390*/  IMAD.MOV.U32 R36, RZ, RZ, R101 ;  /* 0x000000ffff247224 */ /* 0x000fe200078e0065 */
[----:B------:R-:W-:Y:S01]  /*63a0*/  HMMA.16816.F32.BF16 R208, R4, R28, R112 ;  /* 0x0000001c04d0723c */ /* 0x000fe20000041870 */
[----:B------:R-:W-:-:S07]  /*63b0*/  MOV R37, R24 ;  /* 0x0000001800257202 */ /* 0x000fce0000000f00 */
[----:B------:R-:W-:Y:S07]  /*63c0*/  HMMA.16816.F32.BF16 R204, R8, R28, R116 ;  /* 0x0000001c08cc723c */ /* 0x000fee0000041874 */
[----:B------:R-:W-:Y:S01]  /*63d0*/  MOV R28, R96 ;  /* 0x00000060001c7202 */ /* 0x000fe20000000f00 */
[----:B------:R-:W-:Y:S01]  /*63e0*/  HMMA.16816.F32.BF16 R112, R4, R54, R88 ;  /* 0x000000360470723c */ /* 0x000fe20000041858 */
[----:B------:R-:W-:-:S07]  /*63f0*/  MOV R29, R56 ;  /* 0x00000038001d7202 */ /* 0x000fce0000000f00 */
[----:B------:R-:W-:Y:S08]  /*6400*/  HMMA.16816.F32.BF16 R244, R4, R52, R104 ;  /* 0x0000003404f4723c */ /* 0x000ff00000041868 */
[C---:B------:R-:W-:Y:S08]  /*6410*/  HMMA.16816.F32.BF16 R100, R12.reuse, R26, RZ ;  /* 0x0000001a0c64723c */ /* 0x040ff000000418ff */
[C---:B------:R-:W-:Y:S08]  /*6420*/  HMMA.16816.F32.BF16 R88, R12.reuse, R78, RZ ;  /* 0x0000004e0c58723c */ /* 0x040ff000000418ff */
[C---:B------:R-:W-:Y:S08]  /*6430*/  HMMA.16816.F32.BF16 R104, R12.reuse, R50, RZ ;  /* 0x000000320c68723c */ /* 0x040ff000000418ff */
[C---:B------:R-:W-:Y:S08]  /*6440*/  HMMA.16816.F32.BF16 R96, R12.reuse, R34, RZ ;  /* 0x000000220c60723c */ /* 0x040ff000000418ff */
[----:B------:R-:W-:Y:S08]  /*6450*/  HMMA.16816.F32.BF16 R92, R12, R58, RZ ;  /* 0x0000003a0c5c723c */ /* 0x000ff000000418ff */
[----:B------:R-:W-:Y:S08]  /*6460*/  HMMA.16816.F32.BF16 R24, R16, R26, RZ ;  /* 0x0000001a1018723c */ /* 0x000ff000000418ff */
[----:B------:R-:W-:Y:S08]  /*6470*/  HMMA.16816.F32.BF16 R12, R12, R86, RZ ;  /* 0x000000560c0c723c */ /* 0x000ff000000418ff */
[----:B------:R-:W-:Y:S08]  /*6480*/  HMMA.16816.F32.BF16 R116, R4, R70, R88 ;  /* 0x000000460474723c */ /* 0x000ff00000041858 */
[----:B------:R-:W-:Y:S07]  /*6490*/  HMMA.16816.F32.BF16 R88, R8, R42, R24 ;  /* 0x0000002a0858723c */ /* 0x000fee0000041818 */
[----:B------:R-:W-:Y:S01]  /*64a0*/  MOV R25, R32 ;  /* 0x0000002000197202 */ /* 0x000fe20000000f00 */
[----:B------:R-:W-:Y:S01]  /*64b0*/  HMMA.16816.F32.BF16 R124, R4, R66, R12 ;  /* 0x00000042047c723c */ /* 0x000fe2000004180c */
[----:B------:R-:W-:Y:S01]  /*64c0*/  IMAD.MOV.U32 R24, RZ, RZ, R33 ;  /* 0x000000ffff187224 */ /* 0x000fe200078e0021 */
[----:B------:R-:W-:Y:S01]  /*64d0*/  MOV R27, R44 ;  /* 0x0000002c001b7202 */ /* 0x000fe20000000f00 */
[----:B------:R-:W-:-:S04]  /*64e0*/  IMAD.MOV.U32 R26, RZ, RZ, R40 ;  /* 0x000000ffff1a7224 */ /* 0x000fc800078e0028 */
[----:B------:R-:W-:Y:S01]  /*64f0*/  MOV R13, R48 ;  /* 0x00000030000d7202 */ /* 0x000fe20000000f00 */
[----:B------:R-:W-:Y:S01]  /*6500*/  IMAD.MOV.U32 R12, RZ, RZ, R49 ;  /* 0x000000ffff0c7224 */ /* 0x000fe200078e0031 */
[----:B------:R-:W-:Y:S01]  /*6510*/  HMMA.16816.F32.BF16 R32, R16, R34, RZ ;  /* 0x000000221020723c */ /* 0x000fe200000418ff */
[----:B------:R-:W-:Y:S01]  /*6520*/  IMAD.MOV.U32 R15, RZ, RZ, R72 ;  /* 0x000000ffff0f7224 */ /* 0x000fe200078e0048 */
[----:B------:R-:W-:-:S06]  /*6530*/  MOV R14, R73 ;  /* 0x00000049000e7202 */ /* 0x000fcc0000000f00 */
[C---:B------:R-:W-:Y:S08]  /*6540*/  HMMA.16816.F32.BF16 R104, R4.reuse, R46, R104 ;  /* 0x0000002e0468723c */ /* 0x040ff00000041868 */
[C---:B------:R-:W-:Y:S08]  /*6550*/  HMMA.16816.F32.BF16 R100, R4.reuse, R42, R100 ;  /* 0x0000002a0464723c */ /* 0x040ff00000041864 */
[C---:B------:R-:W-:Y:S08]  /*6560*/  HMMA.16816.F32.BF16 R96, R4.reuse, R74, R96 ;  /* 0x0000004a0460723c */ /* 0x040ff00000041860 */
[----:B------:R-:W-:Y:S08]  /*6570*/  HMMA.16816.F32.BF16 R92, R4, R38, R92 ;  /* 0x00000026045c723c */ /* 0x000ff0000004185c */
[C---:B------:R-:W-:Y:S08]  /*6580*/  HMMA.16816.F32.BF16 R48, R16.reuse, R50, RZ ;  /* 0x000000321030723c */ /* 0x040ff000000418ff */
[----:B------:R-:W-:Y:S07]  /*6590*/  HMMA.16816.F32.BF16 R4, R16, R58, RZ ;  /* 0x0000003a1004723c */ /* 0x000fee00000418ff */
[----:B------:R-:W-:Y:S01]  /*65a0*/  IMAD.MOV.U32 R58, RZ, RZ, R3 ;  /* 0x000000ffff3a7224 */ /* 0x000fe200078e0003 */
[----:B------:R-:W-:Y:S01]  /*65b0*/  HMMA.16816.F32.BF16 R72, R8, R74, R32 ;  /* 0x0000004a0848723c */ /* 0x000fe20000041820 */
[----:B------:R-:W-:-:S06]  /*65c0*/  IMAD.MOV.U32 R59, RZ, RZ, R243 ;  /* 0x000000ffff3b7224 */ /* 0x000fcc00078e00f3 */
[----:B------:R-:W-:Y:S01]  /*65d0*/  MOV R35, R45 ;  /* 0x0000002d00237202 */ /* 0x000fe20000000f00 */
[----:B------:R-:W-:Y:S01]  /*65e0*/  HMMA.16816.F32.BF16 R48, R8, R46, R48 ;  /* 0x0000002e0830723c */ /* 0x000fe20000041830 */
[----:B------:R-:W-:Y:S01]  /*65f0*/  MOV R33, R2 ;  /* 0x0000000200217202 */ /* 0x000fe20000000f00 */
[--C-:B------:R-:W-:Y:S01]  /*6600*/  FFMA.FTZ R2, R161, c[0x0][0x23c], -R22.reuse ;  /* 0x00008f00a1027a23 */ /* 0x100fe20000010816 */
[----:B------:R-:W-:Y:S01]  /*6610*/  MOV R34, R28 ;  /* 0x0000001c00227202 */ /* 0x000fe20000000f00 */
[----:B------:R-:W-:-:S04]  /*6620*/  FFMA.FTZ R32, R142, c[0x0][0x23c], -R22 ;  /* 0x00008f008e207a23 */ /* 0x000fc80000010816 */
[----:B------:R-:W-:Y:S07]  /*6630*/  HMMA.16816.F32.BF16 R44, R8, R38, R4 ;  /* 0x00000026082c723c */ /* 0x000fee0000041804 */
[----:B------:R-:W-:Y:S01]  /*6640*/  IMAD.MOV.U32 R39, RZ, RZ, R241 ;  /* 0x000000ffff277224 */ /* 0x000fe200078e00f1 */
[----:B------:R-:W-:Y:S01]  /*6650*/  HMMA.16816.F32.BF16 R4, R16, R62, RZ ;  /* 0x0000003e1004723c */ /* 0x000fe200000418ff */
[----:B------:R-:W-:-:S06]  /*6660*/  MOV R38, R242 ;  /* 0x000000f200267202 */ /* 0x000fcc0000000f00 */
[----:B------:R-:W-:Y:S02]  /*6670*/  IMAD.MOV.U32 R62, RZ, RZ, R35 ;  /* 0x000000ffff3e7224 */ /* 0x000fe400078e0023 */
[----:B------:R-:W-:Y:S02]  /*6680*/  IMAD.MOV.U32 R35, RZ, RZ, R25 ;  /* 0x000000ffff237224 */ /* 0x000fe400078e0019 */
[----:B------:R-:W-:Y:S11]  /*6690*/  FFMA.FTZ R25, R130, c[0x0][0x23c], -R21 ;  /* 0x00008f0082197a23 */ /* 0x000ff60000010815 */
[----:B------:R-:W-:Y:S02]  /*66a0*/  @!UPT UIADD3 URZ, URZ, URZ, URZ ;  /* 0x0000003f3f3ff290 */ /* 0x000fe4000fffe03f */
[----:B------:R-:W-:Y:S07]  /*66b0*/  HMMA.16816.F32.BF16 R40, R8, R30, R4 ;  /* 0x0000001e0828723c */ /* 0x000fee0000041804 */
[--C-:B------:R-:W-:Y:S01]  /*66c0*/  FFMA.FTZ R31, R139, c[0x0][0x23c], -R22.reuse ;  /* 0x00008f008b1f7a23 */ /* 0x100fe20000010816 */
[----:B------:R-:W-:Y:S01]  /*66d0*/  HMMA.16816.F32.BF16 R4, R16, R82, RZ ;  /* 0x000000521004723c */ /* 0x000fe200000418ff */
[----:B------:R-:W-:-:S06]  /*66e0*/  FFMA.FTZ R30, R129, c[0x0][0x23c], -R22 ;  /* 0x00008f00811e7a23 */ /* 0x000fcc0000010816 */
[----:B------:R-:W-:Y:S01]  /*66f0*/  MOV R83, R14 ;  /* 0x0000000e00537202 */ /* 0x000fe20000000f00 */
[----:B------:R-:W-:Y:S11]  /*6700*/  IMAD.MOV.U32 R82, RZ, RZ, R15 ;  /* 0x000000ffff527224 */ /* 0x000ff600078e000f */
[----:B------:R-:W-:Y:S05]  /*6710*/  @!UPT UIADD3 URZ, URZ, URZ, URZ ;  /* 0x0000003f3f3ff290 */ /* 0x000fea000fffe03f */
[----:B------:R-:W-:Y:S08]  /*6720*/  HMMA.16816.F32.BF16 R52, R8, R54, R4 ;  /* 0x000000360834723c */ /* 0x000ff00000041804 */
[C---:B------:R-:W-:Y:S07]  /*6730*/  HMMA.16816.F32.BF16 R4, R16.reuse, R78, RZ ;  /* 0x0000004e1004723c */ /* 0x040fee00000418ff */
[----:B------:R-:W-:Y:S01]  /*6740*/  IMAD.MOV.U32 R78, RZ, RZ, R252 ;  /* 0x000000ffff4e7224 */ /* 0x000fe200078e00fc */
[----:B------:R-:W-:Y:S01]  /*6750*/  HMMA.16816.F32.BF16 R16, R16, R86, RZ ;  /* 0x000000561010723c */ /* 0x000fe200000418ff */
[----:B------:R-:W-:Y:S01]  /*6760*/  MOV R79, R24 ;  /* 0x00000018004f7202 */ /* 0x000fe20000000f00 */
[----:B------:R-:W-:-:S05]  /*6770*/  FFMA.FTZ R24, R128, c[0x0][0x23c], -R21 ;  /* 0x00008f0080187a23 */ /* 0x000fca0000010815 */
[----:B------:R-:W-:Y:S01]  /*6780*/  IMAD.MOV.U32 R86, RZ, RZ, R13 ;  /* 0x000000ffff567224 */ /* 0x000fe200078e000d */
[----:B------:R-:W-:Y:S01]  /*6790*/  MOV R87, R29 ;  /* 0x0000001d00577202 */ /* 0x000fe20000000f00 */
[----:B------:R-:W-:Y:S02]  /*67a0*/  FFMA.FTZ R29, R23, c[0x0][0x23c], -R22 ;  /* 0x00008f00171d7a23 */ /* 0x000fe40000010816 */
[----:B------:R-:W-:-:S05]  /*67b0*/  FFMA.FTZ R23, R147, c[0x0][0x23c], -R20 ;  /* 0x00008f0093177a23 */ /* 0x000fca0000010814 */
[C---:B------:R-:W-:Y:S01]  /*67c0*/  HMMA.16816.F32.BF16 R68, R8.reuse, R70, R4 ;  /* 0x000000460844723c */ /* 0x040fe20000041804 */
[----:B------:R1:W-:Y:S06]  /*67d0*/  MUFU.EX2 R5, R2 ;  /* 0x0000000200057308 */ /* 0x0003ec0000000800 */
[----:B------:R-:W-:Y:S01]  /*67e0*/  MOV R7, R12 ;  /* 0x0000000c00077202 */ /* 0x000fe20000000f00 */
[----:B------:R-:W-:Y:S01]  /*67f0*/  HMMA.16816.F32.BF16 R64, R8, R66, R16 ;  /* 0x000000420840723c */ /* 0x000fe20000041810 */
[----:B------:R-:W2:Y:S01]  /*6800*/  LDSM.16.MT88.4 R12, [R213+0xd000] ;  /* 0x00d00000d50c783b */ /* 0x000ea20000004200 */
[----:B------:R-:W-:-:S02]  /*6810*/  IMAD.MOV.U32 R6, RZ, RZ, R27 ;  /* 0x000000ffff067224 */ /* 0x000fc400078e001b */
[----:B------:R-:W-:Y:S02]  /*6820*/  FFMA.FTZ R27, R145, c[0x0][0x23c], -R21 ;  /* 0x00008f00911b7a23 */ /* 0x000fe40000010815 */
[----:B------:R-:W-:Y:S02]  /*6830*/  IMAD.MOV.U32 R4, RZ, RZ, R6 ;  /* 0x000000ffff047224 */ /* 0x000fe400078e0006 */
[----:B------:R-:W-:Y:S02]  /*6840*/  IMAD.MOV.U32 R6, RZ, RZ, R86 ;  /* 0x000000ffff067224 */ /* 0x000fe400078e0056 */
[----:B-1----:R-:W-:Y:S02]  /*6850*/  FFMA.FTZ R2, R156, c[0x0][0x23c], -R22 ;  /* 0x00008f009c027a23 */ /* 0x002fe40000010816 */
[----:B------:R-:W-:Y:S02]  /*6860*/  IMAD.MOV.U32 R86, RZ, RZ, R78 ;  /* 0x000000ffff567224 */ /* 0x000fe400078e004e */
[----:B------:R1:W3:Y:S01]  /*6870*/  MUFU.EX2 R63, R2 ;  /* 0x00000002003f7308 */ /* 0x0002e20000000800 */
[----:B------:R-:W-:-:S02]  /*6880*/  IMAD.MOV.U32 R78, RZ, RZ, R62 ;  /* 0x000000ffff4e7224 */ /* 0x000fc400078e003e */
[----:B------:R-:W-:Y:S02]  /*6890*/  IMAD.MOV.U32 R62, RZ, RZ, R38 ;  /* 0x000000ffff3e7224 */ /* 0x000fe400078e0026 */
[----:B------:R-:W-:Y:S02]  /*68a0*/  IMAD.MOV.U32 R38, RZ, RZ, R58 ;  /* 0x000000ffff267224 */ /* 0x000fe400078e003a */
[----:B------:R-:W-:Y:S02]  /*68b0*/  IMAD.MOV.U32 R58, RZ, RZ, R34 ;  /* 0x000000ffff3a7224 */ /* 0x000fe400078e0022 */
[----:B------:R-:W-:Y:S02]  /*68c0*/  FFMA.FTZ R34, R140, c[0x0][0x23c], -R0 ;  /* 0x00008f008c227a23 */ /* 0x000fe40000010800 */
[----:B------:R-:W-:Y:S01]  /*68d0*/  IMAD.MOV.U32 R129, RZ, RZ, R78 ;  /* 0x000000ffff817224 */ /* 0x000fe200078e004e */
[----:B------:R-:W-:Y:S01]  /*68e0*/  MOV R78, R57 ;  /* 0x00000039004e7202 */ /* 0x000fe20000000f00 */
[----:B------:R-:W-:-:S02]  /*68f0*/  IMAD.MOV.U32 R16, RZ, RZ, R62 ;  /* 0x000000ffff107224 */ /* 0x000fc400078e003e */
[----:B------:R-:W-:Y:S02]  /*6900*/  IMAD.MOV.U32 R62, RZ, RZ, R38 ;  /* 0x000000ffff3e7224 */ /* 0x000fe400078e0026 */
[----:B-1----:R-:W-:Y:S02]  /*6910*/  FFMA.FTZ R2, R150, c[0x0][0x23c], -R22 ;  /* 0x00008f0096027a23 */ /* 0x002fe40000010816 */
[----:B---3--:R-:W-:Y:S01]  /*6920*/  IMAD.MOV.U32 R142, RZ, RZ, R63 ;  /* 0x000000ffff8e7224 */ /* 0x008fe200078e003f */
[----:B------:R-:W-:Y:S01]  /*6930*/  MOV R63, R59 ;  /* 0x0000003b003f7202 */ /* 0x000fe20000000f00 */
[----:B------:R1:W-:Y:S01]  /*6940*/  MUFU.EX2 R3, R2 ;  /* 0x0000000200037308 */ /* 0x0003e20000000800 */
[----:B------:R-:W-:Y:S01]  /*6950*/  MOV R59, R26 ;  /* 0x0000001a003b7202 */ /* 0x000fe20000000f00 */
[----:B------:R-:W-:Y:S02]  /*6960*/  FFMA.FTZ R26, R138, c[0x0][0x23c], -R21 ;  /* 0x00008f008a1a7a23 */ /* 0x000fe40000010815 */
[----:B------:R-:W-:-:S02]  /*6970*/  IMAD.MOV.U32 R150, RZ, RZ, R4 ;  /* 0x000000ffff967224 */ /* 0x000fc400078e0004 */
[----:B------:R-:W-:Y:S02]  /*6980*/  FADD.FTZ R57, R182, R181 ;  /* 0x000000b5b6397221 */ /* 0x000fe40000010000 */
[----:B-1----:R-:W-:Y:S02]  /*6990*/  FFMA.FTZ R2, R148, c[0x0][0x23c], -R22 ;  /* 0x00008f0094027a23 */ /* 0x002fe40000010816 */
[----:B------:R-:W-:Y:S01]  /*69a0*/  FFMA.FTZ R22, R141, c[0x0][0x23c], -R20 ;  /* 0x00008f008d167a23 */ /* 0x000fe20000010814 */
[----:B------:R-:W-:Y:S01]  /*69b0*/  MOV R141, R5 ;  /* 0x00000005008d7202 */ /* 0x000fe20000000f00 */
[----:B------:R1:W-:Y:S01]  /*69c0*/  MUFU.EX2 R18, R2 ;  /* 0x0000000200127308 */ /* 0x0003e20000000800 */
[----:B------:R-:W-:Y:S01]  /*69d0*/  MOV R5, R7 ;  /* 0x0000000700057202 */ /* 0x000fe20000000f00 */
[----:B------:R-:W-:Y:S01]  /*69e0*/  IMAD.MOV.U32 R148, RZ, RZ, R6 ;  /* 0x000000ffff947224 */ /* 0x000fe200078e0006 */
[----:B------:R-:W-:Y:S02]  /*69f0*/  MOV R7, R87 ;  /* 0x0000005700077202 */ /* 0x000fe40000000f00 */
[----:B------:R-:W-:-:S02]  /*6a00*/  MOV R87, R79 ;  /* 0x0000004f00577202 */ /* 0x000fc40000000f00 */
[----:B------:R-:W-:Y:S02]  /*6a10*/  MOV R79, R63 ;  /* 0x0000003f004f7202 */ /* 0x000fe40000000f00 */
[----:B------:R-:W-:Y:S02]  /*6a20*/  MOV R63, R39 ;  /* 0x00000027003f7202 */ /* 0x000fe40000000f00 */
[----:B------:R-:W-:Y:S01]  /*6a30*/  MOV R39, R33 ;  /* 0x0000002100277202 */ /* 0x000fe20000000f00 */
[----:B------:R-:W-:Y:S01]  /*6a40*/  FFMA.FTZ R33, R144, c[0x0][0x23c], -R0 ;  /* 0x00008f0090217a23 */ /* 0x000fe20000010800 */
[----:B------:R-:W-:Y:S02]  /*6a50*/  MOV R156, R5 ;  /* 0x00000005009c7202 */ /* 0x000fe40000000f00 */
[----:B------:R-:W-:Y:S01]  /*6a60*/  F2FP.BF16.PACK_AB R8, R142, R141 ;  /* 0x0000008d8e08723e */ /* 0x000fe200000010ff */
[----:B-1----:R-:W-:Y:S01]  /*6a70*/  FFMA.FTZ R2, R162, c[0x0][0x23c], -R21 ;  /* 0x00008f00a2027a23 */ /* 0x002fe20000010815 */
[----:B------:R-:W-:Y:S01]  /*6a80*/  MOV R130, R79 ;  /* 0x0000004f00827202 */ /* 0x000fe20000000f00 */
[----:B------:R-:W-:-:S02]  /*6a90*/  IMAD.MOV.U32 R79, RZ, RZ, R58 ;  /* 0x000000ffff4f7224 */ /* 0x000fc400078e003a */
[----:B------:R1:W3:Y:S01]  /*6aa0*/  MUFU.EX2 R19, R2 ;  /* 0x0000000200137308 */ /* 0x0002e20000000800 */
[----:B------:R-:W-:Y:S02]  /*6ab0*/  FADD.FTZ R58, R180, R163 ;  /* 0x000000a3b43a7221 */ /* 0x000fe40000010000 */
[--C-:B-1----:R-:W-:Y:S01]  /*6ac0*/  FFMA.FTZ R2, R154, c[0x0][0x23c], -R21.reuse ;  /* 0x00008f009a027a23 */ /* 0x102fe20000010815 */
[----:B---3--:R-:W-:Y:S01]  /*6ad0*/  MOV R140, R19 ;  /* 0x00000013008c7202 */ /* 0x008fe20000000f00 */
[----:B------:R-:W-:Y:S01]  /*6ae0*/  IMAD.MOV.U32 R19, RZ, RZ, R36 ;  /* 0x000000ffff137224 */ /* 0x000fe200078e0024 */
[----:B------:R-:W-:Y:S02]  /*6af0*/  MOV R154, R63 ;  /* 0x0000003f009a7202 */ /* 0x000fe40000000f00 */
[----:B------:R1:W3:Y:S01]  /*6b00*/  MUFU.EX2 R241, R2 ;  /* 0x0000000200f17308 */ /* 0x0002e20000000800 */
[----:B------:R-:W-:Y:S01]  /*6b10*/  MOV R63, R39 ;  /* 0x00000027003f7202 */ /* 0x000fe20000000f00 */
[----:B-1----:R-:W-:Y:S01]  /*6b20*/  FFMA.FTZ R2, R153, c[0x0][0x23c], -R21 ;  /* 0x00008f0099027a23 */ /* 0x002fe20000010815 */
[----:B---3--:R-:W-:-:S05]  /*6b30*/  MOV R128, R241 ;  /* 0x000000f100807202 */ /* 0x008fca0000000f00 */
[----:B------:R1:W3:Y:S01]  /*6b40*/  MUFU.EX2 R28, R2 ;  /* 0x00000002001c7308 */ /* 0x0002e20000000800 */
[----:B------:R-:W-:Y:S01]  /*6b50*/  F2FP.BF16.PACK_AB R9, R128, R140 ;  /* 0x0000008c8009723e */ /* 0x000fe200000010ff */
[----:B-1----:R-:W-:Y:S01]  /*6b60*/  FFMA.FTZ R2, R143, c[0x0][0x23c], -R21 ;  /* 0x00008f008f027a23 */ /* 0x002fe20000010815 */
[----:B------:R-:W-:Y:S01]  /*6b70*/  MOV R143, R7 ;  /* 0x00000007008f7202 */ /* 0x000fe20000000f00 */
[----:B------:R-:W-:-:S04]  /*6b80*/  FFMA.FTZ R21, R136, c[0x0][0x23c], -R20 ;  /* 0x00008f0088157a23 */ /* 0x000fc80000010814 */
[----:B------:R1:W-:Y:S02]  /*6b90*/  MUFU.EX2 R17, R2 ;  /* 0x0000000200117308 */ /* 0x0003e40000000800 */
[----:B-1----:R-:W-:Y:S02]  /*6ba0*/  FFMA.FTZ R2, R159, c[0x0][0x23c], -R20 ;  /* 0x00008f009f027a23 */ /* 0x002fe40000010814 */
[----:B------:R-:W-:Y:S01]  /*6bb0*/  IMAD.MOV.U32 R159, RZ, RZ, R86 ;  /* 0x000000ffff9f7224 */ /* 0x000fe200078e0056 */
[----:B------:R-:W-:-:S03]  /*6bc0*/  MOV R86, R59 ;  /* 0x0000003b00567202 */ /* 0x000fc60000000f00 */
[----:B------:R1:W-:Y:S02]  /*6bd0*/  MUFU.EX2 R243, R2 ;  /* 0x0000000200f37308 */ /* 0x0003e40000000800 */
[----:B-1----:R-:W-:-:S06]  /*6be0*/  FFMA.FTZ R2, R155, c[0x0][0x23c], -R20 ;  /* 0x00008f009b027a23 */ /* 0x002fcc0000010814 */
[----:B------:R1:W-:Y:S02]  /*6bf0*/  MUFU.EX2 R242, R2 ;  /* 0x0000000200f27308 */ /* 0x0003e40000000800 */
[----:B-1----:R-:W-:Y:S01]  /*6c00*/  FFMA.FTZ R2, R151, c[0x0][0x23c], -R20 ;  /* 0x00008f0097027a23 */ /* 0x002fe20000010814 */
[----:B------:R-:W-:Y:S01]  /*6c10*/  MOV R151, R87 ;  /* 0x0000005700977202 */ /* 0x000fe20000000f00 */
[----:B------:R-:W-:-:S04]  /*6c20*/  IMAD.MOV.U32 R87, RZ, RZ, R35 ;  /* 0x000000ffff577224 */ /* 0x000fc800078e0023 */
[----:B------:R1:W4:Y:S01]  /*6c30*/  MUFU.EX2 R56, R2 ;  /* 0x0000000200387308 */ /* 0x0003220000000800 */
[----:B------:R-:W-:Y:S02]  /*6c40*/  FFMA.FTZ R35, R137, c[0x0][0x23c], -R0 ;  /* 0x00008f0089237a23 */ /* 0x000fe40000010800 */
[--C-:B-1----:R-:W-:Y:S02]  /*6c50*/  FFMA.FTZ R2, R146, c[0x0][0x23c], -R20.reuse ;  /* 0x00008f0092027a23 */ /* 0x102fe40000010814 */
[----:B------:R-:W-:Y:S01]  /*6c60*/  FFMA.FTZ R20, R131, c[0x0][0x23c], -R20 ;  /* 0x00008f0083147a23 */ /* 0x000fe20000010814 */
[----:B------:R-:W-:Y:S02]  /*6c70*/  MOV R131, R3 ;  /* 0x0000000300837202 */ /* 0x000fe40000000f00 */
[----:B------:R1:W1:Y:S01]  /*6c80*/  MUFU.EX2 R252, R2 ;  /* 0x0000000200fc7308 */ /* 0x0002620000000800 */
[----:B------:R-:W-:Y:S02]  /*6c90*/  FFMA.FTZ R3, R157, c[0x0][0x23c], -R0 ;  /* 0x00008f009d037a23 */ /* 0x000fe40000010800 */
[----:B---3--:R-:W-:Y:S01]  /*6ca0*/  IMAD.MOV.U32 R157, RZ, RZ, R28 ;  /* 0x000000ffff9d7224 */ /* 0x008fe200078e001c */
[----:B------:R-:W-:Y:S01]  /*6cb0*/  F2FP.BF16.PACK_AB R10, R18, R131 ;  /* 0x00000083120a723e */ /* 0x000fe200000010ff */
[--C-:B------:R-:W-:Y:S01]  /*6cc0*/  FFMA.FTZ R28, R149, c[0x0][0x23c], -R0.reuse ;  /* 0x00008f00951c7a23 */ /* 0x100fe20000010800 */
[----:B----4-:R-:W-:Y:S01]  /*6cd0*/  MOV R149, R56 ;  /* 0x0000003800957202 */ /* 0x010fe20000000f00 */
[----:B------:R-:W-:Y:S01]  /*6ce0*/  IMAD.MOV.U32 R56, RZ, RZ, R231 ;  /* 0x000000ffff387224 */ /* 0x000fe200078e00e7 */
[----:B------:R-:W-:Y:S01]  /*6cf0*/  F2FP.BF16.PACK_AB R11, R17, R157 ;  /* 0x0000009d110b723e */ /* 0x000fe200000010ff */
[----:B------:R3:W-:Y:S06]  /*6d00*/  MUFU.EX2 R231, R3 ;  /* 0x0000000300e77308 */ /* 0x0007ec0000000800 */
[----:B--2---:R-:W-:Y:S01]  /*6d10*/  HMMA.16816.F32.BF16 R168, R8, R12, R168 ;  /* 0x0000000c08a8723c */ /* 0x004fe200000418a8 */
[----:B-1----:R-:W-:Y:S01]  /*6d20*/  FFMA.FTZ R2, R160, c[0x0][0x23c], -R0 ;  /* 0x00008f00a0027a23 */ /* 0x002fe20000010800 */
[----:B------:R-:W-:-:S03]  /*6d30*/  F2FP.BF16.PACK_AB R6, R252, R149 ;  /* 0x00000095fc06723e */ /* 0x000fc600000010ff */
[----:B------:R1:W-:Y:S01]  /*6d40*/  MUFU.EX2 R241, R2 ;  /* 0x0000000200f17308 */ /* 0x0003e20000000800 */
[----:B---3--:R-:W-:Y:S02]  /*6d50*/  FADD.FTZ R3, R200, R190 ;  /* 0x000000bec8037221 */ /* 0x008fe40000010000 */
[----:B-1----:R-:W-:Y:S02]  /*6d60*/  FFMA.FTZ R2, R158, c[0x0][0x23c], -R0 ;  /* 0x00008f009e027a23 */ /* 0x002fe40000010800 */
[----:B------:R-:W-:-:S03]  /*6d70*/  IMAD.MOV.U32 R158, RZ, RZ, R242 ;  /* 0x000000ffff9e7224 */ /* 0x000fc600078e00f2 */
[----:B------:R1:W2:Y:S02]  /*6d80*/  MUFU.EX2 R242, R2 ;  /* 0x0000000200f27308 */ /* 0x0002a40000000800 */
[----:B------:R-:W-:Y:S01]  /*6d90*/  F2FP.BF16.PACK_AB R4, R158, R243 ;  /* 0x000000f39e04723e */ /* 0x000fe200000010ff */
[----:B-1----:R-:W-:Y:S01]  /*6da0*/  FFMA.FTZ R2, R152, c[0x0][0x23c], -R0 ;  /* 0x00008f0098027a23 */ /* 0x002fe20000010800 */
[----:B--2---:R-:W-:Y:S01]  /*6db0*/  F2FP.BF16.PACK_AB R5, R242, R241 ;  /* 0x000000f1f205723e */ /* 0x004fe200000010ff */
[----:B------:R-:W-:-:S03]  /*6dc0*/  FADD.FTZ R0, R188, R183 ;  /* 0x000000b7bc007221 */ /* 0x000fc60000010000 */
[----:B------:R-:W1:Y:S02]  /*6dd0*/  MUFU.EX2 R59, R2 ;  /* 0x00000002003b7308 */ /* 0x000e640000000800 */
[----:B-1----:R-:W-:Y:S02]  /*6de0*/  F2FP.BF16.PACK_AB R7, R59, R231 ;  /* 0x000000e73b07723e */ /* 0x002fe400000010ff */
[----:B------:R-:W-:Y:S01]  /*6df0*/  MOV R2, R56 ;  /* 0x0000003800027202 */ /* 0x000fe20000000f00 */
[----:B------:R-:W-:Y:S02]  /*6e00*/  FADD.FTZ R56, R191, R3 ;  /* 0x00000003bf387221 */ /* 0x000fe40000010000 */
[----:B------:R-:W-:Y:S02]  /*6e10*/  FADD.FTZ R3, R189, R0 ;  /* 0x00000000bd037221 */ /* 0x000fe40000010000 */
[----:B------:R-:W-:Y:S01]  /*6e20*/  IMAD.MOV.U32 R0, RZ, RZ, R37 ;  /* 0x000000ffff007224 */ /* 0x000fe200078e0025 */
[C---:B------:R-:W-:Y:S08]  /*6e30*/  HMMA.16816.F32.BF16 R172, R4.reuse, R12, R172 ;  /* 0x0000000c04ac723c */ /* 0x040ff000000418ac */
[-C--:B------:R-:W-:Y:S07]  /*6e40*/  HMMA.16816.F32.BF16 R180, R4, R14.reuse, R104 ;  /* 0x0000000e04b4723c */ /* 0x080fee0000041868 */
[----:B------:R-:W-:Y:S01]  /*6e50*/  MOV R107, R203 ;  /* 0x000000cb006b7202 */ /* 0x000fe20000000f00 */
[----:B------:R-:W-:Y:S01]  /*6e60*/  HMMA.16816.F32.BF16 R36, R8, R14, R48 ;  /* 0x0000000e0824723c */ /* 0x000fe20000041830 */
[----:B------:R-:W1:Y:S01]  /*6e70*/  LDSM.16.MT88.4 R12, [R214+0xd000] ;  /* 0x00d00000d60c783b */ /* 0x000e620000004200 */
[----:B------:R-:W-:Y:S01]  /*6e80*/  MOV R104, R79 ;  /* 0x0000004f00687202 */ /* 0x000fe20000000f00 */
[----:B------:R-:W-:Y:S01]  /*6e90*/  IMAD.MOV.U32 R105, RZ, RZ, R62 ;  /* 0x000000ffff697224 */ /* 0x000fe200078e003e */
[----:B------:R-:W-:-:S04]  /*6ea0*/  MOV R106, R63 ;  /* 0x0000003f006a7202 */ /* 0x000fc80000000f00 */
[-C--:B-1----:R-:W-:Y:S07]  /*6eb0*/  HMMA.16816.F32.BF16 R160, R8, R12.reuse, R164 ;  /* 0x0000000c08a0723c */ /* 0x082fee00000418a4 */
[----:B------:R-:W-:Y:S01]  /*6ec0*/  MOV R167, R154 ;  /* 0x0000009a00a77202 */ /* 0x000fe20000000f00 */
[----:B------:R-:W-:Y:S01]  /*6ed0*/  HMMA.16816.F32.BF16 R176, R4, R12, R176 ;  /* 0x0000000c04b0723c */ /* 0x000fe200000418b0 */
[----:B------:R-:W-:Y:S01]  /*6ee0*/  IMAD.MOV.U32 R166, RZ, RZ, R16 ;  /* 0x000000ffffa67224 */ /* 0x000fe200078e0010 */
[----:B------:R-:W-:Y:S01]  /*6ef0*/  MOV R165, R17 ;  /* 0x0000001100a57202 */ /* 0x000fe20000000f00 */
[----:B------:R-:W-:-:S05]  /*6f00*/  IMAD.MOV.U32 R164, RZ, RZ, R18 ;  /* 0x000000ffffa47224 */ /* 0x000fca00078e0012 */
[-C--:B------:R-:W-:Y:S07]  /*6f10*/  HMMA.16816.F32.BF16 R188, R4, R14.reuse, R100 ;  /* 0x0000000e04bc723c */ /* 0x080fee0000041864 */
[----:B------:R-:W-:Y:S01]  /*6f20*/  MOV R100, R78 ;  /* 0x0000004e00647202 */ /* 0x000fe20000000f00 */
[----:B------:R-:W-:Y:S01]  /*6f30*/  HMMA.16816.F32.BF16 R48, R8, R14, R88 ;  /* 0x0000000e0830723c */ /* 0x000fe20000041858 */
[----:B------:R-:W1:Y:S01]  /*6f40*/  LDSM.16.MT88.4 R12, [R216+0xd000] ;  /* 0x00d00000d80c783b */ /* 0x000e620000004200 */
[----:B------:R-:W-:Y:S01]  /*6f50*/  MOV R102, R86 ;  /* 0x0000005600667202 */ /* 0x000fe20000000f00 */
[----:B------:R-:W-:Y:S01]  /*6f60*/  IMAD.MOV.U32 R103, RZ, RZ, R87 ;  /* 0x000000ffff677224 */ /* 0x000fe200078e0057 */
[----:B------:R-:W-:-:S02]  /*6f70*/  MOV R101, R19 ;  /* 0x0000001300657202 */ /* 0x000fc40000000f00 */
[----:B------:R-:W2:Y:S02]  /*6f80*/  LDSM.16.MT88.4 R16, [R216+0xf000] ;  /* 0x00f00000d810783b */ /* 0x000ea40000004200 */
        /* <DEDUP_REMOVED lines=9> */
[----:B--2---:R-:W-:Y:S08]  /*7020*/  HMMA.16816.F32.BF16 R104, R4, R16, R104 ;  /* 0x000000100468723c */ /* 0x004ff00000041868 */
[-C--:B-1----:R-:W-:Y:S08]  /*7030*/  HMMA.16816.F32.BF16 R144, R8, R12.reuse, R192 ;  /* 0x0000000c0890723c */ /* 0x082ff000000418c0 */
[C---:B------:R-:W-:Y:S07]  /*7040*/  HMMA.16816.F32.BF16 R192, R4.reuse, R12, R120 ;  /* 0x0000000c04c0723c */ /* 0x040fee0000041878 */
[----:B------:R-:W-:Y:S01]  /*7050*/  MOV R120, R77 ;  /* 0x0000004d00787202 */ /* 0x000fe20000000f00 */
[----:B------:R-:W-:Y:S01]  /*7060*/  HMMA.16816.F32.BF16 R200, R4, R14, R92 ;  /* 0x0000000e04c8723c */ /* 0x000fe2000004185c */
[----:B------:R-:W-:Y:S01]  /*7070*/  MOV R121, R76 ;  /* 0x0000004c00797202 */ /* 0x000fe20000000f00 */
[----:B------:R-:W-:Y:S01]  /*7080*/  IMAD.MOV.U32 R122, RZ, RZ, R61 ;  /* 0x000000ffff7a7224 */ /* 0x000fe200078e003d */
[----:B------:R-:W-:-:S05]  /*7090*/  MOV R123, R60 ;  /* 0x0000003c007b7202 */ /* 0x000fca0000000f00 */
[C---:B------:R-:W-:Y:S01]  /*70a0*/  HMMA.16816.F32.BF16 R136, R8.reuse, R14, R44 ;  /* 0x0000000e0888723c */ /* 0x040fe2000004182c */
[----:B------:R-:W1:Y:S07]  /*70b0*/  LDSM.16.MT88.4 R12, [R213+0xf000] ;  /* 0x00f00000d50c783b */ /* 0x000e6e0000004200 */
[-C--:B-1----:R-:W-:Y:S08]  /*70c0*/  HMMA.16816.F32.BF16 R204, R8, R12.reuse, R204 ;  /* 0x0000000c08cc723c */ /* 0x082ff000000418cc */
[C---:B------:R-:W-:Y:S07]  /*70d0*/  HMMA.16816.F32.BF16 R44, R4.reuse, R12, R208 ;  /* 0x0000000c042c723c */ /* 0x040fee00000418d0 */
[----:B------:R-:W-:Y:S01]  /*70e0*/  MOV R211, R0 ;  /* 0x0000000000d37202 */ /* 0x000fe20000000f00 */
[----:B------:R-:W-:Y:S01]  /*70f0*/  HMMA.16816.F32.BF16 R76, R4, R14, R108 ;  /* 0x0000000e044c723c */ /* 0x000fe2000004186c */
[----:B------:R-:W-:Y:S01]  /*7100*/  MOV R0, R150 ;  /* 0x0000009600007202 */ /* 0x000fe20000000f00 */
[----:B------:R-:W-:Y:S01]  /*7110*/  MUFU.EX2 R32, R32 ;  /* 0x0000002000207308 */ /* 0x000fe20000000800 */
[----:B------:R-:W-:Y:S01]  /*7120*/  MOV R210, R2 ;  /* 0x0000000200d27202 */ /* 0x000fe20000000f00 */
[----:B------:R-:W-:-:S04]  /*7130*/  IMAD.MOV.U32 R2, RZ, RZ, R130 ;  /* 0x000000ffff027224 */ /* 0x000fc800078e0082 */
[----:B------:R-:W-:Y:S01]  /*7140*/  HMMA.16816.F32.BF16 R60, R8, R14, R40 ;  /* 0x0000000e083c723c */ /* 0x000fe20000041828 */
[----:B------:R-:W1:Y:S01]  /*7150*/  LDSM.16.MT88.4 R12, [R214+0xf000] ;  /* 0x00f00000d60c783b */ /* 0x000e620000004200 */
[----:B------:R-:W-:Y:S01]  /*7160*/  FADD.FTZ R0, R0, R56 ;  /* 0x0000003800007221 */ /* 0x000fe20000010000 */
[----:B------:R-:W-:Y:S01]  /*7170*/  MUFU.EX2 R31, R31 ;  /* 0x0000001f001f7308 */ /* 0x000fe20000000800 */
[----:B------:R-:W-:-:S04]  /*7180*/  IMAD.MOV.U32 R150, RZ, RZ, R221 ;  /* 0x000000ffff967224 */ /* 0x000fc800078e00dd */
[----:B------:R-:W-:Y:S08]  /*7190*/  HMMA.16816.F32.BF16 R108, R4, R18, R116 ;  /* 0x00000012046c723c */ /* 0x000ff00000041874 */
[C---:B------:R-:W-:Y:S01]  /*71a0*/  HMMA.16816.F32.BF16 R100, R8.reuse, R16, R100 ;  /* 0x000000100864723c */ /* 0x040fe20000041864 */
[----:B------:R-:W-:Y:S01]  /*71b0*/  MUFU.EX2 R30, R30 ;  /* 0x0000001e001e7308 */ /* 0x000fe20000000800 */
[----:B------:R-:W-:Y:S01]  /*71c0*/  FADD.FTZ R2, R2, R57 ;  /* 0x0000003902027221 */ /* 0x000fe20000010000 */
[----:B------:R2:W5:Y:S05]  /*71d0*/  LDL.LU R221, [R1+0xa8] ;  /* 0x0000a80001dd7983 */ /* 0x00056a0000300800 */
[-C--:B-1----:R-:W-:Y:S07]  /*71e0*/  HMMA.16816.F32.BF16 R84, R8, R12.reuse, R248 ;  /* 0x0000000c0854723c */ /* 0x082fee00000418f8 */
[----:B------:R-:W-:Y:S01]  /*71f0*/  MOV R250, R98 ;  /* 0x0000006200fa7202 */ /* 0x000fe20000000f00 */
[----:B------:R-:W-:Y:S01]  /*7200*/  HMMA.16816.F32.BF16 R88, R4, R12, R244 ;  /* 0x0000000c0458723c */ /* 0x000fe200000418f4 */
[----:B------:R-:W-:Y:S01]  /*7210*/  MOV R251, R99 ;  /* 0x0000006300fb7202 */ /* 0x000fe20000000f00 */
[----:B------:R-:W-:Y:S01]  /*7220*/  IMAD.MOV.U32 R99, RZ, RZ, R164 ;  /* 0x000000ffff637224 */ /* 0x000fe200078e00a4 */
[----:B------:R-:W-:Y:S01]  /*7230*/  MOV R98, R165 ;  /* 0x000000a500627202 */ /* 0x000fe20000000f00 */
[----:B------:R-:W-:Y:S01]  /*7240*/  IMAD.MOV.U32 R249, RZ, RZ, R97 ;  /* 0x000000fffff97224 */ /* 0x000fe200078e0061 */
[----:B------:R-:W-:-:S03]  /*7250*/  MOV R165, R129 ;  /* 0x0000008100a57202 */ /* 0x000fc60000000f00 */
[-C--:B------:R-:W-:Y:S08]  /*7260*/  HMMA.16816.F32.BF16 R92, R4, R14.reuse, R112 ;  /* 0x0000000e045c723c */ /* 0x080ff00000041870 */
[----:B------:R-:W-:Y:S01]  /*7270*/  HMMA.16816.F32.BF16 R52, R8, R14, R52 ;  /* 0x0000000e0834723c */ /* 0x000fe20000041834 */
[----:B------:R-:W1:Y:S01]  /*7280*/  LDSM.16.MT88.4 R12, [R215+0xf000] ;  /* 0x00f00000d70c783b */ /* 0x000e620000004200 */
[----:B------:R-:W-:-:S02]  /*7290*/  MOV R164, R212 ;  /* 0x000000d400a47202 */ /* 0x000fc40000000f00 */
[----:B------:R-:W-:Y:S01]  /*72a0*/  MOV R248, R96 ;  /* 0x0000006000f87202 */ /* 0x000fe20000000f00 */
[----:B------:R-:W-:Y:S01]  /*72b0*/  IMAD.MOV.U32 R96, RZ, RZ, R167 ;  /* 0x000000ffff607224 */ /* 0x000fe200078e00a7 */
[----:B------:R-:W-:Y:S01]  /*72c0*/  MUFU.EX2 R29, R29 ;  /* 0x0000001d001d7308 */ /* 0x000fe20000000800 */
[----:B------:R-:W-:Y:S01]  /*72d0*/  IMAD.MOV.U32 R209, RZ, RZ, R164 ;  /* 0x000000ffffd17224 */ /* 0x000fe200078e00a4 */
[----:B------:R-:W-:Y:S01]  /*72e0*/  HMMA.16816.F32.BF16 R16, R8, R18, R68 ;  /* 0x000000120810723c */ /* 0x000fe20000041844 */
[----:B------:R-:W-:-:S05]  /*72f0*/  MOV R167, R219 ;  /* 0x000000db00a77202 */ /* 0x000fca0000000f00 */
[----:B------:R-:W-:Y:S01]  /*7300*/  MUFU.EX2 R27, R27 ;  /* 0x0000001b001b7308 */ /* 0x000fe20000000800 */
[----:B------:R-:W-:-:S07]  /*7310*/  MOV R97, R166 ;  /* 0x000000a600617202 */ /* 0x000fce0000000f00 */
[----:B------:R-:W-:Y:S08]  /*7320*/  MUFU.EX2 R26, R26 ;  /* 0x0000001a001a7308 */ /* 0x000ff00000000800 */
[----:B------:R-:W-:Y:S08]  /*7330*/  MUFU.EX2 R25, R25 ;  /* 0x0000001900197308 */ /* 0x000ff00000000800 */
[----:B------:R-:W3:Y:S08]  /*7340*/  MUFU.EX2 R24, R24 ;  /* 0x0000001800187308 */ /* 0x000ef00000000800 */
[----:B------:R-:W-:Y:S01]  /*7350*/  MUFU.EX2 R23, R23 ;  /* 0x0000001700177308 */ /* 0x000fe20000000800 */
[C---:B-1----:R-:W-:Y:S07]  /*7360*/  HMMA.16816.F32.BF16 R120, R4.reuse, R12, R120 ;  /* 0x0000000c0478723c */ /* 0x042fee0000041878 */
[----:B------:R-:W1:Y:S01]  /*7370*/  MUFU.EX2 R22, R22 ;  /* 0x0000001600167308 */ /* 0x000e620000000800 */
[----:B------:R-:W-:Y:S07]  /*7380*/  HMMA.16816.F32.BF16 R40, R4, R14, R124 ;  /* 0x0000000e0428723c */ /* 0x000fee000004187c */
[----:B------:R-:W-:Y:S01]  /*7390*/  MUFU.EX2 R21, R21 ;  /* 0x0000001500157308 */ /* 0x000fe20000000800 */
[----:B------:R-:W-:-:S07]  /*73a0*/  FADD.FTZ R5, R165, R58 ;  /* 0x0000003aa5057221 */ /* 0x000fce0000010000 */
[----:B------:R-:W-:Y:S01]  /*73b0*/  MUFU.EX2 R20, R20 ;  /* 0x0000001400147308 */ /* 0x000fe20000000800 */
[----:B------:R-:W-:Y:S01]  /*73c0*/  FADD.FTZ R4, R210, R0 ;  /* 0x00000000d2047221 */ /* 0x000fe20000010000 */
[----:B------:R-:W-:Y:S01]  /*73d0*/  HMMA.16816.F32.BF16 R116, R8, R12, R248 ;  /* 0x0000000c0874723c */ /* 0x000fe200000418f8 */
[----:B------:R-:W-:-:S05]  /*73e0*/  FADD.FTZ R5, R209, R5 ;  /* 0x00000005d1057221 */ /* 0x000fca0000010000 */
[----:B------:R-:W-:Y:S01]  /*73f0*/  MUFU.EX2 R28, R28 ;  /* 0x0000001c001c7308 */ /* 0x000fe20000000800 */
[----:B------:R-:W-:Y:S01]  /*7400*/  MOV R250, R96 ;  /* 0x0000006000fa7202 */ /* 0x000fe20000000f00 */
[----:B------:R-:W-:Y:S01]  /*7410*/  FADD.FTZ R4, R156, R4 ;  /* 0x000000049c047221 */ /* 0x000fe20000010000 */
[----:B------:R-:W-:Y:S01]  /*7420*/  HMMA.16816.F32.BF16 R64, R8, R14, R64 ;  /* 0x0000000e0840723c */ /* 0x000fe20000041840 */
[----:B------:R-:W-:-:S04]  /*7430*/  FADD.FTZ R0, R148, R5 ;  /* 0x0000000594007221 */ /* 0x000fc80000010000 */
[----:B------:R-:W4:Y:S08]  /*7440*/  MUFU.EX2 R33, R33 ;  /* 0x0000002100217308 */ /* 0x000f300000000800 */
[----:B------:R-:W-:Y:S01]  /*7450*/  MUFU.EX2 R34, R34 ;  /* 0x0000002200227308 */ /* 0x000fe20000000800 */
[----:B------:R-:W-:-:S07]  /*7460*/  FADD.FTZ R8, R250, R4 ;  /* 0x00000004fa087221 */ /* 0x000fce0000010000 */
[----:B------:R-:W1:Y:S01]  /*7470*/  MUFU.EX2 R35, R35 ;  /* 0x0000002300237308 */ /* 0x000e620000000800 */
[----:B------:R-:W2:Y:S01]  /*7480*/  LDSM.16.MT88.4 R4, [R215+0xf800] ;  /* 0x00f80000d704783b */ /* 0x000ea20000004200 */
        /* <DEDUP_REMOVED lines=10> */
[----:B------:R-:W-:Y:S01]  /*7530*/  MOV R99, R142 ;  /* 0x0000008e00637202 */ /* 0x000fe20000000f00 */
[----:B------:R-:W-:Y:S01]  /*7540*/  IMAD.MOV.U32 R211, RZ, RZ, R98 ;  /* 0x000000ffffd37224 */ /* 0x000fe200078e0062 */
[----:B---3--:R-:W-:Y:S01]  /*7550*/  F2FP.BF16.PACK_AB R131, R24, R25 ;  /* 0x000000191883723e */ /* 0x008fe200000010ff */
[----:B------:R-:W-:Y:S01]  /*7560*/  IMAD.MOV.U32 R98, RZ, RZ, R128 ;  /* 0x000000ffff627224 */ /* 0x000fe200078e0080 */
[----:B------:R-:W-:Y:S01]  /*7570*/  F2FP.BF16.PACK_AB R128, R31, R32 ;  /* 0x000000201f80723e */ /* 0x000fe200000010ff */
[----:B------:R-:W-:Y:S01]  /*7580*/  FADD.FTZ R2, R130, R2 ;  /* 0x0000000282027221 */ /* 0x000fe20000010000 */
[----:B------:R-:W-:Y:S01]  /*7590*/  F2FP.BF16.PACK_AB R130, R29, R30 ;  /* 0x0000001e1d82723e */ /* 0x000fe200000010ff */
[----:B------:R-:W-:Y:S01]  /*75a0*/  FADD.FTZ R0, R129, R0 ;  /* 0x0000000081007221 */ /* 0x000fe20000010000 */
[----:B------:R-:W-:Y:S01]  /*75b0*/  F2FP.BF16.PACK_AB R129, R26, R27 ;  /* 0x0000001b1a81723e */ /* 0x000fe200000010ff */
[----:B------:R-:W-:Y:S01]  /*75c0*/  FADD.FTZ R3, R150, R3 ;  /* 0x0000000396037221 */ /* 0x000fe20000010000 */
[----:B-1----:R-:W-:Y:S01]  /*75d0*/  F2FP.BF16.PACK_AB R124, R22, R23 ;  /* 0x00000017167c723e */ /* 0x002fe200000010ff */
[----:B------:R-:W-:Y:S01]  /*75e0*/  IMAD.MOV.U32 R208, RZ, RZ, R157 ;  /* 0x000000ffffd07224 */ /* 0x000fe200078e009d */
[----:B----4-:R-:W-:Y:S01]  /*75f0*/  F2FP.BF16.PACK_AB R125, R33, R28 ;  /* 0x0000001c217d723e */ /* 0x010fe200000010ff */
[----:B------:R-:W-:Y:S01]  /*7600*/  LDSM.16.MT88.4 R112, [R216+0xf800] ;  /* 0x00f80000d870783b */ /* 0x000fe20000004200 */
[----:B------:R-:W-:-:S02]  /*7610*/  F2FP.BF16.PACK_AB R126, R20, R21 ;  /* 0x00000015147e723e */ /* 0x000fc400000010ff */
[----:B------:R-:W-:Y:S01]  /*7620*/  F2FP.BF16.PACK_AB R127, R35, R34 ;  /* 0x00000022237f723e */ /* 0x000fe200000010ff */
[----:B------:R-:W-:Y:S01]  /*7630*/  IMAD.MOV.U32 R12, RZ, RZ, R83 ;  /* 0x000000ffff0c7224 */ /* 0x000fe200078e0053 */
[----:B------:R-:W-:Y:S02]  /*7640*/  MOV R142, R159 ;  /* 0x0000009f008e7202 */ /* 0x000fe40000000f00 */
[----:B------:R-:W-:Y:S02]  /*7650*/  MOV R15, R80 ;  /* 0x00000050000f7202 */ /* 0x000fe40000000f00 */
[----:B------:R-:W-:Y:S01]  /*7660*/  MOV R14, R81 ;  /* 0x00000051000e7202 */ /* 0x000fe20000000f00 */
[----:B------:R-:W-:Y:S01]  /*7670*/  FADD.FTZ R3, R251, R3 ;  /* 0x00000003fb037221 */ /* 0x000fe20000010000 */
[----:B------:R-:W-:Y:S01]  /*7680*/  MOV R13, R82 ;  /* 0x00000052000d7202 */ /* 0x000fe20000000f00 */
[----:B------:R-:W-:Y:S01]  /*7690*/  IMAD.MOV.U32 R245, RZ, RZ, R142 ;  /* 0x000000fffff57224 */ /* 0x000fe200078e008e */
[----:B------:R-:W-:Y:S01]  /*76a0*/  MOV R244, R143 ;  /* 0x0000008f00f47202 */ /* 0x000fe20000000f00 */
[----:B------:R-:W-:Y:S01]  /*76b0*/  FADD.FTZ R0, R15, R0 ;  /* 0x000000000f007221 */ /* 0x000fe20000010000 */
[----:B------:R-:W-:Y:S01]  /*76c0*/  MOV R246, R141 ;  /* 0x0000008d00f67202 */ /* 0x000fe20000000f00 */
[-C--:B--2---:R-:W-:Y:S01]  /*76d0*/  HMMA.16816.F32.BF16 R120, R124, R4.reuse, R120 ;  /* 0x000000047c78723c */ /* 0x084fe20000041878 */
[----:B------:R-:W-:Y:S01]  /*76e0*/  FADD.FTZ R2, R14, R2 ;  /* 0x000000020e027221 */ /* 0x000fe20000010000 */
[----:B------:R-:W-:Y:S01]  /*76f0*/  MOV R247, R140 ;  /* 0x0000008c00f77202 */ /* 0x000fe20000000f00 */
[----:B------:R-:W-:Y:S01]  /*7700*/  FADD.FTZ R3, R13, R3 ;  /* 0x000000030d037221 */ /* 0x000fe20000010000 */
[----:B------:R-:W-:Y:S01]  /*7710*/  MOV R97, R158 ;  /* 0x0000009e00617202 */ /* 0x000fe20000000f00 */
[----:B------:R-:W-:Y:S01]  /*7720*/  FADD.FTZ R0, R245, R0 ;  /* 0x00000000f5007221 */ /* 0x000fe20000010000 */
[----:B------:R-:W-:Y:S01]  /*7730*/  MOV R249, R98 ;  /* 0x0000006200f97202 */ /* 0x000fe20000000f00 */
[----:B------:R-:W-:Y:S01]  /*7740*/  LDSM.16.MT88.4 R164, [R213+0xd800] ;  /* 0x00d80000d5a4783b */ /* 0x000fe20000004200 */
[----:B------:R-:W-:Y:S01]  /*7750*/  HMMA.16816.F32.BF16 R116, R128, R4, R116 ;  /* 0x000000048074723c */ /* 0x000fe20000041874 */
[----:B------:R-:W-:-:S02]  /*7760*/  FADD.FTZ R2, R244, R2 ;  /* 0x00000002f4027221 */ /* 0x000fc40000010000 */
[----:B------:R-:W-:Y:S01]  /*7770*/  IMAD.MOV.U32 R248, RZ, RZ, R99 ;  /* 0x000000fffff87224 */ /* 0x000fe200078e0063 */
[----:B------:R-:W-:Y:S01]  /*7780*/  MOV R209, R149 ;  /* 0x0000009500d17202 */ /* 0x000fe20000000f00 */
[----:B------:R-:W-:Y:S01]  /*7790*/  FADD.FTZ R3, R247, R3 ;  /* 0x00000003f7037221 */ /* 0x000fe20000010000 */
[----:B------:R-:W-:Y:S01]  /*77a0*/  MOV R250, R97 ;  /* 0x0000006100fa7202 */ /* 0x000fe20000000f00 */
[----:B------:R-:W-:Y:S01]  /*77b0*/  FADD.FTZ R4, R12, R8 ;  /* 0x000000080c047221 */ /* 0x000fe20000010000 */
[----:B------:R-:W1:Y:S01]  /*77c0*/  LDSM.16.MT88.4 R148, [R216+0xd800] ;  /* 0x00d80000d894783b */ /* 0x000e620000004200 */
[----:B------:R-:W-:Y:S02]  /*77d0*/  FADD.FTZ R0, R241, R0 ;  /* 0x00000000f1007221 */ /* 0x000fe40000010000 */
[----:B------:R-:W-:Y:S01]  /*77e0*/  FADD.FTZ R4, R246, R4 ;  /* 0x00000004f6047221 */ /* 0x000fe20000010000 */
[----:B------:R-:W2:Y:S01]  /*77f0*/  LDSM.16.MT88.4 R156, [R214+0xd800] ;  /* 0x00d80000d69c783b */ /* 0x000ea20000004200 */
[----:B------:R-:W-:-:S02]  /*7800*/  FADD.FTZ R2, R243, R2 ;  /* 0x00000002f3027221 */ /* 0x000fc40000010000 */
[----:B------:R-:W-:Y:S01]  /*7810*/  IMAD.MOV.U32 R251, RZ, RZ, R96 ;  /* 0x000000fffffb7224 */ /* 0x000fe200078e0060 */
[----:B------:R-:W3:Y:S01]  /*7820*/  LDSM.16.MT88.4 R140, [R215+0xd800] ;  /* 0x00d80000d78c783b */ /* 0x000ee20000004200 */
[----:B------:R-:W-:Y:S02]  /*7830*/  FADD.FTZ R4, R248, R4 ;  /* 0x00000004f8047221 */ /* 0x000fe40000010000 */
[----:B------:R-:W-:Y:S01]  /*7840*/  FADD.FTZ R3, R249, R3 ;  /* 0x00000003f9037221 */ /* 0x000fe20000010000 */
[----:B------:R-:W4:Y:S01]  /*7850*/  LDSM.16.MT88.4 R80, [R213+0xf800] ;  /* 0x00f80000d550783b */ /* 0x000f220000004200 */
[----:B------:R-:W-:Y:S02]  /*7860*/  FADD.FTZ R0, R242, R0 ;  /* 0x00000000f2007221 */ /* 0x000fe40000010000 */
[----:B------:R-:W-:Y:S01]  /*7870*/  FADD.FTZ R2, R250, R2 ;  /* 0x00000002fa027221 */ /* 0x000fe20000010000 */
[----:B------:R-:W1:Y:S01]  /*7880*/  LDSM.16.MT88.4 R96, [R214+0xf800] ;  /* 0x00f80000d660783b */ /* 0x000e620000004200 */
[----:B------:R-:W-:-:S02]  /*7890*/  FADD.FTZ R4, R251, R4 ;  /* 0x00000004fb047221 */ /* 0x000fc40000010000 */
        /* <DEDUP_REMOVED lines=12> */
[----:B------:R-:W-:Y:S01]  /*7960*/  FADD.FTZ R3, R27, R3 ;  /* 0x000000031b037221 */ /* 0x000fe20000010000 */
[----:B------:R1:W5:Y:S01]  /*7970*/  LDL.LU R212, [R1+0x94] ;  /* 0x0000940001d47983 */ /* 0x0003620000300800 */
        /* <DEDUP_REMOVED lines=18> */
[-C--:B-1----:R-:W-:Y:S08]  /*7aa0*/  HMMA.16816.F32.BF16 R152, R128, R148.reuse, R152 ;  /* 0x000000948098723c */ /* 0x082ff00000041898 */
[C---:B------:R-:W-:Y:S08]  /*7ab0*/  HMMA.16816.F32.BF16 R184, R124.reuse, R148, R184 ;  /* 0x000000947cb8723c */ /* 0x040ff000000418b8 */
[-C--:B------:R-:W-:Y:S08]  /*7ac0*/  HMMA.16816.F32.BF16 R196, R124, R150.reuse, R196 ;  /* 0x000000967cc4723c */ /* 0x080ff000000418c4 */
[C---:B------:R-:W-:Y:S08]  /*7ad0*/  HMMA.16816.F32.BF16 R148, R128.reuse, R150, R72 ;  /* 0x000000968094723c */ /* 0x040ff00000041848 */
[-C--:B------:R-:W-:Y:S08]  /*7ae0*/  HMMA.16816.F32.BF16 R168, R128, R164.reuse, R168 ;  /* 0x000000a480a8723c */ /* 0x080ff000000418a8 */
[C---:B------:R-:W-:Y:S08]  /*7af0*/  HMMA.16816.F32.BF16 R172, R124.reuse, R164, R172 ;  /* 0x000000a47cac723c */ /* 0x040ff000000418ac */
[----:B------:R-:W-:Y:S08]  /*7b00*/  HMMA.16816.F32.BF16 R180, R124, R166, R180 ;  /* 0x000000a67cb4723c */ /* 0x000ff000000418b4 */
[-C--:B--2---:R-:W-:Y:S08]  /*7b10*/  HMMA.16816.F32.BF16 R160, R128, R156.reuse, R160 ;  /* 0x0000009c80a0723c */ /* 0x084ff000000418a0 */
[C---:B------:R-:W-:Y:S08]  /*7b20*/  HMMA.16816.F32.BF16 R176, R124.reuse, R156, R176 ;  /* 0x0000009c7cb0723c */ /* 0x040ff000000418b0 */
[C---:B------:R-:W-:Y:S08]  /*7b30*/  HMMA.16816.F32.BF16 R188, R124.reuse, R158, R188 ;  /* 0x0000009e7cbc723c */ /* 0x040ff000000418bc */
[C---:B---3--:R-:W-:Y:S08]  /*7b40*/  HMMA.16816.F32.BF16 R192, R124.reuse, R140, R192 ;  /* 0x0000008c7cc0723c */ /* 0x048ff000000418c0 */
[C---:B------:R-:W-:Y:S08]  /*7b50*/  HMMA.16816.F32.BF16 R200, R124.reuse, R142, R200 ;  /* 0x0000008e7cc8723c */ /* 0x040ff000000418c8 */
[C---:B----4-:R-:W-:Y:S08]  /*7b60*/  HMMA.16816.F32.BF16 R72, R124.reuse, R80, R44 ;  /* 0x000000507c48723c */ /* 0x050ff0000004182c */
        /* <DEDUP_REMOVED lines=52> */
[----:B-----5:R-:W-:Y:S04]  /*7eb0*/  LDSM.16.M88.4 R16, [R219] ;  /* 0x00000000db10783b */ /* 0x020fe80000000200 */
[----:B------:R-:W-:Y:S04]  /*7ec0*/  LDSM.16.M88.4 R12, [R219+0x2000] ;  /* 0x00200000db0c783b */ /* 0x000fe80000000200 */
[----:B------:R-:W4:Y:S04]  /*7ed0*/  LDSM.16.M88.4 R40, [R212+0x9000] ;  /* 0x00900000d428783b */ /* 0x000f280000000200 */
[----:B------:R-:W2:Y:S04]  /*7ee0*/  LDSM.16.M88.4 R36, [R212+0x9800] ;  /* 0x00980000d424783b */ /* 0x000ea80000000200 */
[----:B------:R-:W2:Y:S04]  /*7ef0*/  LDSM.16.M88.4 R48, [R212+0x8000] ;  /* 0x00800000d430783b */ /* 0x000ea80000000200 */
[----:B------:R-:W2:Y:S04]  /*7f00*/  LDSM.16.M88.4 R44, [R212+0x8800] ;  /* 0x00880000d42c783b */ /* 0x000ea80000000200 */
[----:B---3--:R-:W-:Y:S04]  /*7f10*/  LDSM.16.M88.4 R8, [R220] ;  /* 0x00000000dc08783b */ /* 0x008fe80000000200 */
[----:B-1----:R-:W-:Y:S04]  /*7f20*/  LDSM.16.M88.4 R4, [R220+0x2000] ;  /* 0x00200000dc04783b */ /* 0x002fe80000000200 */
[----:B------:R-:W1:Y:S04]  /*7f30*/  LDSM.16.M88.4 R24, [R229] ;  /* 0x00000000e518783b */ /* 0x000e680000000200 */
[----:B------:R-:W3:Y:S04]  /*7f40*/  LDSM.16.M88.4 R20, [R228] ;  /* 0x00000000e414783b */ /* 0x000ee80000000200 */
[----:B------:R-:W1:Y:S04]  /*7f50*/  LDSM.16.M88.4 R32, [R223] ;  /* 0x00000000df20783b */ /* 0x000e680000000200 */
[----:B------:R-:W1:Y:S01]  /*7f60*/  LDSM.16.M88.4 R28, [R230] ;  /* 0x00000000e61c783b */ /* 0x000e620000000200 */
[----:B----4-:R-:W-:Y:S03]  /*7f70*/  HMMA.16816.F32.BF16 R60, R12, R40, RZ ;  /* 0x000000280c3c723c */ /* 0x010fe600000418ff */
[----:B------:R-:W0:Y:S05]  /*7f80*/  LDGDEPBAR ;  /* 0x00000000000079af */ /* 0x000e2a0000000000 */
[-C--:B--2---:R-:W-:Y:S08]  /*7f90*/  HMMA.16816.F32.BF16 R56, R16, R36.reuse, RZ ;  /* 0x000000241038723c */ /* 0x084ff000000418ff */
[----:B------:R-:W-:Y:S08]  /*7fa0*/  HMMA.16816.F32.BF16 R52, R12, R36, RZ ;  /* 0x000000240c34723c */ /* 0x000ff000000418ff */
[-C--:B------:R-:W-:Y:S08]  /*7fb0*/  HMMA.16816.F32.BF16 R244, R16, R48.reuse, RZ ;  /* 0x0000003010f4723c */ /* 0x080ff000000418ff */
[----:B------:R-:W-:Y:S08]  /*7fc0*/  HMMA.16816.F32.BF16 R208, R12, R48, RZ ;  /* 0x000000300cd0723c */ /* 0x000ff000000418ff */
[-C--:B------:R-:W-:Y:S08]  /*7fd0*/  HMMA.16816.F32.BF16 R204, R16, R44.reuse, RZ ;  /* 0x0000002c10cc723c */ /* 0x080ff000000418ff */
[----:B------:R-:W-:Y:S08]  /*7fe0*/  HMMA.16816.F32.BF16 R136, R12, R44, RZ ;  /* 0x0000002c0c88723c */ /* 0x000ff000000418ff */
[----:B------:R-:W-:Y:S08]  /*7ff0*/  HMMA.16816.F32.BF16 R64, R16, R40, RZ ;  /* 0x000000281040723c */ /* 0x000ff000000418ff */
[----:B-1----:R-:W-:Y:S08]  /*8000*/  HMMA.16816.F32.BF16 R60, R4, R24, R60 ;  /* 0x00000018043c723c */ /* 0x002ff0000004183c */
[-C--:B---3--:R-:W-:Y:S08]  /*8010*/  HMMA.16816.F32.BF16 R56, R8, R20.reuse, R56 ;  /* 0x000000140838723c */ /* 0x088ff00000041838 */
[----:B------:R-:W-:Y:S08]  /*8020*/  HMMA.16816.F32.BF16 R52, R4, R20, R52 ;  /* 0x000000140434723c */ /* 0x000ff00000041834 */
[----:B------:R-:W-:Y:S01]  /*8030*/  HMMA.16816.F32.BF16 R244, R8, R32, R244 ;  /* 0x0000002008f4723c */ /* 0x000fe200000418f4 */
[----:B------:R-:W-:-:S02]  /*8040*/  IMAD.MOV.U32 R242, RZ, RZ, R60 ;  /* 0x000000fffff27224 */ /* 0x000fc400078e003c */
[----:B------:R-:W-:-:S05]  /*8050*/  IMAD.MOV.U32 R241, RZ, RZ, R61 ;  /* 0x000000fffff17224 */ /* 0x000fca00078e003d */
[----:B------:R-:W-:Y:S07]  /*8060*/  HMMA.16816.F32.BF16 R208, R4, R32, R208 ;  /* 0x0000002004d0723c */ /* 0x000fee00000418d0 */
[----:B------:R-:W-:Y:S01]  /*8070*/  IMAD.MOV.U32 R33, RZ, RZ, R62 ;  /* 0x000000ffff217224 */ /* 0x000fe200078e003e */
[----:B------:R-:W-:Y:S01]  /*8080*/  HMMA.16816.F32.BF16 R248, R8, R28, R204 ;  /* 0x0000001c08f8723c */ /* 0x000fe200000418cc */
[----:B------:R-:W-:Y:S02]  /*8090*/  IMAD.MOV.U32 R32, RZ, RZ, R63 ;  /* 0x000000ffff207224 */ /* 0x000fe400078e003f */
[----:B------:R-:W-:-:S02]  /*80a0*/  IMAD.MOV.U32 R37, RZ, RZ, R52 ;  /* 0x000000ffff257224 */ /* 0x000fc400078e0034 */
[----:B------:R-:W-:Y:S02]  /*80b0*/  IMAD.MOV.U32 R36, RZ, RZ, R53 ;  /* 0x000000ffff247224 */ /* 0x000fe400078e0035 */
[----:B------:R-:W-:Y:S01]  /*80c0*/  IMAD.MOV.U32 R21, RZ, RZ, R54 ;  /* 0x000000ffff157224 */ /* 0x000fe200078e0036 */
[----:B------:R-:W-:Y:S01]  /*80d0*/  HMMA.16816.F32.BF16 R136, R4, R28, R136 ;  /* 0x0000001c0488723c */ /* 0x000fe20000041888 */
[----:B------:R-:W-:-:S06]  /*80e0*/  IMAD.MOV.U32 R20, RZ, RZ, R55 ;  /* 0x000000ffff147224 */ /* 0x000fcc00078e0037 */
[----:B------:R-:W-:Y:S01]  /*80f0*/  IMAD.MOV.U32 R29, RZ, RZ, R56 ;  /* 0x000000ffff1d7224 */ /* 0x000fe200078e0038 */
[----:B------:R-:W-:Y:S01]  /*8100*/  HMMA.16816.F32.BF16 R64, R8, R24, R64 ;  /* 0x000000180840723c */ /* 0x000fe20000041840 */
[----:B------:R-:W-:-:S06]  /*8110*/  IMAD.MOV.U32 R28, RZ, RZ, R57 ;  /* 0x000000ffff1c7224 */ /* 0x000fcc00078e0039 */
[----:B------:R-:W-:Y:S01]  /*8120*/  IMAD.MOV.U32 R25, RZ, RZ, R58 ;  /* 0x000000ffff197224 */ /* 0x000fe200078e003a */
[----:B------:R-:W-:Y:S01]  /*8130*/  HMMA.16816.F32.BF16 R60, R12, R50, RZ ;  /* 0x000000320c3c723c */ /* 0x000fe200000418ff */
[----:B------:R-:W-:-:S07]  /*8140*/  IMAD.MOV.U32 R24, RZ, RZ, R59 ;  /* 0x000000ffff187224 */ /* 0x000fce00078e003b */
[C---:B------:R-:W-:Y:S08]  /*8150*/  HMMA.16816.F32.BF16 R56, R12.reuse, R46, RZ ;  /* 0x0000002e0c38723c */ /* 0x040ff000000418ff */
[----:B------:R-:W-:Y:S01]  /*8160*/  HMMA.16816.F32.BF16 R52, R12, R42, RZ ;  /* 0x0000002a0c34723c */ /* 0x000fe200000418ff */
[----:B------:R-:W-:Y:S02]  /*8170*/  IMAD.MOV.U32 R231, RZ, RZ, R64 ;  /* 0x000000ffffe77224 */ /* 0x000fe400078e0040 */
[----:B------:R-:W-:-:S02]  /*8180*/  IMAD.MOV.U32 R3, RZ, RZ, R65 ;  /* 0x000000ffff037224 */ /* 0x000fc400078e0041 */
[----:B------:R-:W-:Y:S02]  /*8190*/  IMAD.MOV.U32 R2, RZ, RZ, R66 ;  /* 0x000000ffff027224 */ /* 0x000fe400078e0042 */
[----:B------:R-:W-:Y:S01]  /*81a0*/  IMAD.MOV.U32 R0, RZ, RZ, R67 ;  /* 0x000000ffff007224 */ /* 0x000fe200078e0043 */
[----:B------:R-:W-:Y:S08]  /*81b0*/  HMMA.16816.F32.BF16 R12, R12, R38, RZ ;  /* 0x000000260c0c723c */ /* 0x000ff000000418ff */
[C---:B------:R-:W-:Y:S08]  /*81c0*/  HMMA.16816.F32.BF16 R48, R16.reuse, R50, RZ ;  /* 0x000000321030723c */ /* 0x040ff000000418ff */
[----:B------:R-:W-:Y:S08]  /*81d0*/  HMMA.16816.F32.BF16 R44, R16, R46, RZ ;  /* 0x0000002e102c723c */ /* 0x000ff000000418ff */
[----:B------:R-:W-:Y:S08]  /*81e0*/  HMMA.16816.F32.BF16 R12, R4, R22, R12 ;  /* 0x00000016040c723c */ /* 0x000ff0000004180c */
[C---:B------:R-:W-:Y:S08]  /*81f0*/  HMMA.16816.F32.BF16 R40, R16.reuse, R42, RZ ;  /* 0x0000002a1028723c */ /* 0x040ff000000418ff */
[----:B------:R-:W-:Y:S08]  /*8200*/  HMMA.16816.F32.BF16 R16, R16, R38, RZ ;  /* 0x000000261010723c */ /* 0x000ff000000418ff */
[----:B------:R-:W-:Y:S01]  /*8210*/  HMMA.16816.F32.BF16 R60, R4, R34, R60 ;  /* 0x00000022043c723c */ /* 0x000fe2000004183c */
[----:B------:R-:W-:-:S07]  /*8220*/  IMAD.MOV.U32 R243, RZ, RZ, R15 ;  /* 0x000000fffff37224 */ /* 0x000fce00078e000f */
[C---:B------:R-:W-:Y:S08]  /*8230*/  HMMA.16816.F32.BF16 R64, R4.reuse, R30, R56 ;  /* 0x0000001e0440723c */ /* 0x040ff00000041838 */
[----:B------:R-:W-:Y:S07]  /*8240*/  HMMA.16816.F32.BF16 R204, R4, R26, R52 ;  /* 0x0000001a04cc723c */ /* 0x000fee0000041834 */
[----:B------:R-:W-:Y:S01]  /*8250*/  IMAD.MOV.U32 R6, RZ, RZ, R13 ;  /* 0x000000ffff067224 */ /* 0x000fe200078e000d */
[----:B------:R-:W-:Y:S01]  /*8260*/  HMMA.16816.F32.BF16 R48, R8, R34, R48 ;  /* 0x000000220830723c */ /* 0x000fe20000041830 */
[----:B------:R-:W-:-:S02]  /*8270*/  IMAD.MOV.U32 R5, RZ, RZ, R14 ;  /* 0x000000ffff057224 */ /* 0x000fc400078e000e */
[----:B------:R-:W-:Y:S02]  /*8280*/  IMAD.MOV.U32 R4, RZ, RZ, R12 ;  /* 0x000000ffff047224 */ /* 0x000fe400078e000c */
[----:B------:R-:W-:Y:S02]  /*8290*/  LDSM.16.M88.4 R12, [R218+0x8000] ;  /* 0x00800000da0c783b */ /* 0x000fe40000000200 */
[----:B------:R-:W-:Y:S01]  /*82a0*/  IMAD.MOV.U32 R34, RZ, RZ, R6 ;  /* 0x000000ffff227224 */ /* 0x000fe200078e0006 */
[----:B------:R-:W-:Y:S01]  /*82b0*/  HMMA.16816.F32.BF16 R56, R8, R30, R44 ;  /* 0x0000001e0838723c */ /* 0x000fe2000004182c */
[----:B------:R-:W-:-:S06]  /*82c0*/  IMAD.MOV.U32 R35, RZ, RZ, R5 ;  /* 0x000000ffff237224 */ /* 0x000fcc00078e0005 */
[----:B------:R-:W-:Y:S01]  /*82d0*/  IMAD.MOV.U32 R47, RZ, RZ, R4 ;  /* 0x000000ffff2f7224 */ /* 0x000fe200078e0004 */
[C---:B------:R-:W-:Y:S01]  /*82e0*/  HMMA.16816.F32.BF16 R40, R8.reuse, R26, R40 ;  /* 0x0000001a0828723c */ /* 0x040fe20000041828 */
[----:B------:R-:W1:Y:S07]  /*82f0*/  LDSM.16.M88.4 R4, [R222+0x2000] ;  /* 0x00200000de04783b */ /* 0x000e6e0000000200 */
[----:B------:R-:W-:Y:S01]  /*8300*/  HMMA.16816.F32.BF16 R16, R8, R22, R16 ;  /* 0x000000160810723c */ /* 0x000fe20000041810 */
[----:B------:R-:W2:Y:S07]  /*8310*/  LDSM.16.M88.4 R8, [R222] ;  /* 0x00000000de08783b */ /* 0x000eae0000000200 */
[-C--:B-1----:R-:W-:Y:S07]  /*8320*/  HMMA.16816.F32.BF16 R52, R4, R12.reuse, R208 ;  /* 0x0000000c0434723c */ /* 0x082fee00000418d0 */
[----:B------:R-:W-:Y:S01]  /*8330*/  IMAD.MOV.U32 R208, RZ, RZ, R47 ;  /* 0x000000ffffd07224 */ /* 0x000fe200078e002f */
[----:B------:R-:W-:Y:S01]  /*8340*/  MOV R210, R35 ;  /* 0x0000002300d27202 */ /* 0x000fe20000000f00 */
[----:B--2---:R-:W-:Y:S01]  /*8350*/  HMMA.16816.F32.BF16 R44, R8, R12, R244 ;  /* 0x0000000c082c723c */ /* 0x004fe200000418f4 */
[----:B------:R-:W-:-:S02]  /*8360*/  IMAD.MOV.U32 R209, RZ, RZ, R34 ;  /* 0x000000ffffd17224 */ /* 0x000fc400078e0022 */
[----:B------:R-:W-:-:S04]  /*8370*/  IMAD.MOV.U32 R211, RZ, RZ, R243 ;  /* 0x000000ffffd37224 */ /* 0x000fc800078e00f3 */
[----:B------:R-:W-:Y:S02]  /*8380*/  IMAD.MOV.U32 R244, RZ, RZ, R37 ;  /* 0x000000fffff47224 */ /* 0x000fe400078e0025 */
[----:B------:R-:W-:Y:S02]  /*8390*/  IMAD.MOV.U32 R245, RZ, RZ, R36 ;  /* 0x000000fffff57224 */ /* 0x000fe400078e0024 */
[----:B------:R-:W-:Y:S01]  /*83a0*/  IMAD.MOV.U32 R246, RZ, RZ, R21 ;  /* 0x000000fffff67224 */ /* 0x000fe200078e0015 */
[----:B------:R-:W-:Y:S01]  /*83b0*/  HMMA.16816.F32.BF16 R36, R4, R14, R60 ;  /* 0x0000000e0424723c */ /* 0x000fe2000004183c */
[----:B------:R-:W-:-:S06]  /*83c0*/  IMAD.MOV.U32 R247, RZ, RZ, R20 ;  /* 0x000000fffff77224 */ /* 0x000fcc00078e0014 */
[----:B------:R-:W-:Y:S01]  /*83d0*/  IMAD.MOV.U32 R62, RZ, RZ, R33 ;  /* 0x000000ffff3e7224 */ /* 0x000fe200078e0021 */
[C---:B------:R-:W-:Y:S01]  /*83e0*/  HMMA.16816.F32.BF16 R20, R8.reuse, R14, R48 ;  /* 0x0000000e0814723c */ /* 0x040fe20000041830 */
[----:B------:R-:W1:Y:S01]  /*83f0*/  LDSM.16.M88.4 R12, [R218+0x8800] ;  /* 0x00880000da0c783b */ /* 0x000e620000000200 */
[----:B------:R-:W-:Y:S02]  /*8400*/  IMAD.MOV.U32 R63, RZ, RZ, R32 ;  /* 0x000000ffff3f7224 */ /* 0x000fe400078e0020 */
[----:B------:R-:W-:Y:S02]  /*8410*/  IMAD.MOV.U32 R60, RZ, RZ, R242 ;  /* 0x000000ffff3c7224 */ /* 0x000fe400078e00f2 */
[----:B------:R-:W-:Y:S02]  /*8420*/  IMAD.MOV.U32 R61, RZ, RZ, R241 ;  /* 0x000000ffff3d7224 */ /* 0x000fe400078e00f1 */
[C---:B-1----:R-:W-:Y:S07]  /*8430*/  HMMA.16816.F32.BF16 R32, R8.reuse, R12, R248 ;  /* 0x0000000c0820723c */ /* 0x042fee00000418f8 */
[----:B------:R-:W-:Y:S01]  /*8440*/  IMAD.MOV.U32 R248, RZ, RZ, R29 ;  /* 0x000000fffff87224 */ /* 0x000fe200078e001d */
[----:B------:R-:W-:Y:S01]  /*8450*/  HMMA.16816.F32.BF16 R48, R8, R14, R56 ;  /* 0x0000000e0830723c */ /* 0x000fe20000041838 */
[----:B------:R-:W-:-:S02]  /*8460*/  IMAD.MOV.U32 R249, RZ, RZ, R28 ;  /* 0x000000fffff97224 */ /* 0x000fc400078e001c */
[----:B------:R-:W-:Y:S02]  /*8470*/  IMAD.MOV.U32 R250, RZ, RZ, R25 ;  /* 0x000000fffffa7224 */ /* 0x000fe400078e0019 */
[----:B------:R-:W-:-:S03]  /*8480*/  IMAD.MOV.U32 R251, RZ, RZ, R24 ;  /* 0x000000fffffb7224 */ /* 0x000fc600078e0018 */
[C---:B------:R-:W-:Y:S07]  /*8490*/  HMMA.16816.F32.BF16 R28, R4.reuse, R12, R136 ;  /* 0x0000000c041c723c */ /* 0x040fee0000041888 */
[----:B------:R-:W-:Y:S01]  /*84a0*/  IMAD.MOV.U32 R136, RZ, RZ, R231 ;  /* 0x000000ffff887224 */ /* 0x000fe200078e00e7 */
[----:B------:R-:W-:Y:S01]  /*84b0*/  HMMA.16816.F32.BF16 R24, R4, R14, R64 ;  /* 0x0000000e0418723c */ /* 0x000fe20000041840 */
[----:B------:R-:W1:Y:S01]  /*84c0*/  LDSM.16.M88.4 R12, [R218+0x9000] ;  /* 0x00900000da0c783b */ /* 0x000e620000000200 */
[----:B------:R-:W-:-:S02]  /*84d0*/  IMAD.MOV.U32 R137, RZ, RZ, R3 ;  /* 0x000000ffff897224 */ /* 0x000fc400078e0003 */
[----:B------:R-:W-:Y:S02]  /*84e0*/  IMAD.MOV.U32 R138, RZ, RZ, R2 ;  /* 0x000000ffff8a7224 */ /* 0x000fe400078e0002 */
[----:B------:R-:W-:-:S07]  /*84f0*/  IMAD.MOV.U32 R139, RZ, RZ, R0 ;  /* 0x000000ffff8b7224 */ /* 0x000fce00078e0000 */
        /* <DEDUP_REMOVED lines=10> */
[----:B------:R-:W-:Y:S01]  /*85a0*/  IMAD.MOV.U32 R42, RZ, RZ, R65 ;  /* 0x000000ffff2a7224 */ /* 0x000fe200078e0041 */
[----:B------:R-:W-:Y:S01]  /*85b0*/  LDSM.16.M88.4 R12, [R217] ;  /* 0x00000000d90c783b */ /* 0x000fe20000000200 */
[----:B------:R-:W-:-:S02]  /*85c0*/  IMAD.MOV.U32 R41, RZ, RZ, R66 ;  /* 0x000000ffff297224 */ /* 0x000fc400078e0042 */
[----:B------:R-:W-:Y:S01]  /*85d0*/  IMAD.MOV.U32 R40, RZ, RZ, R67 ;  /* 0x000000ffff287224 */ /* 0x000fe200078e0043 */
[----:B------:R-:W1:Y:S01]  /*85e0*/  LDSM.16.M88.4 R8, [R221] ;  /* 0x00000000dd08783b */ /* 0x000e620000000200 */
[----:B------:R-:W-:Y:S02]  /*85f0*/  IMAD.MOV.U32 R67, RZ, RZ, R4 ;  /* 0x000000ffff437224 */ /* 0x000fe400078e0004 */
[----:B------:R-:W-:Y:S02]  /*8600*/  IMAD.MOV.U32 R66, RZ, RZ, R5 ;  /* 0x000000ffff427224 */ /* 0x000fe400078e0005 */
[----:B------:R-:W-:Y:S02]  /*8610*/  IMAD.MOV.U32 R65, RZ, RZ, R6 ;  /* 0x000000ffff417224 */ /* 0x000fe400078e0006 */
[----:B------:R-:W-:Y:S02]  /*8620*/  IMAD.MOV.U32 R64, RZ, RZ, R7 ;  /* 0x000000ffff407224 */ /* 0x000fe400078e0007 */
[----:B------:R-:W2:Y:S01]  /*8630*/  LDSM.16.M88.4 R4, [R221+0x2000] ;  /* 0x00200000dd04783b */ /* 0x000ea20000000200 */
[-C--:B-1----:R-:W-:Y:S08]  /*8640*/  HMMA.16816.F32.BF16 R44, R8, R12.reuse, R44 ;  /* 0x0000000c082c723c */ /* 0x082ff0000004182c */
[C---:B--2---:R-:W-:Y:S08]  /*8650*/  HMMA.16816.F32.BF16 R52, R4.reuse, R12, R52 ;  /* 0x0000000c0434723c */ /* 0x044ff00000041834 */
[----:B------:R-:W-:Y:S08]  /*8660*/  HMMA.16816.F32.BF16 R244, R4, R14, R36 ;  /* 0x0000000e04f4723c */ /* 0x000ff00000041824 */
[----:B------:R-:W-:-:S02]  /*8670*/  IMAD.MOV.U32 R19, RZ, RZ, R44 ;  /* 0x000000ffff137224 */ /* 0x000fc400078e002c */
[----:B------:R-:W-:Y:S02]  /*8680*/  IMAD.MOV.U32 R18, RZ, RZ, R45 ;  /* 0x000000ffff127224 */ /* 0x000fe400078e002d */
[----:B------:R-:W-:Y:S02]  /*8690*/  IMAD.MOV.U32 R17, RZ, RZ, R46 ;  /* 0x000000ffff117224 */ /* 0x000fe400078e002e */
[----:B------:R-:W-:Y:S02]  /*86a0*/  IMAD.MOV.U32 R16, RZ, RZ, R47 ;  /* 0x000000ffff107224 */ /* 0x000fe400078e002f */
[----:B------:R-:W-:Y:S01]  /*86b0*/  IMAD.MOV.U32 R44, RZ, RZ, R43 ;  /* 0x000000ffff2c7224 */ /* 0x000fe200078e002b */
[----:B------:R-:W-:Y:S01]  /*86c0*/  MOV R231, R52 ;  /* 0x0000003400e77202 */ /* 0x000fe20000000f00 */
[----:B------:R-:W-:Y:S02]  /*86d0*/  IMAD.MOV.U32 R3, RZ, RZ, R53 ;  /* 0x000000ffff037224 */ /* 0x000fe400078e0035 */
[----:B------:R-:W-:-:S02]  /*86e0*/  IMAD.MOV.U32 R2, RZ, RZ, R54 ;  /* 0x000000ffff027224 */ /* 0x000fc400078e0036 */
[----:B------:R-:W-:Y:S02]  /*86f0*/  IMAD.MOV.U32 R0, RZ, RZ, R55 ;  /* 0x000000ffff007224 */ /* 0x000fe400078e0037 */
[----:B------:R-:W-:Y:S02]  /*8700*/  IMAD.MOV.U32 R52, RZ, RZ, R67 ;  /* 0x000000ffff347224 */ /* 0x000fe400078e0043 */
[----:B------:R-:W-:Y:S02]  /*8710*/  IMAD.MOV.U32 R53, RZ, RZ, R66 ;  /* 0x000000ffff357224 */ /* 0x000fe400078e0042 */
[----:B------:R-:W-:Y:S02]  /*8720*/  IMAD.MOV.U32 R54, RZ, RZ, R65 ;  /* 0x000000ffff367224 */ /* 0x000fe400078e0041 */
[----:B------:R-:W-:Y:S02]  /*8730*/  IMAD.MOV.U32 R55, RZ, RZ, R64 ;  /* 0x000000ffff377224 */ /* 0x000fe400078e0040 */
[----:B------:R-:W-:Y:S01]  /*8740*/  HMMA.16816.F32.BF16 R64, R8, R14, R20 ;  /* 0x0000000e0840723c */ /* 0x000fe20000041814 */
[----:B------:R-:W1:Y:S01]  /*8750*/  LDSM.16.M88.4 R12, [R217+0x800] ;  /* 0x00080000d90c783b */ /* 0x000e620000000200 */
[----:B------:R-:W-:-:S02]  /*8760*/  IMAD.MOV.U32 R45, RZ, RZ, R42 ;  /* 0x000000ffff2d7224 */ /* 0x000fc400078e002a */
[----:B------:R-:W-:Y:S02]  /*8770*/  IMAD.MOV.U32 R46, RZ, RZ, R41 ;  /* 0x000000ffff2e7224 */ /* 0x000fe400078e0029 */
[----:B------:R-:W-:Y:S02]  /*8780*/  IMAD.MOV.U32 R47, RZ, RZ, R40 ;  /* 0x000000ffff2f7224 */ /* 0x000fe400078e0028 */
[-C--:B-1----:R-:W-:Y:S08]  /*8790*/  HMMA.16816.F32.BF16 R32, R8, R12.reuse, R32 ;  /* 0x0000000c0820723c */ /* 0x082ff00000041820 */
[C---:B------:R-:W-:Y:S11]  /*87a0*/  HMMA.16816.F32.BF16 R40, R4.reuse, R12, R28 ;  /* 0x0000000c0428723c */ /* 0x040ff6000004181c */
[----:B------:R-:W-:Y:S05]  /*87b0*/  @!UPT UIADD3 URZ, URZ, URZ, URZ ;  /* 0x0000003f3f3ff290 */ /* 0x000fea000fffe03f */
[----:B------:R-:W-:Y:S02]  /*87c0*/  IMAD.MOV.U32 R20, RZ, RZ, R32 ;  /* 0x000000ffff147224 */ /* 0x000fe400078e0020 */
[----:B------:R-:W-:Y:S02]  /*87d0*/  IMAD.MOV.U32 R243, RZ, RZ, R33 ;  /* 0x000000fffff37224 */ /* 0x000fe400078e0021 */
[----:B------:R-:W-:Y:S02]  /*87e0*/  IMAD.MOV.U32 R242, RZ, RZ, R34 ;  /* 0x000000fffff27224 */ /* 0x000fe400078e0022 */
[----:B------:R-:W-:Y:S02]  /*87f0*/  IMAD.MOV.U32 R241, RZ, RZ, R35 ;  /* 0x000000fffff17224 */ /* 0x000fe400078e0023 */
[----:B------:R-:W-:Y:S07]  /*8800*/  HMMA.16816.F32.BF16 R32, R4, R14, R24 ;  /* 0x0000000e0420723c */ /* 0x000fee0000041818 */
[----:B------:R-:W-:-:S02]  /*8810*/  IMAD.MOV.U32 R27, RZ, RZ, R20 ;  /* 0x000000ffff1b7224 */ /* 0x000fc400078e0014 */
[----:B------:R-:W-:Y:S01]  /*8820*/  HMMA.16816.F32.BF16 R20, R8, R14, R48 ;  /* 0x0000000e0814723c */ /* 0x000fe20000041830 */
[----:B------:R-:W1:Y:S07]  /*8830*/  LDSM.16.M88.4 R12, [R217+0x1000] ;  /* 0x00100000d90c783b */ /* 0x000e6e0000000200 */
[-C--:B-1----:R-:W-:Y:S07]  /*8840*/  HMMA.16816.F32.BF16 R28, R4, R12.reuse, R60 ;  /* 0x0000000c041c723c */ /* 0x082fee000004183c */
[----:B------:R-:W-:Y:S01]  /*8850*/  IMAD.MOV.U32 R60, RZ, RZ, R27 ;  /* 0x000000ffff3c7224 */ /* 0x000fe200078e001b */
[----:B------:R-:W-:Y:S01]  /*8860*/  HMMA.16816.F32.BF16 R36, R8, R12, R56 ;  /* 0x0000000c0824723c */ /* 0x000fe20000041838 */
[----:B------:R-:W-:-:S02]  /*8870*/  IMAD.MOV.U32 R61, RZ, RZ, R243 ;  /* 0x000000ffff3d7224 */ /* 0x000fc400078e00f3 */
[----:B------:R-:W-:Y:S02]  /*8880*/  IMAD.MOV.U32 R62, RZ, RZ, R242 ;  /* 0x000000ffff3e7224 */ /* 0x000fe400078e00f2 */
[----:B------:R-:W-:-:S03]  /*8890*/  IMAD.MOV.U32 R63, RZ, RZ, R241 ;  /* 0x000000ffff3f7224 */ /* 0x000fc600078e00f1 */
[----:B------:R-:W-:Y:S07]  /*88a0*/  HMMA.16816.F32.BF16 R24, R4, R14, R204 ;  /* 0x0000000e0418723c */ /* 0x000fee00000418cc */
[----:B------:R-:W-:Y:S01]  /*88b0*/  IMAD.MOV.U32 R204, RZ, RZ, R19 ;  /* 0x000000ffffcc7224 */ /* 0x000fe200078e0013 */
[----:B------:R-:W-:Y:S01]  /*88c0*/  MOV R205, R18 ;  /* 0x0000001200cd7202 */ /* 0x000fe20000000f00 */
[----:B------:R-:W-:Y:S02]  /*88d0*/  IMAD.MOV.U32 R206, RZ, RZ, R17 ;  /* 0x000000ffffce7224 */ /* 0x000fe400078e0011 */
[----:B------:R-:W-:-:S02]  /*88e0*/  IMAD.MOV.U32 R207, RZ, RZ, R16 ;  /* 0x000000ffffcf7224 */ /* 0x000fc400078e0010 */
[----:B------:R-:W-:Y:S01]  /*88f0*/  HMMA.16816.F32.BF16 R16, R8, R14, R136 ;  /* 0x0000000e0810723c */ /* 0x000fe20000041888 */
[----:B------:R-:W1:Y:S06]  /*8900*/  LDSM.16.M88.4 R12, [R217+0x1800] ;  /* 0x00180000d90c783b */ /* 0x000e6c0000000200 */
[----:B------:R-:W-:Y:S02]  /*8910*/  IMAD.MOV.U32 R136, RZ, RZ, R231 ;  /* 0x000000ffff887224 */ /* 0x000fe400078e00e7 */
[----:B------:R-:W-:Y:S02]  /*8920*/  IMAD.MOV.U32 R137, RZ, RZ, R3 ;  /* 0x000000ffff897224 */ /* 0x000fe400078e0003 */
[----:B------:R-:W-:-:S02]  /*8930*/  IMAD.MOV.U32 R138, RZ, RZ, R2 ;  /* 0x000000ffff8a7224 */ /* 0x000fc400078e0002 */
[----:B------:R-:W-:Y:S01]  /*8940*/  IMAD.MOV.U32 R139, RZ, RZ, R0 ;  /* 0x000000ffff8b7224 */ /* 0x000fe200078e0000 */
        /* <DEDUP_REMOVED lines=26> */
[----:B-1----:R-:W-:Y:S08]  /*8af0*/  HMMA.16816.F32.BF16 R248, R8, R12, R36 ;  /* 0x0000000c08f8723c */ /* 0x002ff00000041824 */
[C---:B------:R-:W-:Y:S08]  /*8b00*/  HMMA.16816.F32.BF16 R36, R4.reuse, R14, R24 ;  /* 0x0000000e0424723c */ /* 0x040ff00000041818 */
[----:B------:R-:W-:Y:S08]  /*8b10*/  HMMA.16816.F32.BF16 R40, R4, R12, R28 ;  /* 0x0000000c0428723c */ /* 0x000ff0000004181c */
[C---:B------:R-:W-:Y:S01]  /*8b20*/  HMMA.16816.F32.BF16 R24, R8.reuse, R14, R16 ;  /* 0x0000000e0818723c */ /* 0x040fe20000041810 */
[----:B------:R-:W1:Y:S07]  /*8b30*/  LDSM.16.M88.4 R12, [R212+0xb800] ;  /* 0x00b80000d40c783b */ /* 0x000e6e0000000200 */
[-C--:B-1----:R-:W-:Y:S07]  /*8b40*/  HMMA.16816.F32.BF16 R32, R8, R12.reuse, R48 ;  /* 0x0000000c0820723c */ /* 0x082fee0000041830 */
[----:B------:R-:W-:Y:S01]  /*8b50*/  IMAD.MOV.U32 R48, RZ, RZ, R23 ;  /* 0x000000ffff307224 */ /* 0x000fe200078e0017 */
[----:B------:R-:W-:Y:S01]  /*8b60*/  HMMA.16816.F32.BF16 R28, R4, R12, R56 ;  /* 0x0000000c041c723c */ /* 0x000fe20000041838 */
[----:B------:R-:W-:-:S02]  /*8b70*/  IMAD.MOV.U32 R49, RZ, RZ, R243 ;  /* 0x000000ffff317224 */ /* 0x000fc400078e00f3 */
[----:B------:R-:W-:Y:S01]  /*8b80*/  IMAD.MOV.U32 R50, RZ, RZ, R242 ;  /* 0x000000ffff327224 */ /* 0x000fe200078e00f2 */
[----:B------:R-:W1:Y:S01]  /*8b90*/  S2R R243, SR_TID.X ;  /* 0x0000000000f37919 */ /* 0x000e620000002100 */
        /* <DEDUP_REMOVED lines=8> */
[----:B------:R-:W2:Y:S04]  /*8c20*/  LDSM.16.M88.4 R12, [R227] ;  /* 0x00000000e30c783b */ /* 0x000ea80000000200 */
[----:B------:R-:W3:Y:S01]  /*8c30*/  LDSM.16.M88.4 R8, [R220+0x4000] ;  /* 0x00400000dc08783b */ /* 0x000ee20000000200 */
[----:B-1----:R-:W-:-:S05]  /*8c40*/  IMAD.SHL.U32 R243, R243, 0x2, RZ ;  /* 0x00000002f3f37824 */ /* 0x002fca00078e00ff */
[----:B------:R-:W-:Y:S01]  /*8c50*/  LOP3.LUT R243, R243, 0x6, RZ, 0xc0, !PT ;  /* 0x00000006f3f37812 */ /* 0x000fe200078ec0ff */
[C---:B--2---:R-:W-:Y:S08]  /*8c60*/  HMMA.16816.F32.BF16 R48, R4.reuse, R12, R48 ;  /* 0x0000000c0430723c */ /* 0x044ff00000041830 */
[-C--:B------:R-:W-:Y:S08]  /*8c70*/  HMMA.16816.F32.BF16 R244, R4, R14.reuse, R244 ;  /* 0x0000000e04f4723c */ /* 0x080ff000000418f4 */
[----:B---3--:R-:W-:Y:S08]  /*8c80*/  HMMA.16816.F32.BF16 R52, R8, R14, R136 ;  /* 0x0000000e0834723c */ /* 0x008ff00000041888 */
[----:B------:R-:W-:Y:S01]  /*8c90*/  IMAD.MOV.U32 R231, RZ, RZ, R48 ;  /* 0x000000ffffe77224 */ /* 0x000fe200078e0030 */
[----:B------:R-:W-:Y:S01]  /*8ca0*/  MOV R2, R50 ;  /* 0x0000003200027202 */ /* 0x000fe20000000f00 */
[----:B------:R-:W-:-:S02]  /*8cb0*/  IMAD.MOV.U32 R3, RZ, RZ, R49 ;  /* 0x000000ffff037224 */ /* 0x000fc400078e0031 */
[----:B------:R-:W-:Y:S02]  /*8cc0*/  IMAD.MOV.U32 R0, RZ, RZ, R51 ;  /* 0x000000ffff007224 */ /* 0x000fe400078e0033 */
[C---:B------:R-:W-:Y:S01]  /*8cd0*/  HMMA.16816.F32.BF16 R48, R8.reuse, R12, R208 ;  /* 0x0000000c0830723c */ /* 0x040fe200000418d0 */
[----:B------:R-:W1:Y:S07]  /*8ce0*/  LDSM.16.M88.4 R12, [R226] ;  /* 0x00000000e20c783b */ /* 0x000e6e0000000200 */
[----:B-1----:R-:W-:Y:S08]  /*8cf0*/  HMMA.16816.F32.BF16 R56, R8, R12, R56 ;  /* 0x0000000c0838723c */ /* 0x002ff00000041838 */
[-C--:B------:R-:W-:Y:S08]  /*8d00*/  HMMA.16816.F32.BF16 R208, R4, R14.reuse, R64 ;  /* 0x0000000e04d0723c */ /* 0x080ff00000041840 */
[----:B------:R-:W-:Y:S08]  /*8d10*/  HMMA.16816.F32.BF16 R136, R8, R14, R60 ;  /* 0x0000000e0888723c */ /* 0x000ff0000004183c */
[----:B------:R-:W-:-:S02]  /*8d20*/  IMAD.MOV.U32 R47, RZ, RZ, R56 ;  /* 0x000000ffff2f7224 */ /* 0x000fc400078e0038 */
[----:B------:R-:W-:Y:S02]  /*8d30*/  IMAD.MOV.U32 R46, RZ, RZ, R57 ;  /* 0x000000ffff2e7224 */ /* 0x000fe400078e0039 */
[----:B------:R-:W-:Y:S02]  /*8d40*/  IMAD.MOV.U32 R45, RZ, RZ, R58 ;  /* 0x000000ffff2d7224 */ /* 0x000fe400078e003a */
[----:B------:R-:W-:Y:S02]  /*8d50*/  IMAD.MOV.U32 R44, RZ, RZ, R59 ;  /* 0x000000ffff2c7224 */ /* 0x000fe400078e003b */
[----:B------:R-:W-:Y:S01]  /*8d60*/  HMMA.16816.F32.BF16 R56, R4, R12, R204 ;  /* 0x0000000c0438723c */ /* 0x000fe200000418cc */
[----:B------:R-:W1:Y:S01]  /*8d70*/  LDSM.16.M88.4 R12, [R225] ;  /* 0x00000000e10c783b */ /* 0x000e620000000200 */
[----:B------:R-:W-:Y:S02]  /*8d80*/  IMAD.MOV.U32 R60, RZ, RZ, R47 ;  /* 0x000000ffff3c7224 */ /* 0x000fe400078e002f */
[----:B------:R-:W-:-:S02]  /*8d90*/  IMAD.MOV.U32 R61, RZ, RZ, R46 ;  /* 0x000000ffff3d7224 */ /* 0x000fc400078e002e */
[----:B------:R-:W-:Y:S02]  /*8da0*/  IMAD.MOV.U32 R62, RZ, RZ, R45 ;  /* 0x000000ffff3e7224 */ /* 0x000fe400078e002d */
[----:B------:R-:W-:Y:S01]  /*8db0*/  IMAD.MOV.U32 R63, RZ, RZ, R44 ;  /* 0x000000ffff3f7224 */ /* 0x000fe200078e002c */
[-C--:B-1----:R-:W-:Y:S08]  /*8dc0*/  HMMA.16816.F32.BF16 R248, R8, R12.reuse, R248 ;  /* 0x0000000c08f8723c */ /* 0x082ff000000418f8 */
[C---:B------:R-:W-:Y:S08]  /*8dd0*/  HMMA.16816.F32.BF16 R204, R4.reuse, R12, R40 ;  /* 0x0000000c04cc723c */ /* 0x040ff00000041828 */
[-C--:B------:R-:W-:Y:S08]  /*8de0*/  HMMA.16816.F32.BF16 R64, R4, R14.reuse, R36 ;  /* 0x0000000e0440723c */ /* 0x080ff00000041824 */
[----:B------:R-:W-:Y:S01]  /*8df0*/  HMMA.16816.F32.BF16 R44, R8, R14, R24 ;  /* 0x0000000e082c723c */ /* 0x000fe20000041818 */
[----:B------:R-:W1:Y:S06]  /*8e00*/  LDSM.16.M88.4 R12, [R224] ;  /* 0x00000000e00c783b */ /* 0x000e6c0000000200 */
[----:B------:R-:W-:-:S02]  /*8e10*/  IMAD.MOV.U32 R24, RZ, RZ, R231 ;  /* 0x000000ffff187224 */ /* 0x000fc400078e00e7 */
[----:B------:R-:W-:Y:S02]  /*8e20*/  IMAD.MOV.U32 R25, RZ, RZ, R3 ;  /* 0x000000ffff197224 */ /* 0x000fe400078e0003 */
[----:B------:R-:W-:Y:S02]  /*8e30*/  IMAD.MOV.U32 R26, RZ, RZ, R2 ;  /* 0x000000ffff1a7224 */ /* 0x000fe400078e0002 */
        /* <DEDUP_REMOVED lines=8> */
[----:B-1----:R-:W-:Y:S08]  /*8ec0*/  HMMA.16816.F32.BF16 R24, R4, R12, R24 ;  /* 0x0000000c0418723c */ /* 0x002ff00000041818 */
[C---:B--2---:R-:W-:Y:S11]  /*8ed0*/  HMMA.16816.F32.BF16 R32, R8.reuse, R14, R52 ;  /* 0x0000000e0820723c */ /* 0x044ff60000041834 */
        /* <DEDUP_REMOVED lines=8> */
[----:B------:R-:W1:Y:S01]  /*8f60*/  LDSM.16.M88.4 R12, [R218+0xa800] ;  /* 0x00a80000da0c783b */ /* 0x000e620000000200 */
[----:B------:R-:W-:Y:S02]  /*8f70*/  IMAD.MOV.U32 R49, RZ, RZ, R3 ;  /* 0x000000ffff317224 */ /* 0x000fe400078e0003 */
[----:B------:R-:W-:Y:S02]  /*8f80*/  IMAD.MOV.U32 R50, RZ, RZ, R2 ;  /* 0x000000ffff327224 */ /* 0x000fe400078e0002 */
[----:B------:R-:W-:Y:S02]  /*8f90*/  IMAD.MOV.U32 R51, RZ, RZ, R0 ;  /* 0x000000ffff337224 */ /* 0x000fe400078e0000 */
[-C--:B-1----:R-:W-:Y:S08]  /*8fa0*/  HMMA.16816.F32.BF16 R60, R8, R12.reuse, R60 ;  /* 0x0000000c083c723c */ /* 0x082ff0000004183c */
[----:B------:R-:W-:Y:S08]  /*8fb0*/  HMMA.16816.F32.BF16 R56, R4, R12, R56 ;  /* 0x0000000c0438723c */ /* 0x000ff00000041838 */
[----:B------:R-:W-:Y:S08]  /*8fc0*/  HMMA.16816.F32.BF16 R136, R8, R14, R136 ;  /* 0x0000000e0888723c */ /* 0x000ff00000041888 */
[----:B------:R-:W-:Y:S01]  /*8fd0*/  IMAD.MOV.U32 R55, RZ, RZ, R60 ;  /* 0x000000ffff377224 */ /* 0x000fe200078e003c */
[----:B------:R-:W-:Y:S01]  /*8fe0*/  MOV R52, R63 ;  /* 0x0000003f00347202 */ /* 0x000fe20000000f00 */
[----:B------:R-:W-:-:S02]  /*8ff0*/  IMAD.MOV.U32 R54, RZ, RZ, R61 ;  /* 0x000000ffff367224 */ /* 0x000fc400078e003d */
[----:B------:R-:W-:Y:S02]  /*9000*/  IMAD.MOV.U32 R53, RZ, RZ, R62 ;  /* 0x000000ffff357224 */ /* 0x000fe400078e003e */
[----:B------:R-:W-:Y:S01]  /*9010*/  HMMA.16816.F32.BF16 R60, R4, R14, R208 ;  /* 0x0000000e043c723c */ /* 0x000fe200000418d0 */
[----:B------:R-:W1:Y:S07]  /*9020*/  LDSM.16.M88.4 R12, [R218+0xb000] ;  /* 0x00b00000da0c783b */ /* 0x000e6e0000000200 */
[-C--:B-1----:R-:W-:Y:S08]  /*9030*/  HMMA.16816.F32.BF16 R244, R8, R12.reuse, R248 ;  /* 0x0000000c08f4723c */ /* 0x082ff000000418f8 */
[C---:B------:R-:W-:Y:S08]  /*9040*/  HMMA.16816.F32.BF16 R248, R4.reuse, R12, R204 ;  /* 0x0000000c04f8723c */ /* 0x040ff000000418cc */
[-C--:B------:R-:W-:Y:S08]  /*9050*/  HMMA.16816.F32.BF16 R64, R4, R14.reuse, R64 ;  /* 0x0000000e0440723c */ /* 0x080ff00000041840 */
[----:B------:R-:W-:Y:S01]  /*9060*/  HMMA.16816.F32.BF16 R204, R8, R14, R44 ;  /* 0x0000000e08cc723c */ /* 0x000fe2000004182c */
[----:B------:R-:W1:Y:S01]  /*9070*/  LDSM.16.M88.4 R12, [R218+0xb800] ;  /* 0x00b80000da0c783b */ /* 0x000e620000000200 */
[----:B------:R-:W-:-:S02]  /*9080*/  IMAD.MOV.U32 R211, RZ, RZ, R244 ;  /* 0x000000ffffd37224 */ /* 0x000fc400078e00f4 */
[----:B------:R-:W-:Y:S02]  /*9090*/  IMAD.MOV.U32 R210, RZ, RZ, R245 ;  /* 0x000000ffffd27224 */ /* 0x000fe400078e00f5 */
[----:B------:R-:W-:Y:S02]  /*90a0*/  IMAD.MOV.U32 R209, RZ, RZ, R246 ;  /* 0x000000ffffd17224 */ /* 0x000fe400078e00f6 */
[----:B------:R-:W-:Y:S01]  /*90b0*/  IMAD.MOV.U32 R208, RZ, RZ, R247 ;  /* 0x000000ffffd07224 */ /* 0x000fe200078e00f7 */
[-C--:B-1----:R-:W-:Y:S08]  /*90c0*/  HMMA.16816.F32.BF16 R40, R8, R12.reuse, R40 ;  /* 0x0000000c0828723c */ /* 0x082ff00000041828 */
        /* <DEDUP_REMOVED lines=10> */
[----:B------:R-:W-:Y:S01]  /*9170*/  HMMA.16816.F32.BF16 R208, R4, R14, R28 ;  /* 0x0000000e04d0723c */ /* 0x000fe2000004181c */
[----:B------:R-:W-:Y:S06]  /*9180*/  LDSM.16.M88.4 R4, [R221+0x6000] ;  /* 0x00600000dd04783b */ /* 0x000fec0000000200 */
[----:B------:R-:W-:-:S02]  /*9190*/  IMAD.MOV.U32 R28, RZ, RZ, R55 ;  /* 0x000000ffff1c7224 */ /* 0x000fc400078e0037 */
[----:B------:R-:W-:Y:S02]  /*91a0*/  IMAD.MOV.U32 R29, RZ, RZ, R54 ;  /* 0x000000ffff1d7224 */ /* 0x000fe400078e0036 */
[----:B------:R-:W-:Y:S02]  /*91b0*/  IMAD.MOV.U32 R30, RZ, RZ, R53 ;  /* 0x000000ffff1e7224 */ /* 0x000fe400078e0035 */
[----:B------:R-:W-:Y:S02]  /*91c0*/  IMAD.MOV.U32 R31, RZ, RZ, R52 ;  /* 0x000000ffff1f7224 */ /* 0x000fe400078e0034 */
[----:B------:R-:W-:Y:S01]  /*91d0*/  HMMA.16816.F32.BF16 R52, R8, R14, R16 ;  /* 0x0000000e0834723c */ /* 0x000fe20000041810 */
[----:B------:R-:W1:Y:S04]  /*91e0*/  LDSM.16.M88.4 R12, [R217+0x2000] ;  /* 0x00200000d90c783b */ /* 0x000e680000000200 */
[----:B------:R-:W2:Y:S03]  /*91f0*/  LDSM.16.M88.4 R8, [R221+0x4000] ;  /* 0x00400000dd08783b */ /* 0x000ea60000000200 */
[-C--:B-1----:R-:W-:Y:S08]  /*9200*/  HMMA.16816.F32.BF16 R48, R4, R12.reuse, R48 ;  /* 0x0000000c0430723c */ /* 0x082ff00000041830 */
[----:B--2---:R-:W-:Y:S08]  /*9210*/  HMMA.16816.F32.BF16 R44, R8, R12, R24 ;  /* 0x0000000c082c723c */ /* 0x004ff00000041818 */
[-C--:B------:R-:W-:Y:S08]  /*9220*/  HMMA.16816.F32.BF16 R36, R4, R14.reuse, R20 ;  /* 0x0000000e0424723c */ /* 0x080ff00000041814 */
[----:B------:R-:W-:Y:S01]  /*9230*/  HMMA.16816.F32.BF16 R32, R8, R14, R32 ;  /* 0x0000000e0820723c */ /* 0x000fe20000041820 */
[----:B------:R-:W1:Y:S01]  /*9240*/  LDSM.16.M88.4 R12, [R217+0x2800] ;  /* 0x00280000d90c783b */ /* 0x000e620000000200 */
[----:B------:R-:W-:-:S02]  /*9250*/  FMUL.FTZ R48, R48, c[0x0][0x2ec] ;  /* 0x0000bb0030307a20 */ /* 0x000fc40000410000 */
[----:B------:R-:W-:Y:S02]  /*9260*/  FMUL.FTZ R50, R50, c[0x0][0x2ec] ;  /* 0x0000bb0032327a20 */ /* 0x000fe40000410000 */
[----:B------:R-:W-:Y:S02]  /*9270*/  FMUL.FTZ R49, R49, c[0x0][0x2ec] ;  /* 0x0000bb0031317a20 */ /* 0x000fe40000410000 */
[----:B------:R-:W-:Y:S01]  /*9280*/  FMUL.FTZ R44, R44, c[0x0][0x2ec] ;  /* 0x0000bb002c2c7a20 */ /* 0x000fe20000410000 */
[----:B------:R-:W-:Y:S01]  /*9290*/  MUFU.TANH R48, R48 ;  /* 0x0000003000307308 */ /* 0x000fe20000002400 */
[----:B------:R-:W-:Y:S02]  /*92a0*/  FMUL.FTZ R45, R45, c[0x0][0x2ec] ;  /* 0x0000bb002d2d7a20 */ /* 0x000fe40000410000 */
[----:B------:R-:W-:Y:S02]  /*92b0*/  FMUL.FTZ R46, R46, c[0x0][0x2ec] ;  /* 0x0000bb002e2e7a20 */ /* 0x000fe40000410000 */
[----:B------:R-:W-:-:S02]  /*92c0*/  FMUL.FTZ R47, R47, c[0x0][0x2ec] ;  /* 0x0000bb002f2f7a20 */ /* 0x000fc40000410000 */
[----:B------:R-:W-:Y:S01]  /*92d0*/  FMUL.FTZ R51, R51, c[0x0][0x2ec] ;  /* 0x0000bb0033337a20 */ /* 0x000fe20000410000 */
[----:B------:R-:W2:Y:S01]  /*92e0*/  MUFU.TANH R44, R44 ;  /* 0x0000002c002c7308 */ /* 0x000ea20000002400 */
[----:B------:R-:W-:Y:S02]  /*92f0*/  FMUL.FTZ R37, R37, c[0x0][0x2ec] ;  /* 0x0000bb0025257a20 */ /* 0x000fe40000410000 */
[----:B------:R-:W-:Y:S02]  /*9300*/  FMUL.FTZ R39, R39, c[0x0][0x2ec] ;  /* 0x0000bb0027277a20 */ /* 0x000fe40000410000 */
[----:B------:R-:W-:Y:S02]  /*9310*/  FMUL.FTZ R36, R36, c[0x0][0x2ec] ;  /* 0x0000bb0024247a20 */ /* 0x000fe40000410000 */
[----:B------:R-:W-:Y:S01]  /*9320*/  FMUL.FTZ R34, R34, c[0x0][0x2ec] ;  /* 0x0000bb0022227a20 */ /* 0x000fe20000410000 */
[----:B------:R-:W3:Y:S01]  /*9330*/  MUFU.TANH R45, R45 ;  /* 0x0000002d002d7308 */ /* 0x000ee20000002400 */
[----:B------:R-:W-:-:S02]  /*9340*/  FMUL.FTZ R32, R32, c[0x0][0x2ec] ;  /* 0x0000bb0020207a20 */ /* 0x000fc40000410000 */
[----:B------:R-:W-:Y:S02]  /*9350*/  FMUL.FTZ R33, R33, c[0x0][0x2ec] ;  /* 0x0000bb0021217a20 */ /* 0x000fe40000410000 */
[----:B------:R-:W-:Y:S02]  /*9360*/  FMUL.FTZ R38, R38, c[0x0][0x2ec] ;  /* 0x0000bb0026267a20 */ /* 0x000fe40000410000 */
[----:B------:R-:W-:Y:S01]  /*9370*/  FMUL.FTZ R35, R35, c[0x0][0x2ec] ;  /* 0x0000bb0023237a20 */ /* 0x000fe20000410000 */
[----:B------:R-:W-:Y:S01]  /*9380*/  MUFU.TANH R46, R46 ;  /* 0x0000002e002e7308 */ /* 0x000fe20000002400 */
[-C--:B-1----:R-:W-:Y:S07]  /*9390*/  HMMA.16816.F32.BF16 R28, R8, R12.reuse, R28 ;  /* 0x0000000c081c723c */ /* 0x082fee000004181c */
[----:B------:R-:W-:Y:S01]  /*93a0*/  MUFU.TANH R50, R50 ;  /* 0x0000003200327308 */ /* 0x000fe20000002400 */
[C---:B------:R-:W-:Y:S07]  /*93b0*/  HMMA.16816.F32.BF16 R20, R4.reuse, R12, R56 ;  /* 0x0000000c0414723c */ /* 0x040fee0000041838 */
[----:B------:R-:W-:Y:S01]  /*93c0*/  MUFU.TANH R49, R49 ;  /* 0x0000003100317308 */ /* 0x000fe20000002400 */
[-C--:B------:R-:W-:Y:S07]  /*93d0*/  HMMA.16816.F32.BF16 R24, R4, R14.reuse, R60 ;  /* 0x0000000e0418723c */ /* 0x080fee000004183c */
[----:B------:R-:W1:Y:S01]  /*93e0*/  MUFU.TANH R241, R51 ;  /* 0x0000003300f17308 */ /* 0x000e620000002400 */
[----:B------:R-:W-:Y:S01]  /*93f0*/  HMMA.16816.F32.BF16 R16, R8, R14, R136 ;  /* 0x0000000e0810723c */ /* 0x000fe20000041888 */
[----:B------:R-:W4:Y:S06]  /*9400*/  LDSM.16.M88.4 R12, [R217+0x3000] ;  /* 0x00300000d90c783b */ /* 0x000f2c0000000200 */
[----:B------:R-:W-:Y:S01]  /*9410*/  MUFU.TANH R32, R32 ;  /* 0x0000002000207308 */ /* 0x000fe20000002400 */
[----:B------:R-:W-:-:S02]  /*9420*/  FMUL.FTZ R28, R28, c[0x0][0x2ec] ;  /* 0x0000bb001c1c7a20 */ /* 0x000fc40000410000 */
[----:B------:R-:W-:Y:S02]  /*9430*/  FMUL.FTZ R29, R29, c[0x0][0x2ec] ;  /* 0x0000bb001d1d7a20 */ /* 0x000fe40000410000 */
[----:B------:R-:W-:Y:S02]  /*9440*/  IMAD.MOV.U32 R139, RZ, RZ, R0 ;  /* 0x000000ffff8b7224 */ /* 0x000fe400078e0000 */
[----:B------:R-:W-:Y:S01]  /*9450*/  IMAD.U32 R0, RZ, RZ, UR15 ;  /* 0x0000000fff007e24 */ /* 0x000fe2000f8e00ff */
[----:B------:R-:W-:Y:S01]  /*9460*/  MUFU.TANH R33, R33 ;  /* 0x0000002100217308 */ /* 0x000fe20000002400 */
[----:B------:R-:W-:Y:S02]  /*9470*/  IMAD.MOV.U32 R138, RZ, RZ, R2 ;  /* 0x000000ffff8a7224 */ /* 0x000fe400078e0002 */
[----:B------:R-:W-:Y:S02]  /*9480*/  IMAD R0, R0, 0x40, R243 ;  /* 0x0000004000007824 */ /* 0x000fe400078e02f3 */
[----:B------:R-:W-:-:S02]  /*9490*/  IMAD.MOV.U32 R137, RZ, RZ, R3 ;  /* 0x000000ffff897224 */ /* 0x000fc400078e0003 */
[----:B------:R-:W-:Y:S01]  /*94a0*/  IMAD.MOV.U32 R136, RZ, RZ, R231 ;  /* 0x000000ffff887224 */ /* 0x000fe200078e00e7 */
[C---:B------:R-:W-:Y:S01]  /*94b0*/  ISETP.GE.AND P2, PT, R0.reuse, R240, PT ;  /* 0x000000f00000720c */ /* 0x040fe20003f46270 */
[----:B------:R-:W-:Y:S01]  /*94c0*/  MUFU.TANH R3, R47 ;  /* 0x0000002f00037308 */ /* 0x000fe20000002400 */
[----:B------:R-:W-:Y:S01]  /*94d0*/  IADD3 R2, R0, 0x1, RZ ;  /* 0x0000000100027810 */ /* 0x000fe20007ffe0ff */
[----:B------:R-:W-:Y:S01]  /*94e0*/  FMUL.FTZ R30, R30, c[0x0][0x2ec] ;  /* 0x0000bb001e1e7a20 */ /* 0x000fe20000410000 */
[----:B------:R-:W-:Y:S01]  /*94f0*/  ISETP.LT.OR P2, PT, R0, R236, P2 ;  /* 0x000000ec0000720c */ /* 0x000fe20001741670 */
[----:B------:R-:W-:Y:S01]  /*9500*/  FMUL.FTZ R20, R20, c[0x0][0x2ec] ;  /* 0x0000bb0014147a20 */ /* 0x000fe20000410000 */
[----:B------:R-:W-:Y:S01]  /*9510*/  ISETP.GE.AND P6, PT, R2, R240, PT ;  /* 0x000000f00200720c */ /* 0x000fe20003fc6270 */
[----:B------:R-:W-:Y:S01]  /*9520*/  FMUL.FTZ R22, R22, c[0x0][0x2ec] ;  /* 0x0000bb0016167a20 */ /* 0x000fe20000410000 */
[C---:B------:R-:W-:Y:S01]  /*9530*/  ISETP.GE.AND P5, PT, R2.reuse, R239, PT ;  /* 0x000000ef0200720c */ /* 0x040fe20003fa6270 */
[----:B------:R2:W-:Y:S01]  /*9540*/  MUFU.TANH R47, R34 ;  /* 0x00000022002f7308 */ /* 0x0005e20000002400 */
[-C--:B------:R-:W-:Y:S01]  /*9550*/  ISETP.GE.AND P3, PT, R2, R238.reuse, PT ;  /* 0x000000ee0200720c */ /* 0x080fe20003f66270 */
[----:B------:R-:W-:Y:S01]  /*9560*/  FMUL.FTZ R16, R16, c[0x0][0x2ec] ;  /* 0x0000bb0010107a20 */ /* 0x000fe20000410000 */
[----:B------:R-:W-:Y:S01]  /*9570*/  ISETP.GE.AND P1, PT, R2, R237, PT ;  /* 0x000000ed0200720c */ /* 0x000fe20003f26270 */
[----:B------:R-:W-:Y:S01]  /*9580*/  FMUL.FTZ R31, R31, c[0x0][0x2ec] ;  /* 0x0000bb001f1f7a20 */ /* 0x000fe20000410000 */
[C---:B------:R-:W-:Y:S01]  /*9590*/  ISETP.GE.AND P0, PT, R0.reuse, R239, PT ;  /* 0x000000ef0000720c */ /* 0x040fe20003f06270 */
[----:B------:R-:W-:Y:S01]  /*95a0*/  FMUL.FTZ R21, R21, c[0x0][0x2ec] ;  /* 0x0000bb0015157a20 */ /* 0x000fe20000410000 */
[----:B------:R-:W-:Y:S01]  /*95b0*/  ISETP.GE.AND P4, PT, R0, R238, PT ;  /* 0x000000ee0000720c */ /* 0x000fe20003f86270 */
[----:B------:R-:W-:Y:S01]  /*95c0*/  MUFU.TANH R36, R36 ;  /* 0x0000002400247308 */ /* 0x000fe20000002400 */
[C---:B------:R-:W-:Y:S01]  /*95d0*/  ISETP.LT.OR P6, PT, R2.reuse, R236, P6 ;  /* 0x000000ec0200720c */ /* 0x040fe200037c1670 */
[----:B------:R-:W-:Y:S01]  /*95e0*/  FMUL.FTZ R23, R23, c[0x0][0x2ec] ;  /* 0x0000bb0017177a20 */ /* 0x000fe20000410000 */
[----:B------:R-:W-:Y:S01]  /*95f0*/  ISETP.LT.OR P5, PT, R2, R235, P5 ;  /* 0x000000eb0200720c */ /* 0x000fe20002fa1670 */
[----:B------:R-:W-:Y:S01]  /*9600*/  FMUL.FTZ R24, R24, c[0x0][0x2ec] ;  /* 0x0000bb0018187a20 */ /* 0x000fe20000410000 */
[C---:B------:R-:W-:Y:S01]  /*9610*/  ISETP.LT.OR P3, PT, R2.reuse, R234, P3 ;  /* 0x000000ea0200720c */ /* 0x040fe20001f61670 */
[-C--:B----4-:R-:W-:Y:S01]  /*9620*/  HMMA.16816.F32.BF16 R40, R8, R12.reuse, R40 ;  /* 0x0000000c0828723c */ /* 0x090fe20000041828 */
[----:B------:R-:W-:Y:S01]  /*9630*/  ISETP.LT.OR P1, PT, R2, R232, P1 ;  /* 0x000000e80200720c */ /* 0x000fe20000f21670 */
[----:B------:R-:W4:Y:S01]  /*9640*/  MUFU.TANH R38, R38 ;  /* 0x0000002600267308 */ /* 0x000f220000002400 */
[----:B--2---:R-:W-:Y:S01]  /*9650*/  FSEL R34, R44, -INF , !P2 ;  /* 0xff8000002c227808 */ /* 0x004fe20005000000 */
[----:B------:R-:W-:Y:S01]  /*9660*/  FMUL.FTZ R26, R26, c[0x0][0x2ec] ;  /* 0x0000bb001a1a7a20 */ /* 0x000fe20000410000 */
[C---:B------:R-:W-:Y:S01]  /*9670*/  ISETP.GE.AND P2, PT, R0.reuse, R237, PT ;  /* 0x000000ed0000720c */ /* 0x040fe20003f46270 */
[----:B------:R-:W-:Y:S01]  /*9680*/  FMUL.FTZ R17, R17, c[0x0][0x2ec] ;  /* 0x0000bb0011117a20 */ /* 0x000fe20000410000 */
[C---:B------:R-:W-:Y:S01]  /*9690*/  ISETP.LT.OR P0, PT, R0.reuse, R235, P0 ;  /* 0x000000eb0000720c */ /* 0x040fe20000701670 */
[C---:B------:R-:W-:Y:S01]  /*96a0*/  HMMA.16816.F32.BF16 R56, R4.reuse, R12, R248 ;  /* 0x0000000c0438723c */ /* 0x040fe200000418f8 */
[C---:B------:R-:W-:Y:S01]  /*96b0*/  ISETP.LT.OR P4, PT, R0.reuse, R234, P4 ;  /* 0x000000ea0000720c */ /* 0x040fe20002781670 */
[----:B------:R-:W2:Y:S01]  /*96c0*/  MUFU.TANH R35, R35 ;  /* 0x0000002300237308 */ /* 0x000ea20000002400 */
[-C--:B------:R-:W-:Y:S01]  /*96d0*/  ISETP.LT.OR P2, PT, R0, R232.reuse, P2 ;  /* 0x000000e80000720c */ /* 0x080fe20001741670 */
[----:B------:R-:W-:Y:S01]  /*96e0*/  FMUL.FTZ R18, R18, c[0x0][0x2ec] ;  /* 0x0000bb0012127a20 */ /* 0x000fe20000410000 */
[----:B------:R-:W-:Y:S01]  /*96f0*/  IADD3 R2, R0, 0x8, RZ ;  /* 0x0000000800027810 */ /* 0x000fe20007ffe0ff */
[----:B------:R-:W-:Y:S01]  /*9700*/  FMUL.FTZ R27, R27, c[0x0][0x2ec] ;  /* 0x0000bb001b1b7a20 */ /* 0x000fe20000410000 */
[----:B---3--:R-:W-:Y:S01]  /*9710*/  FSEL R51, R45, -INF , !P6 ;  /* 0xff8000002d337808 */ /* 0x008fe20007000000 */
[----:B------:R-:W-:Y:S01]  /*9720*/  HMMA.16816.F32.BF16 R64, R4, R14, R64 ;  /* 0x0000000e0440723c */ /* 0x000fe20000041840 */
[C---:B------:R-:W-:Y:S01]  /*9730*/  ISETP.GE.AND P6, PT, R2.reuse, R237, PT ;  /* 0x000000ed0200720c */ /* 0x040fe20003fc6270 */
[----:B------:R-:W-:Y:S01]  /*9740*/  MUFU.TANH R29, R29 ;  /* 0x0000001d001d7308 */ /* 0x000fe20000002400 */
[----:B-1----:R-:W-:Y:S01]  /*9750*/  FSEL R241, R241, -INF , !P1 ;  /* 0xff800000f1f17808 */ /* 0x002fe20004800000 */
[----:B------:R-:W-:Y:S01]  /*9760*/  FMUL.FTZ R19, R19, c[0x0][0x2ec] ;  /* 0x0000bb0013137a20 */ /* 0x000fe20000410000 */
[----:B------:R-:W-:Y:S01]  /*9770*/  ISETP.LT.OR P6, PT, R2, R232, P6 ;  /* 0x000000e80200720c */ /* 0x000fe200037c1670 */
[----:B------:R-:W-:-:S02]  /*9780*/  FMUL.FTZ R25, R25, c[0x0][0x2ec] ;  /* 0x0000bb0019197a20 */ /* 0x000fc40000410000 */
[----:B------:R-:W-:Y:S01]  /*9790*/  HMMA.16816.F32.BF16 R60, R8, R14, R204 ;  /* 0x0000000e083c723c */ /* 0x000fe200000418cc */
[----:B------:R-:W1:Y:S01]  /*97a0*/  LDSM.16.M88.4 R12, [R217+0x3800] ;  /* 0x00380000d90c783b */ /* 0x000e620000000200 */
[----:B----4-:R-:W-:Y:S01]  /*97b0*/  FSEL R231, R38, -INF , !P6 ;  /* 0xff80000026e77808 */ /* 0x010fe20007000000 */
[----:B------:R-:W-:Y:S01]  /*97c0*/  MUFU.TANH R30, R30 ;  /* 0x0000001e001e7308 */ /* 0x000fe20000002400 */
[----:B------:R-:W-:Y:S01]  /*97d0*/  FMUL.FTZ R42, R42, c[0x0][0x2ec] ;  /* 0x0000bb002a2a7a20 */ /* 0x000fe20000410000 */
[----:B------:R-:W-:-:S04]  /*97e0*/  DEPBAR.LE SB0, 0x0 ;  /* 0x000080000000791a */ /* 0x000fc80000000000 */
[----:B------:R-:W-:Y:S02]  /*97f0*/  FMUL.FTZ R41, R41, c[0x0][0x2ec] ;  /* 0x0000bb0029297a20 */ /* 0x000fe40000410000 */
[----:B------:R-:W-:Y:S01]  /*9800*/  MUFU.TANH R20, R20 ;  /* 0x0000001400147308 */ /* 0x000fe20000002400 */
[----:B------:R-:W-:Y:S02]  /*9810*/  FMUL.FTZ R43, R43, c[0x0][0x2ec] ;  /* 0x0000bb002b2b7a20 */ /* 0x000fe40000410000 */
[----:B------:R-:W-:Y:S02]  /*9820*/  FMUL.FTZ R40, R40, c[0x0][0x2ec] ;  /* 0x0000bb0028287a20 */ /* 0x000fe40000410000 */
[----:B------:R-:W-:Y:S02]  /*9830*/  FMUL.FTZ R58, R58, c[0x0][0x2ec] ;  /* 0x0000bb003a3a7a20 */ /* 0x000fe40000410000 */
[----:B------:R-:W-:Y:S01]  /*9840*/  FMUL.FTZ R56, R56, c[0x0][0x2ec] ;  /* 0x0000bb0038387a20 */ /* 0x000fe20000410000 */
[----:B------:R-:W-:Y:S01]  /*9850*/  MUFU.TANH R22, R22 ;  /* 0x0000001600167308 */ /* 0x000fe20000002400 */
        /* <DEDUP_REMOVED lines=9> */
[----:B------:R-:W-:Y:S01]  /*98f0*/  MUFU.TANH R242, R17 ;  /* 0x0000001100f27308 */ /* 0x000fe20000002400 */
[----:B------:R-:W-:Y:S02]  /*9900*/  FMUL.FTZ R63, R63, c[0x0][0x2ec] ;  /* 0x0000bb003f3f7a20 */ /* 0x000fe40000410000 */
[----:B------:R-:W-:Y:S01]  /*9910*/  FMUL.FTZ R65, R65, c[0x0][0x2ec] ;  /* 0x0000bb0041417a20 */ /* 0x000fe20000410000 */
[-C--:B-1----:R-:W-:Y:S04]  /*9920*/  HMMA.16816.F32.BF16 R136, R8, R12.reuse, R136 ;  /* 0x0000000c0888723c */ /* 0x082fe80000041888 */
[----:B------:R-:W-:Y:S04]  /*9930*/  MUFU.TANH R24, R24 ;  /* 0x0000001800187308 */ /* 0x000fe80000002400 */
[----:B------:R-:W-:Y:S04]  /*9940*/  HMMA.16816.F32.BF16 R204, R4, R12, R244 ;  /* 0x0000000c04cc723c */ /* 0x000fe800000418f4 */
[----:B------:R1:W3:Y:S04]  /*9950*/  MUFU.TANH R13, R37 ;  /* 0x00000025000d7308 */ /* 0x0002e80000002400 */
[-C--:B------:R-:W-:Y:S04]  /*9960*/  HMMA.16816.F32.BF16 R8, R8, R14.reuse, R52 ;  /* 0x0000000e0808723c */ /* 0x080fe80000041834 */
[----:B------:R4:W2:Y:S03]  /*9970*/  MUFU.TANH R55, R39 ;  /* 0x0000002700377308 */ /* 0x0008a60000002400 */
[----:B------:R-:W-:Y:S01]  /*9980*/  FSEL R54, R50, -INF , !P2 ;  /* 0xff80000032367808 */ /* 0x000fe20005000000 */
[----:B------:R-:W-:Y:S01]  /*9990*/  HMMA.16816.F32.BF16 R208, R4, R14, R208 ;  /* 0x0000000e04d0723c */ /* 0x000fe200000418d0 */
[----:B------:R-:W-:-:S03]  /*99a0*/  ISETP.GE.AND P2, PT, R2, R238, PT ;  /* 0x000000ee0200720c */ /* 0x000fc60003f46270 */
[----:B------:R-:W2:Y:S01]  /*99b0*/  MUFU.TANH R5, R28 ;  /* 0x0000001c00057308 */ /* 0x000ea20000002400 */
[----:B-1----:R-:W-:Y:S01]  /*99c0*/  FSEL R37, R46, -INF , !P0 ;  /* 0xff8000002e257808 */ /* 0x002fe20004000000 */
[----:B------:R-:W-:Y:S01]  /*99d0*/  FMUL.FTZ R136, R136, c[0x0][0x2ec] ;  /* 0x0000bb0088887a20 */ /* 0x000fe20000410000 */
[C---:B------:R-:W-:Y:S01]  /*99e0*/  ISETP.GE.AND P0, PT, R2.reuse, R240, PT ;  /* 0x000000f00200720c */ /* 0x040fe20003f06270 */
[----:B------:R-:W-:Y:S01]  /*99f0*/  FMUL.FTZ R137, R137, c[0x0][0x2ec] ;  /* 0x0000bb0089897a20 */ /* 0x000fe20000410000 */
[----:B------:R-:W-:Y:S01]  /*9a00*/  ISETP.LT.OR P2, PT, R2, R234, P2 ;  /* 0x000000ea0200720c */ /* 0x000fe20001741670 */
[----:B------:R-:W-:Y:S01]  /*9a10*/  FMUL.FTZ R206, R206, c[0x0][0x2ec] ;  /* 0x0000bb00cece7a20 */ /* 0x000fe20000410000 */
[----:B------:R-:W-:Y:S01]  /*9a20*/  ISETP.LT.OR P0, PT, R2, R236, P0 ;  /* 0x000000ec0200720c */ /* 0x000fe20000701670 */
[----:B------:R-:W1:Y:S01]  /*9a30*/  MUFU.TANH R15, R31 ;  /* 0x0000001f000f7308 */ /* 0x000e620000002400 */
[----:B----4-:R-:W-:Y:S01]  /*9a40*/  FSEL R39, R48, -INF , !P4 ;  /* 0xff80000030277808 */ /* 0x010fe20006000000 */
[----:B------:R-:W-:Y:S01]  /*9a50*/  FMUL.FTZ R138, R138, c[0x0][0x2ec] ;  /* 0x0000bb008a8a7a20 */ /* 0x000fe20000410000 */
[----:B------:R-:W-:Y:S01]  /*9a60*/  ISETP.GE.AND P4, PT, R2, R239, PT ;  /* 0x000000ef0200720c */ /* 0x000fe20003f86270 */
[----:B------:R-:W-:Y:S01]  /*9a70*/  FMUL.FTZ R204, R204, c[0x0][0x2ec] ;  /* 0x0000bb00cccc7a20 */ /* 0x000fe20000410000 */
[----:B------:R-:W-:Y:S01]  /*9a80*/  FSEL R50, R3, -INF , !P5 ;  /* 0xff80000003327808 */ /* 0x000fe20006800000 */
[----:B------:R-:W-:Y:S01]  /*9a90*/  FMUL.FTZ R10, R10, c[0x0][0x2ec] ;  /* 0x0000bb000a0a7a20 */ /* 0x000fe20000410000 */
[----:B------:R-:W-:Y:S01]  /*9aa0*/  ISETP.LT.OR P4, PT, R2, R235, P4 ;  /* 0x000000eb0200720c */ /* 0x000fe20002781670 */
[----:B------:R4:W-:Y:S01]  /*9ab0*/  MUFU.TANH R3, R42 ;  /* 0x0000002a00037308 */ /* 0x0009e20000002400 */
[----:B------:R-:W-:Y:S01]  /*9ac0*/  IADD3 R2, R0, 0x9, RZ ;  /* 0x0000000900027810 */ /* 0x000fe20007ffe0ff */
[----:B------:R-:W-:Y:S01]  /*9ad0*/  FMUL.FTZ R139, R139, c[0x0][0x2ec] ;  /* 0x0000bb008b8b7a20 */ /* 0x000fe20000410000 */
[----:B------:R-:W-:Y:S01]  /*9ae0*/  FSEL R52, R49, -INF , !P3 ;  /* 0xff80000031347808 */ /* 0x000fe20005800000 */
[----:B------:R-:W-:Y:S01]  /*9af0*/  FMUL.FTZ R207, R207, c[0x0][0x2ec] ;  /* 0x0000bb00cfcf7a20 */ /* 0x000fe20000410000 */
[----:B------:R-:W-:Y:S01]  /*9b00*/  FSEL R48, R32, -INF , !P0 ;  /* 0xff80000020307808 */ /* 0x000fe20004000000 */
[----:B------:R-:W-:Y:S01]  /*9b10*/  FMUL.FTZ R8, R8, c[0x0][0x2ec] ;  /* 0x0000bb0008087a20 */ /* 0x000fe20000410000 */
[C---:B------:R-:W-:Y:S01]  /*9b20*/  ISETP.GE.AND P5, PT, R2.reuse, R240, PT ;  /* 0x000000f00200720c */ /* 0x040fe20003fa6270 */
[----:B------:R-:W1:Y:S01]  /*9b30*/  MUFU.TANH R14, R21 ;  /* 0x00000015000e7308 */ /* 0x000e620000002400 */
[C---:B------:R-:W-:Y:S01]  /*9b40*/  ISETP.GE.AND P3, PT, R2.reuse, R239, PT ;  /* 0x000000ef0200720c */ /* 0x040fe20003f66270 */
[----:B------:R-:W-:Y:S01]  /*9b50*/  FMUL.FTZ R205, R205, c[0x0][0x2ec] ;  /* 0x0000bb00cdcd7a20 */ /* 0x000fe20000410000 */
[C---:B------:R-:W-:Y:S01]  /*9b60*/  ISETP.GE.AND P1, PT, R2.reuse, R238, PT ;  /* 0x000000ee0200720c */ /* 0x040fe20003f26270 */
[----:B------:R-:W-:Y:S01]  /*9b70*/  FMUL.FTZ R9, R9, c[0x0][0x2ec] ;  /* 0x0000bb0009097a20 */ /* 0x000fe20000410000 */
[C---:B------:R-:W-:Y:S01]  /*9b80*/  ISETP.GE.AND P0, PT, R2.reuse, R237, PT ;  /* 0x000000ed0200720c */ /* 0x040fe20003f06270 */
[----:B------:R-:W-:Y:S01]  /*9b90*/  FMUL.FTZ R11, R11, c[0x0][0x2ec] ;  /* 0x0000bb000b0b7a20 */ /* 0x000fe20000410000 */
[C---:B------:R-:W-:Y:S01]  /*9ba0*/  ISETP.LT.OR P5, PT, R2.reuse, R236, P5 ;  /* 0x000000ec0200720c */ /* 0x040fe20002fa1670 */
[----:B------:R-:W1:Y:S01]  /*9bb0*/  MUFU.TANH R12, R23 ;  /* 0x00000017000c7308 */ /* 0x000e620000002400 */
[----:B------:R-:W-:-:S02]  /*9bc0*/  ISETP.LT.OR P3, PT, R2, R235, P3 ;  /* 0x000000eb0200720c */ /* 0x000fc40001f61670 */
[C---:B------:R-:W-:Y:S02]  /*9bd0*/  ISETP.LT.OR P1, PT, R2.reuse, R234, P1 ;  /* 0x000000ea0200720c */ /* 0x040fe40000f21670 */
[----:B------:R-:W-:Y:S02]  /*9be0*/  ISETP.LT.OR P0, PT, R2, R232, P0 ;  /* 0x000000e80200720c */ /* 0x000fe40000701670 */
[----:B------:R-:W-:Y:S01]  /*9bf0*/  IADD3 R2, R0, 0x10, RZ ;  /* 0x0000001000027810 */ /* 0x000fe20007ffe0ff */
[----:B------:R1:W-:Y:S01]  /*9c00*/  MUFU.TANH R7, R41 ;  /* 0x0000002900077308 */ /* 0x0003e20000002400 */
[----:B------:R-:W-:Y:S02]  /*9c10*/  FSEL R47, R47, -INF , !P4 ;  /* 0xff8000002f2f7808 */ /* 0x000fe40006000000 */
[----:B------:R-:W-:Y:S02]  /*9c20*/  FSEL R49, R36, -INF , !P2 ;  /* 0xff80000024317808 */ /* 0x000fe40005000000 */
[----:B------:R-:W-:-:S02]  /*9c30*/  FSEL R45, R33, -INF , !P5 ;  /* 0xff800000212d7808 */ /* 0x000fc40006800000 */
[C---:B------:R-:W-:Y:S01]  /*9c40*/  ISETP.GE.AND P4, PT, R2.reuse, R240, PT ;  /* 0x000000f00200720c */ /* 0x040fe20003f86270 */
[----:B------:R1:W-:Y:S01]  /*9c50*/  MUFU.TANH R23, R43 ;  /* 0x0000002b00177308 */ /* 0x0003e20000002400 */
[C---:B------:R-:W-:Y:S02]  /*9c60*/  ISETP.GE.AND P2, PT, R2.reuse, R239, PT ;  /* 0x000000ef0200720c */ /* 0x040fe40003f46270 */
[C---:B------:R-:W-:Y:S02]  /*9c70*/  ISETP.GE.AND P6, PT, R2.reuse, R238, PT ;  /* 0x000000ee0200720c */ /* 0x040fe40003fc6270 */
[C---:B------:R-:W-:Y:S02]  /*9c80*/  ISETP.GE.AND P5, PT, R2.reuse, R237, PT ;  /* 0x000000ed0200720c */ /* 0x040fe40003fa6270 */
[C---:B------:R-:W-:Y:S01]  /*9c90*/  ISETP.LT.OR P4, PT, R2.reuse, R236, P4 ;  /* 0x000000ec0200720c */ /* 0x040fe20002781670 */
[----:B------:R-:W1:Y:S01]  /*9ca0*/  MUFU.TANH R6, R18 ;  /* 0x0000001200067308 */ /* 0x000e620000002400 */
[----:B------:R-:W-:-:S02]  /*9cb0*/  ISETP.LT.OR P2, PT, R2, R235, P2 ;  /* 0x000000eb0200720c */ /* 0x000fc40001741670 */
[C---:B------:R-:W-:Y:S02]  /*9cc0*/  ISETP.LT.OR P6, PT, R2.reuse, R234, P6 ;  /* 0x000000ea0200720c */ /* 0x040fe400037c1670 */
[----:B------:R-:W-:Y:S02]  /*9cd0*/  ISETP.LT.OR P5, PT, R2, R232, P5 ;  /* 0x000000e80200720c */ /* 0x000fe40002fa1670 */
[----:B------:R-:W-:Y:S01]  /*9ce0*/  IADD3 R2, R0, 0x11, RZ ;  /* 0x0000001100027810 */ /* 0x000fe20007ffe0ff */
[----:B------:R-:W1:Y:S01]  /*9cf0*/  MUFU.TANH R26, R26 ;  /* 0x0000001a001a7308 */ /* 0x000e620000002400 */
[----:B--2---:R-:W-:Y:S02]  /*9d00*/  FSEL R44, R35, -INF , !P3 ;  /* 0xff800000232c7808 */ /* 0x004fe40005800000 */
[----:B---3--:R-:W-:Y:S02]  /*9d10*/  FSEL R46, R13, -INF , !P1 ;  /* 0xff8000000d2e7808 */ /* 0x008fe40004800000 */
[----:B------:R-:W-:-:S02]  /*9d20*/  FSEL R55, R55, -INF , !P0 ;  /* 0xff80000037377808 */ /* 0x000fc40004000000 */
[----:B----4-:R-:W-:Y:S01]  /*9d30*/  FSEL R42, R5, -INF , !P4 ;  /* 0xff800000052a7808 */ /* 0x010fe20006000000 */
[----:B------:R-:W-:Y:S01]  /*9d40*/  MUFU.TANH R4, R27 ;  /* 0x0000001b00047308 */ /* 0x000fe20000002400 */
[C---:B------:R-:W-:Y:S02]  /*9d50*/  ISETP.GE.AND P3, PT, R2.reuse, R240, PT ;  /* 0x000000f00200720c */ /* 0x040fe40003f66270 */
[C---:B------:R-:W-:Y:S02]  /*9d60*/  ISETP.GE.AND P1, PT, R2.reuse, R239, PT ;  /* 0x000000ef0200720c */ /* 0x040fe40003f26270 */
[C---:B------:R-:W-:Y:S02]  /*9d70*/  ISETP.GE.AND P0, PT, R2.reuse, R238, PT ;  /* 0x000000ee0200720c */ /* 0x040fe40003f06270 */
[C---:B------:R-:W-:Y:S01]  /*9d80*/  ISETP.GE.AND P4, PT, R2.reuse, R237, PT ;  /* 0x000000ed0200720c */ /* 0x040fe20003f86270 */
[----:B------:R2:W-:Y:S01]  /*9d90*/  MUFU.TANH R27, R40 ;  /* 0x00000028001b7308 */ /* 0x0005e20000002400 */
[----:B------:R-:W-:-:S02]  /*9da0*/  ISETP.LT.OR P3, PT, R2, R236, P3 ;  /* 0x000000ec0200720c */ /* 0x000fc40001f61670 */
[C---:B------:R-:W-:Y:S02]  /*9db0*/  ISETP.LT.OR P1, PT, R2.reuse, R235, P1 ;  /* 0x000000eb0200720c */ /* 0x040fe40000f21670 */
[C---:B------:R-:W-:Y:S02]  /*9dc0*/  ISETP.LT.OR P0, PT, R2.reuse, R234, P0 ;  /* 0x000000ea0200720c */ /* 0x040fe40000701670 */
[----:B------:R-:W-:Y:S01]  /*9dd0*/  ISETP.LT.OR P4, PT, R2, R232, P4 ;  /* 0x000000e80200720c */ /* 0x000fe20002781670 */
[----:B------:R-:W3:Y:S01]  /*9de0*/  MUFU.TANH R53, R19 ;  /* 0x0000001300357308 */ /* 0x000ee20000002400 */
[----:B------:R-:W-:Y:S02]  /*9df0*/  IADD3 R2, R0, 0x18, RZ ;  /* 0x0000001800027810 */ /* 0x000fe40007ffe0ff */
[----:B-1----:R-:W-:Y:S02]  /*9e00*/  FSEL R41, R30, -INF , !P2 ;  /* 0xff8000001e297808 */ /* 0x002fe40005000000 */
[----:B------:R-:W-:-:S02]  /*9e10*/  FSEL R43, R20, -INF , !P6 ;  /* 0xff800000142b7808 */ /* 0x000fc40007000000 */
[----:B------:R-:W-:Y:S01]  /*9e20*/  FSEL R249, R22, -INF , !P5 ;  /* 0xff80000016f97808 */ /* 0x000fe20006800000 */
[----:B------:R-:W1:Y:S01]  /*9e30*/  MUFU.TANH R31, R25 ;  /* 0x00000019001f7308 */ /* 0x000e620000002400 */
[----:B------:R-:W-:Y:S02]  /*9e40*/  FSEL R38, R29, -INF , !P3 ;  /* 0xff8000001d267808 */ /* 0x000fe40005800000 */
[C---:B------:R-:W-:Y:S02]  /*9e50*/  ISETP.GE.AND P2, PT, R2.reuse, R240, PT ;  /* 0x000000f00200720c */ /* 0x040fe40003f46270 */
[C---:B------:R-:W-:Y:S02]  /*9e60*/  ISETP.GE.AND P6, PT, R2.reuse, R239, PT ;  /* 0x000000ef0200720c */ /* 0x040fe40003fc6270 */
[C---:B------:R-:W-:Y:S01]  /*9e70*/  ISETP.GE.AND P5, PT, R2.reuse, R238, PT ;  /* 0x000000ee0200720c */ /* 0x040fe20003fa6270 */
[----:B------:R-:W4:Y:S01]  /*9e80*/  MUFU.TANH R28, R56 ;  /* 0x00000038001c7308 */ /* 0x000f220000002400 */
[----:B------:R-:W-:-:S02]  /*9e90*/  ISETP.GE.AND P3, PT, R2, R237, PT ;  /* 0x000000ed0200720c */ /* 0x000fc40003f66270 */
[C---:B------:R-:W-:Y:S02]  /*9ea0*/  ISETP.LT.OR P2, PT, R2.reuse, R236, P2 ;  /* 0x000000ec0200720c */ /* 0x040fe40001741670 */
[C---:B------:R-:W-:Y:S02]  /*9eb0*/  ISETP.LT.OR P6, PT, R2.reuse, R235, P6 ;  /* 0x000000eb0200720c */ /* 0x040fe400037c1670 */
[C---:B------:R-:W-:Y:S01]  /*9ec0*/  ISETP.LT.OR P5, PT, R2.reuse, R234, P5 ;  /* 0x000000ea0200720c */ /* 0x040fe20002fa1670 */
[----:B------:R-:W1:Y:S01]  /*9ed0*/  MUFU.TANH R58, R58 ;  /* 0x0000003a003a7308 */ /* 0x000e620000002400 */
[----:B------:R-:W-:Y:S02]  /*9ee0*/  ISETP.LT.OR P3, PT, R2, R232, P3 ;  /* 0x000000e80200720c */ /* 0x000fe40001f61670 */
[----:B------:R-:W-:Y:S02]  /*9ef0*/  IADD3 R2, R0, 0x19, RZ ;  /* 0x0000001900027810 */ /* 0x000fe40007ffe0ff */
[----:B------:R-:W-:-:S02]  /*9f00*/  FSEL R36, R15, -INF , !P1 ;  /* 0xff8000000f247808 */ /* 0x000fc40004800000 */
[----:B--2---:R-:W-:Y:S01]  /*9f10*/  FSEL R40, R14, -INF , !P0 ;  /* 0xff8000000e287808 */ /* 0x004fe20004000000 */
[----:B------:R-:W2:Y:S01]  /*9f20*/  MUFU.TANH R25, R57 ;  /* 0x0000003900197308 */ /* 0x000ea20000002400 */
[----:B------:R-:W-:Y:S02]  /*9f30*/  FSEL R248, R12, -INF , !P4 ;  /* 0xff8000000cf87808 */ /* 0x000fe40006000000 */
[----:B------:R-:W-:Y:S02]  /*9f40*/  FSEL R33, R16, -INF , !P2 ;  /* 0xff80000010217808 */ /* 0x000fe40005000000 */
[C---:B------:R-:W-:Y:S02]  /*9f50*/  ISETP.GE.AND P1, PT, R2.reuse, R240, PT ;  /* 0x000000f00200720c */ /* 0x040fe40003f26270 */
[C---:B------:R-:W-:Y:S01]  /*9f60*/  ISETP.GE.AND P0, PT, R2.reuse, R239, PT ;  /* 0x000000ef0200720c */ /* 0x040fe20003f06270 */
[----:B------:R-:W1:Y:S01]  /*9f70*/  MUFU.TANH R59, R59 ;  /* 0x0000003b003b7308 */ /* 0x000e620000002400 */
[----:B------:R-:W-:-:S02]  /*9f80*/  ISETP.GE.AND P4, PT, R2, R238, PT ;  /* 0x000000ee0200720c */ /* 0x000fc40003f86270 */
[C---:B------:R-:W-:Y:S02]  /*9f90*/  ISETP.GE.AND P2, PT, R2.reuse, R237, PT ;  /* 0x000000ed0200720c */ /* 0x040fe40003f46270 */
[C---:B------:R-:W-:Y:S02]  /*9fa0*/  ISETP.LT.OR P1, PT, R2.reuse, R236, P1 ;  /* 0x000000ec0200720c */ /* 0x040fe40000f21670 */
[C---:B------:R-:W-:Y:S01]  /*9fb0*/  ISETP.LT.OR P0, PT, R2.reuse, R235, P0 ;  /* 0x000000eb0200720c */ /* 0x040fe20000701670 */
[----:B------:R-:W1:Y:S01]  /*9fc0*/  MUFU.TANH R21, R60 ;  /* 0x0000003c00157308 */ /* 0x000e620000002400 */
[C---:B------:R-:W-:Y:S02]  /*9fd0*/  ISETP.LT.OR P4, PT, R2.reuse, R234, P4 ;  /* 0x000000ea0200720c */ /* 0x040fe40002781670 */
[----:B------:R-:W-:Y:S02]  /*9fe0*/  ISETP.LT.OR P2, PT, R2, R232, P2 ;  /* 0x000000e80200720c */ /* 0x000fe40001741670 */
[----:B------:R-:W-:-:S02]  /*9ff0*/  IADD3 R2, R0, 0x20, RZ ;  /* 0x0000002000027810 */ /* 0x000fc40007ffe0ff */
[----:B------:R-:W-:Y:S01]  /*a000*/  FSEL R32, R6, -INF , !P6 ;  /* 0xff80000006207808 */ /* 0x000fe20007000000 */
[----:B------:R-:W-:Y:S01]  /*a010*/  MUFU.TANH R18, R61 ;  /* 0x0000003d00127308 */ /* 0x000fe20000002400 */
[----:B------:R-:W-:Y:S02]  /*a020*/  FSEL R35, R24, -INF , !P5 ;  /* 0xff80000018237808 */ /* 0x000fe40006800000 */
[----:B------:R-:W-:Y:S02]  /*a030*/  FSEL R247, R26, -INF , !P3 ;  /* 0xff8000001af77808 */ /* 0x000fe40005800000 */
[----:B------:R-:W-:Y:S02]  /*a040*/  FSEL R30, R242, -INF , !P1 ;  /* 0xff800000f21e7808 */ /* 0x000fe40004800000 */
[C---:B------:R-:W-:Y:S01]  /*a050*/  ISETP.GE.AND P6, PT, R2.reuse, R240, PT ;  /* 0x000000f00200720c */ /* 0x040fe20003fc6270 */
[----:B------:R-:W1:Y:S01]  /*a060*/  MUFU.TANH R20, R62 ;  /* 0x0000003e00147308 */ /* 0x000e620000002400 */
[----:B------:R-:W-:-:S02]  /*a070*/  ISETP.GE.AND P5, PT, R2, R239, PT ;  /* 0x000000ef0200720c */ /* 0x000fc40003fa6270 */
[C---:B------:R-:W-:Y:S02]  /*a080*/  ISETP.GE.AND P3, PT, R2.reuse, R238, PT ;  /* 0x000000ee0200720c */ /* 0x040fe40003f66270 */
[C---:B------:R-:W-:Y:S02]  /*a090*/  ISETP.GE.AND P1, PT, R2.reuse, R237, PT ;  /* 0x000000ed0200720c */ /* 0x040fe40003f26270 */
[C---:B------:R-:W-:Y:S01]  /*a0a0*/  ISETP.LT.OR P6, PT, R2.reuse, R236, P6 ;  /* 0x000000ec0200720c */ /* 0x040fe200037c1670 */
[----:B------:R-:W2:Y:S01]  /*a0b0*/  MUFU.TANH R22, R64 ;  /* 0x0000004000167308 */ /* 0x000ea20000002400 */
[C---:B------:R-:W-:Y:S02]  /*a0c0*/  ISETP.LT.OR P5, PT, R2.reuse, R235, P5 ;  /* 0x000000eb0200720c */ /* 0x040fe40002fa1670 */
[C---:B------:R-:W-:Y:S02]  /*a0d0*/  ISETP.LT.OR P3, PT, R2.reuse, R234, P3 ;  /* 0x000000ea0200720c */ /* 0x040fe40001f61670 */
[----:B------:R-:W-:-:S02]  /*a0e0*/  ISETP.LT.OR P1, PT, R2, R232, P1 ;  /* 0x000000e80200720c */ /* 0x000fc40000f21670 */
[----:B------:R-:W-:Y:S01]  /*a0f0*/  IADD3 R2, R0, 0x21, RZ ;  /* 0x0000002100027810 */ /* 0x000fe20007ffe0ff */
[----:B------:R-:W2:Y:S01]  /*a100*/  MUFU.TANH R66, R66 ;  /* 0x0000004200427308 */ /* 0x000ea20000002400 */
[----:B---3--:R-:W-:Y:S02]  /*a110*/  FSEL R29, R53, -INF , !P0 ;  /* 0xff800000351d7808 */ /* 0x008fe40004000000 */
[----:B-1----:R-:W-:Y:S02]  /*a120*/  FSEL R31, R31, -INF , !P4 ;  /* 0xff8000001f1f7808 */ /* 0x002fe40006000000 */
[----:B------:R-:W-:Y:S02]  /*a130*/  FSEL R246, R4, -INF , !P2 ;  /* 0xff80000004f67808 */ /* 0x000fe40005000000 */
[----:B------:R-:W-:Y:S01]  /*a140*/  FSEL R27, R27, -INF , !P6 ;  /* 0xff8000001b1b7808 */ /* 0x000fe20007000000 */
[----:B------:R-:W1:Y:S01]  /*a150*/  MUFU.TANH R17, R63 ;  /* 0x0000003f00117308 */ /* 0x000e620000002400 */
[----:B------:R-:W-:-:S02]  /*a160*/  ISETP.GE.AND P0, PT, R2, R240, PT ;  /* 0x000000f00200720c */ /* 0x000fc40003f06270 */
[C---:B------:R-:W-:Y:S02]  /*a170*/  ISETP.GE.AND P4, PT, R2.reuse, R239, PT ;  /* 0x000000ef0200720c */ /* 0x040fe40003f86270 */
[C---:B------:R-:W-:Y:S02]  /*a180*/  ISETP.GE.AND P2, PT, R2.reuse, R238, PT ;  /* 0x000000ee0200720c */ /* 0x040fe40003f46270 */
[C---:B------:R-:W-:Y:S01]  /*a190*/  ISETP.GE.AND P6, PT, R2.reuse, R237, PT ;  /* 0x000000ed0200720c */ /* 0x040fe20003fc6270 */
[----:B------:R-:W3:Y:S01]  /*a1a0*/  MUFU.TANH R19, R65 ;  /* 0x0000004100137308 */ /* 0x000ee20000002400 */
[C---:B------:R-:W-:Y:S02]  /*a1b0*/  ISETP.LT.OR P0, PT, R2.reuse, R236, P0 ;  /* 0x000000ec0200720c */ /* 0x040fe40000701670 */
[C---:B------:R-:W-:Y:S02]  /*a1c0*/  ISETP.LT.OR P4, PT, R2.reuse, R235, P4 ;  /* 0x000000eb0200720c */ /* 0x040fe40002781670 */
[----:B------:R-:W-:-:S02]  /*a1d0*/  ISETP.LT.OR P2, PT, R2, R234, P2 ;  /* 0x000000ea0200720c */ /* 0x000fc40001741670 */
[----:B------:R-:W-:Y:S01]  /*a1e0*/  ISETP.LT.OR P6, PT, R2, R232, P6 ;  /* 0x000000e80200720c */ /* 0x000fe200037c1670 */
[----:B------:R-:W1:Y:S01]  /*a1f0*/  MUFU.TANH R67, R67 ;  /* 0x0000004300437308 */ /* 0x000e620000002400 */
[----:B------:R-:W-:Y:S02]  /*a200*/  IADD3 R2, R0, 0x28, RZ ;  /* 0x0000002800027810 */ /* 0x000fe40007ffe0ff */
[----:B------:R-:W-:Y:S01]  /*a210*/  FSEL R26, R3, -INF , !P5 ;  /* 0xff800000031a7808 */ /* 0x000fe20006800000 */
[----:B------:R-:W-:Y:S01]  /*a220*/  FMUL.FTZ R3, R211, c[0x0][0x2ec] ;  /* 0x0000bb00d3037a20 */ /* 0x000fe20000410000 */
[----:B----4-:R-:W-:Y:S02]  /*a230*/  FSEL R28, R28, -INF , !P3 ;  /* 0xff8000001c1c7808 */ /* 0x010fe40005800000 */
[----:B------:R-:W-:Y:S01]  /*a240*/  FSEL R245, R58, -INF , !P1 ;  /* 0xff8000003af57808 */ /* 0x000fe20004800000 */
[----:B------:R-:W4:Y:S01]  /*a250*/  MUFU.TANH R15, R136 ;  /* 0x00000088000f7308 */ /* 0x000f220000002400 */
        /* <DEDUP_REMOVED lines=8> */
[C---:B------:R-:W-:Y:S01]  /*a2e0*/  ISETP.LT.OR P1, PT, R2.reuse, R234, P1 ;  /* 0x000000ea0200720c */ /* 0x040fe20000f21670 */
[----:B------:R-:W1:Y:S01]  /*a2f0*/  MUFU.TANH R14, R138 ;  /* 0x0000008a000e7308 */ /* 0x000e620000002400 */
[----:B------:R-:W-:Y:S02]  /*a300*/  ISETP.LT.OR P0, PT, R2, R232, P0 ;  /* 0x000000e80200720c */ /* 0x000fe40000701670 */
[----:B------:R-:W-:Y:S02]  /*a310*/  IADD3 R2, R0, 0x29, RZ ;  /* 0x0000002900027810 */ /* 0x000fe40007ffe0ff */
[----:B------:R-:W-:Y:S02]  /*a320*/  FSEL R23, R23, -INF , !P4 ;  /* 0xff80000017177808 */ /* 0x000fe40006000000 */
[----:B--2---:R-:W-:Y:S01]  /*a330*/  FSEL R25, R25, -INF , !P2 ;  /* 0xff80000019197808 */ /* 0x004fe20005000000 */
[----:B------:R-:W2:Y:S01]  /*a340*/  MUFU.TANH R16, R204 ;  /* 0x000000cc00107308 */ /* 0x000ea20000002400 */
[----:B------:R-:W-:-:S02]  /*a350*/  FSEL R244, R59, -INF , !P6 ;  /* 0xff8000003bf47808 */ /* 0x000fc40007000000 */
[----:B------:R-:W-:Y:S02]  /*a360*/  FSEL R21, R21, -INF , !P5 ;  /* 0xff80000015157808 */ /* 0x000fe40006800000 */
[C---:B------:R-:W-:Y:S02]  /*a370*/  ISETP.GE.AND P4, PT, R2.reuse, R240, PT ;  /* 0x000000f00200720c */ /* 0x040fe40003f86270 */
[C---:B------:R-:W-:Y:S01]  /*a380*/  ISETP.GE.AND P2, PT, R2.reuse, R239, PT ;  /* 0x000000ef0200720c */ /* 0x040fe20003f46270 */
[----:B------:R-:W1:Y:S01]  /*a390*/  MUFU.TANH R206, R206 ;  /* 0x000000ce00ce7308 */ /* 0x000e620000002400 */
[C---:B------:R-:W-:Y:S02]  /*a3a0*/  ISETP.GE.AND P6, PT, R2.reuse, R238, PT ;  /* 0x000000ee0200720c */ /* 0x040fe40003fc6270 */
[C---:B------:R-:W-:Y:S02]  /*a3b0*/  ISETP.GE.AND P5, PT, R2.reuse, R237, PT ;  /* 0x000000ed0200720c */ /* 0x040fe40003fa6270 */
[----:B------:R-:W-:-:S02]  /*a3c0*/  ISETP.LT.OR P4, PT, R2, R236, P4 ;  /* 0x000000ec0200720c */ /* 0x000fc40002781670 */
[C---:B------:R-:W-:Y:S01]  /*a3d0*/  ISETP.LT.OR P2, PT, R2.reuse, R235, P2 ;  /* 0x000000eb0200720c */ /* 0x040fe20001741670 */
[----:B------:R1:W1:Y:S01]  /*a3e0*/  MUFU.TANH R7, R10 ;  /* 0x0000000a00077308 */ /* 0x0002620000002400 */
[C---:B------:R-:W-:Y:S02]  /*a3f0*/  ISETP.LT.OR P6, PT, R2.reuse, R234, P6 ;  /* 0x000000ea0200720c */ /* 0x040fe400037c1670 */
[----:B------:R-:W-:Y:S02]  /*a400*/  ISETP.LT.OR P5, PT, R2, R232, P5 ;  /* 0x000000e80200720c */ /* 0x000fe40002fa1670 */
[----:B------:R-:W-:Y:S02]  /*a410*/  IADD3 R2, R0, 0x30, RZ ;  /* 0x0000003000027810 */ /* 0x000fe40007ffe0ff */
[----:B------:R-:W-:Y:S01]  /*a420*/  FSEL R20, R20, -INF , !P3 ;  /* 0xff80000014147808 */ /* 0x000fe20005800000 */
[----:B------:R-:W2:Y:S01]  /*a430*/  MUFU.TANH R139, R139 ;  /* 0x0000008b008b7308 */ /* 0x000ea20000002400 */
[----:B------:R-:W-:-:S02]  /*a440*/  FSEL R22, R22, -INF , !P1 ;  /* 0xff80000016167808 */ /* 0x000fc40004800000 */
[----:B------:R-:W-:Y:S02]  /*a450*/  FSEL R243, R66, -INF , !P0 ;  /* 0xff80000042f37808 */ /* 0x000fe40004000000 */
[----:B------:R-:W-:Y:S02]  /*a460*/  FSEL R18, R18, -INF , !P4 ;  /* 0xff80000012127808 */ /* 0x000fe40006000000 */
[C---:B------:R-:W-:Y:S01]  /*a470*/  ISETP.GE.AND P3, PT, R2.reuse, R240, PT ;  /* 0x000000f00200720c */ /* 0x040fe20003f66270 */
[----:B------:R-:W2:Y:S01]  /*a480*/  MUFU.TANH R12, R205 ;  /* 0x000000cd000c7308 */ /* 0x000ea20000002400 */
[----:B------:R-:W-:Y:S01]  /*a490*/  ISETP.GE.AND P1, PT, R2, R239, PT ;  /* 0x000000ef0200720c */ /* 0x000fe20003f26270 */
[----:B-1----:R-:W-:Y:S01]  /*a4a0*/  FMUL.FTZ R10, R208, c[0x0][0x2ec] ;  /* 0x0000bb00d00a7a20 */ /* 0x002fe20000410000 */
[C---:B------:R-:W-:Y:S02]  /*a4b0*/  ISETP.GE.AND P0, PT, R2.reuse, R238, PT ;  /* 0x000000ee0200720c */ /* 0x040fe40003f06270 */
[----:B------:R-:W-:-:S02]  /*a4c0*/  ISETP.GE.AND P4, PT, R2, R237, PT ;  /* 0x000000ed0200720c */ /* 0x000fc40003f86270 */
[C---:B------:R-:W-:Y:S01]  /*a4d0*/  ISETP.LT.OR P3, PT, R2.reuse, R236, P3 ;  /* 0x000000ec0200720c */ /* 0x040fe20001f61670 */
[----:B------:R-:W1:Y:S01]  /*a4e0*/  MUFU.TANH R207, R207 ;  /* 0x000000cf00cf7308 */ /* 0x000e620000002400 */
[C---:B------:R-:W-:Y:S02]  /*a4f0*/  ISETP.LT.OR P1, PT, R2.reuse, R235, P1 ;  /* 0x000000eb0200720c */ /* 0x040fe40000f21670 */
[C---:B------:R-:W-:Y:S02]  /*a500*/  ISETP.LT.OR P0, PT, R2.reuse, R234, P0 ;  /* 0x000000ea0200720c */ /* 0x040fe40000701670 */
[----:B------:R-:W-:Y:S02]  /*a510*/  ISETP.LT.OR P4, PT, R2, R232, P4 ;  /* 0x000000e80200720c */ /* 0x000fe40002781670 */
[----:B------:R-:W-:Y:S01]  /*a520*/  IADD3 R2, R0, 0x31, RZ ;  /* 0x0000003100027810 */ /* 0x000fe20007ffe0ff */
[----:B------:R-:W1:Y:S01]  /*a530*/  MUFU.TANH R8, R8 ;  /* 0x0000000800087308 */ /* 0x000e620000002400 */
[----:B------:R-:W-:-:S02]  /*a540*/  FSEL R17, R17, -INF , !P2 ;  /* 0xff80000011117808 */ /* 0x000fc40005000000 */
[----:B---3--:R-:W-:Y:S02]  /*a550*/  FSEL R19, R19, -INF , !P6 ;  /* 0xff80000013137808 */ /* 0x008fe40007000000 */
[----:B------:R-:W-:Y:S02]  /*a560*/  FSEL R242, R67, -INF , !P5 ;  /* 0xff80000043f27808 */ /* 0x000fe40006800000 */
[----:B----4-:R-:W-:Y:S01]  /*a570*/  FSEL R15, R15, -INF , !P3 ;  /* 0xff8000000f0f7808 */ /* 0x010fe20005800000 */
[----:B------:R3:W-:Y:S01]  /*a580*/  MUFU.TANH R5, R9 ;  /* 0x0000000900057308 */ /* 0x0007e20000002400 */
[C---:B------:R-:W-:Y:S02]  /*a590*/  ISETP.GE.AND P2, PT, R2.reuse, R240, PT ;  /* 0x000000f00200720c */ /* 0x040fe40003f46270 */
[C---:B------:R-:W-:Y:S02]  /*a5a0*/  ISETP.GE.AND P6, PT, R2.reuse, R239, PT ;  /* 0x000000ef0200720c */ /* 0x040fe40003fc6270 */
[----:B------:R-:W-:-:S02]  /*a5b0*/  ISETP.GE.AND P5, PT, R2, R238, PT ;  /* 0x000000ee0200720c */ /* 0x000fc40003fa6270 */
[C---:B------:R-:W-:Y:S01]  /*a5c0*/  ISETP.GE.AND P3, PT, R2.reuse, R237, PT ;  /* 0x000000ed0200720c */ /* 0x040fe20003f66270 */
[----:B------:R4:W-:Y:S01]  /*a5d0*/  MUFU.TANH R6, R11 ;  /* 0x0000000b00067308 */ /* 0x0009e20000002400 */
[C---:B------:R-:W-:Y:S02]  /*a5e0*/  ISETP.LT.OR P2, PT, R2.reuse, R236, P2 ;  /* 0x000000ec0200720c */ /* 0x040fe40001741670 */
[C---:B------:R-:W-:Y:S02]  /*a5f0*/  ISETP.LT.OR P6, PT, R2.reuse, R235, P6 ;  /* 0x000000eb0200720c */ /* 0x040fe400037c1670 */
[C---:B------:R-:W-:Y:S02]  /*a600*/  ISETP.LT.OR P5, PT, R2.reuse, R234, P5 ;  /* 0x000000ea0200720c */ /* 0x040fe40002fa1670 */
[----:B------:R-:W-:Y:S01]  /*a610*/  ISETP.LT.OR P3, PT, R2, R232, P3 ;  /* 0x000000e80200720c */ /* 0x000fe20001f61670 */
[----:B---3--:R-:W-:Y:S01]  /*a620*/  FMUL.FTZ R9, R209, c[0x0][0x2ec] ;  /* 0x0000bb00d1097a20 */ /* 0x008fe20000410000 */
[----:B------:R-:W-:Y:S01]  /*a630*/  IADD3 R2, R0, 0x38, RZ ;  /* 0x0000003800027810 */ /* 0x000fe20007ffe0ff */
[----:B------:R-:W3:Y:S01]  /*a640*/  MUFU.TANH R10, R10 ;  /* 0x0000000a000a7308 */ /* 0x000ee20000002400 */
[----:B------:R-:W-:-:S02]  /*a650*/  FSEL R14, R14, -INF , !P1 ;  /* 0xff8000000e0e7808 */ /* 0x000fc40004800000 */
[----:B--2---:R-:W-:Y:S02]  /*a660*/  FSEL R16, R16, -INF , !P0 ;  /* 0xff80000010107808 */ /* 0x004fe40004000000 */
[----:B------:R-:W-:Y:S02]  /*a670*/  FSEL R206, R206, -INF , !P4 ;  /* 0xff800000cece7808 */ /* 0x000fe40006000000 */
[----:B------:R-:W-:Y:S01]  /*a680*/  FSEL R13, R13, -INF , !P2 ;  /* 0xff8000000d0d7808 */ /* 0x000fe20005000000 */
[----:B------:R-:W-:Y:S01]  /*a690*/  MUFU.TANH R9, R9 ;  /* 0x0000000900097308 */ /* 0x000fe20000002400 */
[C---:B------:R-:W-:Y:S02]  /*a6a0*/  ISETP.GE.AND P1, PT, R2.reuse, R240, PT ;  /* 0x000000f00200720c */ /* 0x040fe40003f26270 */
[C---:B------:R-:W-:Y:S02]  /*a6b0*/  ISETP.GE.AND P0, PT, R2.reuse, R239, PT ;  /* 0x000000ef0200720c */ /* 0x040fe40003f06270 */
[----:B------:R-:W-:-:S02]  /*a6c0*/  ISETP.GE.AND P4, PT, R2, R238, PT ;  /* 0x000000ee0200720c */ /* 0x000fc40003f86270 */
[C---:B------:R-:W-:Y:S01]  /*a6d0*/  ISETP.GE.AND P2, PT, R2.reuse, R237, PT ;  /* 0x000000ed0200720c */ /* 0x040fe20003f46270 */
[----:B------:R-:W-:Y:S01]  /*a6e0*/  MUFU.TANH R3, R3 ;  /* 0x0000000300037308 */ /* 0x000fe20000002400 */
[C---:B------:R-:W-:Y:S02]  /*a6f0*/  ISETP.LT.OR P1, PT, R2.reuse, R236, P1 ;  /* 0x000000ec0200720c */ /* 0x040fe40000f21670 */
[C---:B------:R-:W-:Y:S02]  /*a700*/  ISETP.LT.OR P0, PT, R2.reuse, R235, P0 ;  /* 0x000000eb0200720c */ /* 0x040fe40000701670 */
[C---:B------:R-:W-:Y:S02]  /*a710*/  ISETP.LT.OR P4, PT, R2.reuse, R234, P4 ;  /* 0x000000ea0200720c */ /* 0x040fe40002781670 */
[----:B------:R-:W-:Y:S01]  /*a720*/  ISETP.LT.OR P2, PT, R2, R232, P2 ;  /* 0x000000e80200720c */ /* 0x000fe20001741670 */
[----:B------:R-:W-:Y:S01]  /*a730*/  FMUL.FTZ R2, R210, c[0x0][0x2ec] ;  /* 0x0000bb00d2027a20 */ /* 0x000fe20000410000 */
[----:B------:R-:W-:-:S02]  /*a740*/  FSEL R7, R7, -INF , !P0 ;  /* 0xff80000007077808 */ /* 0x000fc40004000000 */
[----:B------:R-:W-:Y:S02]  /*a750*/  PLOP3.LUT P0, PT, PT, PT, UP0, 0x80, 0x0 ;  /* 0x000000000000781c */ /* 0x000fe40003f0f008 */
[----:B------:R-:W-:Y:S01]  /*a760*/  IADD3 R0, R0, 0x39, RZ ;  /* 0x0000003900007810 */ /* 0x000fe20007ffe0ff */
[----:B------:R-:W2:Y:S01]  /*a770*/  MUFU.TANH R2, R2 ;  /* 0x0000000200027308 */ /* 0x000ea20000002400 */
[----:B----4-:R-:W-:Y:S02]  /*a780*/  FSEL R11, R139, -INF , !P6 ;  /* 0xff8000008b0b7808 */ /* 0x010fe40007000000 */
[----:B------:R-:W-:Y:S02]  /*a790*/  FSEL R12, R12, -INF , !P5 ;  /* 0xff8000000c0c7808 */ /* 0x000fe40006800000 */
[----:B-1----:R-:W-:Y:S02]  /*a7a0*/  FSEL R207, R207, -INF , !P3 ;  /* 0xff800000cfcf7808 */ /* 0x002fe40005800000 */
[----:B------:R-:W-:Y:S01]  /*a7b0*/  FSEL R8, R8, -INF , !P1 ;  /* 0xff80000008087808 */ /* 0x000fe20004800000 */
[----:B------:R-:W-:Y:S01]  /*a7c0*/  BAR.SYNC.DEFER_BLOCKING 0x0 ;  /* 0x0000000000007b1d */ /* 0x000fe20000010000 */
        /* <DEDUP_REMOVED lines=8> */
[----:B---3--:R-:W-:Y:S02]  /*a850*/  FSEL R10, R10, -INF , !P4 ;  /* 0xff8000000a0a7808 */ /* 0x008fe40006000000 */
[----:B--2---:R-:W-:Y:S02]  /*a860*/  FSEL R205, R2, -INF , !P2 ;  /* 0xff80000002cd7808 */ /* 0x004fe40005000000 */
        /* <DEDUP_REMOVED lines=41> */
.L_x_479:
[----:B------:R-:W2:Y:S04]  /*ab00*/  LDL.LU R56, [R1+0x38] ;  /* 0x0000380001387983 */ /* 0x000ea80000300800 */
[----:B------:R-:W3:Y:S04]  /*ab10*/  LDL.LU R57, [R1+0x3c] ;  /* 0x00003c0001397983 */ /* 0x000ee80000300800 */
[----:B------:R-:W4:Y:S01]  /*ab20*/  LDL.LU R59, [R1+0x40] ;  /* 0x00004000013b7983 */ /* 0x000f220000300800 */
[----:B------:R-:W-:-:S02]  /*ab30*/  FMNMX.FTZ R0, R135, R34, !PT ;  /* 0x0000002287007209 */ /* 0x000fc40007810000 */
[----:B------:R-:W-:Y:S01]  /*ab40*/  MOV R58, R252 ;  /* 0x000000fc003a7202 */ /* 0x000fe20000000f00 */
[----:B------:R-:W-:Y:S01]  /*ab50*/  STL [R1+0xa8], R221 ;  /* 0x0000a8dd01007387 */ /* 0x000fe20000100800 */
[----:B------:R-:W-:-:S03]  /*ab60*/  FMNMX.FTZ R0, R51, R0, !PT ;  /* 0x0000000033007209 */ /* 0x000fc60007810000 */
        /* <DEDUP_REMOVED lines=9> */
[----:B------:R-:W-:-:S04]  /*ac00*/  FMNMX.FTZ R0, R33, R0, !PT ;  /* 0x0000000021007209 */ /* 0x000fc80007810000 */
[----:B------:R-:W-:-:S04]  /*ac10*/  FMNMX.FTZ R0, R30, R0, !PT ;  /* 0x000000001e007209 */ /* 0x000fc80007810000 */
[----:B------:R-:W-:-:S04]  /*ac20*/  FMNMX.FTZ R0, R27, R0, !PT ;  /* 0x000000001b007209 */ /* 0x000fc80007810000 */
[----:B------:R-:W-:-:S04]  /*ac30*/  FMNMX.FTZ R0, R24, R0, !PT ;  /* 0x0000000018007209 */ /* 0x000fc80007810000 */
[----:B-1----:R-:W-:Y:S02]  /*ac40*/  FMNMX.FTZ R2, R21, R0, !PT ;  /* 0x0000000015027209 */ /* 0x002fe40007810000 */
        /* <DEDUP_REMOVED lines=28> */
[----:B-1----:R-:W-:Y:S02]  /*ae10*/  FMNMX.FTZ R0, R0, R4, !PT ;  /* 0x0000000400007209 */ /* 0x002fe40007810000 */
[----:B------:R-:W-:-:S02]  /*ae20*/  FMNMX.FTZ R2, R22, R2, !PT ;  /* 0x0000000216027209 */ /* 0x000fc40007810000 */
[----:B------:R-:W-:Y:S01]  /*ae30*/  FMNMX.FTZ R3, R14, R3, !PT ;  /* 0x000000030e037209 */ /* 0x000fe20007810000 */
[----:B------:R-:W1:Y:S01]  /*ae40*/  SHFL.BFLY PT, R53, R0, 0x1, 0x1f ;  /* 0x0c201f0000357f89 */ /* 0x000e6200000e0000 */
[----:B------:R-:W-:Y:S02]  /*ae50*/  FMNMX.FTZ R2, R19, R2, !PT ;  /* 0x0000000213027209 */ /* 0x000fe40007810000 */
[----:B------:R-:W-:Y:S02]  /*ae60*/  FMNMX.FTZ R3, R11, R3, !PT ;  /* 0x000000030b037209 */ /* 0x000fe40007810000 */
[----:B------:R-:W-:Y:S02]  /*ae70*/  FMNMX.FTZ R4, R16, R2, !PT ;  /* 0x0000000210047209 */ /* 0x000fe40007810000 */
[----:B------:R-:W-:Y:S02]  /*ae80*/  FMNMX.FTZ R3, R7, R3, !PT ;  /* 0x0000000307037209 */ /* 0x000fe40007810000 */
[----:B------:R-:W-:-:S02]  /*ae90*/  FMNMX.FTZ R4, R12, R4, !PT ;  /* 0x000000040c047209 */ /* 0x000fc40007810000 */
[----:B------:R-:W-:Y:S02]  /*aea0*/  FMNMX.FTZ R2, R6, R3, !PT ;  /* 0x0000000306027209 */ /* 0x000fe40007810000 */
[----:B------:R-:W-:-:S03]  /*aeb0*/  FMNMX.FTZ R4, R10, R4, !PT ;  /* 0x000000040a047209 */ /* 0x000fc60007810000 */
[----:B------:R-:W1:Y:S01]  /*aec0*/  SHFL.BFLY PT, R3, R2, 0x2, 0x1f ;  /* 0x0c401f0002037f89 */ /* 0x000e6200000e0000 */
[----:B------:R-:W-:Y:S02]  /*aed0*/  FMNMX.FTZ R4, R9, R4, !PT ;  /* 0x0000000409047209 */ /* 0x000fe40007810000 */
[----:B-1----:R-:W-:-:S03]  /*aee0*/  FMNMX.FTZ R252, R0, R53, !PT ;  /* 0x0000003500fc7209 */ /* 0x002fc60007810000 */
[----:B------:R-:W1:Y:S01]  /*aef0*/  SHFL.BFLY PT, R53, R4, 0x2, 0x1f ;  /* 0x0c401f0004357f89 */ /* 0x000e6200000e0000 */
[C---:B------:R-:W-:Y:S01]  /*af00*/  FSETP.NEU.FTZ.AND P3, PT, R252.reuse, -INF , PT ;  /* 0xff800000fc00780b */ /* 0x040fe20003f7d000 */
[----:B------:R-:W-:-:S05]  /*af10*/  FMUL.FTZ R0, R252, c[0x0][0x23c] ;  /* 0x00008f00fc007a20 */ /* 0x000fca0000410000 */
[----:B------:R-:W-:-:S05]  /*af20*/  FSEL R0, R0, RZ, P3 ;  /* 0x000000ff00007208 */ /* 0x000fca0001800000 */
[--C-:B------:R-:W-:Y:S01]  /*af30*/  FFMA.FTZ R138, R33, c[0x0][0x23c], -R0.reuse ;  /* 0x00008f00218a7a23 */ /* 0x100fe20000010800 */
[----:B------:R-:W-:Y:S01]  /*af40*/  FMNMX.FTZ R3, R2, R3, !PT ;  /* 0x0000000302037209 */ /* 0x000fe20007810000 */
[--C-:B------:R-:W-:Y:S02]  /*af50*/  FFMA.FTZ R34, R34, c[0x0][0x23c], -R0.reuse ;  /* 0x00008f0022227a23 */ /* 0x100fe40000010800 */
[--C-:B------:R-:W-:Y:S02]  /*af60*/  FFMA.FTZ R51, R51, c[0x0][0x23c], -R0.reuse ;  /* 0x00008f0033337a23 */ /* 0x100fe40000010800 */
[--C-:B------:R-:W-:Y:S02]  /*af70*/  FFMA.FTZ R48, R48, c[0x0][0x23c], -R0.reuse ;  /* 0x00008f0030307a23 */ /* 0x100fe40000010800 */
[--C-:B------:R-:W-:Y:S02]  /*af80*/  FFMA.FTZ R45, R45, c[0x0][0x23c], -R0.reuse ;  /* 0x00008f002d2d7a23 */ /* 0x100fe40000010800 */
[--C-:B------:R-:W-:Y:S01]  /*af90*/  FFMA.FTZ R64, R42, c[0x0][0x23c], -R0.reuse ;  /* 0x00008f002a407a23 */ /* 0x100fe20000010800 */
[----:B-1----:R-:W-:Y:S01]  /*afa0*/  FMNMX.FTZ R2, R4, R53, !PT ;  /* 0x0000003504027209 */ /* 0x002fe20007810000 */
[--C-:B------:R-:W-:Y:S01]  /*afb0*/  FFMA.FTZ R65, R38, c[0x0][0x23c], -R0.reuse ;  /* 0x00008f0026417a23 */ /* 0x100fe20000010800 */
[----:B------:R-:W1:Y:S01]  /*afc0*/  SHFL.BFLY PT, R4, R3, 0x1, 0x1f ;  /* 0x0c201f0003047f89 */ /* 0x000e6200000e0000 */
[--C-:B------:R-:W-:Y:S01]  /*afd0*/  FFMA.FTZ R33, R30, c[0x0][0x23c], -R0.reuse ;  /* 0x00008f001e217a23 */ /* 0x100fe20000010800 */
[----:B------:R1:W-:Y:S01]  /*afe0*/  MUFU.EX2 R53, R34 ;  /* 0x0000002200357308 */ /* 0x0003e20000000800 */
[----:B------:R-:W-:-:S02]  /*aff0*/  FFMA.FTZ R27, R27, c[0x0][0x23c], -R0 ;  /* 0x00008f001b1b7a23 */ /* 0x000fc40000010800 */
[--C-:B------:R-:W-:Y:S02]  /*b000*/  FFMA.FTZ R221, R24, c[0x0][0x23c], -R0.reuse ;  /* 0x00008f0018dd7a23 */ /* 0x100fe40000010800 */
[--C-:B------:R-:W-:Y:S02]  /*b010*/  FFMA.FTZ R220, R21, c[0x0][0x23c], -R0.reuse ;  /* 0x00008f0015dc7a23 */ /* 0x100fe40000010800 */
[--C-:B------:R-:W-:Y:S02]  /*b020*/  FFMA.FTZ R219, R18, c[0x0][0x23c], -R0.reuse ;  /* 0x00008f0012db7a23 */ /* 0x100fe40000010800 */
[--C-:B------:R-:W-:Y:S02]  /*b030*/  FFMA.FTZ R62, R15, c[0x0][0x23c], -R0.reuse ;  /* 0x00008f000f3e7a23 */ /* 0x100fe40000010800 */
[--C-:B------:R-:W-:Y:S02]  /*b040*/  FFMA.FTZ R60, R13, c[0x0][0x23c], -R0.reuse ;  /* 0x00008f000d3c7a23 */ /* 0x100fe40000010800 */
[----:B------:R-:W-:-:S02]  /*b050*/  FFMA.FTZ R61, R8, c[0x0][0x23c], -R0 ;  /* 0x00008f00083d7a23 */ /* 0x000fc40000010800 */
[----:B------:R-:W-:Y:S02]  /*b060*/  FFMA.FTZ R136, R5, c[0x0][0x23c], -R0 ;  /* 0x00008f0005887a23 */ /* 0x000fe40000010800 */
[----:B------:R-:W1:Y:S02]  /*b070*/  SHFL.BFLY PT, R0, R2, 0x1, 0x1f ;  /* 0x0c201f0002007f89 */ /* 0x000e6400000e0000 */
[----:B-1----:R-:W-:-:S04]  /*b080*/  FMNMX.FTZ R67, R3, R4, !PT ;  /* 0x0000000403437209 */ /* 0x002fc80007810000 */
[----:B------:R-:W-:Y:S01]  /*b090*/  FSETP.NEU.FTZ.AND P2, PT, R67, -INF , PT ;  /* 0xff8000004300780b */ /* 0x000fe20003f5d000 */
[----:B------:R-:W-:Y:S01]  /*b0a0*/  STL [R1+0x28], R67 ;  /* 0x0000284301007387 */ /* 0x000fe20000100800 */
[----:B------:R-:W-:Y:S02]  /*b0b0*/  FMNMX.FTZ R66, R2, R0, !PT ;  /* 0x0000000002427209 */ /* 0x000fe40007810000 */
[----:B------:R-:W-:-:S03]  /*b0c0*/  FMNMX.FTZ R0, R132, R54, !PT ;  /* 0x0000003684007209 */ /* 0x000fc60007810000 */
[----:B------:R3:W-:Y:S01]  /*b0d0*/  STL [R1+0x2c], R66 ;  /* 0x00002c4201007387 */ /* 0x0007e20000100800 */
[----:B------:R-:W-:Y:S01]  /*b0e0*/  FMNMX.FTZ R2, R241, R0, !PT ;  /* 0x00000000f1027209 */ /* 0x000fe20007810000 */
[----:B------:R-:W-:-:S03]  /*b0f0*/  FMUL.FTZ R0, R67, c[0x0][0x23c] ;  /* 0x00008f0043007a20 */ /* 0x000fc60000410000 */
[----:B------:R-:W-:Y:S02]  /*b100*/  FMNMX.FTZ R2, R231, R2, !PT ;  /* 0x00000002e7027209 */ /* 0x000fe40007810000 */
[----:B------:R-:W-:Y:S02]  /*b110*/  FSEL R0, R0, RZ, P2 ;  /* 0x000000ff00007208 */ /* 0x000fe40001000000 */
[----:B------:R-:W-:-:S03]  /*b120*/  FMNMX.FTZ R2, R55, R2, !PT ;  /* 0x0000000237027209 */ /* 0x000fc60007810000 */
[--C-:B------:R-:W-:Y:S01]  /*b130*/  FFMA.FTZ R218, R23, c[0x0][0x23c], -R0.reuse ;  /* 0x00008f0017da7a23 */ /* 0x100fe20000010800 */
[----:B------:R-:W-:Y:S01]  /*b140*/  MOV R23, R66 ;  /* 0x0000004200177202 */ /* 0x000fe20000000f00 */
[--C-:B------:R-:W-:Y:S01]  /*b150*/  FFMA.FTZ R251, R29, c[0x0][0x23c], -R0.reuse ;  /* 0x00008f001dfb7a23 */ /* 0x100fe20000010800 */
[----:B------:R-:W-:Y:S01]  /*b160*/  MOV R29, R67 ;  /* 0x00000043001d7202 */ /* 0x000fe20000000f00 */
[--C-:B------:R-:W-:Y:S01]  /*b170*/  FFMA.FTZ R13, R47, c[0x0][0x23c], -R0.reuse ;  /* 0x00008f002f0d7a23 */ /* 0x100fe20000010800 */
[----:B------:R-:W-:Y:S01]  /*b180*/  FMNMX.FTZ R2, R249, R2, !PT ;  /* 0x00000002f9027209 */ /* 0x000fe20007810000 */
[--C-:B------:R-:W-:Y:S01]  /*b190*/  FFMA.FTZ R37, R37, c[0x0][0x23c], -R0.reuse ;  /* 0x00008f0025257a23 */ /* 0x100fe20000010800 */
[----:B------:R-:W-:Y:S01]  /*b1a0*/  FSETP.NEU.FTZ.AND P1, PT, R23, -INF , PT ;  /* 0xff8000001700780b */ /* 0x000fe20003f3d000 */
[--C-:B------:R-:W-:Y:S01]  /*b1b0*/  FFMA.FTZ R50, R50, c[0x0][0x23c], -R0.reuse ;  /* 0x00008f0032327a23 */ /* 0x100fe20000010800 */
[----:B------:R-:W-:Y:S01]  /*b1c0*/  FMNMX.FTZ R2, R248, R2, !PT ;  /* 0x00000002f8027209 */ /* 0x000fe20007810000 */
[--C-:B------:R-:W-:Y:S01]  /*b1d0*/  FFMA.FTZ R8, R44, c[0x0][0x23c], -R0.reuse ;  /* 0x00008f002c087a23 */ /* 0x100fe20000010800 */
[----:B------:R-:W-:Y:S01]  /*b1e0*/  MOV R44, R65 ;  /* 0x00000041002c7202 */ /* 0x000fe20000000f00 */
        /* <DEDUP_REMOVED lines=13> */
[----:B------:R-:W-:Y:S01]  /*b2c0*/  MUFU.EX2 R24, R50 ;  /* 0x0000003200187308 */ /* 0x000fe20000000800 */
[----:B------:R-:W-:-:S02]  /*b2d0*/  FFMA.FTZ R139, R7, c[0x0][0x23c], -R0 ;  /* 0x00008f00078b7a23 */ /* 0x000fc40000010800 */
[--C-:B------:R-:W-:Y:S02]  /*b2e0*/  FFMA.FTZ R18, R6, c[0x0][0x23c], -R0.reuse ;  /* 0x00008f0006127a23 */ /* 0x100fe40000010800 */
[----:B------:R-:W-:Y:S01]  /*b2f0*/  IMAD.MOV.U32 R36, RZ, RZ, R137 ;  /* 0x000000ffff247224 */ /* 0x000fe200078e0089 */
[----:B------:R-:W-:Y:S02]  /*b300*/  MOV R34, R139 ;  /* 0x0000008b00227202 */ /* 0x000fe40000000f00 */
[----:B--2---:R-:W-:Y:S02]  /*b310*/  MOV R208, R56 ;  /* 0x0000003800d07202 */ /* 0x004fe40000000f00 */
[----:B------:R-:W-:Y:S01]  /*b320*/  MUFU.EX2 R56, R45 ;  /* 0x0000002d00387308 */ /* 0x000fe20000000800 */
[----:B---3--:R-:W-:Y:S01]  /*b330*/  MOV R66, R57 ;  /* 0x0000003900427202 */ /* 0x008fe20000000f00 */
[----:B----4-:R-:W-:Y:S02]  /*b340*/  IMAD.MOV.U32 R67, RZ, RZ, R59 ;  /* 0x000000ffff437224 */ /* 0x010fe400078e003b */
[----:B------:R-:W-:-:S04]  /*b350*/  FFMA.FTZ R59, R11, c[0x0][0x23c], -R0 ;  /* 0x00008f000b3b7a23 */ /* 0x000fc80000010800 */
[----:B------:R-:W1:Y:S01]  /*b360*/  MUFU.EX2 R57, R51 ;  /* 0x0000003300397308 */ /* 0x000e620000000800 */
[----:B------:R-:W-:-:S05]  /*b370*/  FMUL.FTZ R0, R23, c[0x0][0x23c] ;  /* 0x00008f0017007a20 */ /* 0x000fca0000410000 */
[----:B------:R-:W-:-:S05]  /*b380*/  FSEL R0, R0, RZ, P1 ;  /* 0x000000ff00007208 */ /* 0x000fca0000800000 */
[--C-:B------:R-:W-:Y:S02]  /*b390*/  FFMA.FTZ R11, R46, c[0x0][0x23c], -R0.reuse ;  /* 0x00008f002e0b7a23 */ /* 0x100fe40000010800 */
[--C-:B------:R-:W-:Y:S02]  /*b3a0*/  FFMA.FTZ R250, R43, c[0x0][0x23c], -R0.reuse ;  /* 0x00008f002bfa7a23 */ /* 0x100fe40000010800 */
[--C-:B------:R-:W-:Y:S01]  /*b3b0*/  FFMA.FTZ R5, R39, c[0x0][0x23c], -R0.reuse ;  /* 0x00008f0027057a23 */ /* 0x100fe20000010800 */
[----:B-1----:R-:W-:Y:S01]  /*b3c0*/  MOV R45, R57 ;  /* 0x00000039002d7202 */ /* 0x002fe20000000f00 */
[--C-:B------:R-:W-:Y:S01]  /*b3d0*/  FFMA.FTZ R6, R52, c[0x0][0x23c], -R0.reuse ;  /* 0x00008f0034067a23 */ /* 0x100fe20000010800 */
[----:B------:R-:W-:Y:S01]  /*b3e0*/  MUFU.EX2 R39, R48 ;  /* 0x0000003000277308 */ /* 0x000fe20000000800 */
[--C-:B------:R-:W-:Y:S01]  /*b3f0*/  FFMA.FTZ R7, R49, c[0x0][0x23c], -R0.reuse ;  /* 0x00008f0031077a23 */ /* 0x100fe20000010800 */
[----:B------:R-:W-:Y:S01]  /*b400*/  MOV R52, R18 ;  /* 0x0000001200347202 */ /* 0x000fe20000000f00 */
[--C-:B------:R-:W-:Y:S01]  /*b410*/  FFMA.FTZ R211, R40, c[0x0][0x23c], -R0.reuse ;  /* 0x00008f0028d37a23 */ /* 0x100fe20000010800 */
[----:B------:R-:W-:Y:S01]  /*b420*/  MOV R40, R138 ;  /* 0x0000008a00287202 */ /* 0x000fe20000000f00 */
[----:B------:R-:W-:-:S02]  /*b430*/  FFMA.FTZ R210, R35, c[0x0][0x23c], -R0 ;  /* 0x00008f0023d27a23 */ /* 0x000fc40000010800 */
[--C-:B------:R-:W-:Y:S01]  /*b440*/  FFMA.FTZ R209, R31, c[0x0][0x23c], -R0.reuse ;  /* 0x00008f001fd17a23 */ /* 0x100fe20000010800 */
[----:B------:R-:W-:Y:S01]  /*b450*/  MOV R31, R66 ;  /* 0x00000042001f7202 */ /* 0x000fe20000000f00 */
[--C-:B------:R-:W-:Y:S01]  /*b460*/  FFMA.FTZ R212, R28, c[0x0][0x23c], -R0.reuse ;  /* 0x00008f001cd47a23 */ /* 0x100fe20000010800 */
[----:B------:R-:W-:Y:S01]  /*b470*/  MUFU.EX2 R5, R5 ;  /* 0x0000000500057308 */ /* 0x000fe20000000800 */
[--C-:B------:R-:W-:Y:S01]  /*b480*/  FFMA.FTZ R15, R25, c[0x0][0x23c], -R0.reuse ;  /* 0x00008f00190f7a23 */ /* 0x100fe20000010800 */
[----:B------:R-:W-:Y:S01]  /*b490*/  MOV R25, R40 ;  /* 0x0000002800197202 */ /* 0x000fe20000000f00 */
[--C-:B------:R-:W-:Y:S02]  /*b4a0*/  FFMA.FTZ R14, R22, c[0x0][0x23c], -R0.reuse ;  /* 0x00008f00160e7a23 */ /* 0x100fe40000010800 */
[--C-:B------:R-:W-:Y:S02]  /*b4b0*/  FFMA.FTZ R38, R19, c[0x0][0x23c], -R0.reuse ;  /* 0x00008f0013267a23 */ /* 0x100fe40000010800 */
[--C-:B------:R-:W-:Y:S01]  /*b4c0*/  FFMA.FTZ R46, R16, c[0x0][0x23c], -R0.reuse ;  /* 0x00008f00102e7a23 */ /* 0x100fe20000010800 */
[----:B------:R-:W-:Y:S01]  /*b4d0*/  MUFU.EX2 R250, R250 ;  /* 0x000000fa00fa7308 */ /* 0x000fe20000000800 */
[----:B------:R-:W-:-:S02]  /*b4e0*/  FFMA.FTZ R12, R12, c[0x0][0x23c], -R0 ;  /* 0x00008f000c0c7a23 */ /* 0x000fc40000010800 */
[--C-:B------:R-:W-:Y:S02]  /*b4f0*/  FFMA.FTZ R10, R10, c[0x0][0x23c], -R0.reuse ;  /* 0x00008f000a0a7a23 */ /* 0x100fe40000010800 */
[----:B------:R-:W-:Y:S01]  /*b500*/  FFMA.FTZ R43, R9, c[0x0][0x23c], -R0 ;  /* 0x00008f00092b7a23 */ /* 0x000fe20000010800 */
[----:B------:R-:W-:Y:S01]  /*b510*/  FSEL R0, R252, RZ, P3 ;  /* 0x000000fffc007208 */ /* 0x000fe20001800000 */
[----:B------:R-:W-:Y:S01]  /*b520*/  IMAD.MOV.U32 R35, RZ, RZ, R67 ;  /* 0x000000ffff237224 */ /* 0x000fe200078e0043 */
[----:B------:R-:W-:Y:S03]  /*b530*/  MUFU.EX2 R9, R37 ;  /* 0x0000002500097308 */ /* 0x000fe60000000800 */
[----:B------:R-:W-:Y:S01]  /*b540*/  FADD.FTZ R2, R135, -R0 ;  /* 0x8000000087027221 */ /* 0x000fe20000010000 */
[----:B------:R-:W-:Y:S02]  /*b550*/  FMNMX.FTZ R0, R244, R3, !PT ;  /* 0x00000003f4007209 */ /* 0x000fe40007810000 */
[----:B------:R-:W-:Y:S01]  /*b560*/  MOV R135, R44 ;  /* 0x0000002c00877202 */ /* 0x000fe20000000f00 */
[----:B------:R-:W-:Y:S01]  /*b570*/  FMUL.FTZ R2, R2, c[0x0][0x23c] ;  /* 0x00008f0002027a20 */ /* 0x000fe20000410000 */
[----:B------:R-:W-:-:S04]  /*b580*/  FMNMX.FTZ R0, R243, R0, !PT ;  /* 0x00000000f3007209 */ /* 0x000fc80007810000 */
[----:B------:R-:W-:Y:S01]  /*b590*/  FMNMX.FTZ R3, R242, R0, !PT ;  /* 0x00000000f2037209 */ /* 0x000fe20007810000 */
[----:B------:R-:W1:Y:S01]  /*b5a0*/  MUFU.EX2 R2, R2 ;  /* 0x0000000200027308 */ /* 0x000e620000000800 */
[----:B------:R-:W-:Y:S02]  /*b5b0*/  FSEL R0, R29, RZ, P2 ;  /* 0x000000ff1d007208 */ /* 0x000fe40001000000 */
[----:B------:R-:W-:-:S03]  /*b5c0*/  FMNMX.FTZ R3, R206, R3, !PT ;  /* 0x00000003ce037209 */ /* 0x000fc60007810000 */
[----:B------:R-:W-:Y:S01]  /*b5d0*/  FADD.FTZ R0, R133, -R0 ;  /* 0x8000000085007221 */ /* 0x000fe20000010000 */
[----:B------:R-:W-:Y:S01]  /*b5e0*/  FMNMX.FTZ R3, R207, R3, !PT ;  /* 0x00000003cf037209 */ /* 0x000fe20007810000 */
[----:B------:R-:W-:Y:S02]  /*b5f0*/  IMAD.MOV.U32 R133, RZ, RZ, R36 ;  /* 0x000000ffff857224 */ /* 0x000fe400078e0024 */
[----:B------:R-:W-:Y:S01]  /*b600*/  FMUL.FTZ R0, R0, c[0x0][0x23c] ;  /* 0x00008f0000007a20 */ /* 0x000fe20000410000 */
[----:B------:R-:W-:-:S04]  /*b610*/  FMNMX.FTZ R3, R205, R3, !PT ;  /* 0x00000003cd037209 */ /* 0x000fc80007810000 */
[----:B------:R-:W-:Y:S01]  /*b620*/  FMNMX.FTZ R3, R204, R3, !PT ;  /* 0x00000003cc037209 */ /* 0x000fe20007810000 */
[-C--:B-1----:R-:W-:Y:S01]  /*b630*/  FFMA.FTZ R208, R208, R2.reuse, R53 ;  /* 0x00000002d0d07223 */ /* 0x082fe20000010035 */
[----:B------:R-:W1:Y:S01]  /*b640*/  MUFU.EX2 R0, R0 ;  /* 0x0000000000007308 */ /* 0x000e620000000800 */
[-C--:B------:R-:W-:Y:S02]  /*b650*/  FMUL.FTZ R168, R168, R2.reuse ;  /* 0x00000002a8a87220 */ /* 0x080fe40000410000 */
[----:B------:R-:W2:Y:S01]  /*b660*/  SHFL.BFLY PT, R4, R3, 0x2, 0x1f ;  /* 0x0c401f0003047f89 */ /* 0x000ea200000e0000 */
[-C--:B------:R-:W-:Y:S02]  /*b670*/  FMUL.FTZ R169, R169, R2.reuse ;  /* 0x00000002a9a97220 */ /* 0x080fe40000410000 */
[-C--:B------:R-:W-:Y:S02]  /*b680*/  FMUL.FTZ R16, R164, R2.reuse ;  /* 0x00000002a4107220 */ /* 0x080fe40000410000 */
[----:B------:R-:W-:Y:S01]  /*b690*/  FMUL.FTZ R17, R165, R2 ;  /* 0x00000002a5117220 */ /* 0x000fe20000410000 */
        /* <DEDUP_REMOVED lines=37> */
[----:B------:R-:W-:Y:S01]  /*b8f0*/  FMUL.FTZ R129, R129, R2 ;  /* 0x0000000281817220 */ /* 0x000fe20000410000 */
[----:B--2---:R-:W-:Y:S01]  /*b900*/  FMNMX.FTZ R2, R3, R4, !PT ;  /* 0x0000000403027209 */ /* 0x004fe20007810000 */
[----:B---3--:R-:W-:Y:S02]  /*b910*/  IMAD.MOV.U32 R13, RZ, RZ, R23 ;  /* 0x000000ffff0d7224 */ /* 0x008fe400078e0017 */
[-C--:B-1----:R-:W-:Y:S02]  /*b920*/  FMUL.FTZ R138, R86, R0.reuse ;  /* 0x00000000568a7220 */ /* 0x082fe40000410000 */
[----:B------:R-:W1:Y:S01]  /*b930*/  SHFL.BFLY PT, R3, R2, 0x1, 0x1f ;  /* 0x0c201f0002037f89 */ /* 0x000e6200000e0000 */
[----:B------:R-:W-:-:S02]  /*b940*/  FMUL.FTZ R170, R170, R0 ;  /* 0x00000000aaaa7220 */ /* 0x000fc40000410000 */
[-C--:B------:R-:W-:Y:S02]  /*b950*/  FMUL.FTZ R171, R171, R0.reuse ;  /* 0x00000000abab7220 */ /* 0x080fe40000410000 */
[-C--:B------:R-:W-:Y:S01]  /*b960*/  FMUL.FTZ R18, R166, R0.reuse ;  /* 0x00000000a6127220 */ /* 0x080fe20000410000 */
[----:B------:R-:W-:Y:S01]  /*b970*/  MOV R166, R25 ;  /* 0x0000001900a67202 */ /* 0x000fe20000000f00 */
[-C--:B------:R-:W-:Y:S02]  /*b980*/  FMUL.FTZ R19, R167, R0.reuse ;  /* 0x00000000a7137220 */ /* 0x080fe40000410000 */
[-C--:B------:R-:W-:Y:S01]  /*b990*/  FMUL.FTZ R162, R162, R0.reuse ;  /* 0x00000000a2a27220 */ /* 0x080fe20000410000 */
[----:B------:R2:W-:Y:S01]  /*b9a0*/  MUFU.EX2 R167, R8 ;  /* 0x0000000800a77308 */ /* 0x0005e20000000800 */
[-C--:B------:R-:W-:Y:S02]  /*b9b0*/  FMUL.FTZ R163, R163, R0.reuse ;  /* 0x00000000a3a37220 */ /* 0x080fe40000410000 */
[----:B------:R-:W-:-:S02]  /*b9c0*/  FMUL.FTZ R158, R158, R0 ;  /* 0x000000009e9e7220 */ /* 0x000fc40000410000 */
[-C--:B------:R-:W-:Y:S02]  /*b9d0*/  FMUL.FTZ R159, R159, R0.reuse ;  /* 0x000000009f9f7220 */ /* 0x080fe40000410000 */
[-C--:B------:R-:W-:Y:S02]  /*b9e0*/  FMUL.FTZ R154, R154, R0.reuse ;  /* 0x000000009a9a7220 */ /* 0x080fe40000410000 */
[-C--:B------:R-:W-:Y:S02]  /*b9f0*/  FMUL.FTZ R155, R155, R0.reuse ;  /* 0x000000009b9b7220 */ /* 0x080fe40000410000 */
[----:B------:R-:W-:Y:S01]  /*ba00*/  FMUL.FTZ R66, R150, R0 ;  /* 0x0000000096427220 */ /* 0x000fe20000410000 */
[----:B------:R-:W-:Y:S01]  /*ba10*/  MOV R150, R12 ;  /* 0x0000000c00967202 */ /* 0x000fe20000000f00 */
[-C--:B------:R-:W-:Y:S01]  /*ba20*/  FMUL.FTZ R67, R151, R0.reuse ;  /* 0x0000000097437220 */ /* 0x080fe20000410000 */
[----:B-1----:R-:W-:Y:S01]  /*ba30*/  FMNMX.FTZ R2, R2, R3, !PT ;  /* 0x0000000302027209 */ /* 0x002fe20007810000 */
[----:B------:R-:W-:Y:S01]  /*ba40*/  FMUL.FTZ R146, R146, R0 ;  /* 0x0000000092927220 */ /* 0x000fe20000410000 */
[----:B------:R-:W-:Y:S01]  /*ba50*/  MOV R6, R150 ;  /* 0x0000009600067202 */ /* 0x000fe20000000f00 */
[----:B------:R-:W-:Y:S01]  /*ba60*/  FMUL.FTZ R147, R147, R0 ;  /* 0x0000000093937220 */ /* 0x000fe20000410000 */
[----:B--2---:R-:W-:Y:S01]  /*ba70*/  MOV R8, R2 ;  /* 0x0000000200087202 */ /* 0x004fe20000000f00 */
[-C--:B------:R-:W-:Y:S01]  /*ba80*/  FMUL.FTZ R142, R142, R0.reuse ;  /* 0x000000008e8e7220 */ /* 0x080fe20000410000 */
[----:B------:R1:W-:Y:S01]  /*ba90*/  STL [R1+0x24], R2 ;  /* 0x0000240201007387 */ /* 0x0003e20000100800 */
[----:B------:R-:W-:Y:S01]  /*baa0*/  FMUL.FTZ R143, R143, R0 ;  /* 0x000000008f8f7220 */ /* 0x000fe20000410000 */
[----:B------:R-:W-:Y:S01]  /*bab0*/  MOV R12, R38 ;  /* 0x00000026000c7202 */ /* 0x000fe20000000f00 */
[-C--:B------:R-:W-:Y:S01]  /*bac0*/  FMUL.FTZ R50, R70, R0.reuse ;  /* 0x0000000046327220 */ /* 0x080fe20000410000 */
        /* <DEDUP_REMOVED lines=11> */
[----:B------:R-:W-:Y:S01]  /*bb80*/  FMUL.FTZ R99, R99, R0 ;  /* 0x0000000063637220 */ /* 0x000fe20000410000 */
[----:B------:R-:W-:Y:S01]  /*bb90*/  MOV R10, R42 ;  /* 0x0000002a000a7202 */ /* 0x000fe20000000f00 */
[----:B------:R-:W-:Y:S01]  /*bba0*/  FMUL.FTZ R102, R102, R0 ;  /* 0x0000000066667220 */ /* 0x000fe20000410000 */
[----:B------:R-:W-:Y:S01]  /*bbb0*/  MOV R69, R46 ;  /* 0x0000002e00457202 */ /* 0x000fe20000000f00 */
        /* <DEDUP_REMOVED lines=8> */
[----:B------:R-:W-:Y:S01]  /*bc40*/  FFMA.FTZ R86, R31, R0, R9 ;  /* 0x000000001f567223 */ /* 0x000fe20000010009 */
[----:B------:R-:W-:Y:S01]  /*bc50*/  FSEL R0, R13, RZ, P1 ;  /* 0x000000ff0d007208 */ /* 0x000fe20000800000 */
[----:B------:R-:W-:Y:S01]  /*bc60*/  IMAD.MOV.U32 R164, RZ, RZ, R52 ;  /* 0x000000ffffa47224 */ /* 0x000fe200078e0034 */
[----:B------:R-:W-:Y:S01]  /*bc70*/  FSETP.NEU.FTZ.AND P1, PT, R8, -INF , PT ;  /* 0xff8000000800780b */ /* 0x000fe20003f3d000 */
[----:B------:R-:W-:Y:S01]  /*bc80*/  IMAD.MOV.U32 R70, RZ, RZ, R43 ;  /* 0x000000ffff467224 */ /* 0x000fe200078e002b */
[----:B------:R-:W-:Y:S01]  /*bc90*/  MOV R52, R41 ;  /* 0x0000002900347202 */ /* 0x000fe20000000f00 */
[----:B------:R-:W-:Y:S01]  /*bca0*/  FADD.FTZ R0, R134, -R0 ;  /* 0x8000000086007221 */ /* 0x000fe20000010000 */
[----:B------:R-:W-:Y:S01]  /*bcb0*/  MOV R31, R33 ;  /* 0x00000021001f7202 */ /* 0x000fe20000000f00 */
[----:B------:R-:W-:-:S02]  /*bcc0*/  IMAD.MOV.U32 R134, RZ, RZ, R13 ;  /* 0x000000ffff867224 */ /* 0x000fc400078e000d */
[----:B------:R-:W-:Y:S01]  /*bcd0*/  FMUL.FTZ R3, R0, c[0x0][0x23c] ;  /* 0x00008f0000037a20 */ /* 0x000fe20000410000 */
[----:B------:R-:W-:Y:S01]  /*bce0*/  FSEL R0, R8, RZ, P1 ;  /* 0x000000ff08007208 */ /* 0x000fe20000800000 */
[----:B------:R-:W-:-:S04]  /*bcf0*/  IMAD.MOV.U32 R13, RZ, RZ, R30 ;  /* 0x000000ffff0d7224 */ /* 0x000fc800078e001e */
[----:B------:R-:W2:Y:S01]  /*bd00*/  MUFU.EX2 R3, R3 ;  /* 0x0000000300037308 */ /* 0x000ea20000000800 */
[----:B-1----:R-:W-:Y:S01]  /*bd10*/  FADD.FTZ R2, R132, -R0 ;  /* 0x8000000084027221 */ /* 0x002fe20000010000 */
[----:B------:R-:W-:Y:S01]  /*bd20*/  MOV R132, R166 ;  /* 0x000000a600847202 */ /* 0x000fe20000000f00 */
[----:B------:R-:W-:Y:S01]  /*bd30*/  FMUL.FTZ R0, R8, c[0x0][0x23c] ;  /* 0x00008f0008007a20 */ /* 0x000fe20000410000 */
[----:B------:R-:W-:Y:S01]  /*bd40*/  MOV R166, R27 ;  /* 0x0000001b00a67202 */ /* 0x000fe20000000f00 */
[----:B------:R-:W-:-:S03]  /*bd50*/  FMUL.FTZ R2, R2, c[0x0][0x23c] ;  /* 0x00008f0002027a20 */ /* 0x000fc60000410000 */
[----:B------:R-:W-:-:S03]  /*bd60*/  FSEL R0, R0, RZ, P1 ;  /* 0x000000ff00007208 */ /* 0x000fc60000800000 */
[----:B------:R-:W1:Y:S02]  /*bd70*/  MUFU.EX2 R2, R2 ;  /* 0x0000000200027308 */ /* 0x000e640000000800 */
[----:B------:R-:W-:Y:S01]  /*bd80*/  FFMA.FTZ R4, R54, c[0x0][0x23c], -R0 ;  /* 0x00008f0036047a23 */ /* 0x000fe20000010800 */
[----:B------:R-:W-:Y:S01]  /*bd90*/  MOV R54, R151 ;  /* 0x0000009700367202 */ /* 0x000fe20000000f00 */
[-C--:B--2---:R-:W-:Y:S01]  /*bda0*/  FMUL.FTZ R44, R120, R3.reuse ;  /* 0x00000003782c7220 */ /* 0x084fe20000410000 */
[----:B------:R-:W-:Y:S01]  /*bdb0*/  MOV R151, R26 ;  /* 0x0000001a00977202 */ /* 0x000fe20000000f00 */
[----:B------:R-:W-:Y:S02]  /*bdc0*/  IMAD.MOV.U32 R120, RZ, RZ, R45 ;  /* 0x000000ffff787224 */ /* 0x000fe400078e002d */
[-C--:B------:R-:W-:Y:S02]  /*bdd0*/  FFMA.FTZ R85, R35, R3.reuse, R5 ;  /* 0x0000000323557223 */ /* 0x080fe40000010005 */
[----:B------:R-:W-:Y:S01]  /*bde0*/  FMUL.FTZ R45, R121, R3 ;  /* 0x00000003792d7220 */ /* 0x000fe20000410000 */
[----:B------:R-:W-:Y:S01]  /*bdf0*/  MOV R121, R24 ;  /* 0x0000001800797202 */ /* 0x000fe20000000f00 */
[----:B------:R-:W-:-:S02]  /*be00*/  IMAD.MOV.U32 R35, RZ, RZ, R61 ;  /* 0x000000ffff237224 */ /* 0x000fc400078e003d */
[----:B------:R-:W-:Y:S01]  /*be10*/  FMUL.FTZ R172, R172, R3 ;  /* 0x00000003acac7220 */ /* 0x000fe20000410000 */
[----:B------:R-:W-:Y:S01]  /*be20*/  F2FP.BF16.PACK_AB R9, R121, R9 ;  /* 0x000000097909723e */ /* 0x000fe200000010ff */
[----:B------:R-:W-:Y:S01]  /*be30*/  FMUL.FTZ R173, R173, R3 ;  /* 0x00000003adad7220 */ /* 0x000fe20000410000 */
[----:B------:R-:W-:Y:S01]  /*be40*/  MOV R68, R35 ;  /* 0x0000002300447202 */ /* 0x000fe20000000f00 */
        /* <DEDUP_REMOVED lines=16> */
[----:B------:R-:W-:Y:S01]  /*bf50*/  MOV R73, R165 ;  /* 0x000000a500497202 */ /* 0x000fe20000000f00 */
[----:B------:R-:W-:-:S02]  /*bf60*/  FMUL.FTZ R36, R76, R3 ;  /* 0x000000034c247220 */ /* 0x000fc40000410000 */
[-C--:B------:R-:W-:Y:S02]  /*bf70*/  FMUL.FTZ R37, R77, R3.reuse ;  /* 0x000000034d257220 */ /* 0x080fe40000410000 */
[-C--:B------:R-:W-:Y:S02]  /*bf80*/  FMUL.FTZ R60, R88, R3.reuse ;  /* 0x00000003583c7220 */ /* 0x080fe40000410000 */
[-C--:B------:R-:W-:Y:S01]  /*bf90*/  FMUL.FTZ R61, R89, R3.reuse ;  /* 0x00000003593d7220 */ /* 0x080fe20000410000 */
[----:B------:R-:W-:Y:S01]  /*bfa0*/  MUFU.EX2 R88, R7 ;  /* 0x0000000700587308 */ /* 0x000fe20000000800 */
        /* <DEDUP_REMOVED lines=11> */
[----:B------:R-:W-:Y:S01]  /*c060*/  F2FP.BF16.PACK_AB R8, R120, R53 ;  /* 0x000000357808723e */ /* 0x000fe200000010ff */
[-C--:B------:R-:W-:Y:S01]  /*c070*/  FMUL.FTZ R24, R124, R3.reuse ;  /* 0x000000037c187220 */ /* 0x080fe20000410000 */
[----:B------:R-:W-:Y:S01]  /*c080*/  MOV R124, R80 ;  /* 0x00000050007c7202 */ /* 0x000fe20000000f00 */
[----:B------:R-:W-:-:S02]  /*c090*/  FMUL.FTZ R25, R125, R3 ;  /* 0x000000037d197220 */ /* 0x000fc40000410000 */
[----:B------:R2:W3:Y:S01]  /*c0a0*/  MUFU.EX2 R3, R4 ;  /* 0x0000000400037308 */ /* 0x0004e20000000800 */
[----:B------:R-:W-:Y:S02]  /*c0b0*/  IMAD.MOV.U32 R80, RZ, RZ, R164 ;  /* 0x000000ffff507224 */ /* 0x000fe400078e00a4 */
[----:B------:R-:W-:Y:S02]  /*c0c0*/  IMAD.MOV.U32 R164, RZ, RZ, R63 ;  /* 0x000000ffffa47224 */ /* 0x000fe400078e003f */
[----:B-1----:R-:W-:Y:S01]  /*c0d0*/  FMUL.FTZ R63, R91, R2 ;  /* 0x000000025b3f7220 */ /* 0x002fe20000410000 */
[----:B------:R-:W-:Y:S01]  /*c0e0*/  MOV R91, R134 ;  /* 0x00000086005b7202 */ /* 0x000fe20000000f00 */
[----:B------:R-:W-:Y:S01]  /*c0f0*/  FMUL.FTZ R58, R94, R2 ;  /* 0x000000025e3a7220 */ /* 0x000fe20000410000 */
[----:B------:R-:W-:Y:S01]  /*c100*/  MOV R134, R150 ;  /* 0x0000009600867202 */ /* 0x000fe20000000f00 */
[----:B------:R-:W-:Y:S01]  /*c110*/  IMAD.MOV.U32 R72, RZ, RZ, R70 ;  /* 0x000000ffff487224 */ /* 0x000fe200078e0046 */
[----:B------:R-:W-:Y:S01]  /*c120*/  MOV R94, R71 ;  /* 0x00000047005e7202 */ /* 0x000fe20000000f00 */
[----:B------:R-:W-:Y:S01]  /*c130*/  IMAD.MOV.U32 R71, RZ, RZ, R133 ;  /* 0x000000ffff477224 */ /* 0x000fe200078e0085 */
[----:B------:R-:W-:Y:S01]  /*c140*/  MOV R150, R13 ;  /* 0x0000000d00967202 */ /* 0x000fe20000000f00 */
[----:B------:R-:W-:Y:S01]  /*c150*/  IMAD.MOV.U32 R70, RZ, RZ, R34 ;  /* 0x000000ffff467224 */ /* 0x000fe200078e0022 */
[----:B------:R-:W1:Y:S01]  /*c160*/  LDSM.16.MT88.4 R12, [R213+0xc000] ;  /* 0x00c00000d50c783b */ /* 0x000e620000004200 */
[----:B------:R-:W-:Y:S01]  /*c170*/  MOV R133, R31 ;  /* 0x0000001f00857202 */ /* 0x000fe20000000f00 */
[----:B------:R-:W-:Y:S01]  /*c180*/  FMUL.FTZ R174, R174, R2 ;  /* 0x00000002aeae7220 */ /* 0x000fe20000410000 */
[----:B------:R-:W-:Y:S01]  /*c190*/  MOV R109, R164 ;  /* 0x000000a4006d7202 */ /* 0x000fe20000000f00 */
[----:B------:R-:W-:Y:S01]  /*c1a0*/  FMUL.FTZ R175, R175, R2 ;  /* 0x00000002afaf7220 */ /* 0x000fe20000410000 */
[----:B------:R-:W-:Y:S01]  /*c1b0*/  MOV R125, R72 ;  /* 0x00000048007d7202 */ /* 0x000fe20000000f00 */
[-C--:B------:R-:W-:Y:S01]  /*c1c0*/  FMUL.FTZ R182, R182, R2.reuse ;  /* 0x00000002b6b67220 */ /* 0x080fe20000410000 */
[----:B------:R-:W-:Y:S01]  /*c1d0*/  MOV R72, R71 ;  /* 0x0000004700487202 */ /* 0x000fe20000000f00 */
[-C--:B------:R-:W-:Y:S01]  /*c1e0*/  FMUL.FTZ R183, R183, R2.reuse ;  /* 0x00000002b7b77220 */ /* 0x080fe20000410000 */
[----:B--2---:R-:W-:Y:S01]  /*c1f0*/  F2FP.BF16.PACK_AB R4, R148, R5 ;  /* 0x000000059404723e */ /* 0x004fe200000010ff */
        /* <DEDUP_REMOVED lines=20> */
[----:B------:R-:W-:Y:S01]  /*c340*/  FMUL.FTZ R35, R107, R2 ;  /* 0x000000026b237220 */ /* 0x000fe20000410000 */
        /* <DEDUP_REMOVED lines=8> */
[----:B------:R-:W-:Y:S01]  /*c3d0*/  FMUL.FTZ R27, R127, R2 ;  /* 0x000000027f1b7220 */ /* 0x000fe20000410000 */
[----:B------:R-:W-:Y:S01]  /*c3e0*/  MOV R127, R54 ;  /* 0x00000036007f7202 */ /* 0x000fe20000000f00 */
[----:B---3--:R-:W-:Y:S02]  /*c3f0*/  FFMA.FTZ R84, R84, R2, R3 ;  /* 0x0000000254547223 */ /* 0x008fe40000010003 */
[----:B------:R-:W-:Y:S02]  /*c400*/  FFMA.FTZ R2, R241, c[0x0][0x23c], -R0 ;  /* 0x00008f00f1027a23 */ /* 0x000fe40000010800 */
[----:B------:R-:W-:-:S02]  /*c410*/  IMAD.MOV.U32 R90, RZ, RZ, R87 ;  /* 0x000000ffff5a7224 */ /* 0x000fc400078e0057 */
[----:B------:R2:W3:Y:S01]  /*c420*/  MUFU.EX2 R87, R2 ;  /* 0x0000000200577308 */ /* 0x0004e20000000800 */
[----:B------:R-:W-:Y:S01]  /*c430*/  IMAD.MOV.U32 R71, RZ, RZ, R151 ;  /* 0x000000ffff477224 */ /* 0x000fe200078e0097 */
[----:B------:R-:W-:Y:S01]  /*c440*/  MOV R151, R166 ;  /* 0x000000a600977202 */ /* 0x000fe20000000f00 */
[----:B------:R-:W-:Y:S02]  /*c450*/  IMAD.MOV.U32 R95, RZ, RZ, R6 ;  /* 0x000000ffff5f7224 */ /* 0x000fe400078e0006 */
[----:B------:R-:W-:Y:S01]  /*c460*/  IMAD.MOV.U32 R89, RZ, RZ, R10 ;  /* 0x000000ffff597224 */ /* 0x000fe200078e000a */
[----:B------:R-:W-:Y:S01]  /*c470*/  F2FP.BF16.PACK_AB R10, R124, R94 ;  /* 0x0000005e7c0a723e */ /* 0x000fe200000010ff */
[----:B------:R-:W-:Y:S01]  /*c480*/  IMAD.MOV.U32 R132, RZ, RZ, R81 ;  /* 0x000000ffff847224 */ /* 0x000fe200078e0051 */
[----:B------:R4:W1:Y:S04]  /*c490*/  MUFU.EX2 R166, R11 ;  /* 0x0000000b00a67308 */ /* 0x0008680000000800 */
[----:B------:R-:W-:Y:S01]  /*c4a0*/  MOV R126, R132 ;  /* 0x00000084007e7202 */ /* 0x000fe20000000f00 */
[----:B--2---:R-:W-:Y:S01]  /*c4b0*/  FFMA.FTZ R2, R231, c[0x0][0x23c], -R0 ;  /* 0x00008f00e7027a23 */ /* 0x004fe20000010800 */
[----:B---3--:R-:W-:Y:S01]  /*c4c0*/  F2FP.BF16.PACK_AB R5, R87, R3 ;  /* 0x000000035705723e */ /* 0x008fe200000010ff */
[----:B------:R-:W-:Y:S01]  /*c4d0*/  IMAD.MOV.U32 R3, RZ, RZ, R124 ;  /* 0x000000ffff037224 */ /* 0x000fe200078e007c */
[----:B------:R-:W-:Y:S01]  /*c4e0*/  MOV R231, R106 ;  /* 0x0000006a00e77202 */ /* 0x000fe20000000f00 */
[----:B------:R2:W-:Y:S01]  /*c4f0*/  MUFU.EX2 R164, R2 ;  /* 0x0000000200a47308 */ /* 0x0005e20000000800 */
[----:B------:R-:W-:Y:S01]  /*c500*/  IMAD.MOV.U32 R106, RZ, RZ, R71 ;  /* 0x000000ffff6a7224 */ /* 0x000fe200078e0047 */
[----:B------:R-:W-:-:S02]  /*c510*/  MOV R124, R69 ;  /* 0x00000045007c7202 */ /* 0x000fc40000000f00 */
[----:B----4-:R-:W-:Y:S02]  /*c520*/  F2FP.BF16.PACK_AB R11, R167, R149 ;  /* 0x00000095a70b723e */ /* 0x010fe400000010ff */
[----:B-1----:R-:W-:Y:S02]  /*c530*/  F2FP.BF16.PACK_AB R6, R166, R88 ;  /* 0x00000058a606723e */ /* 0x002fe400000010ff */
[----:B------:R-:W-:Y:S03]  /*c540*/  MUFU.EX2 R89, R89 ;  /* 0x0000005900597308 */ /* 0x000fe60000000800 */
[----:B------:R-:W-:Y:S01]  /*c550*/  HMMA.16816.F32.BF16 R168, R8, R12, R168 ;  /* 0x0000000c08a8723c */ /* 0x000fe200000418a8 */
[----:B--2---:R-:W-:-:S07]  /*c560*/  FFMA.FTZ R2, R55, c[0x0][0x23c], -R0 ;  /* 0x00008f0037027a23 */ /* 0x004fce0000010800 */
[----:B------:R-:W-:Y:S01]  /*c570*/  HMMA.16816.F32.BF16 R16, R8, R14, R16 ;  /* 0x0000000e0810723c */ /* 0x000fe20000041810 */
[----:B------:R-:W1:Y:S02]  /*c580*/  MUFU.EX2 R165, R2 ;  /* 0x0000000200a57308 */ /* 0x000e640000000800 */
[----:B-1----:R-:W-:Y:S02]  /*c590*/  F2FP.BF16.PACK_AB R7, R165, R164 ;  /* 0x000000a4a507723e */ /* 0x002fe400000010ff */
[----:B------:R-:W-:Y:S02]  /*c5a0*/  MOV R2, R125 ;  /* 0x0000007d00027202 */ /* 0x000fe40000000f00 */
[----:B------:R-:W-:-:S03]  /*c5b0*/  MOV R125, R70 ;  /* 0x00000046007d7202 */ /* 0x000fc60000000f00 */
[C---:B------:R-:W-:Y:S08]  /*c5c0*/  HMMA.16816.F32.BF16 R172, R4.reuse, R12, R172 ;  /* 0x0000000c04ac723c */ /* 0x040ff000000418ac */
[----:B------:R-:W-:Y:S01]  /*c5d0*/  HMMA.16816.F32.BF16 R180, R4, R14, R180 ;  /* 0x0000000e04b4723c */ /* 0x000fe200000418b4 */
[----:B------:R-:W1:Y:S07]  /*c5e0*/  LDSM.16.MT88.4 R12, [R214+0xc000] ;  /* 0x00c00000d60c783b */ /* 0x000e6e0000004200 */
[-C--:B-1----:R-:W-:Y:S07]  /*c5f0*/  HMMA.16816.F32.BF16 R80, R8, R12.reuse, R160 ;  /* 0x0000000c0850723c */ /* 0x082fee00000418a0 */
[----:B------:R-:W-:Y:S01]  /*c600*/  IMAD.MOV.U32 R163, RZ, RZ, R72 ;  /* 0x000000ffffa37224 */ /* 0x000fe200078e0048 */
[----:B------:R-:W-:Y:S01]  /*c610*/  HMMA.16816.F32.BF16 R176, R4, R12, R176 ;  /* 0x0000000c04b0723c */ /* 0x000fe200000418b0 */
[----:B------:R-:W-:-:S02]  /*c620*/  MOV R162, R133 ;  /* 0x0000008500a27202 */ /* 0x000fc40000000f00 */
[----:B------:R-:W-:Y:S02]  /*c630*/  MOV R161, R121 ;  /* 0x0000007900a17202 */ /* 0x000fe40000000f00 */
[----:B------:R-:W-:Y:S03]  /*c640*/  MUFU.EX2 R163, R163 ;  /* 0x000000a300a37308 */ /* 0x000fe60000000800 */
[-C--:B------:R-:W-:Y:S05]  /*c650*/  HMMA.16816.F32.BF16 R188, R4, R14.reuse, R188 ;  /* 0x0000000e04bc723c */ /* 0x080fea00000418bc */
[----:B------:R-:W-:Y:S03]  /*c660*/  MUFU.EX2 R162, R162 ;  /* 0x000000a200a27308 */ /* 0x000fe60000000800 */
[----:B------:R-:W-:Y:S01]  /*c670*/  HMMA.16816.F32.BF16 R76, R8, R14, R156 ;  /* 0x0000000e084c723c */ /* 0x000fe2000004189c */
[----:B------:R-:W1:Y:S06]  /*c680*/  LDSM.16.MT88.4 R12, [R216+0xc000] ;  /* 0x00c00000d80c783b */ /* 0x000e6c0000004200 */
[----:B------:R-:W-:Y:S01]  /*c690*/  IMAD.MOV.U32 R156, RZ, RZ, R109 ;  /* 0x000000ffff9c7224 */ /* 0x000fe200078e006d */
[----:B------:R-:W-:-:S02]  /*c6a0*/  MOV R109, R108 ;  /* 0x0000006c006d7202 */ /* 0x000fc40000000f00 */
[----:B------:R-:W-:Y:S02]  /*c6b0*/  MOV R108, R105 ;  /* 0x00000069006c7202 */ /* 0x000fe40000000f00 */
[----:B------:R-:W-:Y:S02]  /*c6c0*/  MOV R105, R104 ;  /* 0x0000006800697202 */ /* 0x000fe40000000f00 */
[----:B------:R-:W-:Y:S02]  /*c6d0*/  MOV R104, R73 ;  /* 0x0000004900687202 */ /* 0x000fe40000000f00 */
[----:B------:R-:W-:Y:S01]  /*c6e0*/  MOV R159, R120 ;  /* 0x00000078009f7202 */ /* 0x000fe20000000f00 */
[----:B------:R-:W-:Y:S01]  /*c6f0*/  IMAD.MOV.U32 R160, RZ, RZ, R105 ;  /* 0x000000ffffa07224 */ /* 0x000fe200078e0069 */
[----:B------:R-:W-:Y:S02]  /*c700*/  MOV R241, R104 ;  /* 0x0000006800f17202 */ /* 0x000fe40000000f00 */
[----:B------:R-:W-:-:S02]  /*c710*/  MOV R105, R68 ;  /* 0x0000004400697202 */ /* 0x000fc40000000f00 */
[----:B------:R-:W-:Y:S02]  /*c720*/  MOV R104, R52 ;  /* 0x0000003400687202 */ /* 0x000fe40000000f00 */
[----:B------:R-:W-:Y:S02]  /*c730*/  MOV R158, R109 ;  /* 0x0000006d009e7202 */ /* 0x000fe40000000f00 */
[----:B------:R-:W-:Y:S01]  /*c740*/  MOV R157, R108 ;  /* 0x0000006c009d7202 */ /* 0x000fe20000000f00 */
[-C--:B-1----:R-:W-:Y:S07]  /*c750*/  HMMA.16816.F32.BF16 R72, R8, R12.reuse, R152 ;  /* 0x0000000c0848723c */ /* 0x082fee0000041898 */
[----:B------:R-:W-:Y:S01]  /*c760*/  MOV R154, R107 ;  /* 0x0000006b009a7202 */ /* 0x000fe20000000f00 */
[C---:B------:R-:W-:Y:S01]  /*c770*/  HMMA.16816.F32.BF16 R184, R4.reuse, R12, R184 ;  /* 0x0000000c04b8723c */ /* 0x040fe200000418b8 */
[----:B------:R-:W-:Y:S01]  /*c780*/  MOV R107, R134 ;  /* 0x00000086006b7202 */ /* 0x000fe20000000f00 */
[----:B------:R-:W-:Y:S01]  /*c790*/  IMAD.MOV.U32 R153, RZ, RZ, R135 ;  /* 0x000000ffff997224 */ /* 0x000fe200078e0087 */
[----:B------:R-:W-:Y:S01]  /*c7a0*/  MOV R155, R110 ;  /* 0x0000006e009b7202 */ /* 0x000fe20000000f00 */
[----:B------:R-:W-:Y:S01]  /*c7b0*/  IMAD.MOV.U32 R152, RZ, RZ, R159 ;  /* 0x000000ffff987224 */ /* 0x000fe200078e009f */
[----:B------:R-:W-:Y:S01]  /*c7c0*/  MOV R159, R231 ;  /* 0x000000e7009f7202 */ /* 0x000fe20000000f00 */
[----:B------:R-:W-:Y:S01]  /*c7d0*/  FFMA.FTZ R231, R204, c[0x0][0x23c], -R0 ;  /* 0x00008f00cce77a23 */ /* 0x000fe20000010800 */
[----:B------:R-:W-:Y:S01]  /*c7e0*/  MOV R204, R93 ;  /* 0x0000005d00cc7202 */ /* 0x000fe20000000f00 */
        /* <DEDUP_REMOVED lines=8> */
[----:B------:R-:W-:-:S05]  /*c870*/  MOV R146, R124 ;  /* 0x0000007c00927202 */ /* 0x000fca0000000f00 */
        /* <DEDUP_REMOVED lines=13> */
[----:B------:R2:W-:Y:S08]  /*c950*/  MUFU.EX2 R98, R155 ;  /* 0x0000009b00627308 */ /* 0x0005f00000000800 */
[----:B------:R3:W4:Y:S01]  /*c960*/  MUFU.EX2 R96, R153 ;  /* 0x0000009900607308 */ /* 0x0007220000000800 */
[----:B--2---:R-:W-:-:S07]  /*c970*/  MOV R155, R157 ;  /* 0x0000009d009b7202 */ /* 0x004fce0000000f00 */
[----:B------:R2:W-:Y:S01]  /*c980*/  MUFU.EX2 R99, R209 ;  /* 0x000000d100637308 */ /* 0x0005e20000000800 */
[----:B------:R-:W-:Y:S01]  /*c990*/  MOV R157, R3 ;  /* 0x00000003009d7202 */ /* 0x000fe20000000f00 */
[--C-:B------:R-:W-:Y:S01]  /*c9a0*/  FFMA.FTZ R3, R247, c[0x0][0x23c], -R0.reuse ;  /* 0x00008f00f7037a23 */ /* 0x100fe20000010800 */
[----:B---3--:R-:W-:Y:S01]  /*c9b0*/  MOV R153, R94 ;  /* 0x0000005e00997202 */ /* 0x008fe20000000f00 */
[----:B------:R-:W-:Y:S02]  /*c9c0*/  IMAD.MOV.U32 R94, RZ, RZ, R91 ;  /* 0x000000ffff5e7224 */ /* 0x000fe400078e005b */
[----:B--2---:R-:W-:Y:S01]  /*c9d0*/  FFMA.FTZ R209, R207, c[0x0][0x23c], -R0 ;  /* 0x00008f00cfd17a23 */ /* 0x004fe20000010800 */
[----:B------:R-:W-:Y:S01]  /*c9e0*/  MOV R207, R95 ;  /* 0x0000005f00cf7202 */ /* 0x000fe20000000f00 */
[-C--:B-1----:R-:W-:Y:S07]  /*c9f0*/  HMMA.16816.F32.BF16 R136, R8, R12.reuse, R100 ;  /* 0x0000000c0888723c */ /* 0x082fee0000041864 */
[----:B------:R-:W-:Y:S01]  /*ca00*/  MOV R102, R241 ;  /* 0x000000f100667202 */ /* 0x000fe20000000f00 */
[----:B------:R-:W-:Y:S01]  /*ca10*/  HMMA.16816.F32.BF16 R32, R4, R12, R32 ;  /* 0x0000000c0420723c */ /* 0x000fe20000041820 */
[----:B------:R-:W-:-:S02]  /*ca20*/  MOV R103, R127 ;  /* 0x0000007f00677202 */ /* 0x000fc40000000f00 */
[----:B------:R-:W-:-:S05]  /*ca30*/  MOV R241, R105 ;  /* 0x0000006900f17202 */ /* 0x000fca0000000f00 */
[-C--:B------:R-:W-:Y:S08]  /*ca40*/  HMMA.16816.F32.BF16 R28, R4, R14.reuse, R28 ;  /* 0x0000000e041c723c */ /* 0x080ff0000004181c */
[----:B------:R-:W-:Y:S01]  /*ca50*/  HMMA.16816.F32.BF16 R120, R8, R14, R112 ;  /* 0x0000000e0878723c */ /* 0x000fe20000041870 */
[----:B------:R-:W1:Y:S07]  /*ca60*/  LDSM.16.MT88.4 R12, [R215+0xe000] ;  /* 0x00e00000d70c783b */ /* 0x000e6e0000004200 */
[C---:B-1----:R-:W-:Y:S08]  /*ca70*/  HMMA.16816.F32.BF16 R44, R4.reuse, R12, R44 ;  /* 0x0000000c042c723c */ /* 0x042ff0000004182c */
[----:B------:R-:W-:Y:S01]  /*ca80*/  HMMA.16816.F32.BF16 R24, R4, R14, R24 ;  /* 0x0000000e0418723c */ /* 0x000fe20000041818 */
[----:B------:R1:W2:Y:S07]  /*ca90*/  MUFU.EX2 R4, R154 ;  /* 0x0000009a00047308 */ /* 0x0002ae0000000800 */
[C---:B------:R-:W-:Y:S01]  /*caa0*/  HMMA.16816.F32.BF16 R112, R8.reuse, R12, R116 ;  /* 0x0000000c0870723c */ /* 0x040fe20000041874 */
[----:B------:R3:W-:Y:S06]  /*cab0*/  MUFU.EX2 R6, R156 ;  /* 0x0000009c00067308 */ /* 0x0007ec0000000800 */
[--C-:B------:R-:W-:Y:S01]  /*cac0*/  FFMA.FTZ R118, R243, c[0x0][0x23c], -R0.reuse ;  /* 0x00008f00f3767a23 */ /* 0x100fe20000010800 */
[----:B------:R-:W-:Y:S01]  /*cad0*/  HMMA.16816.F32.BF16 R108, R8, R14, R128 ;  /* 0x0000000e086c723c */ /* 0x000fe20000041880 */
[----:B------:R-:W2:Y:S01]  /*cae0*/  LDSM.16.MT88.4 R12, [R213+0xc800] ;  /* 0x00c80000d50c783b */ /* 0x000ea20000004200 */
[----:B------:R2:W2:Y:S01]  /*caf0*/  MUFU.EX2 R7, R251 ;  /* 0x000000fb00077308 */ /* 0x0004a20000000800 */
[----:B-1----:R-:W-:Y:S01]  /*cb00*/  MOV R154, R90 ;  /* 0x0000005a009a7202 */ /* 0x002fe20000000f00 */
[----:B------:R-:W-:-:S02]  /*cb10*/  FFMA.FTZ R119, R242, c[0x0][0x23c], -R0 ;  /* 0x00008f00f2777a23 */ /* 0x000fc40000010800 */
[----:B------:R-:W-:Y:S01]  /*cb20*/  FFMA.FTZ R117, R244, c[0x0][0x23c], -R0 ;  /* 0x00008f00f4757a23 */ /* 0x000fe20000010800 */
[----:B----4-:R-:W-:Y:S01]  /*cb30*/  F2FP.BF16.PACK_AB R8, R96, R162 ;  /* 0x000000a26008723e */ /* 0x010fe200000010ff */
[----:B------:R-:W-:Y:S01]  /*cb40*/  IMAD.MOV.U32 R244, RZ, RZ, R154 ;  /* 0x000000fffff47224 */ /* 0x000fe200078e009a */
[----:B---3--:R-:W-:Y:S01]  /*cb50*/  MOV R156, R158 ;  /* 0x0000009e009c7202 */ /* 0x008fe20000000f00 */
[----:B------:R1:W-:Y:S01]  /*cb60*/  MUFU.EX2 R5, R210 ;  /* 0x000000d200057308 */ /* 0x0003e20000000800 */
[----:B------:R-:W-:Y:S01]  /*cb70*/  MOV R158, R2 ;  /* 0x00000002009e7202 */ /* 0x000fe20000000f00 */
[--C-:B------:R-:W-:Y:S01]  /*cb80*/  FFMA.FTZ R2, R249, c[0x0][0x23c], -R0.reuse ;  /* 0x00008f00f9027a23 */ /* 0x100fe20000010800 */
[----:B------:R-:W-:Y:S01]  /*cb90*/  MOV R154, R160 ;  /* 0x000000a0009a7202 */ /* 0x000fe20000000f00 */
[--C-:B------:R-:W-:Y:S01]  /*cba0*/  FFMA.FTZ R116, R245, c[0x0][0x23c], -R0.reuse ;  /* 0x00008f00f5747a23 */ /* 0x100fe20000010800 */
[----:B------:R-:W-:Y:S02]  /*cbb0*/  F2FP.BF16.PACK_AB R9, R89, R163 ;  /* 0x000000a35909723e */ /* 0x000fe400000010ff */
[----:B------:R-:W-:Y:S01]  /*cbc0*/  MOV R247, R154 ;  /* 0x0000009a00f77202 */ /* 0x000fe20000000f00 */
[----:B------:R3:W-:Y:S01]  /*cbd0*/  MUFU.EX2 R97, R2 ;  /* 0x0000000200617308 */ /* 0x0007e20000000800 */
[----:B--2---:R-:W-:Y:S01]  /*cbe0*/  MOV R251, R4 ;  /* 0x0000000400fb7202 */ /* 0x004fe20000000f00 */
[----:B------:R-:W-:Y:S01]  /*cbf0*/  FFMA.FTZ R4, R248, c[0x0][0x23c], -R0 ;  /* 0x00008f00f8047a23 */ /* 0x000fe20000010800 */
[----:B------:R-:W-:-:S02]  /*cc00*/  MOV R249, R155 ;  /* 0x0000009b00f97202 */ /* 0x000fc40000000f00 */
[----:B------:R-:W-:Y:S02]  /*cc10*/  F2FP.BF16.PACK_AB R10, R98, R251 ;  /* 0x000000fb620a723e */ /* 0x000fe400000010ff */
[----:B------:R-:W-:Y:S01]  /*cc20*/  MOV R245, R145 ;  /* 0x0000009100f57202 */ /* 0x000fe20000000f00 */
[----:B------:R2:W4:Y:S01]  /*cc30*/  MUFU.EX2 R90, R211 ;  /* 0x000000d3005a7308 */ /* 0x0005220000000800 */
[--C-:B-1----:R-:W-:Y:S01]  /*cc40*/  FFMA.FTZ R210, R206, c[0x0][0x23c], -R0.reuse ;  /* 0x00008f00ced27a23 */ /* 0x102fe20000010800 */
[----:B------:R-:W-:Y:S01]  /*cc50*/  MOV R206, R159 ;  /* 0x0000009f00ce7202 */ /* 0x000fe20000000f00 */
[----:B---3--:R-:W-:-:S05]  /*cc60*/  FFMA.FTZ R2, R246, c[0x0][0x23c], -R0 ;  /* 0x00008f00f6027a23 */ /* 0x008fca0000010800 */
[----:B------:R1:W3:Y:S01]  /*cc70*/  MUFU.EX2 R91, R4 ;  /* 0x00000004005b7308 */ /* 0x0002e20000000800 */
[----:B--2---:R-:W-:-:S07]  /*cc80*/  FFMA.FTZ R211, R205, c[0x0][0x23c], -R0 ;  /* 0x00008f00cdd37a23 */ /* 0x004fce0000010800 */
[----:B------:R2:W-:Y:S01]  /*cc90*/  MUFU.EX2 R243, R3 ;  /* 0x0000000300f37308 */ /* 0x0005e20000000800 */
[----:B------:R-:W-:Y:S01]  /*cca0*/  FADD.FTZ R0, R152, R208 ;  /* 0x000000d098007221 */ /* 0x000fe20000010000 */
[----:B------:R-:W-:Y:S01]  /*ccb0*/  MOV R152, R106 ;  /* 0x0000006a00987202 */ /* 0x000fe20000000f00 */
[----:B------:R-:W-:Y:S01]  /*ccc0*/  IMAD.MOV.U32 R205, RZ, RZ, R94 ;  /* 0x000000ffffcd7224 */ /* 0x000fe200078e005e */
[----:B------:R-:W-:Y:S01]  /*ccd0*/  MOV R208, R103 ;  /* 0x0000006700d07202 */ /* 0x000fe20000000f00 */
[----:B------:R-:W-:Y:S01]  /*cce0*/  FADD.FTZ R0, R153, R0 ;  /* 0x0000000099007221 */ /* 0x000fe20000010000 */
[----:B------:R-:W-:Y:S02]  /*ccf0*/  MOV R153, R126 ;  /* 0x0000007e00997202 */ /* 0x000fe40000000f00 */
[----:B------:R3:W3:Y:S01]  /*cd00*/  MUFU.EX2 R242, R2 ;  /* 0x0000000200f27308 */ /* 0x0006e20000000800 */
[----:B-1----:R-:W-:Y:S01]  /*cd10*/  FADD.FTZ R4, R161, R86 ;  /* 0x00000056a1047221 */ /* 0x002fe20000010000 */
[----:B------:R-:W-:Y:S01]  /*cd20*/  MOV R86, R7 ;  /* 0x0000000700567202 */ /* 0x000fe20000000f00 */
[----:B------:R-:W-:Y:S01]  /*cd30*/  FADD.FTZ R161, R87, R84 ;  /* 0x0000005457a17221 */ /* 0x000fe20000010000 */
[----:B------:R-:W-:Y:S01]  /*cd40*/  MOV R87, R6 ;  /* 0x0000000600577202 */ /* 0x000fe20000000f00 */
[----:B------:R-:W-:Y:S01]  /*cd50*/  FADD.FTZ R160, R149, R4 ;  /* 0x0000000495a07221 */ /* 0x000fe20000010000 */
[----:B----4-:R-:W-:-:S02]  /*cd60*/  F2FP.BF16.PACK_AB R4, R90, R250 ;  /* 0x000000fa5a04723e */ /* 0x010fc400000010ff */
[----:B------:R-:W-:Y:S01]  /*cd70*/  F2FP.BF16.PACK_AB R11, R86, R87 ;  /* 0x00000057560b723e */ /* 0x000fe200000010ff */
[----:B--2---:R-:W-:Y:S01]  /*cd80*/  FADD.FTZ R3, R148, R85 ;  /* 0x0000005594037221 */ /* 0x004fe20000010000 */
[----:B------:R-:W-:Y:S02]  /*cd90*/  MOV R248, R152 ;  /* 0x0000009800f87202 */ /* 0x000fe40000000f00 */
[----:B------:R-:W-:Y:S01]  /*cda0*/  MOV R246, R153 ;  /* 0x0000009900f67202 */ /* 0x000fe20000000f00 */
[----:B------:R-:W-:Y:S01]  /*cdb0*/  FADD.FTZ R3, R88, R3 ;  /* 0x0000000358037221 */ /* 0x000fe20000010000 */
[----:B------:R-:W-:Y:S01]  /*cdc0*/  MOV R149, R157 ;  /* 0x0000009d00957202 */ /* 0x000fe20000000f00 */
[----:B------:R-:W-:Y:S01]  /*cdd0*/  HMMA.16816.F32.BF16 R128, R8, R14, R16 ;  /* 0x0000000e0880723c */ /* 0x000fe20000041810 */
[----:B---3--:R-:W-:Y:S01]  /*cde0*/  MOV R2, R5 ;  /* 0x0000000500027202 */ /* 0x008fe20000000f00 */
[----:B------:R-:W1:Y:S01]  /*cdf0*/  LDSM.16.MT88.4 R16, [R214+0xc800] ;  /* 0x00c80000d610783b */ /* 0x000e620000004200 */
[----:B------:R-:W-:Y:S01]  /*ce00*/  F2FP.BF16.PACK_AB R5, R91, R97 ;  /* 0x000000615b05723e */ /* 0x000fe200000010ff */
[----:B------:R-:W-:Y:S01]  /*ce10*/  IMAD.MOV.U32 R88, RZ, RZ, R156 ;  /* 0x000000ffff587224 */ /* 0x000fe200078e009c */
[----:B------:R-:W-:-:S02]  /*ce20*/  F2FP.BF16.PACK_AB R6, R99, R2 ;  /* 0x000000026306723e */ /* 0x000fc400000010ff */
[----:B------:R-:W-:Y:S01]  /*ce30*/  F2FP.BF16.PACK_AB R7, R242, R243 ;  /* 0x000000f3f207723e */ /* 0x000fe200000010ff */
[----:B------:R-:W-:Y:S01]  /*ce40*/  HMMA.16816.F32.BF16 R168, R8, R12, R168 ;  /* 0x0000000c08a8723c */ /* 0x000fe200000418a8 */
[----:B------:R-:W-:Y:S02]  /*ce50*/  MOV R148, R158 ;  /* 0x0000009e00947202 */ /* 0x000fe40000000f00 */
[----:B------:R-:W-:Y:S02]  /*ce60*/  MOV R84, R92 ;  /* 0x0000005c00547202 */ /* 0x000fe40000000f00 */
[----:B------:R-:W-:-:S03]  /*ce70*/  MOV R85, R144 ;  /* 0x0000009000557202 */ /* 0x000fc60000000f00 */
[C---:B------:R-:W-:Y:S08]  /*ce80*/  HMMA.16816.F32.BF16 R172, R4.reuse, R12, R172 ;  /* 0x0000000c04ac723c */ /* 0x040ff000000418ac */
[----:B------:R-:W-:Y:S01]  /*ce90*/  HMMA.16816.F32.BF16 R180, R4, R14, R180 ;  /* 0x0000000e04b4723c */ /* 0x000fe200000418b4 */
[----:B------:R-:W2:Y:S07]  /*cea0*/  LDSM.16.MT88.4 R12, [R216+0xc800] ;  /* 0x00c80000d80c783b */ /* 0x000eae0000004200 */
[C---:B-1----:R-:W-:Y:S07]  /*ceb0*/  HMMA.16816.F32.BF16 R124, R8.reuse, R16, R80 ;  /* 0x00000010087c723c */ /* 0x042fee0000041850 */
[----:B------:R-:W-:Y:S01]  /*cec0*/  MOV R82, R97 ;  /* 0x0000006100527202 */ /* 0x000fe20000000f00 */
[----:B------:R-:W-:Y:S01]  /*ced0*/  HMMA.16816.F32.BF16 R104, R8, R18, R76 ;  /* 0x000000120868723c */ /* 0x000fe2000004184c */
[----:B------:R-:W-:Y:S01]  /*cee0*/  IMAD.MOV.U32 R83, RZ, RZ, R96 ;  /* 0x000000ffff537224 */ /* 0x000fe200078e0060 */
[----:B------:R-:W-:-:S02]  /*cef0*/  MOV R80, R146 ;  /* 0x0000009200507202 */ /* 0x000fc40000000f00 */
[----:B------:R-:W-:-:S03]  /*cf00*/  MOV R81, R147 ;  /* 0x0000009300517202 */ /* 0x000fc60000000f00 */
[----:B------:R-:W-:Y:S01]  /*cf10*/  MOV R79, R102 ;  /* 0x00000066004f7202 */ /* 0x000fe20000000f00 */
[----:B------:R-:W-:Y:S01]  /*cf20*/  IMAD.MOV.U32 R77, RZ, RZ, R98 ;  /* 0x000000ffff4d7224 */ /* 0x000fe200078e0062 */
[----:B------:R-:W-:Y:S01]  /*cf30*/  MOV R78, R99 ;  /* 0x00000063004e7202 */ /* 0x000fe20000000f00 */
[----:B------:R-:W-:Y:S01]  /*cf40*/  HMMA.16816.F32.BF16 R176, R4, R16, R176 ;  /* 0x0000001004b0723c */ /* 0x000fe200000418b0 */
[----:B------:R-:W-:-:S07]  /*cf50*/  MOV R76, R82 ;  /* 0x00000052004c7202 */ /* 0x000fce0000000f00 */
[----:B------:R-:W-:Y:S01]  /*cf60*/  HMMA.16816.F32.BF16 R188, R4, R18, R188 ;  /* 0x0000001204bc723c */ /* 0x000fe200000418bc */
[----:B------:R-:W1:Y:S07]  /*cf70*/  LDSM.16.MT88.4 R16, [R215+0xc800] ;  /* 0x00c80000d710783b */ /* 0x000e6e0000004200 */
[-C--:B--2---:R-:W-:Y:S08]  /*cf80*/  HMMA.16816.F32.BF16 R100, R8, R12.reuse, R72 ;  /* 0x0000000c0864723c */ /* 0x084ff00000041848 */
[C---:B------:R-:W-:Y:S08]  /*cf90*/  HMMA.16816.F32.BF16 R184, R4.reuse, R12, R184 ;  /* 0x0000000c04b8723c */ /* 0x040ff000000418b8 */
[-C--:B------:R-:W-:Y:S08]  /*cfa0*/  HMMA.16816.F32.BF16 R196, R4, R14.reuse, R196 ;  /* 0x0000000e04c4723c */ /* 0x080ff000000418c4 */
[C---:B------:R-:W-:Y:S01]  /*cfb0*/  HMMA.16816.F32.BF16 R96, R8.reuse, R14, R64 ;  /* 0x0000000e0860723c */ /* 0x040fe20000041840 */
[----:B------:R-:W2:Y:S07]  /*cfc0*/  LDSM.16.MT88.4 R12, [R213+0xe800] ;  /* 0x00e80000d50c783b */ /* 0x000eae0000004200 */
[C---:B-1----:R-:W-:Y:S07]  /*cfd0*/  HMMA.16816.F32.BF16 R156, R8.reuse, R18, R52 ;  /* 0x00000012089c723c */ /* 0x042fee0000041834 */
[----:B------:R-:W-:Y:S01]  /*cfe0*/  IMAD.MOV.U32 R52, RZ, RZ, R90 ;  /* 0x000000ffff347224 */ /* 0x000fe200078e005a */
[----:B------:R-:W-:Y:S01]  /*cff0*/  MOV R53, R89 ;  /* 0x0000005900357202 */ /* 0x000fe20000000f00 */
[----:B------:R-:W-:Y:S01]  /*d000*/  HMMA.16816.F32.BF16 R144, R8, R16, R68 ;  /* 0x000000100890723c */ /* 0x000fe20000041844 */
[----:B------:R-:W-:-:S02]  /*d010*/  MOV R55, R80 ;  /* 0x0000005000377202 */ /* 0x000fc40000000f00 */
[----:B------:R-:W-:-:S05]  /*d020*/  MOV R54, R83 ;  /* 0x0000005300367202 */ /* 0x000fca0000000f00 */
[C---:B------:R-:W-:Y:S08]  /*d030*/  HMMA.16816.F32.BF16 R192, R4.reuse, R16, R192 ;  /* 0x0000001004c0723c */ /* 0x040ff000000418c0 */
[----:B------:R-:W-:Y:S01]  /*d040*/  HMMA.16816.F32.BF16 R200, R4, R18, R200 ;  /* 0x0000001204c8723c */ /* 0x000fe200000418c8 */
[----:B------:R-:W1:Y:S07]  /*d050*/  LDSM.16.MT88.4 R16, [R216+0xe800] ;  /* 0x00e80000d810783b */ /* 0x000e6e0000004200 */
[-C--:B--2---:R-:W-:Y:S07]  /*d060*/  HMMA.16816.F32.BF16 R152, R8, R12.reuse, R48 ;  /* 0x0000000c0898723c */ /* 0x084fee0000041830 */
[----:B------:R-:W-:Y:S01]  /*d070*/  MOV R51, R91 ;  /* 0x0000005b00337202 */ /* 0x000fe20000000f00 */
[----:B------:R-:W-:Y:S01]  /*d080*/  HMMA.16816.F32.BF16 R92, R4, R12, R40 ;  /* 0x0000000c045c723c */ /* 0x000fe20000041828 */
[----:B------:R-:W-:-:S02]  /*d090*/  MOV R49, R148 ;  /* 0x0000009400317202 */ /* 0x000fc40000000f00 */
[----:B------:R-:W-:Y:S02]  /*d0a0*/  MOV R48, R84 ;  /* 0x0000005400307202 */ /* 0x000fe40000000f00 */
[----:B------:R-:W-:Y:S02]  /*d0b0*/  MOV R50, R85 ;  /* 0x0000005500327202 */ /* 0x000fe40000000f00 */
[----:B------:R-:W-:Y:S01]  /*d0c0*/  MOV R40, R88 ;  /* 0x0000005800287202 */ /* 0x000fe20000000f00 */
[----:B------:R-:W-:Y:S01]  /*d0d0*/  IMAD.MOV.U32 R43, RZ, RZ, R87 ;  /* 0x000000ffff2b7224 */ /* 0x000fe200078e0057 */
[----:B------:R-:W-:Y:S01]  /*d0e0*/  HMMA.16816.F32.BF16 R88, R4, R14, R36 ;  /* 0x0000000e0458723c */ /* 0x000fe20000041824 */
[----:B------:R-:W-:Y:S02]  /*d0f0*/  MOV R41, R149 ;  /* 0x0000009500297202 */ /* 0x000fe40000000f00 */
[----:B------:R-:W-:Y:S01]  /*d100*/  MOV R42, R77 ;  /* 0x0000004d002a7202 */ /* 0x000fe20000000f00 */
[----:B------:R-:W-:-:S03]  /*d110*/  IMAD.MOV.U32 R77, RZ, RZ, R81 ;  /* 0x000000ffff4d7224 */ /* 0x000fc600078e0051 */
[----:B------:R-:W-:Y:S02]  /*d120*/  MOV R38, R151 ;  /* 0x0000009700267202 */ /* 0x000fe40000000f00 */
[----:B------:R-:W-:Y:S02]  /*d130*/  MOV R39, R150 ;  /* 0x0000009600277202 */ /* 0x000fe40000000f00 */
[----:B------:R-:W-:Y:S01]  /*d140*/  HMMA.16816.F32.BF16 R148, R8, R14, R20 ;  /* 0x0000000e0894723c */ /* 0x000fe20000041814 */
[----:B------:R-:W2:Y:S01]  /*d150*/  LDSM.16.MT88.4 R20, [R214+0xe800] ;  /* 0x00e80000d614783b */ /* 0x000ea20000004200 */
[----:B------:R-:W-:-:S03]  /*d160*/  MOV R37, R86 ;  /* 0x0000005600257202 */ /* 0x000fc60000000f00 */
[----:B------:R-:W3:Y:S03]  /*d170*/  LDSM.16.MT88.4 R12, [R215+0xe800] ;  /* 0x00e80000d70c783b */ /* 0x000ee60000004200 */
[C---:B-1----:R-:W-:Y:S08]  /*d180*/  HMMA.16816.F32.BF16 R72, R4.reuse, R16, R32 ;  /* 0x000000100448723c */ /* 0x042ff00000041820 */
[----:B------:R-:W-:Y:S07]  /*d190*/  HMMA.16816.F32.BF16 R68, R4, R18, R28 ;  /* 0x000000120444723c */ /* 0x000fee000004181c */
[----:B------:R-:W-:-:S02]  /*d1a0*/  MOV R30, R48 ;  /* 0x00000030001e7202 */ /* 0x000fc40000000f00 */
[----:B------:R-:W-:Y:S02]  /*d1b0*/  MOV R29, R49 ;  /* 0x00000031001d7202 */ /* 0x000fe40000000f00 */
[----:B------:R-:W-:Y:S02]  /*d1c0*/  MOV R28, R50 ;  /* 0x00000032001c7202 */ /* 0x000fe40000000f00 */
[----:B------:R-:W-:Y:S02]  /*d1d0*/  MOV R31, R51 ;  /* 0x00000033001f7202 */ /* 0x000fe40000000f00 */
[----:B------:R-:W-:Y:S08]  /*d1e0*/  HMMA.16816.F32.BF16 R48, R8, R16, R136 ;  /* 0x000000100830723c */ /* 0x000ff00000041888 */
[C---:B--2---:R-:W-:Y:S08]  /*d1f0*/  HMMA.16816.F32.BF16 R84, R4.reuse, R20, R60 ;  /* 0x000000140454723c */ /* 0x044ff0000004183c */
[C---:B------:R-:W-:Y:S08]  /*d200*/  HMMA.16816.F32.BF16 R80, R4.reuse, R22, R56 ;  /* 0x000000160450723c */ /* 0x040ff00000041838 */
[C---:B---3--:R-:W-:Y:S08]  /*d210*/  HMMA.16816.F32.BF16 R64, R4.reuse, R12, R44 ;  /* 0x0000000c0440723c */ /* 0x048ff0000004182c */
[----:B------:R-:W-:Y:S07]  /*d220*/  HMMA.16816.F32.BF16 R60, R4, R14, R24 ;  /* 0x0000000e043c723c */ /* 0x000fee0000041818 */
[----:B------:R-:W-:Y:S01]  /*d230*/  MOV R5, R38 ;  /* 0x0000002600057202 */ /* 0x000fe20000000f00 */
[C---:B------:R-:W-:Y:S01]  /*d240*/  HMMA.16816.F32.BF16 R56, R8.reuse, R20, R140 ;  /* 0x000000140838723c */ /* 0x040fe2000004188c */
        /* <DEDUP_REMOVED lines=10> */
[----:B------:R-:W-:-:S07]  /*d2f0*/  MOV R43, R54 ;  /* 0x00000036002b7202 */ /* 0x000fce0000000f00 */
[C---:B------:R-:W-:Y:S01]  /*d300*/  HMMA.16816.F32.BF16 R52, R8.reuse, R22, R132 ;  /* 0x000000160834723c */ /* 0x040fe20000041884 */
[----:B------:R-:W-:Y:S01]  /*d310*/  LDSM.16.MT88.4 R20, [R213+0xd000] ;  /* 0x00d00000d514783b */ /* 0x000fe20000004200 */
[----:B-1----:R-:W-:Y:S01]  /*d320*/  MOV R5, R6 ;  /* 0x0000000600057202 */ /* 0x002fe20000000f00 */
[----:B------:R-:W-:Y:S01]  /*d330*/  IMAD.MOV.U32 R6, RZ, RZ, R7 ;  /* 0x000000ffff067224 */ /* 0x000fe200078e0007 */
[----:B------:R-:W-:Y:S02]  /*d340*/  MOV R7, R24 ;  /* 0x0000001800077202 */ /* 0x000fe40000000f00 */
[----:B------:R-:W-:Y:S01]  /*d350*/  MOV R24, R25 ;  /* 0x0000001900187202 */ /* 0x000fe20000000f00 */
[----:B------:R1:W-:Y:S01]  /*d360*/  MUFU.EX2 R112, R5 ;  /* 0x0000000500707308 */ /* 0x0003e20000000800 */
[----:B------:R-:W-:Y:S01]  /*d370*/  MOV R25, R26 ;  /* 0x0000001a00197202 */ /* 0x000fe20000000f00 */
[C---:B------:R-:W-:Y:S01]  /*d380*/  HMMA.16816.F32.BF16 R36, R8.reuse, R18, R120 ;  /* 0x000000120824723c */ /* 0x040fe20000041878 */
[----:B------:R-:W-:Y:S01]  /*d390*/  MOV R26, R42 ;  /* 0x0000002a001a7202 */ /* 0x000fe20000000f00 */
[----:B------:R-:W-:Y:S01]  /*d3a0*/  IMAD.MOV.U32 R42, RZ, RZ, R78 ;  /* 0x000000ffff2a7224 */ /* 0x000fe200078e004e */
[----:B------:R-:W2:Y:S05]  /*d3b0*/  LDSM.16.MT88.4 R16, [R214+0xd000] ;  /* 0x00d00000d610783b */ /* 0x000eaa0000004200 */
[----:B------:R-:W-:Y:S01]  /*d3c0*/  HMMA.16816.F32.BF16 R32, R8, R14, R108 ;  /* 0x0000000e0820723c */ /* 0x000fe2000004186c */
[----:B------:R-:W3:Y:S01]  /*d3d0*/  LDSM.16.MT88.4 R12, [R216+0xd000] ;  /* 0x00d00000d80c783b */ /* 0x000ee20000004200 */
[----:B-1----:R-:W-:Y:S01]  /*d3e0*/  MOV R5, R6 ;  /* 0x0000000600057202 */ /* 0x002fe20000000f00 */
[----:B------:R-:W1:Y:S01]  /*d3f0*/  MUFU.EX2 R108, R221 ;  /* 0x000000dd006c7308 */ /* 0x000e620000000800 */
[----:B------:R-:W-:-:S02]  /*d400*/  MOV R6, R7 ;  /* 0x0000000700067202 */ /* 0x000fc40000000f00 */
[----:B------:R-:W-:Y:S01]  /*d410*/  MOV R7, R24 ;  /* 0x0000001800077202 */ /* 0x000fe20000000f00 */
[----:B------:R-:W-:Y:S01]  /*d420*/  IMAD.MOV.U32 R24, RZ, RZ, R25 ;  /* 0x000000ffff187224 */ /* 0x000fe200078e0019 */
[----:B------:R-:W-:Y:S02]  /*d430*/  MOV R25, R26 ;  /* 0x0000001a00197202 */ /* 0x000fe40000000f00 */
[----:B------:R-:W-:Y:S02]  /*d440*/  MOV R26, R42 ;  /* 0x0000002a001a7202 */ /* 0x000fe40000000f00 */
[----:B------:R-:W-:Y:S02]  /*d450*/  MOV R42, R2 ;  /* 0x00000002002a7202 */ /* 0x000fe40000000f00 */
[----:B------:R-:W-:Y:S01]  /*d460*/  MOV R2, R246 ;  /* 0x000000f600027202 */ /* 0x000fe20000000f00 */
[----:B------:R4:W-:Y:S01]  /*d470*/  MUFU.EX2 R113, R5 ;  /* 0x0000000500717308 */ /* 0x0009e20000000800 */
[----:B------:R-:W-:Y:S01]  /*d480*/  IMAD.MOV.U32 R4, RZ, RZ, R6 ;  /* 0x000000ffff047224 */ /* 0x000fe200078e0006 */
[----:B------:R-:W-:-:S02]  /*d490*/  MOV R78, R251 ;  /* 0x000000fb004e7202 */ /* 0x000fc40000000f00 */
[----:B------:R-:W-:Y:S01]  /*d4a0*/  MOV R114, R42 ;  /* 0x0000002a00727202 */ /* 0x000fe20000000f00 */
[----:B------:R-:W-:Y:S01]  /*d4b0*/  FADD.FTZ R0, R4, R0 ;  /* 0x0000000004007221 */ /* 0x000fe20000010000 */
[----:B------:R-:W-:Y:S01]  /*d4c0*/  MOV R6, R24 ;  /* 0x0000001800067202 */ /* 0x000fe20000000f00 */
[----:B------:R-:W-:Y:S01]  /*d4d0*/  FADD.FTZ R4, R167, R160 ;  /* 0x000000a0a7047221 */ /* 0x000fe20000010000 */
[----:B------:R-:W-:Y:S01]  /*d4e0*/  MUFU.EX2 R109, R220 ;  /* 0x000000dc006d7308 */ /* 0x000fe20000000800 */
[----:B------:R-:W-:-:S07]  /*d4f0*/  MOV R140, R28 ;  /* 0x0000001c008c7202 */ /* 0x000fce0000000f00 */
[----:B------:R-:W-:Y:S01]  /*d500*/  MUFU.EX2 R248, R248 ;  /* 0x000000f800f87308 */ /* 0x000fe20000000800 */
[----:B----4-:R-:W-:-:S07]  /*d510*/  MOV R5, R7 ;  /* 0x0000000700057202 */ /* 0x010fce0000000f00 */
[----:B------:R-:W-:Y:S01]  /*d520*/  MUFU.EX2 R247, R247 ;  /* 0x000000f700f77308 */ /* 0x000fe20000000800 */
[----:B------:R-:W-:Y:S01]  /*d530*/  MOV R7, R25 ;  /* 0x0000001900077202 */ /* 0x000fe20000000f00 */
[----:B------:R-:W-:-:S06]  /*d540*/  IMAD.MOV.U32 R25, RZ, RZ, R2 ;  /* 0x000000ffff197224 */ /* 0x000fcc00078e0002 */
[----:B------:R-:W-:Y:S01]  /*d550*/  MUFU.EX2 R249, R249 ;  /* 0x000000f900f97308 */ /* 0x000fe20000000800 */
[----:B------:R-:W-:Y:S01]  /*d560*/  FADD.FTZ R2, R164, R161 ;  /* 0x000000a1a4027221 */ /* 0x000fe20000010000 */
[----:B------:R-:W-:Y:S01]  /*d570*/  MOV R24, R26 ;  /* 0x0000001a00187202 */ /* 0x000fe20000000f00 */
[----:B------:R-:W-:Y:S01]  /*d580*/  FADD.FTZ R3, R166, R3 ;  /* 0x00000003a6037221 */ /* 0x000fe20000010000 */
[----:B------:R-:W-:Y:S01]  /*d590*/  MOV R143, R40 ;  /* 0x00000028008f7202 */ /* 0x000fe20000000f00 */
[----:B------:R-:W-:Y:S01]  /*d5a0*/  FADD.FTZ R42, R165, R2 ;  /* 0x00000002a52a7221 */ /* 0x000fe20000010000 */
[----:B------:R-:W-:Y:S01]  /*d5b0*/  MOV R26, R243 ;  /* 0x000000f3001a7202 */ /* 0x000fe20000000f00 */
[----:B------:R-:W-:Y:S01]  /*d5c0*/  IMAD.MOV.U32 R165, RZ, RZ, R27 ;  /* 0x000000ffffa57224 */ /* 0x000fe200078e001b */
[----:B------:R-:W4:Y:S01]  /*d5d0*/  MUFU.EX2 R111, R219 ;  /* 0x000000db006f7308 */ /* 0x000f220000000800 */
[----:B------:R-:W-:Y:S01]  /*d5e0*/  MOV R167, R244 ;  /* 0x000000f400a77202 */ /* 0x000fe20000000f00 */
[----:B------:R1:W5:Y:S01]  /*d5f0*/  LDL.LU R221, [R1+0xa8] ;  /* 0x0000a80001dd7983 */ /* 0x0003620000300800 */
[----:B------:R-:W-:-:S02]  /*d600*/  MOV R28, R242 ;  /* 0x000000f2001c7202 */ /* 0x000fc40000000f00 */
[----:B------:R-:W-:-:S03]  /*d610*/  MOV R27, R245 ;  /* 0x000000f5001b7202 */ /* 0x000fc60000000f00 */
[----:B------:R-:W1:Y:S08]  /*d620*/  MUFU.EX2 R251, R218 ;  /* 0x000000da00fb7308 */ /* 0x000e700000000800 */
[----:B------:R-:W1:Y:S08]  /*d630*/  MUFU.EX2 R110, R217 ;  /* 0x000000d9006e7308 */ /* 0x000e700000000800 */
[----:B------:R-:W2:Y:S08]  /*d640*/  MUFU.EX2 R246, R212 ;  /* 0x000000d400f67308 */ /* 0x000eb00000000800 */
[----:B------:R-:W-:Y:S01]  /*d650*/  MUFU.EX2 R243, R116 ;  /* 0x0000007400f37308 */ /* 0x000fe20000000800 */
[----:B-1----:R-:W-:Y:S01]  /*d660*/  F2FP.BF16.PACK_AB R8, R108, R142 ;  /* 0x0000008e6c08723e */ /* 0x002fe200000010ff */
[----:B------:R-:W-:Y:S01]  /*d670*/  FADD.FTZ R40, R163, R4 ;  /* 0x00000004a3287221 */ /* 0x000fe20000010000 */
[----:B----4-:R-:W-:-:S02]  /*d680*/  F2FP.BF16.PACK_AB R10, R111, R109 ;  /* 0x0000006d6f0a723e */ /* 0x010fc400000010ff */
[----:B------:R-:W-:Y:S02]  /*d690*/  MOV R164, R5 ;  /* 0x0000000500a47202 */ /* 0x000fe40000000f00 */
[----:B------:R-:W-:Y:S01]  /*d6a0*/  MOV R121, R6 ;  /* 0x0000000600797202 */ /* 0x000fe20000000f00 */
[----:B------:R-:W1:Y:S01]  /*d6b0*/  MUFU.EX2 R244, R117 ;  /* 0x0000007500f47308 */ /* 0x000e620000000800 */
[----:B------:R-:W-:Y:S01]  /*d6c0*/  MOV R120, R7 ;  /* 0x0000000700787202 */ /* 0x000fe20000000f00 */
[----:B------:R-:W-:Y:S01]  /*d6d0*/  IMAD.MOV.U32 R122, RZ, RZ, R24 ;  /* 0x000000ffff7a7224 */ /* 0x000fe200078e0018 */
[----:B------:R-:W-:Y:S01]  /*d6e0*/  MOV R166, R25 ;  /* 0x0000001900a67202 */ /* 0x000fe20000000f00 */
[----:B------:R-:W-:Y:S01]  /*d6f0*/  FADD.FTZ R2, R250, R3 ;  /* 0x00000003fa027221 */ /* 0x000fe20000010000 */
[----:B------:R-:W-:Y:S01]  /*d700*/  MOV R115, R26 ;  /* 0x0000001a00737202 */ /* 0x000fe20000000f00 */
[----:B------:R4:W5:Y:S02]  /*d710*/  LDL.LU R220, [R1+0xa4] ;  /* 0x0000a40001dc7983 */ /* 0x0009640000300800 */
[----:B------:R-:W-:Y:S08]  /*d720*/  MUFU.EX2 R242, R118 ;  /* 0x0000007600f27308 */ /* 0x000ff00000000800 */
[----:B------:R-:W3:Y:S01]  /*d730*/  MUFU.EX2 R245, R119 ;  /* 0x0000007700f57308 */ /* 0x000ee20000000800 */
[----:B------:R-:W-:-:S02]  /*d740*/  F2FP.BF16.PACK_AB R9, R251, R248 ;  /* 0x000000f8fb09723e */ /* 0x000fc400000010ff */
[----:B------:R-:W-:Y:S02]  /*d750*/  F2FP.BF16.PACK_AB R11, R112, R110 ;  /* 0x0000006e700b723e */ /* 0x000fe400000010ff */
[----:B--2---:R-:W-:Y:S02]  /*d760*/  F2FP.BF16.PACK_AB R4, R247, R246 ;  /* 0x000000f6f704723e */ /* 0x004fe400000010ff */
[----:B-1----:R-:W-:Y:S02]  /*d770*/  F2FP.BF16.PACK_AB R5, R244, R243 ;  /* 0x000000f3f405723e */ /* 0x002fe400000010ff */
[----:B------:R-:W-:Y:S01]  /*d780*/  F2FP.BF16.PACK_AB R6, R113, R249 ;  /* 0x000000f97106723e */ /* 0x000fe200000010ff */
[----:B------:R-:W-:Y:S01]  /*d790*/  IMAD.MOV.U32 R25, RZ, RZ, R43 ;  /* 0x000000ffff197224 */ /* 0x000fe200078e002b */
[----:B------:R-:W-:Y:S01]  /*d7a0*/  MOV R141, R31 ;  /* 0x0000001f008d7202 */ /* 0x000fe20000000f00 */
[----:B------:R-:W-:Y:S01]  /*d7b0*/  IMAD.MOV.U32 R250, RZ, RZ, R78 ;  /* 0x000000fffffa7224 */ /* 0x000fe200078e004e */
[----:B------:R-:W-:Y:S01]  /*d7c0*/  MOV R24, R41 ;  /* 0x0000002900187202 */ /* 0x000fe20000000f00 */
[----:B------:R-:W-:Y:S01]  /*d7d0*/  MUFU.EX2 R241, R241 ;  /* 0x000000f100f17308 */ /* 0x000fe20000000800 */
[----:B------:R-:W-:Y:S01]  /*d7e0*/  MOV R26, R76 ;  /* 0x0000004c001a7202 */ /* 0x000fe20000000f00 */
[----:B------:R4:W5:Y:S01]  /*d7f0*/  LDL.LU R219, [R1+0xa0] ;  /* 0x0000a00001db7983 */ /* 0x0009620000300800 */
[----:B---3--:R-:W-:Y:S01]  /*d800*/  F2FP.BF16.PACK_AB R7, R245, R242 ;  /* 0x000000f2f507723e */ /* 0x008fe200000010ff */
[----:B------:R-:W-:Y:S01]  /*d810*/  FADD.FTZ R41, R162, R0 ;  /* 0x00000000a2297221 */ /* 0x000fe20000010000 */
[----:B------:R-:W-:-:S02]  /*d820*/  MOV R43, R77 ;  /* 0x0000004d002b7202 */ /* 0x000fc40000000f00 */
[----:B------:R-:W-:Y:S01]  /*d830*/  MOV R31, R79 ;  /* 0x0000004f001f7202 */ /* 0x000fe20000000f00 */
[C---:B------:R-:W-:Y:S01]  /*d840*/  HMMA.16816.F32.BF16 R160, R8.reuse, R16, R124 ;  /* 0x0000001008a0723c */ /* 0x040fe2000004187c */
[----:B------:R-:W-:Y:S01]  /*d850*/  MOV R123, R205 ;  /* 0x000000cd007b7202 */ /* 0x000fe20000000f00 */
[----:B------:R-:W-:Y:S01]  /*d860*/  IMAD.MOV.U32 R3, RZ, RZ, R24 ;  /* 0x000000ffff037224 */ /* 0x000fe200078e0018 */
[----:B------:R-:W-:Y:S01]  /*d870*/  MOV R0, R26 ;  /* 0x0000001a00007202 */ /* 0x000fe20000000f00 */
[----:B------:R-:W-:Y:S01]  /*d880*/  MUFU.EX2 R208, R208 ;  /* 0x000000d000d07308 */ /* 0x000fe20000000800 */
[----:B------:R4:W5:Y:S03]  /*d890*/  LDL.LU R218, [R1+0x9c] ;  /* 0x00009c0001da7983 */ /* 0x0009660000300800 */
[----:B------:R-:W-:Y:S01]  /*d8a0*/  HMMA.16816.F32.BF16 R76, R8, R22, R128 ;  /* 0x00000016084c723c */ /* 0x000fe20000041880 */
[----:B------:R-:W-:Y:S01]  /*d8b0*/  MOV R125, R207 ;  /* 0x000000cf007d7202 */ /* 0x000fe20000000f00 */
[----:B------:R-:W-:Y:S01]  /*d8c0*/  IMAD.MOV.U32 R126, RZ, RZ, R206 ;  /* 0x000000ffff7e7224 */ /* 0x000fe200078e00ce */
[----:B------:R-:W-:Y:S01]  /*d8d0*/  MOV R124, R27 ;  /* 0x0000001b007c7202 */ /* 0x000fe20000000f00 */
[----:B------:R-:W-:-:S04]  /*d8e0*/  IMAD.MOV.U32 R127, RZ, RZ, R29 ;  /* 0x000000ffff7f7224 */ /* 0x000fc800078e001d */
[----:B------:R-:W-:Y:S01]  /*d8f0*/  HMMA.16816.F32.BF16 R176, R4, R16, R176 ;  /* 0x0000001004b0723c */ /* 0x000fe200000418b0 */
[----:B------:R-:W-:-:S07]  /*d900*/  MOV R131, R140 ;  /* 0x0000008c00837202 */ /* 0x000fce0000000f00 */
        /* <DEDUP_REMOVED lines=9> */
[----:B------:R-:W-:Y:S01]  /*d9a0*/  MOV R143, R28 ;  /* 0x0000001c008f7202 */ /* 0x000fe20000000f00 */
[----:B------:R-:W1:Y:S01]  /*d9b0*/  LDSM.16.MT88.4 R24, [R213+0xf000] ;  /* 0x00f00000d518783b */ /* 0x000e620000004200 */
[----:B------:R-:W-:Y:S02]  /*d9c0*/  MOV R141, R30 ;  /* 0x0000001e008d7202 */ /* 0x000fe40000000f00 */
[----:B------:R-:W-:Y:S01]  /*d9d0*/  MOV R99, R31 ;  /* 0x0000001f00637202 */ /* 0x000fe20000000f00 */
[----:B------:R-:W-:Y:S02]  /*d9e0*/  LDSM.16.MT88.4 R20, [R214+0xf000] ;  /* 0x00f00000d614783b */ /* 0x000fe40000004200 */
[C---:B------:R-:W-:Y:S02]  /*d9f0*/  HMMA.16816.F32.BF16 R204, R8.reuse, R18, R104 ;  /* 0x0000001208cc723c */ /* 0x040fe40000041868 */
[----:B------:R-:W2:Y:S04]  /*da00*/  LDSM.16.MT88.4 R16, [R216+0xf000] ;  /* 0x00f00000d810783b */ /* 0x000ea80000004200 */
[----:B------:R-:W3:Y:S02]  /*da10*/  LDSM.16.MT88.4 R28, [R215+0xd000] ;  /* 0x00d00000d71c783b */ /* 0x000ee40000004200 */
[-C--:B------:R-:W-:Y:S08]  /*da20*/  HMMA.16816.F32.BF16 R136, R8, R12.reuse, R100 ;  /* 0x0000000c0888723c */ /* 0x080ff00000041864 */
[C---:B------:R-:W-:Y:S08]  /*da30*/  HMMA.16816.F32.BF16 R184, R4.reuse, R12, R184 ;  /* 0x0000000c04b8723c */ /* 0x040ff000000418b8 */
[----:B------:R-:W-:Y:S01]  /*da40*/  HMMA.16816.F32.BF16 R196, R4, R14, R196 ;  /* 0x0000000e04c4723c */ /* 0x000fe200000418c4 */
[----:B------:R-:W4:Y:S01]  /*da50*/  LDSM.16.MT88.4 R12, [R215+0xf000] ;  /* 0x00f00000d70c783b */ /* 0x000f220000004200 */
[----:B------:R-:W-:-:S02]  /*da60*/  FADD.FTZ R0, R0, R42 ;  /* 0x0000002a00007221 */ /* 0x000fc40000010000 */
[----:B------:R-:W-:Y:S01]  /*da70*/  FADD.FTZ R3, R3, R40 ;  /* 0x0000002803037221 */ /* 0x000fe20000010000 */
[----:B------:R-:W3:Y:S01]  /*da80*/  MUFU.EX2 R43, R43 ;  /* 0x0000002b002b7308 */ /* 0x000ee20000000800 */
[----:B------:R-:W-:Y:S01]  /*da90*/  FADD.FTZ R2, R129, R2 ;  /* 0x0000000281027221 */ /* 0x000fe20000010000 */
[----:B------:R3:W5:Y:S01]  /*daa0*/  LDL.LU R217, [R1+0x98] ;  /* 0x0000980001d97983 */ /* 0x0007620000300800 */
[C---:B-1----:R-:W-:Y:S08]  /*dab0*/  HMMA.16816.F32.BF16 R100, R4.reuse, R24, R92 ;  /* 0x000000180464723c */ /* 0x042ff0000004185c */
[-C--:B--2---:R-:W-:Y:S08]  /*dac0*/  HMMA.16816.F32.BF16 R104, R4, R16.reuse, R72 ;  /* 0x000000100468723c */ /* 0x084ff00000041848 */
[----:B------:R-:W-:Y:S01]  /*dad0*/  HMMA.16816.F32.BF16 R48, R8, R16, R48 ;  /* 0x000000100830723c */ /* 0x000fe20000041830 */
[----:B------:R1:W-:Y:S01]  /*dae0*/  MUFU.EX2 R17, R131 ;  /* 0x0000008300117308 */ /* 0x0003e20000000800 */
[----:B------:R-:W-:-:S06]  /*daf0*/  FADD.FTZ R0, R130, R0 ;  /* 0x0000000082007221 */ /* 0x000fcc0000010000 */
[----:B---3--:R-:W-:Y:S01]  /*db00*/  HMMA.16816.F32.BF16 R192, R4, R28, R192 ;  /* 0x0000001c04c0723c */ /* 0x008fe200000418c0 */
[----:B------:R-:W-:-:S07]  /*db10*/  FADD.FTZ R2, R114, R2 ;  /* 0x0000000272027221 */ /* 0x000fce0000010000 */
[C---:B------:R-:W-:Y:S01]  /*db20*/  HMMA.16816.F32.BF16 R200, R4.reuse, R30, R200 ;  /* 0x0000001e04c8723c */ /* 0x040fe200000418c8 */
[----:B-1----:R-:W-:Y:S01]  /*db30*/  MOV R131, R250 ;  /* 0x000000fa00837202 */ /* 0x002fe20000000f00 */
[----:B------:R-:W-:Y:S01]  /*db40*/  MUFU.EX2 R210, R210 ;  /* 0x000000d200d27308 */ /* 0x000fe20000000800 */
[----:B------:R-:W-:Y:S01]  /*db50*/  MOV R250, R165 ;  /* 0x000000a500fa7202 */ /* 0x000fe20000000f00 */
[----:B------:R1:W5:Y:S01]  /*db60*/  LDL.LU R212, [R1+0x94] ;  /* 0x0000940001d47983 */ /* 0x0003620000300800 */
[----:B------:R-:W-:Y:S01]  /*db70*/  FADD.FTZ R0, R115, R0 ;  /* 0x0000000073007221 */ /* 0x000fe20000010000 */
[----:B------:R-:W-:Y:S02]  /*db80*/  F2FP.BF16.PACK_AB R130, R43, R241 ;  /* 0x000000f12b82723e */ /* 0x000fe400000010ff */
[----:B------:R-:W-:Y:S01]  /*db90*/  HMMA.16816.F32.BF16 R88, R4, R26, R88 ;  /* 0x0000001a0458723c */ /* 0x000fe20000041858 */
[----:B------:R-:W-:Y:S01]  /*dba0*/  FADD.FTZ R3, R250, R3 ;  /* 0x00000003fa037221 */ /* 0x000fe20000010000 */
[----:B------:R-:W-:Y:S01]  /*dbb0*/  MUFU.EX2 R16, R164 ;  /* 0x000000a400107308 */ /* 0x000fe20000000800 */
[----:B------:R-:W-:-:S02]  /*dbc0*/  MOV R42, R111 ;  /* 0x0000006f002a7202 */ /* 0x000fc40000000f00 */
[----:B------:R-:W-:Y:S02]  /*dbd0*/  MOV R40, R109 ;  /* 0x0000006d00287202 */ /* 0x000fe40000000f00 */
[----:B------:R-:W-:Y:S01]  /*dbe0*/  MOV R250, R123 ;  /* 0x0000007b00fa7202 */ /* 0x000fe20000000f00 */
[C---:B------:R-:W-:Y:S02]  /*dbf0*/  HMMA.16816.F32.BF16 R84, R4.reuse, R20, R84 ;  /* 0x000000140454723c */ /* 0x040fe40000041854 */
[----:B------:R-:W-:Y:S06]  /*dc00*/  MUFU.EX2 R209, R209 ;  /* 0x000000d100d17308 */ /* 0x000fec0000000800 */
[C---:B------:R-:W-:Y:S01]  /*dc10*/  HMMA.16816.F32.BF16 R92, R4.reuse, R22, R80 ;  /* 0x00000016045c723c */ /* 0x040fe20000041850 */
[----:B------:R-:W-:Y:S01]  /*dc20*/  LDSM.16.MT88.4 R80, [R213+0xf800] ;  /* 0x00f80000d550783b */ /* 0x000fe20000004200 */
[----:B------:R-:W-:Y:S06]  /*dc30*/  MUFU.EX2 R211, R211 ;  /* 0x000000d300d37308 */ /* 0x000fec0000000800 */
[C---:B------:R-:W-:Y:S02]  /*dc40*/  HMMA.16816.F32.BF16 R68, R4.reuse, R18, R68 ;  /* 0x000000120444723c */ /* 0x040fe40000041844 */
[----:B------:R-:W-:Y:S06]  /*dc50*/  MUFU.EX2 R231, R231 ;  /* 0x000000e700e77308 */ /* 0x000fec0000000800 */
[C---:B----4-:R-:W-:Y:S08]  /*dc60*/  HMMA.16816.F32.BF16 R64, R4.reuse, R12, R64 ;  /* 0x0000000c0440723c */ /* 0x050ff00000041840 */
[----:B------:R-:W-:Y:S07]  /*dc70*/  HMMA.16816.F32.BF16 R60, R4, R14, R60 ;  /* 0x0000000e043c723c */ /* 0x000fee000004183c */
[----:B------:R-:W-:Y:S01]  /*dc80*/  FADD.FTZ R4, R128, R41 ;  /* 0x0000002980047221 */ /* 0x000fe20000010000 */
[----:B------:R-:W-:Y:S01]  /*dc90*/  HMMA.16816.F32.BF16 R56, R8, R20, R56 ;  /* 0x000000140838723c */ /* 0x000fe20000041838 */
[----:B------:R-:W2:Y:S01]  /*dca0*/  MUFU.EX2 R20, R166 ;  /* 0x000000a600147308 */ /* 0x000ea20000000800 */
[----:B------:R-:W-:Y:S01]  /*dcb0*/  MOV R41, R110 ;  /* 0x0000006e00297202 */ /* 0x000fe20000000f00 */
[----:B------:R-:W-:-:S05]  /*dcc0*/  FADD.FTZ R4, R131, R4 ;  /* 0x0000000483047221 */ /* 0x000fca0000010000 */
[C---:B------:R-:W-:Y:S01]  /*dcd0*/  HMMA.16816.F32.BF16 R52, R8.reuse, R22, R52 ;  /* 0x000000160834723c */ /* 0x040fe20000041834 */
[----:B------:R3:W4:Y:S07]  /*dce0*/  MUFU.EX2 R22, R167 ;  /* 0x000000a700167308 */ /* 0x00072e0000000800 */
[----:B------:R-:W-:Y:S01]  /*dcf0*/  HMMA.16816.F32.BF16 R144, R8, R28, R144 ;  /* 0x0000001c0890723c */ /* 0x000fe20000041890 */
[----:B------:R1:W-:Y:S01]  /*dd00*/  MUFU.EX2 R21, R99 ;  /* 0x0000006300157308 */ /* 0x0003e20000000800 */
[----:B--2---:R-:W-:-:S06]  /*dd10*/  F2FP.BF16.PACK_AB R129, R20, R17 ;  /* 0x000000111481723e */ /* 0x004fcc00000010ff */
[----:B------:R-:W-:Y:S01]  /*dd20*/  HMMA.16816.F32.BF16 R116, R8, R24, R152 ;  /* 0x000000180874723c */ /* 0x000fe20000041898 */
[----:B---3--:R-:W2:Y:S01]  /*dd30*/  LDSM.16.MT88.4 R164, [R213+0xd800] ;  /* 0x00d80000d5a4783b */ /* 0x008ea20000004200 */
[----:B------:R-:W3:Y:S01]  /*dd40*/  MUFU.EX2 R23, R124 ;  /* 0x0000007c00177308 */ /* 0x000ee20000000800 */
[----:B----4-:R-:W-:-:S04]  /*dd50*/  F2FP.BF16.PACK_AB R131, R208, R22 ;  /* 0x00000016d083723e */ /* 0x010fc800000010ff */
[----:B------:R-:W-:Y:S01]  /*dd60*/  MOV R155, R108 ;  /* 0x0000006c009b7202 */ /* 0x000fe20000000f00 */
[C---:B------:R-:W-:Y:S01]  /*dd70*/  HMMA.16816.F32.BF16 R28, R8.reuse, R30, R156 ;  /* 0x0000001e081c723c */ /* 0x040fe2000004189c */
[----:B-1----:R-:W-:Y:S04]  /*dd80*/  LDSM.16.MT88.4 R96, [R214+0xf800] ;  /* 0x00f80000d660783b */ /* 0x002fe80000004200 */
[----:B------:R-:W1:Y:S03]  /*dd90*/  LDSM.16.MT88.4 R156, [R214+0xd800] ;  /* 0x00d80000d69c783b */ /* 0x000e660000004200 */
[----:B------:R-:W-:Y:S01]  /*dda0*/  HMMA.16816.F32.BF16 R24, R8, R26, R148 ;  /* 0x0000001a0818723c */ /* 0x000fe20000041894 */
[----:B------:R-:W-:Y:S01]  /*ddb0*/  LDSM.16.MT88.4 R148, [R216+0xd800] ;  /* 0x00d80000d894783b */ /* 0x000fe20000004200 */
[----:B---3--:R-:W-:-:S06]  /*ddc0*/  F2FP.BF16.PACK_AB R128, R23, R21 ;  /* 0x000000151780723e */ /* 0x008fcc00000010ff */
[C---:B------:R-:W-:Y:S01]  /*ddd0*/  HMMA.16816.F32.BF16 R36, R8.reuse, R18, R36 ;  /* 0x000000120824723c */ /* 0x040fe20000041824 */
[----:B------:R3:W-:Y:S06]  /*dde0*/  MUFU.EX2 R18, R127 ;  /* 0x0000007f00127308 */ /* 0x0007ec0000000800 */
[----:B------:R-:W-:Y:S01]  /*ddf0*/  IMAD.MOV.U32 R19, RZ, RZ, R140 ;  /* 0x000000ffff137224 */ /* 0x000fe200078e008c */
[C---:B------:R-:W-:Y:S01]  /*de00*/  HMMA.16816.F32.BF16 R44, R8.reuse, R12, R44 ;  /* 0x0000000c082c723c */ /* 0x040fe2000004182c */
[----:B------:R-:W4:Y:S07]  /*de10*/  MUFU.EX2 R12, R125 ;  /* 0x0000007d000c7308 */ /* 0x000f2e0000000800 */
[----:B------:R-:W-:Y:S01]  /*de20*/  HMMA.16816.F32.BF16 R32, R8, R14, R32 ;  /* 0x0000000e0820723c */ /* 0x000fe20000041820 */
[----:B------:R-:W1:Y:S01]  /*de30*/  MUFU.EX2 R13, R126 ;  /* 0x0000007e000d7308 */ /* 0x000e620000000800 */
[----:B---3--:R-:W-:-:S05]  /*de40*/  F2FP.BF16.PACK_AB R127, R231, R211 ;  /* 0x000000d3e77f723e */ /* 0x008fca00000010ff */
[----:B------:R-:W-:Y:S01]  /*de50*/  FADD.FTZ R10, R120, R4 ;  /* 0x00000004780a7221 */ /* 0x000fe20000010000 */
[----:B------:R-:W-:Y:S01]  /*de60*/  MOV R14, R113 ;  /* 0x00000071000e7202 */ /* 0x000fe20000000f00 */
[----:B------:R-:W-:Y:S01]  /*de70*/  IMAD.MOV.U32 R11, RZ, RZ, R112 ;  /* 0x000000ffff0b7224 */ /* 0x000fe200078e0070 */
[----:B------:R-:W-:Y:S01]  /*de80*/  LDSM.16.MT88.4 R4, [R215+0xf800] ;  /* 0x00f80000d704783b */ /* 0x000fe20000004200 */
[----:B------:R-:W-:Y:S01]  /*de90*/  FADD.FTZ R9, R121, R3 ;  /* 0x0000000379097221 */ /* 0x000fe20000010000 */
[----:B------:R-:W-:Y:S01]  /*dea0*/  MOV R15, R141 ;  /* 0x0000008d000f7202 */ /* 0x000fe20000000f00 */
[----:B------:R-:W-:Y:S01]  /*deb0*/  FADD.FTZ R8, R122, R2 ;  /* 0x000000027a087221 */ /* 0x000fe20000010000 */
[----:B------:R-:W3:Y:S01]  /*dec0*/  LDSM.16.MT88.4 R112, [R216+0xf800] ;  /* 0x00f80000d870783b */ /* 0x000ee20000004200 */
[----:B------:R-:W-:Y:S01]  /*ded0*/  MOV R3, R142 ;  /* 0x0000008e00037202 */ /* 0x000fe20000000f00 */
[----:B--2---:R-:W-:Y:S01]  /*dee0*/  HMMA.16816.F32.BF16 R168, R128, R164, R168 ;  /* 0x000000a480a8723c */ /* 0x004fe200000418a8 */
[----:B------:R-:W-:-:S02]  /*def0*/  MOV R2, R143 ;  /* 0x0000008f00027202 */ /* 0x000fc40000000f00 */
[----:B------:R-:W2:Y:S01]  /*df00*/  LDSM.16.MT88.4 R140, [R215+0xd800] ;  /* 0x00d80000d78c783b */ /* 0x000ea20000004200 */
[----:B----4-:R-:W-:Y:S01]  /*df10*/  F2FP.BF16.PACK_AB R124, R12, R16 ;  /* 0x000000100c7c723e */ /* 0x010fe200000010ff */
[----:B------:R-:W-:Y:S01]  /*df20*/  FADD.FTZ R3, R3, R10 ;  /* 0x0000000a03037221 */ /* 0x000fe20000010000 */
[----:B------:R-:W-:Y:S01]  /*df30*/  F2FP.BF16.PACK_AB R125, R209, R210 ;  /* 0x000000d2d17d723e */ /* 0x000fe200000010ff */
[----:B------:R-:W-:Y:S01]  /*df40*/  FADD.FTZ R0, R2, R0 ;  /* 0x0000000002007221 */ /* 0x000fe20000010000 */
[----:B-1----:R-:W-:Y:S01]  /*df50*/  F2FP.BF16.PACK_AB R126, R18, R13 ;  /* 0x0000000d127e723e */ /* 0x002fe200000010ff */
[----:B------:R-:W-:Y:S01]  /*df60*/  HMMA.16816.F32.BF16 R160, R128, R156, R160 ;  /* 0x0000009c80a0723c */ /* 0x000fe200000418a0 */
[----:B------:R-:W-:-:S04]  /*df70*/  FADD.FTZ R2, R248, R9 ;  /* 0x00000009f8027221 */ /* 0x000fc80000010000 */
[----:B------:R-:W-:-:S03]  /*df80*/  FADD.FTZ R2, R251, R2 ;  /* 0x00000002fb027221 */ /* 0x000fc60000010000 */
[C---:B------:R-:W-:Y:S08]  /*df90*/  HMMA.16816.F32.BF16 R172, R124.reuse, R164, R172 ;  /* 0x000000a47cac723c */ /* 0x040ff000000418ac */
[-C--:B------:R-:W-:Y:S08]  /*dfa0*/  HMMA.16816.F32.BF16 R180, R124, R166.reuse, R180 ;  /* 0x000000a67cb4723c */ /* 0x080ff000000418b4 */
[----:B------:R-:W-:Y:S08]  /*dfb0*/  HMMA.16816.F32.BF16 R164, R128, R166, R76 ;  /* 0x000000a680a4723c */ /* 0x000ff0000004184c */
[C---:B------:R-:W-:Y:S08]  /*dfc0*/  HMMA.16816.F32.BF16 R76, R124.reuse, R82, R88 ;  /* 0x000000527c4c723c */ /* 0x040ff00000041858 */
[C---:B---3--:R-:W-:Y:S08]  /*dfd0*/  HMMA.16816.F32.BF16 R108, R124.reuse, R114, R68 ;  /* 0x000000727c6c723c */ /* 0x048ff00000041844 */
[C---:B------:R-:W-:Y:S07]  /*dfe0*/  HMMA.16816.F32.BF16 R120, R124.reuse, R4, R64 ;  /* 0x000000047c78723c */ /* 0x040fee0000041840 */
[----:B------:R-:W-:Y:S01]  /*dff0*/  IMAD.MOV.U32 R67, RZ, RZ, R155 ;  /* 0x000000ffff437224 */ /* 0x000fe200078e009b */
[C---:B------:R-:W-:Y:S08]  /*e000*/  HMMA.16816.F32.BF16 R72, R124.reuse, R80, R100 ;  /* 0x000000507c48723c */ /* 0x040ff00000041864 */
[----:B------:R-:W-:Y:S08]  /*e010*/  HMMA.16816.F32.BF16 R88, R124, R96, R84 ;  /* 0x000000607c58723c */ /* 0x000ff00000041854 */
[----:B------:R-:W-:Y:S08]  /*e020*/  HMMA.16816.F32.BF16 R68, R128, R80, R116 ;  /* 0x000000508044723c */ /* 0x000ff00000041874 */
        /* <DEDUP_REMOVED lines=12> */
[C---:B------:R-:W-:Y:S07]  /*e0f0*/  HMMA.16816.F32.BF16 R116, R128.reuse, R4, R44 ;  /* 0x000000048074723c */ /* 0x040fee000004182c */
[----:B------:R-:W-:Y:S01]  /*e100*/  FADD.FTZ R5, R246, R8 ;  /* 0x00000008f6057221 */ /* 0x000fe20000010000 */
[----:B------:R-:W-:Y:S01]  /*e110*/  HMMA.16816.F32.BF16 R156, R128, R158, R204 ;  /* 0x0000009e809c723c */ /* 0x000fe200000418cc */
[----:B------:R-:W-:-:S02]  /*e120*/  FADD.FTZ R4, R243, R0 ;  /* 0x00000000f3047221 */ /* 0x000fc40000010000 */
[----:B------:R-:W-:-:S05]  /*e130*/  FADD.FTZ R0, R247, R5 ;  /* 0x00000005f7007221 */ /* 0x000fca0000010000 */
[C---:B------:R-:W-:Y:S07]  /*e140*/  HMMA.16816.F32.BF16 R148, R128.reuse, R150, R132 ;  /* 0x000000968094723c */ /* 0x040fee0000041884 */
[----:B------:R-:W-:Y:S01]  /*e150*/  MOV R133, R15 ;  /* 0x0000000f00857202 */ /* 0x000fe20000000f00 */
[----:B------:R-:W-:Y:S01]  /*e160*/  HMMA.16816.F32.BF16 R140, R128, R142, R28 ;  /* 0x0000008e808c723c */ /* 0x000fe2000004181c */
[----:B------:R-:W-:Y:S02]  /*e170*/  MOV R135, R252 ;  /* 0x000000fc00877202 */ /* 0x000fe40000000f00 */
[----:B------:R-:W-:-:S02]  /*e180*/  MOV R132, R19 ;  /* 0x0000001300847202 */ /* 0x000fc40000000f00 */
[----:B------:R-:W-:-:S03]  /*e190*/  MOV R134, R250 ;  /* 0x000000fa00867202 */ /* 0x000fc60000000f00 */
        /* <DEDUP_REMOVED lines=36> */
[----:B------:R-:W2:Y:S04]  /*e3e0*/  LDL.64 R40, [R1+0x78] ;  /* 0x0000780001287983 */ /* 0x000ea80000100a00 */
        /* <DEDUP_REMOVED lines=10> */
[----:B-1----:R-:W-:Y:S02]  /*e490*/  MOV R4, UR16 ;  /* 0x0000001000047c02 */ /* 0x002fe40008000f00 */
[----:B------:R-:W-:-:S03]  /*e4a0*/  MOV R5, UR17 ;  /* 0x0000001100057c02 */ /* 0x000fc60008000f00 */
        /* <DEDUP_REMOVED lines=50> */
[-C--:B------:R-:W-:Y:S08]  /*e7d0*/  HMMA.16816.F32.BF16 R208, R8, R32.reuse, R208 ;  /* 0x0000002008d0723c */ /* 0x080ff000000418d0 */
[----:B------:R-:W-:Y:S01]  /*e7e0*/  HMMA.16816.F32.BF16 R204, R4, R32, R204 ;  /* 0x0000002004cc723c */ /* 0x000fe200000418cc */
[----:B------:R-:W-:Y:S01]  /*e7f0*/  IMAD.MOV.U32 R231, RZ, RZ, R56 ;  /* 0x000000ffffe77224 */ /* 0x000fe200078e0038 */
[----:B------:R-:W-:-:S02]  /*e800*/  MOV R37, R57 ;  /* 0x0000003900257202 */ /* 0x000fc40000000f00 */
[----:B------:R-:W-:-:S03]  /*e810*/  MOV R36, R58 ;  /* 0x0000003a00247202 */ /* 0x000fc60000000f00 */
[----:B------:R-:W-:Y:S01]  /*e820*/  IMAD.MOV.U32 R32, RZ, RZ, R60 ;  /* 0x000000ffff207224 */ /* 0x000fe200078e003c */
[-C--:B------:R-:W-:Y:S01]  /*e830*/  HMMA.16816.F32.BF16 R244, R8, R28.reuse, R136 ;  /* 0x0000001c08f4723c */ /* 0x080fe20000041888 */
[----:B------:R-:W-:Y:S01]  /*e840*/  MOV R33, R59 ;  /* 0x0000003b00217202 */ /* 0x000fe20000000f00 */
[----:B------:R-:W-:Y:S01]  /*e850*/  IMAD.MOV.U32 R242, RZ, RZ, R52 ;  /* 0x000000fffff27224 */ /* 0x000fe200078e0034 */
[----:B------:R-:W-:Y:S02]  /*e860*/  MOV R241, R53 ;  /* 0x0000003500f17202 */ /* 0x000fe40000000f00 */
[----:B------:R-:W-:Y:S02]  /*e870*/  MOV R21, R54 ;  /* 0x0000003600157202 */ /* 0x000fe40000000f00 */
[----:B------:R-:W-:Y:S01]  /*e880*/  MOV R20, R55 ;  /* 0x0000003700147202 */ /* 0x000fe20000000f00 */
[----:B------:R-:W-:Y:S07]  /*e890*/  HMMA.16816.F32.BF16 R132, R4, R28, R132 ;  /* 0x0000001c0484723c */ /* 0x000fee0000041884 */
[----:B------:R-:W-:Y:S01]  /*e8a0*/  MOV R29, R61 ;  /* 0x0000003d001d7202 */ /* 0x000fe20000000f00 */
[----:B------:R-:W-:Y:S07]  /*e8b0*/  HMMA.16816.F32.BF16 R248, R8, R24, R64 ;  /* 0x0000001808f8723c */ /* 0x000fee0000041840 */
[----:B------:R-:W-:Y:S01]  /*e8c0*/  MOV R25, R62 ;  /* 0x0000003e00197202 */ /* 0x000fe20000000f00 */
[----:B------:R-:W-:Y:S01]  /*e8d0*/  HMMA.16816.F32.BF16 R56, R12, R46, RZ ;  /* 0x0000002e0c38723c */ /* 0x000fe200000418ff */
[----:B------:R-:W-:-:S07]  /*e8e0*/  MOV R24, R63 ;  /* 0x0000003f00187202 */ /* 0x000fce0000000f00 */
[C---:B------:R-:W-:Y:S08]  /*e8f0*/  HMMA.16816.F32.BF16 R60, R12.reuse, R50, RZ ;  /* 0x000000320c3c723c */ /* 0x040ff000000418ff */
[----:B------:R-:W-:Y:S01]  /*e900*/  HMMA.16816.F32.BF16 R52, R12, R42, RZ ;  /* 0x0000002a0c34723c */ /* 0x000fe200000418ff */
[----:B------:R-:W-:Y:S01]  /*e910*/  IMAD.MOV.U32 R28, RZ, RZ, R248 ;  /* 0x000000ffff1c7224 */ /* 0x000fe200078e00f8 */
[----:B------:R-:W-:-:S02]  /*e920*/  MOV R3, R249 ;  /* 0x000000f900037202 */ /* 0x000fc40000000f00 */
[----:B------:R-:W-:Y:S02]  /*e930*/  MOV R2, R250 ;  /* 0x000000fa00027202 */ /* 0x000fe40000000f00 */
[----:B------:R-:W-:Y:S02]  /*e940*/  MOV R0, R251 ;  /* 0x000000fb00007202 */ /* 0x000fe40000000f00 */
[C---:B------:R-:W-:Y:S08]  /*e950*/  HMMA.16816.F32.BF16 R48, R16.reuse, R50, RZ ;  /* 0x000000321030723c */ /* 0x040ff000000418ff */
[C---:B------:R-:W-:Y:S08]  /*e960*/  HMMA.16816.F32.BF16 R44, R16.reuse, R46, RZ ;  /* 0x0000002e102c723c */ /* 0x040ff000000418ff */
[----:B------:R-:W-:Y:S08]  /*e970*/  HMMA.16816.F32.BF16 R40, R16, R42, RZ ;  /* 0x0000002a1028723c */ /* 0x000ff000000418ff */
[-C--:B------:R-:W-:Y:S08]  /*e980*/  HMMA.16816.F32.BF16 R12, R12, R38.reuse, RZ ;  /* 0x000000260c0c723c */ /* 0x080ff000000418ff */
[----:B------:R-:W-:Y:S08]  /*e990*/  HMMA.16816.F32.BF16 R16, R16, R38, RZ ;  /* 0x000000261010723c */ /* 0x000ff000000418ff */
[C---:B------:R-:W-:Y:S08]  /*e9a0*/  HMMA.16816.F32.BF16 R64, R4.reuse, R30, R56 ;  /* 0x0000001e0440723c */ /* 0x040ff00000041838 */
[C---:B------:R-:W-:Y:S08]  /*e9b0*/  HMMA.16816.F32.BF16 R60, R4.reuse, R34, R60 ;  /* 0x00000022043c723c */ /* 0x040ff0000004183c */
[C---:B------:R-:W-:Y:S08]  /*e9c0*/  HMMA.16816.F32.BF16 R136, R4.reuse, R26, R52 ;  /* 0x0000001a0488723c */ /* 0x040ff00000041834 */
[----:B------:R-:W-:Y:S01]  /*e9d0*/  HMMA.16816.F32.BF16 R248, R4, R22, R12 ;  /* 0x0000001604f8723c */ /* 0x000fe2000004180c */
[----:B------:R-:W-:Y:S04]  /*e9e0*/  LDSM.16.M88.4 R4, [R222+0x2000] ;  /* 0x00200000de04783b */ /* 0x000fe80000000200 */
[----:B------:R-:W1:Y:S03]  /*e9f0*/  LDSM.16.M88.4 R12, [R218+0x8000] ;  /* 0x00800000da0c783b */ /* 0x000e660000000200 */
[C---:B------:R-:W-:Y:S08]  /*ea00*/  HMMA.16816.F32.BF16 R48, R8.reuse, R34, R48 ;  /* 0x000000220830723c */ /* 0x040ff00000041830 */
[C---:B------:R-:W-:Y:S08]  /*ea10*/  HMMA.16816.F32.BF16 R56, R8.reuse, R30, R44 ;  /* 0x0000001e0838723c */ /* 0x040ff0000004182c */
[C---:B------:R-:W-:Y:S08]  /*ea20*/  HMMA.16816.F32.BF16 R40, R8.reuse, R26, R40 ;  /* 0x0000001a0828723c */ /* 0x040ff00000041828 */
[----:B------:R-:W-:Y:S01]  /*ea30*/  HMMA.16816.F32.BF16 R16, R8, R22, R16 ;  /* 0x000000160810723c */ /* 0x000fe20000041810 */
[----:B------:R-:W2:Y:S07]  /*ea40*/  LDSM.16.M88.4 R8, [R222] ;  /* 0x00000000de08783b */ /* 0x000eae0000000200 */
[----:B-1----:R-:W-:Y:S07]  /*ea50*/  HMMA.16816.F32.BF16 R52, R4, R12, R204 ;  /* 0x0000000c0434723c */ /* 0x002fee00000418cc */
[----:B------:R-:W-:Y:S01]  /*ea60*/  MOV R206, R21 ;  /* 0x0000001500ce7202 */ /* 0x000fe20000000f00 */
[----:B------:R-:W-:Y:S01]  /*ea70*/  IMAD.MOV.U32 R204, RZ, RZ, R242 ;  /* 0x000000ffffcc7224 */ /* 0x000fe200078e00f2 */
[----:B------:R-:W-:-:S02]  /*ea80*/  MOV R207, R20 ;  /* 0x0000001400cf7202 */ /* 0x000fc40000000f00 */
[----:B------:R-:W-:Y:S01]  /*ea90*/  MOV R205, R241 ;  /* 0x000000f100cd7202 */ /* 0x000fe20000000f00 */
[C---:B--2---:R-:W-:Y:S07]  /*eaa0*/  HMMA.16816.F32.BF16 R44, R8.reuse, R12, R208 ;  /* 0x0000000c082c723c */ /* 0x044fee00000418d0 */
[----:B------:R-:W-:Y:S01]  /*eab0*/  MOV R209, R37 ;  /* 0x0000002500d17202 */ /* 0x000fe20000000f00 */
[----:B------:R-:W-:Y:S01]  /*eac0*/  HMMA.16816.F32.BF16 R20, R8, R14, R48 ;  /* 0x0000000e0814723c */ /* 0x000fe20000041830 */
[----:B------:R-:W-:Y:S01]  /*ead0*/  MOV R210, R36 ;  /* 0x0000002400d27202 */ /* 0x000fe20000000f00 */
[----:B------:R-:W-:Y:S01]  /*eae0*/  IMAD.MOV.U32 R208, RZ, RZ, R231 ;  /* 0x000000ffffd07224 */ /* 0x000fe200078e00e7 */
[----:B------:R-:W-:-:S05]  /*eaf0*/  MOV R211, R33 ;  /* 0x0000002100d37202 */ /* 0x000fca0000000f00 */
[----:B------:R-:W-:Y:S01]  /*eb00*/  HMMA.16816.F32.BF16 R36, R4, R14, R60 ;  /* 0x0000000e0424723c */ /* 0x000fe2000004183c */
[----:B------:R-:W1:Y:S06]  /*eb10*/  LDSM.16.M88.4 R12, [R218+0x8800] ;  /* 0x00880000da0c783b */ /* 0x000e6c0000000200 */
[----:B------:R-:W-:Y:S01]  /*eb20*/  IMAD.MOV.U32 R60, RZ, RZ, R32 ;  /* 0x000000ffff3c7224 */ /* 0x000fe200078e0020 */
[----:B------:R-:W-:Y:S02]  /*eb30*/  MOV R61, R29 ;  /* 0x0000001d003d7202 */ /* 0x000fe40000000f00 */
[----:B------:R-:W-:-:S02]  /*eb40*/  MOV R62, R25 ;  /* 0x00000019003e7202 */ /* 0x000fc40000000f00 */
[----:B------:R-:W-:Y:S01]  /*eb50*/  MOV R63, R24 ;  /* 0x00000018003f7202 */ /* 0x000fe20000000f00 */
[----:B-1----:R-:W-:Y:S07]  /*eb60*/  HMMA.16816.F32.BF16 R32, R8, R12, R244 ;  /* 0x0000000c0820723c */ /* 0x002fee00000418f4 */
[----:B------:R-:W-:Y:S01]  /*eb70*/  IMAD.MOV.U32 R244, RZ, RZ, R28 ;  /* 0x000000fffff47224 */ /* 0x000fe200078e001c */
[----:B------:R-:W-:Y:S01]  /*eb80*/  HMMA.16816.F32.BF16 R24, R4, R14, R64 ;  /* 0x0000000e0418723c */ /* 0x000fe20000041840 */
[----:B------:R-:W-:-:S02]  /*eb90*/  MOV R245, R3 ;  /* 0x0000000300f57202 */ /* 0x000fc40000000f00 */
[----:B------:R-:W-:Y:S02]  /*eba0*/  MOV R246, R2 ;  /* 0x0000000200f67202 */ /* 0x000fe40000000f00 */
[----:B------:R-:W-:-:S03]  /*ebb0*/  MOV R247, R0 ;  /* 0x0000000000f77202 */ /* 0x000fc60000000f00 */
        /* <DEDUP_REMOVED lines=12> */
[----:B------:R-:W-:Y:S01]  /*ec80*/  MOV R42, R65 ;  /* 0x00000041002a7202 */ /* 0x000fe20000000f00 */
[----:B------:R-:W-:Y:S01]  /*ec90*/  HMMA.16816.F32.BF16 R204, R8, R14, R16 ;  /* 0x0000000e08cc723c */ /* 0x000fe20000041810 */
[----:B------:R-:W-:Y:S01]  /*eca0*/  MOV R41, R66 ;  /* 0x0000004200297202 */ /* 0x000fe20000000f00 */
[----:B------:R-:W-:Y:S01]  /*ecb0*/  LDSM.16.M88.4 R12, [R217] ;  /* 0x00000000d90c783b */ /* 0x000fe20000000200 */
[----:B------:R-:W-:-:S03]  /*ecc0*/  MOV R40, R67 ;  /* 0x0000004300287202 */ /* 0x000fc60000000f00 */
[----:B------:R-:W-:Y:S01]  /*ecd0*/  IMAD.MOV.U32 R67, RZ, RZ, R4 ;  /* 0x000000ffff437224 */ /* 0x000fe200078e0004 */
[----:B------:R-:W-:Y:S01]  /*ece0*/  MOV R66, R5 ;  /* 0x0000000500427202 */ /* 0x000fe20000000f00 */
[----:B------:R-:W1:Y:S01]  /*ecf0*/  LDSM.16.M88.4 R8, [R221] ;  /* 0x00000000dd08783b */ /* 0x000e620000000200 */
[----:B------:R-:W-:Y:S02]  /*ed00*/  MOV R65, R6 ;  /* 0x0000000600417202 */ /* 0x000fe40000000f00 */
[----:B------:R-:W-:Y:S02]  /*ed10*/  MOV R64, R7 ;  /* 0x0000000700407202 */ /* 0x000fe40000000f00 */
[----:B------:R-:W2:Y:S01]  /*ed20*/  LDSM.16.M88.4 R4, [R221+0x2000] ;  /* 0x00200000dd04783b */ /* 0x000ea20000000200 */
[-C--:B-1----:R-:W-:Y:S07]  /*ed30*/  HMMA.16816.F32.BF16 R248, R8, R12.reuse, R44 ;  /* 0x0000000c08f8723c */ /* 0x082fee000004182c */
[----:B------:R-:W-:Y:S01]  /*ed40*/  IMAD.MOV.U32 R44, RZ, RZ, R43 ;  /* 0x000000ffff2c7224 */ /* 0x000fe200078e002b */
[----:B--2---:R-:W-:Y:S01]  /*ed50*/  HMMA.16816.F32.BF16 R52, R4, R12, R52 ;  /* 0x0000000c0434723c */ /* 0x004fe20000041834 */
[----:B------:R-:W-:-:S02]  /*ed60*/  MOV R45, R42 ;  /* 0x0000002a002d7202 */ /* 0x000fc40000000f00 */
[----:B------:R-:W-:Y:S02]  /*ed70*/  MOV R46, R41 ;  /* 0x00000029002e7202 */ /* 0x000fe40000000f00 */
[----:B------:R-:W-:-:S03]  /*ed80*/  MOV R47, R40 ;  /* 0x00000028002f7202 */ /* 0x000fc60000000f00 */
[----:B------:R-:W-:Y:S11]  /*ed90*/  HMMA.16816.F32.BF16 R208, R4, R14, R36 ;  /* 0x0000000e04d0723c */ /* 0x000ff60000041824 */
[----:B------:R-:W-:Y:S05]  /*eda0*/  @!UPT UIADD3 URZ, URZ, URZ, URZ ;  /* 0x0000003f3f3ff290 */ /* 0x000fea000fffe03f */
[----:B------:R-:W-:Y:S01]  /*edb0*/  IMAD.MOV.U32 R16, RZ, RZ, R52 ;  /* 0x000000ffff107224 */ /* 0x000fe200078e0034 */
[----:B------:R-:W-:Y:S01]  /*edc0*/  MOV R3, R53 ;  /* 0x0000003500037202 */ /* 0x000fe20000000f00 */
[----:B------:R-:W-:Y:S01]  /*edd0*/  IMAD.MOV.U32 R52, RZ, RZ, R67 ;  /* 0x000000ffff347224 */ /* 0x000fe200078e0043 */
[----:B------:R-:W-:Y:S02]  /*ede0*/  MOV R2, R54 ;  /* 0x0000003600027202 */ /* 0x000fe40000000f00 */
[----:B------:R-:W-:Y:S02]  /*edf0*/  MOV R0, R55 ;  /* 0x0000003700007202 */ /* 0x000fe40000000f00 */
[----:B------:R-:W-:Y:S02]  /*ee00*/  MOV R53, R66 ;  /* 0x0000004200357202 */ /* 0x000fe40000000f00 */
[----:B------:R-:W-:Y:S02]  /*ee10*/  MOV R54, R65 ;  /* 0x0000004100367202 */ /* 0x000fe40000000f00 */
[----:B------:R-:W-:-:S02]  /*ee20*/  MOV R55, R64 ;  /* 0x0000004000377202 */ /* 0x000fc40000000f00 */
[C---:B------:R-:W-:Y:S01]  /*ee30*/  HMMA.16816.F32.BF16 R64, R8.reuse, R14, R20 ;  /* 0x0000000e0840723c */ /* 0x040fe20000041814 */
[----:B------:R-:W1:Y:S07]  /*ee40*/  LDSM.16.M88.4 R12, [R217+0x800] ;  /* 0x00080000d90c783b */ /* 0x000e6e0000000200 */
[-C--:B-1----:R-:W-:Y:S08]  /*ee50*/  HMMA.16816.F32.BF16 R32, R8, R12.reuse, R32 ;  /* 0x0000000c0820723c */ /* 0x082ff00000041820 */
[----:B------:R-:W-:Y:S08]  /*ee60*/  HMMA.16816.F32.BF16 R40, R4, R12, R28 ;  /* 0x0000000c0428723c */ /* 0x000ff0000004181c */
[----:B------:R-:W-:Y:S08]  /*ee70*/  HMMA.16816.F32.BF16 R20, R8, R14, R48 ;  /* 0x0000000e0814723c */ /* 0x000ff00000041830 */
[----:B------:R-:W-:Y:S01]  /*ee80*/  IMAD.MOV.U32 R231, RZ, RZ, R32 ;  /* 0x000000ffffe77224 */ /* 0x000fe200078e0020 */
[----:B------:R-:W-:-:S02]  /*ee90*/  MOV R19, R33 ;  /* 0x0000002100137202 */ /* 0x000fc40000000f00 */
[----:B------:R-:W-:Y:S02]  /*eea0*/  MOV R18, R34 ;  /* 0x0000002200127202 */ /* 0x000fe40000000f00 */
[----:B------:R-:W-:Y:S02]  /*eeb0*/  MOV R17, R35 ;  /* 0x0000002300117202 */ /* 0x000fe40000000f00 */
[C---:B------:R-:W-:Y:S01]  /*eec0*/  HMMA.16816.F32.BF16 R32, R4.reuse, R14, R24 ;  /* 0x0000000e0420723c */ /* 0x040fe20000041818 */
[----:B------:R-:W1:Y:S07]  /*eed0*/  LDSM.16.M88.4 R12, [R217+0x1000] ;  /* 0x00100000d90c783b */ /* 0x000e6e0000000200 */
[C---:B-1----:R-:W-:Y:S07]  /*eee0*/  HMMA.16816.F32.BF16 R28, R4.reuse, R12, R60 ;  /* 0x0000000c041c723c */ /* 0x042fee000004183c */
[----:B------:R-:W-:Y:S01]  /*eef0*/  MOV R61, R19 ;  /* 0x00000013003d7202 */ /* 0x000fe20000000f00 */
[----:B------:R-:W-:Y:S01]  /*ef00*/  HMMA.16816.F32.BF16 R24, R4, R14, R136 ;  /* 0x0000000e0418723c */ /* 0x000fe20000041888 */
[----:B------:R-:W-:Y:S01]  /*ef10*/  MOV R62, R18 ;  /* 0x00000012003e7202 */ /* 0x000fe20000000f00 */
[----:B------:R-:W-:Y:S01]  /*ef20*/  IMAD.MOV.U32 R60, RZ, RZ, R231 ;  /* 0x000000ffff3c7224 */ /* 0x000fe200078e00e7 */
[----:B------:R-:W-:-:S04]  /*ef30*/  MOV R63, R17 ;  /* 0x00000011003f7202 */ /* 0x000fc80000000f00 */
[----:B------:R-:W-:Y:S01]  /*ef40*/  IMAD.MOV.U32 R136, RZ, RZ, R16 ;  /* 0x000000ffff887224 */ /* 0x000fe200078e0010 */
[----:B------:R-:W-:Y:S01]  /*ef50*/  HMMA.16816.F32.BF16 R36, R8, R12, R56 ;  /* 0x0000000c0824723c */ /* 0x000fe20000041838 */
[----:B------:R-:W-:Y:S02]  /*ef60*/  MOV R137, R3 ;  /* 0x0000000300897202 */ /* 0x000fe40000000f00 */
[----:B------:R-:W-:Y:S02]  /*ef70*/  MOV R138, R2 ;  /* 0x00000002008a7202 */ /* 0x000fe40000000f00 */
[----:B------:R-:W-:-:S03]  /*ef80*/  MOV R139, R0 ;  /* 0x00000000008b7202 */ /* 0x000fc60000000f00 */
[----:B------:R-:W-:Y:S01]  /*ef90*/  HMMA.16816.F32.BF16 R16, R8, R14, R132 ;  /* 0x0000000e0810723c */ /* 0x000fe20000041884 */
[----:B------:R-:W1:Y:S07]  /*efa0*/  LDSM.16.M88.4 R12, [R217+0x1800] ;  /* 0x00180000d90c783b */ /* 0x000e6e0000000200 */
        /* <DEDUP_REMOVED lines=11> */
[----:B------:R-:W-:-:S02]  /*f060*/  MOV R3, R133 ;  /* 0x0000008500037202 */ /* 0x000fc40000000f00 */
[----:B------:R-:W-:Y:S02]  /*f070*/  MOV R2, R134 ;  /* 0x0000008600027202 */ /* 0x000fe40000000f00 */
[----:B------:R-:W-:Y:S02]  /*f080*/  MOV R0, R135 ;  /* 0x0000008700007202 */ /* 0x000fe40000000f00 */
[C---:B------:R-:W-:Y:S01]  /*f090*/  HMMA.16816.F32.BF16 R132, R8.reuse, R14, R64 ;  /* 0x0000000e0884723c */ /* 0x040fe20000041840 */
[----:B------:R-:W1:Y:S07]  /*f0a0*/  LDSM.16.M88.4 R12, [R212+0xa800] ;  /* 0x00a80000d40c783b */ /* 0x000e6e0000000200 */
[-C--:B-1----:R-:W-:Y:S08]  /*f0b0*/  HMMA.16816.F32.BF16 R248, R8, R12.reuse, R60 ;  /* 0x0000000c08f8723c */ /* 0x082ff0000004183c */
[C---:B------:R-:W-:Y:S08]  /*f0c0*/  HMMA.16816.F32.BF16 R136, R4.reuse, R12, R40 ;  /* 0x0000000c0488723c */ /* 0x040ff00000041828 */
[-C--:B------:R-:W-:Y:S08]  /*f0d0*/  HMMA.16816.F32.BF16 R64, R4, R14.reuse, R32 ;  /* 0x0000000e0440723c */ /* 0x080ff00000041820 */
[C---:B------:R-:W-:Y:S01]  /*f0e0*/  HMMA.16816.F32.BF16 R60, R8.reuse, R14, R20 ;  /* 0x0000000e083c723c */ /* 0x040fe20000041814 */
[----:B------:R-:W1:Y:S07]  /*f0f0*/  LDSM.16.M88.4 R12, [R212+0xb000] ;  /* 0x00b00000d40c783b */ /* 0x000e6e0000000200 */
        /* <DEDUP_REMOVED lines=8> */
[----:B------:R-:W-:-:S02]  /*f180*/  MOV R49, R3 ;  /* 0x0000000300317202 */ /* 0x000fc40000000f00 */
[----:B------:R-:W-:Y:S02]  /*f190*/  MOV R50, R2 ;  /* 0x0000000200327202 */ /* 0x000fe40000000f00 */
[----:B------:R-:W-:-:S03]  /*f1a0*/  MOV R51, R0 ;  /* 0x0000000000337202 */ /* 0x000fc60000000f00 */
[-C--:B------:R-:W-:Y:S01]  /*f1b0*/  HMMA.16816.F32.BF16 R20, R4, R14.reuse, R52 ;  /* 0x0000000e0414723c */ /* 0x080fe20000041834 */
[----:B------:R-:W-:Y:S07]  /*f1c0*/  LDSM.16.M88.4 R4, [R220+0x6000] ;  /* 0x00600000dc04783b */ /* 0x000fee0000000200 */
[----:B------:R-:W-:Y:S01]  /*f1d0*/  HMMA.16816.F32.BF16 R16, R8, R14, R44 ;  /* 0x0000000e0810723c */ /* 0x000fe2000004182c */
[----:B------:R-:W1:Y:S04]  /*f1e0*/  LDSM.16.M88.4 R12, [R227] ;  /* 0x00000000e30c783b */ /* 0x000e680000000200 */
[----:B------:R-:W2:Y:S03]  /*f1f0*/  LDSM.16.M88.4 R8, [R220+0x4000] ;  /* 0x00400000dc08783b */ /* 0x000ea60000000200 */
[C---:B-1----:R-:W-:Y:S08]  /*f200*/  HMMA.16816.F32.BF16 R48, R4.reuse, R12, R48 ;  /* 0x0000000c0430723c */ /* 0x042ff00000041830 */
[-C--:B------:R-:W-:Y:S08]  /*f210*/  HMMA.16816.F32.BF16 R204, R4, R14.reuse, R204 ;  /* 0x0000000e04cc723c */ /* 0x080ff000000418cc */
[----:B--2---:R-:W-:Y:S08]  /*f220*/  HMMA.16816.F32.BF16 R132, R8, R14, R132 ;  /* 0x0000000e0884723c */ /* 0x004ff00000041884 */
[----:B------:R-:W-:Y:S01]  /*f230*/  IMAD.MOV.U32 R44, RZ, RZ, R48 ;  /* 0x000000ffff2c7224 */ /* 0x000fe200078e0030 */
[----:B------:R-:W-:-:S02]  /*f240*/  MOV R3, R49 ;  /* 0x0000003100037202 */ /* 0x000fc40000000f00 */
[----:B------:R-:W-:Y:S02]  /*f250*/  MOV R2, R50 ;  /* 0x0000003200027202 */ /* 0x000fe40000000f00 */
[----:B------:R-:W-:Y:S02]  /*f260*/  MOV R0, R51 ;  /* 0x0000003300007202 */ /* 0x000fe40000000f00 */
[C---:B------:R-:W-:Y:S01]  /*f270*/  HMMA.16816.F32.BF16 R48, R8.reuse, R12, R244 ;  /* 0x0000000c0830723c */ /* 0x040fe200000418f4 */
[----:B------:R-:W1:Y:S07]  /*f280*/  LDSM.16.M88.4 R12, [R226] ;  /* 0x00000000e20c783b */ /* 0x000e6e0000000200 */
[-C--:B-1----:R-:W-:Y:S08]  /*f290*/  HMMA.16816.F32.BF16 R248, R8, R12.reuse, R248 ;  /* 0x0000000c08f8723c */ /* 0x082ff000000418f8 */
[C---:B------:R-:W-:Y:S08]  /*f2a0*/  HMMA.16816.F32.BF16 R136, R4.reuse, R12, R136 ;  /* 0x0000000c0488723c */ /* 0x040ff00000041888 */
[-C--:B------:R-:W-:Y:S08]  /*f2b0*/  HMMA.16816.F32.BF16 R64, R4, R14.reuse, R64 ;  /* 0x0000000e0440723c */ /* 0x080ff00000041840 */
[C---:B------:R-:W-:Y:S01]  /*f2c0*/  HMMA.16816.F32.BF16 R60, R8.reuse, R14, R60 ;  /* 0x0000000e083c723c */ /* 0x040fe2000004183c */
[----:B------:R-:W1:Y:S07]  /*f2d0*/  LDSM.16.M88.4 R12, [R225] ;  /* 0x00000000e10c783b */ /* 0x000e6e0000000200 */
[-C--:B-1----:R-:W-:Y:S07]  /*f2e0*/  HMMA.16816.F32.BF16 R244, R8, R12.reuse, R208 ;  /* 0x0000000c08f4723c */ /* 0x082fee00000418d0 */
[----:B------:R-:W-:Y:S01]  /*f2f0*/  MOV R208, R44 ;  /* 0x0000002c00d07202 */ /* 0x000fe20000000f00 */
[----:B------:R-:W-:Y:S01]  /*f300*/  HMMA.16816.F32.BF16 R56, R4, R12, R40 ;  /* 0x0000000c0438723c */ /* 0x000fe20000041828 */
[----:B------:R-:W-:Y:S01]  /*f310*/  IMAD.MOV.U32 R209, RZ, RZ, R3 ;  /* 0x000000ffffd17224 */ /* 0x000fe200078e0003 */
[----:B------:R-:W-:-:S02]  /*f320*/  MOV R210, R2 ;  /* 0x0000000200d27202 */ /* 0x000fc40000000f00 */
[----:B------:R-:W-:-:S04]  /*f330*/  MOV R211, R0 ;  /* 0x0000000000d37202 */ /* 0x000fc80000000f00 */
        /* <DEDUP_REMOVED lines=15> */
[----:B------:R-:W-:Y:S01]  /*f430*/  MOV R0, R208 ;  /* 0x000000d000007202 */ /* 0x000fe20000000f00 */
[----:B------:R-:W-:Y:S01]  /*f440*/  IMAD.MOV.U32 R242, RZ, RZ, R210 ;  /* 0x000000fffff27224 */ /* 0x000fe200078e00d2 */
[----:B------:R-:W-:-:S02]  /*f450*/  MOV R243, R209 ;  /* 0x000000d100f37202 */ /* 0x000fc40000000f00 */
[----:B------:R-:W-:Y:S02]  /*f460*/  MOV R241, R211 ;  /* 0x000000d300f17202 */ /* 0x000fe40000000f00 */
[----:B------:R-:W-:Y:S01]  /*f470*/  MOV R51, R0 ;  /* 0x0000000000337202 */ /* 0x000fe20000000f00 */
[-C--:B-1----:R-:W-:Y:S08]  /*f480*/  HMMA.16816.F32.BF16 R208, R8, R12.reuse, R248 ;  /* 0x0000000c08d0723c */ /* 0x082ff000000418f8 */
[C---:B------:R-:W-:Y:S11]  /*f490*/  HMMA.16816.F32.BF16 R132, R4.reuse, R12, R136 ;  /* 0x0000000c0484723c */ /* 0x040ff60000041888 */
[----:B------:R-:W-:Y:S05]  /*f4a0*/  @!UPT UIADD3 URZ, URZ, URZ, URZ ;  /* 0x0000003f3f3ff290 */ /* 0x000fea000fffe03f */
[----:B------:R-:W-:Y:S01]  /*f4b0*/  MOV R231, R208 ;  /* 0x000000d000e77202 */ /* 0x000fe20000000f00 */
[----:B------:R-:W-:Y:S01]  /*f4c0*/  IMAD.MOV.U32 R2, RZ, RZ, R210 ;  /* 0x000000ffff027224 */ /* 0x000fe200078e00d2 */
[----:B------:R-:W-:Y:S02]  /*f4d0*/  MOV R3, R209 ;  /* 0x000000d100037202 */ /* 0x000fe40000000f00 */
[----:B------:R-:W-:Y:S02]  /*f4e0*/  MOV R0, R211 ;  /* 0x000000d300007202 */ /* 0x000fe40000000f00 */
[-C--:B------:R-:W-:Y:S08]  /*f4f0*/  HMMA.16816.F32.BF16 R208, R4, R14.reuse, R64 ;  /* 0x0000000e04d0723c */ /* 0x080ff00000041840 */
[C---:B------:R-:W-:Y:S01]  /*f500*/  HMMA.16816.F32.BF16 R64, R8.reuse, R14, R60 ;  /* 0x0000000e0840723c */ /* 0x040fe2000004183c */
[----:B------:R-:W1:Y:S07]  /*f510*/  LDSM.16.M88.4 R12, [R218+0xb000] ;  /* 0x00b00000da0c783b */ /* 0x000e6e0000000200 */
[-C--:B-1----:R-:W-:Y:S08]  /*f520*/  HMMA.16816.F32.BF16 R136, R8, R12.reuse, R244 ;  /* 0x0000000c0888723c */ /* 0x082ff000000418f4 */
[C---:B------:R-:W-:Y:S08]  /*f530*/  HMMA.16816.F32.BF16 R204, R4.reuse, R12, R56 ;  /* 0x0000000c04cc723c */ /* 0x040ff00000041838 */
[-C--:B------:R-:W-:Y:S07]  /*f540*/  HMMA.16816.F32.BF16 R248, R4, R14.reuse, R52 ;  /* 0x0000000e04f8723c */ /* 0x080fee0000041834 */
[----:B------:R-:W-:Y:S01]  /*f550*/  MOV R52, R51 ;  /* 0x0000003300347202 */ /* 0x000fe20000000f00 */
[----:B------:R-:W-:Y:S01]  /*f560*/  HMMA.16816.F32.BF16 R60, R8, R14, R44 ;  /* 0x0000000e083c723c */ /* 0x000fe2000004182c */
[----:B------:R-:W1:Y:S01]  /*f570*/  LDSM.16.M88.4 R12, [R218+0xb800] ;  /* 0x00b80000da0c783b */ /* 0x000e620000000200 */
        /* <DEDUP_REMOVED lines=9> */
[----:B------:R-:W2:Y:S02]  /*f610*/  LDSM.16.M88.4 R8, [R221+0x4000] ;  /* 0x00400000dd08783b */ /* 0x000ea40000000200 */
[----:B------:R-:W-:-:S02]  /*f620*/  MOV R16, R231 ;  /* 0x000000e700107202 */ /* 0x000fc40000000f00 */
[----:B------:R-:W-:Y:S02]  /*f630*/  MOV R17, R3 ;  /* 0x0000000300117202 */ /* 0x000fe40000000f00 */
[----:B------:R-:W-:Y:S02]  /*f640*/  MOV R18, R2 ;  /* 0x0000000200127202 */ /* 0x000fe40000000f00 */
[----:B------:R-:W-:Y:S01]  /*f650*/  MOV R19, R0 ;  /* 0x0000000000137202 */ /* 0x000fe20000000f00 */
[-C--:B-1----:R-:W-:Y:S08]  /*f660*/  HMMA.16816.F32.BF16 R52, R4, R12.reuse, R52 ;  /* 0x0000000c0434723c */ /* 0x082ff00000041834 */
[----:B--2---:R-:W-:Y:S08]  /*f670*/  HMMA.16816.F32.BF16 R40, R8, R12, R28 ;  /* 0x0000000c0828723c */ /* 0x004ff0000004181c */
[-C--:B------:R-:W-:Y:S08]  /*f680*/  HMMA.16816.F32.BF16 R36, R4, R14.reuse, R24 ;  /* 0x0000000e0424723c */ /* 0x080ff00000041818 */
[----:B------:R-:W-:Y:S01]  /*f690*/  HMMA.16816.F32.BF16 R32, R8, R14, R20 ;  /* 0x0000000e0820723c */ /* 0x000fe20000041814 */
[----:B------:R-:W1:Y:S07]  /*f6a0*/  LDSM.16.M88.4 R12, [R217+0x2800] ;  /* 0x00280000d90c783b */ /* 0x000e6e0000000200 */
[----:B------:R-:W-:-:S02]  /*f6b0*/  FMUL.FTZ R41, R41, c[0x0][0x2ec] ;  /* 0x0000bb0029297a20 */ /* 0x000fc40000410000 */
[----:B------:R-:W-:-:S06]  /*f6c0*/  FMUL.FTZ R43, R43, c[0x0][0x2ec] ;  /* 0x0000bb002b2b7a20 */ /* 0x000fcc0000410000 */
[----:B------:R-:W-:Y:S02]  /*f6d0*/  FMUL.FTZ R39, R39, c[0x0][0x2ec] ;  /* 0x0000bb0027277a20 */ /* 0x000fe40000410000 */
[----:B------:R-:W-:Y:S02]  /*f6e0*/  FMUL.FTZ R36, R36, c[0x0][0x2ec] ;  /* 0x0000bb0024247a20 */ /* 0x000fe40000410000 */
[----:B------:R-:W-:-:S04]  /*f6f0*/  FMUL.FTZ R37, R37, c[0x0][0x2ec] ;  /* 0x0000bb0025257a20 */ /* 0x000fc80000410000 */
[----:B------:R-:W-:Y:S02]  /*f700*/  FMUL.FTZ R34, R34, c[0x0][0x2ec] ;  /* 0x0000bb0022227a20 */ /* 0x000fe40000410000 */
[----:B------:R-:W-:Y:S02]  /*f710*/  FMUL.FTZ R35, R35, c[0x0][0x2ec] ;  /* 0x0000bb0023237a20 */ /* 0x000fe40000410000 */
[----:B------:R-:W-:Y:S02]  /*f720*/  FMUL.FTZ R33, R33, c[0x0][0x2ec] ;  /* 0x0000bb0021217a20 */ /* 0x000fe40000410000 */
[----:B------:R-:W-:Y:S01]  /*f730*/  FMUL.FTZ R32, R32, c[0x0][0x2ec] ;  /* 0x0000bb0020207a20 */ /* 0x000fe20000410000 */
[-C--:B-1----:R-:W-:Y:S08]  /*f740*/  HMMA.16816.F32.BF16 R28, R8, R12.reuse, R16 ;  /* 0x0000000c081c723c */ /* 0x082ff00000041810 */
[C---:B------:R-:W-:Y:S08]  /*f750*/  HMMA.16816.F32.BF16 R24, R4.reuse, R12, R132 ;  /* 0x0000000c0418723c */ /* 0x040ff00000041884 */
[-C--:B------:R-:W-:Y:S08]  /*f760*/  HMMA.16816.F32.BF16 R208, R4, R14.reuse, R208 ;  /* 0x0000000e04d0723c */ /* 0x080ff000000418d0 */
[----:B------:R-:W-:Y:S01]  /*f770*/  HMMA.16816.F32.BF16 R20, R8, R14, R64 ;  /* 0x0000000e0814723c */ /* 0x000fe20000041840 */
[----:B------:R-:W1:Y:S01]  /*f780*/  LDSM.16.M88.4 R12, [R217+0x3000] ;  /* 0x00300000d90c783b */ /* 0x000e620000000200 */
[----:B------:R2:W3:Y:S01]  /*f790*/  MUFU.TANH R64, R35 ;  /* 0x0000002300407308 */ /* 0x0004e20000002400 */
[----:B------:R-:W-:-:S02]  /*f7a0*/  FMUL.FTZ R28, R28, c[0x0][0x2ec] ;  /* 0x0000bb001c1c7a20 */ /* 0x000fc40000410000 */
[----:B------:R-:W-:Y:S02]  /*f7b0*/  FMUL.FTZ R29, R29, c[0x0][0x2ec] ;  /* 0x0000bb001d1d7a20 */ /* 0x000fe40000410000 */
[----:B------:R-:W-:Y:S02]  /*f7c0*/  FMUL.FTZ R30, R30, c[0x0][0x2ec] ;  /* 0x0000bb001e1e7a20 */ /* 0x000fe40000410000 */
[----:B------:R-:W-:Y:S01]  /*f7d0*/  FMUL.FTZ R31, R31, c[0x0][0x2ec] ;  /* 0x0000bb001f1f7a20 */ /* 0x000fe20000410000 */
[----:B------:R4:W1:Y:S01]  /*f7e0*/  MUFU.TANH R65, R33 ;  /* 0x0000002100417308 */ /* 0x0008620000002400 */
[----:B------:R-:W-:Y:S02]  /*f7f0*/  FMUL.FTZ R24, R24, c[0x0][0x2ec] ;  /* 0x0000bb0018187a20 */ /* 0x000fe40000410000 */
[----:B------:R-:W-:Y:S02]  /*f800*/  FMUL.FTZ R25, R25, c[0x0][0x2ec] ;  /* 0x0000bb0019197a20 */ /* 0x000fe40000410000 */
[----:B------:R-:W-:-:S02]  /*f810*/  FMUL.FTZ R26, R26, c[0x0][0x2ec] ;  /* 0x0000bb001a1a7a20 */ /* 0x000fc40000410000 */
[----:B------:R-:W-:Y:S02]  /*f820*/  FMUL.FTZ R27, R27, c[0x0][0x2ec] ;  /* 0x0000bb001b1b7a20 */ /* 0x000fe40000410000 */
[----:B--2---:R-:W-:-:S05]  /*f830*/  FMUL.FTZ R35, R208, c[0x0][0x2ec] ;  /* 0x0000bb00d0237a20 */ /* 0x004fca0000410000 */
[----:B------:R-:W-:Y:S01]  /*f840*/  FMUL.FTZ R20, R20, c[0x0][0x2ec] ;  /* 0x0000bb0014147a20 */ /* 0x000fe20000410000 */
[----:B------:R-:W2:Y:S01]  /*f850*/  MUFU.TANH R35, R35 ;  /* 0x0000002300237308 */ /* 0x000ea20000002400 */
[----:B----4-:R-:W-:Y:S02]  /*f860*/  FMUL.FTZ R33, R38, c[0x0][0x2ec] ;  /* 0x0000bb0026217a20 */ /* 0x010fe40000410000 */
[----:B------:R-:W-:Y:S02]  /*f870*/  FMUL.FTZ R21, R21, c[0x0][0x2ec] ;  /* 0x0000bb0015157a20 */ /* 0x000fe40000410000 */
[----:B------:R-:W-:Y:S02]  /*f880*/  FMUL.FTZ R22, R22, c[0x0][0x2ec] ;  /* 0x0000bb0016167a20 */ /* 0x000fe40000410000 */
[----:B------:R-:W-:Y:S01]  /*f890*/  FMUL.FTZ R23, R23, c[0x0][0x2ec] ;  /* 0x0000bb0017177a20 */ /* 0x000fe20000410000 */
[----:B------:R-:W4:Y:S01]  /*f8a0*/  MUFU.TANH R33, R33 ;  /* 0x0000002100217308 */ /* 0x000f220000002400 */
[-C--:B-1----:R-:W-:Y:S07]  /*f8b0*/  HMMA.16816.F32.BF16 R136, R8, R12.reuse, R136 ;  /* 0x0000000c0888723c */ /* 0x082fee0000041888 */
[----:B------:R-:W1:Y:S01]  /*f8c0*/  MUFU.TANH R38, R26 ;  /* 0x0000001a00267308 */ /* 0x000e620000002400 */
[C---:B------:R-:W-:Y:S08]  /*f8d0*/  HMMA.16816.F32.BF16 R204, R4.reuse, R12, R204 ;  /* 0x0000000c04cc723c */ /* 0x040ff000000418cc */
[-C--:B------:R-:W-:Y:S08]  /*f8e0*/  HMMA.16816.F32.BF16 R248, R4, R14.reuse, R248 ;  /* 0x0000000e04f8723c */ /* 0x080ff000000418f8 */
[----:B------:R-:W-:Y:S01]  /*f8f0*/  HMMA.16816.F32.BF16 R132, R8, R14, R60 ;  /* 0x0000000e0884723c */ /* 0x000fe2000004183c */
[----:B------:R-:W1:Y:S01]  /*f900*/  LDSM.16.M88.4 R12, [R217+0x3800] ;  /* 0x00380000d90c783b */ /* 0x000e620000000200 */
[----:B------:R2:W1:Y:S01]  /*f910*/  MUFU.TANH R60, R41 ;  /* 0x00000029003c7308 */ /* 0x0004620000002400 */
[----:B------:R-:W-:Y:S01]  /*f920*/  FMUL.FTZ R67, R139, c[0x0][0x2ec] ;  /* 0x0000bb008b437a20 */ /* 0x000fe20000410000 */
[----:B------:R-:W-:-:S04]  /*f930*/  DEPBAR.LE SB0, 0x0 ;  /* 0x000080000000791a */ /* 0x000fc80000000000 */
[----:B------:R-:W-:Y:S02]  /*f940*/  FMUL.FTZ R66, R205, c[0x0][0x2ec] ;  /* 0x0000bb00cd427a20 */ /* 0x000fe40000410000 */
[----:B------:R-:W1:Y:S06]  /*f950*/  MUFU.TANH R63, R37 ;  /* 0x00000025003f7308 */ /* 0x000e6c0000002400 */
[----:B------:R-:W-:Y:S02]  /*f960*/  FMUL.FTZ R231, R251, c[0x0][0x2ec] ;  /* 0x0000bb00fbe77a20 */ /* 0x000fe40000410000 */
[----:B--2---:R-:W-:Y:S01]  /*f970*/  FMUL.FTZ R41, R209, c[0x0][0x2ec] ;  /* 0x0000bb00d1297a20 */ /* 0x004fe20000410000 */
[----:B------:R-:W2:Y:S01]  /*f980*/  MUFU.TANH R62, R29 ;  /* 0x0000001d003e7308 */ /* 0x000ea20000002400 */
[----:B------:R-:W-:-:S04]  /*f990*/  FMUL.FTZ R209, R250, c[0x0][0x2ec] ;  /* 0x0000bb00fad17a20 */ /* 0x000fc80000410000 */
[----:B------:R-:W-:Y:S02]  /*f9a0*/  FMUL.FTZ R133, R133, c[0x0][0x2ec] ;  /* 0x0000bb0085857a20 */ /* 0x000fe40000410000 */
[----:B------:R-:W-:Y:S01]  /*f9b0*/  FMUL.FTZ R132, R132, c[0x0][0x2ec] ;  /* 0x0000bb0084847a20 */ /* 0x000fe20000410000 */
[----:B------:R-:W2:Y:S01]  /*f9c0*/  MUFU.TANH R61, R31 ;  /* 0x0000001f003d7308 */ /* 0x000ea20000002400 */
[----:B------:R-:W-:-:S07]  /*f9d0*/  FMUL.FTZ R135, R135, c[0x0][0x2ec] ;  /* 0x0000bb0087877a20 */ /* 0x000fce0000410000 */
[----:B------:R-:W2:Y:S01]  /*f9e0*/  MUFU.TANH R241, R135 ;  /* 0x0000008700f17308 */ /* 0x000ea20000002400 */
[-C--:B-1----:R-:W-:Y:S07]  /*f9f0*/  HMMA.16816.F32.BF16 R244, R8, R12.reuse, R244 ;  /* 0x0000000c08f4723c */ /* 0x082fee00000418f4 */
[----:B------:R-:W1:Y:S01]  /*fa00*/  MUFU.TANH R37, R20 ;  /* 0x0000001400257308 */ /* 0x000e620000002400 */
[C---:B------:R-:W-:Y:S07]  /*fa10*/  HMMA.16816.F32.BF16 R16, R4.reuse, R12, R56 ;  /* 0x0000000c0410723c */ /* 0x040fee0000041838 */
[----:B------:R1:W1:Y:S01]  /*fa20*/  MUFU.TANH R58, R39 ;  /* 0x00000027003a7308 */ /* 0x0002620000002400 */
[----:B------:R-:W-:Y:S01]  /*fa30*/  FMUL.FTZ R12, R40, c[0x0][0x2ec] ;  /* 0x0000bb00280c7a20 */ /* 0x000fe20000410000 */
[----:B------:R-:W-:Y:S01]  /*fa40*/  HMMA.16816.F32.BF16 R4, R4, R14, R48 ;  /* 0x0000000e0404723c */ /* 0x000fe20000041830 */
[----:B------:R-:W-:-:S05]  /*fa50*/  FMUL.FTZ R40, R211, c[0x0][0x2ec] ;  /* 0x0000bb00d3287a20 */ /* 0x000fca0000410000 */
[----:B------:R2:W2:Y:S01]  /*fa60*/  MUFU.TANH R48, R34 ;  /* 0x0000002200307308 */ /* 0x0004a20000002400 */
[----:B------:R-:W-:Y:S02]  /*fa70*/  FMUL.FTZ R13, R42, c[0x0][0x2ec] ;  /* 0x0000bb002a0d7a20 */ /* 0x000fe40000410000 */
[----:B------:R-:W-:Y:S01]  /*fa80*/  FMUL.FTZ R50, R55, c[0x0][0x2ec] ;  /* 0x0000bb0037327a20 */ /* 0x000fe20000410000 */
[----:B------:R-:W-:Y:S01]  /*fa90*/  HMMA.16816.F32.BF16 R8, R8, R14, R44 ;  /* 0x0000000e0808723c */ /* 0x000fe2000004182c */
[----:B------:R-:W-:-:S03]  /*faa0*/  FMUL.FTZ R51, R206, c[0x0][0x2ec] ;  /* 0x0000bb00ce337a20 */ /* 0x000fc60000410000 */
[----:B------:R-:W3:Y:S01]  /*fab0*/  MUFU.TANH R59, R43 ;  /* 0x0000002b003b7308 */ /* 0x000ee20000002400 */
[----:B-1----:R-:W-:Y:S02]  /*fac0*/  FMUL.FTZ R39, R136, c[0x0][0x2ec] ;  /* 0x0000bb0088277a20 */ /* 0x002fe40000410000 */
[----:B------:R-:W-:Y:S02]  /*fad0*/  FMUL.FTZ R136, R207, c[0x0][0x2ec] ;  /* 0x0000bb00cf887a20 */ /* 0x000fe40000410000 */
[----:B------:R-:W-:Y:S02]  /*fae0*/  FMUL.FTZ R15, R54, c[0x0][0x2ec] ;  /* 0x0000bb00360f7a20 */ /* 0x000fe40000410000 */
[----:B------:R-:W-:Y:S01]  /*faf0*/  FMUL.FTZ R46, R53, c[0x0][0x2ec] ;  /* 0x0000bb00352e7a20 */ /* 0x000fe20000410000 */
[----:B------:R-:W1:Y:S01]  /*fb00*/  MUFU.TANH R45, R36 ;  /* 0x00000024002d7308 */ /* 0x000e620000002400 */
[----:B------:R-:W-:Y:S02]  /*fb10*/  FMUL.FTZ R54, R137, c[0x0][0x2ec] ;  /* 0x0000bb0089367a20 */ /* 0x000fe40000410000 */
[----:B------:R-:W-:-:S02]  /*fb20*/  FMUL.FTZ R14, R52, c[0x0][0x2ec] ;  /* 0x0000bb00340e7a20 */ /* 0x000fc40000410000 */
[----:B--2---:R-:W-:Y:S02]  /*fb30*/  FMUL.FTZ R34, R210, c[0x0][0x2ec] ;  /* 0x0000bb00d2227a20 */ /* 0x004fe40000410000 */
[----:B------:R-:W-:Y:S01]  /*fb40*/  FMUL.FTZ R53, R138, c[0x0][0x2ec] ;  /* 0x0000bb008a357a20 */ /* 0x000fe20000410000 */
[----:B------:R2:W1:Y:S01]  /*fb50*/  MUFU.TANH R137, R133 ;  /* 0x0000008500897308 */ /* 0x0004620000002400 */
[----:B------:R-:W-:Y:S02]  /*fb60*/  FMUL.FTZ R52, R204, c[0x0][0x2ec] ;  /* 0x0000bb00cc347a20 */ /* 0x000fe40000410000 */
[----:B------:R-:W-:Y:S02]  /*fb70*/  FMUL.FTZ R207, R248, c[0x0][0x2ec] ;  /* 0x0000bb00f8cf7a20 */ /* 0x000fe40000410000 */
[----:B------:R-:W-:Y:S02]  /*fb80*/  FMUL.FTZ R210, R249, c[0x0][0x2ec] ;  /* 0x0000bb00f9d27a20 */ /* 0x000fe40000410000 */
[----:B------:R-:W-:Y:S01]  /*fb90*/  FMUL.FTZ R138, R244, c[0x0][0x2ec] ;  /* 0x0000bb00f48a7a20 */ /* 0x000fe20000410000 */
[----:B------:R-:W1:Y:S01]  /*fba0*/  MUFU.TANH R12, R12 ;  /* 0x0000000c000c7308 */ /* 0x000e620000002400 */
[----:B------:R-:W-:-:S02]  /*fbb0*/  FMUL.FTZ R139, R245, c[0x0][0x2ec] ;  /* 0x0000bb00f58b7a20 */ /* 0x000fc40000410000 */
[----:B------:R-:W-:Y:S02]  /*fbc0*/  FMUL.FTZ R208, R246, c[0x0][0x2ec] ;  /* 0x0000bb00f6d07a20 */ /* 0x000fe40000410000 */
[----:B------:R-:W-:Y:S02]  /*fbd0*/  FMUL.FTZ R211, R247, c[0x0][0x2ec] ;  /* 0x0000bb00f7d37a20 */ /* 0x000fe40000410000 */
[----:B------:R-:W-:Y:S01]  /*fbe0*/  FMUL.FTZ R16, R16, c[0x0][0x2ec] ;  /* 0x0000bb0010107a20 */ /* 0x000fe20000410000 */
[----:B------:R-:W1:Y:S01]  /*fbf0*/  MUFU.TANH R13, R13 ;  /* 0x0000000d000d7308 */ /* 0x000e620000002400 */
[----:B--2---:R-:W-:Y:S02]  /*fc00*/  FMUL.FTZ R133, R134, c[0x0][0x2ec] ;  /* 0x0000bb0086857a20 */ /* 0x004fe40000410000 */
        /* <DEDUP_REMOVED lines=13> */
[----:B------:R-:W1:Y:S08]  /*fce0*/  MUFU.TANH R15, R15 ;  /* 0x0000000f000f7308 */ /* 0x000e700000002400 */
[----:B------:R-:W1:Y:S08]  /*fcf0*/  MUFU.TANH R50, R50 ;  /* 0x0000003200327308 */ /* 0x000e700000002400 */
[----:B------:R1:W1:Y:S08]  /*fd00*/  MUFU.TANH R49, R32 ;  /* 0x0000002000317308 */ /* 0x0002700000002400 */
        /* <DEDUP_REMOVED lines=8> */
[----:B------:R-:W1:Y:S08]  /*fd90*/  MUFU.TANH R41, R41 ;  /* 0x0000002900297308 */ /* 0x000e700000002400 */
        /* <DEDUP_REMOVED lines=31> */
[----:B------:R1:W1:Y:S01]  /*ff90*/  MUFU.TANH R246, R7 ;  /* 0x0000000700f67308 */ /* 0x0002620000002400 */
[----:B------:R-:W-:Y:S06]  /*ffa0*/  BAR.SYNC.DEFER_BLOCKING 0x0 ;  /* 0x0000000000007b1d */ /* 0x000fec0000010000 */
[----:B------:R-:W-:Y:S05]  /*ffb0*/  @!P0 BRA `(.L_x_480) ;  /* 0x0000024000008947 */ /* 0x000fea0003800000 */
[----:B--234-:R-:W2:Y:S04]  /*ffc0*/  LDL.64 R2, [R1+0x60] ;  /* 0x0000600001027983 */ /* 0x01cea80000100a00 */
[----:B-1----:R-:W3:Y:S01]  /*ffd0*/  LDL.64 R28, [R1+0x58] ;  /* 0x00005800011c7983 */ /* 0x002ee20000100a00 */
        /* <DEDUP_REMOVED lines=34> */
.L_x_480:
[----:B-1234-:R-:W2:Y:S04]  /*10200*/  LDL.LU R2, [R1+0x38] ;  /* 0x0000380001027983 */ /* 0x01eea80000300800 */
[----:B------:R-:W3:Y:S04]  /*10210*/  LDL.LU R0, [R1+0x44] ;  /* 0x0000440001007983 */ /* 0x000ee80000300800 */
[----:B------:R-:W1:Y:S02]  /*10220*/  S2R R4, SR_TID.X ;  /* 0x0000000000047919 */ /* 0x000e640000002100 */
[----:B-1----:R-:W-:-:S05]  /*10230*/  IMAD.SHL.U32 R4, R4, 0x2, RZ ;  /* 0x0000000204047824 */ /* 0x002fca00078e00ff */
[----:B------:R-:W-:Y:S01]  /*10240*/  LOP3.LUT R4, R4, 0x6, RZ, 0xc0, !PT ;  /* 0x0000000604047812 */ /* 0x000fe200078ec0ff */
[----:B--2---:R-:W-:Y:S02]  /*10250*/  IMAD.MOV.U32 R3, RZ, RZ, R2 ;  /* 0x000000ffff037224 */ /* 0x004fe400078e0002 */
[----:B---3--:R-:W-:Y:S01]  /*10260*/  IMAD.MOV.U32 R2, RZ, RZ, R0 ;  /* 0x000000ffff027224 */ /* 0x008fe200078e0000 */
[----:B------:R-:W-:-:S05]  /*10270*/  MOV R0, UR15 ;  /* 0x0000000f00007c02 */ /* 0x000fca0008000f00 */
[----:B------:R-:W-:Y:S02]  /*10280*/  IMAD R0, R0, 0x40, R4 ;  /* 0x0000004000007824 */ /* 0x000fe400078e0204 */
[----:B------:R-:W-:-:S03]  /*10290*/  IMAD.MOV.U32 R4, RZ, RZ, R2 ;  /* 0x000000ffff047224 */ /* 0x000fc600078e0002 */
[C---:B------:R-:W-:Y:S02]  /*102a0*/  ISETP.GE.AND P6, PT, R0.reuse, R240, PT ;  /* 0x000000f00000720c */ /* 0x040fe40003fc6270 */
[C---:B------:R-:W-:Y:S02]  /*102b0*/  IADD3 R2, R0.reuse, 0x1, RZ ;  /* 0x0000000100027810 */ /* 0x040fe40007ffe0ff */
[----:B------:R-:W-:Y:S02]  /*102c0*/  ISETP.LT.OR P6, PT, R0, R236, P6 ;  /* 0x000000ec0000720c */ /* 0x000fe400037c1670 */
[----:B------:R-:W-:Y:S02]  /*102d0*/  ISETP.GE.AND P2, PT, R2, R240, PT ;  /* 0x000000f00200720c */ /* 0x000fe40003f46270 */
[----:B------:R-:W-:Y:S02]  /*102e0*/  FSEL R16, R12, -INF , !P6 ;  /* 0xff8000000c107808 */ /* 0x000fe40007000000 */
[----:B------:R-:W-:-:S02]  /*102f0*/  ISETP.GE.AND P0, PT, R2, R239, PT ;  /* 0x000000ef0200720c */ /* 0x000fc40003f06270 */
[CC--:B------:R-:W-:Y:S02]  /*10300*/  ISETP.GE.AND P5, PT, R2.reuse, R238.reuse, PT ;  /* 0x000000ee0200720c */ /* 0x0c0fe40003fa6270 */
[----:B------:R-:W-:Y:S02]  /*10310*/  ISETP.GE.AND P1, PT, R2, R237, PT ;  /* 0x000000ed0200720c */ /* 0x000fe40003f26270 */
[C---:B------:R-:W-:Y:S02]  /*10320*/  ISETP.GE.AND P4, PT, R0.reuse, R239, PT ;  /* 0x000000ef0000720c */ /* 0x040fe40003f86270 */
[C---:B------:R-:W-:Y:S02]  /*10330*/  ISETP.GE.AND P3, PT, R0.reuse, R238, PT ;  /* 0x000000ee0000720c */ /* 0x040fe40003f66270 */
[----:B------:R-:W-:Y:S02]  /*10340*/  ISETP.GE.AND P6, PT, R0, R237, PT ;  /* 0x000000ed0000720c */ /* 0x000fe40003fc6270 */
[----:B------:R-:W-:-:S02]  /*10350*/  ISETP.LT.OR P2, PT, R2, R236, P2 ;  /* 0x000000ec0200720c */ /* 0x000fc40001741670 */
[CC--:B------:R-:W-:Y:S02]  /*10360*/  ISETP.LT.OR P0, PT, R2.reuse, R235.reuse, P0 ;  /* 0x000000eb0200720c */ /* 0x0c0fe40000701670 */
[C---:B------:R-:W-:Y:S02]  /*10370*/  ISETP.LT.OR P5, PT, R2.reuse, R234, P5 ;  /* 0x000000ea0200720c */ /* 0x040fe40002fa1670 */
[----:B------:R-:W-:Y:S02]  /*10380*/  ISETP.LT.OR P1, PT, R2, R232, P1 ;  /* 0x000000e80200720c */ /* 0x000fe40000f21670 */
        /* <DEDUP_REMOVED lines=18> */
[C---:B------:R-:W-:Y:S02]  /*104b0*/  ISETP.GE.AND P1, PT, R2.reuse, R238, PT ;  /* 0x000000ee0200720c */ /* 0x040fe40003f26270 */
[----:B------:R-:W-:Y:S02]  /*104c0*/  FSEL R23, R59, -INF , !P0 ;  /* 0xff8000003b177808 */ /* 0x000fe40004000000 */
[----:B------:R-:W-:-:S02]  /*104d0*/  ISETP.LT.OR P1, PT, R2, R234, P1 ;  /* 0x000000ea0200720c */ /* 0x000fc40000f21670 */
[----:B------:R-:W-:Y:S02]  /*104e0*/  FSEL R27, R46, -INF , !P5 ;  /* 0xff8000002e1b7808 */ /* 0x000fe40006800000 */
[----:B------:R-:W-:Y:S02]  /*104f0*/  FSEL R30, R63, -INF , !P1 ;  /* 0xff8000003f1e7808 */ /* 0x000fe40004800000 */
[----:B------:R-:W2:Y:S01]  /*10500*/  LDL.LU R63, [R1+0x28] ;  /* 0x00002800013f7983 */ /* 0x000ea20000300800 */
[----:B------:R-:W-:Y:S02]  /*10510*/  FSEL R20, R49, -INF , !P4 ;  /* 0xff80000031147808 */ /* 0x000fe40006000000 */
[C---:B------:R-:W-:Y:S02]  /*10520*/  ISETP.GE.AND P0, PT, R2.reuse, R240, PT ;  /* 0x000000f00200720c */ /* 0x040fe40003f06270 */
[C---:B------:R-:W-:Y:S02]  /*10530*/  ISETP.GE.AND P5, PT, R2.reuse, R239, PT ;  /* 0x000000ef0200720c */ /* 0x040fe40003fa6270 */
[----:B------:R-:W-:-:S02]  /*10540*/  ISETP.GE.AND P4, PT, R2, R237, PT ;  /* 0x000000ed0200720c */ /* 0x000fc40003f86270 */
        /* <DEDUP_REMOVED lines=57> */
[----:B------:R-:W-:Y:S01]  /*108e0*/  FSEL R58, R35, -INF , !P0 ;  /* 0xff800000233a7808 */ /* 0x000fe20004000000 */
[----:B------:R-:W-:Y:S01]  /*108f0*/  IMAD.MOV.U32 R35, RZ, RZ, R5 ;  /* 0x000000ffff237224 */ /* 0x000fe200078e0005 */
[----:B------:R-:W-:Y:S01]  /*10900*/  FSEL R56, R34, -INF , !P5 ;  /* 0xff80000022387808 */ /* 0x000fe20006800000 */
[----:B------:R-:W3:Y:S01]  /*10910*/  LDL.LU R36, [R1+0x2c] ;  /* 0x00002c0001247983 */ /* 0x000ee20000300800 */
        /* <DEDUP_REMOVED lines=9> */
[----:B------:R-:W-:Y:S02]  /*109b0*/  FMNMX.FTZ R3, R252, R16, !PT ;  /* 0x00000010fc037209 */ /* 0x000fe40007810000 */
[----:B------:R-:W-:Y:S02]  /*109c0*/  IADD3 R2, R0, 0x21, RZ ;  /* 0x0000002100027810 */ /* 0x000fe40007ffe0ff */
[----:B------:R-:W-:Y:S02]  /*109d0*/  FSEL R43, R42, -INF , !P4 ;  /* 0xff8000002a2b7808 */ /* 0x000fe40006000000 */
[----:B------:R-:W-:Y:S02]  /*109e0*/  FSEL R42, R41, -INF , !P3 ;  /* 0xff800000292a7808 */ /* 0x000fe40005800000 */
[----:B------:R-:W-:-:S02]  /*109f0*/  FSEL R40, R40, -INF , !P6 ;  /* 0xff80000028287808 */ /* 0x000fc40007000000 */
[----:B------:R-:W-:Y:S02]  /*10a00*/  FSEL R13, R39, -INF , !P2 ;  /* 0xff800000270d7808 */ /* 0x000fe40005000000 */
[----:B------:R-:W-:Y:S02]  /*10a10*/  FMNMX.FTZ R3, R21, R3, !PT ;  /* 0x0000000315037209 */ /* 0x000fe40007810000 */
[C---:B------:R-:W-:Y:S02]  /*10a20*/  ISETP.GE.AND P4, PT, R2.reuse, R240, PT ;  /* 0x000000f00200720c */ /* 0x040fe40003f86270 */
[C---:B------:R-:W-:Y:S02]  /*10a30*/  ISETP.GE.AND P3, PT, R2.reuse, R239, PT ;  /* 0x000000ef0200720c */ /* 0x040fe40003f66270 */
[C---:B------:R-:W-:Y:S02]  /*10a40*/  ISETP.GE.AND P6, PT, R2.reuse, R238, PT ;  /* 0x000000ee0200720c */ /* 0x040fe40003fc6270 */
[----:B------:R-:W-:-:S02]  /*10a50*/  ISETP.GE.AND P2, PT, R2, R237, PT ;  /* 0x000000ed0200720c */ /* 0x000fc40003f46270 */
[----:B------:R-:W-:Y:S02]  /*10a60*/  FMNMX.FTZ R3, R20, R3, !PT ;  /* 0x0000000314037209 */ /* 0x000fe40007810000 */
[C---:B------:R-:W-:Y:S02]  /*10a70*/  ISETP.LT.OR P4, PT, R2.reuse, R236, P4 ;  /* 0x000000ec0200720c */ /* 0x040fe40002781670 */
[C---:B------:R-:W-:Y:S02]  /*10a80*/  ISETP.LT.OR P3, PT, R2.reuse, R235, P3 ;  /* 0x000000eb0200720c */ /* 0x040fe40001f61670 */
[C---:B------:R-:W-:Y:S02]  /*10a90*/  ISETP.LT.OR P6, PT, R2.reuse, R234, P6 ;  /* 0x000000ea0200720c */ /* 0x040fe400037c1670 */
[----:B------:R-:W-:Y:S02]  /*10aa0*/  ISETP.LT.OR P2, PT, R2, R232, P2 ;  /* 0x000000e80200720c */ /* 0x000fe40001741670 */
[----:B------:R-:W-:-:S02]  /*10ab0*/  IADD3 R2, R0, 0x28, RZ ;  /* 0x0000002800027810 */ /* 0x000fc40007ffe0ff */
[----:B------:R-:W-:Y:S02]  /*10ac0*/  FMNMX.FTZ R3, R19, R3, !PT ;  /* 0x0000000313037209 */ /* 0x000fe40007810000 */
[----:B------:R-:W-:Y:S02]  /*10ad0*/  FSEL R251, R53, -INF , !P0 ;  /* 0xff80000035fb7808 */ /* 0x000fe40004000000 */
[----:B------:R-:W-:Y:S02]  /*10ae0*/  FSEL R55, R52, -INF , !P5 ;  /* 0xff80000034377808 */ /* 0x000fe40006800000 */
[----:B------:R-:W-:Y:S02]  /*10af0*/  FSEL R49, R51, -INF , !P1 ;  /* 0xff80000033317808 */ /* 0x000fe40004800000 */
[----:B------:R-:W-:Y:S02]  /*10b00*/  FSEL R12, R54, -INF , !P4 ;  /* 0xff800000360c7808 */ /* 0x000fe40006000000 */
[----:B------:R-:W-:-:S02]  /*10b10*/  ISETP.GE.AND P0, PT, R2, R240, PT ;  /* 0x000000f00200720c */ /* 0x000fc40003f06270 */
[C---:B------:R-:W-:Y:S02]  /*10b20*/  ISETP.GE.AND P5, PT, R2.reuse, R239, PT ;  /* 0x000000ef0200720c */ /* 0x040fe40003fa6270 */
[C---:B------:R-:W-:Y:S02]  /*10b30*/  ISETP.GE.AND P1, PT, R2.reuse, R238, PT ;  /* 0x000000ee0200720c */ /* 0x040fe40003f26270 */
[----:B------:R-:W-:Y:S02]  /*10b40*/  ISETP.GE.AND P4, PT, R2, R237, PT ;  /* 0x000000ed0200720c */ /* 0x000fe40003f86270 */
[----:B------:R-:W-:Y:S02]  /*10b50*/  FMNMX.FTZ R3, R18, R3, !PT ;  /* 0x0000000312037209 */ /* 0x000fe40007810000 */
[C---:B------:R-:W-:Y:S02]  /*10b60*/  ISETP.LT.OR P0, PT, R2.reuse, R236, P0 ;  /* 0x000000ec0200720c */ /* 0x040fe40000701670 */
[----:B------:R-:W-:-:S02]  /*10b70*/  ISETP.LT.OR P5, PT, R2, R235, P5 ;  /* 0x000000eb0200720c */ /* 0x000fc40002fa1670 */
[C---:B------:R-:W-:Y:S02]  /*10b80*/  ISETP.LT.OR P1, PT, R2.reuse, R234, P1 ;  /* 0x000000ea0200720c */ /* 0x040fe40000f21670 */
[----:B------:R-:W-:Y:S02]  /*10b90*/  ISETP.LT.OR P4, PT, R2, R232, P4 ;  /* 0x000000e80200720c */ /* 0x000fe40002781670 */
[----:B------:R-:W-:Y:S02]  /*10ba0*/  IADD3 R2, R0, 0x29, RZ ;  /* 0x0000002900027810 */ /* 0x000fe40007ffe0ff */
[----:B------:R-:W-:Y:S02]  /*10bb0*/  FMNMX.FTZ R3, R17, R3, !PT ;  /* 0x0000000311037209 */ /* 0x000fe40007810000 */
        /* <DEDUP_REMOVED lines=13> */
[----:B------:R-:W-:-:S02]  /*10c90*/  FMNMX.FTZ R2, R14, R3, !PT ;  /* 0x000000030e027209 */ /* 0x000fc40007810000 */
[----:B------:R-:W-:Y:S02]  /*10ca0*/  MOV R59, R4 ;  /* 0x00000004003b7202 */ /* 0x000fe40000000f00 */
[C---:B------:R-:W-:Y:S02]  /*10cb0*/  IADD3 R4, R0.reuse, 0x30, RZ ;  /* 0x0000003000047810 */ /* 0x040fe40007ffe0ff */
[----:B------:R-:W-:Y:S02]  /*10cc0*/  FMNMX.FTZ R2, R13, R2, !PT ;  /* 0x000000020d027209 */ /* 0x000fe40007810000 */
[----:B------:R-:W-:Y:S02]  /*10cd0*/  FSEL R250, R133, -INF , !P5 ;  /* 0xff80000085fa7808 */ /* 0x000fe40006800000 */
[----:B------:R-:W-:Y:S02]  /*10ce0*/  IADD3 R3, R0, 0x31, RZ ;  /* 0x0000003100037810 */ /* 0x000fe40007ffe0ff */
[----:B------:R-:W-:-:S02]  /*10cf0*/  ISETP.GE.AND P5, PT, R4, R240, PT ;  /* 0x000000f00400720c */ /* 0x000fc40003fa6270 */
[----:B------:R-:W-:Y:S02]  /*10d00*/  FMNMX.FTZ R6, R12, R2, !PT ;  /* 0x000000020c067209 */ /* 0x000fe40007810000 */
[----:B------:R-:W-:Y:S02]  /*10d10*/  FSEL R10, R137, -INF , !P3 ;  /* 0xff800000890a7808 */ /* 0x000fe40005800000 */
[----:B------:R-:W-:Y:S02]  /*10d20*/  ISETP.GE.AND P3, PT, R3, R240, PT ;  /* 0x000000f00300720c */ /* 0x000fe40003f66270 */
[----:B------:R-:W-:Y:S02]  /*10d30*/  ISETP.LT.OR P5, PT, R4, R236, P5 ;  /* 0x000000ec0400720c */ /* 0x000fe40002fa1670 */
[C---:B------:R-:W-:Y:S02]  /*10d40*/  IADD3 R2, R0.reuse, 0x38, RZ ;  /* 0x0000003800027810 */ /* 0x040fe40007ffe0ff */
[----:B------:R-:W-:-:S02]  /*10d50*/  IADD3 R5, R0, 0x39, RZ ;  /* 0x0000003900057810 */ /* 0x000fc40007ffe0ff */
[----:B------:R-:W-:Y:S02]  /*10d60*/  FMNMX.FTZ R0, R11, R6, !PT ;  /* 0x000000060b007209 */ /* 0x000fe40007810000 */
[----:B------:R-:W-:Y:S02]  /*10d70*/  ISETP.LT.OR P3, PT, R3, R236, P3 ;  /* 0x000000ec0300720c */ /* 0x000fe40001f61670 */
[----:B------:R-:W-:Y:S02]  /*10d80*/  FSEL R9, R138, -INF , !P5 ;  /* 0xff8000008a097808 */ /* 0x000fe40006800000 */
[----:B------:R-:W-:Y:S02]  /*10d90*/  ISETP.GE.AND P5, PT, R2, R240, PT ;  /* 0x000000f00200720c */ /* 0x000fe40003fa6270 */
[----:B------:R-:W-:Y:S02]  /*10da0*/  FMNMX.FTZ R0, R10, R0, !PT ;  /* 0x000000000a007209 */ /* 0x000fe40007810000 */
[----:B------:R-:W-:-:S02]  /*10db0*/  FSEL R8, R139, -INF , !P3 ;  /* 0xff8000008b087808 */ /* 0x000fc40005800000 */
[----:B------:R-:W-:Y:S02]  /*10dc0*/  ISETP.GE.AND P3, PT, R5, R240, PT ;  /* 0x000000f00500720c */ /* 0x000fe40003f66270 */
[----:B------:R-:W-:Y:S02]  /*10dd0*/  ISETP.LT.OR P5, PT, R2, R236, P5 ;  /* 0x000000ec0200720c */ /* 0x000fe40002fa1670 */
[----:B------:R-:W-:Y:S02]  /*10de0*/  FMNMX.FTZ R0, R9, R0, !PT ;  /* 0x0000000009007209 */ /* 0x000fe40007810000 */
[----:B------:R-:W-:Y:S02]  /*10df0*/  ISETP.LT.OR P3, PT, R5, R236, P3 ;  /* 0x000000ec0500720c */ /* 0x000fe40001f61670 */
[----:B------:R-:W-:Y:S02]  /*10e00*/  FSEL R7, R134, -INF , !P5 ;  /* 0xff80000086077808 */ /* 0x000fe40006800000 */
[----:B------:R-:W-:-:S02]  /*10e10*/  FMNMX.FTZ R0, R8, R0, !PT ;  /* 0x0000000008007209 */ /* 0x000fc40007810000 */
[----:B------:R-:W-:Y:S02]  /*10e20*/  FSEL R6, R135, -INF , !P3 ;  /* 0xff80000087067808 */ /* 0x000fe40005800000 */
[----:B------:R-:W-:-:S04]  /*10e30*/  FMNMX.FTZ R135, R7, R0, !PT ;  /* 0x0000000007877209 */ /* 0x000fc80007810000 */
[----:B------:R-:W-:-:S05]  /*10e40*/  FMNMX.FTZ R135, R6, R135, !PT ;  /* 0x0000008706877209 */ /* 0x000fca0007810000 */
[----:B------:R-:W1:Y:S01]  /*10e50*/  SHFL.BFLY PT, R0, R135, 0x2, 0x1f ;  /* 0x0c401f0087007f89 */ /* 0x000e6200000e0000 */
[----:B------:R-:W-:Y:S02]  /*10e60*/  FSEL R249, R207, -INF , !P1 ;  /* 0xff800000cff97808 */ /* 0x000fe40004800000 */
[----:B------:R-:W-:Y:S02]  /*10e70*/  FSEL R44, R209, -INF , !P4 ;  /* 0xff800000d12c7808 */ /* 0x000fe40006000000 */
[----:B------:R-:W-:Y:S02]  /*10e80*/  FSEL R138, R241, -INF , !P6 ;  /* 0xff800000f18a7808 */ /* 0x000fe40007000000 */
[----:B------:R-:W-:Y:S02]  /*10e90*/  FSEL R207, R210, -INF , !P2 ;  /* 0xff800000d2cf7808 */ /* 0x000fe40005000000 */
[C---:B------:R-:W-:Y:S02]  /*10ea0*/  ISETP.GE.AND P4, PT, R3.reuse, R239, PT ;  /* 0x000000ef0300720c */ /* 0x040fe40003f86270 */
[----:B------:R-:W-:-:S02]  /*10eb0*/  ISETP.GE.AND P6, PT, R3, R238, PT ;  /* 0x000000ee0300720c */ /* 0x000fc40003fc6270 */
[C---:B------:R-:W-:Y:S02]  /*10ec0*/  ISETP.GE.AND P2, PT, R3.reuse, R237, PT ;  /* 0x000000ed0300720c */ /* 0x040fe40003f46270 */
[C---:B------:R-:W-:Y:S02]  /*10ed0*/  ISETP.LT.OR P4, PT, R3.reuse, R235, P4 ;  /* 0x000000eb0300720c */ /* 0x040fe40002781670 */
[C---:B------:R-:W-:Y:S02]  /*10ee0*/  ISETP.LT.OR P6, PT, R3.reuse, R234, P6 ;  /* 0x000000ea0300720c */ /* 0x040fe400037c1670 */
[----:B------:R-:W-:Y:S02]  /*10ef0*/  ISETP.LT.OR P2, PT, R3, R232, P2 ;  /* 0x000000e80300720c */ /* 0x000fe40001741670 */
[----:B-1----:R-:W-:Y:S02]  /*10f00*/  FMNMX.FTZ R135, R135, R0, !PT ;  /* 0x0000000087877209 */ /* 0x002fe40007810000 */
[----:B--2---:R-:W-:-:S03]  /*10f10*/  FMNMX.FTZ R0, R63, R22, !PT ;  /* 0x000000163f007209 */ /* 0x004fc60007810000 */
[----:B------:R-:W1:Y:S01]  /*10f20*/  SHFL.BFLY PT, R3, R135, 0x1, 0x1f ;  /* 0x0c201f0087037f89 */ /* 0x000e6200000e0000 */
[----:B------:R-:W-:-:S04]  /*10f30*/  FMNMX.FTZ R0, R23, R0, !PT ;  /* 0x0000000017007209 */ /* 0x000fc80007810000 */
[----:B------:R-:W-:-:S04]  /*10f40*/  FMNMX.FTZ R0, R24, R0, !PT ;  /* 0x0000000018007209 */ /* 0x000fc80007810000 */
[----:B------:R-:W-:Y:S02]  /*10f50*/  FMNMX.FTZ R0, R26, R0, !PT ;  /* 0x000000001a007209 */ /* 0x000fe40007810000 */
[C---:B------:R-:W-:Y:S02]  /*10f60*/  ISETP.GE.AND P5, PT, R4.reuse, R239, PT ;  /* 0x000000ef0400720c */ /* 0x040fe40003fa6270 */
[----:B------:R-:W-:Y:S02]  /*10f70*/  FMNMX.FTZ R0, R35, R0, !PT ;  /* 0x0000000023007209 */ /* 0x000fe40007810000 */
[----:B------:R-:W-:Y:S02]  /*10f80*/  ISETP.GE.AND P1, PT, R4, R238, PT ;  /* 0x000000ee0400720c */ /* 0x000fe40003f26270 */
[----:B------:R-:W-:Y:S02]  /*10f90*/  FMNMX.FTZ R0, R50, R0, !PT ;  /* 0x0000000032007209 */ /* 0x000fe40007810000 */
[----:B------:R-:W-:-:S02]  /*10fa0*/  ISETP.LT.OR P5, PT, R4, R235, P5 ;  /* 0x000000eb0400720c */ /* 0x000fc40002fa1670 */
[----:B------:R-:W-:Y:S02]  /*10fb0*/  ISETP.LT.OR P1, PT, R4, R234, P1 ;  /* 0x000000ea0400720c */ /* 0x000fe40000f21670 */
[----:B------:R-:W-:Y:S02]  /*10fc0*/  FSEL R53, R231, -INF , !P0 ;  /* 0xff800000e7357808 */ /* 0x000fe40004000000 */
[----:B------:R-:W-:Y:S02]  /*10fd0*/  FMNMX.FTZ R0, R46, R0, !PT ;  /* 0x000000002e007209 */ /* 0x000fe40007810000 */
[----:B------:R-:W-:Y:S02]  /*10fe0*/  ISETP.GE.AND P0, PT, R2, R239, PT ;  /* 0x000000ef0200720c */ /* 0x000fe40003f06270 */
[----:B------:R-:W-:Y:S02]  /*10ff0*/  FSEL R137, R208, -INF , !P5 ;  /* 0xff800000d0897808 */ /* 0x000fe40006800000 */
[----:B------:R-:W-:-:S02]  /*11000*/  FSEL R139, R206, -INF , !P1 ;  /* 0xff800000ce8b7808 */ /* 0x000fc40004800000 */
[C---:B------:R-:W-:Y:S02]  /*11010*/  ISETP.GE.AND P5, PT, R2.reuse, R238, PT ;  /* 0x000000ee0200720c */ /* 0x040fe40003fa6270 */
[C---:B------:R-:W-:Y:S02]  /*11020*/  ISETP.GE.AND P1, PT, R2.reuse, R237, PT ;  /* 0x000000ed0200720c */ /* 0x040fe40003f26270 */
[----:B-1----:R-:W-:Y:S02]  /*11030*/  FMNMX.FTZ R135, R135, R3, !PT ;  /* 0x0000000387877209 */ /* 0x002fe40007810000 */
[----:B------:R-:W-:Y:S02]  /*11040*/  FMNMX.FTZ R0, R43, R0, !PT ;  /* 0x000000002b007209 */ /* 0x000fe40007810000 */
[C---:B------:R-:W-:Y:S02]  /*11050*/  ISETP.LT.OR P0, PT, R2.reuse, R235, P0 ;  /* 0x000000eb0200720c */ /* 0x040fe40000701670 */
[----:B------:R-:W-:-:S02]  /*11060*/  ISETP.LT.OR P5, PT, R2, R234, P5 ;  /* 0x000000ea0200720c */ /* 0x000fc40002fa1670 */
[----:B------:R-:W-:Y:S02]  /*11070*/  ISETP.LT.OR P1, PT, R2, R232, P1 ;  /* 0x000000e80200720c */ /* 0x000fe40000f21670 */
[----:B------:R-:W-:Y:S01]  /*11080*/  FMNMX.FTZ R2, R251, R0, !PT ;  /* 0x00000000fb027209 */ /* 0x000fe20007810000 */
[----:B------:R-:W-:Y:S01]  /*11090*/  FMUL.FTZ R0, R135, c[0x0][0x23c] ;  /* 0x00008f0087007a20 */ /* 0x000fe20000410000 */
[----:B------:R-:W-:Y:S02]  /*110a0*/  FSEL R38, R205, -INF , !P0 ;  /* 0xff800000cd267808 */ /* 0x000fe40004000000 */
[----:B------:R-:W-:-:S04]  /*110b0*/  FSETP.NEU.FTZ.AND P0, PT, R135, -INF , PT ;  /* 0xff8000008700780b */ /* 0x000fc80003f1d000 */
[----:B------:R-:W-:-:S05]  /*110c0*/  FSEL R0, R0, RZ, P0 ;  /* 0x000000ff00007208 */ /* 0x000fca0000000000 */
[--C-:B------:R-:W-:Y:S02]  /*110d0*/  FFMA.FTZ R52, R15, c[0x0][0x23c], -R0.reuse ;  /* 0x00008f000f347a23 */ /* 0x100fe40000010800 */
[----:B------:R-:W-:Y:S02]  /*110e0*/  FFMA.FTZ R15, R7, c[0x0][0x23c], -R0 ;  /* 0x00008f00070f7a23 */ /* 0x000fe40000010800 */
[----:B------:R-:W2:Y:S01]  /*110f0*/  LDL.LU R7, [R1+0x24] ;  /* 0x0000240001077983 */ /* 0x000ea20000300800 */
[----:B------:R-:W-:-:S04]  /*11100*/  FMNMX.FTZ R2, R47, R2, !PT ;  /* 0x000000022f027209 */ /* 0x000fc80007810000 */
[----:B------:R-:W-:Y:S02]  /*11110*/  FMNMX.FTZ R2, R250, R2, !PT ;  /* 0x00000002fa027209 */ /* 0x000fe40007810000 */
[----:B------:R-:W-:Y:S02]  /*11120*/  FSEL R3, R135, RZ, P0 ;  /* 0x000000ff87037208 */ /* 0x000fe40000000000 */
[----:B------:R-:W-:Y:S02]  /*11130*/  FMNMX.FTZ R2, R138, R2, !PT ;  /* 0x000000028a027209 */ /* 0x000fe40007810000 */
[----:B------:R-:W-:Y:S01]  /*11140*/  ISETP.GE.AND P3, PT, R4, R237, PT ;  /* 0x000000ed0400720c */ /* 0x000fe20003f66270 */
[----:B------:R-:W-:Y:S01]  /*11150*/  FADD.FTZ R3, R252, -R3 ;  /* 0x80000003fc037221 */ /* 0x000fe20000010000 */
[----:B------:R-:W-:Y:S02]  /*11160*/  FSEL R136, R211, -INF , !P4 ;  /* 0xff800000d3887808 */ /* 0x000fe40006000000 */
[----:B------:R-:W-:-:S02]  /*11170*/  FMNMX.FTZ R2, R137, R2, !PT ;  /* 0x0000000289027209 */ /* 0x000fc40007810000 */
[----:B------:R-:W-:Y:S01]  /*11180*/  ISETP.LT.OR P3, PT, R4, R232, P3 ;  /* 0x000000e80400720c */ /* 0x000fe20001f61670 */
[----:B------:R-:W-:Y:S01]  /*11190*/  FFMA.FTZ R16, R16, c[0x0][0x23c], -R0 ;  /* 0x00008f0010107a23 */ /* 0x000fe20000010800 */
[----:B------:R-:W-:Y:S01]  /*111a0*/  FMNMX.FTZ R4, R136, R2, !PT ;  /* 0x0000000288047209 */ /* 0x000fe20007810000 */
[----:B------:R-:W-:Y:S01]  /*111b0*/  FMUL.FTZ R2, R3, c[0x0][0x23c] ;  /* 0x00008f0003027a20 */ /* 0x000fe20000410000 */
[----:B------:R-:W-:-:S03]  /*111c0*/  ISETP.GE.AND P4, PT, R5, R239, PT ;  /* 0x000000ef0500720c */ /* 0x000fc60003f86270 */
[----:B------:R-:W-:Y:S01]  /*111d0*/  MUFU.EX2 R16, R16 ;  /* 0x0000001000107308 */ /* 0x000fe20000000800 */
[----:B------:R-:W-:Y:S01]  /*111e0*/  ISETP.LT.OR P4, PT, R5, R235, P4 ;  /* 0x000000eb0500720c */ /* 0x000fe20002781670 */
[----:B------:R-:W-:-:S06]  /*111f0*/  FFMA.FTZ R54, R14, c[0x0][0x23c], -R0 ;  /* 0x00008f000e367a23 */ /* 0x000fcc0000010800 */
[----:B------:R-:W1:Y:S01]  /*11200*/  MUFU.EX2 R2, R2 ;  /* 0x0000000200027308 */ /* 0x000e620000000800 */
        /* <DEDUP_REMOVED lines=13> */
[----:B------:R-:W-:Y:S02]  /*112e0*/  FSEL R37, R204, -INF , !P4 ;  /* 0xff800000cc257808 */ /* 0x000fe40006000000 */
[----:B------:R-:W-:Y:S02]  /*112f0*/  FMNMX.FTZ R4, R38, R4, !PT ;  /* 0x0000000426047209 */ /* 0x000fe40007810000 */
[----:B------:R-:W-:Y:S02]  /*11300*/  FMNMX.FTZ R3, R27, R0, !PT ;  /* 0x000000001b037209 */ /* 0x000fe40007810000 */
[----:B------:R-:W-:Y:S01]  /*11310*/  FMNMX.FTZ R0, R37, R4, !PT ;  /* 0x0000000425007209 */ /* 0x000fe20007810000 */
[----:B-1----:R-:W-:Y:S01]  /*11320*/  FFMA.FTZ R204, R61, R2, R16 ;  /* 0x000000023dcc7223 */ /* 0x002fe20000010010 */
[----:B------:R-:W-:Y:S01]  /*11330*/  MOV R18, R64 ;  /* 0x0000004000127202 */ /* 0x000fe20000000f00 */
[----:B------:R-:W-:Y:S01]  /*11340*/  IMAD.MOV.U32 R134, RZ, RZ, R56 ;  /* 0x000000ffff867224 */ /* 0x000fe200078e0038 */
[----:B------:R-:W-:Y:S01]  /*11350*/  MOV R132, R57 ;  /* 0x0000003900847202 */ /* 0x000fe20000000f00 */
[----:B------:R-:W-:Y:S01]  /*11360*/  IMAD.MOV.U32 R17, RZ, RZ, R55 ;  /* 0x000000ffff117224 */ /* 0x000fe200078e0037 */
[----:B------:R-:W1:Y:S01]  /*11370*/  SHFL.BFLY PT, R4, R0, 0x2, 0x1f ;  /* 0x0c401f0000047f89 */ /* 0x000e6200000e0000 */
[----:B------:R-:W-:-:S02]  /*11380*/  IMAD.MOV.U32 R12, RZ, RZ, R65 ;  /* 0x000000ffff0c7224 */ /* 0x000fc400078e0041 */
[-C--:B------:R-:W-:Y:S02]  /*11390*/  FMUL.FTZ R56, R80, R2.reuse ;  /* 0x0000000250387220 */ /* 0x080fe40000410000 */
[----:B------:R-:W-:Y:S01]  /*113a0*/  FMUL.FTZ R61, R85, R2 ;  /* 0x00000002553d7220 */ /* 0x000fe20000410000 */
[----:B------:R-:W-:Y:S01]  /*113b0*/  MOV R85, R48 ;  /* 0x0000003000557202 */ /* 0x000fe20000000f00 */
[----:B------:R-:W-:Y:S02]  /*113c0*/  IMAD.MOV.U32 R55, RZ, RZ, R60 ;  /* 0x000000ffff377224 */ /* 0x000fe400078e003c */
[-C--:B------:R-:W-:Y:S02]  /*113d0*/  FMUL.FTZ R64, R140, R2.reuse ;  /* 0x000000028c407220 */ /* 0x080fe40000410000 */
[----:B------:R-:W-:Y:S02]  /*113e0*/  FMUL.FTZ R65, R141, R2 ;  /* 0x000000028d417220 */ /* 0x000fe40000410000 */
[----:B------:R-:W-:-:S02]  /*113f0*/  IMAD.MOV.U32 R80, RZ, RZ, R49 ;  /* 0x000000ffff507224 */ /* 0x000fc400078e0031 */
        /* <DEDUP_REMOVED lines=27> */
[----:B------:R-:W-:Y:S01]  /*115b0*/  FMUL.FTZ R209, R129, R2 ;  /* 0x0000000281d17220 */ /* 0x000fe20000410000 */
[----:B------:R-:W3:Y:S01]  /*115c0*/  LDL.LU R128, [R1+0x3c] ;  /* 0x00003c0001807983 */ /* 0x000ee20000300800 */
[C---:B------:R-:W-:Y:S01]  /*115d0*/  ISETP.GE.AND P4, PT, R5.reuse, R238, PT ;  /* 0x000000ee0500720c */ /* 0x040fe20003f86270 */
[----:B------:R-:W-:Y:S01]  /*115e0*/  IMAD.MOV.U32 R84, RZ, RZ, R40 ;  /* 0x000000ffff547224 */ /* 0x000fe200078e0028 */
[----:B------:R-:W-:-:S02]  /*115f0*/  ISETP.GE.AND P0, PT, R5, R237, PT ;  /* 0x000000ed0500720c */ /* 0x000fc40003f06270 */
[----:B-1----:R-:W-:Y:S02]  /*11600*/  FMNMX.FTZ R0, R0, R4, !PT ;  /* 0x0000000400007209 */ /* 0x002fe40007810000 */
[C---:B------:R-:W-:Y:S02]  /*11610*/  ISETP.LT.OR P4, PT, R5.reuse, R234, P4 ;  /* 0x000000ea0500720c */ /* 0x040fe40002781670 */
[----:B------:R-:W-:Y:S02]  /*11620*/  ISETP.LT.OR P0, PT, R5, R232, P0 ;  /* 0x000000e80500720c */ /* 0x000fe40000701670 */
[----:B------:R-:W1:Y:S01]  /*11630*/  SHFL.BFLY PT, R5, R0, 0x1, 0x1f ;  /* 0x0c201f0000057f89 */ /* 0x000e6200000e0000 */
[----:B------:R-:W-:Y:S02]  /*11640*/  FSEL R10, R247, -INF , !P3 ;  /* 0xff800000f70a7808 */ /* 0x000fe40005800000 */
[----:B------:R-:W-:Y:S02]  /*11650*/  FSEL R11, R248, -INF , !P2 ;  /* 0xff800000f80b7808 */ /* 0x000fe40005000000 */
[----:B------:R-:W-:-:S02]  /*11660*/  FSEL R245, R245, -INF , !P1 ;  /* 0xff800000f5f57808 */ /* 0x000fc40004800000 */
[----:B------:R-:W-:Y:S02]  /*11670*/  FSEL R246, R246, -INF , !P0 ;  /* 0xff800000f6f67808 */ /* 0x000fe40004000000 */
[----:B-1----:R-:W-:-:S04]  /*11680*/  FMNMX.FTZ R133, R0, R5, !PT ;  /* 0x0000000500857209 */ /* 0x002fc80007810000 */
[----:B------:R-:W-:Y:S01]  /*11690*/  FSETP.NEU.FTZ.AND P0, PT, R133, -INF , PT ;  /* 0xff8000008500780b */ /* 0x000fe20003f1d000 */
[----:B------:R-:W-:Y:S01]  /*116a0*/  IMAD.MOV.U32 R34, RZ, RZ, R58 ;  /* 0x000000ffff227224 */ /* 0x000fe200078e003a */
        /* <DEDUP_REMOVED lines=16> */
[----:B------:R-:W-:-:S05]  /*117b0*/  FSEL R0, R133, RZ, P0 ;  /* 0x000000ff85007208 */ /* 0x000fca0000000000 */
[----:B------:R-:W-:-:S04]  /*117c0*/  FADD.FTZ R0, R63, -R0 ;  /* 0x800000003f007221 */ /* 0x000fc80000010000 */
[----:B------:R-:W-:-:S06]  /*117d0*/  FMUL.FTZ R0, R0, c[0x0][0x23c] ;  /* 0x00008f0000007a20 */ /* 0x000fcc0000410000 */
[----:B------:R-:W1:Y:S02]  /*117e0*/  MUFU.EX2 R0, R0 ;  /* 0x0000000000007308 */ /* 0x000e640000000800 */
[----:B-1----:R-:W-:Y:S02]  /*117f0*/  FMUL.FTZ R58, R82, R0 ;  /* 0x00000000523a7220 */ /* 0x002fe40000410000 */
[----:B------:R-:W2:Y:S01]  /*11800*/  LDL.LU R82, [R1+0x40] ;  /* 0x0000400001527983 */ /* 0x000ea20000300800 */
[----:B------:R-:W-:Y:S01]  /*11810*/  FMNMX.FTZ R3, R29, R3, !PT ;  /* 0x000000031d037209 */ /* 0x000fe20007810000 */
[----:B------:R-:W-:-:S03]  /*11820*/  IMAD.MOV.U32 R41, RZ, RZ, R62 ;  /* 0x000000ffff297224 */ /* 0x000fc600078e003e */
        /* <DEDUP_REMOVED lines=9> */
[----:B------:R-:W-:Y:S02]  /*118c0*/  FSEL R117, R244, -INF , !P6 ;  /* 0xff800000f4757808 */ /* 0x000fe40007000000 */
[----:B------:R-:W-:Y:S02]  /*118d0*/  FMNMX.FTZ R3, R139, R3, !PT ;  /* 0x000000038b037209 */ /* 0x000fe40007810000 */
[----:B------:R-:W-:Y:S02]  /*118e0*/  FSEL R116, R242, -INF , !P5 ;  /* 0xff800000f2747808 */ /* 0x000fe40006800000 */
[----:B------:R-:W-:Y:S02]  /*118f0*/  FMNMX.FTZ R3, R117, R3, !PT ;  /* 0x0000000375037209 */ /* 0x000fe40007810000 */
[----:B------:R-:W-:-:S02]  /*11900*/  FSEL R40, R243, -INF , !P4 ;  /* 0xff800000f3287808 */ /* 0x000fc40006000000 */
[----:B------:R-:W-:-:S04]  /*11910*/  FMNMX.FTZ R3, R116, R3, !PT ;  /* 0x0000000374037209 */ /* 0x000fc80007810000 */
[----:B------:R-:W-:-:S05]  /*11920*/  FMNMX.FTZ R2, R40, R3, !PT ;  /* 0x0000000328027209 */ /* 0x000fca0007810000 */
[----:B------:R-:W1:Y:S04]  /*11930*/  SHFL.BFLY PT, R3, R2, 0x2, 0x1f ;  /* 0x0c401f0002037f89 */ /* 0x000e6800000e0000 */
[----:B------:R-:W4:Y:S01]  /*11940*/  SHFL.BFLY PT, R6, R4, 0x2, 0x1f ;  /* 0x0c401f0004067f89 */ /* 0x000f2200000e0000 */
[----:B-1----:R-:W-:Y:S01]  /*11950*/  FMNMX.FTZ R2, R2, R3, !PT ;  /* 0x0000000302027209 */ /* 0x002fe20007810000 */
[----:B------:R-:W-:-:S05]  /*11960*/  FMUL.FTZ R3, R133, c[0x0][0x23c] ;  /* 0x00008f0085037a20 */ /* 0x000fca0000410000 */
[----:B------:R-:W-:Y:S02]  /*11970*/  FSEL R3, R3, RZ, P0 ;  /* 0x000000ff03037208 */ /* 0x000fe40000000000 */
[----:B----4-:R-:W-:-:S03]  /*11980*/  FMNMX.FTZ R4, R4, R6, !PT ;  /* 0x0000000604047209 */ /* 0x010fc60007810000 */
[----:B------:R-:W-:Y:S01]  /*11990*/  FFMA.FTZ R5, R22, c[0x0][0x23c], -R3 ;  /* 0x00008f0016057a23 */ /* 0x000fe20000010803 */
[----:B------:R-:W1:Y:S03]  /*119a0*/  SHFL.BFLY PT, R6, R2, 0x1, 0x1f ;  /* 0x0c201f0002067f89 */ /* 0x000e6600000e0000 */
[----:B------:R4:W3:Y:S01]  /*119b0*/  MUFU.EX2 R9, R5 ;  /* 0x0000000500097308 */ /* 0x0008e20000000800 */
[----:B------:R-:W-:Y:S02]  /*119c0*/  IMAD.MOV.U32 R252, RZ, RZ, R50 ;  /* 0x000000fffffc7224 */ /* 0x000fe400078e0032 */
[----:B------:R-:W-:Y:S02]  /*119d0*/  IMAD.MOV.U32 R81, RZ, RZ, R59 ;  /* 0x000000ffff517224 */ /* 0x000fe400078e003b */
[-C--:B------:R-:W-:Y:S02]  /*119e0*/  FMUL.FTZ R66, R142, R0.reuse ;  /* 0x000000008e427220 */ /* 0x080fe40000410000 */
[----:B------:R-:W-:-:S02]  /*119f0*/  FMUL.FTZ R67, R143, R0 ;  /* 0x000000008f437220 */ /* 0x000fc40000410000 */
[-C--:B------:R-:W-:Y:S01]  /*11a00*/  FMUL.FTZ R50, R102, R0.reuse ;  /* 0x0000000066327220 */ /* 0x080fe20000410000 */
[----:B----4-:R-:W4:Y:S01]  /*11a10*/  SHFL.BFLY PT, R5, R4, 0x1, 0x1f ;  /* 0x0c201f0004057f89 */ /* 0x010f2200000e0000 */
        /* <DEDUP_REMOVED lines=28> */
[----:B---3--:R-:W-:-:S02]  /*11be0*/  FFMA.FTZ R102, R128, R0, R9 ;  /* 0x0000000080667223 */ /* 0x008fc40000010009 */
[----:B------:R-:W-:Y:S02]  /*11bf0*/  FFMA.FTZ R0, R23, c[0x0][0x23c], -R3 ;  /* 0x00008f0017007a23 */ /* 0x000fe40000010803 */
[----:B------:R-:W-:Y:S02]  /*11c00*/  IMAD.MOV.U32 R22, RZ, RZ, R55 ;  /* 0x000000ffff167224 */ /* 0x000fe400078e0037 */
[----:B------:R-:W-:Y:S01]  /*11c10*/  IMAD.MOV.U32 R247, RZ, RZ, R134 ;  /* 0x000000fffff77224 */ /* 0x000fe200078e0086 */
[----:B------:R3:W-:Y:S01]  /*11c20*/  MUFU.EX2 R55, R0 ;  /* 0x0000000000377308 */ /* 0x0007e20000000800 */
[----:B-1----:R-:W-:-:S04]  /*11c30*/  FMNMX.FTZ R134, R2, R6, !PT ;  /* 0x0000000602867209 */ /* 0x002fc80007810000 */
[----:B------:R-:W-:Y:S01]  /*11c40*/  FSETP.NEU.FTZ.AND P0, PT, R134, -INF , PT ;  /* 0xff8000008600780b */ /* 0x000fe20003f1d000 */
[----:B------:R-:W-:Y:S02]  /*11c50*/  IMAD.MOV.U32 R248, RZ, RZ, R132 ;  /* 0x000000fffff87224 */ /* 0x000fe400078e0084 */
[----:B---3--:R-:W-:-:S04]  /*11c60*/  FFMA.FTZ R0, R24, c[0x0][0x23c], -R3 ;  /* 0x00008f0018007a23 */ /* 0x008fc80000010803 */
[----:B------:R1:W-:Y:S01]  /*11c70*/  MUFU.EX2 R243, R0 ;  /* 0x0000000000f37308 */ /* 0x0003e20000000800 */
[----:B------:R-:W-:Y:S01]  /*11c80*/  FFMA.FTZ R2, R26, c[0x0][0x23c], -R3 ;  /* 0x00008f001a027a23 */ /* 0x000fe20000010803 */
[----:B----4-:R-:W-:Y:S02]  /*11c90*/  FMNMX.FTZ R132, R4, R5, !PT ;  /* 0x0000000504847209 */ /* 0x010fe40007810000 */
[----:B------:R-:W-:Y:S02]  /*11ca0*/  MOV R244, R252 ;  /* 0x000000fc00f47202 */ /* 0x000fe40000000f00 */
[C---:B------:R-:W-:Y:S01]  /*11cb0*/  FSEL R4, R134.reuse, RZ, P0 ;  /* 0x000000ff86047208 */ /* 0x040fe20000000000 */
[----:B-1----:R-:W-:Y:S01]  /*11cc0*/  FMUL.FTZ R0, R134, c[0x0][0x23c] ;  /* 0x00008f0086007a20 */ /* 0x002fe20000410000 */
[----:B------:R1:W-:Y:S04]  /*11cd0*/  MUFU.EX2 R252, R2 ;  /* 0x0000000200fc7308 */ /* 0x0003e80000000800 */
[----:B------:R-:W-:-:S02]  /*11ce0*/  FSEL R0, R0, RZ, P0 ;  /* 0x000000ff00007208 */ /* 0x000fc40000000000 */
[----:B------:R-:W-:Y:S01]  /*11cf0*/  FSETP.NEU.FTZ.AND P0, PT, R132, -INF , PT ;  /* 0xff8000008400780b */ /* 0x000fe20003f1d000 */
[----:B------:R-:W-:-:S03]  /*11d00*/  FADD.FTZ R6, R36, -R4 ;  /* 0x8000000424067221 */ /* 0x000fc60000010000 */
[----:B------:R-:W-:Y:S01]  /*11d10*/  FSEL R4, R132, RZ, P0 ;  /* 0x000000ff84047208 */ /* 0x000fe20000000000 */
[----:B-1----:R-:W-:-:S04]  /*11d20*/  FFMA.FTZ R2, R25, c[0x0][0x23c], -R0 ;  /* 0x00008f0019027a23 */ /* 0x002fc80000010800 */
[----:B------:R1:W-:Y:S01]  /*11d30*/  MUFU.EX2 R5, R2 ;  /* 0x0000000200057308 */ /* 0x0003e20000000800 */
[----:B------:R-:W-:Y:S02]  /*11d40*/  FADD.FTZ R7, R7, -R4 ;  /* 0x8000000407077221 */ /* 0x000fe40000010000 */
[--C-:B------:R-:W-:Y:S02]  /*11d50*/  FFMA.FTZ R4, R29, c[0x0][0x23c], -R0.reuse ;  /* 0x00008f001d047a23 */ /* 0x100fe40000010800 */
[----:B-1----:R-:W-:-:S04]  /*11d60*/  FFMA.FTZ R2, R27, c[0x0][0x23c], -R0 ;  /* 0x00008f001b027a23 */ /* 0x002fc80000010800 */
[----:B------:R1:W-:Y:S08]  /*11d70*/  MUFU.EX2 R36, R2 ;  /* 0x0000000200247308 */ /* 0x0003f00000000800 */
[----:B------:R3:W-:Y:S01]  /*11d80*/  MUFU.EX2 R131, R4 ;  /* 0x0000000400837308 */ /* 0x0007e20000000800 */
[----:B-1----:R-:W-:-:S05]  /*11d90*/  FMUL.FTZ R2, R132, c[0x0][0x23c] ;  /* 0x00008f0084027a20 */ /* 0x002fca0000410000 */
[----:B------:R-:W-:Y:S01]  /*11da0*/  FSEL R2, R2, RZ, P0 ;  /* 0x000000ff02027208 */ /* 0x000fe20000000000 */
[----:B---3--:R-:W-:Y:S01]  /*11db0*/  FFMA.FTZ R4, R30, c[0x0][0x23c], -R0 ;  /* 0x00008f001e047a23 */ /* 0x008fe20000010800 */
[----:B------:R1:W-:Y:S01]  /*11dc0*/  MUFU.EX2 R100, R21 ;  /* 0x0000001500647308 */ /* 0x0003e20000000800 */
[----:B------:R-:W-:Y:S01]  /*11dd0*/  MOV R24, R12 ;  /* 0x0000000c00187202 */ /* 0x000fe20000000f00 */
[----:B------:R-:W-:-:S06]  /*11de0*/  IMAD.MOV.U32 R87, RZ, RZ, R15 ;  /* 0x000000ffff577224 */ /* 0x000fcc00078e000f */
[----:B------:R3:W-:Y:S01]  /*11df0*/  MUFU.EX2 R242, R4 ;  /* 0x0000000400f27308 */ /* 0x0007e20000000800 */
[----:B-1----:R-:W-:-:S07]  /*11e00*/  MOV R21, R53 ;  /* 0x0000003500157202 */ /* 0x002fce0000000f00 */
[----:B------:R1:W-:Y:S01]  /*11e10*/  MUFU.EX2 R53, R19 ;  /* 0x0000001300357308 */ /* 0x0003e20000000800 */
[----:B---3--:R-:W-:Y:S02]  /*11e20*/  FFMA.FTZ R4, R28, c[0x0][0x23c], -R2 ;  /* 0x00008f001c047a23 */ /* 0x008fe40000010802 */
[----:B------:R-:W-:Y:S02]  /*11e30*/  IMAD.MOV.U32 R28, RZ, RZ, R22 ;  /* 0x000000ffff1c7224 */ /* 0x000fe400078e0016 */
[----:B------:R-:W-:Y:S02]  /*11e40*/  IMAD.MOV.U32 R22, RZ, RZ, R247 ;  /* 0x000000ffff167224 */ /* 0x000fe400078e00f7 */
[----:B------:R-:W-:Y:S02]  /*11e50*/  IMAD.MOV.U32 R247, RZ, RZ, R85 ;  /* 0x000000fffff77224 */ /* 0x000fe400078e0055 */
[----:B------:R-:W-:Y:S01]  /*11e60*/  IMAD.MOV.U32 R85, RZ, RZ, R13 ;  /* 0x000000ffff557224 */ /* 0x000fe200078e000d */
[----:B-1----:R-:W-:-:S02]  /*11e70*/  MOV R19, R244 ;  /* 0x000000f400137202 */ /* 0x002fc40000000f00 */
[----:B------:R-:W-:Y:S01]  /*11e80*/  MOV R244, R14 ;  /* 0x0000000e00f47202 */ /* 0x000fe20000000f00 */
[----:B------:R1:W-:Y:S01]  /*11e90*/  MUFU.EX2 R128, R4 ;  /* 0x0000000400807308 */ /* 0x0003e20000000800 */
[----:B------:R-:W3:Y:S01]  /*11ea0*/  LDSM.16.MT88.4 R12, [R213+0xc000] ;  /* 0x00c00000d50c783b */ /* 0x000ee20000004200 */
[----:B------:R-:W-:Y:S02]  /*11eb0*/  FMUL.FTZ R7, R7, c[0x0][0x23c] ;  /* 0x00008f0007077a20 */ /* 0x000fe40000410000 */
[----:B-1----:R-:W-:Y:S02]  /*11ec0*/  FMUL.FTZ R4, R6, c[0x0][0x23c] ;  /* 0x00008f0006047a20 */ /* 0x002fe40000410000 */
[----:B------:R-:W-:-:S04]  /*11ed0*/  FFMA.FTZ R6, R32, c[0x0][0x23c], -R2 ;  /* 0x00008f0020067a23 */ /* 0x000fc80000010802 */
[----:B------:R1:W-:Y:S08]  /*11ee0*/  MUFU.EX2 R129, R6 ;  /* 0x0000000600817308 */ /* 0x0003f00000000800 */
[----:B------:R-:W2:Y:S01]  /*11ef0*/  MUFU.EX2 R4, R4 ;  /* 0x0000000400047308 */ /* 0x000ea20000000800 */
[----:B-1----:R-:W-:-:S07]  /*11f00*/  FFMA.FTZ R6, R31, c[0x0][0x23c], -R2 ;  /* 0x00008f001f067a23 */ /* 0x002fce0000010802 */
[----:B------:R1:W-:Y:S08]  /*11f10*/  MUFU.EX2 R130, R6 ;  /* 0x0000000600827308 */ /* 0x0003f00000000800 */
[----:B------:R-:W4:Y:S01]  /*11f20*/  MUFU.EX2 R101, R20 ;  /* 0x0000001400657308 */ /* 0x000f220000000800 */
[----:B-1----:R-:W-:-:S07]  /*11f30*/  FFMA.FTZ R6, R33, c[0x0][0x23c], -R2 ;  /* 0x00008f0021067a23 */ /* 0x002fce0000010802 */
[----:B------:R-:W1:Y:S08]  /*11f40*/  MUFU.EX2 R20, R7 ;  /* 0x0000000700147308 */ /* 0x000e700000000800 */
[----:B------:R5:W1:Y:S01]  /*11f50*/  MUFU.EX2 R118, R6 ;  /* 0x0000000600767308 */ /* 0x000a620000000800 */
[-C--:B--2---:R-:W-:Y:S02]  /*11f60*/  FFMA.FTZ R30, R82, R4.reuse, R5 ;  /* 0x00000004521e7223 */ /* 0x084fe40000010005 */
        /* <DEDUP_REMOVED lines=32> */
[----:B------:R-:W-:Y:S01]  /*12170*/  F2FP.BF16.PACK_AB R4, R36, R5 ;  /* 0x000000052404723e */ /* 0x000fe200000010ff */
[----:B------:R-:W-:Y:S01]  /*12180*/  IMAD.MOV.U32 R119, RZ, RZ, R11 ;  /* 0x000000ffff777224 */ /* 0x000fe200078e000b */
[----:B------:R-:W-:Y:S01]  /*12190*/  F2FP.BF16.PACK_AB R9, R55, R9 ;  /* 0x000000093709723e */ /* 0x000fe200000010ff */
[----:B------:R-:W-:Y:S01]  /*121a0*/  IMAD.MOV.U32 R23, RZ, RZ, R10 ;  /* 0x000000ffff177224 */ /* 0x000fe200078e000a */
[----:B----4-:R-:W-:Y:S01]  /*121b0*/  F2FP.BF16.PACK_AB R10, R53, R101 ;  /* 0x00000065350a723e */ /* 0x010fe200000010ff */
[----:B------:R-:W-:Y:S01]  /*121c0*/  IMAD.MOV.U32 R86, RZ, RZ, R8 ;  /* 0x000000ffff567224 */ /* 0x000fe200078e0008 */
[----:B------:R-:W-:Y:S01]  /*121d0*/  F2FP.BF16.PACK_AB R8, R100, R16 ;  /* 0x000000106408723e */ /* 0x000fe200000010ff */
[-C--:B-1----:R-:W-:Y:S01]  /*121e0*/  FMUL.FTZ R174, R174, R20.reuse ;  /* 0x00000014aeae7220 */ /* 0x082fe20000410000 */
[----:B------:R-:W-:Y:S01]  /*121f0*/  F2FP.BF16.PACK_AB R11, R252, R243 ;  /* 0x000000f3fc0b723e */ /* 0x000fe200000010ff */
[-C--:B------:R-:W-:Y:S01]  /*12200*/  FMUL.FTZ R175, R175, R20.reuse ;  /* 0x00000014afaf7220 */ /* 0x080fe20000410000 */
[----:B-----5:R-:W-:Y:S01]  /*12210*/  F2FP.BF16.PACK_AB R6, R242, R131 ;  /* 0x00000083f206723e */ /* 0x020fe200000010ff */
[----:B------:R-:W-:Y:S01]  /*12220*/  FMUL.FTZ R182, R182, R20 ;  /* 0x00000014b6b67220 */ /* 0x000fe20000410000 */
[----:B------:R-:W-:Y:S01]  /*12230*/  F2FP.BF16.PACK_AB R5, R129, R128 ;  /* 0x000000808105723e */ /* 0x000fe200000010ff */
[----:B------:R-:W-:Y:S01]  /*12240*/  FMUL.FTZ R183, R183, R20 ;  /* 0x00000014b7b77220 */ /* 0x000fe20000410000 */
[----:B------:R-:W-:Y:S01]  /*12250*/  F2FP.BF16.PACK_AB R7, R118, R130 ;  /* 0x000000827607723e */ /* 0x000fe200000010ff */
[-C--:B---3--:R-:W-:Y:S08]  /*12260*/  HMMA.16816.F32.BF16 R168, R8, R12.reuse, R168 ;  /* 0x0000000c08a8723c */ /* 0x088ff000000418a8 */
        /* <DEDUP_REMOVED lines=31> */
[----:B------:R-:W-:Y:S02]  /*12460*/  IMAD.MOV.U32 R151, RZ, RZ, R87 ;  /* 0x000000ffff977224 */ /* 0x000fe400078e0057 */
[----:B------:R-:W-:Y:S02]  /*12470*/  IMAD.MOV.U32 R149, RZ, RZ, R85 ;  /* 0x000000ffff957224 */ /* 0x000fe400078e0055 */
[----:B------:R-:W-:-:S02]  /*12480*/  IMAD.MOV.U32 R148, RZ, RZ, R84 ;  /* 0x000000ffff947224 */ /* 0x000fc400078e0054 */
        /* <DEDUP_REMOVED lines=21> */
[----:B------:R-:W-:Y:S02]  /*125e0*/  IMAD.MOV.U32 R146, RZ, RZ, R19 ;  /* 0x000000ffff927224 */ /* 0x000fe400078e0013 */
        /* <DEDUP_REMOVED lines=20> */
[----:B------:R-:W-:Y:S02]  /*12730*/  IMAD.MOV.U32 R27, RZ, RZ, R34 ;  /* 0x000000ffff1b7224 */ /* 0x000fe400078e0022 */
[----:B------:R-:W-:-:S02]  /*12740*/  IMAD.MOV.U32 R144, RZ, RZ, R147 ;  /* 0x000000ffff907224 */ /* 0x000fc400078e0093 */
[----:B------:R-:W-:Y:S02]  /*12750*/  IMAD.MOV.U32 R147, RZ, RZ, R149 ;  /* 0x000000ffff937224 */ /* 0x000fe400078e0095 */
[----:B------:R-:W-:Y:S01]  /*12760*/  IMAD.MOV.U32 R149, RZ, RZ, R31 ;  /* 0x000000ffff957224 */ /* 0x000fe200078e001f */
[----:B------:R-:W-:Y:S01]  /*12770*/  MOV R31, R44 ;  /* 0x0000002c001f7202 */ /* 0x000fe20000000f00 */
[C---:B-1----:R-:W-:Y:S08]  /*12780*/  HMMA.16816.F32.BF16 R120, R4.reuse, R12, R120 ;  /* 0x0000000c0478723c */ /* 0x042ff00000041878 */
[----:B------:R-:W-:Y:S07]  /*12790*/  HMMA.16816.F32.BF16 R124, R4, R14, R124 ;  /* 0x0000000e047c723c */ /* 0x000fee000004187c */
[----:B------:R-:W-:Y:S01]  /*127a0*/  FFMA.FTZ R4, R29, c[0x0][0x23c], -R3 ;  /* 0x00008f001d047a23 */ /* 0x000fe20000010803 */
[----:B------:R-:W-:Y:S01]  /*127b0*/  MOV R29, R27 ;  /* 0x0000001b001d7202 */ /* 0x000fe20000000f00 */
[----:B------:R-:W-:-:S02]  /*127c0*/  IMAD.MOV.U32 R27, RZ, RZ, R42 ;  /* 0x000000ffff1b7224 */ /* 0x000fc400078e002a */
[----:B------:R1:W-:Y:S02]  /*127d0*/  MUFU.EX2 R42, R4 ;  /* 0x00000004002a7308 */ /* 0x0003e40000000800 */
[----:B-1----:R-:W-:-:S06]  /*127e0*/  FFMA.FTZ R4, R146, c[0x0][0x23c], -R3 ;  /* 0x00008f0092047a23 */ /* 0x002fcc0000010803 */
[----:B------:R1:W-:Y:S01]  /*127f0*/  MUFU.EX2 R44, R4 ;  /* 0x00000004002c7308 */ /* 0x0003e20000000800 */
[----:B------:R-:W-:Y:S02]  /*12800*/  IMAD.MOV.U32 R146, RZ, RZ, R150 ;  /* 0x000000ffff927224 */ /* 0x000fe400078e0096 */
[----:B------:R-:W-:Y:S01]  /*12810*/  IMAD.MOV.U32 R150, RZ, RZ, R53 ;  /* 0x000000ffff967224 */ /* 0x000fe200078e0035 */
[----:B------:R-:W-:Y:S01]  /*12820*/  MOV R26, R22 ;  /* 0x00000016001a7202 */ /* 0x000fe20000000f00 */
[----:B-1----:R-:W-:-:S04]  /*12830*/  FFMA.FTZ R4, R46, c[0x0][0x23c], -R3 ;  /* 0x00008f002e047a23 */ /* 0x002fc80000010803 */
[----:B------:R1:W-:Y:S01]  /*12840*/  MUFU.EX2 R46, R4 ;  /* 0x00000004002e7308 */ /* 0x0003e20000000800 */
[----:B------:R-:W-:-:S07]  /*12850*/  IMAD.MOV.U32 R22, RZ, RZ, R21 ;  /* 0x000000ffff167224 */ /* 0x000fce00078e0015 */
[----:B------:R-:W-:Y:S01]  /*12860*/  MUFU.EX2 R21, R39 ;  /* 0x0000002700157308 */ /* 0x000fe20000000800 */
[----:B-1----:R-:W-:-:S07]  /*12870*/  FFMA.FTZ R4, R43, c[0x0][0x23c], -R3 ;  /* 0x00008f002b047a23 */ /* 0x002fce0000010803 */
[----:B------:R1:W-:Y:S01]  /*12880*/  MUFU.EX2 R53, R4 ;  /* 0x0000000400357308 */ /* 0x0003e20000000800 */
[----:B------:R-:W-:Y:S01]  /*12890*/  HMMA.16816.F32.BF16 R112, R8, R12, R140 ;  /* 0x0000000c0870723c */ /* 0x000fe2000004188c */
[----:B------:R-:W-:Y:S01]  /*128a0*/  MOV R145, R148 ;  /* 0x0000009400917202 */ /* 0x000fe20000000f00 */
[----:B-1----:R-:W-:-:S05]  /*128b0*/  FFMA.FTZ R4, R28, c[0x0][0x23c], -R0 ;  /* 0x00008f001c047a23 */ /* 0x002fca0000010800 */
[----:B------:R1:W-:Y:S01]  /*128c0*/  MUFU.EX2 R39, R4 ;  /* 0x0000000400277308 */ /* 0x0003e20000000800 */
[----:B------:R-:W-:Y:S01]  /*128d0*/  HMMA.16816.F32.BF16 R32, R8, R14, R208 ;  /* 0x0000000e0820723c */ /* 0x000fe200000418d0 */
[----:B------:R-:W2:Y:S01]  /*128e0*/  LDSM.16.MT88.4 R12, [R213+0xc800] ;  /* 0x00c80000d50c783b */ /* 0x000ea20000004200 */
[----:B------:R-:W-:Y:S01]  /*128f0*/  MOV R143, R31 ;  /* 0x0000001f008f7202 */ /* 0x000fe20000000f00 */
[----:B------:R-:W-:Y:S01]  /*12900*/  IMAD.MOV.U32 R31, RZ, RZ, R119 ;  /* 0x000000ffff1f7224 */ /* 0x000fe200078e0077 */
[----:B------:R-:W-:Y:S01]  /*12910*/  MOV R148, R151 ;  /* 0x0000009700947202 */ /* 0x000fe20000000f00 */
[----:B------:R-:W-:Y:S02]  /*12920*/  IMAD.MOV.U32 R151, RZ, RZ, R26 ;  /* 0x000000ffff977224 */ /* 0x000fe400078e001a */
[----:B-1----:R-:W-:-:S04]  /*12930*/  FFMA.FTZ R4, R41, c[0x0][0x23c], -R0 ;  /* 0x00008f0029047a23 */ /* 0x002fc80000010800 */
[----:B------:R1:W-:Y:S01]  /*12940*/  MUFU.EX2 R41, R4 ;  /* 0x0000000400297308 */ /* 0x0003e20000000800 */
[----:B------:R-:W-:Y:S01]  /*12950*/  MOV R119, R103 ;  /* 0x0000006700777202 */ /* 0x000fe20000000f00 */
[--C-:B------:R-:W-:Y:S02]  /*12960*/  FFMA.FTZ R28, R47, c[0x0][0x23c], -R3.reuse ;  /* 0x00008f002f1c7a23 */ /* 0x100fe40000010803 */
[--C-:B------:R-:W-:Y:S02]  /*12970*/  FFMA.FTZ R26, R138, c[0x0][0x23c], -R3.reuse ;  /* 0x00008f008a1a7a23 */ /* 0x100fe40000010803 */
[--C-:B------:R-:W-:Y:S02]  /*12980*/  FFMA.FTZ R140, R137, c[0x0][0x23c], -R3.reuse ;  /* 0x00008f00898c7a23 */ /* 0x100fe40000010803 */
[--C-:B------:R-:W-:Y:S02]  /*12990*/  FFMA.FTZ R103, R136, c[0x0][0x23c], -R3.reuse ;  /* 0x00008f0088677a23 */ /* 0x100fe40000010803 */
[----:B------:R-:W-:-:S02]  /*129a0*/  FFMA.FTZ R5, R38, c[0x0][0x23c], -R3 ;  /* 0x00008f0026057a23 */ /* 0x000fc40000010803 */
[----:B-1----:R-:W-:Y:S02]  /*129b0*/  FFMA.FTZ R4, R29, c[0x0][0x23c], -R0 ;  /* 0x00008f001d047a23 */ /* 0x002fe40000010800 */
[--C-:B------:R-:W-:Y:S02]  /*129c0*/  FFMA.FTZ R29, R251, c[0x0][0x23c], -R3.reuse ;  /* 0x00008f00fb1d7a23 */ /* 0x100fe40000010803 */
[----:B------:R1:W-:Y:S01]  /*129d0*/  MUFU.EX2 R43, R4 ;  /* 0x00000004002b7308 */ /* 0x0003e20000000800 */
[----:B------:R-:W-:Y:S02]  /*129e0*/  FFMA.FTZ R6, R37, c[0x0][0x23c], -R3 ;  /* 0x00008f0025067a23 */ /* 0x000fe40000010803 */
[----:B------:R-:W-:Y:S01]  /*129f0*/  IMAD.MOV.U32 R7, RZ, RZ, R145 ;  /* 0x000000ffff077224 */ /* 0x000fe200078e0091 */
[----:B------:R-:W-:Y:S01]  /*12a00*/  MOV R145, R148 ;  /* 0x0000009400917202 */ /* 0x000fe20000000f00 */
[----:B------:R-:W-:Y:S02]  /*12a10*/  IMAD.MOV.U32 R141, RZ, RZ, R149 ;  /* 0x000000ffff8d7224 */ /* 0x000fe400078e0095 */
[----:B------:R-:W-:-:S02]  /*12a20*/  IMAD.MOV.U32 R142, RZ, RZ, R150 ;  /* 0x000000ffff8e7224 */ /* 0x000fc400078e0096 */
[----:B-1----:R-:W-:Y:S02]  /*12a30*/  FFMA.FTZ R4, R27, c[0x0][0x23c], -R0 ;  /* 0x00008f001b047a23 */ /* 0x002fe40000010800 */
[----:B------:R-:W-:Y:S02]  /*12a40*/  FFMA.FTZ R27, R250, c[0x0][0x23c], -R3 ;  /* 0x00008f00fa1b7a23 */ /* 0x000fe40000010803 */
[----:B------:R-:W-:Y:S01]  /*12a50*/  FFMA.FTZ R3, R24, c[0x0][0x23c], -R2 ;  /* 0x00008f0018037a23 */ /* 0x000fe20000010802 */
[----:B------:R1:W-:Y:S01]  /*12a60*/  MUFU.EX2 R47, R4 ;  /* 0x00000004002f7308 */ /* 0x0003e20000000800 */
[--C-:B------:R-:W-:Y:S02]  /*12a70*/  FFMA.FTZ R24, R23, c[0x0][0x23c], -R0.reuse ;  /* 0x00008f0017187a23 */ /* 0x100fe40000010800 */
[--C-:B------:R-:W-:Y:S02]  /*12a80*/  FFMA.FTZ R23, R22, c[0x0][0x23c], -R0.reuse ;  /* 0x00008f0016177a23 */ /* 0x100fe40000010800 */
[----:B------:R-:W-:-:S03]  /*12a90*/  FFMA.FTZ R22, R249, c[0x0][0x23c], -R0 ;  /* 0x00008f00f9167a23 */ /* 0x000fc60000010800 */
[----:B------:R3:W-:Y:S01]  /*12aa0*/  MUFU.EX2 R38, R3 ;  /* 0x0000000300267308 */ /* 0x0007e20000000800 */
[--C-:B------:R-:W-:Y:S02]  /*12ab0*/  FFMA.FTZ R150, R139, c[0x0][0x23c], -R0.reuse ;  /* 0x00008f008b967a23 */ /* 0x100fe40000010800 */
[--C-:B------:R-:W-:Y:S02]  /*12ac0*/  FFMA.FTZ R149, R117, c[0x0][0x23c], -R0.reuse ;  /* 0x00008f0075957a23 */ /* 0x100fe40000010800 */
[----:B------:R-:W-:Y:S02]  /*12ad0*/  FFMA.FTZ R148, R116, c[0x0][0x23c], -R0 ;  /* 0x00008f0074947a23 */ /* 0x000fe40000010800 */
[----:B-1----:R-:W-:Y:S02]  /*12ae0*/  FFMA.FTZ R4, R144, c[0x0][0x23c], -R2 ;  /* 0x00008f0090047a23 */ /* 0x002fe40000010802 */
[----:B------:R-:W-:Y:S02]  /*12af0*/  IMAD.MOV.U32 R144, RZ, RZ, R25 ;  /* 0x000000ffff907224 */ /* 0x000fe400078e0019 */
[----:B------:R-:W-:-:S02]  /*12b00*/  FFMA.FTZ R25, R207, c[0x0][0x23c], -R0 ;  /* 0x00008f00cf197a23 */ /* 0x000fc40000010800 */
[----:B---3--:R-:W-:Y:S02]  /*12b10*/  FFMA.FTZ R3, R151, c[0x0][0x23c], -R2 ;  /* 0x00008f0097037a23 */ /* 0x008fe40000010802 */
[----:B------:R-:W-:Y:S02]  /*12b20*/  FFMA.FTZ R151, R40, c[0x0][0x23c], -R0 ;  /* 0x00008f0028977a23 */ /* 0x000fe40000010800 */
[----:B------:R-:W-:Y:S01]  /*12b30*/  FFMA.FTZ R0, R7, c[0x0][0x23c], -R2 ;  /* 0x00008f0007007a23 */ /* 0x000fe20000010802 */
[----:B------:R-:W1:Y:S01]  /*12b40*/  MUFU.EX2 R45, R45 ;  /* 0x0000002d002d7308 */ /* 0x000e620000000800 */
[----:B------:R-:W-:-:S07]  /*12b50*/  IMAD.MOV.U32 R138, RZ, RZ, R144 ;  /* 0x000000ffff8a7224 */ /* 0x000fce00078e0090 */
[----:B------:R-:W-:Y:S08]  /*12b60*/  MUFU.EX2 R52, R52 ;  /* 0x0000003400347308 */ /* 0x000ff00000000800 */
[----:B------:R-:W3:Y:S08]  /*12b70*/  MUFU.EX2 R54, R54 ;  /* 0x0000003600367308 */ /* 0x000ef00000000800 */
[----:B------:R-:W4:Y:S08]  /*12b80*/  MUFU.EX2 R37, R4 ;  /* 0x0000000400257308 */ /* 0x000f300000000800 */
[----:B------:R5:W-:Y:S08]  /*12b90*/  MUFU.EX2 R40, R3 ;  /* 0x0000000300287308 */ /* 0x000bf00000000800 */
[----:B------:R2:W2:Y:S01]  /*12ba0*/  MUFU.EX2 R144, R0 ;  /* 0x0000000000907308 */ /* 0x0004a20000000800 */
[----:B------:R-:W-:-:S02]  /*12bb0*/  IMAD.MOV.U32 R137, RZ, RZ, R31 ;  /* 0x000000ffff897224 */ /* 0x000fc400078e001f */
[----:B------:R-:W-:Y:S01]  /*12bc0*/  FADD.FTZ R31, R55, R102 ;  /* 0x00000066371f7221 */ /* 0x000fe20000010000 */
[----:B-1----:R-:W-:Y:S01]  /*12bd0*/  F2FP.BF16.PACK_AB R8, R45, R21 ;  /* 0x000000152d08723e */ /* 0x002fe200000010ff */
[----:B------:R-:W-:Y:S01]  /*12be0*/  IMAD.MOV.U32 R55, RZ, RZ, R6 ;  /* 0x000000ffff377224 */ /* 0x000fe200078e0006 */
[----:B------:R-:W-:Y:S02]  /*12bf0*/  F2FP.BF16.PACK_AB R9, R44, R42 ;  /* 0x0000002a2c09723e */ /* 0x000fe400000010ff */
[----:B---3--:R-:W-:Y:S01]  /*12c00*/  F2FP.BF16.PACK_AB R10, R54, R52 ;  /* 0x00000034360a723e */ /* 0x008fe200000010ff */
[----:B-----5:R-:W-:Y:S01]  /*12c10*/  FADD.FTZ R3, R100, R204 ;  /* 0x000000cc64037221 */ /* 0x020fe20000010000 */
[----:B------:R-:W-:Y:S02]  /*12c20*/  F2FP.BF16.PACK_AB R11, R53, R46 ;  /* 0x0000002e350b723e */ /* 0x000fe400000010ff */
[----:B------:R-:W-:Y:S02]  /*12c30*/  F2FP.BF16.PACK_AB R4, R41, R39 ;  /* 0x000000272904723e */ /* 0x000fe400000010ff */
[----:B------:R-:W-:-:S02]  /*12c40*/  F2FP.BF16.PACK_AB R6, R47, R43 ;  /* 0x0000002b2f06723e */ /* 0x000fc400000010ff */
[----:B--2---:R-:W-:Y:S02]  /*12c50*/  MOV R0, R5 ;  /* 0x0000000500007202 */ /* 0x004fe40000000f00 */
[----:B----4-:R-:W-:Y:S02]  /*12c60*/  F2FP.BF16.PACK_AB R5, R38, R37 ;  /* 0x000000252605723e */ /* 0x010fe400000010ff */
[----:B------:R-:W-:Y:S01]  /*12c70*/  F2FP.BF16.PACK_AB R7, R144, R40 ;  /* 0x000000289007723e */ /* 0x000fe200000010ff */
[----:B------:R-:W-:Y:S01]  /*12c80*/  FADD.FTZ R30, R36, R30 ;  /* 0x0000001e241e7221 */ /* 0x000fe20000010000 */
[----:B------:R-:W-:Y:S01]  /*12c90*/  MOV R208, R119 ;  /* 0x0000007700d07202 */ /* 0x000fe20000000f00 */
[----:B------:R-:W-:Y:S01]  /*12ca0*/  FADD.FTZ R36, R101, R3 ;  /* 0x0000000365247221 */ /* 0x000fe20000010000 */
[----:B------:R-:W-:Y:S01]  /*12cb0*/  HMMA.16816.F32.BF16 R168, R8, R12, R168 ;  /* 0x0000000c08a8723c */ /* 0x000fe200000418a8 */
[----:B------:R-:W-:-:S07]  /*12cc0*/  IMAD.MOV.U32 R3, RZ, RZ, R118 ;  /* 0x000000ffff037224 */ /* 0x000fce00078e0076 */
        /* <DEDUP_REMOVED lines=9> */
[----:B------:R-:W-:-:S06]  /*12d60*/  IMAD.MOV.U32 R167, RZ, RZ, R103 ;  /* 0x000000ffffa77224 */ /* 0x000fcc00078e0067 */
        /* <DEDUP_REMOVED lines=18> */
[-C--:B-1----:R-:W-:Y:S08]  /*12e90*/  HMMA.16816.F32.BF16 R140, R8, R12.reuse, R68 ;  /* 0x0000000c088c723c */ /* 0x082ff00000041844 */
[C---:B------:R-:W-:Y:S08]  /*12ea0*/  HMMA.16816.F32.BF16 R72, R4.reuse, R12, R72 ;  /* 0x0000000c0448723c */ /* 0x040ff00000041848 */
[-C--:B------:R-:W-:Y:S08]  /*12eb0*/  HMMA.16816.F32.BF16 R76, R4, R14.reuse, R76 ;  /* 0x0000000e044c723c */ /* 0x080ff0000004184c */
[----:B------:R-:W-:Y:S01]  /*12ec0*/  HMMA.16816.F32.BF16 R244, R8, R14, R56 ;  /* 0x0000000e08f4723c */ /* 0x000fe20000041838 */
[----:B------:R-:W1:Y:S01]  /*12ed0*/  LDSM.16.MT88.4 R12, [R214+0xe800] ;  /* 0x00e80000d60c783b */ /* 0x000e620000004200 */
[----:B------:R-:W-:-:S06]  /*12ee0*/  IMAD.MOV.U32 R207, RZ, RZ, R248 ;  /* 0x000000ffffcf7224 */ /* 0x000fcc00078e00f8 */
[C---:B-1----:R-:W-:Y:S01]  /*12ef0*/  HMMA.16816.F32.BF16 R68, R8.reuse, R14, R16 ;  /* 0x0000000e0844723c */ /* 0x042fe20000041810 */
[----:B------:R-:W1:Y:S07]  /*12f00*/  LDSM.16.MT88.4 R16, [R216+0xe800] ;  /* 0x00e80000d810783b */ /* 0x000e6e0000004200 */
[-C--:B------:R-:W-:Y:S08]  /*12f10*/  HMMA.16816.F32.BF16 R248, R8, R12.reuse, R60 ;  /* 0x0000000c08f8723c */ /* 0x080ff0000004183c */
[C---:B------:R-:W-:Y:S08]  /*12f20*/  HMMA.16816.F32.BF16 R88, R4.reuse, R12, R88 ;  /* 0x0000000c0458723c */ /* 0x040ff00000041858 */
[----:B------:R-:W-:Y:S01]  /*12f30*/  HMMA.16816.F32.BF16 R92, R4, R14, R92 ;  /* 0x0000000e045c723c */ /* 0x000fe2000004185c */
[----:B------:R-:W2:Y:S01]  /*12f40*/  LDSM.16.MT88.4 R12, [R215+0xe800] ;  /* 0x00e80000d70c783b */ /* 0x000ea20000004200 */
[----:B------:R-:W-:-:S02]  /*12f50*/  IMAD.MOV.U32 R63, RZ, RZ, R165 ;  /* 0x000000ffff3f7224 */ /* 0x000fc400078e00a5 */
[----:B------:R-:W-:Y:S02]  /*12f60*/  IMAD.MOV.U32 R165, RZ, RZ, R167 ;  /* 0x000000ffffa57224 */ /* 0x000fe400078e00a7 */
[----:B------:R-:W-:Y:S02]  /*12f70*/  IMAD.MOV.U32 R167, RZ, RZ, R55 ;  /* 0x000000ffffa77224 */ /* 0x000fe400078e0037 */
[----:B------:R-:W-:Y:S01]  /*12f80*/  IMAD.MOV.U32 R55, RZ, RZ, R207 ;  /* 0x000000ffff377224 */ /* 0x000fe200078e00cf */
[----:B------:R-:W-:Y:S01]  /*12f90*/  MOV R164, R166 ;  /* 0x000000a600a47202 */ /* 0x000fe20000000f00 */
[----:B------:R-:W-:Y:S01]  /*12fa0*/  IMAD.MOV.U32 R62, RZ, RZ, R3 ;  /* 0x000000ffff3e7224 */ /* 0x000fe200078e0003 */
[----:B------:R-:W-:Y:S01]  /*12fb0*/  MOV R166, R0 ;  /* 0x0000000000a67202 */ /* 0x000fe20000000f00 */
[----:B------:R-:W-:Y:S02]  /*12fc0*/  FFMA.FTZ R3, R208, c[0x0][0x23c], -R2 ;  /* 0x00008f00d0037a23 */ /* 0x000fe40000010802 */
[----:B------:R-:W-:Y:S01]  /*12fd0*/  FFMA.FTZ R0, R55, R20, R128 ;  /* 0x0000001437007223 */ /* 0x000fe20000010080 */
[-C--:B-1----:R-:W-:Y:S01]  /*12fe0*/  HMMA.16816.F32.BF16 R64, R8, R16.reuse, R48 ;  /* 0x000000100840723c */ /* 0x082fe20000041830 */
[----:B------:R1:W-:Y:S07]  /*12ff0*/  MUFU.EX2 R55, R3 ;  /* 0x0000000300377308 */ /* 0x0003ee0000000800 */
[----:B------:R-:W-:Y:S07]  /*13000*/  HMMA.16816.F32.BF16 R104, R4, R16, R104 ;  /* 0x000000100468723c */ /* 0x000fee0000041868 */
[----:B------:R-:W-:-:S02]  /*13010*/  IMAD.MOV.U32 R17, RZ, RZ, R137 ;  /* 0x000000ffff117224 */ /* 0x000fc400078e0089 */
[----:B-1----:R-:W-:Y:S02]  /*13020*/  FADD.FTZ R3, R129, R0 ;  /* 0x0000000081037221 */ /* 0x002fe40000010000 */
[----:B------:R-:W-:Y:S01]  /*13030*/  FFMA.FTZ R0, R136, c[0x0][0x23c], -R2 ;  /* 0x00008f0088007a23 */ /* 0x000fe20000010802 */
[----:B--2---:R-:W-:Y:S01]  /*13040*/  HMMA.16816.F32.BF16 R120, R4, R12, R120 ;  /* 0x0000000c0478723c */ /* 0x004fe20000041878 */
[----:B------:R-:W-:-:S07]  /*13050*/  IMAD.MOV.U32 R137, RZ, RZ, R209 ;  /* 0x000000ffff897224 */ /* 0x000fce00078e00d1 */
[----:B------:R-:W-:Y:S08]  /*13060*/  HMMA.16816.F32.BF16 R124, R4, R14, R124 ;  /* 0x0000000e047c723c */ /* 0x000ff0000004187c */
[C---:B------:R-:W-:Y:S08]  /*13070*/  HMMA.16816.F32.BF16 R48, R8.reuse, R12, R112 ;  /* 0x0000000c0830723c */ /* 0x040ff00000041870 */
[----:B------:R-:W-:Y:S01]  /*13080*/  HMMA.16816.F32.BF16 R32, R8, R14, R32 ;  /* 0x0000000e0820723c */ /* 0x000fe20000041820 */
[----:B------:R-:W1:Y:S01]  /*13090*/  LDSM.16.MT88.4 R12, [R213+0xd000] ;  /* 0x00d00000d50c783b */ /* 0x000e620000004200 */
[----:B------:R2:W-:Y:S06]  /*130a0*/  MUFU.EX2 R136, R0 ;  /* 0x0000000000887308 */ /* 0x0005ec0000000800 */
[----:B------:R-:W-:Y:S07]  /*130b0*/  HMMA.16816.F32.BF16 R108, R4, R18, R108 ;  /* 0x00000012046c723c */ /* 0x000fee000004186c */
[----:B------:R-:W-:Y:S01]  /*130c0*/  MOV R7, R211 ;  /* 0x000000d300077202 */ /* 0x000fe20000000f00 */
[----:B--2---:R-:W-:-:S02]  /*130d0*/  FFMA.FTZ R0, R137, c[0x0][0x23c], -R2 ;  /* 0x00008f0089007a23 */ /* 0x004fc40000010802 */
[----:B------:R-:W-:Y:S02]  /*130e0*/  IMAD.MOV.U32 R6, RZ, RZ, R210 ;  /* 0x000000ffff067224 */ /* 0x000fe400078e00d2 */
[----:B------:R2:W-:Y:S01]  /*130f0*/  MUFU.EX2 R137, R0 ;  /* 0x0000000000897308 */ /* 0x0005e20000000800 */
[----:B------:R-:W-:Y:S01]  /*13100*/  FADD.FTZ R4, R243, R31 ;  /* 0x0000001ff3047221 */ /* 0x000fe20000010000 */
[----:B------:R-:W-:Y:S01]  /*13110*/  MOV R60, R139 ;  /* 0x0000008b003c7202 */ /* 0x000fe20000000f00 */
[----:B------:R-:W-:Y:S01]  /*13120*/  FADD.FTZ R31, R130, R3 ;  /* 0x00000003821f7221 */ /* 0x000fe20000010000 */
[----:B------:R-:W-:Y:S01]  /*13130*/  MOV R16, R138 ;  /* 0x0000008a00107202 */ /* 0x000fe20000000f00 */
[----:B------:R-:W-:Y:S02]  /*13140*/  IMAD.MOV.U32 R61, RZ, RZ, R204 ;  /* 0x000000ffff3d7224 */ /* 0x000fe400078e00cc */
[----:B------:R-:W-:Y:S01]  /*13150*/  FADD.FTZ R3, R6, R36 ;  /* 0x0000002406037221 */ /* 0x000fe20000010000 */
[----:B------:R-:W-:Y:S01]  /*13160*/  MUFU.EX2 R209, R231 ;  /* 0x000000e700d17308 */ /* 0x000fe20000000800 */
[----:B--2---:R-:W-:-:S07]  /*13170*/  FFMA.FTZ R0, R7, c[0x0][0x23c], -R2 ;  /* 0x00008f0007007a23 */ /* 0x004fce0000010802 */
        /* <DEDUP_REMOVED lines=8> */
[----:B------:R-:W2:Y:S08]  /*13200*/  MUFU.EX2 R139, R23 ;  /* 0x00000017008b7308 */ /* 0x000eb00000000800 */
[----:B------:R-:W-:Y:S08]  /*13210*/  MUFU.EX2 R206, R22 ;  /* 0x0000001600ce7308 */ /* 0x000ff00000000800 */
[----:B------:R-:W3:Y:S08]  /*13220*/  MUFU.EX2 R208, R25 ;  /* 0x0000001900d07308 */ /* 0x000ef00000000800 */
[----:B------:R-:W4:Y:S01]  /*13230*/  MUFU.EX2 R36, R0 ;  /* 0x0000000000247308 */ /* 0x000f220000000800 */
[----:B------:R-:W-:Y:S01]  /*13240*/  FADD.FTZ R5, R131, R30 ;  /* 0x0000001e83057221 */ /* 0x000fe20000010000 */
[----:B------:R-:W-:Y:S01]  /*13250*/  HMMA.16816.F32.BF16 R56, R8, R18, R96 ;  /* 0x000000120838723c */ /* 0x000fe20000041860 */
[----:B------:R-:W-:Y:S01]  /*13260*/  FADD.FTZ R30, R252, R4 ;  /* 0x00000004fc1e7221 */ /* 0x000fe20000010000 */
[----:B--2---:R-:W-:Y:S01]  /*13270*/  F2FP.BF16.PACK_AB R4, R139, R138 ;  /* 0x0000008a8b04723e */ /* 0x004fe200000010ff */
[----:B------:R-:W-:Y:S01]  /*13280*/  FADD.FTZ R28, R242, R5 ;  /* 0x00000005f21c7221 */ /* 0x000fe20000010000 */
[----:B------:R-:W-:-:S02]  /*13290*/  F2FP.BF16.PACK_AB R5, R136, R55 ;  /* 0x000000378805723e */ /* 0x000fc400000010ff */
[----:B---3--:R-:W-:Y:S02]  /*132a0*/  F2FP.BF16.PACK_AB R6, R208, R206 ;  /* 0x000000ced006723e */ /* 0x008fe400000010ff */
[----:B------:R-:W-:Y:S02]  /*132b0*/  F2FP.BF16.PACK_AB R8, R209, R205 ;  /* 0x000000cdd108723e */ /* 0x000fe400000010ff */
[----:B------:R-:W-:Y:S02]  /*132c0*/  F2FP.BF16.PACK_AB R9, R207, R204 ;  /* 0x000000cccf09723e */ /* 0x000fe400000010ff */
[----:B------:R-:W-:Y:S02]  /*132d0*/  F2FP.BF16.PACK_AB R10, R241, R211 ;  /* 0x000000d3f10a723e */ /* 0x000fe400000010ff */
[----:B------:R-:W-:Y:S02]  /*132e0*/  F2FP.BF16.PACK_AB R11, R231, R210 ;  /* 0x000000d2e70b723e */ /* 0x000fe400000010ff */
[----:B----4-:R-:W-:Y:S01]  /*132f0*/  F2FP.BF16.PACK_AB R7, R36, R137 ;  /* 0x000000892407723e */ /* 0x010fe200000010ff */
[----:B------:R-:W-:Y:S01]  /*13300*/  FADD.FTZ R29, R21, R3 ;  /* 0x00000003151d7221 */ /* 0x000fe20000010000 */
[----:B------:R-:W-:Y:S01]  /*13310*/  MOV R24, R60 ;  /* 0x0000003c00187202 */ /* 0x000fe20000000f00 */
[----:B------:R-:W-:Y:S01]  /*13320*/  IMAD.MOV.U32 R27, RZ, RZ, R16 ;  /* 0x000000ffff1b7224 */ /* 0x000fe200078e0010 */
[----:B------:R-:W-:Y:S01]  /*13330*/  MOV R243, R63 ;  /* 0x0000003f00f37202 */ /* 0x000fe20000000f00 */
[----:B------:R-:W-:Y:S01]  /*13340*/  IMAD.MOV.U32 R26, RZ, RZ, R17 ;  /* 0x000000ffff1a7224 */ /* 0x000fe200078e0011 */
[----:B------:R-:W2:Y:S01]  /*13350*/  LDSM.16.MT88.4 R20, [R214+0xd000] ;  /* 0x00d00000d614783b */ /* 0x000ea20000004200 */
[----:B------:R-:W-:Y:S01]  /*13360*/  IMAD.MOV.U32 R25, RZ, RZ, R61 ;  /* 0x000000ffff197224 */ /* 0x000fe200078e003d */
[-C--:B-1----:R-:W-:Y:S01]  /*13370*/  HMMA.16816.F32.BF16 R168, R8, R12.reuse, R168 ;  /* 0x0000000c08a8723c */ /* 0x082fe200000418a8 */
[----:B------:R-:W-:Y:S01]  /*13380*/  IMAD.MOV.U32 R129, RZ, RZ, R62 ;  /* 0x000000ffff817224 */ /* 0x000fe200078e003e */
[----:B------:R-:W1:Y:S06]  /*13390*/  LDSM.16.MT88.4 R16, [R216+0xd000] ;  /* 0x00d00000d810783b */ /* 0x000e6c0000004200 */
[C---:B------:R-:W-:Y:S08]  /*133a0*/  HMMA.16816.F32.BF16 R172, R4.reuse, R12, R172 ;  /* 0x0000000c04ac723c */ /* 0x040ff000000418ac */
[-C--:B------:R-:W-:Y:S08]  /*133b0*/  HMMA.16816.F32.BF16 R180, R4, R14.reuse, R180 ;  /* 0x0000000e04b4723c */ /* 0x080ff000000418b4 */
[C---:B------:R-:W-:Y:S01]  /*133c0*/  HMMA.16816.F32.BF16 R60, R8.reuse, R14, R116 ;  /* 0x0000000e083c723c */ /* 0x040fe20000041874 */
[----:B------:R-:W3:Y:S07]  /*133d0*/  LDSM.16.MT88.4 R12, [R215+0xd000] ;  /* 0x00d00000d70c783b */ /* 0x000eee0000004200 */
[-C--:B--2---:R-:W-:Y:S08]  /*133e0*/  HMMA.16816.F32.BF16 R160, R8, R20.reuse, R160 ;  /* 0x0000001408a0723c */ /* 0x084ff000000418a0 */
[C---:B------:R-:W-:Y:S08]  /*133f0*/  HMMA.16816.F32.BF16 R176, R4.reuse, R20, R176 ;  /* 0x0000001404b0723c */ /* 0x040ff000000418b0 */
[-C--:B------:R-:W-:Y:S08]  /*13400*/  HMMA.16816.F32.BF16 R188, R4, R22.reuse, R188 ;  /* 0x0000001604bc723c */ /* 0x080ff000000418bc */
[C---:B------:R-:W-:Y:S08]  /*13410*/  HMMA.16816.F32.BF16 R112, R8.reuse, R22, R156 ;  /* 0x000000160870723c */ /* 0x040ff0000004189c */
[-C--:B-1----:R-:W-:Y:S08]  /*13420*/  HMMA.16816.F32.BF16 R152, R8, R16.reuse, R152 ;  /* 0x000000100898723c */ /* 0x082ff00000041898 */
[C---:B------:R-:W-:Y:S08]  /*13430*/  HMMA.16816.F32.BF16 R184, R4.reuse, R16, R184 ;  /* 0x0000001004b8723c */ /* 0x040ff000000418b8 */
[-C--:B------:R-:W-:Y:S08]  /*13440*/  HMMA.16816.F32.BF16 R196, R4, R18.reuse, R196 ;  /* 0x0000001204c4723c */ /* 0x080ff000000418c4 */
[C---:B------:R-:W-:Y:S08]  /*13450*/  HMMA.16816.F32.BF16 R20, R8.reuse, R18, R100 ;  /* 0x000000120814723c */ /* 0x040ff00000041864 */
[----:B---3--:R-:W-:Y:S01]  /*13460*/  HMMA.16816.F32.BF16 R16, R8, R14, R80 ;  /* 0x0000000e0810723c */ /* 0x008fe20000041850 */
[----:B------:R-:W-:-:S02]  /*13470*/  IMAD.MOV.U32 R130, RZ, RZ, R146 ;  /* 0x000000ffff827224 */ /* 0x000fc400078e0092 */
        /* <DEDUP_REMOVED lines=8> */
[----:B------:R-:W-:-:S02]  /*13500*/  IMAD.MOV.U32 R131, RZ, RZ, R24 ;  /* 0x000000ffff837224 */ /* 0x000fc400078e0018 */
[----:B------:R-:W-:Y:S02]  /*13510*/  IMAD.MOV.U32 R130, RZ, RZ, R26 ;  /* 0x000000ffff827224 */ /* 0x000fe400078e001a */
        /* <DEDUP_REMOVED lines=10> */
[----:B------:R-:W-:Y:S01]  /*135c0*/  IMAD.MOV.U32 R113, RZ, RZ, R22 ;  /* 0x000000ffff717224 */ /* 0x000fe200078e0016 */
[----:B------:R-:W-:Y:S01]  /*135d0*/  MOV R81, R18 ;  /* 0x0000001200517202 */ /* 0x000fe20000000f00 */
[----:B------:R-:W-:Y:S01]  /*135e0*/  IMAD.MOV.U32 R83, RZ, RZ, R16 ;  /* 0x000000ffff537224 */ /* 0x000fe200078e0010 */
[----:B------:R-:W2:Y:S01]  /*135f0*/  LDSM.16.MT88.4 R20, [R214+0xf000] ;  /* 0x00f00000d614783b */ /* 0x000ea20000004200 */
[----:B------:R-:W-:-:S02]  /*13600*/  IMAD.MOV.U32 R82, RZ, RZ, R17 ;  /* 0x000000ffff527224 */ /* 0x000fc400078e0011 */
[----:B------:R-:W-:Y:S01]  /*13610*/  IMAD.MOV.U32 R80, RZ, RZ, R19 ;  /* 0x000000ffff507224 */ /* 0x000fe200078e0013 */
[C---:B------:R-:W-:Y:S01]  /*13620*/  HMMA.16816.F32.BF16 R192, R4.reuse, R12, R192 ;  /* 0x0000000c04c0723c */ /* 0x040fe200000418c0 */
[----:B------:R-:W3:Y:S07]  /*13630*/  LDSM.16.MT88.4 R16, [R216+0xf000] ;  /* 0x00f00000d810783b */ /* 0x000eee0000004200 */
[C---:B------:R-:W-:Y:S01]  /*13640*/  HMMA.16816.F32.BF16 R200, R4.reuse, R14, R200 ;  /* 0x0000000e04c8723c */ /* 0x040fe200000418c8 */
[----:B------:R-:W4:Y:S07]  /*13650*/  LDSM.16.MT88.4 R12, [R215+0xf000] ;  /* 0x00f00000d70c783b */ /* 0x000f2e0000004200 */
[-C--:B-1----:R-:W-:Y:S08]  /*13660*/  HMMA.16816.F32.BF16 R72, R4, R24.reuse, R72 ;  /* 0x000000180448723c */ /* 0x082ff00000041848 */
[C---:B------:R-:W-:Y:S01]  /*13670*/  HMMA.16816.F32.BF16 R100, R8.reuse, R24, R140 ;  /* 0x000000180864723c */ /* 0x040fe2000004188c */
[----:B------:R1:W-:Y:S01]  /*13680*/  MUFU.EX2 R25, R0 ;  /* 0x0000000000197308 */ /* 0x0003e20000000800 */
[----:B------:R-:W-:Y:S06]  /*13690*/  LDSM.16.MT88.4 R140, [R215+0xd800] ;  /* 0x00d80000d78c783b */ /* 0x000fec0000004200 */
[----:B------:R-:W-:Y:S01]  /*136a0*/  HMMA.16816.F32.BF16 R244, R8, R26, R244 ;  /* 0x0000001a08f4723c */ /* 0x000fe200000418f4 */
[----:B-1----:R-:W-:-:S07]  /*136b0*/  FFMA.FTZ R0, R252, c[0x0][0x23c], -R2 ;  /* 0x00008f00fc007a23 */ /* 0x002fce0000010802 */
[C---:B--2---:R-:W-:Y:S08]  /*136c0*/  HMMA.16816.F32.BF16 R248, R8.reuse, R20, R248 ;  /* 0x0000001408f8723c */ /* 0x044ff000000418f8 */
[C---:B------:R-:W-:Y:S08]  /*136d0*/  HMMA.16816.F32.BF16 R116, R8.reuse, R22, R68 ;  /* 0x000000160874723c */ /* 0x040ff00000041844 */
[C---:B---3--:R-:W-:Y:S08]  /*136e0*/  HMMA.16816.F32.BF16 R64, R8.reuse, R16, R64 ;  /* 0x000000100840723c */ /* 0x048ff00000041840 */
[C---:B------:R-:W-:Y:S08]  /*136f0*/  HMMA.16816.F32.BF16 R56, R8.reuse, R18, R56 ;  /* 0x000000120838723c */ /* 0x040ff00000041838 */
[C---:B----4-:R-:W-:Y:S08]  /*13700*/  HMMA.16816.F32.BF16 R48, R8.reuse, R12, R48 ;  /* 0x0000000c0830723c */ /* 0x050ff00000041830 */
[----:B------:R-:W-:Y:S01]  /*13710*/  HMMA.16816.F32.BF16 R32, R8, R14, R32 ;  /* 0x0000000e0820723c */ /* 0x000fe20000041820 */
[----:B------:R1:W-:Y:S07]  /*13720*/  MUFU.EX2 R9, R0 ;  /* 0x0000000000097308 */ /* 0x0003ee0000000800 */
[----:B------:R-:W-:Y:S01]  /*13730*/  HMMA.16816.F32.BF16 R88, R4, R20, R88 ;  /* 0x000000140458723c */ /* 0x000fe20000041858 */
[----:B------:R2:W-:Y:S01]  /*13740*/  MUFU.EX2 R20, R3 ;  /* 0x0000000300147308 */ /* 0x0005e20000000800 */
[----:B-1----:R-:W-:-:S06]  /*13750*/  FFMA.FTZ R0, R130, c[0x0][0x23c], -R2 ;  /* 0x00008f0082007a23 */ /* 0x002fcc0000010802 */
[----:B------:R-:W-:Y:S01]  /*13760*/  HMMA.16816.F32.BF16 R76, R4, R26, R76 ;  /* 0x0000001a044c723c */ /* 0x000fe2000004184c */
[----:B------:R1:W-:Y:S01]  /*13770*/  MUFU.EX2 R10, R0 ;  /* 0x00000000000a7308 */ /* 0x0003e20000000800 */
[----:B--2---:R-:W-:-:S06]  /*13780*/  FFMA.FTZ R3, R131, c[0x0][0x23c], -R2 ;  /* 0x00008f0083037a23 */ /* 0x004fcc0000010802 */
[C---:B------:R-:W-:Y:S08]  /*13790*/  HMMA.16816.F32.BF16 R92, R4.reuse, R22, R92 ;  /* 0x00000016045c723c */ /* 0x040ff0000004185c */
[----:B------:R-:W-:Y:S01]  /*137a0*/  HMMA.16816.F32.BF16 R104, R4, R16, R104 ;  /* 0x000000100468723c */ /* 0x000fe20000041868 */
[----:B-1----:R-:W-:-:S07]  /*137b0*/  FADD.FTZ R0, R129, R31 ;  /* 0x0000001f81007221 */ /* 0x002fce0000010000 */
[----:B------:R-:W-:Y:S01]  /*137c0*/  HMMA.16816.F32.BF16 R108, R4, R18, R108 ;  /* 0x00000012046c723c */ /* 0x000fe2000004186c */
[----:B------:R-:W-:-:S07]  /*137d0*/  FADD.FTZ R0, R37, R0 ;  /* 0x0000000025007221 */ /* 0x000fce0000010000 */
[----:B------:R-:W-:Y:S01]  /*137e0*/  HMMA.16816.F32.BF16 R120, R4, R12, R120 ;  /* 0x0000000c0478723c */ /* 0x000fe20000041878 */
[----:B------:R-:W-:-:S07]  /*137f0*/  FADD.FTZ R0, R38, R0 ;  /* 0x0000000026007221 */ /* 0x000fce0000010000 */
[----:B------:R-:W-:Y:S07]  /*13800*/  HMMA.16816.F32.BF16 R84, R4, R14, R124 ;  /* 0x0000000e0454723c */ /* 0x000fee000004187c */
[----:B------:R-:W-:Y:S02]  /*13810*/  FFMA.FTZ R5, R243, c[0x0][0x23c], -R2 ;  /* 0x00008f00f3057a23 */ /* 0x000fe40000010802 */
[----:B------:R-:W-:Y:S02]  /*13820*/  FADD.FTZ R2, R39, R28 ;  /* 0x0000001c27027221 */ /* 0x000fe40000010000 */
[----:B------:R-:W-:-:S02]  /*13830*/  FADD.FTZ R4, R45, R29 ;  /* 0x0000001d2d047221 */ /* 0x000fc40000010000 */
[----:B------:R-:W-:Y:S02]  /*13840*/  FADD.FTZ R2, R41, R2 ;  /* 0x0000000229027221 */ /* 0x000fe40000010000 */
[----:B------:R-:W-:Y:S01]  /*13850*/  FADD.FTZ R4, R52, R4 ;  /* 0x0000000434047221 */ /* 0x000fe20000010000 */
[----:B------:R1:W-:Y:S01]  /*13860*/  MUFU.EX2 R11, R3 ;  /* 0x00000003000b7308 */ /* 0x0003e20000000800 */
        /* <DEDUP_REMOVED lines=8> */
[----:B------:R-:W-:-:S02]  /*138f0*/  IMAD.MOV.U32 R71, RZ, RZ, R80 ;  /* 0x000000ffff477224 */ /* 0x000fc400078e0050 */
[----:B------:R-:W-:Y:S01]  /*13900*/  IMAD.MOV.U32 R29, RZ, RZ, R114 ;  /* 0x000000ffff1d7224 */ /* 0x000fe200078e0072 */
[----:B------:R-:W-:Y:S01]  /*13910*/  LDSM.16.MT88.4 R80, [R213+0xf800] ;  /* 0x00f80000d550783b */ /* 0x000fe20000004200 */
[----:B------:R-:W-:Y:S02]  /*13920*/  IMAD.MOV.U32 R40, RZ, RZ, R99 ;  /* 0x000000ffff287224 */ /* 0x000fe400078e0063 */
[----:B------:R-:W-:Y:S01]  /*13930*/  IMAD.MOV.U32 R41, RZ, RZ, R98 ;  /* 0x000000ffff297224 */ /* 0x000fe200078e0062 */
[----:B------:R-:W-:Y:S01]  /*13940*/  MUFU.EX2 R17, R164 ;  /* 0x000000a400117308 */ /* 0x000fe20000000800 */
[----:B-1----:R-:W-:Y:S01]  /*13950*/  FADD.FTZ R3, R42, R30 ;  /* 0x0000001e2a037221 */ /* 0x002fe20000010000 */
[----:B------:R-:W-:Y:S01]  /*13960*/  MOV R42, R97 ;  /* 0x00000061002a7202 */ /* 0x000fe20000000f00 */
[----:B------:R-:W-:Y:S02]  /*13970*/  IMAD.MOV.U32 R30, RZ, RZ, R113 ;  /* 0x000000ffff1e7224 */ /* 0x000fe400078e0071 */
[----:B------:R-:W-:Y:S01]  /*13980*/  IMAD.MOV.U32 R43, RZ, RZ, R96 ;  /* 0x000000ffff2b7224 */ /* 0x000fe200078e0060 */
[----:B------:R-:W-:Y:S01]  /*13990*/  LDSM.16.MT88.4 R112, [R216+0xf800] ;  /* 0x00f80000d870783b */ /* 0x000fe20000004200 */
[----:B------:R-:W-:Y:S01]  /*139a0*/  FADD.FTZ R26, R54, R4 ;  /* 0x00000004361a7221 */ /* 0x000fe20000010000 */
[----:B------:R-:W-:Y:S02]  /*139b0*/  MUFU.EX2 R21, R165 ;  /* 0x000000a500157308 */ /* 0x000fe40000000800 */
[----:B--2---:R-:W-:Y:S04]  /*139c0*/  LDSM.16.MT88.4 R156, [R214+0xd800] ;  /* 0x00d80000d69c783b */ /* 0x004fe80000004200 */
[----:B------:R-:W-:Y:S02]  /*139d0*/  LDSM.16.MT88.4 R96, [R214+0xf800] ;  /* 0x00f80000d660783b */ /* 0x000fe40000004200 */
        /* <DEDUP_REMOVED lines=9> */
[----:B-----5:R-:W5:Y:S03]  /*13a70*/  LDSM.16.MT88.4 R4, [R215+0xf800] ;  /* 0x00f80000d704783b */ /* 0x020f660000004200 */
[----:B------:R-:W1:Y:S01]  /*13a80*/  MUFU.EX2 R24, R242 ;  /* 0x000000f200187308 */ /* 0x000e620000000800 */
[----:B------:R-:W-:Y:S01]  /*13a90*/  FADD.FTZ R3, R44, R3 ;  /* 0x000000032c037221 */ /* 0x000fe20000010000 */
[----:B--2---:R-:W-:Y:S01]  /*13aa0*/  F2FP.BF16.PACK_AB R124, R16, R12 ;  /* 0x0000000c107c723e */ /* 0x004fe200000010ff */
[----:B------:R-:W-:Y:S01]  /*13ab0*/  IMAD.MOV.U32 R243, RZ, RZ, R128 ;  /* 0x000000fffff37224 */ /* 0x000fe200078e0080 */
[----:B----4-:R-:W-:-:S02]  /*13ac0*/  F2FP.BF16.PACK_AB R126, R13, R19 ;  /* 0x000000130d7e723e */ /* 0x010fc400000010ff */
[----:B------:R-:W-:Y:S02]  /*13ad0*/  F2FP.BF16.PACK_AB R125, R10, R9 ;  /* 0x000000090a7d723e */ /* 0x000fe400000010ff */
[----:B-1----:R-:W-:Y:S01]  /*13ae0*/  F2FP.BF16.PACK_AB R127, R8, R11 ;  /* 0x0000000b087f723e */ /* 0x002fe200000010ff */
[----:B------:R-:W-:Y:S01]  /*13af0*/  FADD.FTZ R3, R46, R3 ;  /* 0x000000032e037221 */ /* 0x000fe20000010000 */
[----:B------:R-:W-:Y:S02]  /*13b00*/  F2FP.BF16.PACK_AB R128, R20, R22 ;  /* 0x000000161480723e */ /* 0x000fe400000010ff */
[----:B------:R-:W-:Y:S02]  /*13b10*/  F2FP.BF16.PACK_AB R129, R21, R17 ;  /* 0x000000111581723e */ /* 0x000fe400000010ff */
[----:B------:R-:W-:Y:S02]  /*13b20*/  F2FP.BF16.PACK_AB R131, R23, R18 ;  /* 0x000000121783723e */ /* 0x000fe400000010ff */
[----:B------:R-:W-:Y:S01]  /*13b30*/  F2FP.BF16.PACK_AB R130, R25, R24 ;  /* 0x000000181982723e */ /* 0x000fe200000010ff */
[----:B------:R-:W-:Y:S01]  /*13b40*/  FADD.FTZ R15, R53, R3 ;  /* 0x00000003350f7221 */ /* 0x000fe20000010000 */
[----:B------:R-:W-:Y:S01]  /*13b50*/  HMMA.16816.F32.BF16 R172, R124, R164, R172 ;  /* 0x000000a47cac723c */ /* 0x000fe200000418ac */
[----:B------:R-:W-:-:S02]  /*13b60*/  FADD.FTZ R14, R47, R2 ;  /* 0x000000022f0e7221 */ /* 0x000fc40000010000 */
[----:B------:R-:W-:-:S05]  /*13b70*/  FADD.FTZ R0, R243, R0 ;  /* 0x00000000f3007221 */ /* 0x000fca0000010000 */
[----:B------:R-:W-:Y:S01]  /*13b80*/  HMMA.16816.F32.BF16 R180, R124, R166, R180 ;  /* 0x000000a67cb4723c */ /* 0x000fe200000418b4 */
[----:B------:R-:W-:Y:S02]  /*13b90*/  FADD.FTZ R3, R205, R26 ;  /* 0x0000001acd037221 */ /* 0x000fe40000010000 */
[----:B------:R-:W-:-:S05]  /*13ba0*/  FADD.FTZ R2, R204, R15 ;  /* 0x0000000fcc027221 */ /* 0x000fca0000010000 */
        /* <DEDUP_REMOVED lines=12> */
[----:B-----5:R-:W-:Y:S01]  /*13c70*/  HMMA.16816.F32.BF16 R120, R124, R4, R120 ;  /* 0x000000047c78723c */ /* 0x020fe20000041878 */
[----:B------:R-:W-:-:S07]  /*13c80*/  FADD.FTZ R2, R207, R2 ;  /* 0x00000002cf027221 */ /* 0x000fce0000010000 */
[----:B------:R-:W-:Y:S08]  /*13c90*/  HMMA.16816.F32.BF16 R124, R124, R6, R84 ;  /* 0x000000067c7c723c */ /* 0x000ff00000041854 */
[C---:B------:R-:W-:Y:S08]  /*13ca0*/  HMMA.16816.F32.BF16 R144, R128.reuse, R140, R144 ;  /* 0x0000008c8090723c */ /* 0x040ff00000041890 */
        /* <DEDUP_REMOVED lines=43> */
[----:B------:R-:W-:Y:S01]  /*13f60*/  FADD.FTZ R2, R13, R2 ;  /* 0x000000020d027221 */ /* 0x000fe20000010000 */
[----:B------:R1:W-:Y:S04]  /*13f70*/  STL [R1+0x38], R4 ;  /* 0x0000380401007387 */ /* 0x0003e80000100800 */
[----:B------:R1:W-:Y:S04]  /*13f80*/  STL [R1+0x3c], R3 ;  /* 0x00003c0301007387 */ /* 0x0003e80000100800 */
[----:B------:R1:W-:Y:S04]  /*13f90*/  STL [R1+0x44], R0 ;  /* 0x0000440001007387 */ /* 0x0003e80000100800 */
[----:B------:R1:W-:Y:S02]  /*13fa0*/  STL [R1+0x40], R2 ;  /* 0x0000400201007387 */ /* 0x0003e40000100800 */
.L_x_478:
[----:B------:R-:W-:-:S06]  /*13fb0*/  UISETP.GT.AND UP0, UPT, UR15, UR9, UPT ;  /* 0x000000090f00728c */ /* 0x000fcc000bf04270 */
[----:B------:R-:W-:-:S13]  /*13fc0*/  PLOP3.LUT P0, PT, PT, PT, UP0, 0x80, 0x0 ;  /* 0x000000000000781c */ /* 0x000fda0003f0f008 */
[----:B------:R-:W-:Y:S05]  /*13fd0*/  @!P0 BRA `(.L_x_481) ;  /* 0x0000573000008947 */ /* 0x000fea0003800000 */
[----:B------:R-:W2:Y:S01]  /*13fe0*/  LDL.LU.64 R6, [R1+0x70] ;  /* 0x0000700001067983 */ /* 0x000ea20000300a00 */
[----:B------:R-:W-:Y:S01]  /*13ff0*/  USHF.L.U64.HI UR6, UR4, 0x5, UR5 ;  /* 0x0000000504067899 */ /* 0x000fe20008010205 */
[----:B------:R-:W-:Y:S01]  /*14000*/  MOV R136, R133 ;  /* 0x0000008500887202 */ /* 0x000fe20000000f00 */
[----:B------:R-:W-:Y:S01]  /*14010*/  USHF.L.U32 UR7, UR4, 0x5, URZ ;  /* 0x0000000504077899 */ /* 0x000fe2000800063f */
[----:B-1----:R-:W2:Y:S01]  /*14020*/  LDL.LU.64 R4, [R1+0x78] ;  /* 0x0000780001047983 */ /* 0x002ea20000300a00 */
[----:B------:R-:W-:Y:S01]  /*14030*/  MOV R3, R135 ;  /* 0x0000008700037202 */ /* 0x000fe20000000f00 */
[----:B------:R-:W-:Y:S01]  /*14040*/  IMAD.MOV.U32 R138, RZ, RZ, R132 ;  /* 0x000000ffff8a7224 */ /* 0x000fe200078e0084 */
[----:B------:R-:W-:Y:S01]  /*14050*/  MOV R137, R134 ;  /* 0x0000008600897202 */ /* 0x000fe20000000f00 */
[----:B------:R-:W-:Y:S02]  /*14060*/  ULDC.64 UR4, c[0x0][0x1a0] ;  /* 0x0000680000047ab9 */ /* 0x000fe40000000a00 */
[----:B------:R-:W-:-:S02]  /*14070*/  USHF.L.U64.HI UR8, UR4, 0x5, UR5 ;  /* 0x0000000504087899 */ /* 0x000fc40008010205 */
[----:B------:R-:W-:Y:S01]  /*14080*/  USHF.L.U32 UR13, UR4, 0x5, URZ ;  /* 0x00000005040d7899 */ /* 0x000fe2000800063f */
[----:B--2---:R-:W-:-:S05]  /*14090*/  IMAD.MOV.U32 R5, RZ, RZ, R7 ;  /* 0x000000ffff057224 */ /* 0x004fca00078e0007 */
[----:B------:R1:W-:Y:S01]  /*140a0*/  STL.64 [R1+0x48], R4 ;  /* 0x0000480401007387 */ /* 0x0003e20000100a00 */
[----:B------:R-:W-:Y:S05]  /*140b0*/  BRA `(.L_x_482) ;  /* 0x0000023000007947 */ /* 0x000fea0003800000 */
.L_x_484:
        /* <DEDUP_REMOVED lines=35> */
.L_x_482:
[----:B------:R-:W2:Y:S01]  /*142f0*/  LDL.64 R6, [R1+0x48] ;  /* 0x0000480001067983 */ /* 0x000ea20000100a00 */
[----:B------:R-:W-:Y:S01]  /*14300*/  UIADD3 UR14, UR15, -0x1, URZ ;  /* 0xffffffff0f0e7890 */ /* 0x000fe2000fffe03f */
[----:B------:R-:W-:Y:S04]  /*14310*/  DEPBAR.LE SB0, 0x0 ;  /* 0x000080000000791a */ /* 0x000fe80000000000 */
[----:B------:R-:W-:Y:S01]  /*14320*/  BAR.SYNC.DEFER_BLOCKING 0x0 ;  /* 0x0000000000007b1d */ /* 0x000fe20000010000 */
[----:B-1----:R-:W-:Y:S01]  /*14330*/  MOV R4, UR14 ;  /* 0x0000000e00047c02 */ /* 0x002fe20008000f00 */
[----:B------:R-:W-:Y:S02]  /*14340*/  USHF.R.S32.HI UR5, URZ, 0x1f, UR14 ;  /* 0x0000001f3f057899 */ /* 0x000fe4000801140e */
[----:B------:R-:W-:Y:S02]  /*14350*/  UIMAD UR4, UR12, UR14, URZ ;  /* 0x0000000e0c0472a4 */ /* 0x000fe4000f8e023f */
        /* <DEDUP_REMOVED lines=12> */
[----:B------:R-:W-:Y:S04]  /*14420*/  IADD3 R4, P0, R6, UR13, RZ ;  /* 0x0000000d06047c10 */ /* 0x000fe8000ff1e0ff */
[----:B------:R-:W-:Y:S01]  /*14430*/  IADD3.X R5, R7, UR8, RZ, P0, !PT ;  /* 0x0000000807057c10 */ /* 0x000fe200087fe4ff */
[----:B------:R1:W-:Y:S01]  /*14440*/  LDGSTS.E.BYPASS.LTC128B.128 [R233+0xe000], [R8.64+0x80] ;  /* 0x0e00008008e97fae */ /* 0x0003e2000b901d52 */
[----:B------:R-:W-:Y:S04]  /*14450*/  IADD3 R10, P0, R4, UR13, RZ ;  /* 0x0000000d040a7c10 */ /* 0x000fe8000ff1e0ff */
[----:B------:R-:W-:Y:S02]  /*14460*/  IADD3.X R11, R5, UR8, RZ, P0, !PT ;  /* 0x00000008050b7c10 */ /* 0x000fe400087fe4ff */
[----:B------:R-:W-:Y:S01]  /*14470*/  PLOP3.LUT P0, PT, PT, PT, UP0, 0x80, 0x0 ;  /* 0x000000000000781c */ /* 0x000fe20003f0f008 */
[----:B------:R2:W-:Y:S08]  /*14480*/  LDGSTS.E.BYPASS.LTC128B.128 [R233+0xc800], [R6.64] ;  /* 0x0c80000006e97fae */ /* 0x0005f0000b901d52 */
[----:B------:R2:W-:Y:S08]  /*14490*/  LDGSTS.E.BYPASS.LTC128B.128 [R233+0xe800], [R6.64+0x80] ;  /* 0x0e80008006e97fae */ /* 0x0005f0000b901d52 */
[----:B------:R2:W-:Y:S08]  /*144a0*/  LDGSTS.E.BYPASS.LTC128B.128 [R233+0xd000], [R4.64] ;  /* 0x0d00000004e97fae */ /* 0x0005f0000b901d52 */
[----:B------:R2:W-:Y:S08]  /*144b0*/  LDGSTS.E.BYPASS.LTC128B.128 [R233+0xf000], [R4.64+0x80] ;  /* 0x0f00008004e97fae */ /* 0x0005f0000b901d52 */
[----:B------:R1:W-:Y:S08]  /*144c0*/  LDGSTS.E.BYPASS.LTC128B.128 [R233+0xd800], [R10.64] ;  /* 0x0d8000000ae97fae */ /* 0x0003f0000b901d52 */
[----:B------:R1:W-:Y:S08]  /*144d0*/  LDGSTS.E.BYPASS.LTC128B.128 [R233+0xf800], [R10.64+0x80] ;  /* 0x0f8000800ae97fae */ /* 0x0003f0000b901d52 */
[----:B-----5:R-:W-:Y:S08]  /*144e0*/  LDSM.16.M88.4 R64, [R219] ;  /* 0x00000000db40783b */ /* 0x020ff00000000200 */
[----:B------:R-:W2:Y:S08]  /*144f0*/  LDSM.16.M88.4 R16, [R212+0x8000] ;  /* 0x00800000d410783b */ /* 0x000eb00000000200 */
[----:B------:R-:W1:Y:S08]  /*14500*/  LDSM.16.M88.4 R60, [R219+0x2000] ;  /* 0x00200000db3c783b */ /* 0x000e700000000200 */
[----:B------:R-:W3:Y:S08]  /*14510*/  LDSM.16.M88.4 R32, [R212+0x8800] ;  /* 0x00880000d420783b */ /* 0x000ef00000000200 */
[----:B------:R-:W0:Y:S08]  /*14520*/  LDGDEPBAR ;  /* 0x00000000000079af */ /* 0x000e300000000000 */
[----:B------:R-:W4:Y:S01]  /*14530*/  LDSM.16.M88.4 R48, [R212+0x9000] ;  /* 0x00900000d430783b */ /* 0x000f220000000200 */
[-C--:B--2---:R-:W-:Y:S07]  /*14540*/  HMMA.16816.F32.BF16 R4, R64, R16.reuse, RZ ;  /* 0x000000104004723c */ /* 0x084fee00000418ff */
[----:B------:R-:W2:Y:S01]  /*14550*/  LDSM.16.M88.4 R132, [R212+0x9800] ;  /* 0x00980000d484783b */ /* 0x000ea20000000200 */
[C---:B-1----:R-:W-:Y:S07]  /*14560*/  HMMA.16816.F32.BF16 R8, R60.reuse, R16, RZ ;  /* 0x000000103c08723c */ /* 0x042fee00000418ff */
[----:B------:R-:W-:Y:S01]  /*14570*/  LDSM.16.M88.4 R204, [R220] ;  /* 0x00000000dccc783b */ /* 0x000fe20000000200 */
[-C--:B------:R-:W-:Y:S07]  /*14580*/  HMMA.16816.F32.BF16 R12, R60, R18.reuse, RZ ;  /* 0x000000123c0c723c */ /* 0x080fee00000418ff */
[----:B------:R-:W-:Y:S01]  /*14590*/  LDSM.16.M88.4 R208, [R220+0x2000] ;  /* 0x00200000dcd0783b */ /* 0x000fe20000000200 */
        /* <DEDUP_REMOVED lines=9> */
[-C--:B--2---:R-:W-:Y:S08]  /*14630*/  HMMA.16816.F32.BF16 R52, R64, R132.reuse, RZ ;  /* 0x000000844034723c */ /* 0x084ff000000418ff */
        /* <DEDUP_REMOVED lines=24> */
[----:B------:R-:W-:Y:S08]  /*147c0*/  LDSM.16.M88.4 R132, [R222] ;  /* 0x00000000de84783b */ /* 0x000ff00000000200 */
        /* <DEDUP_REMOVED lines=21> */
[----:B------:R-:W-:Y:S08]  /*14920*/  LDSM.16.M88.4 R132, [R221] ;  /* 0x00000000dd84783b */ /* 0x000ff00000000200 */
        /* <DEDUP_REMOVED lines=21> */
[----:B------:R-:W-:Y:S08]  /*14a80*/  LDSM.16.M88.4 R132, [R219+0x4000] ;  /* 0x00400000db84783b */ /* 0x000ff00000000200 */
        /* <DEDUP_REMOVED lines=82> */
[----:B------:R-:W-:Y:S02]  /*14fb0*/  FMUL.FTZ R13, R13, c[0x0][0x2ec] ;  /* 0x0000bb000d0d7a20 */ /* 0x000fe40000410000 */
[----:B------:R-:W-:Y:S02]  /*14fc0*/  FMUL.FTZ R14, R14, c[0x0][0x2ec] ;  /* 0x0000bb000e0e7a20 */ /* 0x000fe40000410000 */
[----:B------:R-:W-:Y:S01]  /*14fd0*/  FMUL.FTZ R18, R18, c[0x0][0x2ec] ;  /* 0x0000bb0012127a20 */ /* 0x000fe20000410000 */
[----:B-1----:R1:W-:Y:S01]  /*14fe0*/  STL [R1+0xc], R0 ;  /* 0x00000c0001007387 */ /* 0x0023e20000100800 */
[----:B------:R-:W-:Y:S02]  /*14ff0*/  FMUL.FTZ R15, R15, c[0x0][0x2ec] ;  /* 0x0000bb000f0f7a20 */ /* 0x000fe40000410000 */
[----:B------:R-:W-:Y:S01]  /*15000*/  MUFU.TANH R249, R18 ;  /* 0x0000001200f97308 */ /* 0x000fe20000002400 */
[----:B------:R-:W-:Y:S02]  /*15010*/  FMUL.FTZ R16, R16, c[0x0][0x2ec] ;  /* 0x0000bb0010107a20 */ /* 0x000fe40000410000 */
[----:B------:R-:W-:Y:S01]  /*15020*/  FMUL.FTZ R19, R19, c[0x0][0x2ec] ;  /* 0x0000bb0013137a20 */ /* 0x000fe20000410000 */
[----:B--2---:R2:W-:Y:S06]  /*15030*/  STL [R1+0x10], R2 ;  /* 0x0000100201007387 */ /* 0x0045ec0000100800 */
[----:B------:R3:W-:Y:S10]  /*15040*/  MUFU.TANH R252, R16 ;  /* 0x0000001000fc7308 */ /* 0x0007f40000002400 */
[----:B------:R-:W-:Y:S10]  /*15050*/  MUFU.TANH R247, R19 ;  /* 0x0000001300f77308 */ /* 0x000ff40000002400 */
[----:B-1----:R-:W1:Y:S01]  /*15060*/  MUFU.TANH R0, R6 ;  /* 0x0000000600007308 */ /* 0x002e620000002400 */
[----:B---3--:R-:W-:Y:S09]  /*15070*/  FMUL.FTZ R16, R17, c[0x0][0x2ec] ;  /* 0x0000bb0011107a20 */ /* 0x008ff20000410000 */
[----:B--2---:R2:W3:Y:S10]  /*15080*/  MUFU.TANH R2, R7 ;  /* 0x0000000700027308 */ /* 0x0044f40000002400 */
[----:B------:R-:W-:Y:S01]  /*15090*/  MUFU.TANH R16, R16 ;  /* 0x0000001000107308 */ /* 0x000fe20000002400 */
[----:B-1----:R1:W-:Y:S04]  /*150a0*/  STL [R1+0x8], R0 ;  /* 0x0000080001007387 */ /* 0x0023e80000100800 */
[----:B--2---:R-:W2:Y:S08]  /*150b0*/  LDSM.16.M88.4 R4, [R217+0x2800] ;  /* 0x00280000d904783b */ /* 0x004eb00000000200 */
[----:B---3--:R3:W-:Y:S01]  /*150c0*/  STL [R1+0x14], R2 ;  /* 0x0000140201007387 */ /* 0x0087e20000100800 */
[----:B-1----:R-:W1:Y:S10]  /*150d0*/  MUFU.TANH R0, R8 ;  /* 0x0000000800007308 */ /* 0x002e740000002400 */
[----:B---3--:R-:W3:Y:S01]  /*150e0*/  MUFU.TANH R2, R9 ;  /* 0x0000000900027308 */ /* 0x008ee20000002400 */
[----:B-1----:R1:W-:Y:S01]  /*150f0*/  STL [R1+0x4], R0 ;  /* 0x0000040001007387 */ /* 0x0023e20000100800 */
[-C--:B--2---:R-:W-:Y:S08]  /*15100*/  HMMA.16816.F32.BF16 R20, R132, R4.reuse, R20 ;  /* 0x000000048414723c */ /* 0x084ff00000041814 */
[C---:B------:R-:W-:Y:S08]  /*15110*/  HMMA.16816.F32.BF16 R24, R208.reuse, R4, R24 ;  /* 0x00000004d018723c */ /* 0x040ff00000041818 */
[-C--:B------:R-:W-:Y:S01]  /*15120*/  HMMA.16816.F32.BF16 R28, R208, R6.reuse, R28 ;  /* 0x00000006d01c723c */ /* 0x080fe2000004181c */
[----:B---3--:R2:W-:Y:S01]  /*15130*/  STL [R1+0x20], R2 ;  /* 0x0000200201007387 */ /* 0x0085e20000100800 */
[----:B-1----:R-:W1:Y:S06]  /*15140*/  MUFU.TANH R0, R10 ;  /* 0x0000000a00007308 */ /* 0x002e6c0000002400 */
[C---:B------:R-:W-:Y:S01]  /*15150*/  HMMA.16816.F32.BF16 R32, R132.reuse, R6, R32 ;  /* 0x000000068420723c */ /* 0x040fe20000041820 */
[----:B------:R-:W3:Y:S03]  /*15160*/  LDSM.16.M88.4 R4, [R217+0x3000] ;  /* 0x00300000d904783b */ /* 0x000ee60000000200 */
[----:B------:R-:W-:Y:S02]  /*15170*/  FMUL.FTZ R20, R20, c[0x0][0x2ec] ;  /* 0x0000bb0014147a20 */ /* 0x000fe40000410000 */
[----:B------:R-:W-:Y:S02]  /*15180*/  FMUL.FTZ R21, R21, c[0x0][0x2ec] ;  /* 0x0000bb0015157a20 */ /* 0x000fe40000410000 */
[----:B------:R-:W-:Y:S01]  /*15190*/  FMUL.FTZ R27, R27, c[0x0][0x2ec] ;  /* 0x0000bb001b1b7a20 */ /* 0x000fe20000410000 */
[----:B------:R-:W-:Y:S03]  /*151a0*/  MUFU.TANH R243, R20 ;  /* 0x0000001400f37308 */ /* 0x000fe60000002400 */
[----:B------:R-:W-:Y:S02]  /*151b0*/  FMUL.FTZ R23, R23, c[0x0][0x2ec] ;  /* 0x0000bb0017177a20 */ /* 0x000fe40000410000 */
[----:B------:R-:W-:Y:S02]  /*151c0*/  FMUL.FTZ R25, R25, c[0x0][0x2ec] ;  /* 0x0000bb0019197a20 */ /* 0x000fe40000410000 */
[----:B------:R-:W-:Y:S02]  /*151d0*/  FMUL.FTZ R31, R31, c[0x0][0x2ec] ;  /* 0x0000bb001f1f7a20 */ /* 0x000fe40000410000 */
[----:B------:R-:W-:Y:S01]  /*151e0*/  FMUL.FTZ R22, R22, c[0x0][0x2ec] ;  /* 0x0000bb0016167a20 */ /* 0x000fe20000410000 */
[----:B--2---:R-:W2:Y:S01]  /*151f0*/  MUFU.TANH R2, R11 ;  /* 0x0000000b00027308 */ /* 0x004ea20000002400 */
[----:B------:R-:W-:Y:S02]  /*15200*/  FMUL.FTZ R24, R24, c[0x0][0x2ec] ;  /* 0x0000bb0018187a20 */ /* 0x000fe40000410000 */
[----:B------:R-:W-:Y:S01]  /*15210*/  FMUL.FTZ R26, R26, c[0x0][0x2ec] ;  /* 0x0000bb001a1a7a20 */ /* 0x000fe20000410000 */
[----:B-1----:R1:W-:Y:S01]  /*15220*/  STL [R1], R0 ;  /* 0x0000000001007387 */ /* 0x0023e20000100800 */
[----:B------:R-:W-:Y:S02]  /*15230*/  FMUL.FTZ R34, R34, c[0x0][0x2ec] ;  /* 0x0000bb0022227a20 */ /* 0x000fe40000410000 */
[----:B------:R-:W-:Y:S02]  /*15240*/  FMUL.FTZ R35, R35, c[0x0][0x2ec] ;  /* 0x0000bb0023237a20 */ /* 0x000fe40000410000 */
[----:B------:R-:W-:Y:S01]  /*15250*/  FMUL.FTZ R28, R28, c[0x0][0x2ec] ;  /* 0x0000bb001c1c7a20 */ /* 0x000fe20000410000 */
[----:B------:R-:W-:Y:S01]  /*15260*/  MUFU.TANH R244, R21 ;  /* 0x0000001500f47308 */ /* 0x000fe20000002400 */
[----:B------:R-:W-:Y:S02]  /*15270*/  FMUL.FTZ R29, R29, c[0x0][0x2ec] ;  /* 0x0000bb001d1d7a20 */ /* 0x000fe40000410000 */
[----:B------:R-:W-:Y:S07]  /*15280*/  FMUL.FTZ R30, R30, c[0x0][0x2ec] ;  /* 0x0000bb001e1e7a20 */ /* 0x000fee0000410000 */
[----:B------:R4:W-:Y:S01]  /*15290*/  MUFU.TANH R246, R23 ;  /* 0x0000001700f67308 */ /* 0x0009e20000002400 */
[-C--:B---3--:R-:W-:Y:S01]  /*152a0*/  HMMA.16816.F32.BF16 R36, R132, R4.reuse, R36 ;  /* 0x000000048424723c */ /* 0x088fe20000041824 */
[----:B--2---:R2:W-:Y:S08]  /*152b0*/  STL [R1+0x34], R2 ;  /* 0x0000340201007387 */ /* 0x0045f00000100800 */
[----:B-1----:R-:W1:Y:S01]  /*152c0*/  MUFU.TANH R0, R12 ;  /* 0x0000000c00007308 */ /* 0x002e620000002400 */
[C---:B------:R-:W-:Y:S08]  /*152d0*/  HMMA.16816.F32.BF16 R40, R208.reuse, R4, R40 ;  /* 0x00000004d028723c */ /* 0x040ff00000041828 */
[-C--:B------:R-:W-:Y:S01]  /*152e0*/  HMMA.16816.F32.BF16 R44, R208, R6.reuse, R44 ;  /* 0x00000006d02c723c */ /* 0x080fe2000004182c */
[----:B------:R-:W-:Y:S03]  /*152f0*/  MUFU.TANH R12, R15 ;  /* 0x0000000f000c7308 */ /* 0x000fe60000002400 */
[----:B----4-:R-:W-:Y:S02]  /*15300*/  FMUL.FTZ R23, R33, c[0x0][0x2ec] ;  /* 0x0000bb0021177a20 */ /* 0x010fe40000410000 */
[----:B------:R-:W-:Y:S02]  /*15310*/  FMUL.FTZ R21, R36, c[0x0][0x2ec] ;  /* 0x0000bb0024157a20 */ /* 0x000fe40000410000 */
[C---:B------:R-:W-:Y:S01]  /*15320*/  HMMA.16816.F32.BF16 R48, R132.reuse, R6, R48 ;  /* 0x000000068430723c */ /* 0x040fe20000041830 */
[----:B------:R-:W3:Y:S01]  /*15330*/  LDSM.16.M88.4 R4, [R217+0x3800] ;  /* 0x00380000d904783b */ /* 0x000ee20000000200 */
[----:B------:R-:W-:Y:S04]  /*15340*/  DEPBAR.LE SB0, 0x0 ;  /* 0x000080000000791a */ /* 0x000fe80000000000 */
[----:B--2---:R-:W2:Y:S01]  /*15350*/  MUFU.TANH R2, R13 ;  /* 0x0000000d00027308 */ /* 0x004ea20000002400 */
[----:B------:R-:W-:Y:S02]  /*15360*/  FMUL.FTZ R20, R37, c[0x0][0x2ec] ;  /* 0x0000bb0025147a20 */ /* 0x000fe40000410000 */
[----:B-1----:R1:W-:Y:S03]  /*15370*/  STL [R1+0x18], R0 ;  /* 0x0000180001007387 */ /* 0x0023e60000100800 */
[----:B------:R-:W-:Y:S02]  /*15380*/  FMUL.FTZ R41, R41, c[0x0][0x2ec] ;  /* 0x0000bb0029297a20 */ /* 0x000fe40000410000 */
[----:B------:R-:W-:Y:S02]  /*15390*/  FMUL.FTZ R42, R42, c[0x0][0x2ec] ;  /* 0x0000bb002a2a7a20 */ /* 0x000fe40000410000 */
[----:B------:R4:W-:Y:S01]  /*153a0*/  MUFU.TANH R251, R25 ;  /* 0x0000001900fb7308 */ /* 0x0009e20000002400 */
        /* <DEDUP_REMOVED lines=8> */
[----:B--2---:R2:W-:Y:S01]  /*15430*/  STL [R1+0x1c], R2 ;  /* 0x00001c0201007387 */ /* 0x0045e20000100800 */
[----:B------:R-:W-:Y:S02]  /*15440*/  FMUL.FTZ R43, R43, c[0x0][0x2ec] ;  /* 0x0000bb002b2b7a20 */ /* 0x000fe40000410000 */
[----:B------:R-:W-:Y:S02]  /*15450*/  FMUL.FTZ R44, R44, c[0x0][0x2ec] ;  /* 0x0000bb002c2c7a20 */ /* 0x000fe40000410000 */
[----:B------:R-:W-:Y:S01]  /*15460*/  FMUL.FTZ R45, R45, c[0x0][0x2ec] ;  /* 0x0000bb002d2d7a20 */ /* 0x000fe20000410000 */
[----:B-1----:R-:W1:Y:S01]  /*15470*/  MUFU.TANH R0, R14 ;  /* 0x0000000e00007308 */ /* 0x002e620000002400 */
[----:B------:R-:W-:Y:S02]  /*15480*/  FMUL.FTZ R46, R46, c[0x0][0x2ec] ;  /* 0x0000bb002e2e7a20 */ /* 0x000fe40000410000 */
[----:B------:R-:W-:Y:S01]  /*15490*/  FMUL.FTZ R47, R47, c[0x0][0x2ec] ;  /* 0x0000bb002f2f7a20 */ /* 0x000fe20000410000 */
[-C--:B---3--:R-:W-:Y:S06]  /*154a0*/  HMMA.16816.F32.BF16 R52, R132, R4.reuse, R52 ;  /* 0x000000048434723c */ /* 0x088fec0000041834 */
[----:B------:R-:W3:Y:S01]  /*154b0*/  MUFU.TANH R27, R31 ;  /* 0x0000001f001b7308 */ /* 0x000ee20000002400 */
[----:B----4-:R-:W-:Y:S01]  /*154c0*/  FMUL.FTZ R25, R32, c[0x0][0x2ec] ;  /* 0x0000bb0020197a20 */ /* 0x010fe20000410000 */
[C---:B------:R-:W-:Y:S08]  /*154d0*/  HMMA.16816.F32.BF16 R56, R208.reuse, R4, R56 ;  /* 0x00000004d038723c */ /* 0x040ff00000041838 */
[----:B------:R4:W2:Y:S01]  /*154e0*/  MUFU.TANH R242, R34 ;  /* 0x0000002200f27308 */ /* 0x0008a20000002400 */
[-C--:B------:R-:W-:Y:S01]  /*154f0*/  HMMA.16816.F32.BF16 R60, R208, R6.reuse, R60 ;  /* 0x00000006d03c723c */ /* 0x080fe2000004183c */
[----:B-1----:R1:W-:Y:S07]  /*15500*/  STL [R1+0x30], R0 ;  /* 0x0000300001007387 */ /* 0x0023ee0000100800 */
[----:B------:R-:W-:Y:S01]  /*15510*/  HMMA.16816.F32.BF16 R64, R132, R6, R64 ;  /* 0x000000068440723c */ /* 0x000fe20000041840 */
[----:B------:R1:W1:Y:S03]  /*15520*/  MUFU.TANH R205, R35 ;  /* 0x0000002300cd7308 */ /* 0x0002660000002400 */
[----:B------:R-:W-:Y:S02]  /*15530*/  FMUL.FTZ R15, R52, c[0x0][0x2ec] ;  /* 0x0000bb00340f7a20 */ /* 0x000fe40000410000 */
[----:B------:R-:W-:Y:S02]  /*15540*/  FMUL.FTZ R14, R53, c[0x0][0x2ec] ;  /* 0x0000bb00350e7a20 */ /* 0x000fe40000410000 */
[----:B------:R-:W-:Y:S03]  /*15550*/  FMUL.FTZ R33, R55, c[0x0][0x2ec] ;  /* 0x0000bb0037217a20 */ /* 0x000fe60000410000 */
[----:B------:R-:W2:Y:S01]  /*15560*/  MUFU.TANH R241, R41 ;  /* 0x0000002900f17308 */ /* 0x000ea20000002400 */
[----:B------:R-:W-:Y:S02]  /*15570*/  FMUL.FTZ R50, R57, c[0x0][0x2ec] ;  /* 0x0000bb0039327a20 */ /* 0x000fe40000410000 */
[----:B------:R-:W-:Y:S02]  /*15580*/  FMUL.FTZ R58, R58, c[0x0][0x2ec] ;  /* 0x0000bb003a3a7a20 */ /* 0x000fe40000410000 */
[----:B----4-:R-:W-:Y:S02]  /*15590*/  FMUL.FTZ R34, R54, c[0x0][0x2ec] ;  /* 0x0000bb0036227a20 */ /* 0x010fe40000410000 */
[----:B------:R-:W-:Y:S02]  /*155a0*/  FMUL.FTZ R59, R59, c[0x0][0x2ec] ;  /* 0x0000bb003b3b7a20 */ /* 0x000fe40000410000 */
[----:B------:R-:W-:Y:S01]  /*155b0*/  FMUL.FTZ R49, R60, c[0x0][0x2ec] ;  /* 0x0000bb003c317a20 */ /* 0x000fe20000410000 */
[----:B------:R4:W2:Y:S01]  /*155c0*/  MUFU.TANH R41, R42 ;  /* 0x0000002a00297308 */ /* 0x0008a20000002400 */
[----:B------:R-:W-:Y:S02]  /*155d0*/  FMUL.FTZ R48, R61, c[0x0][0x2ec] ;  /* 0x0000bb003d307a20 */ /* 0x000fe40000410000 */
[----:B------:R-:W-:Y:S02]  /*155e0*/  FMUL.FTZ R62, R62, c[0x0][0x2ec] ;  /* 0x0000bb003e3e7a20 */ /* 0x000fe40000410000 */
[----:B-1----:R-:W-:Y:S02]  /*155f0*/  FMUL.FTZ R35, R51, c[0x0][0x2ec] ;  /* 0x0000bb0033237a20 */ /* 0x002fe40000410000 */
[----:B------:R-:W-:Y:S02]  /*15600*/  FMUL.FTZ R51, R56, c[0x0][0x2ec] ;  /* 0x0000bb0038337a20 */ /* 0x000fe40000410000 */
[----:B------:R-:W-:Y:S01]  /*15610*/  FMUL.FTZ R63, R63, c[0x0][0x2ec] ;  /* 0x0000bb003f3f7a20 */ /* 0x000fe20000410000 */
[----:B------:R1:W1:Y:S01]  /*15620*/  MUFU.TANH R245, R22 ;  /* 0x0000001600f57308 */ /* 0x0002620000002400 */
[----:B------:R-:W-:Y:S02]  /*15630*/  FMUL.FTZ R13, R64, c[0x0][0x2ec] ;  /* 0x0000bb00400d7a20 */ /* 0x000fe40000410000 */
[----:B------:R-:W-:Y:S02]  /*15640*/  FMUL.FTZ R31, R65, c[0x0][0x2ec] ;  /* 0x0000bb00411f7a20 */ /* 0x000fe40000410000 */
[----:B------:R-:W-:Y:S05]  /*15650*/  FMUL.FTZ R32, R66, c[0x0][0x2ec] ;  /* 0x0000bb0042207a20 */ /* 0x000fea0000410000 */
[----:B------:R1:W1:Y:S01]  /*15660*/  MUFU.TANH R248, R24 ;  /* 0x0000001800f87308 */ /* 0x0002620000002400 */
[----:B----4-:R-:W-:Y:S09]  /*15670*/  FMUL.FTZ R42, R67, c[0x0][0x2ec] ;  /* 0x0000bb00432a7a20 */ /* 0x010ff20000410000 */
        /* <DEDUP_REMOVED lines=8> */
[----:B------:R4:W1:Y:S10]  /*15700*/  MUFU.TANH R139, R38 ;  /* 0x00000026008b7308 */ /* 0x0008740000002400 */
[----:B------:R-:W1:Y:S10]  /*15710*/  MUFU.TANH R39, R39 ;  /* 0x0000002700277308 */ /* 0x000e740000002400 */
        /* <DEDUP_REMOVED lines=25> */
[----:B------:R-:W1:Y:S02]  /*158b0*/  MUFU.TANH R42, R42 ;  /* 0x0000002a002a7308 */ /* 0x000e640000002400 */
[----:B-1234-:R-:W-:-:S05]  /*158c0*/  @P0 BRA `(.L_x_484) ;  /* 0xffffe7f000000947 */ /* 0x01efca000383ffff */
.L_x_483:
[----:B-1----:R-:W2:Y:S01]  /*158d0*/  LDL.LU R4, [R1+0x20] ;  /* 0x0000200001047983 */ /* 0x002ea20000300800 */
[----:B------:R-:W-:Y:S01]  /*158e0*/  IMAD.MOV.U32 R43, RZ, RZ, R24 ;  /* 0x000000ffff2b7224 */ /* 0x000fe200078e0018 */
[----:B------:R-:W-:Y:S01]  /*158f0*/  MOV R40, R12 ;  /* 0x0000000c00287202 */ /* 0x000fe20000000f00 */
[----:B------:R-:W-:Y:S01]  /*15900*/  IMAD.U32 R0, RZ, RZ, UR14 ;  /* 0x0000000eff007e24 */ /* 0x000fe2000f8e00ff */
[----:B------:R-:W3:Y:S01]  /*15910*/  LDL.LU R10, [R1+0x1c] ;  /* 0x00001c00010a7983 */ /* 0x000ee20000300800 */
[----:B------:R-:W-:Y:S01]  /*15920*/  MOV R54, R28 ;  /* 0x0000001c00367202 */ /* 0x000fe20000000f00 */
[----:B------:R-:W-:Y:S01]  /*15930*/  IMAD.MOV.U32 R52, RZ, RZ, R29 ;  /* 0x000000ffff347224 */ /* 0x000fe200078e001d */
[----:B------:R-:W-:Y:S01]  /*15940*/  MOV R45, R43 ;  /* 0x0000002b002d7202 */ /* 0x000fe20000000f00 */
[----:B------:R-:W4:Y:S01]  /*15950*/  LDL.LU R9, [R1+0x34] ;  /* 0x0000340001097983 */ /* 0x000f220000300800 */
[----:B------:R-:W-:Y:S01]  /*15960*/  IMAD.MOV.U32 R43, RZ, RZ, R27 ;  /* 0x000000ffff2b7224 */ /* 0x000fe200078e001b */
[----:B------:R-:W-:Y:S01]  /*15970*/  LOP3.LUT R231, R231, 0xfffffffb, RZ, 0xc0, !PT ;  /* 0xfffffffbe7e77812 */ /* 0x000fe200078ec0ff */
[----:B------:R-:W-:Y:S01]  /*15980*/  IMAD.MOV.U32 R46, RZ, RZ, R40 ;  /* 0x000000ffff2e7224 */ /* 0x000fe200078e0028 */
[----:B------:R-:W2:Y:S01]  /*15990*/  LDL.LU R8, [R1+0x30] ;  /* 0x0000300001087983 */ /* 0x000ea20000300800 */
[----:B------:R-:W-:Y:S01]  /*159a0*/  IMAD.MOV.U32 R40, RZ, RZ, R26 ;  /* 0x000000ffff287224 */ /* 0x000fe200078e001a */
[----:B------:R-:W-:Y:S01]  /*159b0*/  UISETP.GT.AND UP0, UPT, UR14, UR9, UPT ;  /* 0x000000090e00728c */ /* 0x000fe2000bf04270 */
[----:B------:R-:W-:Y:S01]  /*159c0*/  IMAD.MOV.U32 R60, RZ, RZ, R45 ;  /* 0x000000ffff3c7224 */ /* 0x000fe200078e002d */
[----:B------:R-:W2:Y:S01]  /*159d0*/  LDL.LU R7, [R1+0x8] ;  /* 0x0000080001077983 */ /* 0x000ea20000300800 */
[----:B------:R-:W-:Y:S01]  /*159e0*/  IMAD.MOV.U32 R57, RZ, RZ, R46 ;  /* 0x000000ffff397224 */ /* 0x000fe200078e002e */
[----:B------:R-:W-:Y:S02]  /*159f0*/  UMOV UR15, UR14 ;  /* 0x0000000e000f7c82 */ /* 0x000fe40008000000 */
[----:B------:R-:W2:Y:S01]  /*15a00*/  LDL.LU R6, [R1+0x14] ;  /* 0x0000140001067983 */ /* 0x000ea20000300800 */
[----:B------:R-:W-:Y:S01]  /*15a10*/  MOV R65, R60 ;  /* 0x0000003c00417202 */ /* 0x000fe20000000f00 */
[----:B------:R-:W-:Y:S02]  /*15a20*/  IMAD.MOV.U32 R60, RZ, RZ, R43 ;  /* 0x000000ffff3c7224 */ /* 0x000fe400078e002b */
[----:B------:R-:W2:Y:S04]  /*15a30*/  LDL.LU R2, [R1+0x18] ;  /* 0x0000180001027983 */ /* 0x000ea80000300800 */
[----:B------:R-:W2:Y:S04]  /*15a40*/  LDL.LU R5, [R1+0xc] ;  /* 0x00000c0001057983 */ /* 0x000ea80000300800 */
        /* <DEDUP_REMOVED lines=9> */
[----:B------:R-:W2:Y:S04]  /*15ae0*/  LDL.LU R24, [R1+0x4] ;  /* 0x0000040001187983 */ /* 0x000ea80000300800 */
[----:B------:R-:W2:Y:S04]  /*15af0*/  LDL.LU R44, [R1] ;  /* 0x00000000012c7983 */ /* 0x000ea80000300800 */
[----:B------:R-:W1:Y:S02]  /*15b00*/  S2R R11, SR_TID.X ;  /* 0x00000000000b7919 */ /* 0x000e640000002100 */
[----:B-1----:R-:W-:Y:S05]  /*15b10*/  IMAD.SHL.U32 R11, R11, 0x2, RZ ;  /* 0x000000020b0b7824 */ /* 0x002fea00078e00ff */
[----:B------:R-:W-:Y:S05]  /*15b20*/  LOP3.LUT R11, R11, 0x6, RZ, 0xc0, !PT ;  /* 0x000000060b0b7812 */ /* 0x000fea00078ec0ff */
[----:B------:R-:W-:Y:S05]  /*15b30*/  IMAD R0, R0, 0x40, R11 ;  /* 0x0000004000007824 */ /* 0x000fea00078e020b */
[C---:B------:R-:W-:Y:S02]  /*15b40*/  ISETP.GE.AND P4, PT, R0.reuse, R236, PT ;  /* 0x000000ec0000720c */ /* 0x040fe40003f86270 */
[C---:B------:R-:W-:Y:S02]  /*15b50*/  ISETP.GE.AND P5, PT, R0.reuse, R235, PT ;  /* 0x000000eb0000720c */ /* 0x040fe40003fa6270 */
[C---:B------:R-:W-:Y:S02]  /*15b60*/  ISETP.GE.OR P4, PT, R0.reuse, R240, !P4 ;  /* 0x000000f00000720c */ /* 0x040fe40006786670 */
[C---:B------:R-:W-:Y:S01]  /*15b70*/  ISETP.GE.OR P5, PT, R0.reuse, R239, !P5 ;  /* 0x000000ef0000720c */ /* 0x040fe20006fa6670 */
[----:B---3--:R-:W-:Y:S02]  /*15b80*/  IMAD.MOV.U32 R47, RZ, RZ, R10 ;  /* 0x000000ffff2f7224 */ /* 0x008fe400078e000a */
[----:B------:R-:W-:Y:S02]  /*15b90*/  IMAD.MOV.U32 R10, RZ, RZ, R22 ;  /* 0x000000ffff0a7224 */ /* 0x000fe400078e0016 */
[----:B----4-:R-:W-:Y:S02]  /*15ba0*/  IMAD.MOV.U32 R30, RZ, RZ, R9 ;  /* 0x000000ffff1e7224 */ /* 0x010fe400078e0009 */
[----:B------:R-:W-:Y:S01]  /*15bb0*/  IMAD.MOV.U32 R67, RZ, RZ, R10 ;  /* 0x000000ffff437224 */ /* 0x000fe200078e000a */
[C---:B------:R-:W-:Y:S01]  /*15bc0*/  IADD3 R10, R0.reuse, 0x28, RZ ;  /* 0x00000028000a7810 */ /* 0x040fe20007ffe0ff */
[----:B--2---:R-:W-:Y:S02]  /*15bd0*/  IMAD.MOV.U32 R36, RZ, RZ, R8 ;  /* 0x000000ffff247224 */ /* 0x004fe400078e0008 */
[----:B------:R-:W-:Y:S02]  /*15be0*/  IMAD.MOV.U32 R8, RZ, RZ, R18 ;  /* 0x000000ffff087224 */ /* 0x000fe400078e0012 */
[----:B------:R-:W2:Y:S01]  /*15bf0*/  LDL.LU R18, [R1+0x10] ;  /* 0x0000100001127983 */ /* 0x000ea20000300800 */
[----:B------:R-:W-:Y:S02]  /*15c00*/  IMAD.MOV.U32 R12, RZ, RZ, R7 ;  /* 0x000000ffff0c7224 */ /* 0x000fe400078e0007 */
[----:B------:R-:W-:Y:S02]  /*15c10*/  IMAD.MOV.U32 R53, RZ, RZ, R36 ;  /* 0x000000ffff357224 */ /* 0x000fe400078e0024 */
[----:B------:R-:W-:Y:S01]  /*15c20*/  IMAD.MOV.U32 R9, RZ, RZ, R6 ;  /* 0x000000ffff097224 */ /* 0x000fe200078e0006 */
[C---:B------:R-:W-:Y:S01]  /*15c30*/  IADD3 R6, R0.reuse, 0x9, RZ ;  /* 0x0000000900067810 */ /* 0x040fe20007ffe0ff */
[----:B------:R-:W-:Y:S01]  /*15c40*/  IMAD.MOV.U32 R55, RZ, RZ, R30 ;  /* 0x000000ffff377224 */ /* 0x000fe200078e001e */
[----:B------:R-:W-:Y:S01]  /*15c50*/  MOV R56, R53 ;  /* 0x0000003500387202 */ /* 0x000fe20000000f00 */
[----:B------:R-:W-:Y:S01]  /*15c60*/  IMAD.MOV.U32 R7, RZ, RZ, R2 ;  /* 0x000000ffff077224 */ /* 0x000fe200078e0002 */
[----:B------:R-:W-:Y:S01]  /*15c70*/  IADD3 R2, R0, 0x1, RZ ;  /* 0x0000000100027810 */ /* 0x000fe20007ffe0ff */
[----:B------:R-:W-:Y:S01]  /*15c80*/  IMAD.MOV.U32 R53, RZ, RZ, R38 ;  /* 0x000000ffff357224 */ /* 0x000fe200078e0026 */
[----:B------:R-:W-:Y:S01]  /*15c90*/  FSEL R11, R5, -INF , !P4 ;  /* 0xff800000050b7808 */ /* 0x000fe20006000000 */
[----:B------:R-:W-:Y:S01]  /*15ca0*/  IMAD.MOV.U32 R61, RZ, RZ, R55 ;  /* 0x000000ffff3d7224 */ /* 0x000fe200078e0037 */
[C---:B------:R-:W-:Y:S01]  /*15cb0*/  ISETP.GE.AND P0, PT, R2.reuse, R236, PT ;  /* 0x000000ec0200720c */ /* 0x040fe20003f06270 */
[----:B------:R-:W-:Y:S01]  /*15cc0*/  IMAD.MOV.U32 R55, RZ, RZ, R8 ;  /* 0x000000ffff377224 */ /* 0x000fe200078e0008 */
[C---:B------:R-:W-:Y:S01]  /*15cd0*/  ISETP.GE.AND P3, PT, R2.reuse, R235, PT ;  /* 0x000000eb0200720c */ /* 0x040fe20003f66270 */
[----:B------:R-:W-:Y:S01]  /*15ce0*/  IMAD.MOV.U32 R36, RZ, RZ, R4 ;  /* 0x000000ffff247224 */ /* 0x000fe200078e0004 */
[C---:B------:R-:W-:Y:S01]  /*15cf0*/  ISETP.GE.AND P1, PT, R2.reuse, R234, PT ;  /* 0x000000ea0200720c */ /* 0x040fe20003f26270 */
[----:B------:R-:W-:Y:S01]  /*15d00*/  IMAD.MOV.U32 R64, RZ, RZ, R55 ;  /* 0x000000ffff407224 */ /* 0x000fe200078e0037 */
[C---:B------:R-:W-:Y:S01]  /*15d10*/  ISETP.GE.AND P2, PT, R2.reuse, R232, PT ;  /* 0x000000e80200720c */ /* 0x040fe20003f46270 */
[----:B------:R-:W-:Y:S01]  /*15d20*/  IMAD.MOV.U32 R55, RZ, RZ, R41 ;  /* 0x000000ffff377224 */ /* 0x000fe200078e0029 */
[C---:B------:R-:W-:Y:S01]  /*15d30*/  ISETP.GE.OR P0, PT, R2.reuse, R240, !P0 ;  /* 0x000000f00200720c */ /* 0x040fe20004706670 */
[----:B------:R-:W-:Y:S01]  /*15d40*/  IMAD.MOV.U32 R66, RZ, RZ, R61 ;  /* 0x000000ffff427224 */ /* 0x000fe200078e003d */
[C---:B------:R-:W-:Y:S01]  /*15d50*/  ISETP.GE.OR P3, PT, R2.reuse, R239, !P3 ;  /* 0x000000ef0200720c */ /* 0x040fe20005f66670 */
[----:B------:R-:W-:Y:S01]  /*15d60*/  IMAD.MOV.U32 R61, RZ, RZ, R40 ;  /* 0x000000ffff3d7224 */ /* 0x000fe200078e0028 */
[C---:B------:R-:W-:Y:S02]  /*15d70*/  ISETP.GE.OR P1, PT, R2.reuse, R238, !P1 ;  /* 0x000000ee0200720c */ /* 0x040fe40004f26670 */
[-C--:B------:R-:W-:Y:S02]  /*15d80*/  ISETP.GE.OR P6, PT, R2, R237.reuse, !P2 ;  /* 0x000000ed0200720c */ /* 0x080fe400057c6670 */
[C---:B------:R-:W-:Y:S02]  /*15d90*/  ISETP.GE.AND P2, PT, R0.reuse, R234, PT ;  /* 0x000000ea0000720c */ /* 0x040fe40003f46270 */
[C---:B------:R-:W-:Y:S02]  /*15da0*/  IADD3 R2, R0.reuse, 0x8, RZ ;  /* 0x0000000800027810 */ /* 0x040fe40007ffe0ff */
[C---:B------:R-:W-:Y:S02]  /*15db0*/  ISETP.GE.OR P2, PT, R0.reuse, R238, !P2 ;  /* 0x000000ee0000720c */ /* 0x040fe40005746670 */
[C---:B------:R-:W-:Y:S02]  /*15dc0*/  IADD3 R5, R0.reuse, 0x10, RZ ;  /* 0x0000001000057810 */ /* 0x040fe40007ffe0ff */
[----:B------:R-:W-:Y:S02]  /*15dd0*/  ISETP.GE.AND P4, PT, R0, R232, PT ;  /* 0x000000e80000720c */ /* 0x000fe40003f86270 */
[----:B------:R-:W-:Y:S02]  /*15de0*/  FSEL R12, R12, -INF , !P5 ;  /* 0xff8000000c0c7808 */ /* 0x000fe40006800000 */
[----:B------:R-:W-:Y:S02]  /*15df0*/  ISETP.GE.AND P5, PT, R2, R236, PT ;  /* 0x000000ec0200720c */ /* 0x000fe40003fa6270 */
[----:B------:R-:W-:Y:S02]  /*15e00*/  ISETP.GE.OR P4, PT, R0, R237, !P4 ;  /* 0x000000ed0000720c */ /* 0x000fe40006786670 */
[----:B------:R-:W-:Y:S02]  /*15e10*/  ISETP.GE.OR P5, PT, R2, R240, !P5 ;  /* 0x000000f00200720c */ /* 0x000fe40006fa6670 */
[----:B------:R-:W-:Y:S02]  /*15e20*/  IADD3 R8, R0, 0x20, RZ ;  /* 0x0000002000087810 */ /* 0x000fe40007ffe0ff */
[----:B------:R-:W-:Y:S02]  /*15e30*/  FSEL R22, R252, -INF , !P5 ;  /* 0xff800000fc167808 */ /* 0x000fe40006800000 */
[----:B------:R-:W-:Y:S02]  /*15e40*/  FSEL R24, R24, -INF , !P2 ;  /* 0xff80000018187808 */ /* 0x000fe40005000000 */
[----:B------:R-:W-:Y:S02]  /*15e50*/  ISETP.GE.AND P2, PT, R6, R236, PT ;  /* 0x000000ec0600720c */ /* 0x000fe40003f46270 */
[----:B------:R-:W-:Y:S02]  /*15e60*/  FSEL R44, R44, -INF , !P4 ;  /* 0xff8000002c2c7808 */ /* 0x000fe40006000000 */
[----:B------:R-:W-:Y:S02]  /*15e70*/  ISETP.GE.OR P2, PT, R6, R240, !P2 ;  /* 0x000000f00600720c */ /* 0x000fe40005746670 */
[----:B------:R-:W-:Y:S02]  /*15e80*/  ISETP.GE.AND P4, PT, R2, R235, PT ;  /* 0x000000eb0200720c */ /* 0x000fe40003f86270 */
[----:B------:R-:W-:Y:S02]  /*15e90*/  FSEL R28, R16, -INF , !P2 ;  /* 0xff800000101c7808 */ /* 0x000fe40005000000 */
[----:B------:R-:W-:Y:S02]  /*15ea0*/  FSEL R16, R9, -INF , !P3 ;  /* 0xff80000009107808 */ /* 0x000fe40005800000 */
[----:B------:R-:W-:Y:S02]  /*15eb0*/  IADD3 R9, R0, 0x19, RZ ;  /* 0x0000001900097810 */ /* 0x000fe40007ffe0ff */
[C---:B------:R-:W-:Y:S02]  /*15ec0*/  ISETP.GE.AND P2, PT, R5.reuse, R236, PT ;  /* 0x000000ec0500720c */ /* 0x040fe40003f46270 */
[C---:B------:R-:W-:Y:S02]  /*15ed0*/  ISETP.GE.AND P5, PT, R2.reuse, R232, PT ;  /* 0x000000e80200720c */ /* 0x040fe40003fa6270 */
[----:B------:R-:W-:Y:S02]  /*15ee0*/  ISETP.GE.OR P2, PT, R5, R240, !P2 ;  /* 0x000000f00500720c */ /* 0x000fe40005746670 */
[C---:B------:R-:W-:Y:S02]  /*15ef0*/  ISETP.GE.OR P4, PT, R2.reuse, R239, !P4 ;  /* 0x000000ef0200720c */ /* 0x040fe40006786670 */
[----:B------:R-:W-:Y:S02]  /*15f00*/  ISETP.GE.OR P5, PT, R2, R237, !P5 ;  /* 0x000000ed0200720c */ /* 0x000fe40006fa6670 */
[----:B------:R-:W-:Y:S02]  /*15f10*/  FSEL R27, R243, -INF , !P2 ;  /* 0xff800000f31b7808 */ /* 0x000fe40005000000 */
[----:B------:R-:W-:Y:S02]  /*15f20*/  FSEL R29, R249, -INF , !P4 ;  /* 0xff800000f91d7808 */ /* 0x000fe40006000000 */
[----:B------:R-:W-:Y:S02]  /*15f30*/  ISETP.GE.AND P2, PT, R6, R235, PT ;  /* 0x000000eb0600720c */ /* 0x000fe40003f46270 */
[----:B------:R-:W-:Y:S02]  /*15f40*/  IADD3 R4, R0, 0x11, RZ ;  /* 0x0000001100047810 */ /* 0x000fe40007ffe0ff */
[----:B------:R-:W-:Y:S02]  /*15f50*/  ISETP.GE.OR P2, PT, R6, R239, !P2 ;  /* 0x000000ef0600720c */ /* 0x000fe40005746670 */
[----:B------:R-:W-:Y:S02]  /*15f60*/  FSEL R36, R36, -INF , !P1 ;  /* 0xff80000024247808 */ /* 0x000fe40004800000 */
[----:B------:R-:W-:Y:S02]  /*15f70*/  FSEL R30, R247, -INF , !P2 ;  /* 0xff800000f71e7808 */ /* 0x000fe40005000000 */
[C---:B------:R-:W-:Y:S02]  /*15f80*/  ISETP.GE.AND P2, PT, R6.reuse, R234, PT ;  /* 0x000000ea0600720c */ /* 0x040fe40003f46270 */
[C---:B------:R-:W-:Y:S02]  /*15f90*/  ISETP.GE.AND P1, PT, R9.reuse, R236, PT ;  /* 0x000000ec0900720c */ /* 0x040fe40003f26270 */
[----:B------:R-:W-:Y:S02]  /*15fa0*/  ISETP.GE.OR P2, PT, R6, R238, !P2 ;  /* 0x000000ee0600720c */ /* 0x000fe40005746670 */
[C---:B------:R-:W-:Y:S02]  /*15fb0*/  ISETP.GE.AND P3, PT, R4.reuse, R236, PT ;  /* 0x000000ec0400720c */ /* 0x040fe40003f66270 */
[-C--:B------:R-:W-:Y:S02]  /*15fc0*/  ISETP.GE.OR P1, PT, R9, R240.reuse, !P1 ;  /* 0x000000f00900720c */ /* 0x080fe40004f26670 */
[----:B------:R-:W-:Y:S02]  /*15fd0*/  ISETP.GE.OR P3, PT, R4, R240, !P3 ;  /* 0x000000f00400720c */ /* 0x000fe40005f66670 */
[----:B------:R-:W-:Y:S02]  /*15fe0*/  FSEL R23, R23, -INF , !P1 ;  /* 0xff80000017177808 */ /* 0x000fe40004800000 */
[----:B------:R-:W-:Y:S02]  /*15ff0*/  FSEL R26, R244, -INF , !P3 ;  /* 0xff800000f41a7808 */ /* 0x000fe40005800000 */
[----:B------:R-:W-:Y:S02]  /*16000*/  ISETP.GE.AND P3, PT, R5, R235, PT ;  /* 0x000000eb0500720c */ /* 0x000fe40003f66270 */
[----:B------:R-:W-:Y:S02]  /*16010*/  @P6 LOP3.LUT R231, R231, 0x4, RZ, 0xfc, !PT ;  /* 0x00000004e7e76812 */ /* 0x000fe400078efcff */
[C---:B------:R-:W-:Y:S02]  /*16020*/  ISETP.GE.AND P6, PT, R5.reuse, R232, PT ;  /* 0x000000e80500720c */ /* 0x040fe40003fc6270 */
[C---:B------:R-:W-:Y:S02]  /*16030*/  ISETP.GE.AND P1, PT, R8.reuse, R236, PT ;  /* 0x000000ec0800720c */ /* 0x040fe40003f26270 */
[C---:B------:R-:W-:Y:S02]  /*16040*/  ISETP.GE.OR P3, PT, R5.reuse, R239, !P3 ;  /* 0x000000ef0500720c */ /* 0x040fe40005f66670 */
[----:B------:R-:W-:Y:S02]  /*16050*/  ISETP.GE.OR P6, PT, R5, R237, !P6 ;  /* 0x000000ed0500720c */ /* 0x000fe400077c6670 */
[----:B------:R-:W-:Y:S02]  /*16060*/  ISETP.GE.OR P1, PT, R8, R240, !P1 ;  /* 0x000000f00800720c */ /* 0x000fe40004f26670 */
[----:B------:R-:W-:Y:S02]  /*16070*/  LOP3.LUT R231, R231, 0xfffffffd, RZ, 0xc0, !PT ;  /* 0xfffffffde7e77812 */ /* 0x000fe400078ec0ff */
[----:B------:R-:W-:Y:S02]  /*16080*/  FSEL R21, R21, -INF , !P1 ;  /* 0xff80000015157808 */ /* 0x000fe40004800000 */
[----:B------:R-:W-:Y:S02]  /*16090*/  FSEL R46, R245, -INF , !P3 ;  /* 0xff800000f52e7808 */ /* 0x000fe40005800000 */
[C---:B------:R-:W-:Y:S02]  /*160a0*/  ISETP.GE.AND P3, PT, R4.reuse, R235, PT ;  /* 0x000000eb0400720c */ /* 0x040fe40003f66270 */
[----:B------:R-:W-:Y:S02]  /*160b0*/  @P5 LOP3.LUT R231, R231, 0x2, RZ, 0xfc, !PT ;  /* 0x00000002e7e75812 */ /* 0x000fe400078efcff */
[CC--:B------:R-:W-:Y:S02]  /*160c0*/  ISETP.GE.AND P5, PT, R4.reuse, R232.reuse, PT ;  /* 0x000000e80400720c */ /* 0x0c0fe40003fa6270 */
[C---:B------:R-:W-:Y:S02]  /*160d0*/  ISETP.GE.OR P3, PT, R4.reuse, R239, !P3 ;  /* 0x000000ef0400720c */ /* 0x040fe40005f66670 */
[-C--:B------:R-:W-:Y:S02]  /*160e0*/  ISETP.GE.OR P5, PT, R4, R237.reuse, !P5 ;  /* 0x000000ed0400720c */ /* 0x080fe40006fa6670 */
[----:B------:R-:W-:Y:S02]  /*160f0*/  LOP3.LUT R231, R231, 0xfffffffe, RZ, 0xc0, !PT ;  /* 0xfffffffee7e77812 */ /* 0x000fe400078ec0ff */
[----:B------:R-:W-:Y:S02]  /*16100*/  FSEL R45, R246, -INF , !P3 ;  /* 0xff800000f62d7808 */ /* 0x000fe40005800000 */
[----:B------:R-:W-:Y:S02]  /*16110*/  ISETP.GE.AND P3, PT, R9, R232, PT ;  /* 0x000000e80900720c */ /* 0x000fe40003f66270 */
[----:B------:R-:W-:Y:S02]  /*16120*/  FSEL R47, R47, -INF , !P2 ;  /* 0xff8000002f2f7808 */ /* 0x000fe40005000000 */
[----:B------:R-:W-:Y:S02]  /*16130*/  ISETP.GE.OR P3, PT, R9, R237, !P3 ;  /* 0x000000ed0900720c */ /* 0x000fe40005f66670 */
[----:B--2---:R-:W-:Y:S02]  /*16140*/  FSEL R18, R18, -INF , !P0 ;  /* 0xff80000012127808 */ /* 0x004fe40004000000 */
[C---:B------:R-:W-:Y:S04]  /*16150*/  ISETP.GE.AND P0, PT, R2.reuse, R234, PT ;  /* 0x000000ea0200720c */ /* 0x040fe80003f06270 */
[----:B------:R-:W-:Y:S02]  /*16160*/  ISETP.GE.OR P0, PT, R2, R238, !P0 ;  /* 0x000000ee0200720c */ /* 0x000fe40004706670 */
[----:B------:R-:W-:Y:S02]  /*16170*/  IADD3 R2, R0, 0x18, RZ ;  /* 0x0000001800027810 */ /* 0x000fe40007ffe0ff */
[----:B------:R-:W-:Y:S02]  /*16180*/  FSEL R38, R7, -INF , !P0 ;  /* 0xff80000007267808 */ /* 0x000fe40004000000 */
[C---:B------:R-:W-:Y:S02]  /*16190*/  ISETP.GE.AND P0, PT, R5.reuse, R234, PT ;  /* 0x000000ea0500720c */ /* 0x040fe40003f06270 */
[C---:B------:R-:W-:Y:S02]  /*161a0*/  ISETP.GE.AND P4, PT, R2.reuse, R236, PT ;  /* 0x000000ec0200720c */ /* 0x040fe40003f86270 */
[----:B------:R-:W-:Y:S02]  /*161b0*/  ISETP.GE.OR P0, PT, R5, R238, !P0 ;  /* 0x000000ee0500720c */ /* 0x000fe40004706670 */
[----:B------:R-:W-:Y:S02]  /*161c0*/  ISETP.GE.OR P4, PT, R2, R240, !P4 ;  /* 0x000000f00200720c */ /* 0x000fe40006786670 */
[----:B------:R-:W-:Y:S02]  /*161d0*/  FSEL R248, R248, -INF , !P0 ;  /* 0xff800000f8f87808 */ /* 0x000fe40004000000 */
[----:B------:R-:W-:Y:S02]  /*161e0*/  ISETP.GE.AND P0, PT, R9, R235, PT ;  /* 0x000000eb0900720c */ /* 0x000fe40003f06270 */
[----:B------:R-:W-:Y:S02]  /*161f0*/  FSEL R25, R25, -INF , !P4 ;  /* 0xff80000019197808 */ /* 0x000fe40006000000 */
[----:B------:R-:W-:Y:S02]  /*16200*/  ISETP.GE.OR P0, PT, R9, R239, !P0 ;  /* 0x000000ef0900720c */ /* 0x000fe40004706670 */
[----:B------:R-:W-:Y:S02]  /*16210*/  ISETP.GE.AND P4, PT, R6, R232, PT ;  /* 0x000000e80600720c */ /* 0x000fe40003f86270 */
[----:B------:R-:W-:Y:S02]  /*16220*/  FSEL R41, R205, -INF , !P0 ;  /* 0xff800000cd297808 */ /* 0x000fe40004000000 */
[----:B------:R-:W-:Y:S02]  /*16230*/  ISETP.GE.AND P0, PT, R10, R236, PT ;  /* 0x000000ec0a00720c */ /* 0x000fe40003f06270 */
[----:B------:R-:W-:Y:S02]  /*16240*/  ISETP.GE.OR P4, PT, R6, R237, !P4 ;  /* 0x000000ed0600720c */ /* 0x000fe40006786670 */
[----:B------:R-:W-:Y:S02]  /*16250*/  ISETP.GE.OR P0, PT, R10, R240, !P0 ;  /* 0x000000f00a00720c */ /* 0x000fe40004706670 */
[----:B------:R-:W-:Y:S02]  /*16260*/  IADD3 R6, R0, 0x29, RZ ;  /* 0x0000002900067810 */ /* 0x000fe40007ffe0ff */
[----:B------:R-:W-:Y:S02]  /*16270*/  FSEL R19, R19, -INF , !P0 ;  /* 0xff80000013137808 */ /* 0x000fe40004000000 */
[----:B------:R-:W-:Y:S02]  /*16280*/  ISETP.GE.AND P0, PT, R8, R235, PT ;  /* 0x000000eb0800720c */ /* 0x000fe40003f06270 */
[----:B------:R-:W-:Y:S02]  /*16290*/  IADD3 R7, R0, 0x21, RZ ;  /* 0x0000002100077810 */ /* 0x000fe40007ffe0ff */
[----:B------:R-:W-:Y:S02]  /*162a0*/  ISETP.GE.OR P0, PT, R8, R239, !P0 ;  /* 0x000000ef0800720c */ /* 0x000fe40004706670 */
[----:B------:R-:W-:Y:S02]  /*162b0*/  IADD3 R5, R0, 0x30, RZ ;  /* 0x0000003000057810 */ /* 0x000fe40007ffe0ff */
[----:B------:R-:W-:Y:S02]  /*162c0*/  FSEL R40, R139, -INF , !P0 ;  /* 0xff8000008b287808 */ /* 0x000fe40004000000 */
[----:B------:R-:W-:Y:S02]  /*162d0*/  ISETP.GE.AND P0, PT, R6, R236, PT ;  /* 0x000000ec0600720c */ /* 0x000fe40003f06270 */
[----:B------:R-:W-:Y:S02]  /*162e0*/  ISETP.GE.AND P1, PT, R2, R235, PT ;  /* 0x000000eb0200720c */ /* 0x000fe40003f26270 */
[----:B------:R-:W-:Y:S02]  /*162f0*/  ISETP.GE.OR P0, PT, R6, R240, !P0 ;  /* 0x000000f00600720c */ /* 0x000fe40004706670 */
[----:B------:R-:W-:Y:S02]  /*16300*/  ISETP.GE.OR P1, PT, R2, R239, !P1 ;  /* 0x000000ef0200720c */ /* 0x000fe40004f26670 */
[----:B------:R-:W-:Y:S02]  /*16310*/  FSEL R17, R17, -INF , !P0 ;  /* 0xff80000011117808 */ /* 0x000fe40004000000 */
[C---:B------:R-:W-:Y:S02]  /*16320*/  ISETP.GE.AND P0, PT, R7.reuse, R235, PT ;  /* 0x000000eb0700720c */ /* 0x040fe40003f06270 */
[----:B------:R-:W-:Y:S02]  /*16330*/  FSEL R43, R242, -INF , !P1 ;  /* 0xff800000f22b7808 */ /* 0x000fe40004800000 */
[----:B------:R-:W-:Y:S02]  /*16340*/  ISETP.GE.OR P0, PT, R7, R239, !P0 ;  /* 0x000000ef0700720c */ /* 0x000fe40004706670 */
[C---:B------:R-:W-:Y:S02]  /*16350*/  ISETP.GE.AND P1, PT, R4.reuse, R234, PT ;  /* 0x000000ea0400720c */ /* 0x040fe40003f26270 */
[----:B------:R-:W-:Y:S02]  /*16360*/  FSEL R39, R39, -INF , !P0 ;  /* 0xff80000027277808 */ /* 0x000fe40004000000 */
[C---:B------:R-:W-:Y:S02]  /*16370*/  ISETP.GE.AND P0, PT, R5.reuse, R236, PT ;  /* 0x000000ec0500720c */ /* 0x040fe40003f06270 */
[----:B------:R-:W-:Y:S02]  /*16380*/  ISETP.GE.OR P1, PT, R4, R238, !P1 ;  /* 0x000000ee0400720c */ /* 0x000fe40004f26670 */
[----:B------:R-:W-:Y:S02]  /*16390*/  ISETP.GE.OR P0, PT, R5, R240, !P0 ;  /* 0x000000f00500720c */ /* 0x000fe40004706670 */
[----:B------:R-:W-:Y:S02]  /*163a0*/  IADD3 R4, R0, 0x31, RZ ;  /* 0x0000003100047810 */ /* 0x000fe40007ffe0ff */
[----:B------:R-:W-:Y:S02]  /*163b0*/  FSEL R15, R15, -INF , !P0 ;  /* 0xff8000000f0f7808 */ /* 0x000fe40004000000 */
[C---:B------:R-:W-:Y:S02]  /*163c0*/  ISETP.GE.AND P0, PT, R10.reuse, R235, PT ;  /* 0x000000eb0a00720c */ /* 0x040fe40003f06270 */
[----:B------:R-:W-:Y:S02]  /*163d0*/  FSEL R251, R251, -INF , !P1 ;  /* 0xff800000fbfb7808 */ /* 0x000fe40004800000 */
[----:B------:R-:W-:Y:S02]  /*163e0*/  ISETP.GE.OR P0, PT, R10, R239, !P0 ;  /* 0x000000ef0a00720c */ /* 0x000fe40004706670 */
[----:B------:R-:W-:Y:S02]  /*163f0*/  ISETP.GE.AND P1, PT, R2, R234, PT ;  /* 0x000000ea0200720c */ /* 0x000fe40003f26270 */
[----:B------:R-:W-:Y:S02]  /*16400*/  FSEL R37, R37, -INF , !P0 ;  /* 0xff80000025257808 */ /* 0x000fe40004000000 */
[C---:B------:R-:W-:Y:S02]  /*16410*/  ISETP.GE.AND P0, PT, R4.reuse, R236, PT ;  /* 0x000000ec0400720c */ /* 0x040fe40003f06270 */
[----:B------:R-:W-:Y:S02]  /*16420*/  @P4 LOP3.LUT R231, R231, 0x1, RZ, 0xfc, !PT ;  /* 0x00000001e7e74812 */ /* 0x000fe400078efcff */
[----:B------:R-:W-:Y:S02]  /*16430*/  ISETP.GE.OR P0, PT, R4, R240, !P0 ;  /* 0x000000f00400720c */ /* 0x000fe40004706670 */
[----:B------:R-:W-:Y:S02]  /*16440*/  ISETP.GE.AND P4, PT, R2, R232, PT ;  /* 0x000000e80200720c */ /* 0x000fe40003f86270 */
[----:B------:R-:W-:Y:S02]  /*16450*/  FSEL R14, R14, -INF , !P0 ;  /* 0xff8000000e0e7808 */ /* 0x000fe40004000000 */
[----:B------:R-:W-:Y:S02]  /*16460*/  ISETP.GE.AND P0, PT, R6, R235, PT ;  /* 0x000000eb0600720c */ /* 0x000fe40003f06270 */
[----:B------:R-:W-:Y:S02]  /*16470*/  ISETP.GE.OR P1, PT, R2, R238, !P1 ;  /* 0x000000ee0200720c */ /* 0x000fe40004f26670 */
[----:B------:R-:W-:Y:S02]  /*16480*/  ISETP.GE.OR P0, PT, R6, R239, !P0 ;  /* 0x000000ef0600720c */ /* 0x000fe40004706670 */
[----:B------:R-:W-:Y:S02]  /*16490*/  ISETP.GE.OR P4, PT, R2, R237, !P4 ;  /* 0x000000ed0200720c */ /* 0x000fe40006786670 */
[----:B------:R-:W-:Y:S02]  /*164a0*/  FSEL R35, R35, -INF , !P0 ;  /* 0xff80000023237808 */ /* 0x000fe40004000000 */
[----:B------:R-:W-:Y:S02]  /*164b0*/  ISETP.GE.AND P0, PT, R7, R234, PT ;  /* 0x000000ea0700720c */ /* 0x000fe40003f06270 */
[C---:B------:R-:W-:Y:S02]  /*164c0*/  IADD3 R2, R0.reuse, 0x38, RZ ;  /* 0x0000003800027810 */ /* 0x040fe40007ffe0ff */
[----:B------:R-:W-:Y:S02]  /*164d0*/  LOP3.LUT R231, R231, 0xffffffef, RZ, 0xc0, !PT ;  /* 0xffffffefe7e77812 */ /* 0x000fe400078ec0ff */
[----:B------:R-:W-:Y:S02]  /*164e0*/  IADD3 R0, R0, 0x39, RZ ;  /* 0x0000003900007810 */ /* 0x000fe40007ffe0ff */
[----:B------:R-:W-:Y:S02]  /*164f0*/  @P6 LOP3.LUT R231, R231, 0x10, RZ, 0xfc, !PT ;  /* 0x00000010e7e76812 */ /* 0x000fe400078efcff */
[----:B------:R-:W-:Y:S02]  /*16500*/  ISETP.GE.OR P6, PT, R7, R238, !P0 ;  /* 0x000000ee0700720c */ /* 0x000fe400047c6670 */
        /* <DEDUP_REMOVED lines=8> */
[----:B------:R-:W-:Y:S02]  /*16590*/  FSEL R247, R241, -INF , !P6 ;  /* 0xff800000f1f77808 */ /* 0x000fe40007000000 */
[----:B------:R-:W-:Y:S02]  /*165a0*/  FSEL R34, R34, -INF , !P0 ;  /* 0xff80000022227808 */ /* 0x000fe40004000000 */
[C---:B------:R-:W-:Y:S02]  /*165b0*/  ISETP.GE.AND P0, PT, R0.reuse, R236, PT ;  /* 0x000000ec0000720c */ /* 0x040fe40003f06270 */
[----:B------:R-:W-:Y:S02]  /*165c0*/  LOP3.LUT R231, R231, 0xffffffdf, RZ, 0xc0, !PT ;  /* 0xffffffdfe7e77812 */ /* 0x000fe400078ec0ff */
[----:B------:R-:W-:Y:S02]  /*165d0*/  ISETP.GE.OR P0, PT, R0, R240, !P0 ;  /* 0x000000f00000720c */ /* 0x000fe40004706670 */
[----:B------:R-:W-:Y:S02]  /*165e0*/  @P5 LOP3.LUT R231, R231, 0x20, RZ, 0xfc, !PT ;  /* 0x00000020e7e75812 */ /* 0x000fe400078efcff */
        /* <DEDUP_REMOVED lines=9> */
[----:B------:R-:W-:Y:S02]  /*16680*/  FSEL R242, R67, -INF , !P1 ;  /* 0xff80000043f27808 */ /* 0x000fe40004800000 */
[----:B------:R-:W-:Y:S02]  /*16690*/  FSEL R33, R33, -INF , !P0 ;  /* 0xff80000021217808 */ /* 0x000fe40004000000 */
[-C--:B------:R-:W-:Y:S02]  /*166a0*/  ISETP.GE.AND P0, PT, R6, R234.reuse, PT ;  /* 0x000000ea0600720c */ /* 0x080fe40003f06270 */
[----:B------:R-:W-:Y:S02]  /*166b0*/  ISETP.GE.AND P1, PT, R8, R234, PT ;  /* 0x000000ea0800720c */ /* 0x000fe40003f26270 */
        /* <DEDUP_REMOVED lines=9> */
[----:B------:R-:W-:Y:S02]  /*16750*/  LOP3.LUT P6, RZ, R231, 0x2, RZ, 0xc0, !PT ;  /* 0x00000002e7ff7812 */ /* 0x000fe400078cc0ff */
[----:B------:R-:W-:Y:S02]  /*16760*/  ISETP.GE.OR P0, PT, R5, R238, !P0 ;  /* 0x000000ee0500720c */ /* 0x000fe40004706670 */
[----:B------:R-:W-:Y:S02]  /*16770*/  FSEL R56, R56, -INF , !P6 ;  /* 0xff80000038387808 */ /* 0x000fe40007000000 */
[----:B------:R-:W-:Y:S02]  /*16780*/  FSEL R244, R51, -INF , !P0 ;  /* 0xff80000033f47808 */ /* 0x000fe40004000000 */
[C---:B------:R-:W-:Y:S02]  /*16790*/  ISETP.GE.AND P0, PT, R0.reuse, R235, PT ;  /* 0x000000eb0000720c */ /* 0x040fe40003f06270 */
[----:B------:R-:W-:Y:S02]  /*167a0*/  LOP3.LUT P6, RZ, R231, 0x10, RZ, 0xc0, !PT ;  /* 0x00000010e7ff7812 */ /* 0x000fe400078cc0ff */
[----:B------:R-:W-:Y:S02]  /*167b0*/  ISETP.GE.OR P0, PT, R0, R239, !P0 ;  /* 0x000000ef0000720c */ /* 0x000fe40004706670 */
[----:B------:R-:W-:Y:S02]  /*167c0*/  FSEL R209, R65, -INF , !P6 ;  /* 0xff80000041d17808 */ /* 0x000fe40007000000 */
[----:B------:R-:W-:Y:S02]  /*167d0*/  FSEL R31, R42, -INF , !P0 ;  /* 0xff8000002a1f7808 */ /* 0x000fe40004000000 */
[----:B------:R-:W-:Y:S02]  /*167e0*/  ISETP.GE.AND P0, PT, R4, R234, PT ;  /* 0x000000ea0400720c */ /* 0x000fe40003f06270 */
[----:B------:R-:W-:Y:S02]  /*167f0*/  ISETP.GE.AND P6, PT, R6, R232, PT ;  /* 0x000000e80600720c */ /* 0x000fe40003fc6270 */
[----:B------:R-:W-:Y:S02]  /*16800*/  ISETP.GE.OR P0, PT, R4, R238, !P0 ;  /* 0x000000ee0400720c */ /* 0x000fe40004706670 */
[-C--:B------:R-:W-:Y:S02]  /*16810*/  ISETP.GE.OR P6, PT, R6, R237.reuse, !P6 ;  /* 0x000000ed0600720c */ /* 0x080fe400077c6670 */
[----:B------:R-:W-:Y:S02]  /*16820*/  FSEL R243, R50, -INF , !P0 ;  /* 0xff80000032f37808 */ /* 0x000fe40004000000 */
[----:B------:R-:W-:Y:S02]  /*16830*/  ISETP.GE.AND P0, PT, R2, R234, PT ;  /* 0x000000ea0200720c */ /* 0x000fe40003f06270 */
[----:B------:R-:W-:Y:S02]  /*16840*/  FMNMX.FTZ R6, R12, R136, !PT ;  /* 0x000000880c067209 */ /* 0x000fe40007810000 */
[----:B------:R-:W-:Y:S02]  /*16850*/  ISETP.GE.OR P0, PT, R2, R238, !P0 ;  /* 0x000000ee0200720c */ /* 0x000fe40004706670 */
[----:B------:R-:W-:Y:S02]  /*16860*/  FSEL R249, R204, -INF , !P1 ;  /* 0xff800000ccf97808 */ /* 0x000fe40004800000 */
[----:B------:R-:W-:Y:S02]  /*16870*/  FSEL R241, R49, -INF , !P0 ;  /* 0xff80000031f17808 */ /* 0x000fe40004000000 */
[C---:B------:R-:W-:Y:S02]  /*16880*/  ISETP.GE.AND P0, PT, R0.reuse, R234, PT ;  /* 0x000000ea0000720c */ /* 0x040fe40003f06270 */
[----:B------:R-:W-:Y:S02]  /*16890*/  ISETP.GE.AND P1, PT, R7, R232, PT ;  /* 0x000000e80700720c */ /* 0x000fe40003f26270 */
[----:B------:R-:W-:Y:S02]  /*168a0*/  ISETP.GE.OR P0, PT, R0, R238, !P0 ;  /* 0x000000ee0000720c */ /* 0x000fe40004706670 */
[----:B------:R-:W-:Y:S02]  /*168b0*/  FMNMX.FTZ R6, R16, R6, !PT ;  /* 0x0000000610067209 */ /* 0x000fe40007810000 */
[----:B------:R-:W-:Y:S02]  /*168c0*/  FSEL R211, R48, -INF , !P0 ;  /* 0xff80000030d37808 */ /* 0x000fe40004000000 */
[----:B------:R-:W-:Y:S02]  /*168d0*/  LOP3.LUT P0, RZ, R231, 0x1, RZ, 0xc0, !PT ;  /* 0x00000001e7ff7812 */ /* 0x000fe4000780c0ff */
[----:B------:R-:W-:Y:S02]  /*168e0*/  ISETP.GE.OR P1, PT, R7, R237, !P1 ;  /* 0x000000ed0700720c */ /* 0x000fe40004f26670 */
[----:B------:R-:W-:Y:S02]  /*168f0*/  FSEL R57, R57, -INF , !P0 ;  /* 0xff80000039397808 */ /* 0x000fe40004000000 */
[C---:B------:R-:W-:Y:S02]  /*16900*/  ISETP.GE.AND P0, PT, R10.reuse, R232, PT ;  /* 0x000000e80a00720c */ /* 0x040fe40003f06270 */
[----:B------:R-:W-:Y:S02]  /*16910*/  FMNMX.FTZ R7, R11, R3, !PT ;  /* 0x000000030b077209 */ /* 0x000fe40007810000 */
[----:B------:R-:W-:Y:S02]  /*16920*/  ISETP.GE.OR P0, PT, R10, R237, !P0 ;  /* 0x000000ed0a00720c */ /* 0x000fe40004706670 */
[----:B------:R-:W-:Y:S02]  /*16930*/  FMNMX.FTZ R6, R29, R6, !PT ;  /* 0x000000061d067209 */ /* 0x000fe40007810000 */
[----:B------:R-:W-:Y:S02]  /*16940*/  P2R R8, PR, RZ, 0x1 ;  /* 0x00000001ff087803 */ /* 0x000fe40000000000 */
[C---:B------:R-:W-:Y:S02]  /*16950*/  ISETP.GE.AND P0, PT, R5.reuse, R232, PT ;  /* 0x000000e80500720c */ /* 0x040fe40003f06270 */
        /* <DEDUP_REMOVED lines=18> */
[----:B------:R-:W-:Y:S02]  /*16a80*/  FMNMX.FTZ R5, R249, R5, !PT ;  /* 0x00000005f9057209 */ /* 0x000fe40007810000 */
[----:B------:R-:W-:Y:S02]  /*16a90*/  ISETP.GE.AND P4, PT, R4, R232, PT ;  /* 0x000000e80400720c */ /* 0x000fe40003f86270 */
[----:B------:R-:W-:Y:S02]  /*16aa0*/  FMNMX.FTZ R5, R247, R5, !PT ;  /* 0x00000005f7057209 */ /* 0x000fe40007810000 */
[----:B------:R-:W-:Y:S02]  /*16ab0*/  FMNMX.FTZ R7, R26, R7, !PT ;  /* 0x000000071a077209 */ /* 0x000fe40007810000 */
[----:B------:R-:W-:Y:S02]  /*16ac0*/  FMNMX.FTZ R6, R41, R6, !PT ;  /* 0x0000000629067209 */ /* 0x000fe40007810000 */
[----:B------:R-:W-:Y:S02]  /*16ad0*/  LOP3.LUT P5, RZ, R231, 0x4, RZ, 0xc0, !PT ;  /* 0x00000004e7ff7812 */ /* 0x000fe400078ac0ff */
[----:B------:R-:W-:Y:S02]  /*16ae0*/  ISETP.GE.OR P4, PT, R4, R237, !P4 ;  /* 0x000000ed0400720c */ /* 0x000fe40006786670 */
[----:B------:R-:W-:Y:S02]  /*16af0*/  FMNMX.FTZ R4, R246, R5, !PT ;  /* 0x00000005f6047209 */ /* 0x000fe40007810000 */
[----:B------:R-:W-:Y:S02]  /*16b00*/  FMNMX.FTZ R135, R25, R7, !PT ;  /* 0x0000000719877209 */ /* 0x000fe40007810000 */
[----:B------:R-:W-:Y:S02]  /*16b10*/  FMNMX.FTZ R6, R40, R6, !PT ;  /* 0x0000000628067209 */ /* 0x000fe40007810000 */
[----:B------:R-:W-:Y:S02]  /*16b20*/  FSEL R42, R66, -INF , !P5 ;  /* 0xff800000422a7808 */ /* 0x000fe40006800000 */
[----:B------:R-:W-:Y:S02]  /*16b30*/  FMNMX.FTZ R4, R245, R4, !PT ;  /* 0x00000004f5047209 */ /* 0x000fe40007810000 */
[----:B------:R-:W-:Y:S02]  /*16b40*/  LOP3.LUT P5, RZ, R231, 0x20, RZ, 0xc0, !PT ;  /* 0x00000020e7ff7812 */ /* 0x000fe400078ac0ff */
[----:B------:R-:W-:Y:S02]  /*16b50*/  FMNMX.FTZ R135, R23, R135, !PT ;  /* 0x0000008717877209 */ /* 0x000fe40007810000 */
[----:B------:R-:W-:Y:S02]  /*16b60*/  FMNMX.FTZ R6, R39, R6, !PT ;  /* 0x0000000627067209 */ /* 0x000fe40007810000 */
[----:B------:R-:W-:Y:S02]  /*16b70*/  FMNMX.FTZ R5, R244, R4, !PT ;  /* 0x00000004f4057209 */ /* 0x000fe40007810000 */
[----:B------:R-:W-:Y:S02]  /*16b80*/  FSEL R210, R64, -INF , !P5 ;  /* 0xff80000040d27808 */ /* 0x000fe40006800000 */
[C---:B------:R-:W-:Y:S02]  /*16b90*/  ISETP.GE.AND P5, PT, R2.reuse, R232, PT ;  /* 0x000000e80200720c */ /* 0x040fe40003fa6270 */
        /* <DEDUP_REMOVED lines=18> */
[----:B------:R-:W-:Y:S01]  /*16cc0*/  FSEL R139, R60, -INF , !P3 ;  /* 0xff8000003c8b7808 */ /* 0x000fe20005800000 */
[----:B------:R-:W2:Y:S01]  /*16cd0*/  SHFL.BFLY PT, R6, R4, 0x2, 0x1f ;  /* 0x0c401f0004067f89 */ /* 0x000ea200000e0000 */
[----:B------:R-:W-:Y:S02]  /*16ce0*/  FMNMX.FTZ R135, R9, R135, !PT ;  /* 0x0000008709877209 */ /* 0x000fe40007810000 */
[C---:B------:R-:W-:Y:S02]  /*16cf0*/  ISETP.GE.AND P3, PT, R0.reuse, R232, PT ;  /* 0x000000e80000720c */ /* 0x040fe40003f66270 */
[----:B------:R-:W-:Y:S02]  /*16d00*/  FSEL R51, R55, -INF , !P2 ;  /* 0xff80000037337808 */ /* 0x000fe40005000000 */
[----:B------:R-:W-:Y:S01]  /*16d10*/  ISETP.GE.OR P3, PT, R0, R237, !P3 ;  /* 0x000000ed0000720c */ /* 0x000fe20005f66670 */
[----:B------:R-:W3:Y:S01]  /*16d20*/  SHFL.BFLY PT, R7, R135, 0x2, 0x1f ;  /* 0x0c401f0087077f89 */ /* 0x000ee200000e0000 */
[----:B------:R-:W-:Y:S02]  /*16d30*/  FSEL R55, R54, -INF , !P1 ;  /* 0xff80000036377808 */ /* 0x000fe40004800000 */
[----:B------:R-:W-:Y:S02]  /*16d40*/  ISETP.NE.AND P2, PT, R8, RZ, PT ;  /* 0x000000ff0800720c */ /* 0x000fe40003f45270 */
[----:B-1----:R-:W-:Y:S02]  /*16d50*/  FMNMX.FTZ R2, R2, R5, !PT ;  /* 0x0000000502027209 */ /* 0x002fe40007810000 */
[----:B------:R-:W-:Y:S02]  /*16d60*/  FMNMX.FTZ R5, R44, R138, !PT ;  /* 0x0000008a2c057209 */ /* 0x000fe40007810000 */
[----:B------:R-:W-:Y:S01]  /*16d70*/  FSEL R67, R53, -INF , !P2 ;  /* 0xff80000035437808 */ /* 0x000fe20005000000 */
[----:B------:R-:W1:Y:S01]  /*16d80*/  SHFL.BFLY PT, R134, R2, 0x1, 0x1f ;  /* 0x0c201f0002867f89 */ /* 0x000e6200000e0000 */
[----:B------:R-:W-:Y:S02]  /*16d90*/  FMNMX.FTZ R5, R42, R5, !PT ;  /* 0x000000052a057209 */ /* 0x000fe40007810000 */
[----:B------:R-:W-:Y:S02]  /*16da0*/  FSEL R66, R52, -INF , !P6 ;  /* 0xff80000034427808 */ /* 0x000fe40007000000 */
[----:B------:R-:W-:Y:S02]  /*16db0*/  FMNMX.FTZ R5, R56, R5, !PT ;  /* 0x0000000538057209 */ /* 0x000fe40007810000 */
[----:B--2---:R-:W-:Y:S02]  /*16dc0*/  FMNMX.FTZ R4, R4, R6, !PT ;  /* 0x0000000604047209 */ /* 0x004fe40007810000 */
[----:B------:R-:W-:Y:S02]  /*16dd0*/  FMNMX.FTZ R0, R57, R5, !PT ;  /* 0x0000000539007209 */ /* 0x000fe40007810000 */
[----:B------:R-:W-:Y:S01]  /*16de0*/  FSEL R219, R58, -INF , !P0 ;  /* 0xff8000003adb7808 */ /* 0x000fe20004000000 */
[----:B------:R-:W2:Y:S01]  /*16df0*/  SHFL.BFLY PT, R133, R4, 0x1, 0x1f ;  /* 0x0c201f0004857f89 */ /* 0x000ea200000e0000 */
[----:B------:R-:W-:Y:S02]  /*16e00*/  FMNMX.FTZ R0, R209, R0, !PT ;  /* 0x00000000d1007209 */ /* 0x000fe40007810000 */
[----:B---3--:R-:W-:Y:S02]  /*16e10*/  FMNMX.FTZ R135, R135, R7, !PT ;  /* 0x0000000787877209 */ /* 0x008fe40007810000 */
[----:B------:R-:W-:Y:S02]  /*16e20*/  FMNMX.FTZ R0, R210, R0, !PT ;  /* 0x00000000d2007209 */ /* 0x000fe40007810000 */
[----:B------:R-:W-:Y:S01]  /*16e30*/  FSEL R218, R59, -INF , !P4 ;  /* 0xff8000003bda7808 */ /* 0x000fe20006000000 */
[----:B------:R-:W3:Y:S01]  /*16e40*/  SHFL.BFLY PT, R6, R135, 0x1, 0x1f ;  /* 0x0c201f0087067f89 */ /* 0x000ee200000e0000 */
[----:B------:R-:W-:Y:S02]  /*16e50*/  FMNMX.FTZ R0, R208, R0, !PT ;  /* 0x00000000d0007209 */ /* 0x000fe40007810000 */
[----:B------:R-:W-:Y:S02]  /*16e60*/  FSEL R217, R62, -INF , !P5 ;  /* 0xff8000003ed97808 */ /* 0x000fe40006800000 */
[----:B------:R-:W-:Y:S02]  /*16e70*/  FMNMX.FTZ R0, R139, R0, !PT ;  /* 0x000000008b007209 */ /* 0x000fe40007810000 */
[----:B-1----:R-:W-:Y:S02]  /*16e80*/  FMNMX.FTZ R134, R2, R134, !PT ;  /* 0x0000008602867209 */ /* 0x002fe40007810000 */
[----:B------:R-:W-:Y:S02]  /*16e90*/  FMNMX.FTZ R0, R51, R0, !PT ;  /* 0x0000000033007209 */ /* 0x000fe40007810000 */
[----:B------:R-:W-:Y:S02]  /*16ea0*/  FSETP.NEU.FTZ.AND P0, PT, R134, -INF , PT ;  /* 0xff8000008600780b */ /* 0x000fe40003f1d000 */
[----:B------:R-:W-:Y:S02]  /*16eb0*/  FMNMX.FTZ R0, R55, R0, !PT ;  /* 0x0000000037007209 */ /* 0x000fe40007810000 */
[----:B--2---:R-:W-:Y:S02]  /*16ec0*/  FMNMX.FTZ R133, R4, R133, !PT ;  /* 0x0000008504857209 */ /* 0x004fe40007810000 */
[----:B------:R-:W-:Y:S02]  /*16ed0*/  FMNMX.FTZ R0, R67, R0, !PT ;  /* 0x0000000043007209 */ /* 0x000fe40007810000 */
[C---:B------:R-:W-:Y:S01]  /*16ee0*/  FSETP.NEU.FTZ.AND P1, PT, R133.reuse, -INF , PT ;  /* 0xff8000008500780b */ /* 0x040fe20003f3d000 */
[----:B------:R-:W-:Y:S01]  /*16ef0*/  FMUL.FTZ R7, R133, c[0x0][0x23c] ;  /* 0x00008f0085077a20 */ /* 0x000fe20000410000 */
[----:B------:R-:W-:Y:S02]  /*16f00*/  FMNMX.FTZ R4, R66, R0, !PT ;  /* 0x0000000042047209 */ /* 0x000fe40007810000 */
[----:B---3--:R-:W-:Y:S02]  /*16f10*/  FMNMX.FTZ R135, R135, R6, !PT ;  /* 0x0000000687877209 */ /* 0x008fe40007810000 */
[----:B------:R-:W-:Y:S02]  /*16f20*/  FSEL R0, R133, RZ, P1 ;  /* 0x000000ff85007208 */ /* 0x000fe40000800000 */
[----:B------:R-:W-:Y:S02]  /*16f30*/  FMNMX.FTZ R6, R219, R4, !PT ;  /* 0x00000004db067209 */ /* 0x000fe40007810000 */
[C---:B------:R-:W-:Y:S01]  /*16f40*/  FSETP.NEU.FTZ.AND P2, PT, R135.reuse, -INF , PT ;  /* 0xff8000008700780b */ /* 0x040fe20003f5d000 */
[----:B------:R-:W-:Y:S01]  /*16f50*/  FADD.FTZ R5, -R0, R136 ;  /* 0x0000008800057221 */ /* 0x000fe20000010100 */
[----:B------:R-:W-:Y:S01]  /*16f60*/  FMNMX.FTZ R0, R218, R6, !PT ;  /* 0x00000006da007209 */ /* 0x000fe20007810000 */
[----:B------:R-:W-:Y:S01]  /*16f70*/  FMUL.FTZ R6, R135, c[0x0][0x23c] ;  /* 0x00008f0087067a20 */ /* 0x000fe20000410000 */
[----:B------:R-:W-:Y:S02]  /*16f80*/  FSEL R7, R7, RZ, P1 ;  /* 0x000000ff07077208 */ /* 0x000fe40000800000 */
[----:B------:R-:W-:Y:S02]  /*16f90*/  FSEL R2, R135, RZ, P2 ;  /* 0x000000ff87027208 */ /* 0x000fe40001000000 */
[----:B------:R-:W-:Y:S01]  /*16fa0*/  FSEL R6, R6, RZ, P2 ;  /* 0x000000ff06067208 */ /* 0x000fe20001000000 */
[----:B------:R-:W-:Y:S01]  /*16fb0*/  FFMA.FTZ R224, R33, c[0x0][0x23c], -R7 ;  /* 0x00008f0021e07a23 */ /* 0x000fe20000010807 */
[----:B------:R-:W-:Y:S01]  /*16fc0*/  FMNMX.FTZ R0, R217, R0, !PT ;  /* 0x00000000d9007209 */ /* 0x000fe20007810000 */
[----:B------:R-:W-:Y:S01]  /*16fd0*/  FADD.FTZ R4, -R2, R3 ;  /* 0x0000000302047221 */ /* 0x000fe20000010100 */
[----:B------:R-:W-:Y:S01]  /*16fe0*/  FSEL R136, R63, -INF , !P3 ;  /* 0xff8000003f887808 */ /* 0x000fe20005800000 */
[--C-:B------:R-:W-:Y:S01]  /*16ff0*/  FFMA.FTZ R8, R11, c[0x0][0x23c], -R6.reuse ;  /* 0x00008f000b087a23 */ /* 0x100fe20000010806 */
[----:B------:R-:W-:Y:S01]  /*17000*/  FSEL R2, R134, RZ, P0 ;  /* 0x000000ff86027208 */ /* 0x000fe20000000000 */
[--C-:B------:R-:W-:Y:S01]  /*17010*/  FFMA.FTZ R222, R9, c[0x0][0x23c], -R6.reuse ;  /* 0x00008f0009de7a23 */ /* 0x100fe20000010806 */
[----:B------:R-:W-:Y:S01]  /*17020*/  FMNMX.FTZ R0, R136, R0, !PT ;  /* 0x0000000088007209 */ /* 0x000fe20007810000 */
[----:B------:R1:W-:Y:S01]  /*17030*/  MUFU.EX2 R11, R8 ;  /* 0x00000008000b7308 */ /* 0x0003e20000000800 */
[--C-:B------:R-:W-:Y:S02]  /*17040*/  FFMA.FTZ R58, R25, c[0x0][0x23c], -R6.reuse ;  /* 0x00008f00193a7a23 */ /* 0x100fe40000010806 */
[----:B------:R-:W-:Y:S02]  /*17050*/  FADD.FTZ R3, -R2, R137 ;  /* 0x0000008902037221 */ /* 0x000fe40000010100 */
[----:B------:R-:W2:Y:S01]  /*17060*/  SHFL.BFLY PT, R2, R0, 0x2, 0x1f ;  /* 0x0c401f0000027f89 */ /* 0x000ea200000e0000 */
[----:B------:R-:W-:Y:S02]  /*17070*/  FMUL.FTZ R137, R134, c[0x0][0x23c] ;  /* 0x00008f0086897a20 */ /* 0x000fe40000410000 */
[--C-:B------:R-:W-:Y:S02]  /*17080*/  FFMA.FTZ R59, R23, c[0x0][0x23c], -R6.reuse ;  /* 0x00008f00173b7a23 */ /* 0x100fe40000010806 */
[--C-:B------:R-:W-:Y:S01]  /*17090*/  FFMA.FTZ R25, R19, c[0x0][0x23c], -R6.reuse ;  /* 0x00008f0013197a23 */ /* 0x100fe20000010806 */
[----:B------:R-:W-:Y:S01]  /*170a0*/  FSEL R137, R137, RZ, P0 ;  /* 0x000000ff89897208 */ /* 0x000fe20000000000 */
[--C-:B------:R-:W-:Y:S02]  /*170b0*/  FFMA.FTZ R223, R13, c[0x0][0x23c], -R6.reuse ;  /* 0x00008f000ddf7a23 */ /* 0x100fe40000010806 */
[--C-:B------:R-:W-:Y:S02]  /*170c0*/  FFMA.FTZ R60, R27, c[0x0][0x23c], -R6.reuse ;  /* 0x00008f001b3c7a23 */ /* 0x100fe40000010806 */
[--C-:B------:R-:W-:Y:S02]  /*170d0*/  FFMA.FTZ R27, R14, c[0x0][0x23c], -R6.reuse ;  /* 0x00008f000e1b7a23 */ /* 0x100fe40000010806 */
[--C-:B------:R-:W-:Y:S02]  /*170e0*/  FFMA.FTZ R61, R26, c[0x0][0x23c], -R6.reuse ;  /* 0x00008f001a3d7a23 */ /* 0x100fe40000010806 */
[--C-:B------:R-:W-:Y:S02]  /*170f0*/  FFMA.FTZ R212, R15, c[0x0][0x23c], -R6.reuse ;  /* 0x00008f000fd47a23 */ /* 0x100fe40000010806 */
[--C-:B------:R-:W-:Y:S02]  /*17100*/  FFMA.FTZ R62, R21, c[0x0][0x23c], -R6.reuse ;  /* 0x00008f00153e7a23 */ /* 0x100fe40000010806 */
[--C-:B-1----:R-:W-:Y:S02]  /*17110*/  FFMA.FTZ R8, R12, c[0x0][0x23c], -R7.reuse ;  /* 0x00008f000c087a23 */ /* 0x102fe40000010807 */
[--C-:B------:R-:W-:Y:S02]  /*17120*/  FFMA.FTZ R63, R20, c[0x0][0x23c], -R6.reuse ;  /* 0x00008f00143f7a23 */ /* 0x100fe40000010806 */
[----:B------:R1:W-:Y:S01]  /*17130*/  MUFU.EX2 R10, R8 ;  /* 0x00000008000a7308 */ /* 0x0003e20000000800 */
[----:B--2---:R-:W-:Y:S01]  /*17140*/  FMNMX.FTZ R0, R0, R2, !PT ;  /* 0x0000000200007209 */ /* 0x004fe20007810000 */
[--C-:B------:R-:W-:Y:S02]  /*17150*/  FFMA.FTZ R2, R28, c[0x0][0x23c], -R6.reuse ;  /* 0x00008f001c027a23 */ /* 0x100fe40000010806 */
[--C-:B------:R-:W-:Y:S02]  /*17160*/  FFMA.FTZ R54, R17, c[0x0][0x23c], -R6.reuse ;  /* 0x00008f0011367a23 */ /* 0x100fe40000010806 */
[----:B------:R-:W-:Y:S02]  /*17170*/  FMUL.FTZ R3, R3, c[0x0][0x23c] ;  /* 0x00008f0003037a20 */ /* 0x000fe40000410000 */
[--C-:B------:R-:W-:Y:S02]  /*17180*/  FFMA.FTZ R221, R32, c[0x0][0x23c], -R7.reuse ;  /* 0x00008f0020dd7a23 */ /* 0x100fe40000010807 */
[--C-:B------:R-:W-:Y:S02]  /*17190*/  FFMA.FTZ R12, R37, c[0x0][0x23c], -R7.reuse ;  /* 0x00008f00250c7a23 */ /* 0x100fe40000010807 */
[--C-:B------:R-:W-:Y:S02]  /*171a0*/  FFMA.FTZ R26, R34, c[0x0][0x23c], -R7.reuse ;  /* 0x00008f00221a7a23 */ /* 0x100fe40000010807 */
[--C-:B------:R-:W-:Y:S02]  /*171b0*/  FFMA.FTZ R43, R43, c[0x0][0x23c], -R7.reuse ;  /* 0x00008f002b2b7a23 */ /* 0x100fe40000010807 */
[--C-:B------:R-:W-:Y:S02]  /*171c0*/  FFMA.FTZ R41, R41, c[0x0][0x23c], -R7.reuse ;  /* 0x00008f0029297a23 */ /* 0x100fe40000010807 */
[--C-:B------:R-:W-:Y:S02]  /*171d0*/  FFMA.FTZ R40, R40, c[0x0][0x23c], -R7.reuse ;  /* 0x00008f0028287a23 */ /* 0x100fe40000010807 */
[--C-:B------:R-:W-:Y:S02]  /*171e0*/  FFMA.FTZ R220, R31, c[0x0][0x23c], -R7.reuse ;  /* 0x00008f001fdc7a23 */ /* 0x100fe40000010807 */
[--C-:B------:R-:W-:Y:S02]  /*171f0*/  FFMA.FTZ R46, R46, c[0x0][0x23c], -R7.reuse ;  /* 0x00008f002e2e7a23 */ /* 0x100fe40000010807 */
[--C-:B-1----:R-:W-:Y:S02]  /*17200*/  FFMA.FTZ R8, R18, c[0x0][0x23c], -R6.reuse ;  /* 0x00008f0012087a23 */ /* 0x102fe40000010806 */
[----:B------:R-:W2:Y:S01]  /*17210*/  LDL.LU R18, [R1+0x38] ;  /* 0x0000380001127983 */ /* 0x000ea20000300800 */
[--C-:B------:R-:W-:Y:S01]  /*17220*/  FFMA.FTZ R45, R45, c[0x0][0x23c], -R7.reuse ;  /* 0x00008f002d2d7a23 */ /* 0x100fe20000010807 */
[----:B------:R1:W-:Y:S01]  /*17230*/  MUFU.EX2 R206, R8 ;  /* 0x0000000800ce7308 */ /* 0x0003e20000000800 */
[--C-:B------:R-:W-:Y:S02]  /*17240*/  FFMA.FTZ R28, R39, c[0x0][0x23c], -R7.reuse ;  /* 0x00008f00271c7a23 */ /* 0x100fe40000010807 */
[----:B------:R-:W-:Y:S02]  /*17250*/  FFMA.FTZ R13, R35, c[0x0][0x23c], -R7 ;  /* 0x00008f00230d7a23 */ /* 0x000fe40000010807 */
[----:B------:R-:W-:Y:S06]  /*17260*/  FFMA.FTZ R243, R243, c[0x0][0x23c], -R137 ;  /* 0x00008f00f3f37a23 */ /* 0x000fec0000010889 */
[----:B------:R-:W-:Y:S01]  /*17270*/  MUFU.EX2 R243, R243 ;  /* 0x000000f300f37308 */ /* 0x000fe20000000800 */
[--C-:B-1----:R-:W-:Y:S09]  /*17280*/  FFMA.FTZ R8, R16, c[0x0][0x23c], -R7.reuse ;  /* 0x00008f0010087a23 */ /* 0x102ff20000010807 */
[----:B------:R1:W-:Y:S02]  /*17290*/  MUFU.EX2 R207, R8 ;  /* 0x0000000800cf7308 */ /* 0x0003e40000000800 */
[----:B-1----:R-:W-:Y:S08]  /*172a0*/  FFMA.FTZ R8, R22, c[0x0][0x23c], -R6 ;  /* 0x00008f0016087a23 */ /* 0x002ff00000010806 */
[----:B------:R1:W-:Y:S01]  /*172b0*/  MUFU.EX2 R22, R2 ;  /* 0x0000000200167308 */ /* 0x0003e20000000800 */
[--C-:B------:R-:W-:Y:S09]  /*172c0*/  FFMA.FTZ R6, R29, c[0x0][0x23c], -R7.reuse ;  /* 0x00008f001d067a23 */ /* 0x100ff20000010807 */
[----:B------:R-:W-:Y:S10]  /*172d0*/  MUFU.EX2 R50, R8 ;  /* 0x0000000800327308 */ /* 0x000ff40000000800 */
[----:B------:R3:W-:Y:S01]  /*172e0*/  MUFU.EX2 R14, R6 ;  /* 0x00000006000e7308 */ /* 0x0007e20000000800 */
[----:B-1----:R-:W1:Y:S01]  /*172f0*/  SHFL.BFLY PT, R2, R0, 0x1, 0x1f ;  /* 0x0c201f0000027f89 */ /* 0x002e6200000e0000 */
[----:B---3--:R-:W-:Y:S01]  /*17300*/  FFMA.FTZ R6, R30, c[0x0][0x23c], -R7 ;  /* 0x00008f001e067a23 */ /* 0x008fe20000010807 */
[----:B------:R-:W-:Y:S02]  /*17310*/  MOV R30, R67 ;  /* 0x00000043001e7202 */ /* 0x000fe40000000f00 */
[----:B-1----:R-:W-:Y:S01]  /*17320*/  FMNMX.FTZ R132, R0, R2, !PT ;  /* 0x0000000200847209 */ /* 0x002fe20007810000 */
[--C-:B------:R-:W-:Y:S04]  /*17330*/  FFMA.FTZ R0, R36, c[0x0][0x23c], -R137.reuse ;  /* 0x00008f0024007a23 */ /* 0x100fe80000010889 */
[----:B------:R1:W-:Y:S01]  /*17340*/  MUFU.EX2 R23, R6 ;  /* 0x0000000600177308 */ /* 0x0003e20000000800 */
[--C-:B------:R-:W-:Y:S01]  /*17350*/  FFMA.FTZ R2, R38, c[0x0][0x23c], -R137.reuse ;  /* 0x00008f0026027a23 */ /* 0x100fe20000010889 */
[----:B------:R-:W-:Y:S08]  /*17360*/  FSETP.NEU.FTZ.AND P0, PT, R132, -INF , PT ;  /* 0xff8000008400780b */ /* 0x000ff00003f1d000 */
[----:B------:R3:W-:Y:S10]  /*17370*/  MUFU.EX2 R205, R0 ;  /* 0x0000000000cd7308 */ /* 0x0007f40000000800 */
[----:B------:R-:W-:Y:S01]  /*17380*/  MUFU.EX2 R9, R2 ;  /* 0x0000000200097308 */ /* 0x000fe20000000800 */
[--C-:B-1----:R-:W-:Y:S09]  /*17390*/  FFMA.FTZ R6, R24, c[0x0][0x23c], -R137.reuse ;  /* 0x00008f0018067a23 */ /* 0x102ff20000010889 */
[----:B------:R-:W-:Y:S01]  /*173a0*/  MUFU.EX2 R204, R6 ;  /* 0x0000000600cc7308 */ /* 0x000fe20000000800 */
[----:B---3--:R-:W-:Y:S05]  /*173b0*/  FSEL R0, R132, RZ, P0 ;  /* 0x000000ff84007208 */ /* 0x008fea0000000000 */
[----:B------:R-:W-:Y:S02]  /*173c0*/  FADD.FTZ R8, -R0, R138 ;  /* 0x0000008a00087221 */ /* 0x000fe40000010100 */
[----:B------:R-:W-:Y:S02]  /*173d0*/  FMUL.FTZ R0, R4, c[0x0][0x23c] ;  /* 0x00008f0004007a20 */ /* 0x000fe40000410000 */
[----:B------:R-:W-:Y:S02]  /*173e0*/  FMUL.FTZ R138, R132, c[0x0][0x23c] ;  /* 0x00008f00848a7a20 */ /* 0x000fe40000410000 */
[----:B------:R1:W3:Y:S03]  /*173f0*/  MUFU.EX2 R2, R0 ;  /* 0x0000000000027308 */ /* 0x0002e60000000800 */
[----:B------:R-:W-:Y:S02]  /*17400*/  FSEL R138, R138, RZ, P0 ;  /* 0x000000ff8a8a7208 */ /* 0x000fe40000000000 */
[----:B------:R-:W-:Y:S01]  /*17410*/  PLOP3.LUT P0, PT, PT, PT, UP0, 0x80, 0x0 ;  /* 0x000000000000781c */ /* 0x000fe20003f0f008 */
[----:B-1----:R-:W-:Y:S02]  /*17420*/  FFMA.FTZ R0, R47, c[0x0][0x23c], -R137 ;  /* 0x00008f002f007a23 */ /* 0x002fe40000010889 */
[C---:B---3--:R-:W-:Y:S02]  /*17430*/  FMUL.FTZ R48, R2.reuse, R148 ;  /* 0x0000009402307220 */ /* 0x048fe40000410000 */
[----:B------:R1:W-:Y:S01]  /*17440*/  MUFU.EX2 R29, R0 ;  /* 0x00000000001d7308 */ /* 0x0003e20000000800 */
[C---:B------:R-:W-:Y:S02]  /*17450*/  FMUL.FTZ R49, R2.reuse, R149 ;  /* 0x0000009502317220 */ /* 0x040fe40000410000 */
[C---:B------:R-:W-:Y:S01]  /*17460*/  FMUL.FTZ R4, R2.reuse, R168 ;  /* 0x000000a802047220 */ /* 0x040fe20000410000 */
[----:B------:R-:W-:Y:S01]  /*17470*/  MOV R168, R30 ;  /* 0x0000001e00a87202 */ /* 0x000fe20000000f00 */
[C---:B------:R-:W-:Y:S02]  /*17480*/  FMUL.FTZ R16, R2.reuse, R164 ;  /* 0x000000a402107220 */ /* 0x040fe40000410000 */
[C---:B------:R-:W-:Y:S01]  /*17490*/  FMUL.FTZ R17, R2.reuse, R165 ;  /* 0x000000a502117220 */ /* 0x040fe20000410000 */
[----:B------:R-:W-:Y:S01]  /*174a0*/  MOV R165, R27 ;  /* 0x0000001b00a57202 */ /* 0x000fe20000000f00 */
[C---:B------:R-:W-:Y:S02]  /*174b0*/  FMUL.FTZ R20, R2.reuse, R160 ;  /* 0x000000a002147220 */ /* 0x040fe40000410000 */
[C---:B------:R-:W-:Y:S02]  /*174c0*/  FMUL.FTZ R21, R2.reuse, R161 ;  /* 0x000000a102157220 */ /* 0x040fe40000410000 */
[C---:B------:R-:W-:Y:S02]  /*174d0*/  FMUL.FTZ R32, R2.reuse, R156 ;  /* 0x0000009c02207220 */ /* 0x040fe40000410000 */
[C---:B------:R-:W-:Y:S02]  /*174e0*/  FMUL.FTZ R33, R2.reuse, R157 ;  /* 0x0000009d02217220 */ /* 0x040fe40000410000 */
[C---:B------:R-:W-:Y:S02]  /*174f0*/  FMUL.FTZ R36, R2.reuse, R152 ;  /* 0x0000009802247220 */ /* 0x040fe40000410000 */
[C---:B------:R-:W-:Y:S02]  /*17500*/  FMUL.FTZ R37, R2.reuse, R153 ;  /* 0x0000009902257220 */ /* 0x040fe40000410000 */
[C---:B------:R-:W-:Y:S01]  /*17510*/  FMUL.FTZ R52, R2.reuse, R144 ;  /* 0x0000009002347220 */ /* 0x040fe20000410000 */
[----:B------:R-:W-:Y:S01]  /*17520*/  F2FP.BF16.PACK_AB R144, R205, R204 ;  /* 0x000000cccd90723e */ /* 0x000fe200000010ff */
[----:B------:R-:W-:Y:S02]  /*17530*/  FMUL.FTZ R53, R2, R145 ;  /* 0x0000009102357220 */ /* 0x000fe40000410000 */
[--C-:B-1----:R-:W-:Y:S02]  /*17540*/  FFMA.FTZ R0, R44, c[0x0][0x23c], -R138.reuse ;  /* 0x00008f002c007a23 */ /* 0x102fe4000001088a */
[----:B------:R-:W-:Y:S01]  /*17550*/  FMUL.FTZ R64, R2, R140 ;  /* 0x0000008c02407220 */ /* 0x000fe20000410000 */
[----:B------:R-:W-:Y:S01]  /*17560*/  F2FP.BF16.PACK_AB R140, R206, R11 ;  /* 0x0000000bce8c723e */ /* 0x000fe200000010ff */
        /* <DEDUP_REMOVED lines=14> */
[----:B-1----:R-:W-:Y:S02]  /*17650*/  FFMA.FTZ R0, R42, c[0x0][0x23c], -R138 ;  /* 0x00008f002a007a23 */ /* 0x002fe4000001088a */
[C---:B------:R-:W-:Y:S02]  /*17660*/  FMUL.FTZ R113, R2.reuse, R113 ;  /* 0x0000007102717220 */ /* 0x040fe40000410000 */
[----:B------:R1:W3:Y:S01]  /*17670*/  MUFU.EX2 R15, R0 ;  /* 0x00000000000f7308 */ /* 0x0002e20000000800 */
[C---:B------:R-:W-:Y:S02]  /*17680*/  FMUL.FTZ R116, R2.reuse, R116 ;  /* 0x0000007402747220 */ /* 0x040fe40000410000 */
[C---:B------:R-:W-:Y:S02]  /*17690*/  FMUL.FTZ R117, R2.reuse, R117 ;  /* 0x0000007502757220 */ /* 0x040fe40000410000 */
[C---:B------:R-:W-:Y:S02]  /*176a0*/  FMUL.FTZ R128, R2.reuse, R128 ;  /* 0x0000008002807220 */ /* 0x040fe40000410000 */
[C---:B------:R-:W-:Y:S02]  /*176b0*/  FMUL.FTZ R129, R2.reuse, R129 ;  /* 0x0000008102817220 */ /* 0x040fe40000410000 */
[----:B------:R-:W-:Y:S02]  /*176c0*/  IMAD.MOV.U32 R161, RZ, RZ, R22 ;  /* 0x000000ffffa17224 */ /* 0x000fe400078e0016 */
[----:B------:R-:W-:Y:S02]  /*176d0*/  IMAD.MOV.U32 R164, RZ, RZ, R26 ;  /* 0x000000ffffa47224 */ /* 0x000fe400078e001a */
[----:B------:R-:W-:Y:S02]  /*176e0*/  IMAD.MOV.U32 R160, RZ, RZ, R23 ;  /* 0x000000ffffa07224 */ /* 0x000fe400078e0017 */
[----:B------:R-:W-:Y:S02]  /*176f0*/  IMAD.MOV.U32 R153, RZ, RZ, R50 ;  /* 0x000000ffff997224 */ /* 0x000fe400078e0032 */
[----:B-1----:R-:W-:Y:S02]  /*17700*/  FMUL.FTZ R0, R5, c[0x0][0x23c] ;  /* 0x00008f0005007a20 */ /* 0x002fe40000410000 */
[----:B------:R-:W-:Y:S02]  /*17710*/  FMUL.FTZ R5, R2, R169 ;  /* 0x000000a902057220 */ /* 0x000fe40000410000 */
[----:B---3--:R-:W-:Y:S02]  /*17720*/  IMAD.MOV.U32 R152, RZ, RZ, R15 ;  /* 0x000000ffff987224 */ /* 0x008fe400078e000f */
[----:B------:R-:W1:Y:S01]  /*17730*/  MUFU.EX2 R0, R0 ;  /* 0x0000000000007308 */ /* 0x000e620000000800 */
[----:B------:R-:W-:Y:S02]  /*17740*/  IMAD.MOV.U32 R15, RZ, RZ, R51 ;  /* 0x000000ffff0f7224 */ /* 0x000fe400078e0033 */
[----:B------:R-:W-:Y:S01]  /*17750*/  F2FP.BF16.PACK_AB R145, R152, R252 ;  /* 0x000000fc9891723e */ /* 0x000fe200000010ff */
[C---:B-1----:R-:W-:Y:S02]  /*17760*/  FMUL.FTZ R22, R0.reuse, R162 ;  /* 0x000000a200167220 */ /* 0x042fe40000410000 */
[----:B------:R-:W-:Y:S02]  /*17770*/  FMUL.FTZ R23, R0, R163 ;  /* 0x000000a300177220 */ /* 0x000fe40000410000 */
[----:B------:R-:W-:Y:S02]  /*17780*/  IMAD.MOV.U32 R163, RZ, RZ, R15 ;  /* 0x000000ffffa37224 */ /* 0x000fe400078e000f */
[----:B------:R-:W-:Y:S02]  /*17790*/  IMAD.MOV.U32 R15, RZ, RZ, R25 ;  /* 0x000000ffff0f7224 */ /* 0x000fe400078e0019 */
[----:B------:R-:W1:Y:S01]  /*177a0*/  LDSM.16.MT88.4 R24, [R213+0xc000] ;  /* 0x00c00000d518783b */ /* 0x000e620000004200 */
[----:B--2---:R-:W-:Y:S02]  /*177b0*/  FFMA.FTZ R157, R2, R18, R11 ;  /* 0x00000012029d7223 */ /* 0x004fe4000001000b */
[----:B------:R2:W3:Y:S01]  /*177c0*/  MUFU.EX2 R2, R3 ;  /* 0x0000000300027308 */ /* 0x0004e20000000800 */
[C---:B------:R-:W-:Y:S02]  /*177d0*/  FMUL.FTZ R50, R0.reuse, R150 ;  /* 0x0000009600327220 */ /* 0x040fe40000410000 */
[C---:B------:R-:W-:Y:S02]  /*177e0*/  FMUL.FTZ R51, R0.reuse, R151 ;  /* 0x0000009700337220 */ /* 0x040fe40000410000 */
[C---:B------:R-:W-:Y:S01]  /*177f0*/  FMUL.FTZ R18, R0.reuse, R166 ;  /* 0x000000a600127220 */ /* 0x040fe20000410000 */
[----:B------:R-:W-:Y:S01]  /*17800*/  LDSM.16.MT88.4 R148, [R215+0xc000] ;  /* 0x00c00000d794783b */ /* 0x000fe20000004200 */
[C---:B------:R-:W-:Y:S01]  /*17810*/  FMUL.FTZ R19, R0.reuse, R167 ;  /* 0x000000a700137220 */ /* 0x040fe20000410000 */
[----:B------:R-:W-:Y:S01]  /*17820*/  MOV R167, R29 ;  /* 0x0000001d00a77202 */ /* 0x000fe20000000f00 */
[C---:B------:R-:W-:Y:S02]  /*17830*/  FMUL.FTZ R34, R0.reuse, R158 ;  /* 0x0000009e00227220 */ /* 0x040fe40000410000 */
[----:B------:R-:W-:Y:S02]  /*17840*/  IMAD.MOV.U32 R158, RZ, RZ, R9 ;  /* 0x000000ffff9e7224 */ /* 0x000fe400078e0009 */
[C---:B------:R-:W-:Y:S02]  /*17850*/  FMUL.FTZ R35, R0.reuse, R159 ;  /* 0x0000009f00237220 */ /* 0x040fe40000410000 */
[----:B------:R-:W-:Y:S02]  /*17860*/  IMAD.MOV.U32 R159, RZ, RZ, R14 ;  /* 0x000000ffff9f7224 */ /* 0x000fe400078e000e */
[C---:B------:R-:W-:Y:S02]  /*17870*/  FMUL.FTZ R67, R0.reuse, R143 ;  /* 0x0000008f00437220 */ /* 0x040fe40000410000 */
[----:B------:R-:W-:Y:S01]  /*17880*/  FMUL.FTZ R70, R0, R70 ;  /* 0x0000004600467220 */ /* 0x000fe20000410000 */
[----:B------:R-:W-:Y:S01]  /*17890*/  F2FP.BF16.PACK_AB R143, R160, R159 ;  /* 0x0000009fa08f723e */ /* 0x000fe200000010ff */
[C---:B------:R-:W-:Y:S02]  /*178a0*/  FMUL.FTZ R71, R0.reuse, R71 ;  /* 0x0000004700477220 */ /* 0x040fe40000410000 */
[C---:B------:R-:W-:Y:S01]  /*178b0*/  FMUL.FTZ R82, R0.reuse, R82 ;  /* 0x0000005200527220 */ /* 0x040fe20000410000 */
[----:B--2---:R-:W2:Y:S01]  /*178c0*/  LDL.LU R3, [R1+0x3c] ;  /* 0x00003c0001037983 */ /* 0x004ea20000300800 */
        /* <DEDUP_REMOVED lines=12> */
[----:B------:R-:W-:Y:S01]  /*17990*/  MOV R170, R60 ;  /* 0x0000003c00aa7202 */ /* 0x000fe20000000f00 */
[C---:B------:R-:W-:Y:S02]  /*179a0*/  FMUL.FTZ R7, R0.reuse, R171 ;  /* 0x000000ab00077220 */ /* 0x040fe40000410000 */
[----:B------:R-:W-:Y:S02]  /*179b0*/  IMAD.MOV.U32 R29, RZ, RZ, R66 ;  /* 0x000000ffff1d7224 */ /* 0x000fe400078e0042 */
[C---:B------:R-:W-:Y:S01]  /*179c0*/  FMUL.FTZ R66, R0.reuse, R142 ;  /* 0x0000008e00427220 */ /* 0x040fe20000410000 */
[----:B------:R-:W-:Y:S01]  /*179d0*/  F2FP.BF16.PACK_AB R142, R161, R153 ;  /* 0x00000099a18e723e */ /* 0x000fe200000010ff */
[----:B------:R-:W-:Y:S01]  /*179e0*/  IMAD.MOV.U32 R9, RZ, RZ, R55 ;  /* 0x000000ffff097224 */ /* 0x000fe200078e0037 */
[----:B------:R-:W-:Y:S01]  /*179f0*/  MUFU.EX2 R170, R170 ;  /* 0x000000aa00aa7308 */ /* 0x000fe20000000800 */
[C---:B------:R-:W-:Y:S02]  /*17a00*/  FMUL.FTZ R55, R0.reuse, R147 ;  /* 0x0000009300377220 */ /* 0x040fe40000410000 */
[----:B------:R-:W-:Y:S02]  /*17a10*/  IMAD.MOV.U32 R14, RZ, RZ, R54 ;  /* 0x000000ffff0e7224 */ /* 0x000fe400078e0036 */
[-C--:B-1----:R-:W-:Y:S01]  /*17a20*/  HMMA.16816.F32.BF16 R4, R140, R24.reuse, R4 ;  /* 0x000000188c04723c */ /* 0x082fe20000041804 */
[C---:B------:R-:W-:Y:S01]  /*17a30*/  FMUL.FTZ R54, R0.reuse, R146 ;  /* 0x0000009200367220 */ /* 0x040fe20000410000 */
[----:B------:R-:W-:Y:S01]  /*17a40*/  F2FP.BF16.PACK_AB R146, R167, R158 ;  /* 0x0000009ea792723e */ /* 0x000fe200000010ff */
[C---:B------:R-:W-:Y:S02]  /*17a50*/  FMUL.FTZ R38, R0.reuse, R154 ;  /* 0x0000009a00267220 */ /* 0x040fe40000410000 */
[C---:B------:R-:W-:Y:S02]  /*17a60*/  FMUL.FTZ R39, R0.reuse, R155 ;  /* 0x0000009b00277220 */ /* 0x040fe40000410000 */
[C---:B------:R-:W-:Y:S02]  /*17a70*/  FMUL.FTZ R130, R0.reuse, R130 ;  /* 0x0000008200827220 */ /* 0x040fe40000410000 */
[----:B------:R-:W-:Y:S03]  /*17a80*/  FMUL.FTZ R131, R0, R131 ;  /* 0x0000008300837220 */ /* 0x000fe60000410000 */
[----:B------:R-:W-:Y:S02]  /*17a90*/  IMAD.MOV.U32 R166, RZ, RZ, R212 ;  /* 0x000000ffffa67224 */ /* 0x000fe400078e00d4 */
[----:B------:R-:W-:Y:S02]  /*17aa0*/  IMAD.MOV.U32 R171, RZ, RZ, R9 ;  /* 0x000000ffffab7224 */ /* 0x000fe400078e0009 */
[C---:B---3--:R-:W-:Y:S02]  /*17ab0*/  FMUL.FTZ R9, R2.reuse, R173 ;  /* 0x000000ad02097220 */ /* 0x048fe40000410000 */
[----:B------:R-:W-:Y:S02]  /*17ac0*/  IMAD.MOV.U32 R169, RZ, RZ, R29 ;  /* 0x000000ffffa97224 */ /* 0x000fe400078e001d */
[C---:B------:R-:W-:Y:S02]  /*17ad0*/  FMUL.FTZ R29, R2.reuse, R189 ;  /* 0x000000bd021d7220 */ /* 0x040fe40000410000 */
[C---:B------:R-:W-:Y:S02]  /*17ae0*/  FMUL.FTZ R44, R2.reuse, R196 ;  /* 0x000000c4022c7220 */ /* 0x040fe40000410000 */
[----:B------:R-:W-:Y:S02]  /*17af0*/  IMAD.MOV.U32 R155, RZ, RZ, R63 ;  /* 0x000000ffff9b7224 */ /* 0x000fe400078e003f */
[----:B------:R-:W-:Y:S02]  /*17b00*/  IMAD.MOV.U32 R154, RZ, RZ, R62 ;  /* 0x000000ffff9a7224 */ /* 0x000fe400078e003e */
[C---:B------:R-:W-:Y:S02]  /*17b10*/  FMUL.FTZ R60, R2.reuse, R200 ;  /* 0x000000c8023c7220 */ /* 0x040fe40000410000 */
        /* <DEDUP_REMOVED lines=19> */
[----:B--2---:R-:W-:Y:S02]  /*17c50*/  FFMA.FTZ R156, R0, R3, R10 ;  /* 0x00000003009c7223 */ /* 0x004fe4000001000a */
[----:B------:R-:W-:Y:S02]  /*17c60*/  FFMA.FTZ R3, R56, c[0x0][0x23c], -R138 ;  /* 0x00008f0038037a23 */ /* 0x000fe4000001088a */
        /* <DEDUP_REMOVED lines=8> */
[----:B------:R-:W1:Y:S01]  /*17cf0*/  MUFU.EX2 R212, R3 ;  /* 0x0000000300d47308 */ /* 0x000e620000000800 */
[C---:B--2---:R-:W-:Y:S02]  /*17d00*/  FMUL.FTZ R10, R0.reuse, R174 ;  /* 0x000000ae000a7220 */ /* 0x044fe40000410000 */
[----:B------:R-:W-:Y:S02]  /*17d10*/  FMUL.FTZ R11, R0, R175 ;  /* 0x000000af000b7220 */ /* 0x000fe40000410000 */
[----:B------:R-:W-:Y:S02]  /*17d20*/  IMAD.MOV.U32 R175, RZ, RZ, R12 ;  /* 0x000000ffffaf7224 */ /* 0x000fe400078e000c */
[----:B------:R-:W-:Y:S02]  /*17d30*/  FMUL.FTZ R12, R2, R180 ;  /* 0x000000b4020c7220 */ /* 0x000fe40000410000 */
[----:B------:R-:W-:Y:S02]  /*17d40*/  IMAD.MOV.U32 R180, RZ, RZ, R41 ;  /* 0x000000ffffb47224 */ /* 0x000fe400078e0029 */
[C---:B------:R-:W-:Y:S02]  /*17d50*/  FMUL.FTZ R30, R0.reuse, R190 ;  /* 0x000000be001e7220 */ /* 0x040fe40000410000 */
[C---:B------:R-:W-:Y:S02]  /*17d60*/  FMUL.FTZ R31, R0.reuse, R191 ;  /* 0x000000bf001f7220 */ /* 0x040fe40000410000 */
[C---:B------:R-:W-:Y:S01]  /*17d70*/  FMUL.FTZ R46, R0.reuse, R198 ;  /* 0x000000c6002e7220 */ /* 0x040fe20000410000 */
[----:B------:R-:W-:Y:S01]  /*17d80*/  MUFU.EX2 R180, R180 ;  /* 0x000000b400b47308 */ /* 0x000fe20000000800 */
[----:B------:R-:W-:Y:S02]  /*17d90*/  FMUL.FTZ R47, R0, R199 ;  /* 0x000000c7002f7220 */ /* 0x000fe40000410000 */
[----:B------:R-:W-:Y:S01]  /*17da0*/  IMAD.MOV.U32 R174, RZ, RZ, R45 ;  /* 0x000000ffffae7224 */ /* 0x000fe200078e002d */
[----:B-1----:R-:W-:Y:S01]  /*17db0*/  F2FP.BF16.PACK_AB R147, R212, R162 ;  /* 0x000000a2d493723e */ /* 0x002fe200000010ff */
[----:B------:R-:W-:Y:S02]  /*17dc0*/  FMUL.FTZ R45, R2, R197 ;  /* 0x000000c5022d7220 */ /* 0x000fe40000410000 */
[C---:B------:R-:W-:Y:S02]  /*17dd0*/  FMUL.FTZ R62, R0.reuse, R202 ;  /* 0x000000ca003e7220 */ /* 0x040fe40000410000 */
[----:B------:R-:W-:Y:S01]  /*17de0*/  FMUL.FTZ R63, R0, R203 ;  /* 0x000000cb003f7220 */ /* 0x000fe20000410000 */
[----:B------:R-:W-:Y:S01]  /*17df0*/  MUFU.EX2 R174, R174 ;  /* 0x000000ae00ae7308 */ /* 0x000fe20000000800 */
[C---:B------:R-:W-:Y:S01]  /*17e00*/  HMMA.16816.F32.BF16 R8, R144.reuse, R24, R8 ;  /* 0x000000189008723c */ /* 0x040fe20000041808 */
[----:B------:R-:W-:Y:S02]  /*17e10*/  IMAD.MOV.U32 R3, RZ, RZ, R13 ;  /* 0x000000ffff037224 */ /* 0x000fe400078e000d */
[----:B------:R-:W-:Y:S02]  /*17e20*/  FMUL.FTZ R13, R2, R181 ;  /* 0x000000b5020d7220 */ /* 0x000fe40000410000 */
[----:B------:R-:W-:Y:S01]  /*17e30*/  IMAD.MOV.U32 R181, RZ, RZ, R14 ;  /* 0x000000ffffb57224 */ /* 0x000fe200078e000e */
[----:B------:R-:W-:Y:S01]  /*17e40*/  MOV R190, R3 ;  /* 0x0000000300be7202 */ /* 0x000fe20000000f00 */
[C---:B------:R-:W-:Y:S02]  /*17e50*/  FMUL.FTZ R14, R0.reuse, R182 ;  /* 0x000000b6000e7220 */ /* 0x040fe40000410000 */
[----:B------:R-:W-:Y:S01]  /*17e60*/  IMAD.MOV.U32 R182, RZ, RZ, R15 ;  /* 0x000000ffffb67224 */ /* 0x000fe200078e000f */
[----:B------:R-:W-:Y:S02]  /*17e70*/  MUFU.EX2 R200, R190 ;  /* 0x000000be00c87308 */ /* 0x000fe40000000800 */
[----:B------:R-:W-:Y:S02]  /*17e80*/  FMUL.FTZ R15, R0, R183 ;  /* 0x000000b7000f7220 */ /* 0x000fe40000410000 */
[----:B------:R-:W-:Y:S02]  /*17e90*/  IMAD.MOV.U32 R183, RZ, RZ, R40 ;  /* 0x000000ffffb77224 */ /* 0x000fe400078e0028 */
[C---:B------:R-:W-:Y:S02]  /*17ea0*/  FMUL.FTZ R25, R2.reuse, R177 ;  /* 0x000000b102197220 */ /* 0x040fe40000410000 */
[----:B------:R-:W-:Y:S01]  /*17eb0*/  IMAD.MOV.U32 R177, RZ, RZ, R58 ;  /* 0x000000ffffb17224 */ /* 0x000fe200078e003a */
[-C--:B------:R-:W-:Y:S01]  /*17ec0*/  HMMA.16816.F32.BF16 R12, R144, R26.reuse, R12 ;  /* 0x0000001a900c723c */ /* 0x080fe2000004180c */
[C---:B------:R-:W-:Y:S01]  /*17ed0*/  FMUL.FTZ R24, R2.reuse, R176 ;  /* 0x000000b002187220 */ /* 0x040fe20000410000 */
[----:B------:R-:W-:Y:S01]  /*17ee0*/  MOV R176, R28 ;  /* 0x0000001c00b07202 */ /* 0x000fe20000000f00 */
[----:B------:R-:W-:Y:S02]  /*17ef0*/  FMUL.FTZ R28, R2, R188 ;  /* 0x000000bc021c7220 */ /* 0x000fe40000410000 */
[C---:B------:R-:W-:Y:S01]  /*17f00*/  FMUL.FTZ R74, R0.reuse, R74 ;  /* 0x0000004a004a7220 */ /* 0x040fe20000410000 */
[----:B------:R-:W-:Y:S01]  /*17f10*/  MUFU.EX2 R177, R177 ;  /* 0x000000b100b17308 */ /* 0x000fe20000000800 */
[C---:B------:R-:W-:Y:S01]  /*17f20*/  FMUL.FTZ R75, R0.reuse, R75 ;  /* 0x0000004b004b7220 */ /* 0x040fe20000410000 */
[C---:B------:R-:W-:Y:S01]  /*17f30*/  HMMA.16816.F32.BF16 R16, R140.reuse, R26, R16 ;  /* 0x0000001a8c10723c */ /* 0x040fe20000041810 */
[C---:B------:R-:W-:Y:S03]  /*17f40*/  FMUL.FTZ R78, R0.reuse, R78 ;  /* 0x0000004e004e7220 */ /* 0x040fe60000410000 */
[C---:B------:R-:W-:Y:S02]  /*17f50*/  FMUL.FTZ R79, R0.reuse, R79 ;  /* 0x0000004f004f7220 */ /* 0x040fe40000410000 */
[C---:B------:R-:W-:Y:S02]  /*17f60*/  FMUL.FTZ R90, R0.reuse, R90 ;  /* 0x0000005a005a7220 */ /* 0x040fe40000410000 */
[C---:B------:R-:W-:Y:S04]  /*17f70*/  FMUL.FTZ R26, R0.reuse, R178 ;  /* 0x000000b2001a7220 */ /* 0x040fe80000410000 */
[----:B------:R-:W-:Y:S02]  /*17f80*/  IMAD.MOV.U32 R178, RZ, RZ, R43 ;  /* 0x000000ffffb27224 */ /* 0x000fe400078e002b */
[----:B------:R-:W1:Y:S01]  /*17f90*/  LDSM.16.MT88.4 R40, [R214+0xc000] ;  /* 0x00c00000d628783b */ /* 0x000e620000004200 */
[C---:B------:R-:W-:Y:S01]  /*17fa0*/  FMUL.FTZ R27, R0.reuse, R179 ;  /* 0x000000b3001b7220 */ /* 0x040fe20000410000 */
[----:B------:R-:W-:Y:S01]  /*17fb0*/  MOV R179, R59 ;  /* 0x0000003b00b37202 */ /* 0x000fe20000000f00 */
[C---:B------:R-:W-:Y:S01]  /*17fc0*/  FMUL.FTZ R91, R0.reuse, R91 ;  /* 0x0000005b005b7220 */ /* 0x040fe20000410000 */
[----:B------:R-:W-:Y:S01]  /*17fd0*/  MUFU.EX2 R178, R178 ;  /* 0x000000b200b27308 */ /* 0x000fe20000000800 */
[C---:B------:R-:W-:Y:S02]  /*17fe0*/  FMUL.FTZ R94, R0.reuse, R94 ;  /* 0x0000005e005e7220 */ /* 0x040fe40000410000 */
[C---:B------:R-:W-:Y:S01]  /*17ff0*/  FMUL.FTZ R95, R0.reuse, R95 ;  /* 0x0000005f005f7220 */ /* 0x040fe20000410000 */
[----:B------:R-:W2:Y:S01]  /*18000*/  LDSM.16.MT88.4 R56, [R216+0xc000] ;  /* 0x00c00000d838783b */ /* 0x000ea20000004200 */
[C---:B------:R-:W-:Y:S02]  /*18010*/  FMUL.FTZ R106, R0.reuse, R106 ;  /* 0x0000006a006a7220 */ /* 0x040fe40000410000 */
[C---:B------:R-:W-:Y:S02]  /*18020*/  FMUL.FTZ R107, R0.reuse, R107 ;  /* 0x0000006b006b7220 */ /* 0x040fe40000410000 */
[C---:B------:R-:W-:Y:S01]  /*18030*/  FMUL.FTZ R110, R0.reuse, R110 ;  /* 0x0000006e006e7220 */ /* 0x040fe20000410000 */
[----:B------:R-:W-:Y:S01]  /*18040*/  MUFU.EX2 R179, R179 ;  /* 0x000000b300b37308 */ /* 0x000fe20000000800 */
[C---:B------:R-:W-:Y:S02]  /*18050*/  FMUL.FTZ R111, R0.reuse, R111 ;  /* 0x0000006f006f7220 */ /* 0x040fe40000410000 */
[C---:B------:R-:W-:Y:S02]  /*18060*/  FMUL.FTZ R122, R0.reuse, R122 ;  /* 0x0000007a007a7220 */ /* 0x040fe40000410000 */
[----:B------:R-:W-:Y:S02]  /*18070*/  FMUL.FTZ R123, R0, R123 ;  /* 0x0000007b007b7220 */ /* 0x000fe40000410000 */
[----:B------:R-:W-:Y:S02]  /*18080*/  FFMA.FTZ R3, R248, c[0x0][0x23c], -R137 ;  /* 0x00008f00f8037a23 */ /* 0x000fe40000010889 */
[C---:B------:R-:W-:Y:S01]  /*18090*/  FMUL.FTZ R126, R0.reuse, R126 ;  /* 0x0000007e007e7220 */ /* 0x040fe20000410000 */
[----:B------:R-:W-:Y:S01]  /*180a0*/  MUFU.EX2 R248, R224 ;  /* 0x000000e000f87308 */ /* 0x000fe20000000800 */
[----:B------:R-:W-:Y:S02]  /*180b0*/  FMUL.FTZ R127, R0, R127 ;  /* 0x0000007f007f7220 */ /* 0x000fe40000410000 */
[----:B------:R-:W-:Y:S02]  /*180c0*/  IMAD.MOV.U32 R198, RZ, RZ, R171 ;  /* 0x000000ffffc67224 */ /* 0x000fe400078e00ab */
[----:B------:R-:W-:Y:S02]  /*180d0*/  IMAD.MOV.U32 R189, RZ, RZ, R175 ;  /* 0x000000ffffbd7224 */ /* 0x000fe400078e00af */
[----:B------:R-:W-:Y:S02]  /*180e0*/  IMAD.MOV.U32 R196, RZ, RZ, R176 ;  /* 0x000000ffffc47224 */ /* 0x000fe400078e00b0 */
[----:B------:R-:W-:Y:S01]  /*180f0*/  IMAD.MOV.U32 R191, RZ, RZ, R168 ;  /* 0x000000ffffbf7224 */ /* 0x000fe200078e00a8 */
[----:B------:R3:W-:Y:S01]  /*18100*/  MUFU.EX2 R171, R3 ;  /* 0x0000000300ab7308 */ /* 0x0007e20000000800 */
[----:B------:R-:W-:Y:S02]  /*18110*/  IMAD.MOV.U32 R197, RZ, RZ, R181 ;  /* 0x000000ffffc57224 */ /* 0x000fe400078e00b5 */
[----:B------:R-:W-:Y:S02]  /*18120*/  IMAD.MOV.U32 R181, RZ, RZ, R153 ;  /* 0x000000ffffb57224 */ /* 0x000fe400078e0099 */
[----:B------:R-:W-:Y:S01]  /*18130*/  FFMA.FTZ R153, R245, c[0x0][0x23c], -R137 ;  /* 0x00008f00f5997a23 */ /* 0x000fe20000010889 */
[-C--:B-1----:R-:W-:Y:S01]  /*18140*/  HMMA.16816.F32.BF16 R20, R140, R40.reuse, R20 ;  /* 0x000000288c14723c */ /* 0x082fe20000041814 */
[----:B------:R-:W-:Y:S02]  /*18150*/  IMAD.MOV.U32 R199, RZ, RZ, R197 ;  /* 0x000000ffffc77224 */ /* 0x000fe400078e00c5 */
[----:B------:R-:W-:Y:S01]  /*18160*/  IMAD.MOV.U32 R197, RZ, RZ, R155 ;  /* 0x000000ffffc57224 */ /* 0x000fe200078e009b */
[----:B------:R-:W-:Y:S01]  /*18170*/  MUFU.EX2 R201, R153 ;  /* 0x0000009900c97308 */ /* 0x000fe20000000800 */
[----:B------:R-:W-:Y:S02]  /*18180*/  IMAD.MOV.U32 R188, RZ, RZ, R182 ;  /* 0x000000ffffbc7224 */ /* 0x000fe400078e00b6 */
[----:B------:R-:W-:Y:S01]  /*18190*/  IMAD.MOV.U32 R182, RZ, RZ, R152 ;  /* 0x000000ffffb67224 */ /* 0x000fe200078e0098 */
[C---:B------:R-:W-:Y:S01]  /*181a0*/  HMMA.16816.F32.BF16 R24, R144.reuse, R40, R24 ;  /* 0x000000289018723c */ /* 0x040fe20000041818 */
[--C-:B------:R-:W-:Y:S05]  /*181b0*/  FFMA.FTZ R152, R249, c[0x0][0x23c], -R137.reuse ;  /* 0x00008f00f9987a23 */ /* 0x100fea0000010889 */
[----:B------:R-:W-:Y:S01]  /*181c0*/  MUFU.EX2 R249, R223 ;  /* 0x000000df00f97308 */ /* 0x000fe20000000800 */
[C---:B------:R-:W-:Y:S01]  /*181d0*/  FMUL.FTZ R40, R2.reuse, R184 ;  /* 0x000000b802287220 */ /* 0x040fe20000410000 */
[-C--:B------:R-:W-:Y:S01]  /*181e0*/  HMMA.16816.F32.BF16 R28, R144, R42.reuse, R28 ;  /* 0x0000002a901c723c */ /* 0x080fe2000004181c */
[----:B------:R-:W-:Y:S03]  /*181f0*/  FMUL.FTZ R41, R2, R185 ;  /* 0x000000b902297220 */ /* 0x000fe60000410000 */
[----:B---3--:R-:W-:Y:S01]  /*18200*/  FFMA.FTZ R3, R251, c[0x0][0x23c], -R137 ;  /* 0x00008f00fb037a23 */ /* 0x008fe20000010889 */
[----:B------:R-:W-:Y:S03]  /*18210*/  MOV R184, R169 ;  /* 0x000000a900b87202 */ /* 0x000fe60000000f00 */
[C---:B------:R-:W-:Y:S01]  /*18220*/  HMMA.16816.F32.BF16 R32, R140.reuse, R42, R32 ;  /* 0x0000002a8c20723c */ /* 0x040fe20000041820 */
[----:B------:R-:W-:Y:S06]  /*18230*/  MUFU.EX2 R251, R220 ;  /* 0x000000dc00fb7308 */ /* 0x000fec0000000800 */
[C---:B------:R-:W-:Y:S01]  /*18240*/  FMUL.FTZ R42, R0.reuse, R186 ;  /* 0x000000ba002a7220 */ /* 0x040fe20000410000 */
[-C--:B--2---:R-:W-:Y:S01]  /*18250*/  HMMA.16816.F32.BF16 R36, R140, R56.reuse, R36 ;  /* 0x000000388c24723c */ /* 0x084fe20000041824 */
[----:B------:R-:W-:Y:S02]  /*18260*/  FMUL.FTZ R43, R0, R187 ;  /* 0x000000bb002b7220 */ /* 0x000fe40000410000 */
[----:B------:R-:W-:Y:S01]  /*18270*/  MUFU.EX2 R245, R164 ;  /* 0x000000a400f57308 */ /* 0x000fe20000000800 */
[----:B------:R-:W-:Y:S04]  /*18280*/  IMAD.MOV.U32 R187, RZ, RZ, R163 ;  /* 0x000000ffffbb7224 */ /* 0x000fe800078e00a3 */
[C---:B------:R-:W-:Y:S05]  /*18290*/  HMMA.16816.F32.BF16 R40, R144.reuse, R56, R40 ;  /* 0x000000389028723c */ /* 0x040fea0000041828 */
[----:B------:R1:W-:Y:S02]  /*182a0*/  MUFU.EX2 R175, R3 ;  /* 0x0000000300af7308 */ /* 0x0003e40000000800 */
[C---:B------:R-:W-:Y:S01]  /*182b0*/  FMUL.FTZ R56, R2.reuse, R192 ;  /* 0x000000c002387220 */ /* 0x040fe20000410000 */
[-C--:B------:R-:W-:Y:S01]  /*182c0*/  HMMA.16816.F32.BF16 R44, R144, R58.reuse, R44 ;  /* 0x0000003a902c723c */ /* 0x080fe2000004182c */
[----:B------:R-:W-:Y:S03]  /*182d0*/  IMAD.MOV.U32 R192, RZ, RZ, R183 ;  /* 0x000000ffffc07224 */ /* 0x000fe600078e00b7 */
[----:B------:R-:W-:Y:S01]  /*182e0*/  FMUL.FTZ R57, R2, R193 ;  /* 0x000000c102397220 */ /* 0x000fe20000410000 */
[----:B------:R-:W-:Y:S01]  /*182f0*/  MOV R193, R154 ;  /* 0x0000009a00c17202 */ /* 0x000fe20000000f00 */
[----:B------:R-:W-:Y:S01]  /*18300*/  FADD.FTZ R154, R206, R157 ;  /* 0x0000009dce9a7221 */ /* 0x000fe20000010000 */
[----:B------:R-:W-:Y:S01]  /*18310*/  MUFU.EX2 R197, R197 ;  /* 0x000000c500c57308 */ /* 0x000fe20000000800 */
[C---:B------:R-:W-:Y:S07]  /*18320*/  HMMA.16816.F32.BF16 R48, R140.reuse, R58, R48 ;  /* 0x0000003a8c30723c */ /* 0x040fee0000041830 */
[C---:B------:R-:W-:Y:S01]  /*18330*/  FMUL.FTZ R58, R0.reuse, R194 ;  /* 0x000000c2003a7220 */ /* 0x040fe20000410000 */
[-C--:B------:R-:W-:Y:S01]  /*18340*/  HMMA.16816.F32.BF16 R52, R140, R148.reuse, R52 ;  /* 0x000000948c34723c */ /* 0x080fe20000041834 */
[----:B------:R-:W-:Y:S01]  /*18350*/  FMUL.FTZ R59, R0, R195 ;  /* 0x000000c3003b7220 */ /* 0x000fe20000410000 */
[----:B------:R-:W-:Y:S02]  /*18360*/  MUFU.EX2 R194, R193 ;  /* 0x000000c100c27308 */ /* 0x000fe40000000800 */
[--C-:B-1----:R-:W-:Y:S04]  /*18370*/  FFMA.FTZ R3, R250, c[0x0][0x23c], -R137.reuse ;  /* 0x00008f00fa037a23 */ /* 0x102fe80000010889 */
[C---:B------:R-:W-:Y:S04]  /*18380*/  HMMA.16816.F32.BF16 R56, R144.reuse, R148, R56 ;  /* 0x000000949038723c */ /* 0x040fe80000041838 */
[----:B------:R-:W-:Y:S04]  /*18390*/  MUFU.EX2 R250, R221 ;  /* 0x000000dd00fa7308 */ /* 0x000fe80000000800 */
[-C--:B------:R-:W-:Y:S06]  /*183a0*/  HMMA.16816.F32.BF16 R60, R144, R150.reuse, R60 ;  /* 0x00000096903c723c */ /* 0x080fec000004183c */
[----:B------:R1:W-:Y:S02]  /*183b0*/  MUFU.EX2 R176, R3 ;  /* 0x0000000300b07308 */ /* 0x0003e40000000800 */
[C---:B------:R-:W-:Y:S01]  /*183c0*/  HMMA.16816.F32.BF16 R64, R140.reuse, R150, R64 ;  /* 0x000000968c40723c */ /* 0x040fe20000041840 */
[----:B------:R-:W2:Y:S07]  /*183d0*/  LDSM.16.MT88.4 R148, [R213+0xe000] ;  /* 0x00e00000d594783b */ /* 0x000eae0000004200 */
[----:B------:R-:W-:Y:S10]  /*183e0*/  MUFU.EX2 R193, R192 ;  /* 0x000000c000c17308 */ /* 0x000ff40000000800 */
[----:B------:R-:W-:Y:S01]  /*183f0*/  MUFU.EX2 R192, R152 ;  /* 0x0000009800c07308 */ /* 0x000fe20000000800 */
[--C-:B-1----:R-:W-:Y:S02]  /*18400*/  FFMA.FTZ R3, R242, c[0x0][0x23c], -R137.reuse ;  /* 0x00008f00f2037a23 */ /* 0x102fe40000010889 */
[--C-:B------:R-:W-:Y:S07]  /*18410*/  FFMA.FTZ R242, R241, c[0x0][0x23c], -R137.reuse ;  /* 0x00008f00f1f27a23 */ /* 0x100fee0000010889 */
[----:B------:R1:W-:Y:S10]  /*18420*/  MUFU.EX2 R186, R3 ;  /* 0x0000000300ba7308 */ /* 0x0003f40000000800 */
[----:B------:R-:W-:Y:S01]  /*18430*/  MUFU.EX2 R196, R196 ;  /* 0x000000c400c47308 */ /* 0x000fe20000000800 */
[-C--:B--2---:R-:W-:Y:S09]  /*18440*/  HMMA.16816.F32.BF16 R68, R140, R148.reuse, R68 ;  /* 0x000000948c44723c */ /* 0x084ff20000041844 */
[----:B------:R-:W-:Y:S01]  /*18450*/  MUFU.EX2 R188, R188 ;  /* 0x000000bc00bc7308 */ /* 0x000fe20000000800 */
[C---:B------:R-:W-:Y:S02]  /*18460*/  HMMA.16816.F32.BF16 R72, R144.reuse, R148, R72 ;  /* 0x000000949048723c */ /* 0x040fe40000041848 */
[--C-:B-1----:R-:W-:Y:S06]  /*18470*/  FFMA.FTZ R3, R209, c[0x0][0x23c], -R138.reuse ;  /* 0x00008f00d1037a23 */ /* 0x102fec000001088a */
[-C--:B------:R-:W-:Y:S01]  /*18480*/  HMMA.16816.F32.BF16 R76, R144, R150.reuse, R76 ;  /* 0x00000096904c723c */ /* 0x080fe2000004184c */
[----:B------:R1:W-:Y:S07]  /*18490*/  MUFU.EX2 R169, R3 ;  /* 0x0000000300a97308 */ /* 0x0003ee0000000800 */
[C---:B------:R-:W-:Y:S01]  /*184a0*/  HMMA.16816.F32.BF16 R80, R140.reuse, R150, R80 ;  /* 0x000000968c50723c */ /* 0x040fe20000041850 */
[----:B------:R-:W2:Y:S02]  /*184b0*/  LDSM.16.MT88.4 R148, [R214+0xe000] ;  /* 0x00e00000d694783b */ /* 0x000ea40000004200 */
[----:B------:R-:W-:Y:S10]  /*184c0*/  MUFU.EX2 R199, R199 ;  /* 0x000000c700c77308 */ /* 0x000ff40000000800 */
[----:B------:R-:W-:Y:S01]  /*184d0*/  MUFU.EX2 R189, R189 ;  /* 0x000000bd00bd7308 */ /* 0x000fe20000000800 */
[--C-:B-1----:R-:W-:Y:S09]  /*184e0*/  FFMA.FTZ R3, R210, c[0x0][0x23c], -R138.reuse ;  /* 0x00008f00d2037a23 */ /* 0x102ff2000001088a */
[----:B------:R1:W-:Y:S10]  /*184f0*/  MUFU.EX2 R163, R3 ;  /* 0x0000000300a37308 */ /* 0x0003f40000000800 */
[----:B------:R-:W-:Y:S01]  /*18500*/  MUFU.EX2 R242, R242 ;  /* 0x000000f200f27308 */ /* 0x000fe20000000800 */
[-C--:B--2---:R-:W-:Y:S01]  /*18510*/  HMMA.16816.F32.BF16 R84, R140, R148.reuse, R84 ;  /* 0x000000948c54723c */ /* 0x084fe20000041854 */
[--C-:B-1----:R-:W-:Y:S07]  /*18520*/  FFMA.FTZ R3, R208, c[0x0][0x23c], -R138.reuse ;  /* 0x00008f00d0037a23 */ /* 0x102fee000001088a */
[C---:B------:R-:W-:Y:S01]  /*18530*/  HMMA.16816.F32.BF16 R88, R144.reuse, R148, R88 ;  /* 0x000000949058723c */ /* 0x040fe20000041858 */
[----:B------:R1:W-:Y:S07]  /*18540*/  MUFU.EX2 R168, R3 ;  /* 0x0000000300a87308 */ /* 0x0003ee0000000800 */
[-C--:B------:R-:W-:Y:S08]  /*18550*/  HMMA.16816.F32.BF16 R92, R144, R150.reuse, R92 ;  /* 0x00000096905c723c */ /* 0x080ff0000004185c */
[C---:B------:R-:W-:Y:S01]  /*18560*/  HMMA.16816.F32.BF16 R96, R140.reuse, R150, R96 ;  /* 0x000000968c60723c */ /* 0x040fe20000041860 */
[----:B------:R-:W2:Y:S03]  /*18570*/  LDSM.16.MT88.4 R148, [R216+0xe000] ;  /* 0x00e00000d894783b */ /* 0x000ea60000004200 */
[----:B-1----:R-:W-:Y:S02]  /*18580*/  FFMA.FTZ R3, R139, c[0x0][0x23c], -R138 ;  /* 0x00008f008b037a23 */ /* 0x002fe4000001088a */
[--C-:B------:R-:W-:Y:S02]  /*18590*/  FFMA.FTZ R139, R247, c[0x0][0x23c], -R137.reuse ;  /* 0x00008f00f78b7a23 */ /* 0x100fe40000010889 */
[----:B------:R-:W-:Y:S10]  /*185a0*/  MUFU.EX2 R247, R165 ;  /* 0x000000a500f77308 */ /* 0x000ff40000000800 */
[----:B------:R1:W-:Y:S10]  /*185b0*/  MUFU.EX2 R185, R3 ;  /* 0x0000000300b97308 */ /* 0x0003f40000000800 */
[----:B------:R3:W-:Y:S01]  /*185c0*/  MUFU.EX2 R195, R139 ;  /* 0x0000008b00c37308 */ /* 0x0007e20000000800 */
[-C--:B--2---:R-:W-:Y:S08]  /*185d0*/  HMMA.16816.F32.BF16 R100, R140, R148.reuse, R100 ;  /* 0x000000948c64723c */ /* 0x084ff00000041864 */
[C---:B------:R-:W-:Y:S01]  /*185e0*/  HMMA.16816.F32.BF16 R104, R144.reuse, R148, R104 ;  /* 0x000000949068723c */ /* 0x040fe20000041868 */
[--C-:B-1----:R-:W-:Y:S03]  /*185f0*/  FFMA.FTZ R3, R246, c[0x0][0x23c], -R137.reuse ;  /* 0x00008f00f6037a23 */ /* 0x102fe60000010889 */
[--C-:B------:R-:W-:Y:S01]  /*18600*/  FFMA.FTZ R246, R244, c[0x0][0x23c], -R137.reuse ;  /* 0x00008f00f4f67a23 */ /* 0x100fe20000010889 */
[----:B------:R1:W-:Y:S01]  /*18610*/  MUFU.EX2 R190, R3 ;  /* 0x0000000300be7308 */ /* 0x0003e20000000800 */
[----:B------:R-:W-:Y:S02]  /*18620*/  FFMA.FTZ R137, R211, c[0x0][0x23c], -R137 ;  /* 0x00008f00d3897a23 */ /* 0x000fe40000010889 */
[-C--:B------:R-:W-:Y:S01]  /*18630*/  HMMA.16816.F32.BF16 R108, R144, R150.reuse, R108 ;  /* 0x00000096906c723c */ /* 0x080fe2000004186c */
[----:B---3--:R-:W-:Y:S06]  /*18640*/  FADD.FTZ R139, R181, R154 ;  /* 0x0000009ab58b7221 */ /* 0x008fec0000010000 */
[----:B------:R-:W-:Y:S01]  /*18650*/  MUFU.EX2 R244, R166 ;  /* 0x000000a600f47308 */ /* 0x000fe20000000800 */
[C---:B------:R-:W-:Y:S01]  /*18660*/  HMMA.16816.F32.BF16 R112, R140.reuse, R150, R112 ;  /* 0x000000968c70723c */ /* 0x040fe20000041870 */
[----:B------:R-:W2:Y:S03]  /*18670*/  LDSM.16.MT88.4 R148, [R215+0xe000] ;  /* 0x00e00000d794783b */ /* 0x000ea60000004200 */
[----:B------:R-:W-:Y:S05]  /*18680*/  FADD.FTZ R161, R161, R139 ;  /* 0x0000008ba1a17221 */ /* 0x000fea0000010000 */
[----:B------:R-:W3:Y:S03]  /*18690*/  MUFU.EX2 R241, R137 ;  /* 0x0000008900f17308 */ /* 0x000ee60000000800 */
[----:B-1----:R-:W-:Y:S04]  /*186a0*/  FADD.FTZ R3, R159, R156 ;  /* 0x0000009c9f037221 */ /* 0x002fe80000010000 */
[----:B------:R-:W-:Y:S03]  /*186b0*/  FADD.FTZ R160, R160, R3 ;  /* 0x00000003a0a07221 */ /* 0x000fe60000010000 */
[----:B------:R-:W1:Y:S01]  /*186c0*/  MUFU.EX2 R246, R246 ;  /* 0x000000f600f67308 */ /* 0x000e620000000800 */
[----:B---3--:R-:W-:Y:S01]  /*186d0*/  F2FP.BF16.PACK_AB R206, R241, R242 ;  /* 0x000000f2f1ce723e */ /* 0x008fe200000010ff */
[-C--:B--2---:R-:W-:Y:S08]  /*186e0*/  HMMA.16816.F32.BF16 R116, R140, R148.reuse, R116 ;  /* 0x000000948c74723c */ /* 0x084ff00000041874 */
[C---:B------:R-:W-:Y:S01]  /*186f0*/  HMMA.16816.F32.BF16 R120, R144.reuse, R148, R120 ;  /* 0x000000949078723c */ /* 0x040fe20000041878 */
[----:B------:R-:W2:Y:S04]  /*18700*/  LDL.LU R148, [R1+0x40] ;  /* 0x0000400001947983 */ /* 0x000ea80000300800 */
[----:B------:R-:W3:Y:S02]  /*18710*/  LDL.LU R183, [R1+0x44] ;  /* 0x0000440001b77983 */ /* 0x000ee40000300800 */
[----:B------:R-:W-:Y:S01]  /*18720*/  F2FP.BF16.PACK_AB R149, R163, R169 ;  /* 0x000000a9a395723e */ /* 0x000fe200000010ff */
[-C--:B------:R-:W-:Y:S01]  /*18730*/  HMMA.16816.F32.BF16 R124, R144, R150.reuse, R124 ;  /* 0x00000096907c723c */ /* 0x080fe2000004187c */
[----:B------:R-:W4:Y:S07]  /*18740*/  LDSM.16.MT88.4 R144, [R213+0xc800] ;  /* 0x00c80000d590783b */ /* 0x000f2e0000004200 */
[----:B------:R-:W-:Y:S01]  /*18750*/  HMMA.16816.F32.BF16 R128, R140, R150, R128 ;  /* 0x000000968c80723c */ /* 0x000fe20000041880 */
[----:B------:R1:W5:Y:S04]  /*18760*/  LDL.LU R224, [R1+0xb4] ;  /* 0x0000b40001e07983 */ /* 0x0003680000300800 */
[----:B------:R1:W5:Y:S02]  /*18770*/  LDL.LU R223, [R1+0xb0] ;  /* 0x0000b00001df7983 */ /* 0x0003640000300800 */
[----:B------:R-:W-:Y:S02]  /*18780*/  F2FP.BF16.PACK_AB R140, R173, R170 ;  /* 0x000000aaad8c723e */ /* 0x000fe400000010ff */
[----:B------:R-:W-:Y:S03]  /*18790*/  F2FP.BF16.PACK_AB R141, R174, R172 ;  /* 0x000000acae8d723e */ /* 0x000fe600000010ff */
[----:B------:R-:W-:Y:S02]  /*187a0*/  F2FP.BF16.PACK_AB R142, R179, R177 ;  /* 0x000000b1b38e723e */ /* 0x000fe400000010ff */
[----:B------:R-:W-:Y:S02]  /*187b0*/  F2FP.BF16.PACK_AB R143, R180, R178 ;  /* 0x000000b2b48f723e */ /* 0x000fe400000010ff */
[----:B------:R-:W-:Y:S02]  /*187c0*/  F2FP.BF16.PACK_AB R150, R186, R176 ;  /* 0x000000b0ba96723e */ /* 0x000fe400000010ff */
[----:B------:R-:W-:Y:S03]  /*187d0*/  F2FP.BF16.PACK_AB R151, R185, R168 ;  /* 0x000000a8b997723e */ /* 0x000fe600000010ff */
[-C--:B----4-:R-:W-:Y:S01]  /*187e0*/  HMMA.16816.F32.BF16 R4, R140, R144.reuse, R4 ;  /* 0x000000908c04723c */ /* 0x090fe20000041804 */
[----:B--2---:R-:W-:Y:S01]  /*187f0*/  FFMA.FTZ R2, R2, R148, R204 ;  /* 0x0000009402027223 */ /* 0x004fe200000100cc */
[----:B------:R-:W-:Y:S02]  /*18800*/  F2FP.BF16.PACK_AB R148, R175, R171 ;  /* 0x000000abaf94723e */ /* 0x000fe400000010ff */
[----:B-1----:R-:W-:Y:S01]  /*18810*/  F2FP.BF16.PACK_AB R204, R243, R246 ;  /* 0x000000f6f3cc723e */ /* 0x002fe200000010ff */
[----:B------:R-:W-:Y:S02]  /*18820*/  FADD.FTZ R155, R205, R2 ;  /* 0x00000002cd9b7221 */ /* 0x000fe40000010000 */
[----:B---3--:R-:W-:Y:S02]  /*18830*/  FFMA.FTZ R0, R0, R183, R252 ;  /* 0x000000b700007223 */ /* 0x008fe400000100fc */
[C---:B------:R-:W-:Y:S01]  /*18840*/  HMMA.16816.F32.BF16 R8, R148.reuse, R144, R8 ;  /* 0x000000909408723c */ /* 0x040fe20000041808 */
[----:B------:R1:W-:Y:S02]  /*18850*/  MUFU.EX2 R252, R222 ;  /* 0x000000de00fc7308 */ /* 0x0003e40000000800 */
[----:B------:R-:W-:Y:S02]  /*18860*/  FADD.FTZ R0, R182, R0 ;  /* 0x00000000b6007221 */ /* 0x000fe40000010000 */
[----:B------:R-:W-:Y:S02]  /*18870*/  FFMA.FTZ R2, R187, c[0x0][0x23c], -R138 ;  /* 0x00008f00bb027a23 */ /* 0x000fe4000001088a */
[----:B------:R-:W-:Y:S01]  /*18880*/  FADD.FTZ R162, R162, R0 ;  /* 0x00000000a2a27221 */ /* 0x000fe20000010000 */
[-C--:B------:R-:W-:Y:S01]  /*18890*/  HMMA.16816.F32.BF16 R12, R148, R146.reuse, R12 ;  /* 0x00000092940c723c */ /* 0x080fe2000004180c */
[----:B------:R-:W-:Y:S02]  /*188a0*/  FFMA.FTZ R0, R219, c[0x0][0x23c], -R138 ;  /* 0x00008f00db007a23 */ /* 0x000fe4000001088a */
[----:B------:R2:W-:Y:S01]  /*188b0*/  MUFU.EX2 R187, R2 ;  /* 0x0000000200bb7308 */ /* 0x0005e20000000800 */
[----:B------:R-:W-:Y:S04]  /*188c0*/  FADD.FTZ R3, R212, R162 ;  /* 0x000000a2d4037221 */ /* 0x000fe80000010000 */
[C---:B------:R-:W-:Y:S01]  /*188d0*/  HMMA.16816.F32.BF16 R16, R140.reuse, R146, R16 ;  /* 0x000000928c10723c */ /* 0x040fe20000041810 */
[----:B------:R-:W3:Y:S03]  /*188e0*/  LDSM.16.MT88.4 R144, [R214+0xc800] ;  /* 0x00c80000d690783b */ /* 0x000ee60000004200 */
[----:B------:R-:W-:Y:S01]  /*188f0*/  FADD.FTZ R3, R169, R3 ;  /* 0x00000003a9037221 */ /* 0x000fe20000010000 */
[----:B------:R4:W-:Y:S04]  /*18900*/  MUFU.EX2 R210, R0 ;  /* 0x0000000000d27308 */ /* 0x0009e80000000800 */
[----:B-1----:R1:W5:Y:S04]  /*18910*/  LDL.LU R222, [R1+0xac] ;  /* 0x0000ac0001de7983 */ /* 0x0023680000300800 */
[----:B------:R1:W5:Y:S04]  /*18920*/  LDL.LU R221, [R1+0xa8] ;  /* 0x0000a80001dd7983 */ /* 0x0003680000300800 */
[----:B------:R1:W5:Y:S01]  /*18930*/  LDL.LU R220, [R1+0xa4] ;  /* 0x0000a40001dc7983 */ /* 0x0003620000300800 */
[--C-:B--2---:R-:W-:Y:S03]  /*18940*/  FFMA.FTZ R2, R198, c[0x0][0x23c], -R138.reuse ;  /* 0x00008f00c6027a23 */ /* 0x104fe6000001088a */
[----:B------:R1:W5:Y:S01]  /*18950*/  LDL.LU R219, [R1+0xa0] ;  /* 0x0000a00001db7983 */ /* 0x0003620000300800 */
[----:B------:R2:W-:Y:S01]  /*18960*/  MUFU.EX2 R198, R2 ;  /* 0x0000000200c67308 */ /* 0x0005e20000000800 */
[--C-:B----4-:R-:W-:Y:S02]  /*18970*/  FFMA.FTZ R0, R218, c[0x0][0x23c], -R138.reuse ;  /* 0x00008f00da007a23 */ /* 0x110fe4000001088a */
[----:B------:R1:W5:Y:S07]  /*18980*/  LDL.LU R218, [R1+0x9c] ;  /* 0x00009c0001da7983 */ /* 0x00036e0000300800 */
[----:B------:R4:W1:Y:S01]  /*18990*/  MUFU.EX2 R211, R0 ;  /* 0x0000000000d37308 */ /* 0x0008620000000800 */
[-C--:B---3--:R-:W-:Y:S01]  /*189a0*/  HMMA.16816.F32.BF16 R20, R140, R144.reuse, R20 ;  /* 0x000000908c14723c */ /* 0x088fe20000041814 */
[--C-:B--2---:R-:W-:Y:S07]  /*189b0*/  FFMA.FTZ R2, R191, c[0x0][0x23c], -R138.reuse ;  /* 0x00008f00bf027a23 */ /* 0x104fee000001088a */
[C---:B------:R-:W-:Y:S01]  /*189c0*/  HMMA.16816.F32.BF16 R24, R148.reuse, R144, R24 ;  /* 0x000000909418723c */ /* 0x040fe20000041818 */
[----:B------:R2:W-:Y:S07]  /*189d0*/  MUFU.EX2 R191, R2 ;  /* 0x0000000200bf7308 */ /* 0x0005ee0000000800 */
[-C--:B------:R-:W-:Y:S01]  /*189e0*/  HMMA.16816.F32.BF16 R28, R148, R146.reuse, R28 ;  /* 0x00000092941c723c */ /* 0x080fe2000004181c */
[--C-:B----4-:R-:W-:Y:S02]  /*189f0*/  FFMA.FTZ R0, R217, c[0x0][0x23c], -R138.reuse ;  /* 0x00008f00d9007a23 */ /* 0x110fe4000001088a */
[----:B------:R3:W5:Y:S01]  /*18a00*/  LDL.LU R217, [R1+0x98] ;  /* 0x0000980001d97983 */ /* 0x0007620000300800 */
[----:B-1----:R-:W-:Y:S01]  /*18a10*/  F2FP.BF16.PACK_AB R205, R211, R210 ;  /* 0x000000d2d3cd723e */ /* 0x002fe200000010ff */
[----:B------:R1:W-:Y:S02]  /*18a20*/  MUFU.EX2 R209, R0 ;  /* 0x0000000000d17308 */ /* 0x0003e40000000800 */
[----:B------:R3:W5:Y:S01]  /*18a30*/  LDL.LU R212, [R1+0x94] ;  /* 0x0000940001d47983 */ /* 0x0007620000300800 */
[C---:B------:R-:W-:Y:S03]  /*18a40*/  HMMA.16816.F32.BF16 R32, R140.reuse, R146, R32 ;  /* 0x000000928c20723c */ /* 0x040fe60000041820 */
[----:B------:R-:W4:Y:S01]  /*18a50*/  LDSM.16.MT88.4 R144, [R216+0xc800] ;  /* 0x00c80000d890783b */ /* 0x000f220000004200 */
[--C-:B--2---:R-:W-:Y:S02]  /*18a60*/  FFMA.FTZ R2, R184, c[0x0][0x23c], -R138.reuse ;  /* 0x00008f00b8027a23 */ /* 0x104fe4000001088a */
[----:B------:R-:W-:Y:S02]  /*18a70*/  FFMA.FTZ R138, R136, c[0x0][0x23c], -R138 ;  /* 0x00008f00888a7a23 */ /* 0x000fe4000001088a */
[----:B------:R2:W-:Y:S01]  /*18a80*/  MUFU.EX2 R202, R2 ;  /* 0x0000000200ca7308 */ /* 0x0005e20000000800 */
[----:B-1----:R-:W-:Y:S04]  /*18a90*/  FADD.FTZ R0, R172, R160 ;  /* 0x000000a0ac007221 */ /* 0x002fe80000010000 */
[----:B------:R-:W-:Y:S05]  /*18aa0*/  FADD.FTZ R136, R174, R0 ;  /* 0x00000000ae887221 */ /* 0x000fea0000010000 */
[----:B------:R1:W1:Y:S01]  /*18ab0*/  MUFU.EX2 R208, R138 ;  /* 0x0000008a00d07308 */ /* 0x0002620000000800 */
[----:B------:R-:W-:Y:S04]  /*18ac0*/  FADD.FTZ R0, R163, R3 ;  /* 0x00000003a3007221 */ /* 0x000fe80000010000 */
[----:B------:R-:W-:Y:S02]  /*18ad0*/  FADD.FTZ R0, R168, R0 ;  /* 0x00000000a8007221 */ /* 0x000fe40000010000 */
[----:B--2---:R-:W-:Y:S02]  /*18ae0*/  FADD.FTZ R2, R158, R155 ;  /* 0x0000009b9e027221 */ /* 0x004fe40000010000 */
[----:B------:R-:W-:Y:S01]  /*18af0*/  LDSM.16.MT88.4 R152, [R214+0xd000] ;  /* 0x00d00000d698783b */ /* 0x000fe20000004200 */
[-C--:B----4-:R-:W-:Y:S01]  /*18b00*/  HMMA.16816.F32.BF16 R36, R140, R144.reuse, R36 ;  /* 0x000000908c24723c */ /* 0x090fe20000041824 */
[----:B------:R-:W-:Y:S02]  /*18b10*/  FADD.FTZ R139, R167, R2 ;  /* 0x00000002a78b7221 */ /* 0x000fe40000010000 */
[----:B------:R-:W-:Y:S02]  /*18b20*/  FADD.FTZ R2, R170, R161 ;  /* 0x000000a1aa027221 */ /* 0x000fe40000010000 */
[----:B------:R-:W-:Y:S02]  /*18b30*/  FADD.FTZ R139, R171, R139 ;  /* 0x0000008bab8b7221 */ /* 0x000fe40000010000 */
[----:B------:R-:W-:Y:S01]  /*18b40*/  LDSM.16.MT88.4 R156, [R216+0xd000] ;  /* 0x00d00000d89c783b */ /* 0x000fe20000004200 */
[C---:B------:R-:W-:Y:S01]  /*18b50*/  HMMA.16816.F32.BF16 R40, R148.reuse, R144, R40 ;  /* 0x000000909428723c */ /* 0x040fe20000041828 */
[----:B------:R-:W-:Y:S03]  /*18b60*/  FADD.FTZ R137, R173, R2 ;  /* 0x00000002ad897221 */ /* 0x000fe60000010000 */
[----:B------:R-:W-:Y:S01]  /*18b70*/  FADD.FTZ R2, R175, R139 ;  /* 0x0000008baf027221 */ /* 0x000fe20000010000 */
[----:B-1----:R-:W-:Y:S01]  /*18b80*/  F2FP.BF16.PACK_AB R138, R252, R249 ;  /* 0x000000f9fc8a723e */ /* 0x002fe200000010ff */
[----:B------:R-:W-:Y:S01]  /*18b90*/  FADD.FTZ R3, R177, R137 ;  /* 0x00000089b1037221 */ /* 0x000fe20000010000 */
[----:B------:R-:W-:Y:S01]  /*18ba0*/  LDSM.16.MT88.4 R164, [R213+0xd800] ;  /* 0x00d80000d5a4783b */ /* 0x000fe20000004200 */
[-C--:B------:R-:W-:Y:S01]  /*18bb0*/  HMMA.16816.F32.BF16 R44, R148, R146.reuse, R44 ;  /* 0x00000092942c723c */ /* 0x080fe2000004182c */
[----:B------:R-:W-:Y:S03]  /*18bc0*/  F2FP.BF16.PACK_AB R137, R248, R245 ;  /* 0x000000f5f889723e */ /* 0x000fe600000010ff */
[----:B------:R-:W-:Y:S01]  /*18bd0*/  F2FP.BF16.PACK_AB R139, R251, R250 ;  /* 0x000000fafb8b723e */ /* 0x000fe200000010ff */
[----:B------:R-:W-:Y:S01]  /*18be0*/  FADD.FTZ R184, R179, R3 ;  /* 0x00000003b3b87221 */ /* 0x000fe20000010000 */
[----:B------:R-:W-:Y:S01]  /*18bf0*/  F2FP.BF16.PACK_AB R207, R208, R209 ;  /* 0x000000d1d0cf723e */ /* 0x000fe200000010ff */
[----:B------:R-:W-:Y:S01]  /*18c00*/  FADD.FTZ R2, R176, R2 ;  /* 0x00000002b0027221 */ /* 0x000fe20000010000 */
        /* <DEDUP_REMOVED lines=34> */
[-C--:B------:R-:W-:Y:S03]  /*18e30*/  F2FP.BF16.PACK_AB R147, R202, R191.reuse ;  /* 0x000000bfca93723e */ /* 0x080fe600000010ff */
        /* <DEDUP_REMOVED lines=37> */
[-C--:B------:R-:W-:Y:S07]  /*19090*/  HMMA.16816.F32.BF16 R124, R144, R154.reuse, R124 ;  /* 0x0000009a907c723c */ /* 0x080fee000004187c */
[----:B------:R-:W-:Y:S01]  /*190a0*/  FADD.FTZ R144, R178, R136 ;  /* 0x00000088b2907221 */ /* 0x000fe20000010000 */
[----:B------:R-:W-:Y:S01]  /*190b0*/  HMMA.16816.F32.BF16 R128, R140, R154, R128 ;  /* 0x0000009a8c80723c */ /* 0x000fe20000041880 */
[----:B------:R-:W-:Y:S01]  /*190c0*/  F2FP.BF16.PACK_AB R136, R247, R244 ;  /* 0x000000f4f788723e */ /* 0x000fe200000010ff */
[----:B------:R-:W2:Y:S02]  /*190d0*/  LDSM.16.MT88.4 R140, [R215+0xd800] ;  /* 0x00d80000d78c783b */ /* 0x000ea40000004200 */
        /* <DEDUP_REMOVED lines=14> */
[----:B------:R-:W-:Y:S01]  /*191c0*/  IMAD.MOV.U32 R21, RZ, RZ, R200 ;  /* 0x000000ffff157224 */ /* 0x000fe200078e00c8 */
[----:B------:R-:W-:Y:S01]  /*191d0*/  MOV R27, R191 ;  /* 0x000000bf001b7202 */ /* 0x000fe20000000f00 */
[----:B------:R-:W-:Y:S04]  /*191e0*/  IMAD.MOV.U32 R26, RZ, RZ, R190 ;  /* 0x000000ffff1a7224 */ /* 0x000fe800078e00be */
[----:B------:R-:W-:Y:S02]  /*191f0*/  IMAD.MOV.U32 R25, RZ, RZ, R189 ;  /* 0x000000ffff197224 */ /* 0x000fe400078e00bd */
[----:B------:R-:W-:Y:S02]  /*19200*/  IMAD.MOV.U32 R24, RZ, RZ, R188 ;  /* 0x000000ffff187224 */ /* 0x000fe400078e00bc */
[-C--:B------:R-:W-:Y:S07]  /*19210*/  HMMA.16816.F32.BF16 R188, R204, R158.reuse, R28 ;  /* 0x0000009eccbc723c */ /* 0x080fee000004181c */
[----:B------:R-:W-:Y:S01]  /*19220*/  IMAD.MOV.U32 R31, RZ, RZ, R198 ;  /* 0x000000ffff1f7224 */ /* 0x000fe200078e00c6 */
[C---:B------:R-:W-:Y:S01]  /*19230*/  HMMA.16816.F32.BF16 R156, R136.reuse, R158, R32 ;  /* 0x0000009e889c723c */ /* 0x040fe20000041820 */
[----:B------:R-:W-:Y:S03]  /*19240*/  IMAD.MOV.U32 R30, RZ, RZ, R195 ;  /* 0x000000ffff1e7224 */ /* 0x000fe600078e00c3 */
[----:B------:R-:W-:Y:S01]  /*19250*/  MOV R28, R197 ;  /* 0x000000c5001c7202 */ /* 0x000fe20000000f00 */
[----:B------:R-:W-:Y:S02]  /*19260*/  IMAD.MOV.U32 R29, RZ, RZ, R196 ;  /* 0x000000ffff1d7224 */ /* 0x000fe400078e00c4 */
[----:B------:R-:W-:Y:S01]  /*19270*/  IMAD.MOV.U32 R35, RZ, RZ, R187 ;  /* 0x000000ffff237224 */ /* 0x000fe200078e00bb */
[-C--:B-1----:R-:W-:Y:S01]  /*19280*/  HMMA.16816.F32.BF16 R152, R136, R148.reuse, R36 ;  /* 0x000000948898723c */ /* 0x082fe20000041824 */
[----:B------:R-:W-:Y:S03]  /*19290*/  IMAD.MOV.U32 R32, RZ, RZ, R194 ;  /* 0x000000ffff207224 */ /* 0x000fe600078e00c2 */
[----:B------:R-:W-:Y:S01]  /*192a0*/  MOV R34, R192 ;  /* 0x000000c000227202 */ /* 0x000fe20000000f00 */
[----:B------:R-:W-:Y:S02]  /*192b0*/  IMAD.MOV.U32 R33, RZ, RZ, R193 ;  /* 0x000000ffff217224 */ /* 0x000fe400078e00c1 */
[----:B------:R-:W-:Y:S02]  /*192c0*/  IMAD.MOV.U32 R39, RZ, RZ, R184 ;  /* 0x000000ffff277224 */ /* 0x000fe400078e00b8 */
[----:B------:R-:W-:Y:S03]  /*192d0*/  IMAD.MOV.U32 R37, RZ, RZ, R186 ;  /* 0x000000ffff257224 */ /* 0x000fe600078e00ba */
[----:B------:R-:W-:Y:S02]  /*192e0*/  IMAD.MOV.U32 R38, RZ, RZ, R185 ;  /* 0x000000ffff267224 */ /* 0x000fe400078e00b9 */
[C---:B------:R-:W-:Y:S01]  /*192f0*/  HMMA.16816.F32.BF16 R184, R204.reuse, R148, R40 ;  /* 0x00000094ccb8723c */ /* 0x040fe20000041828 */
[----:B------:R-:W-:Y:S02]  /*19300*/  FADD.FTZ R2, R37, R2 ;  /* 0x0000000225027221 */ /* 0x000fe40000010000 */
[----:B------:R-:W-:Y:S02]  /*19310*/  FADD.FTZ R0, R38, R0 ;  /* 0x0000000026007221 */ /* 0x000fe40000010000 */
[----:B------:R-:W-:Y:S02]  /*19320*/  FADD.FTZ R2, R34, R2 ;  /* 0x0000000222027221 */ /* 0x000fe40000010000 */
[----:B------:R-:W-:Y:S01]  /*19330*/  FADD.FTZ R0, R35, R0 ;  /* 0x0000000023007221 */ /* 0x000fe20000010000 */
[-C--:B------:R-:W-:Y:S01]  /*19340*/  HMMA.16816.F32.BF16 R196, R204, R150.reuse, R44 ;  /* 0x00000096ccc4723c */ /* 0x080fe2000004182c */
[----:B------:R-:W-:Y:S07]  /*19350*/  FADD.FTZ R3, R33, R3 ;  /* 0x0000000321037221 */ /* 0x000fee0000010000 */
[C---:B------:R-:W-:Y:S08]  /*19360*/  HMMA.16816.F32.BF16 R148, R136.reuse, R150, R48 ;  /* 0x000000968894723c */ /* 0x040ff00000041830 */
[-C--:B--2---:R-:W-:Y:S08]  /*19370*/  HMMA.16816.F32.BF16 R144, R136, R140.reuse, R52 ;  /* 0x0000008c8890723c */ /* 0x084ff00000041834 */
[C---:B------:R-:W-:Y:S08]  /*19380*/  HMMA.16816.F32.BF16 R192, R204.reuse, R140, R56 ;  /* 0x0000008cccc0723c */ /* 0x040ff00000041838 */
[-C--:B------:R-:W-:Y:S08]  /*19390*/  HMMA.16816.F32.BF16 R200, R204, R142.reuse, R60 ;  /* 0x0000008eccc8723c */ /* 0x080ff0000004183c */
[C---:B------:R-:W-:Y:S08]  /*193a0*/  HMMA.16816.F32.BF16 R140, R136.reuse, R142, R64 ;  /* 0x0000008e888c723c */ /* 0x040ff00000041840 */
[-C--:B------:R-:W-:Y:S08]  /*193b0*/  HMMA.16816.F32.BF16 R68, R136, R4.reuse, R68 ;  /* 0x000000048844723c */ /* 0x080ff00000041844 */
[C---:B------:R-:W-:Y:S07]  /*193c0*/  HMMA.16816.F32.BF16 R72, R204.reuse, R4, R72 ;  /* 0x00000004cc48723c */ /* 0x040fee0000041848 */
[----:B------:R-:W-:Y:S01]  /*193d0*/  FADD.FTZ R5, R30, R2 ;  /* 0x000000021e057221 */ /* 0x000fe20000010000 */
[-C--:B------:R-:W-:Y:S01]  /*193e0*/  HMMA.16816.F32.BF16 R76, R204, R6.reuse, R76 ;  /* 0x00000006cc4c723c */ /* 0x080fe2000004184c */
[----:B------:R-:W-:Y:S07]  /*193f0*/  FADD.FTZ R4, R32, R39 ;  /* 0x0000002720047221 */ /* 0x000fee0000010000 */
        /* <DEDUP_REMOVED lines=37> */
[----:B------:R1:W-:Y:S01]  /*19650*/  STL [R1+0x3c], R3 ;  /* 0x00003c0301007387 */ /* 0x0003e20000100800 */
[C---:B------:R-:W-:Y:S01]  /*19660*/  HMMA.16816.F32.BF16 R120, R204.reuse, R16, R120 ;  /* 0x00000010cc78723c */ /* 0x040fe20000041878 */
[----:B------:R-:W-:Y:S05]  /*19670*/  FADD.FTZ R2, R241, R2 ;  /* 0x00000002f1027221 */ /* 0x000fea0000010000 */
[----:B------:R3:W-:Y:S02]  /*19680*/  STL [R1+0x40], R2 ;  /* 0x0000400201007387 */ /* 0x0007e40000100800 */
[-C--:B------:R-:W-:Y:S02]  /*19690*/  HMMA.16816.F32.BF16 R124, R204, R18.reuse, R124 ;  /* 0x00000012cc7c723c */ /* 0x080fe4000004187c */
[----:B------:R3:W-:Y:S06]  /*196a0*/  STL [R1+0x44], R0 ;  /* 0x0000440001007387 */ /* 0x0007ec0000100800 */
[----:B------:R-:W-:Y:S07]  /*196b0*/  HMMA.16816.F32.BF16 R128, R136, R18, R128 ;  /* 0x000000128880723c */ /* 0x000fee0000041880 */
[----:B------:R-:W-:Y:S01]  /*196c0*/  IMAD.MOV.U32 R136, RZ, RZ, R133 ;  /* 0x000000ffff887224 */ /* 0x000fe200078e0085 */
[----:B------:R-:W-:Y:S01]  /*196d0*/  MOV R138, R132 ;  /* 0x00000084008a7202 */ /* 0x000fe20000000f00 */
[----:B-1----:R-:W-:Y:S03]  /*196e0*/  IMAD.MOV.U32 R3, RZ, RZ, R135 ;  /* 0x000000ffff037224 */ /* 0x002fe600078e0087 */
[----:B------:R-:W-:Y:S01]  /*196f0*/  IMAD.MOV.U32 R137, RZ, RZ, R134 ;  /* 0x000000ffff897224 */ /* 0x000fe200078e0086 */
[----:B---3-5:R-:W-:-:S05]  /*19700*/  @P0 BRA `(.L_x_482) ;  /* 0xffffabe000000947 */ /* 0x028fca000383ffff */
.L_x_481:
[----:B-1----:R-:W2:Y:S01]  /*19710*/  LDL.LU R2, [R1+0x38] ;  /* 0x0000380001027983 */ /* 0x002ea20000300800 */
        /* <DEDUP_REMOVED lines=439> */
.L_x_486:
[----:B--234-:R-:W-:Y:S05]  /*1b290*/  BSYNC B0 ;  /* 0x0000000000007941 */ /* 0x01cfea0003800000 */
.L_x_485:
        /* <DEDUP_REMOVED lines=27> */
.L_x_488:
[----:B-1----:R-:W-:Y:S05]  /*1b450*/  BSYNC B0 ;  /* 0x0000000000007941 */ /* 0x002fea0003800000 */
.L_x_487:
        /* <DEDUP_REMOVED lines=16> */
.L_x_490:
[----:B------:R-:W-:Y:S05]  /*1b560*/  BSYNC B0 ;  /* 0x0000000000007941 */ /* 0x000fea0003800000 */
.L_x_489:
        /* <DEDUP_REMOVED lines=16> */
.L_x_492:
[----:B------:R-:W-:Y:S05]  /*1b670*/  BSYNC B0 ;  /* 0x0000000000007941 */ /* 0x000fea0003800000 */
.L_x_491:
        /* <DEDUP_REMOVED lines=16> */
.L_x_494:
[----:B------:R-:W-:Y:S05]  /*1b780*/  BSYNC B0 ;  /* 0x0000000000007941 */ /* 0x000fea0003800000 */
.L_x_493:
        /* <DEDUP_REMOVED lines=16> */
.L_x_496:
[----:B------:R-:W-:Y:S05]  /*1b890*/  BSYNC B0 ;  /* 0x0000000000007941 */ /* 0x000fea0003800000 */
.L_x_495:
        /* <DEDUP_REMOVED lines=16> */
.L_x_498:
[----:B------:R-:W-:Y:S05]  /*1b9a0*/  BSYNC B0 ;  /* 0x0000000000007941 */ /* 0x000fea0003800000 */
.L_x_497:
        /* <DEDUP_REMOVED lines=16> */
.L_x_500:
[----:B------:R-:W-:Y:S05]  /*1bab0*/  BSYNC B0 ;  /* 0x0000000000007941 */ /* 0x000fea0003800000 */
.L_x_499:
        /* <DEDUP_REMOVED lines=16> */
.L_x_501:
        /* <DEDUP_REMOVED lines=12> */
.L_x_2381:


//--------------------- .text._ZN5flash16flash_fwd_kernelI23Flash_fwd_kernel_traitsILi128ELi128ELi64ELi4ELb0ELb0EN7cutlass10bfloat16_tE19Flash_kernel_traitsILi128ELi128ELi64ELi4ES3_EELb0ELb0ELb1ELb0ELb0ELb0ELb0ELb0EEEvNS_16Flash_fwd_paramsE --------------------------
	.section	.text._ZN5flash16flash_fwd_kernelI23Flash_fwd_kernel_traitsILi128ELi128ELi64ELi4ELb0ELb0EN7cutlass10bfloat16_tE19Flash_kernel_traitsILi128ELi128ELi64ELi4ES3_EELb0ELb0ELb1ELb0ELb0ELb0ELb0ELb0EEEvNS_16Flash_fwd_paramsE,"ax",@progbits
	.sectioninfo	@"SHI_REGISTERS=255"
	.align	128
        .global         _ZN5flash16flash_fwd_kernelI23Flash_fwd_kernel_traitsILi128ELi128ELi64ELi4ELb0ELb0EN7cutlass10bfloat16_tE19Flash_kernel_traitsILi128ELi128ELi64ELi4ES3_EELb0ELb0ELb1ELb0ELb0ELb0ELb0ELb0EEEvNS_16Flash_fwd_paramsE
        .type           _ZN5flash16flash_fwd_kernelI23Flash_fwd_kernel_traitsILi128ELi128ELi64ELi4ELb0ELb0EN7cutlass10bfloat16_tE19Flash_kernel_traitsILi128ELi128ELi64ELi4ES3_EELb0ELb0ELb1ELb0ELb0ELb0ELb0ELb0EEEvNS_16Flash_fwd_paramsE,@function
        .size           _ZN5flash16flash_fwd_kernelI23Flash_fwd_kernel_traitsILi128ELi128ELi64ELi4ELb0ELb0EN7cutlass10bfloat16_tE19Flash_kernel_traitsILi128ELi128ELi64ELi4ES3_EELb0ELb0ELb1ELb0ELb0ELb0ELb0ELb0EEEvNS_16Flash_fwd_paramsE,(.L_x_2382 - _ZN5flash16flash_fwd_kernelI23Flash_fwd_kernel_traitsILi128ELi128ELi64ELi4ELb0ELb0EN7cutlass10bfloat16_tE19Flash_kernel_traitsILi128ELi128ELi64ELi4ES3_EELb0ELb0ELb1ELb0ELb0ELb0ELb0ELb0EEEvNS_16Flash_fwd_paramsE)
        .other          _ZN5flash16flash_fwd_kernelI23Flash_fwd_kernel_traitsILi128ELi128ELi64ELi4ELb0ELb0EN7cutlass10bfloat16_tE19Flash_kernel_traitsILi128ELi128ELi64ELi4ES3_EELb0ELb0ELb1ELb0ELb0ELb0ELb0ELb0EEEvNS_16Flash_fwd_paramsE,@"STO_CUDA_ENTRY STV_DEFAULT"
_ZN5flash16flash_fwd_kernelI23Flash_fwd_kernel_traitsILi128ELi128ELi64ELi4ELb0ELb0EN7cutlass10bfloat16_tE19Flash_kernel_traitsILi128ELi128ELi64ELi4ES3_EELb0ELb0ELb1ELb0ELb0ELb0ELb0ELb0EEEvNS_16Flash_fwd_paramsE:
.text._ZN5flash16flash_fwd_kernelI23Flash_fwd_kernel_traitsILi128ELi128ELi64ELi4ELb0ELb0EN7cutlass10bfloat16_tE19Flash_kernel_traitsILi128ELi128ELi64ELi4ES3_EELb0ELb0ELb1ELb0ELb0ELb0ELb0ELb0EEEvNS_16Flash_fwd_paramsE:
        /* <DEDUP_REMOVED lines=56> */
.L_x_502:
[----:B------:R-:W-:Y:S02]  /*0380*/  ULDC UR6, c[0x0][0x218] ;  /* 0x0000860000067ab9 */ /* 0x000fe40000000800 */
.L_x_503:
        /* <DEDUP_REMOVED lines=52> */
[----:B------:R-:W-:Y:S01]  /*06d0*/  IMAD.U32 R6, RZ, RZ, UR14 ;  /* 0x0000000eff067e24 */ /* 0x000fe2000f8e00ff */
[----:B------:R-:W-:Y:S01]  /*06e0*/  ULDC.U8 UR16, c[0x0][0x328] ;  /* 0x0000ca0000107ab9 */ /* 0x000fe20000000000 */
        /* <DEDUP_REMOVED lines=9> */
[----:B------:R-:W-:Y:S01]  /*0780*/  @!UP0 UIMAD.WIDE.U32 UR20, UR12, UR6, URZ ;  /* 0x000000060c1482a5 */ /* 0x000fe2000f8e003f */
[----:B------:R-:W-:Y:S01]  /*0790*/  IMAD.SHL.U32 R14, R15, 0x8, RZ ;  /* 0x000000080f0e7824 */ /* 0x000fe200078e00ff */
[----:B------:R-:W-:-:S02]  /*07a0*/  ULDC.64 UR4, c[0x0][0x1f0] ;  /* 0x00007c0000047ab9 */ /* 0x000fc40000000a00 */
[----:B------:R-:W-:Y:S01]  /*07b0*/  UIMAD UR4, UR9, UR4, URZ ;  /* 0x00000004090472a4 */ /* 0x000fe2000f8e023f */
[----:B------:R-:W-:Y:S01]  /*07c0*/  IMAD.WIDE R6, R6, 0x80, R8 ;  /* 0x0000008006067825 */ /* 0x000fe200078e0208 */
[----:B------:R-:W-:Y:S01]  /*07d0*/  @!UP0 UIMAD UR9, UR10, UR6, URZ ;  /* 0x000000060a0982a4 */ /* 0x000fe2000f8e023f */
[----:B------:R-:W-:Y:S01]  /*07e0*/  IADD3 R23, R14, 0x40, RZ ;  /* 0x000000400e177810 */ /* 0x000fe20007ffe0ff */
[----:B------:R-:W-:Y:S02]  /*07f0*/  UIMAD UR5, UR13, UR5, UR4 ;  /* 0x000000050d0572a4 */ /* 0x000fe4000f8e0204 */
[----:B------:R-:W-:Y:S02]  /*0800*/  ULDC.U8 UR10, c[0x0][0x329] ;  /* 0x0000ca40000a7ab9 */ /* 0x000fe40000000000 */
[----:B------:R-:W-:Y:S02]  /*0810*/  UISETP.NE.AND UP1, UPT, UR10, URZ, UPT ;  /* 0x0000003f0a00728c */ /* 0x000fe4000bf25270 */
[----:B------:R-:W-:-:S02]  /*0820*/  @!UP0 UIMAD UR9, UR12, UR7, UR9 ;  /* 0x000000070c0982a4 */ /* 0x000fc4000f8e0209 */
[----:B------:R-:W-:Y:S02]  /*0830*/  UISETP.NE.OR UP3, UPT, UR10, URZ, !UP2 ;  /* 0x0000003f0a00728c */ /* 0x000fe4000d765670 */
[----:B------:R-:W-:Y:S02]  /*0840*/  ULDC UR7, c[0x0][0x214] ;  /* 0x0000850000077ab9 */ /* 0x000fe40000000800 */
[----:B------:R-:W-:Y:S02]  /*0850*/  ULDC UR6, c[0x0][0x234] ;  /* 0x00008d0000067ab9 */ /* 0x000fe40000000800 */
[----:B------:R-:W-:Y:S02]  /*0860*/  ULDC UR4, c[0x0][0x1c0] ;  /* 0x0000700000047ab9 */ /* 0x000fe40000000800 */
[----:B------:R-:W-:Y:S02]  /*0870*/  @UP1 ULDC UR16, c[0x0][0x210] ;  /* 0x0000840000101ab9 */ /* 0x000fe40000000800 */
[----:B------:R-:W-:-:S02]  /*0880*/  @UP1 UIMAD UR16, UR16, UR7, URZ ;  /* 0x00000007101012a4 */ /* 0x000fc4000f8e023f */
[----:B------:R-:W-:Y:S02]  /*0890*/  @!UP1 USEL UR16, UR7, UR6, !UP2 ;  /* 0x0000000607109287 */ /* 0x000fe4000d000000 */
[----:B------:R-:W-:Y:S02]  /*08a0*/  @UP0 UMOV UR10, UR22 ;  /* 0x00000016000a0c82 */ /* 0x000fe40008000000 */
[----:B------:R-:W-:Y:S02]  /*08b0*/  @UP1 UMOV UR22, 0x1 ;  /* 0x0000000100161882 */ /* 0x000fe40000000000 */
[----:B------:R-:W-:Y:S02]  /*08c0*/  @!UP1 UIMAD UR22, UR16, UR4, URZ ;  /* 0x00000004101692a4 */ /* 0x000fe4000f8e023f */
[----:B------:R-:W-:Y:S02]  /*08d0*/  @!UP0 UMOV UR10, UR20 ;  /* 0x00000014000a8c82 */ /* 0x000fe40008000000 */
[----:B------:R-:W-:Y:S01]  /*08e0*/  @!UP0 UIADD3 UR8, UR21, UR9, URZ ;  /* 0x0000000915088290 */ /* 0x000fe2000fffe03f */
[----:B------:R-:W-:Y:S01]  /*08f0*/  IADD3 R2, P0, R14, UR10, RZ ;  /* 0x0000000a0e027c10 */ /* 0x000fe2000ff1e0ff */
[----:B------:R-:W-:-:S02]  /*0900*/  UIADD3 UR17, -UR15, UR17, URZ ;  /* 0x000000110f117290 */ /* 0x000fc4000fffe13f */
[----:B------:R-:W-:Y:S02]  /*0910*/  @!UP3 UIMAD UR20, UR12, UR7, URZ ;  /* 0x000000070c14b2a4 */ /* 0x000fe4000f8e023f */
[----:B------:R-:W-:Y:S01]  /*0920*/  UIMAD UR22, UR12, UR22, URZ ;  /* 0x000000160c1672a4 */ /* 0x000fe2000f8e023f */
[----:B------:R-:W-:Y:S01]  /*0930*/  LEA.HI.X.SX32 R3, R14, UR8, 0x1, P0 ;  /* 0x000000080e037c11 */ /* 0x000fe200080f0eff */
[----:B------:R-:W-:Y:S01]  /*0940*/  @!UP3 USEL UR20, UR20, UR11, !UP0 ;  /* 0x0000000b1414b287 */ /* 0x000fe2000c000000 */
[----:B------:R-:W-:Y:S01]  /*0950*/  ISETP.GE.AND P0, PT, R8, UR17, PT ;  /* 0x0000001108007c0c */ /* 0x000fe2000bf06270 */
[----:B------:R-:W-:Y:S02]  /*0960*/  USEL UR22, UR22, URZ, UP3 ;  /* 0x0000003f16167287 */ /* 0x000fe40009800000 */
[----:B------:R-:W-:Y:S01]  /*0970*/  @UP1 ULDC UR23, c[0x0][0x210] ;  /* 0x0000840000171ab9 */ /* 0x000fe20000000800 */
[----:B-1----:R-:W-:Y:S01]  /*0980*/  IMAD.WIDE.U32 R12, R12, c[0x0][0x1f0], R2 ;  /* 0x00007c000c0c7a25 */ /* 0x002fe200078e0002 */
[----:B------:R-:W-:-:S02]  /*0990*/  @!UP1 UMOV UR23, 0x1 ;  /* 0x0000000100179882 */ /* 0x000fc40000000000 */
[----:B------:R-:W-:Y:S02]  /*09a0*/  UIMAD UR13, UR13, UR16, UR22 ;  /* 0x000000100d0d72a4 */ /* 0x000fe4000f8e0216 */
[----:B------:R-:W-:Y:S01]  /*09b0*/  UIMAD UR15, UR15, UR23, URZ ;  /* 0x000000170f0f72a4 */ /* 0x000fe2000f8e023f */
[----:B------:R-:W-:Y:S01]  /*09c0*/  IADD3 R11, R13, UR5, RZ ;  /* 0x000000050d0b7c10 */ /* 0x000fe2000fffe0ff */
[----:B------:R-:W-:Y:S02]  /*09d0*/  UMOV UR24, URZ ;  /* 0x0000003f00187c82 */ /* 0x000fe40008000000 */
[----:B------:R-:W-:Y:S02]  /*09e0*/  @!UP3 UMOV UR24, UR20 ;  /* 0x000000140018bc82 */ /* 0x000fe40008000000 */
[----:B------:R-:W-:Y:S02]  /*09f0*/  UMOV UR25, URZ ;  /* 0x0000003f00197c82 */ /* 0x000fe40008000000 */
[----:B------:R-:W-:-:S02]  /*0a00*/  USHF.R.S32.HI UR6, URZ, 0x1f, UR13 ;  /* 0x0000001f3f067899 */ /* 0x000fc4000801140d */
[----:B------:R-:W-:Y:S02]  /*0a10*/  @!UP3 USHF.R.S32.HI UR25, URZ, 0x1f, UR20 ;  /* 0x0000001f3f19b899 */ /* 0x000fe40008011414 */
        /* <DEDUP_REMOVED lines=15> */
.L_x_506:
[----:B------:R-:W-:Y:S05]  /*0b10*/  BSYNC B0 ;  /* 0x0000000000007941 */ /* 0x000fea0003800000 */
.L_x_505:
        /* <DEDUP_REMOVED lines=18> */
.L_x_508:
[----:B------:R-:W-:Y:S05]  /*0c40*/  BSYNC B0 ;  /* 0x0000000000007941 */ /* 0x000fea0003800000 */
.L_x_507:
        /* <DEDUP_REMOVED lines=18> */
.L_x_510:
[----:B------:R-:W-:Y:S05]  /*0d70*/  BSYNC B0 ;  /* 0x0000000000007941 */ /* 0x000fea0003800000 */
.L_x_509:
        /* <DEDUP_REMOVED lines=18> */
.L_x_512:
[----:B------:R-:W-:Y:S05]  /*0ea0*/  BSYNC B0 ;  /* 0x0000000000007941 */ /* 0x000fea0003800000 */
.L_x_511:
        /* <DEDUP_REMOVED lines=18> */
.L_x_514:
[----:B------:R-:W-:Y:S05]  /*0fd0*/  BSYNC B0 ;  /* 0x0000000000007941 */ /* 0x000fea0003800000 */
.L_x_513:
        /* <DEDUP_REMOVED lines=18> */
.L_x_516:
[----:B------:R-:W-:Y:S05]  /*1100*/  BSYNC B0 ;  /* 0x0000000000007941 */ /* 0x000fea0003800000 */
.L_x_515:
        /* <DEDUP_REMOVED lines=18> */
.L_x_518:
[----:B------:R-:W-:Y:S05]  /*1230*/  BSYNC B0 ;  /* 0x0000000000007941 */ /* 0x000fea0003800000 */
.L_x_517:
        /* <DEDUP_REMOVED lines=18> */
.L_x_520:
[----:B------:R-:W-:Y:S05]  /*1360*/  BSYNC B0 ;  /* 0x0000000000007941 */ /* 0x000fea0003800000 */
.L_x_519:
        /* <DEDUP_REMOVED lines=67> */
.L_x_504:
        /* <DEDUP_REMOVED lines=32> */
.L_x_521:
        /* <DEDUP_REMOVED lines=19> */
[----:B------:R-:W-:Y:S01]  /*1ad0*/  IMAD.HI.U32 R0, R3, R0, R2 ;  /* 0x0000000003007227 */ /* 0x000fe200078e0002 */
[----:B------:R-:W-:-:S05]  /*1ae0*/  MOV R3, R5 ;  /* 0x0000000500037202 */ /* 0x000fca0000000f00 */
[----:B------:R-:W-:-:S04]  /*1af0*/  IMAD.HI.U32 R0, R0, R3, RZ ;  /* 0x0000000300007227 */ /* 0x000fc800078e00ff */
[----:B------:R-:W-:-:S04]  /*1b00*/  IMAD.MOV R2, RZ, RZ, -R0 ;  /* 0x000000ffff027224 */ /* 0x000fc800078e0a00 */
[----:B------:R-:W-:-:S05]  /*1b10*/  IMAD R2, R4, R2, R3 ;  /* 0x0000000204027224 */ /* 0x000fca00078e0203 */
[----:B------:R-:W-:-:S13]  /*1b20*/  ISETP.GT.U32.AND P2, PT, R4, R2, PT ;  /* 0x000000020400720c */ /* 0x000fda0003f44070 */
[----:B------:R-:W-:Y:S01]  /*1b30*/  @!P2 IMAD.IADD R2, R2, 0x1, -R4 ;  /* 0x000000010202a824 */ /* 0x000fe200078e0a04 */
[----:B------:R-:W-:Y:S02]  /*1b40*/  @!P2 IADD3 R0, R0, 0x1, RZ ;  /* 0x000000010000a810 */ /* 0x000fe40007ffe0ff */
[----:B------:R-:W-:Y:S02]  /*1b50*/  ISETP.NE.AND P2, PT, RZ, c[0x0][0x1c8], PT ;  /* 0x00007200ff007a0c */ /* 0x000fe40003f45270 */
[----:B------:R-:W-:-:S13]  /*1b60*/  ISETP.GE.U32.AND P3, PT, R2, R4, PT ;  /* 0x000000040200720c */ /* 0x000fda0003f66070 */
[----:B------:R-:W-:-:S04]  /*1b70*/  @P3 IADD3 R0, R0, 0x1, RZ ;  /* 0x0000000100003810 */ /* 0x000fc80007ffe0ff */
        /* <DEDUP_REMOVED lines=15> */
.L_x_522:
[----:B------:R-:W-:Y:S01]  /*1c70*/  SHF.R.S32.HI R12, RZ, 0x1f, R25 ;  /* 0x0000001fff0c7819 */ /* 0x000fe20000011419 */
[----:B------:R-:W1:Y:S01]  /*1c80*/  S2R R16, SR_CTAID.Z ;  /* 0x0000000000107919 */ /* 0x000e620000002700 */
[----:B------:R-:W-:Y:S01]  /*1c90*/  ULDC.64 UR4, c[0x0][0x1a8] ;  /* 0x00006a0000047ab9 */ /* 0x000fe20000000a00 */
[----:B------:R-:W-:Y:S01]  /*1ca0*/  IMAD.U32 R7, RZ, RZ, UR14 ;  /* 0x0000000eff077e24 */ /* 0x000fe2000f8e00ff */
[CC--:B------:R-:W-:Y:S01]  /*1cb0*/  LEA.HI R2, R12.reuse, R25.reuse, RZ, 0x3 ;  /* 0x000000190c027211 */ /* 0x0c0fe200078f18ff */
[----:B------:R-:W-:Y:S01]  /*1cc0*/  UIMAD UR4, UR22, UR4, URZ ;  /* 0x00000004160472a4 */ /* 0x000fe2000f8e023f */
[----:B------:R-:W-:Y:S01]  /*1cd0*/  LEA.HI R21, R12, R25, RZ, 0x4 ;  /* 0x000000190c157211 */ /* 0x000fe200078f20ff */
[----:B------:R-:W-:Y:S01]  /*1ce0*/  BSSY B0, `(.L_x_523) ;  /* 0x0000058000007945 */ /* 0x000fe20003800000 */
[----:B------:R-:W-:Y:S01]  /*1cf0*/  SHF.R.S32.HI R14, RZ, 0x3, R2 ;  /* 0x00000003ff0e7819 */ /* 0x000fe20000011402 */
[----:B------:R-:W-:Y:S01]  /*1d00*/  UIMAD UR4, UR13, UR5, UR4 ;  /* 0x000000050d0472a4 */ /* 0x000fe2000f8e0204 */
[----:B------:R-:W-:-:S02]  /*1d10*/  LOP3.LUT R2, R2, 0xfffffff8, RZ, 0xc0, !PT ;  /* 0xfffffff802027812 */ /* 0x000fc400078ec0ff */
[----:B------:R-:W-:Y:S01]  /*1d20*/  LOP3.LUT R3, R21, 0xfffffff0, RZ, 0xc0, !PT ;  /* 0xfffffff015037812 */ /* 0x000fe200078ec0ff */
[----:B------:R-:W-:Y:S01]  /*1d30*/  IMAD.SHL.U32 R4, R14, 0x40, RZ ;  /* 0x000000400e047824 */ /* 0x000fe200078e00ff */
[----:B------:R-:W-:Y:S01]  /*1d40*/  LEA.HI R6, R12, R25, RZ, 0x6 ;  /* 0x000000190c067211 */ /* 0x000fe200078f30ff */
[C---:B------:R-:W-:Y:S01]  /*1d50*/  IMAD.IADD R22, R25.reuse, 0x1, -R2 ;  /* 0x0000000119167824 */ /* 0x040fe200078e0a02 */
[----:B------:R-:W-:Y:S01]  /*1d60*/  SHF.R.S32.HI R15, RZ, 0x1f, R14 ;  /* 0x0000001fff0f7819 */ /* 0x000fe2000001140e */
[----:B------:R-:W-:Y:S01]  /*1d70*/  IMAD.IADD R2, R25, 0x1, -R3 ;  /* 0x0000000119027824 */ /* 0x000fe200078e0a03 */
[----:B------:R-:W-:Y:S01]  /*1d80*/  LOP3.LUT R3, R4, 0x1c0, RZ, 0xc0, !PT ;  /* 0x000001c004037812 */ /* 0x000fe200078ec0ff */
[----:B------:R-:W-:Y:S02]  /*1d90*/  IMAD.SHL.U32 R178, R22, 0x8, RZ ;  /* 0x0000000816b27824 */ /* 0x000fe400078e00ff */
[----:B------:R-:W-:Y:S01]  /*1da0*/  IMAD R11, R15, c[0x0][0x1a0], RZ ;  /* 0x000068000f0b7a24 */ /* 0x000fe200078e02ff */
[----:B------:R-:W-:-:S02]  /*1db0*/  SHF.R.S32.HI R5, RZ, 0x1f, R2 ;  /* 0x0000001fff057819 */ /* 0x000fc40000011402 */
[----:B------:R-:W-:Y:S02]  /*1dc0*/  LOP3.LUT R4, R3, 0x38, R178, 0xf8, !PT ;  /* 0x0000003803047812 */ /* 0x000fe400078ef8b2 */
[----:B------:R-:W-:Y:S02]  /*1dd0*/  SHF.R.U32.HI R3, RZ, 0x3, R3 ;  /* 0x00000003ff037819 */ /* 0x000fe40000011603 */
[----:B------:R-:W-:Y:S01]  /*1de0*/  LEA.HI R24, R5, R2, RZ, 0x3 ;  /* 0x0000000205187211 */ /* 0x000fe200078f18ff */
[----:B------:R-:W-:Y:S01]  /*1df0*/  IMAD.SHL.U32 R5, R6, 0x8, RZ ;  /* 0x0000000806057824 */ /* 0x000fe200078e00ff */
[----:B------:R-:W-:Y:S01]  /*1e00*/  LOP3.LUT R4, R4, R3, RZ, 0x3c, !PT ;  /* 0x0000000304047212 */ /* 0x000fe200078e3cff */
[----:B------:R-:W-:Y:S01]  /*1e10*/  IMAD.WIDE R6, R7, 0x80, R14 ;  /* 0x0000008007067825 */ /* 0x000fe200078e020e */
[----:B------:R-:W-:Y:S02]  /*1e20*/  LOP3.LUT R3, R24, 0xfffffff8, RZ, 0xc0, !PT ;  /* 0xfffffff818037812 */ /* 0x000fe400078ec0ff */
[----:B------:R-:W-:-:S02]  /*1e30*/  SHF.R.S32.HI R179, RZ, 0x1f, R178 ;  /* 0x0000001fffb37819 */ /* 0x000fc400000114b2 */
        /* <DEDUP_REMOVED lines=11> */
[----:B------:R-:W-:-:S03]  /*1ef0*/  IMAD.WIDE.U32 R4, R14, c[0x0][0x1a0], R178 ;  /* 0x000068000e047a25 */ /* 0x000fc600078e00b2 */
[----:B------:R-:W-:Y:S01]  /*1f00*/  IADD3.X R9, R9, UR7, R10, P0, !PT ;  /* 0x0000000709097c10 */ /* 0x000fe200087fe40a */
[----:B-1----:R-:W-:Y:S01]  /*1f10*/  IMAD.WIDE.U32 R16, R16, c[0x0][0x1a8], R2 ;  /* 0x00006a0010107a25 */ /* 0x002fe200078e0002 */
[----:B------:R-:W-:Y:S02]  /*1f20*/  SHF.R.S32.HI R3, RZ, 0x1f, R0 ;  /* 0x0000001fff037819 */ /* 0x000fe40000011400 */
[----:B------:R-:W-:Y:S01]  /*1f30*/  IADD3 R2, P0, R4, UR26, RZ ;  /* 0x0000001a04027c10 */ /* 0x000fe2000ff1e0ff */
[----:B------:R-:W-:Y:S01]  /*1f40*/  IMAD R10, R14, c[0x0][0x1a4], R11 ;  /* 0x000069000e0a7a24 */ /* 0x000fe200078e020b */
[----:B------:R-:W-:Y:S01]  /*1f50*/  IADD3 R13, R17, UR4, RZ ;  /* 0x00000004110d7c10 */ /* 0x000fe2000fffe0ff */
[----:B------:R-:W-:Y:S01]  /*1f60*/  IMAD R11, R3, c[0x0][0x1b0], RZ ;  /* 0x00006c00030b7a24 */ /* 0x000fe200078e02ff */
[----:B------:R-:W-:Y:S01]  /*1f70*/  R2P PR, R23, 0x6 ;  /* 0x0000000617007804 */ /* 0x000fe20000000000 */
[----:B------:R-:W-:Y:S01]  /*1f80*/  IMAD R4, R3, c[0x0][0x1b8], RZ ;  /* 0x00006e0003047a24 */ /* 0x000fe200078e02ff */
[----:B------:R-:W-:Y:S01]  /*1f90*/  IADD3.X R3, R5, UR23, R10, P0, !PT ;  /* 0x0000001705037c10 */ /* 0x000fe200087fe40a */
[----:B------:R-:W-:Y:S01]  /*1fa0*/  IMAD R11, R0, c[0x0][0x1b4], R11 ;  /* 0x00006d00000b7a24 */ /* 0x000fe200078e020b */
[----:B------:R-:W-:Y:S01]  /*1fb0*/  ISETP.GE.AND P0, PT, R14, UR6, PT ;  /* 0x000000060e007c0c */ /* 0x000fe2000bf06270 */
[----:B------:R-:W-:-:S02]  /*1fc0*/  IMAD R5, R0, c[0x0][0x1bc], R4 ;  /* 0x00006f0000057a24 */ /* 0x000fc400078e0204 */
        /* <DEDUP_REMOVED lines=10> */
[----:B------:R-:W-:-:S02]  /*2070*/  IMAD.MOV.U32 R3, RZ, RZ, 0x20 ;  /* 0x00000020ff037424 */ /* 0x000fc400078e00ff */
[----:B------:R-:W-:Y:S01]  /*2080*/  IMAD.IADD R20, R25, 0x1, -R0 ;  /* 0x0000000119147824 */ /* 0x000fe200078e0a00 */
[----:B------:R2:W-:Y:S01]  /*2090*/  STL [R1+0x40], R171 ;  /* 0x000040ab01007387 */ /* 0x0005e20000100800 */
[----:B------:R-:W-:Y:S01]  /*20a0*/  IMAD.SHL.U32 R243, R243, 0x2, RZ ;  /* 0x00000002f3f37824 */ /* 0x000fe200078e00ff */
[----:B------:R-:W-:Y:S02]  /*20b0*/  SEL R4, R4, 0xfffffff0, !P1 ;  /* 0xfffffff004047807 */ /* 0x000fe40004800000 */
[----:B------:R2:W-:Y:S01]  /*20c0*/  STL [R1+0x2c], R29 ;  /* 0x00002c1d01007387 */ /* 0x0005e20000100800 */
[----:B------:R-:W-:-:S03]  /*20d0*/  SEL R2, R3, 0xffffffe0, !P2 ;  /* 0xffffffe003027807 */ /* 0x000fc60005000000 */
[----:B------:R2:W-:Y:S01]  /*20e0*/  STL [R1+0x5c], R33 ;  /* 0x00005c2101007387 */ /* 0x0005e20000100800 */
[----:B------:R-:W-:Y:S05]  /*20f0*/  @P0 BRA `(.L_x_524) ;  /* 0x0000016000000947 */ /* 0x000fea0003800000 */
[----:B------:R-:W-:Y:S01]  /*2100*/  ISETP.GE.AND P2, PT, R178, c[0x0][0x220], PT ;  /* 0x00008800b2007a0c */ /* 0x000fe20003f46270 */
[----:B------:R-:W-:Y:S01]  /*2110*/  IMAD R0, R7, c[0x0][0x190], RZ ;  /* 0x0000640007007a24 */ /* 0x000fe200078e02ff */
[----:B------:R-:W-:Y:S01]  /*2120*/  ISETP.GE.AND P1, PT, R171, c[0x0][0x220], PT ;  /* 0x00008800ab007a0c */ /* 0x000fe20003f26270 */
[----:B------:R-:W-:Y:S02]  /*2130*/  IMAD.MOV.U32 R12, RZ, RZ, R16 ;  /* 0x000000ffff0c7224 */ /* 0x000fe400078e0010 */
[C---:B------:R-:W-:Y:S02]  /*2140*/  IMAD R0, R6.reuse, c[0x0][0x194], R0 ;  /* 0x0000650006007a24 */ /* 0x040fe400078e0200 */
        /* <DEDUP_REMOVED lines=17> */
.L_x_524:
[----:B------:R-:W-:Y:S05]  /*2260*/  BSYNC B0 ;  /* 0x0000000000007941 */ /* 0x000fea0003800000 */
.L_x_523:
[----:B------:R-:W-:Y:S01]  /*2270*/  IADD3 R19, R14, 0x10, RZ ;  /* 0x000000100e137810 */ /* 0x000fe20007ffe0ff */
[----:B------:R-:W-:Y:S03]  /*2280*/  BSSY B0, `(.L_x_525) ;  /* 0x000001c000007945 */ /* 0x000fe60003800000 */
[----:B------:R-:W-:-:S13]  /*2290*/  ISETP.GE.AND P0, PT, R19, UR6, PT ;  /* 0x0000000613007c0c */ /* 0x000fda000bf06270 */
[----:B------:R-:W-:Y:S05]  /*22a0*/  @P0 BRA `(.L_x_526) ;  /* 0x0000019000000947 */ /* 0x000fea0003800000 */
[----:B------:R-:W-:Y:S01]  /*22b0*/  IADD3 R0, P0, R6, 0x10, RZ ;  /* 0x0000001006007810 */ /* 0x000fe20007f1e0ff */
[----:B-1----:R-:W-:Y:S01]  /*22c0*/  IMAD.MOV.U32 R8, RZ, RZ, R16 ;  /* 0x000000ffff087224 */ /* 0x002fe200078e0010 */
        /* <DEDUP_REMOVED lines=23> */
.L_x_526:
[----:B------:R-:W-:Y:S05]  /*2440*/  BSYNC B0 ;  /* 0x0000000000007941 */ /* 0x000fea0003800000 */
.L_x_525:
        /* <DEDUP_REMOVED lines=29> */
.L_x_528:
[----:B------:R-:W-:Y:S05]  /*2620*/  BSYNC B0 ;  /* 0x0000000000007941 */ /* 0x000fea0003800000 */
.L_x_527:
        /* <DEDUP_REMOVED lines=29> */
.L_x_530:
[----:B------:R-:W-:Y:S05]  /*2800*/  BSYNC B0 ;  /* 0x0000000000007941 */ /* 0x000fea0003800000 */
.L_x_529:
        /* <DEDUP_REMOVED lines=29> */
.L_x_532:
[----:B------:R-:W-:Y:S05]  /*29e0*/  BSYNC B0 ;  /* 0x0000000000007941 */ /* 0x000fea0003800000 */
.L_x_531:
        /* <DEDUP_REMOVED lines=29> */
.L_x_534:
[----:B------:R-:W-:Y:S05]  /*2bc0*/  BSYNC B0 ;  /* 0x0000000000007941 */ /* 0x000fea0003800000 */
.L_x_533:
        /* <DEDUP_REMOVED lines=29> */
.L_x_536:
[----:B------:R-:W-:Y:S05]  /*2da0*/  BSYNC B0 ;  /* 0x0000000000007941 */ /* 0x000fea0003800000 */
.L_x_535:
[----:B------:R-:W-:Y:S01]  /*2db0*/  IADD3 R0, R14, 0x70, RZ ;  /* 0x000000700e007810 */ /* 0x000fe20007ffe0ff */
[----:B------:R-:W-:Y:S01]  /*2dc0*/  UMOV UR13, 0x6 ;  /* 0x00000006000d7882 */ /* 0x000fe20000000000 */
[----:B------:R-:W-:Y:S01]  /*2dd0*/  BSSY B0, `(.L_x_537) ;  /* 0x000001f000007945 */ /* 0x000fe20003800000 */
[----:B------:R-:W-:Y:S01]  /*2de0*/  ULDC.64 UR4, c[0x0][0x198] ;  /* 0x0000660000047ab9 */ /* 0x000fe20000000a00 */
[----:B------:R-:W-:Y:S01]  /*2df0*/  ISETP.GE.AND P0, PT, R0, UR6, PT ;  /* 0x0000000600007c0c */ /* 0x000fe2000bf06270 */
[----:B------:R-:W-:Y:S02]  /*2e00*/  USHF.L.U64.HI UR24, UR4, UR13, UR5 ;  /* 0x0000000d04187299 */ /* 0x000fe40008010205 */
[----:B------:R-:W-:-:S10]  /*2e10*/  USHF.L.U32 UR25, UR4, 0x6, URZ ;  /* 0x0000000604197899 */ /* 0x000fd4000800063f */
[----:B------:R-:W-:Y:S05]  /*2e20*/  @P0 BRA `(.L_x_538) ;  /* 0x0000019000000947 */ /* 0x000fea0003800000 */
[----:B------:R-:W-:Y:S02]  /*2e30*/  IADD3 R0, P0, R6, 0x70, RZ ;  /* 0x0000007006007810 */ /* 0x000fe40007f1e0ff */
[----:B------:R-:W-:-:S03]  /*2e40*/  ISETP.GE.AND P1, PT, R178, c[0x0][0x220], PT ;  /* 0x00008800b2007a0c */ /* 0x000fc60003f26270 */
[----:B------:R-:W-:Y:S01]  /*2e50*/  IMAD.X R6, RZ, RZ, R7, P0 ;  /* 0x000000ffff067224 */ /* 0x000fe200000e0607 */
[----:B------:R-:W-:Y:S02]  /*2e60*/  MOV R7, R13 ;  /* 0x0000000d00077202 */ /* 0x000fe40000000f00 */
[----:B------:R-:W-:Y:S01]  /*2e70*/  ISETP.GE.AND P0, PT, R171, c[0x0][0x220], PT ;  /* 0x00008800ab007a0c */ /* 0x000fe20003f06270 */
[----:B------:R-:W-:Y:S02]  /*2e80*/  IMAD R3, R6, c[0x0][0x190], RZ ;  /* 0x0000640006037a24 */ /* 0x000fe400078e02ff */
[----:B------:R-:W-:-:S04]  /*2e90*/  IMAD.MOV.U32 R6, RZ, RZ, R16 ;  /* 0x000000ffff067224 */ /* 0x000fc800078e0010 */
[C---:B-1----:R-:W-:Y:S01]  /*2ea0*/  IMAD.WIDE.U32 R8, R0.reuse, c[0x0][0x190], R6 ;  /* 0x0000640000087a25 */ /* 0x042fe200078e0006 */
        /* <DEDUP_REMOVED lines=17> */
.L_x_538:
[----:B------:R-:W-:Y:S05]  /*2fc0*/  BSYNC B0 ;  /* 0x0000000000007941 */ /* 0x000fea0003800000 */
.L_x_537:
[----:B------:R-:W-:Y:S01]  /*2fd0*/  IMAD.MOV.U32 R176, RZ, RZ, R32 ;  /* 0x000000ffffb07224 */ /* 0x000fe200078e0020 */
[----:B------:R-:W-:Y:S01]  /*2fe0*/  UIADD3 UR23, UR8, -0x1, URZ ;  /* 0xffffffff08177890 */ /* 0x000fe2000fffe03f */
        /* <DEDUP_REMOVED lines=9> */
[----:B-1----:R-:W-:Y:S01]  /*3080*/  IMAD.WIDE.U32 R6, R170, UR23, R176 ;  /* 0x00000017aa067c25 */ /* 0x002fe2000f8e00b0 */
        /* <DEDUP_REMOVED lines=20> */
.L_x_540:
[----:B------:R-:W-:Y:S05]  /*31d0*/  BSYNC B0 ;  /* 0x0000000000007941 */ /* 0x000fea0003800000 */
.L_x_539:
        /* <DEDUP_REMOVED lines=10> */
[C---:B-1----:R-:W-:Y:S01]  /*3280*/  @!P1 LEA R10, P2, R0.reuse, c[0x0][0x168], 0x1 ;  /* 0x00005a00000a9a11 */ /* 0x042fe200078408ff */
        /* <DEDUP_REMOVED lines=14> */
.L_x_542:
[----:B------:R-:W-:Y:S05]  /*3370*/  BSYNC B0 ;  /* 0x0000000000007941 */ /* 0x000fea0003800000 */
.L_x_541:
[----:B------:R-:W-:Y:S01]  /*3380*/  ISETP.GE.AND P0, PT, R18, UR22, PT ;  /* 0x0000001612007c0c */ /* 0x000fe2000bf06270 */
[----:B------:R-:W-:-:S12]  /*3390*/  BSSY B0, `(.L_x_543) ;  /* 0x0000017000007945 */ /* 0x000fd80003800000 */
        /* <DEDUP_REMOVED lines=22> */
.L_x_544:
[----:B------:R-:W-:Y:S05]  /*3500*/  BSYNC B0 ;  /* 0x0000000000007941 */ /* 0x000fea0003800000 */
.L_x_543:
[----:B------:R-:W-:Y:S01]  /*3510*/  ISETP.GE.AND P0, PT, R5, UR22, PT ;  /* 0x0000001605007c0c */ /* 0x000fe2000bf06270 */
[----:B------:R-:W-:Y:S01]  /*3520*/  ULDC.64 UR4, c[0x0][0x1a0] ;  /* 0x0000680000047ab9 */ /* 0x000fe20000000a00 */
[----:B------:R-:W-:Y:S01]  /*3530*/  BSSY B0, `(.L_x_545) ;  /* 0x000001b000007945 */ /* 0x000fe20003800000 */
[----:B------:R-:W-:Y:S02]  /*3540*/  USHF.L.U64.HI UR13, UR4, UR13, UR5 ;  /* 0x0000000d040d7299 */ /* 0x000fe40008010205 */
[----:B------:R-:W-:-:S08]  /*3550*/  USHF.L.U32 UR20, UR4, 0x6, URZ ;  /* 0x0000000604147899 */ /* 0x000fd0000800063f */
        /* <DEDUP_REMOVED lines=24> */
.L_x_546:
[----:B------:R-:W-:Y:S05]  /*36e0*/  BSYNC B0 ;  /* 0x0000000000007941 */ /* 0x000fea0003800000 */
.L_x_545:
[----:B------:R-:W0:Y:S01]  /*36f0*/  LDGDEPBAR ;  /* 0x00000000000079af */ /* 0x000e220000000000 */
[----:B------:R-:W-:Y:S01]  /*3700*/  ISETP.GE.AND P0, PT, R14, UR22, PT ;  /* 0x000000160e007c0c */ /* 0x000fe2000bf06270 */
[----:B-1----:R-:W-:Y:S01]  /*3710*/  IMAD.MOV.U32 R10, RZ, RZ, R28 ;  /* 0x000000ffff0a7224 */ /* 0x002fe200078e001c */
[----:B------:R-:W-:Y:S01]  /*3720*/  UIMAD UR5, UR13, UR23, URZ ;  /* 0x000000170d0572a4 */ /* 0x000fe2000f8e023f */
[----:B------:R-:W-:Y:S01]  /*3730*/  IMAD.MOV.U32 R11, RZ, RZ, R29 ;  /* 0x000000ffff0b7224 */ /* 0x000fe200078e001d */
[----:B------:R-:W-:Y:S01]  /*3740*/  SHF.R.S32.HI R0, RZ, 0x1f, R20 ;  /* 0x0000001fff007819 */ /* 0x000fe20000011414 */
[----:B------:R-:W-:Y:S01]  /*3750*/  IMAD.MOV.U32 R10, RZ, RZ, R26 ;  /* 0x000000ffff0a7224 */ /* 0x000fe200078e001a */
[----:B------:R-:W-:Y:S01]  /*3760*/  UIMAD UR5, UR21, UR20, UR5 ;  /* 0x00000014150572a4 */ /* 0x000fe2000f8e0205 */
[----:B----4-:R-:W-:Y:S01]  /*3770*/  IMAD.U32 R6, RZ, RZ, UR23 ;  /* 0x00000017ff067e24 */ /* 0x010fe2000f8e00ff */
[----:B------:R-:W-:Y:S01]  /*3780*/  LEA.HI R0, R0, R20, RZ, 0x2 ;  /* 0x0000001400007211 */ /* 0x000fe200078f10ff */
[----:B------:R-:W-:Y:S01]  /*3790*/  IMAD.SHL.U32 R25, R25, 0x2, RZ ;  /* 0x0000000219197824 */ /* 0x000fe200078e00ff */
[----:B------:R1:W-:Y:S01]  /*37a0*/  STL.64 [R1+0x28], R10 ;  /* 0x0000280a01007387 */ /* 0x0003e20000100a00 */
[----:B------:R-:W-:Y:S01]  /*37b0*/  IMAD.WIDE.U32 R6, R6, UR20, R10 ;  /* 0x0000001406067c25 */ /* 0x000fe2000f8e000a */
[----:B------:R-:W-:Y:S01]  /*37c0*/  BSSY B0, `(.L_x_547) ;  /* 0x000001a000007945 */ /* 0x000fe20003800000 */
[----:B------:R-:W-:-:S02]  /*37d0*/  SHF.R.S32.HI R157, RZ, 0x2, R0 ;  /* 0x00000002ff9d7819 */ /* 0x000fc40000011400 */
[----:B------:R-:W-:Y:S02]  /*37e0*/  LOP3.LUT R158, R25, 0x6, RZ, 0xc0, !PT ;  /* 0x00000006199e7812 */ /* 0x000fe400078ec0ff */
[----:B------:R-:W-:Y:S01]  /*37f0*/  IADD3 R9, R7, UR5, RZ ;  /* 0x0000000507097c10 */ /* 0x000fe2000fffe0ff */
[----:B------:R-:W-:-:S04]  /*3800*/  DEPBAR.LE SB0, 0x0 ;  /* 0x000080000000791a */ /* 0x000fc80000000000 */
[----:B------:R-:W-:Y:S06]  /*3810*/  BAR.SYNC.DEFER_BLOCKING 0x0 ;  /* 0x0000000000007b1d */ /* 0x000fec0000010000 */
[----:B------:R1:W-:Y:S04]  /*3820*/  @P0 STS.128 [R243+0xc000], RZ ;  /* 0x00c000fff3000388 */ /* 0x0003e80000000c00 */
[----:B------:R1:W-:Y:S01]  /*3830*/  @P0 STS.128 [R243+0xe000], RZ ;  /* 0x00e000fff3000388 */ /* 0x0003e20000000c00 */
[----:B------:R-:W-:Y:S05]  /*3840*/  @P0 BRA `(.L_x_548) ;  /* 0x0000011000000947 */ /* 0x000fea0003800000 */
[----:B------:R-:W-:Y:S02]  /*3850*/  ISETP.GE.AND P1, PT, R178, c[0x0][0x220], PT ;  /* 0x00008800b2007a0c */ /* 0x000fe40003f26270 */
[----:B------:R-:W-:-:S11]  /*3860*/  ISETP.GE.AND P0, PT, R171, c[0x0][0x220], PT ;  /* 0x00008800ab007a0c */ /* 0x000fd60003f06270 */
        /* <DEDUP_REMOVED lines=15> */
.L_x_548:
[----:B------:R-:W-:Y:S05]  /*3960*/  BSYNC B0 ;  /* 0x0000000000007941 */ /* 0x000fea0003800000 */
.L_x_547:
[----:B------:R-:W-:Y:S01]  /*3970*/  ISETP.GE.AND P0, PT, R19, UR22, PT ;  /* 0x0000001613007c0c */ /* 0x000fe2000bf06270 */
[----:B------:R-:W-:Y:S01]  /*3980*/  ULDC UR5, c[0x0][0x1a4] ;  /* 0x0000690000057ab9 */ /* 0x000fe20000000800 */
[----:B------:R-:W-:Y:S01]  /*3990*/  BSSY B0, `(.L_x_549) ;  /* 0x0000019000007945 */ /* 0x000fe20003800000 */
[----:B------:R-:W-:Y:S02]  /*39a0*/  USHF.L.U32 UR21, UR4, 0x4, URZ ;  /* 0x0000000404157899 */ /* 0x000fe4000800063f */
[----:B------:R-:W-:-:S08]  /*39b0*/  USHF.L.U64.HI UR10, UR4, UR10, UR5 ;  /* 0x0000000a040a7299 */ /* 0x000fd00008010205 */
[----:B------:R4:W-:Y:S04]  /*39c0*/  @P0 STS.128 [R243+0xc800], RZ ;  /* 0x00c800fff3000388 */ /* 0x0009e80000000c00 */
[----:B------:R4:W-:Y:S01]  /*39d0*/  @P0 STS.128 [R243+0xe800], RZ ;  /* 0x00e800fff3000388 */ /* 0x0009e20000000c00 */
        /* <DEDUP_REMOVED lines=20> */
.L_x_550:
[----:B------:R-:W-:Y:S05]  /*3b20*/  BSYNC B0 ;  /* 0x0000000000007941 */ /* 0x000fea0003800000 */
.L_x_549:
        /* <DEDUP_REMOVED lines=26> */
.L_x_552:
[----:B------:R-:W-:Y:S05]  /*3cd0*/  BSYNC B0 ;  /* 0x0000000000007941 */ /* 0x000fea0003800000 */
.L_x_551:
[----:B------:R-:W-:Y:S01]  /*3ce0*/  ISETP.GE.AND P0, PT, R5, UR22, PT ;  /* 0x0000001605007c0c */ /* 0x000fe2000bf06270 */
[----:B------:R-:W-:-:S12]  /*3cf0*/  BSSY B0, `(.L_x_553) ;  /* 0x000001b000007945 */ /* 0x000fd80003800000 */
[----:B------:R1:W-:Y:S04]  /*3d00*/  @P0 STS.128 [R243+0xd800], RZ ;  /* 0x00d800fff3000388 */ /* 0x0003e80000000c00 */
[----:B------:R1:W-:Y:S01]  /*3d10*/  @P0 STS.128 [R243+0xf800], RZ ;  /* 0x00f800fff3000388 */ /* 0x0003e20000000c00 */
[----:B------:R-:W-:Y:S05]  /*3d20*/  @P0 BRA `(.L_x_554) ;  /* 0x0000017000000947 */ /* 0x000fea0003800000 */
[----:B------:R-:W-:Y:S01]  /*3d30*/  ISETP.GE.AND P1, PT, R178, c[0x0][0x220], PT ;  /* 0x00008800b2007a0c */ /* 0x000fe20003f26270 */
[----:B------:R-:W-:Y:S01]  /*3d40*/  IMAD.MOV.U32 R0, RZ, RZ, c[0x0][0x1a0] ;  /* 0x00006800ff007624 */ /* 0x000fe200078e00ff */
[----:B------:R-:W-:Y:S01]  /*3d50*/  ULDC UR4, c[0x0][0x1a4] ;  /* 0x0000690000047ab9 */ /* 0x000fe20000000800 */
[----:B------:R-:W-:Y:S01]  /*3d60*/  IMAD.MOV.U32 R8, RZ, RZ, R6 ;  /* 0x000000ffff087224 */ /* 0x000fe200078e0006 */
[----:B------:R-:W-:Y:S01]  /*3d70*/  UIMAD UR4, UR4, 0x30, URZ ;  /* 0x00000030040478a4 */ /* 0x000fe2000f8e023f */
[----:B------:R-:W-:-:S02]  /*3d80*/  ISETP.GE.AND P0, PT, R171, c[0x0][0x220], PT ;  /* 0x00008800ab007a0c */ /* 0x000fc40003f06270 */
        /* <DEDUP_REMOVED lines=17> */
.L_x_554:
[----:B------:R-:W-:Y:S05]  /*3ea0*/  BSYNC B0 ;  /* 0x0000000000007941 */ /* 0x000fea0003800000 */
.L_x_553:
[----:B-1----:R-:W-:Y:S01]  /*3eb0*/  SHF.R.S32.HI R7, RZ, 0x4, R21 ;  /* 0x00000004ff077819 */ /* 0x002fe20000011415 */
[C---:B------:R-:W-:Y:S01]  /*3ec0*/  IMAD.SHL.U32 R6, R22.reuse, 0x40, RZ ;  /* 0x0000004016067824 */ /* 0x040fe200078e00ff */
[----:B------:R-:W-:Y:S01]  /*3ed0*/  R2P PR, R22, 0x6 ;  /* 0x0000000616007804 */ /* 0x000fe20000000000 */
[----:B------:R-:W-:Y:S01]  /*3ee0*/  IMAD.SHL.U32 R3, R23, 0x40, RZ ;  /* 0x0000004017037824 */ /* 0x000fe200078e00ff */
[----:B------:R-:W-:Y:S01]  /*3ef0*/  LEA.HI R0, R21, R7, RZ, 0x1 ;  /* 0x0000000715007211 */ /* 0x000fe200078f08ff */
[----:B------:R-:W-:Y:S01]  /*3f00*/  IMAD.SHL.U32 R8, R24, 0x40, RZ ;  /* 0x0000004018087824 */ /* 0x000fe200078e00ff */
[----:B------:R-:W-:Y:S01]  /*3f10*/  UIADD3 UR22, UR16, 0x1, -UR17 ;  /* 0x0000000110167890 */ /* 0x000fe2000fffe811 */
[----:B------:R-:W-:Y:S01]  /*3f20*/  IMAD.SHL.U32 R5, R14, 0x8, RZ ;  /* 0x000000080e057824 */ /* 0x000fe200078e00ff */
[----:B------:R-:W-:Y:S01]  /*3f30*/  LOP3.LUT R0, R0, 0xfffffffe, RZ, 0xc0, !PT ;  /* 0xfffffffe00007812 */ /* 0x000fe200078ec0ff */
[----:B------:R-:W-:Y:S01]  /*3f40*/  ULDC UR5, c[0x0][0x2e4] ;  /* 0x0000b90000057ab9 */ /* 0x000fe20000000800 */
[----:B------:R-:W-:Y:S01]  /*3f50*/  LOP3.LUT R3, R3, 0x1c0, RZ, 0xc0, !PT ;  /* 0x000001c003037812 */ /* 0x000fe200078ec0ff */
[----:B------:R-:W-:Y:S01]  /*3f60*/  ULDC UR4, c[0x0][0x2e8] ;  /* 0x0000ba0000047ab9 */ /* 0x000fe20000000800 */
[----:B------:R-:W-:Y:S01]  /*3f70*/  LOP3.LUT R169, R8, 0xfffffe00, RZ, 0xc0, !PT ;  /* 0xfffffe0008a97812 */ /* 0x000fe200078ec0ff */
[----:B------:R-:W-:Y:S01]  /*3f80*/  IMAD.IADD R7, R7, 0x1, -R0 ;  /* 0x0000000107077824 */ /* 0x000fe200078e0a00 */
[----:B------:R-:W-:Y:S01]  /*3f90*/  LOP3.LUT R0, R6, 0x1c0, RZ, 0xc0, !PT ;  /* 0x000001c006007812 */ /* 0x000fe200078ec0ff */
[----:B------:R-:W-:Y:S01]  /*3fa0*/  UIADD3 UR5, UR16, -UR5, -UR17 ;  /* 0x8000000510057290 */ /* 0x000fe2000fffe811 */
[----:B------:R-:W0:Y:S01]  /*3fb0*/  LDGDEPBAR ;  /* 0x00000000000079af */ /* 0x000e220000000000 */
[----:B------:R-:W-:Y:S01]  /*3fc0*/  IMAD.SHL.U32 R6, R7, 0x8, RZ ;  /* 0x0000000807067824 */ /* 0x000fe200078e00ff */
[----:B------:R-:W-:Y:S01]  /*3fd0*/  LOP3.LUT R8, R0, 0x8, R5, 0xf8, !PT ;  /* 0x0000000800087812 */ /* 0x000fe200078ef805 */
[----:B------:R-:W-:Y:S01]  /*3fe0*/  UIADD3 UR4, UR22, UR4, URZ ;  /* 0x0000000416047290 */ /* 0x000fe2000fffe03f */
[----:B------:R-:W-:Y:S01]  /*3ff0*/  SHF.R.U32.HI R0, RZ, 0x3, R0 ;  /* 0x00000003ff007819 */ /* 0x000fe20000011600 */
[----:B------:R-:W-:Y:S01]  /*4000*/  UISETP.GT.AND UP0, UPT, UR23, UR9, UPT ;  /* 0x000000091700728c */ /* 0x000fe2000bf04270 */
[----:B------:R-:W-:-:S02]  /*4010*/  LOP3.LUT R6, R3, 0x8, R6, 0xf8, !PT ;  /* 0x0000000803067812 */ /* 0x000fc400078ef806 */
[----:B------:R-:W-:Y:S01]  /*4020*/  SHF.R.U32.HI R5, RZ, 0x3, R3 ;  /* 0x00000003ff057819 */ /* 0x000fe20000011603 */
[----:B------:R-:W-:Y:S01]  /*4030*/  IMAD R3, R156, 0x400, R169 ;  /* 0x000004009c037824 */ /* 0x000fe200078e02a9 */
[----:B------:R-:W-:Y:S02]  /*4040*/  LOP3.LUT R0, R8, R0, RZ, 0x3c, !PT ;  /* 0x0000000008007212 */ /* 0x000fe400078e3cff */
[----:B------:R-:W-:-:S03]  /*4050*/  LOP3.LUT R168, R6, R5, RZ, 0x3c, !PT ;  /* 0x0000000506a87212 */ /* 0x000fc600078e3cff */
[----:B------:R-:W-:Y:S02]  /*4060*/  IMAD R0, R7, 0x200, R0 ;  /* 0x0000020007007824 */ /* 0x000fe400078e0200 */
[----:B------:R-:W-:Y:S02]  /*4070*/  IMAD.IADD R3, R168, 0x1, R3 ;  /* 0x00000001a8037824 */ /* 0x000fe400078e0203 */
[----:B------:R-:W-:Y:S02]  /*4080*/  IMAD.SHL.U32 R224, R0, 0x2, RZ ;  /* 0x0000000200e07824 */ /* 0x000fe400078e00ff */
[----:B------:R-:W-:Y:S01]  /*4090*/  IMAD.SHL.U32 R231, R3, 0x2, RZ ;  /* 0x0000000203e77824 */ /* 0x000fe200078e00ff */
[----:B------:R-:W-:Y:S02]  /*40a0*/  LEA R3, R156, UR15, 0x4 ;  /* 0x0000000f9c037c11 */ /* 0x000fe4000f8e20ff */
[----:B--2---:R-:W-:Y:S01]  /*40b0*/  LDSM.16.M88.4 R24, [R224+0x8000] ;  /* 0x00800000e018783b */ /* 0x004fe20000000200 */
[----:B------:R-:W-:Y:S01]  /*40c0*/  IADD3 R0, R224, 0x8000, RZ ;  /* 0x00008000e0007810 */ /* 0x000fe20007ffe0ff */
[----:B------:R-:W-:Y:S01]  /*40d0*/  IMAD R232, R4, 0x2, R231 ;  /* 0x0000000204e87824 */ /* 0x000fe200078e02e7 */
[----:B------:R-:W-:Y:S01]  /*40e0*/  IADD3 R235, R224, 0x8020, RZ ;  /* 0x00008020e0eb7810 */ /* 0x000fe20007ffe0ff */
[----:B------:R-:W1:Y:S01]  /*40f0*/  LDSM.16.M88.4 R12, [R231+0x2000] ;  /* 0x00200000e70c783b */ /* 0x000e620000000200 */
[----:B------:R-:W-:Y:S01]  /*4100*/  @P1 IADD3 R235, R0, -0x20, RZ ;  /* 0xffffffe000eb1810 */ /* 0x000fe20007ffe0ff */
[----:B------:R-:W-:-:S02]  /*4110*/  IMAD.MOV.U32 R0, RZ, RZ, 0x40 ;  /* 0x00000040ff007424 */ /* 0x000fc400078e00ff */
[----:B------:R-:W2:Y:S01]  /*4120*/  LDSM.16.M88.4 R36, [R224+0x8800] ;  /* 0x00880000e024783b */ /* 0x000ea20000000200 */
[C---:B------:R-:W-:Y:S01]  /*4130*/  IMAD R234, R2.reuse, 0x2, R231 ;  /* 0x0000000202ea7824 */ /* 0x040fe200078e02e7 */
[----:B------:R-:W-:Y:S01]  /*4140*/  IADD3 R242, R235, 0x800, RZ ;  /* 0x00000800ebf27810 */ /* 0x000fe20007ffe0ff */
[----:B------:R-:W-:Y:S01]  /*4150*/  IMAD R233, R2, 0x2, R232 ;  /* 0x0000000202e97824 */ /* 0x000fe200078e02e8 */
[----:B------:R-:W5:Y:S01]  /*4160*/  LDSM.16.M88.4 R32, [R224+0x9000] ;  /* 0x00900000e020783b */ /* 0x000f620000000200 */
[----:B------:R-:W-:Y:S01]  /*4170*/  SEL R0, R0, 0xffffffc0, !P2 ;  /* 0xffffffc000007807 */ /* 0x000fe20005000000 */
[----:B------:R-:W-:Y:S01]  /*4180*/  IMAD.IADD R3, R157, 0x1, R3 ;  /* 0x000000019d037824 */ /* 0x000fe200078e0203 */
[C---:B------:R-:W-:Y:S01]  /*4190*/  IADD3 R241, R235.reuse, 0x1000, RZ ;  /* 0x00001000ebf17810 */ /* 0x040fe20007ffe0ff */
[----:B------:R-:W3:Y:S01]  /*41a0*/  LDSM.16.M88.4 R28, [R224+0x9800] ;  /* 0x00980000e01c783b */ /* 0x000ee20000000200 */
[----:B------:R-:W-:Y:S01]  /*41b0*/  IADD3 R240, R235, 0x1800, RZ ;  /* 0x00001800ebf07810 */ /* 0x000fe20007ffe0ff */
[----:B------:R-:W-:Y:S01]  /*41c0*/  IMAD.IADD R230, R224, 0x1, R0 ;  /* 0x00000001e0e67824 */ /* 0x000fe200078e0200 */
[----:B------:R-:W-:Y:S01]  /*41d0*/  IADD3 R7, R3, 0x8, RZ ;  /* 0x0000000803077810 */ /* 0x000fe20007ffe0ff */
[----:B------:R-:W4:Y:S01]  /*41e0*/  LDSM.16.M88.4 R16, [R231] ;  /* 0x00000000e710783b */ /* 0x000f220000000200 */
[----:B------:R-:W-:Y:S01]  /*41f0*/  IMAD.IADD R229, R0, 0x1, R235 ;  /* 0x0000000100e57824 */ /* 0x000fe200078e02eb */
[----:B------:R-:W-:-:S02]  /*4200*/  SHF.R.S32.HI R0, RZ, 0x1f, R156 ;  /* 0x0000001fff007819 */ /* 0x000fc4000001149c */
[----:B------:R-:W-:Y:S01]  /*4210*/  LDSM.16.M88.4 R56, [R235+0x1800] ;  /* 0x00180000eb38783b */ /* 0x000fe20000000200 */
[----:B------:R-:W-:Y:S02]  /*4220*/  IADD3 R6, R3, 0x40, RZ ;  /* 0x0000004003067810 */ /* 0x000fe40007ffe0ff */
[----:B------:R-:W-:Y:S01]  /*4230*/  LEA.HI R0, R0, R156, RZ, 0x2 ;  /* 0x0000009c00007211 */ /* 0x000fe200078f10ff */
[----:B------:R-:W3:Y:S01]  /*4240*/  LDSM.16.M88.4 R20, [R232] ;  /* 0x00000000e814783b */ /* 0x000ee20000000200 */
[C---:B------:R-:W-:Y:S02]  /*4250*/  IADD3 R239, R235.reuse, 0x2000, RZ ;  /* 0x00002000ebef7810 */ /* 0x040fe40007ffe0ff */
[----:B------:R-:W-:Y:S01]  /*4260*/  LOP3.LUT R5, R0, 0xfffffffc, RZ, 0xc0, !PT ;  /* 0xfffffffc00057812 */ /* 0x000fe200078ec0ff */
[----:B------:R-:W3:Y:S01]  /*4270*/  LDSM.16.M88.4 R48, [R235+0x800] ;  /* 0x00080000eb30783b */ /* 0x000ee20000000200 */
[----:B------:R-:W-:Y:S01]  /*4280*/  IMAD.U32 R0, RZ, RZ, UR23 ;  /* 0x00000017ff007e24 */ /* 0x000fe2000f8e00ff */
[----:B------:R-:W-:-:S02]  /*4290*/  IADD3 R238, R235, 0x2800, RZ ;  /* 0x00002800ebee7810 */ /* 0x000fc40007ffe0ff */
[----:B------:R-:W3:Y:S01]  /*42a0*/  LDSM.16.M88.4 R8, [R232+0x2000] ;  /* 0x00200000e808783b */ /* 0x000ee20000000200 */
[----:B------:R-:W-:Y:S01]  /*42b0*/  IMAD.IADD R5, R156, 0x1, -R5 ;  /* 0x000000019c057824 */ /* 0x000fe200078e0a05 */
[C---:B------:R-:W-:Y:S01]  /*42c0*/  IADD3 R237, R235.reuse, 0x3000, RZ ;  /* 0x00003000ebed7810 */ /* 0x040fe20007ffe0ff */
[----:B------:R-:W-:Y:S01]  /*42d0*/  IMAD R0, R0, 0x40, R158 ;  /* 0x0000004000007824 */ /* 0x000fe200078e029e */
[----:B------:R-:W4:Y:S01]  /*42e0*/  LDSM.16.M88.4 R44, [R235] ;  /* 0x00000000eb2c783b */ /* 0x000f220000000200 */
[----:B------:R-:W-:Y:S01]  /*42f0*/  IADD3 R236, R235, 0x3800, RZ ;  /* 0x00003800ebec7810 */ /* 0x000fe20007ffe0ff */
[C---:B-1----:R-:W-:Y:S02]  /*4300*/  HMMA.16816.F32.BF16 R88, R12.reuse, R24, RZ ;  /* 0x000000180c58723c */ /* 0x042fe400000418ff */
[----:B------:R-:W1:Y:S04]  /*4310*/  LDSM.16.M88.4 R52, [R235+0x1000] ;  /* 0x00100000eb34783b */ /* 0x000e680000000200 */
[----:B------:R3:W-:Y:S02]  /*4320*/  STL [R1+0x68], R5 ;  /* 0x0000680501007387 */ /* 0x0007e40000100800 */
[C---:B------:R-:W-:Y:S08]  /*4330*/  HMMA.16816.F32.BF16 R84, R12.reuse, R26, RZ ;  /* 0x0000001a0c54723c */ /* 0x040ff000000418ff */
[C---:B--2---:R-:W-:Y:S08]  /*4340*/  HMMA.16816.F32.BF16 R80, R12.reuse, R36, RZ ;  /* 0x000000240c50723c */ /* 0x044ff000000418ff */
[----:B-----5:R-:W-:Y:S01]  /*4350*/  HMMA.16816.F32.BF16 R72, R12, R32, RZ ;  /* 0x000000200c48723c */ /* 0x020fe200000418ff */
[----:B---3--:R-:W-:-:S07]  /*4360*/  IADD3 R5, R3, 0x48, RZ ;  /* 0x0000004803057810 */ /* 0x008fce0007ffe0ff */
[C---:B------:R-:W-:Y:S08]  /*4370*/  HMMA.16816.F32.BF16 R64, R12.reuse, R28, RZ ;  /* 0x0000001c0c40723c */ /* 0x040ff000000418ff */
[C---:B------:R-:W-:Y:S08]  /*4380*/  HMMA.16816.F32.BF16 R76, R12.reuse, R38, RZ ;  /* 0x000000260c4c723c */ /* 0x040ff000000418ff */
[C---:B------:R-:W-:Y:S08]  /*4390*/  HMMA.16816.F32.BF16 R68, R12.reuse, R34, RZ ;  /* 0x000000220c44723c */ /* 0x040ff000000418ff */
[----:B------:R-:W-:Y:S08]  /*43a0*/  HMMA.16816.F32.BF16 R60, R12, R30, RZ ;  /* 0x0000001e0c3c723c */ /* 0x000ff000000418ff */
[C---:B----4-:R-:W-:Y:S08]  /*43b0*/  HMMA.16816.F32.BF16 R12, R16.reuse, R28, RZ ;  /* 0x0000001c100c723c */ /* 0x050ff000000418ff */
[C---:B------:R-:W-:Y:S08]  /*43c0*/  HMMA.16816.F32.BF16 R40, R16.reuse, R36, RZ ;  /* 0x000000241028723c */ /* 0x040ff000000418ff */
[C---:B------:R-:W-:Y:S08]  /*43d0*/  HMMA.16816.F32.BF16 R92, R16.reuse, R24, RZ ;  /* 0x00000018105c723c */ /* 0x040ff000000418ff */
[C---:B------:R-:W-:Y:S08]  /*43e0*/  HMMA.16816.F32.BF16 R104, R16.reuse, R26, RZ ;  /* 0x0000001a1068723c */ /* 0x040ff000000418ff */
[----:B------:R-:W-:Y:S01]  /*43f0*/  HMMA.16816.F32.BF16 R100, R16, R38, RZ ;  /* 0x000000261064723c */ /* 0x000fe200000418ff */
[----:B------:R-:W-:Y:S07]  /*4400*/  LDSM.16.M88.4 R36, [R230+0x8800] ;  /* 0x00880000e624783b */ /* 0x000fee0000000200 */
[----:B------:R-:W-:Y:S01]  /*4410*/  HMMA.16816.F32.BF16 R136, R20, R56, R12 ;  /* 0x000000381488723c */ /* 0x000fe2000004180c */
[----:B------:R-:W2:Y:S07]  /*4420*/  LDSM.16.M88.4 R12, [R234+0x2000] ;  /* 0x00200000ea0c783b */ /* 0x000eae0000000200 */
[C---:B------:R-:W-:Y:S08]  /*4430*/  HMMA.16816.F32.BF16 R24, R16.reuse, R32, RZ ;  /* 0x000000201018723c */ /* 0x040ff000000418ff */
[C---:B------:R-:W-:Y:S01]  /*4440*/  HMMA.16816.F32.BF16 R108, R16.reuse, R34, RZ ;  /* 0x00000022106c723c */ /* 0x040fe200000418ff */
[----:B------:R-:W-:Y:S07]  /*4450*/  LDSM.16.M88.4 R32, [R230+0x9000] ;  /* 0x00900000e620783b */ /* 0x000fee0000000200 */
[----:B------:R-:W-:Y:S01]  /*4460*/  HMMA.16816.F32.BF16 R96, R16, R30, RZ ;  /* 0x0000001e1060723c */ /* 0x000fe200000418ff */
[----:B------:R-:W-:Y:S04]  /*4470*/  LDSM.16.M88.4 R28, [R230+0x9800] ;  /* 0x00980000e61c783b */ /* 0x000fe80000000200 */
[----:B------:R-:W-:Y:S03]  /*4480*/  LDSM.16.M88.4 R16, [R234] ;  /* 0x00000000ea10783b */ /* 0x000fe60000000200 */
[-C--:B------:R-:W-:Y:S01]  /*4490*/  HMMA.16816.F32.BF16 R124, R20, R48.reuse, R40 ;  /* 0x00000030147c723c */ /* 0x080fe20000041828 */
[----:B------:R-:W3:Y:S07]  /*44a0*/  LDSM.16.M88.4 R40, [R230+0x8000] ;  /* 0x00800000e628783b */ /* 0x000eee0000000200 */
[C---:B------:R-:W-:Y:S08]  /*44b0*/  HMMA.16816.F32.BF16 R80, R8.reuse, R48, R80 ;  /* 0x000000300850723c */ /* 0x040ff00000041850 */
[C---:B------:R-:W-:Y:S08]  /*44c0*/  HMMA.16816.F32.BF16 R112, R8.reuse, R44, R88 ;  /* 0x0000002c0870723c */ /* 0x040ff00000041858 */
[C---:B-1----:R-:W-:Y:S01]  /*44d0*/  HMMA.16816.F32.BF16 R144, R8.reuse, R52, R72 ;  /* 0x000000340890723c */ /* 0x042fe20000041848 */
[----:B------:R-:W-:Y:S07]  /*44e0*/  LDSM.16.M88.4 R72, [R229+0x1800] ;  /* 0x00180000e548783b */ /* 0x000fee0000000200 */
[C---:B------:R-:W-:Y:S08]  /*44f0*/  HMMA.16816.F32.BF16 R132, R8.reuse, R56, R64 ;  /* 0x000000380884723c */ /* 0x040ff00000041840 */
[C---:B------:R-:W-:Y:S08]  /*4500*/  HMMA.16816.F32.BF16 R152, R8.reuse, R46, R84 ;  /* 0x0000002e0898723c */ /* 0x040ff00000041854 */
[C---:B------:R-:W-:Y:S08]  /*4510*/  HMMA.16816.F32.BF16 R148, R8.reuse, R50, R76 ;  /* 0x000000320894723c */ /* 0x040ff0000004184c */
[C---:B------:R-:W-:Y:S08]  /*4520*/  HMMA.16816.F32.BF16 R140, R8.reuse, R54, R68 ;  /* 0x00000036088c723c */ /* 0x040ff00000041844 */
[----:B------:R-:W-:Y:S01]  /*4530*/  HMMA.16816.F32.BF16 R120, R8, R58, R60 ;  /* 0x0000003a0878723c */ /* 0x000fe2000004183c */
[----:B------:R-:W-:Y:S07]  /*4540*/  LDSM.16.M88.4 R8, [R233+0x2000] ;  /* 0x00200000e908783b */ /* 0x000fee0000000200 */
[C---:B------:R-:W-:Y:S08]  /*4550*/  HMMA.16816.F32.BF16 R116, R20.reuse, R44, R92 ;  /* 0x0000002c1474723c */ /* 0x040ff0000004185c */
[C---:B------:R-:W-:Y:S01]  /*4560*/  HMMA.16816.F32.BF16 R92, R20.reuse, R46, R104 ;  /* 0x0000002e145c723c */ /* 0x040fe20000041868 */
[----:B------:R-:W-:Y:S07]  /*4570*/  LDSM.16.M88.4 R44, [R229+0x800] ;  /* 0x00080000e52c783b */ /* 0x000fee0000000200 */
[C---:B------:R-:W-:Y:S01]  /*4580*/  HMMA.16816.F32.BF16 R128, R20.reuse, R52, R24 ;  /* 0x000000341480723c */ /* 0x040fe20000041818 */
[----:B------:R-:W-:Y:S07]  /*4590*/  LDSM.16.M88.4 R24, [R229] ;  /* 0x00000000e518783b */ /* 0x000fee0000000200 */
[C---:B------:R-:W-:Y:S01]  /*45a0*/  HMMA.16816.F32.BF16 R100, R20.reuse, R50, R100 ;  /* 0x000000321464723c */ /* 0x040fe20000041864 */
[----:B------:R-:W-:Y:S07]  /*45b0*/  LDSM.16.M88.4 R48, [R229+0x1000] ;  /* 0x00100000e530783b */ /* 0x000fee0000000200 */
[C---:B------:R-:W-:Y:S08]  /*45c0*/  HMMA.16816.F32.BF16 R108, R20.reuse, R54, R108 ;  /* 0x00000036146c723c */ /* 0x040ff0000004186c */
[----:B------:R-:W-:Y:S01]  /*45d0*/  HMMA.16816.F32.BF16 R88, R20, R58, R96 ;  /* 0x0000003a1458723c */ /* 0x000fe20000041860 */
[----:B------:R-:W1:Y:S07]  /*45e0*/  LDSM.16.M88.4 R20, [R233] ;  /* 0x00000000e914783b */ /* 0x000e6e0000000200 */
[C---:B--2---:R-:W-:Y:S08]  /*45f0*/  HMMA.16816.F32.BF16 R76, R12.reuse, R36, R80 ;  /* 0x000000240c4c723c */ /* 0x044ff00000041850 */
[C---:B---3--:R-:W-:Y:S08]  /*4600*/  HMMA.16816.F32.BF16 R84, R12.reuse, R40, R112 ;  /* 0x000000280c54723c */ /* 0x048ff00000041870 */
        /* <DEDUP_REMOVED lines=9> */
[C---:B------:R-:W-:Y:S01]  /*46a0*/  HMMA.16816.F32.BF16 R92, R16.reuse, R36, R124 ;  /* 0x00000024105c723c */ /* 0x040fe2000004187c */
[----:B------:R-:W-:Y:S07]  /*46b0*/  LDSM.16.M88.4 R36, [R224+0xa000] ;  /* 0x00a00000e024783b */ /* 0x000fee0000000200 */
[C---:B------:R-:W-:Y:S08]  /*46c0*/  HMMA.16816.F32.BF16 R100, R16.reuse, R32, R128 ;  /* 0x000000201064723c */ /* 0x040ff00000041880 */
[----:B------:R-:W-:Y:S01]  /*46d0*/  HMMA.16816.F32.BF16 R108, R16, R34, R108 ;  /* 0x00000022106c723c */ /* 0x000fe2000004186c */
[----:B------:R-:W-:Y:S07]  /*46e0*/  LDSM.16.M88.4 R32, [R224+0xa800] ;  /* 0x00a80000e020783b */ /* 0x000fee0000000200 */
[----:B-1----:R-:W-:Y:S01]  /*46f0*/  HMMA.16816.F32.BF16 R112, R20, R24, R12 ;  /* 0x000000181470723c */ /* 0x002fe2000004180c */
[----:B------:R-:W1:Y:S07]  /*4700*/  LDSM.16.M88.4 R12, [R231+0x6000] ;  /* 0x00600000e70c783b */ /* 0x000e6e0000000200 */
[C---:B------:R-:W-:Y:S08]  /*4710*/  HMMA.16816.F32.BF16 R152, R16.reuse, R28, R136 ;  /* 0x0000001c1098723c */ /* 0x040ff00000041888 */
[----:B------:R-:W-:Y:S01]  /*4720*/  HMMA.16816.F32.BF16 R148, R16, R30, R88 ;  /* 0x0000001e1094723c */ /* 0x000fe20000041858 */
[----:B------:R-:W2:Y:S04]  /*4730*/  LDSM.16.M88.4 R28, [R224+0xb000] ;  /* 0x00b00000e01c783b */ /* 0x000ea80000000200 */
[----:B------:R-:W-:Y:S03]  /*4740*/  LDSM.16.M88.4 R16, [R231+0x4000] ;  /* 0x00400000e710783b */ /* 0x000fe60000000200 */
[C---:B------:R-:W-:Y:S08]  /*4750*/  HMMA.16816.F32.BF16 R144, R8.reuse, R24, R84 ;  /* 0x000000180890723c */ /* 0x040ff00000041854 */
[-C--:B------:R-:W-:Y:S08]  /*4760*/  HMMA.16816.F32.BF16 R140, R8, R26.reuse, R80 ;  /* 0x0000001a088c723c */ /* 0x080ff00000041850 */
[----:B------:R-:W-:Y:S01]  /*4770*/  HMMA.16816.F32.BF16 R104, R20, R26, R40 ;  /* 0x0000001a1468723c */ /* 0x000fe20000041828 */
[----:B------:R-:W3:Y:S04]  /*4780*/  LDSM.16.M88.4 R24, [R224+0xb800] ;  /* 0x00b80000e018783b */ /* 0x000ee80000000200 */
[----:B------:R-:W-:Y:S03]  /*4790*/  LDSM.16.M88.4 R40, [R235+0x3000] ;  /* 0x00300000eb28783b */ /* 0x000fe60000000200 */
[C---:B------:R-:W-:Y:S08]  /*47a0*/  HMMA.16816.F32.BF16 R128, R8.reuse, R48, R64 ;  /* 0x000000300880723c */ /* 0x040ff00000041840 */
[C---:B------:R-:W-:Y:S08]  /*47b0*/  HMMA.16816.F32.BF16 R124, R8.reuse, R50, R60 ;  /* 0x00000032087c723c */ /* 0x040ff0000004183c */
[C---:B------:R-:W-:Y:S08]  /*47c0*/  HMMA.16816.F32.BF16 R120, R8.reuse, R72, R56 ;  /* 0x000000480878723c */ /* 0x040ff00000041838 */
[C---:B------:R-:W-:Y:S08]  /*47d0*/  HMMA.16816.F32.BF16 R136, R8.reuse, R44, R76 ;  /* 0x0000002c0888723c */ /* 0x040ff0000004184c */
[C---:B------:R-:W-:Y:S01]  /*47e0*/  HMMA.16816.F32.BF16 R132, R8.reuse, R46, R68 ;  /* 0x0000002e0884723c */ /* 0x040fe20000041844 */
[----:B------:R-:W-:Y:S07]  /*47f0*/  LDSM.16.M88.4 R68, [R235+0x3800] ;  /* 0x00380000eb44783b */ /* 0x000fee0000000200 */
[----:B------:R-:W-:Y:S01]  /*4800*/  HMMA.16816.F32.BF16 R116, R8, R74, R52 ;  /* 0x0000004a0874723c */ /* 0x000fe20000041834 */
[----:B------:R-:W-:Y:S07]  /*4810*/  LDSM.16.M88.4 R8, [R232+0x6000] ;  /* 0x00600000e808783b */ /* 0x000fee0000000200 */
[C---:B------:R-:W-:Y:S08]  /*4820*/  HMMA.16816.F32.BF16 R84, R20.reuse, R48, R100 ;  /* 0x000000301454723c */ /* 0x040ff00000041864 */
[C---:B------:R-:W-:Y:S01]  /*4830*/  HMMA.16816.F32.BF16 R80, R20.reuse, R50, R108 ;  /* 0x000000321450723c */ /* 0x040fe2000004186c */
[----:B------:R-:W4:Y:S07]  /*4840*/  LDSM.16.M88.4 R48, [R235+0x2000] ;  /* 0x00200000eb30783b */ /* 0x000f2e0000000200 */
[C---:B------:R-:W-:Y:S08]  /*4850*/  HMMA.16816.F32.BF16 R92, R20.reuse, R44, R92 ;  /* 0x0000002c145c723c */ /* 0x040ff0000004185c */
[C---:B------:R-:W-:Y:S01]  /*4860*/  HMMA.16816.F32.BF16 R88, R20.reuse, R46, R96 ;  /* 0x0000002e1458723c */ /* 0x040fe20000041860 */
[----:B------:R-:W5:Y:S07]  /*4870*/  LDSM.16.M88.4 R44, [R235+0x2800] ;  /* 0x00280000eb2c783b */ /* 0x000f6e0000000200 */
[C---:B------:R-:W-:Y:S08]  /*4880*/  HMMA.16816.F32.BF16 R76, R20.reuse, R72, R152 ;  /* 0x00000048144c723c */ /* 0x040ff00000041898 */
[----:B------:R-:W-:Y:S08]  /*4890*/  HMMA.16816.F32.BF16 R72, R20, R74, R148 ;  /* 0x0000004a1448723c */ /* 0x000ff00000041894 */
[C---:B-1----:R-:W-:Y:S08]  /*48a0*/  HMMA.16816.F32.BF16 R64, R12.reuse, R36, R144 ;  /* 0x000000240c40723c */ /* 0x042ff00000041890 */
[C---:B--2---:R-:W-:Y:S08]  /*48b0*/  HMMA.16816.F32.BF16 R20, R12.reuse, R28, R128 ;  /* 0x0000001c0c14723c */ /* 0x044ff00000041880 */
[C---:B------:R-:W-:Y:S08]  /*48c0*/  HMMA.16816.F32.BF16 R96, R12.reuse, R30, R124 ;  /* 0x0000001e0c60723c */ /* 0x040ff0000004187c */
[C---:B---3--:R-:W-:Y:S08]  /*48d0*/  HMMA.16816.F32.BF16 R108, R12.reuse, R24, R120 ;  /* 0x000000180c6c723c */ /* 0x048ff00000041878 */
[C---:B------:R-:W-:Y:S08]  /*48e0*/  HMMA.16816.F32.BF16 R60, R12.reuse, R38, R140 ;  /* 0x000000260c3c723c */ /* 0x040ff0000004188c */
[C---:B------:R-:W-:Y:S08]  /*48f0*/  HMMA.16816.F32.BF16 R56, R12.reuse, R32, R136 ;  /* 0x000000200c38723c */ /* 0x040ff00000041888 */
[C---:B------:R-:W-:Y:S08]  /*4900*/  HMMA.16816.F32.BF16 R52, R12.reuse, R34, R132 ;  /* 0x000000220c34723c */ /* 0x040ff00000041884 */
[----:B------:R-:W-:Y:S01]  /*4910*/  HMMA.16816.F32.BF16 R120, R12, R26, R116 ;  /* 0x0000001a0c78723c */ /* 0x000fe20000041874 */
[----:B------:R-:W1:Y:S07]  /*4920*/  LDSM.16.M88.4 R12, [R232+0x4000] ;  /* 0x00400000e80c783b */ /* 0x000e6e0000000200 */
[C---:B------:R-:W-:Y:S08]  /*4930*/  HMMA.16816.F32.BF16 R128, R16.reuse, R36, R112 ;  /* 0x000000241080723c */ /* 0x040ff00000041870 */
[C---:B------:R-:W-:Y:S01]  /*4940*/  HMMA.16816.F32.BF16 R124, R16.reuse, R38, R104 ;  /* 0x00000026107c723c */ /* 0x040fe20000041868 */
[----:B------:R-:W-:Y:S07]  /*4950*/  LDSM.16.M88.4 R36, [R230+0xa800] ;  /* 0x00a80000e624783b */ /* 0x000fee0000000200 */
[C---:B------:R-:W-:Y:S08]  /*4960*/  HMMA.16816.F32.BF16 R116, R16.reuse, R32, R92 ;  /* 0x000000201074723c */ /* 0x040ff0000004185c */
[C---:B------:R-:W-:Y:S08]  /*4970*/  HMMA.16816.F32.BF16 R112, R16.reuse, R34, R88 ;  /* 0x000000221070723c */ /* 0x040ff00000041858 */
[C---:B------:R-:W-:Y:S08]  /*4980*/  HMMA.16816.F32.BF16 R104, R16.reuse, R28, R84 ;  /* 0x0000001c1068723c */ /* 0x040ff00000041854 */
[C---:B------:R-:W-:Y:S08]  /*4990*/  HMMA.16816.F32.BF16 R100, R16.reuse, R30, R80 ;  /* 0x0000001e1064723c */ /* 0x040ff00000041850 */
[C---:B------:R-:W-:Y:S08]  /*49a0*/  HMMA.16816.F32.BF16 R28, R16.reuse, R24, R76 ;  /* 0x00000018101c723c */ /* 0x040ff0000004184c */
[----:B------:R-:W-:Y:S01]  /*49b0*/  HMMA.16816.F32.BF16 R92, R16, R26, R72 ;  /* 0x0000001a105c723c */ /* 0x000fe20000041848 */
[----:B------:R-:W-:Y:S04]  /*49c0*/  LDSM.16.M88.4 R24, [R230+0xa000] ;  /* 0x00a00000e618783b */ /* 0x000fe80000000200 */
[----:B------:R-:W-:Y:S03]  /*49d0*/  LDSM.16.M88.4 R16, [R234+0x4000] ;  /* 0x00400000ea10783b */ /* 0x000fe60000000200 */
[C---:B----4-:R-:W-:Y:S08]  /*49e0*/  HMMA.16816.F32.BF16 R32, R8.reuse, R48, R64 ;  /* 0x000000300820723c */ /* 0x050ff00000041840 */
[C---:B------:R-:W-:Y:S01]  /*49f0*/  HMMA.16816.F32.BF16 R76, R8.reuse, R40, R20 ;  /* 0x00000028084c723c */ /* 0x040fe20000041814 */
[----:B------:R-:W2:Y:S07]  /*4a00*/  LDSM.16.M88.4 R20, [R234+0x6000] ;  /* 0x00600000ea14783b */ /* 0x000eae0000000200 */
[C---:B------:R-:W-:Y:S01]  /*4a10*/  HMMA.16816.F32.BF16 R72, R8.reuse, R42, R96 ;  /* 0x0000002a0848723c */ /* 0x040fe20000041860 */
[----:B------:R-:W3:Y:S07]  /*4a20*/  LDSM.16.M88.4 R96, [R230+0xb000] ;  /* 0x00b00000e660783b */ /* 0x000eee0000000200 */
[C---:B------:R-:W-:Y:S01]  /*4a30*/  HMMA.16816.F32.BF16 R64, R8.reuse, R68, R108 ;  /* 0x000000440840723c */ /* 0x040fe2000004186c */
[----:B------:R-:W4:Y:S07]  /*4a40*/  LDSM.16.M88.4 R108, [R230+0xb800] ;  /* 0x00b80000e66c783b */ /* 0x000f2e0000000200 */
[C---:B-----5:R-:W-:Y:S08]  /*4a50*/  HMMA.16816.F32.BF16 R84, R8.reuse, R44, R56 ;  /* 0x0000002c0854723c */ /* 0x060ff00000041838 */
[C---:B------:R-:W-:Y:S08]  /*4a60*/  HMMA.16816.F32.BF16 R88, R8.reuse, R50, R60 ;  /* 0x000000320858723c */ /* 0x040ff0000004183c */
[C---:B------:R-:W-:Y:S08]  /*4a70*/  HMMA.16816.F32.BF16 R80, R8.reuse, R46, R52 ;  /* 0x0000002e0850723c */ /* 0x040ff00000041834 */
[----:B------:R-:W-:Y:S01]  /*4a80*/  HMMA.16816.F32.BF16 R56, R8, R70, R120 ;  /* 0x000000460838723c */ /* 0x000fe20000041878 */
[----:B------:R-:W-:Y:S07]  /*4a90*/  LDSM.16.M88.4 R8, [R233+0x6000] ;  /* 0x00600000e908783b */ /* 0x000fee0000000200 */
[C---:B-1----:R-:W-:Y:S08]  /*4aa0*/  HMMA.16816.F32.BF16 R52, R12.reuse, R48, R128 ;  /* 0x000000300c34723c */ /* 0x042ff00000041880 */
[C---:B------:R-:W-:Y:S08]  /*4ab0*/  HMMA.16816.F32.BF16 R60, R12.reuse, R50, R124 ;  /* 0x000000320c3c723c */ /* 0x040ff0000004187c */
[C---:B------:R-:W-:Y:S08]  /*4ac0*/  HMMA.16816.F32.BF16 R48, R12.reuse, R44, R116 ;  /* 0x0000002c0c30723c */ /* 0x040ff00000041874 */
[C---:B------:R-:W-:Y:S08]  /*4ad0*/  HMMA.16816.F32.BF16 R44, R12.reuse, R46, R112 ;  /* 0x0000002e0c2c723c */ /* 0x040ff00000041870 */
[C---:B------:R-:W-:Y:S08]  /*4ae0*/  HMMA.16816.F32.BF16 R104, R12.reuse, R40, R104 ;  /* 0x000000280c68723c */ /* 0x040ff00000041868 */
[C---:B------:R-:W-:Y:S08]  /*4af0*/  HMMA.16816.F32.BF16 R112, R12.reuse, R42, R100 ;  /* 0x0000002a0c70723c */ /* 0x040ff00000041864 */
[C---:B------:R-:W-:Y:S01]  /*4b00*/  HMMA.16816.F32.BF16 R124, R12.reuse, R68, R28 ;  /* 0x000000440c7c723c */ /* 0x040fe2000004181c */
[----:B------:R-:W1:Y:S07]  /*4b10*/  LDSM.16.M88.4 R28, [R229+0x2000] ;  /* 0x00200000e51c783b */ /* 0x000e6e0000000200 */
[----:B------:R-:W-:Y:S01]  /*4b20*/  HMMA.16816.F32.BF16 R128, R12, R70, R92 ;  /* 0x000000460c80723c */ /* 0x000fe2000004185c */
[----:B------:R-:W5:Y:S07]  /*4b30*/  LDSM.16.M88.4 R12, [R233+0x4000] ;  /* 0x00400000e90c783b */ /* 0x000f6e0000000200 */
[C---:B--2---:R-:W-:Y:S08]  /*4b40*/  HMMA.16816.F32.BF16 R32, R20.reuse, R24, R32 ;  /* 0x000000181420723c */ /* 0x044ff00000041820 */
[C---:B------:R-:W-:Y:S08]  /*4b50*/  HMMA.16816.F32.BF16 R40, R20.reuse, R26, R88 ;  /* 0x0000001a1428723c */ /* 0x040ff00000041858 */
[C---:B------:R-:W-:Y:S08]  /*4b60*/  HMMA.16816.F32.BF16 R84, R20.reuse, R36, R84 ;  /* 0x000000241454723c */ /* 0x040ff00000041854 */
[C---:B------:R-:W-:Y:S08]  /*4b70*/  HMMA.16816.F32.BF16 R80, R20.reuse, R38, R80 ;  /* 0x000000261450723c */ /* 0x040ff00000041850 */
[C---:B---3--:R-:W-:Y:S08]  /*4b80*/  HMMA.16816.F32.BF16 R92, R20.reuse, R96, R76 ;  /* 0x00000060145c723c */ /* 0x048ff0000004184c */
[C---:B------:R-:W-:Y:S08]  /*4b90*/  HMMA.16816.F32.BF16 R100, R20.reuse, R98, R72 ;  /* 0x000000621464723c */ /* 0x040ff00000041848 */
[C---:B----4-:R-:W-:Y:S08]  /*4ba0*/  HMMA.16816.F32.BF16 R120, R20.reuse, R108, R64 ;  /* 0x0000006c1478723c */ /* 0x050ff00000041840 */
[----:B------:R-:W-:Y:S08]  /*4bb0*/  HMMA.16816.F32.BF16 R116, R20, R110, R56 ;  /* 0x0000006e1474723c */ /* 0x000ff00000041838 */
[C---:B------:R-:W-:Y:S08]  /*4bc0*/  HMMA.16816.F32.BF16 R20, R16.reuse, R24, R52 ;  /* 0x000000181014723c */ /* 0x040ff00000041834 */
[----:B------:R-:W-:Y:S08]  /*4bd0*/  HMMA.16816.F32.BF16 R60, R16, R26, R60 ;  /* 0x0000001a103c723c */ /* 0x000ff0000004183c */
[-C--:B-1----:R-:W-:Y:S08]  /*4be0*/  HMMA.16816.F32.BF16 R32, R8, R28.reuse, R32 ;  /* 0x0000001c0820723c */ /* 0x082ff00000041820 */
[----:B-----5:R-:W-:Y:S07]  /*4bf0*/  HMMA.16816.F32.BF16 R24, R12, R28, R20 ;  /* 0x0000001c0c18723c */ /* 0x020fee0000041814 */
[C---:B------:R-:W-:Y:S01]  /*4c00*/  IADD3 R20, R3.reuse, UR5, RZ ;  /* 0x0000000503147c10 */ /* 0x040fe2000fffe0ff */
[----:B------:R-:W-:Y:S01]  /*4c10*/  HMMA.16816.F32.BF16 R48, R16, R36, R48 ;  /* 0x000000241030723c */ /* 0x000fe20000041830 */
[----:B------:R-:W-:-:S02]  /*4c20*/  IADD3 R21, R3, UR4, RZ ;  /* 0x0000000403157c10 */ /* 0x000fc4000fffe0ff */
[----:B------:R-:W-:Y:S02]  /*4c30*/  IMNMX R248, RZ, R20, !PT ;  /* 0x00000014fff87217 */ /* 0x000fe40007800200 */
[----:B------:R-:W-:Y:S02]  /*4c40*/  IMNMX R252, R21, UR16, PT ;  /* 0x0000001015fc7c17 */ /* 0x000fe4000b800200 */
[----:B------:R-:W-:Y:S01]  /*4c50*/  IADD3 R20, R7, UR5, RZ ;  /* 0x0000000507147c10 */ /* 0x000fe2000fffe0ff */
[----:B------:R-:W-:Y:S01]  /*4c60*/  HMMA.16816.F32.BF16 R40, R8, R30, R40 ;  /* 0x0000001e0828723c */ /* 0x000fe20000041828 */
[----:B------:R-:W-:Y:S02]  /*4c70*/  IADD3 R21, R6, UR5, RZ ;  /* 0x0000000506157c10 */ /* 0x000fe4000fffe0ff */
[----:B------:R-:W-:Y:S02]  /*4c80*/  IADD3 R22, R5, UR5, RZ ;  /* 0x0000000505167c10 */ /* 0x000fe4000fffe0ff */
[----:B------:R-:W-:-:S02]  /*4c90*/  IMNMX R247, RZ, R20, !PT ;  /* 0x00000014fff77217 */ /* 0x000fc40007800200 */
[----:B------:R-:W-:Y:S01]  /*4ca0*/  IMNMX R246, RZ, R21, !PT ;  /* 0x00000015fff67217 */ /* 0x000fe20007800200 */
[----:B------:R-:W-:Y:S01]  /*4cb0*/  HMMA.16816.F32.BF16 R28, R12, R30, R60 ;  /* 0x0000001e0c1c723c */ /* 0x000fe2000004183c */
[----:B------:R-:W-:Y:S02]  /*4cc0*/  IMNMX R245, RZ, R22, !PT ;  /* 0x00000016fff57217 */ /* 0x000fe40007800200 */
[----:B------:R-:W1:Y:S01]  /*4cd0*/  LDSM.16.M88.4 R20, [R229+0x2800] ;  /* 0x00280000e514783b */ /* 0x000e620000000200 */
[----:B------:R-:W-:Y:S02]  /*4ce0*/  IADD3 R7, R7, UR4, RZ ;  /* 0x0000000407077c10 */ /* 0x000fe4000fffe0ff */
[----:B------:R-:W-:Y:S02]  /*4cf0*/  IADD3 R3, R0, 0x1, RZ ;  /* 0x0000000100037810 */ /* 0x000fe40007ffe0ff */
[----:B------:R-:W-:Y:S01]  /*4d00*/  IMNMX R251, R7, UR16, PT ;  /* 0x0000001007fb7c17 */ /* 0x000fe2000b800200 */
[----:B------:R-:W-:Y:S01]  /*4d10*/  HMMA.16816.F32.BF16 R44, R16, R38, R44 ;  /* 0x00000026102c723c */ /* 0x000fe2000004182c */
[----:B------:R-:W-:-:S02]  /*4d20*/  IADD3 R6, R6, UR4, RZ ;  /* 0x0000000406067c10 */ /* 0x000fc4000fffe0ff */
[----:B------:R-:W-:Y:S02]  /*4d30*/  IADD3 R5, R5, UR4, RZ ;  /* 0x0000000405057c10 */ /* 0x000fe4000fffe0ff */
[CC--:B------:R-:W-:Y:S02]  /*4d40*/  ISETP.GE.AND P6, PT, R0.reuse, R252.reuse, PT ;  /* 0x000000fc0000720c */ /* 0x0c0fe40003fc6270 */
[C---:B------:R-:W-:Y:S01]  /*4d50*/  ISETP.GE.AND P5, PT, R3.reuse, R252, PT ;  /* 0x000000fc0300720c */ /* 0x040fe20003fa6270 */
[----:B------:R-:W-:Y:S01]  /*4d60*/  HMMA.16816.F32.BF16 R36, R16, R96, R104 ;  /* 0x000000601024723c */ /* 0x000fe20000041868 */
[-C--:B------:R-:W-:Y:S02]  /*4d70*/  ISETP.GE.AND P4, PT, R3, R251.reuse, PT ;  /* 0x000000fb0300720c */ /* 0x080fe40003f86270 */
[----:B------:R-:W-:Y:S02]  /*4d80*/  ISETP.GE.AND P1, PT, R0, R251, PT ;  /* 0x000000fb0000720c */ /* 0x000fe40003f26270 */
[----:B------:R-:W-:-:S02]  /*4d90*/  IMNMX R250, R6, UR16, PT ;  /* 0x0000001006fa7c17 */ /* 0x000fc4000b800200 */
[----:B------:R-:W-:Y:S02]  /*4da0*/  IMNMX R249, R5, UR16, PT ;  /* 0x0000001005f97c17 */ /* 0x000fe4000b800200 */
[CC--:B------:R-:W-:Y:S02]  /*4db0*/  ISETP.LT.OR P5, PT, R3.reuse, R248.reuse, P5 ;  /* 0x000000f80300720c */ /* 0x0c0fe40002fa1670 */
[CC--:B------:R-:W-:Y:S02]  /*4dc0*/  ISETP.LT.OR P4, PT, R3.reuse, R247.reuse, P4 ;  /* 0x000000f70300720c */ /* 0x0c0fe40002781670 */
[C---:B------:R-:W-:Y:S02]  /*4dd0*/  ISETP.LT.OR P6, PT, R0.reuse, R248, P6 ;  /* 0x000000f80000720c */ /* 0x040fe400037c1670 */
[----:B------:R-:W-:Y:S02]  /*4de0*/  ISETP.LT.OR P1, PT, R0, R247, P1 ;  /* 0x000000f70000720c */ /* 0x000fe40000f21670 */
[----:B------:R-:W-:-:S02]  /*4df0*/  ISETP.GE.AND P3, PT, R3, R250, PT ;  /* 0x000000fa0300720c */ /* 0x000fc40003f66270 */
[----:B------:R-:W-:Y:S02]  /*4e00*/  ISETP.GE.AND P0, PT, R3, R249, PT ;  /* 0x000000f90300720c */ /* 0x000fe40003f06270 */
[----:B------:R-:W-:Y:S02]  /*4e10*/  ISETP.GE.AND P2, PT, R0, R250, PT ;  /* 0x000000fa0000720c */ /* 0x000fe40003f46270 */
[----:B------:R-:W-:Y:S02]  /*4e20*/  FSEL R61, R24, -INF , !P6 ;  /* 0xff800000183d7808 */ /* 0x000fe40007000000 */
[----:B------:R-:W-:Y:S01]  /*4e30*/  FSEL R71, R26, -INF , !P1 ;  /* 0xff8000001a477808 */ /* 0x000fe20004800000 */
[----:B-1----:R-:W-:Y:S01]  /*4e40*/  HMMA.16816.F32.BF16 R48, R12, R20, R48 ;  /* 0x000000140c30723c */ /* 0x002fe20000041830 */
[----:B------:R-:W-:Y:S02]  /*4e50*/  FSEL R59, R25, -INF , !P5 ;  /* 0xff800000193b7808 */ /* 0x000fe40006800000 */
[----:B------:R-:W-:-:S02]  /*4e60*/  FSEL R69, R27, -INF , !P4 ;  /* 0xff8000001b457808 */ /* 0x000fc40006000000 */
[----:B------:R-:W1:Y:S01]  /*4e70*/  LDSM.16.M88.4 R24, [R229+0x3000] ;  /* 0x00300000e518783b */ /* 0x000e620000000200 */
[CC--:B------:R-:W-:Y:S02]  /*4e80*/  ISETP.LT.OR P3, PT, R3.reuse, R246.reuse, P3 ;  /* 0x000000f60300720c */ /* 0x0c0fe40001f61670 */
[----:B------:R-:W-:Y:S01]  /*4e90*/  ISETP.LT.OR P0, PT, R3, R245, P0 ;  /* 0x000000f50300720c */ /* 0x000fe20000701670 */
[----:B------:R-:W-:Y:S01]  /*4ea0*/  HMMA.16816.F32.BF16 R52, R12, R22, R44 ;  /* 0x000000160c34723c */ /* 0x000fe2000004182c */
[C---:B------:R-:W-:Y:S02]  /*4eb0*/  ISETP.LT.OR P2, PT, R0.reuse, R246, P2 ;  /* 0x000000f60000720c */ /* 0x040fe40001741670 */
[C---:B------:R-:W-:Y:S02]  /*4ec0*/  IADD3 R3, R0.reuse, 0x8, RZ ;  /* 0x0000000800037810 */ /* 0x040fe40007ffe0ff */
[----:B------:R-:W-:Y:S02]  /*4ed0*/  ISETP.GE.AND P6, PT, R0, R249, PT ;  /* 0x000000f90000720c */ /* 0x000fe40003fc6270 */
[----:B------:R-:W-:Y:S01]  /*4ee0*/  FSEL R89, R32, -INF , !P2 ;  /* 0xff80000020597808 */ /* 0x000fe20005000000 */
[----:B------:R-:W-:Y:S01]  /*4ef0*/  HMMA.16816.F32.BF16 R44, R16, R98, R112 ;  /* 0x00000062102c723c */ /* 0x000fe20000041870 */
[----:B------:R-:W-:-:S02]  /*4f00*/  ISETP.GE.AND P1, PT, R3, R252, PT ;  /* 0x000000fc0300720c */ /* 0x000fc40003f26270 */
[C---:B------:R-:W-:Y:S02]  /*4f10*/  ISETP.GE.AND P2, PT, R3.reuse, R251, PT ;  /* 0x000000fb0300720c */ /* 0x040fe40003f46270 */
[C---:B------:R-:W-:Y:S02]  /*4f20*/  ISETP.LT.OR P6, PT, R0.reuse, R245, P6 ;  /* 0x000000f50000720c */ /* 0x040fe400037c1670 */
[C---:B------:R-:W-:Y:S02]  /*4f30*/  ISETP.LT.OR P1, PT, R3.reuse, R248, P1 ;  /* 0x000000f80300720c */ /* 0x040fe40000f21670 */
[----:B------:R-:W-:Y:S02]  /*4f40*/  ISETP.LT.OR P2, PT, R3, R247, P2 ;  /* 0x000000f70300720c */ /* 0x000fe40001741670 */
[----:B------:R-:W-:Y:S02]  /*4f50*/  IADD3 R5, R0, 0x9, RZ ;  /* 0x0000000900057810 */ /* 0x000fe40007ffe0ff */
[----:B------:R-:W-:-:S02]  /*4f60*/  FSEL R91, R34, -INF , !P6 ;  /* 0xff800000225b7808 */ /* 0x000fc40007000000 */
[----:B------:R-:W-:Y:S02]  /*4f70*/  FSEL R88, R33, -INF , !P3 ;  /* 0xff80000021587808 */ /* 0x000fe40005800000 */
[C---:B------:R-:W-:Y:S02]  /*4f80*/  ISETP.GE.AND P6, PT, R3.reuse, R250, PT ;  /* 0x000000fa0300720c */ /* 0x040fe40003fc6270 */
[----:B------:R-:W-:Y:S02]  /*4f90*/  ISETP.GE.AND P3, PT, R3, R249, PT ;  /* 0x000000f90300720c */ /* 0x000fe40003f66270 */
[----:B------:R-:W-:Y:S02]  /*4fa0*/  FSEL R60, R28, -INF , !P1 ;  /* 0xff8000001c3c7808 */ /* 0x000fe40004800000 */
[----:B------:R-:W-:Y:S02]  /*4fb0*/  FSEL R70, R30, -INF , !P2 ;  /* 0xff8000001e467808 */ /* 0x000fe40005000000 */
[----:B------:R-:W-:-:S02]  /*4fc0*/  FSEL R90, R35, -INF , !P0 ;  /* 0xff800000235a7808 */ /* 0x000fc40004000000 */
[C---:B------:R-:W-:Y:S01]  /*4fd0*/  ISETP.GE.AND P1, PT, R5.reuse, R250, PT ;  /* 0x000000fa0500720c */ /* 0x040fe20003f26270 */
[----:B------:R-:W-:Y:S01]  /*4fe0*/  HMMA.16816.F32.BF16 R32, R8, R20, R84 ;  /* 0x000000140820723c */ /* 0x000fe20000041854 */
[----:B------:R-:W-:Y:S02]  /*4ff0*/  ISETP.GE.AND P2, PT, R5, R249, PT ;  /* 0x000000f90500720c */ /* 0x000fe40003f46270 */
[CC--:B------:R-:W-:Y:S02]  /*5000*/  ISETP.LT.OR P6, PT, R3.reuse, R246.reuse, P6 ;  /* 0x000000f60300720c */ /* 0x0c0fe400037c1670 */
[----:B------:R-:W-:Y:S02]  /*5010*/  ISETP.LT.OR P3, PT, R3, R245, P3 ;  /* 0x000000f50300720c */ /* 0x000fe40001f61670 */
[----:B------:R-:W-:Y:S01]  /*5020*/  IADD3 R3, R0, 0x10, RZ ;  /* 0x0000001000037810 */ /* 0x000fe20007ffe0ff */
[----:B-1----:R-:W-:Y:S01]  /*5030*/  HMMA.16816.F32.BF16 R36, R12, R24, R36 ;  /* 0x000000180c24723c */ /* 0x002fe20000041824 */
[----:B------:R-:W-:-:S02]  /*5040*/  ISETP.LT.OR P1, PT, R5, R246, P1 ;  /* 0x000000f60500720c */ /* 0x000fc40000f21670 */
[C---:B------:R-:W-:Y:S02]  /*5050*/  ISETP.LT.OR P2, PT, R5.reuse, R245, P2 ;  /* 0x000000f50500720c */ /* 0x040fe40001741670 */
[-C--:B------:R-:W-:Y:S02]  /*5060*/  ISETP.GE.AND P5, PT, R5, R252.reuse, PT ;  /* 0x000000fc0500720c */ /* 0x080fe40003fa6270 */
[----:B------:R-:W-:Y:S02]  /*5070*/  ISETP.GE.AND P0, PT, R3, R252, PT ;  /* 0x000000fc0300720c */ /* 0x000fe40003f06270 */
[----:B------:R-:W-:Y:S02]  /*5080*/  ISETP.GE.AND P4, PT, R5, R251, PT ;  /* 0x000000fb0500720c */ /* 0x000fe40003f86270 */
[----:B------:R-:W-:Y:S02]  /*5090*/  FSEL R74, R40, -INF , !P6 ;  /* 0xff800000284a7808 */ /* 0x000fe40007000000 */
[----:B------:R-:W-:-:S02]  /*50a0*/  FSEL R79, R42, -INF , !P3 ;  /* 0xff8000002a4f7808 */ /* 0x000fc40005800000 */
        /* <DEDUP_REMOVED lines=9> */
[C---:B------:R-:W-:Y:S02]  /*5140*/  ISETP.GE.AND P6, PT, R3.reuse, R251, PT ;  /* 0x000000fb0300720c */ /* 0x040fe40003fc6270 */
[C---:B------:R-:W-:Y:S02]  /*5150*/  ISETP.GE.AND P3, PT, R3.reuse, R250, PT ;  /* 0x000000fa0300720c */ /* 0x040fe40003f66270 */
[----:B------:R-:W-:Y:S02]  /*5160*/  ISETP.GE.AND P1, PT, R3, R249, PT ;  /* 0x000000f90300720c */ /* 0x000fe40003f26270 */
[----:B------:R-:W-:-:S02]  /*5170*/  IADD3 R5, R0, 0x11, RZ ;  /* 0x0000001100057810 */ /* 0x000fc40007ffe0ff */
[C---:B------:R-:W-:Y:S02]  /*5180*/  ISETP.LT.OR P6, PT, R3.reuse, R247, P6 ;  /* 0x000000f70300720c */ /* 0x040fe400037c1670 */
[C---:B------:R-:W-:Y:S02]  /*5190*/  ISETP.LT.OR P3, PT, R3.reuse, R246, P3 ;  /* 0x000000f60300720c */ /* 0x040fe40001f61670 */
[----:B------:R-:W-:Y:S02]  /*51a0*/  ISETP.LT.OR P1, PT, R3, R245, P1 ;  /* 0x000000f50300720c */ /* 0x000fe40000f21670 */
[----:B------:R-:W-:Y:S02]  /*51b0*/  FSEL R66, R31, -INF , !P4 ;  /* 0xff8000001f427808 */ /* 0x000fe40006000000 */
[----:B------:R-:W-:Y:S02]  /*51c0*/  FSEL R57, R48, -INF , !P0 ;  /* 0xff80000030397808 */ /* 0x000fe40004000000 */
[----:B------:R-:W-:-:S02]  /*51d0*/  IADD3 R3, R0, 0x18, RZ ;  /* 0x0000001800037810 */ /* 0x000fc40007ffe0ff */
[C---:B------:R-:W-:Y:S02]  /*51e0*/  ISETP.GE.AND P4, PT, R5.reuse, R250, PT ;  /* 0x000000fa0500720c */ /* 0x040fe40003f86270 */
[----:B------:R-:W-:Y:S02]  /*51f0*/  ISETP.GE.AND P0, PT, R5, R249, PT ;  /* 0x000000f90500720c */ /* 0x000fe40003f06270 */
[----:B------:R-:W-:Y:S02]  /*5200*/  FSEL R58, R29, -INF , !P5 ;  /* 0xff8000001d3a7808 */ /* 0x000fe40006800000 */
[----:B------:R-:W-:Y:S01]  /*5210*/  FSEL R64, R50, -INF , !P6 ;  /* 0xff80000032407808 */ /* 0x000fe20007000000 */
[----:B------:R-:W-:Y:S01]  /*5220*/  HMMA.16816.F32.BF16 R28, R8, R24, R92 ;  /* 0x00000018081c723c */ /* 0x000fe2000004185c */
[C---:B------:R-:W-:Y:S02]  /*5230*/  ISETP.GE.AND P2, PT, R5.reuse, R252, PT ;  /* 0x000000fc0500720c */ /* 0x040fe40003f46270 */
[----:B------:R-:W-:-:S02]  /*5240*/  ISETP.GE.AND P5, PT, R5, R251, PT ;  /* 0x000000fb0500720c */ /* 0x000fc40003fa6270 */
[C---:B------:R-:W-:Y:S02]  /*5250*/  ISETP.LT.OR P4, PT, R5.reuse, R246, P4 ;  /* 0x000000f60500720c */ /* 0x040fe40002781670 */
[----:B------:R-:W-:Y:S02]  /*5260*/  ISETP.LT.OR P0, PT, R5, R245, P0 ;  /* 0x000000f50500720c */ /* 0x000fe40000701670 */
[----:B------:R-:W-:Y:S02]  /*5270*/  ISETP.GE.AND P6, PT, R3, R252, PT ;  /* 0x000000fc0300720c */ /* 0x000fe40003fc6270 */
[C---:B------:R-:W-:Y:S02]  /*5280*/  ISETP.LT.OR P2, PT, R5.reuse, R248, P2 ;  /* 0x000000f80500720c */ /* 0x040fe40001741670 */
[----:B------:R-:W-:Y:S02]  /*5290*/  ISETP.LT.OR P5, PT, R5, R247, P5 ;  /* 0x000000f70500720c */ /* 0x000fe40002fa1670 */
[----:B------:R-:W-:-:S02]  /*52a0*/  FSEL R68, R32, -INF , !P3 ;  /* 0xff80000020447808 */ /* 0x000fc40005800000 */
[----:B------:R-:W-:Y:S02]  /*52b0*/  FSEL R73, R34, -INF , !P1 ;  /* 0xff80000022497808 */ /* 0x000fe40004800000 */
[----:B------:R-:W-:Y:S02]  /*52c0*/  ISETP.LT.OR P6, PT, R3, R248, P6 ;  /* 0x000000f80300720c */ /* 0x000fe400037c1670 */
[----:B------:R-:W-:Y:S02]  /*52d0*/  FSEL R65, R33, -INF , !P4 ;  /* 0xff80000021417808 */ /* 0x000fe40006000000 */
[----:B------:R-:W-:Y:S02]  /*52e0*/  FSEL R76, R35, -INF , !P0 ;  /* 0xff800000234c7808 */ /* 0x000fe40004000000 */
[----:B------:R-:W-:Y:S01]  /*52f0*/  IADD3 R5, R0, 0x19, RZ ;  /* 0x0000001900057810 */ /* 0x000fe20007ffe0ff */
[----:B------:R-:W-:Y:S01]  /*5300*/  HMMA.16816.F32.BF16 R32, R16, R108, R124 ;  /* 0x0000006c1020723c */ /* 0x000fe2000004187c */
[----:B------:R-:W-:-:S02]  /*5310*/  FSEL R56, R49, -INF , !P2 ;  /* 0xff80000031387808 */ /* 0x000fc40005000000 */
[----:B------:R-:W-:Y:S02]  /*5320*/  FSEL R52, R52, -INF , !P6 ;  /* 0xff80000034347808 */ /* 0x000fe40007000000 */
[C---:B------:R-:W-:Y:S02]  /*5330*/  ISETP.GE.AND P3, PT, R3.reuse, R251, PT ;  /* 0x000000fb0300720c */ /* 0x040fe40003f66270 */
[CC--:B------:R-:W-:Y:S02]  /*5340*/  ISETP.GE.AND P1, PT, R3.reuse, R250.reuse, PT ;  /* 0x000000fa0300720c */ /* 0x0c0fe40003f26270 */
[----:B------:R-:W-:Y:S02]  /*5350*/  ISETP.GE.AND P2, PT, R3, R249, PT ;  /* 0x000000f90300720c */ /* 0x000fe40003f46270 */
[----:B------:R-:W-:Y:S02]  /*5360*/  ISETP.GE.AND P6, PT, R5, R250, PT ;  /* 0x000000fa0500720c */ /* 0x000fe40003fc6270 */
[----:B------:R-:W-:-:S02]  /*5370*/  FSEL R62, R51, -INF , !P5 ;  /* 0xff800000333e7808 */ /* 0x000fc40006800000 */
[-C--:B------:R-:W-:Y:S01]  /*5380*/  HMMA.16816.F32.BF16 R48, R12, R26.reuse, R44 ;  /* 0x0000001a0c30723c */ /* 0x080fe2000004182c */
[C---:B------:R-:W-:Y:S02]  /*5390*/  ISETP.LT.OR P3, PT, R3.reuse, R247, P3 ;  /* 0x000000f70300720c */ /* 0x040fe40001f61670 */
[CC--:B------:R-:W-:Y:S02]  /*53a0*/  ISETP.LT.OR P1, PT, R3.reuse, R246.reuse, P1 ;  /* 0x000000f60300720c */ /* 0x0c0fe40000f21670 */
[----:B------:R-:W-:Y:S02]  /*53b0*/  ISETP.LT.OR P2, PT, R3, R245, P2 ;  /* 0x000000f50300720c */ /* 0x000fe40001741670 */
[----:B------:R-:W-:Y:S01]  /*53c0*/  ISETP.LT.OR P6, PT, R5, R246, P6 ;  /* 0x000000f60500720c */ /* 0x000fe200037c1670 */
[----:B------:R-:W-:Y:S01]  /*53d0*/  HMMA.16816.F32.BF16 R44, R8, R26, R100 ;  /* 0x0000001a082c723c */ /* 0x000fe20000041864 */
[----:B------:R-:W-:Y:S02]  /*53e0*/  IADD3 R3, R0, 0x20, RZ ;  /* 0x0000002000037810 */ /* 0x000fe40007ffe0ff */
[----:B------:R-:W-:-:S02]  /*53f0*/  FSEL R54, R54, -INF , !P3 ;  /* 0xff80000036367808 */ /* 0x000fc40005800000 */
[----:B------:R-:W-:Y:S02]  /*5400*/  FSEL R63, R40, -INF , !P1 ;  /* 0xff800000283f7808 */ /* 0x000fe40004800000 */
[----:B------:R-:W-:Y:S01]  /*5410*/  FSEL R75, R42, -INF , !P2 ;  /* 0xff8000002a4b7808 */ /* 0x000fe20005000000 */
[----:B-1----:R-:W-:Y:S01]  /*5420*/  HMMA.16816.F32.BF16 R24, R12, R20, R32 ;  /* 0x000000140c18723c */ /* 0x002fe20000041820 */
[----:B------:R-:W-:Y:S02]  /*5430*/  FSEL R67, R41, -INF , !P6 ;  /* 0xff80000029437808 */ /* 0x000fe40007000000 */
[-C--:B------:R-:W-:Y:S02]  /*5440*/  ISETP.GE.AND P5, PT, R5, R252.reuse, PT ;  /* 0x000000fc0500720c */ /* 0x080fe40003fa6270 */
[----:B------:R-:W-:Y:S02]  /*5450*/  ISETP.GE.AND P0, PT, R3, R252, PT ;  /* 0x000000fc0300720c */ /* 0x000fe40003f06270 */
[----:B------:R-:W-:-:S02]  /*5460*/  ISETP.GE.AND P4, PT, R5, R251, PT ;  /* 0x000000fb0500720c */ /* 0x000fc40003f86270 */
[----:B------:R-:W-:Y:S02]  /*5470*/  ISETP.GE.AND P3, PT, R5, R249, PT ;  /* 0x000000f90500720c */ /* 0x000fe40003f66270 */
[C---:B------:R-:W-:Y:S02]  /*5480*/  ISETP.GE.AND P1, PT, R3.reuse, R251, PT ;  /* 0x000000fb0300720c */ /* 0x040fe40003f26270 */
[C---:B------:R-:W-:Y:S02]  /*5490*/  ISETP.GE.AND P2, PT, R3.reuse, R250, PT ;  /* 0x000000fa0300720c */ /* 0x040fe40003f46270 */
[----:B------:R-:W-:Y:S02]  /*54a0*/  ISETP.GE.AND P6, PT, R3, R249, PT ;  /* 0x000000f90300720c */ /* 0x000fe40003fc6270 */
[C---:B------:R-:W-:Y:S02]  /*54b0*/  ISETP.LT.OR P5, PT, R5.reuse, R248, P5 ;  /* 0x000000f80500720c */ /* 0x040fe40002fa1670 */
[----:B------:R-:W-:-:S02]  /*54c0*/  ISETP.LT.OR P4, PT, R5, R247, P4 ;  /* 0x000000f70500720c */ /* 0x000fc40002781670 */
[----:B------:R-:W-:Y:S02]  /*54d0*/  ISETP.LT.OR P3, PT, R5, R245, P3 ;  /* 0x000000f50500720c */ /* 0x000fe40001f61670 */
[C---:B------:R-:W-:Y:S02]  /*54e0*/  ISETP.LT.OR P0, PT, R3.reuse, R248, P0 ;  /* 0x000000f80300720c */ /* 0x040fe40000701670 */
[C---:B------:R-:W-:Y:S02]  /*54f0*/  ISETP.LT.OR P1, PT, R3.reuse, R247, P1 ;  /* 0x000000f70300720c */ /* 0x040fe40000f21670 */
[C---:B------:R-:W-:Y:S02]  /*5500*/  ISETP.LT.OR P2, PT, R3.reuse, R246, P2 ;  /* 0x000000f60300720c */ /* 0x040fe40001741670 */
[----:B------:R-:W-:Y:S02]  /*5510*/  ISETP.LT.OR P6, PT, R3, R245, P6 ;  /* 0x000000f50300720c */ /* 0x000fe400037c1670 */
[----:B------:R-:W-:-:S02]  /*5520*/  IADD3 R5, R0, 0x21, RZ ;  /* 0x0000002100057810 */ /* 0x000fc40007ffe0ff */
[----:B------:R-:W-:Y:S02]  /*5530*/  IADD3 R3, R0, 0x28, RZ ;  /* 0x0000002800037810 */ /* 0x000fe40007ffe0ff */
[----:B------:R-:W-:Y:S02]  /*5540*/  FSEL R77, R43, -INF , !P3 ;  /* 0xff8000002b4d7808 */ /* 0x000fe40005800000 */
[----:B------:R-:W-:Y:S01]  /*5550*/  FSEL R53, R53, -INF , !P5 ;  /* 0xff80000035357808 */ /* 0x000fe20006800000 */
[----:B------:R-:W-:Y:S01]  /*5560*/  HMMA.16816.F32.BF16 R40, R16, R110, R128 ;  /* 0x0000006e1028723c */ /* 0x000fe20000041880 */
[----:B------:R-:W-:Y:S02]  /*5570*/  FSEL R55, R55, -INF , !P4 ;  /* 0xff80000037377808 */ /* 0x000fe40006000000 */
[----:B------:R-:W-:Y:S02]  /*5580*/  FSEL R180, R36, -INF , !P0 ;  /* 0xff80000024b47808 */ /* 0x000fe40004000000 */
[----:B------:R-:W-:-:S02]  /*5590*/  FSEL R174, R38, -INF , !P1 ;  /* 0xff80000026ae7808 */ /* 0x000fc40004800000 */
[C---:B------:R-:W-:Y:S01]  /*55a0*/  ISETP.GE.AND P4, PT, R5.reuse, R252, PT ;  /* 0x000000fc0500720c */ /* 0x040fe20003f86270 */
[C---:B------:R-:W-:Y:S01]  /*55b0*/  HMMA.16816.F32.BF16 R16, R8.reuse, R20, R120 ;  /* 0x000000140810723c */ /* 0x040fe20000041878 */
[C---:B------:R-:W-:Y:S02]  /*55c0*/  ISETP.GE.AND P5, PT, R5.reuse, R251, PT ;  /* 0x000000fb0500720c */ /* 0x040fe40003fa6270 */
[C---:B------:R-:W-:Y:S02]  /*55d0*/  ISETP.GE.AND P3, PT, R5.reuse, R250, PT ;  /* 0x000000fa0500720c */ /* 0x040fe40003f66270 */
[----:B------:R-:W-:Y:S02]  /*55e0*/  ISETP.GE.AND P0, PT, R5, R249, PT ;  /* 0x000000f90500720c */ /* 0x000fe40003f06270 */
[----:B------:R-:W-:Y:S01]  /*55f0*/  ISETP.GE.AND P1, PT, R3, R252, PT ;  /* 0x000000fc0300720c */ /* 0x000fe20003f26270 */
[----:B------:R-:W-:Y:S01]  /*5600*/  HMMA.16816.F32.BF16 R8, R8, R22, R116 ;  /* 0x000000160808723c */ /* 0x000fe20000041874 */
[----:B------:R-:W-:-:S02]  /*5610*/  ISETP.LT.OR P4, PT, R5, R248, P4 ;  /* 0x000000f80500720c */ /* 0x000fc40002781670 */
[C---:B------:R-:W-:Y:S02]  /*5620*/  ISETP.LT.OR P5, PT, R5.reuse, R247, P5 ;  /* 0x000000f70500720c */ /* 0x040fe40002fa1670 */
[C---:B------:R-:W-:Y:S02]  /*5630*/  ISETP.LT.OR P3, PT, R5.reuse, R246, P3 ;  /* 0x000000f60500720c */ /* 0x040fe40001f61670 */
[----:B------:R-:W-:Y:S01]  /*5640*/  ISETP.LT.OR P0, PT, R5, R245, P0 ;  /* 0x000000f50500720c */ /* 0x000fe20000701670 */
[----:B------:R-:W-:Y:S01]  /*5650*/  HMMA.16816.F32.BF16 R12, R12, R22, R40 ;  /* 0x000000160c0c723c */ /* 0x000fe20000041828 */
[----:B------:R-:W-:Y:S02]  /*5660*/  ISETP.LT.OR P1, PT, R3, R248, P1 ;  /* 0x000000f80300720c */ /* 0x000fe40000f21670 */
[----:B------:R-:W-:Y:S02]  /*5670*/  IADD3 R5, R0, 0x29, RZ ;  /* 0x0000002900057810 */ /* 0x000fe40007ffe0ff */
[----:B------:R-:W-:-:S02]  /*5680*/  FSEL R175, R28, -INF , !P2 ;  /* 0xff8000001caf7808 */ /* 0x000fc40005000000 */
[----:B------:R-:W-:Y:S02]  /*5690*/  FSEL R181, R30, -INF , !P6 ;  /* 0xff8000001eb57808 */ /* 0x000fe40007000000 */
[----:B------:R-:W-:Y:S02]  /*56a0*/  FSEL R172, R37, -INF , !P4 ;  /* 0xff80000025ac7808 */ /* 0x000fe40006000000 */
[----:B------:R-:W-:Y:S02]  /*56b0*/  FSEL R166, R39, -INF , !P5 ;  /* 0xff80000027a67808 */ /* 0x000fe40006800000 */
[----:B------:R-:W-:Y:S02]  /*56c0*/  FSEL R167, R29, -INF , !P3 ;  /* 0xff8000001da77808 */ /* 0x000fe40005800000 */
[----:B------:R-:W-:Y:S02]  /*56d0*/  FSEL R173, R31, -INF , !P0 ;  /* 0xff8000001fad7808 */ /* 0x000fe40004000000 */
[----:B------:R-:W-:-:S02]  /*56e0*/  FSEL R162, R48, -INF , !P1 ;  /* 0xff80000030a27808 */ /* 0x000fc40004800000 */
[C---:B------:R-:W-:Y:S02]  /*56f0*/  ISETP.GE.AND P2, PT, R3.reuse, R251, PT ;  /* 0x000000fb0300720c */ /* 0x040fe40003f46270 */
[C---:B------:R-:W-:Y:S02]  /*5700*/  ISETP.GE.AND P6, PT, R3.reuse, R250, PT ;  /* 0x000000fa0300720c */ /* 0x040fe40003fc6270 */
[----:B------:R-:W-:Y:S02]  /*5710*/  ISETP.GE.AND P4, PT, R3, R249, PT ;  /* 0x000000f90300720c */ /* 0x000fe40003f86270 */
[C---:B------:R-:W-:Y:S02]  /*5720*/  ISETP.GE.AND P5, PT, R5.reuse, R252, PT ;  /* 0x000000fc0500720c */ /* 0x040fe40003fa6270 */
[C---:B------:R-:W-:Y:S02]  /*5730*/  ISETP.GE.AND P3, PT, R5.reuse, R251, PT ;  /* 0x000000fb0500720c */ /* 0x040fe40003f66270 */
[----:B------:R-:W-:-:S02]  /*5740*/  ISETP.GE.AND P0, PT, R5, R250, PT ;  /* 0x000000fa0500720c */ /* 0x000fc40003f06270 */
[----:B------:R-:W-:Y:S02]  /*5750*/  ISETP.GE.AND P1, PT, R5, R249, PT ;  /* 0x000000f90500720c */ /* 0x000fe40003f26270 */
[C---:B------:R-:W-:Y:S02]  /*5760*/  ISETP.LT.OR P2, PT, R3.reuse, R247, P2 ;  /* 0x000000f70300720c */ /* 0x040fe40001741670 */
[C---:B------:R-:W-:Y:S02]  /*5770*/  ISETP.LT.OR P6, PT, R3.reuse, R246, P6 ;  /* 0x000000f60300720c */ /* 0x040fe400037c1670 */
[----:B------:R-:W-:Y:S02]  /*5780*/  ISETP.LT.OR P4, PT, R3, R245, P4 ;  /* 0x000000f50300720c */ /* 0x000fe40002781670 */
[C---:B------:R-:W-:Y:S02]  /*5790*/  ISETP.LT.OR P5, PT, R5.reuse, R248, P5 ;  /* 0x000000f80500720c */ /* 0x040fe40002fa1670 */
[----:B------:R-:W-:-:S02]  /*57a0*/  ISETP.LT.OR P3, PT, R5, R247, P3 ;  /* 0x000000f70500720c */ /* 0x000fc40001f61670 */
[C---:B------:R-:W-:Y:S02]  /*57b0*/  ISETP.LT.OR P0, PT, R5.reuse, R246, P0 ;  /* 0x000000f60500720c */ /* 0x040fe40000701670 */
[----:B------:R-:W-:Y:S02]  /*57c0*/  ISETP.LT.OR P1, PT, R5, R245, P1 ;  /* 0x000000f50500720c */ /* 0x000fe40000f21670 */
[C---:B------:R-:W-:Y:S02]  /*57d0*/  IADD3 R3, R0.reuse, 0x30, RZ ;  /* 0x0000003000037810 */ /* 0x040fe40007ffe0ff */
[----:B------:R-:W-:Y:S02]  /*57e0*/  IADD3 R5, R0, 0x31, RZ ;  /* 0x0000003100057810 */ /* 0x000fe40007ffe0ff */
[----:B------:R-:W-:Y:S02]  /*57f0*/  FSEL R159, R50, -INF , !P2 ;  /* 0xff800000329f7808 */ /* 0x000fe40005000000 */
[----:B------:R-:W-:-:S02]  /*5800*/  FSEL R161, R44, -INF , !P6 ;  /* 0xff8000002ca17808 */ /* 0x000fc40007000000 */
[----:B------:R-:W-:Y:S02]  /*5810*/  FSEL R165, R46, -INF , !P4 ;  /* 0xff8000002ea57808 */ /* 0x000fe40006000000 */
[----:B------:R-:W-:Y:S02]  /*5820*/  FSEL R160, R45, -INF , !P0 ;  /* 0xff8000002da07808 */ /* 0x000fe40004000000 */
[----:B------:R-:W-:Y:S02]  /*5830*/  FSEL R163, R47, -INF , !P1 ;  /* 0xff8000002fa37808 */ /* 0x000fe40004800000 */
[C---:B------:R-:W-:Y:S02]  /*5840*/  ISETP.GE.AND P2, PT, R3.reuse, R252, PT ;  /* 0x000000fc0300720c */ /* 0x040fe40003f46270 */
[C---:B------:R-:W-:Y:S02]  /*5850*/  ISETP.GE.AND P6, PT, R3.reuse, R251, PT ;  /* 0x000000fb0300720c */ /* 0x040fe40003fc6270 */
[----:B------:R-:W-:-:S02]  /*5860*/  ISETP.GE.AND P4, PT, R3, R250, PT ;  /* 0x000000fa0300720c */ /* 0x000fc40003f86270 */
[----:B------:R-:W-:Y:S02]  /*5870*/  ISETP.GE.AND P0, PT, R3, R249, PT ;  /* 0x000000f90300720c */ /* 0x000fe40003f06270 */
[----:B------:R-:W-:Y:S02]  /*5880*/  ISETP.GE.AND P1, PT, R5, R252, PT ;  /* 0x000000fc0500720c */ /* 0x000fe40003f26270 */
[C---:B------:R-:W-:Y:S02]  /*5890*/  ISETP.LT.OR P2, PT, R3.reuse, R248, P2 ;  /* 0x000000f80300720c */ /* 0x040fe40001741670 */
[C---:B------:R-:W-:Y:S02]  /*58a0*/  ISETP.LT.OR P6, PT, R3.reuse, R247, P6 ;  /* 0x000000f70300720c */ /* 0x040fe400037c1670 */
[C---:B------:R-:W-:Y:S02]  /*58b0*/  ISETP.LT.OR P4, PT, R3.reuse, R246, P4 ;  /* 0x000000f60300720c */ /* 0x040fe40002781670 */
[----:B------:R-:W-:-:S02]  /*58c0*/  ISETP.LT.OR P0, PT, R3, R245, P0 ;  /* 0x000000f50300720c */ /* 0x000fc40000701670 */
[----:B------:R-:W-:Y:S02]  /*58d0*/  ISETP.LT.OR P1, PT, R5, R248, P1 ;  /* 0x000000f80500720c */ /* 0x000fe40000f21670 */
[----:B------:R-:W-:Y:S02]  /*58e0*/  IADD3 R3, R0, 0x38, RZ ;  /* 0x0000003800037810 */ /* 0x000fe40007ffe0ff */
[----:B------:R-:W-:Y:S02]  /*58f0*/  FSEL R207, R18, -INF , !P0 ;  /* 0xff80000012cf7808 */ /* 0x000fe40004000000 */
[----:B------:R-:W-:Y:S02]  /*5900*/  FSEL R156, R25, -INF , !P1 ;  /* 0xff800000199c7808 */ /* 0x000fe40004800000 */
[C---:B------:R-:W-:Y:S02]  /*5910*/  ISETP.GE.AND P0, PT, R3.reuse, R250, PT ;  /* 0x000000fa0300720c */ /* 0x040fe40003f06270 */
[----:B------:R-:W-:-:S02]  /*5920*/  ISETP.GE.AND P1, PT, R3, R249, PT ;  /* 0x000000f90300720c */ /* 0x000fc40003f26270 */
[----:B------:R-:W-:Y:S02]  /*5930*/  FSEL R158, R26, -INF , !P6 ;  /* 0xff8000001a9e7808 */ /* 0x000fe40007000000 */
[----:B------:R-:W-:Y:S02]  /*5940*/  FSEL R164, R16, -INF , !P4 ;  /* 0xff80000010a47808 */ /* 0x000fe40006000000 */
[C---:B------:R-:W-:Y:S02]  /*5950*/  ISETP.GE.AND P6, PT, R3.reuse, R252, PT ;  /* 0x000000fc0300720c */ /* 0x040fe40003fc6270 */
[C---:B------:R-:W-:Y:S02]  /*5960*/  ISETP.GE.AND P4, PT, R3.reuse, R251, PT ;  /* 0x000000fb0300720c */ /* 0x040fe40003f86270 */
[C---:B------:R-:W-:Y:S02]  /*5970*/  ISETP.LT.OR P0, PT, R3.reuse, R246, P0 ;  /* 0x000000f60300720c */ /* 0x040fe40000701670 */
[----:B------:R-:W-:-:S02]  /*5980*/  ISETP.LT.OR P1, PT, R3, R245, P1 ;  /* 0x000000f50300720c */ /* 0x000fc40000f21670 */
[----:B------:R-:W-:Y:S02]  /*5990*/  IADD3 R0, R0, 0x39, RZ ;  /* 0x0000003900007810 */ /* 0x000fe40007ffe0ff */
[C---:B------:R-:W-:Y:S02]  /*59a0*/  ISETP.LT.OR P6, PT, R3.reuse, R248, P6 ;  /* 0x000000f80300720c */ /* 0x040fe400037c1670 */
[----:B------:R-:W-:Y:S02]  /*59b0*/  ISETP.LT.OR P4, PT, R3, R247, P4 ;  /* 0x000000f70300720c */ /* 0x000fe40002781670 */
[----:B------:R-:W-:Y:S02]  /*59c0*/  FSEL R146, R8, -INF , !P0 ;  /* 0xff80000008927808 */ /* 0x000fe40004000000 */
[----:B------:R-:W-:Y:S02]  /*59d0*/  FSEL R3, R10, -INF , !P1 ;  /* 0xff8000000a037808 */ /* 0x000fe40004800000 */
[----:B------:R-:W-:-:S02]  /*59e0*/  ISETP.GE.AND P0, PT, R0, R249, PT ;  /* 0x000000f90000720c */ /* 0x000fc40003f06270 */
[----:B------:R-:W-:Y:S01]  /*59f0*/  FSEL R138, R49, -INF , !P5 ;  /* 0xff800000318a7808 */ /* 0x000fe20006800000 */
[----:B------:R1:W-:Y:S01]  /*5a00*/  STL [R1+0x8], R3 ;  /* 0x0000080301007387 */ /* 0x0003e20000100800 */
[----:B------:R-:W-:Y:S02]  /*5a10*/  ISETP.LT.OR P0, PT, R0, R245, P0 ;  /* 0x000000f50000720c */ /* 0x000fe40000701670 */
[----:B------:R-:W-:Y:S02]  /*5a20*/  FSEL R144, R51, -INF , !P3 ;  /* 0xff80000033907808 */ /* 0x000fe40005800000 */
[----:B------:R-:W-:Y:S02]  /*5a30*/  FSEL R157, R24, -INF , !P2 ;  /* 0xff800000189d7808 */ /* 0x000fe40005000000 */
[C---:B------:R-:W-:Y:S02]  /*5a40*/  ISETP.GE.AND P5, PT, R5.reuse, R251, PT ;  /* 0x000000fb0500720c */ /* 0x040fe40003fa6270 */
[----:B------:R-:W-:-:S02]  /*5a50*/  ISETP.GE.AND P3, PT, R5, R250, PT ;  /* 0x000000fa0500720c */ /* 0x000fc40003f66270 */
[----:B------:R-:W-:Y:S02]  /*5a60*/  ISETP.GE.AND P2, PT, R5, R249, PT ;  /* 0x000000f90500720c */ /* 0x000fe40003f46270 */
[----:B------:R-:W-:Y:S02]  /*5a70*/  FSEL R244, R11, -INF , !P0 ;  /* 0xff8000000bf47808 */ /* 0x000fe40004000000 */
[----:B------:R-:W-:Y:S02]  /*5a80*/  PLOP3.LUT P0, PT, PT, PT, UP0, 0x80, 0x0 ;  /* 0x000000000000781c */ /* 0x000fe40003f0f008 */
[C---:B------:R-:W-:Y:S02]  /*5a90*/  ISETP.LT.OR P5, PT, R5.reuse, R247, P5 ;  /* 0x000000f70500720c */ /* 0x040fe40002fa1670 */
[C---:B------:R-:W-:Y:S02]  /*5aa0*/  ISETP.LT.OR P3, PT, R5.reuse, R246, P3 ;  /* 0x000000f60500720c */ /* 0x040fe40001f61670 */
[----:B------:R-:W-:-:S02]  /*5ab0*/  ISETP.LT.OR P2, PT, R5, R245, P2 ;  /* 0x000000f50500720c */ /* 0x000fc40001741670 */
[----:B------:R-:W-:Y:S02]  /*5ac0*/  FSEL R139, R27, -INF , !P5 ;  /* 0xff8000001b8b7808 */ /* 0x000fe40006800000 */
[----:B------:R-:W-:Y:S02]  /*5ad0*/  FSEL R147, R17, -INF , !P3 ;  /* 0xff80000011937808 */ /* 0x000fe40005800000 */
[----:B------:R-:W-:Y:S02]  /*5ae0*/  FSEL R189, R19, -INF , !P2 ;  /* 0xff80000013bd7808 */ /* 0x000fe40005000000 */
[C---:B------:R-:W-:Y:S02]  /*5af0*/  ISETP.GE.AND P5, PT, R0.reuse, R252, PT ;  /* 0x000000fc0000720c */ /* 0x040fe40003fa6270 */
[C---:B------:R-:W-:Y:S02]  /*5b00*/  ISETP.GE.AND P3, PT, R0.reuse, R251, PT ;  /* 0x000000fb0000720c */ /* 0x040fe40003f66270 */
[----:B------:R-:W-:-:S02]  /*5b10*/  ISETP.GE.AND P2, PT, R0, R250, PT ;  /* 0x000000fa0000720c */ /* 0x000fc40003f46270 */
[C---:B------:R-:W-:Y:S02]  /*5b20*/  ISETP.LT.OR P5, PT, R0.reuse, R248, P5 ;  /* 0x000000f80000720c */ /* 0x040fe40002fa1670 */
[C---:B------:R-:W-:Y:S02]  /*5b30*/  ISETP.LT.OR P3, PT, R0.reuse, R247, P3 ;  /* 0x000000f70000720c */ /* 0x040fe40001f61670 */
[----:B------:R-:W-:Y:S02]  /*5b40*/  ISETP.LT.OR P2, PT, R0, R246, P2 ;  /* 0x000000f60000720c */ /* 0x000fe40001741670 */
[----:B------:R-:W-:Y:S02]  /*5b50*/  LOP3.LUT R0, R168, R169, RZ, 0xfc, !PT ;  /* 0x000000a9a8007212 */ /* 0x000fe400078efcff */
[----:B------:R-:W-:Y:S02]  /*5b60*/  FSEL R145, R9, -INF , !P2 ;  /* 0xff80000009917808 */ /* 0x000fe40005000000 */
[----:B------:R-:W-:-:S02]  /*5b70*/  FSEL R23, R12, -INF , !P6 ;  /* 0xff8000000c177808 */ /* 0x000fc40007000000 */
[----:B------:R-:W-:Y:S02]  /*5b80*/  FSEL R133, R14, -INF , !P4 ;  /* 0xff8000000e857808 */ /* 0x000fe40006000000 */
[----:B------:R-:W-:Y:S02]  /*5b90*/  FSEL R22, R13, -INF , !P5 ;  /* 0xff8000000d167808 */ /* 0x000fe40006800000 */
[----:B------:R-:W-:Y:S01]  /*5ba0*/  FSEL R132, R15, -INF , !P3 ;  /* 0xff8000000f847808 */ /* 0x000fe20005800000 */
[----:B------:R-:W-:Y:S05]  /*5bb0*/  @!P0 BRA `(.L_x_555) ;  /* 0x000004a000008947 */ /* 0x000fea0003800000 */
[----:B-1----:R-:W-:Y:S01]  /*5bc0*/  UIADD3 UR5, UR8, -0x2, URZ ;  /* 0xfffffffe08057890 */ /* 0x002fe2000fffe03f */
        /* <DEDUP_REMOVED lines=71> */
.L_x_557:
[----:B------:R-:W-:Y:S05]  /*6040*/  BSYNC B0 ;  /* 0x0000000000007941 */ /* 0x000fea0003800000 */
.L_x_556:
[----:B------:R-:W0:Y:S02]  /*6050*/  LDGDEPBAR ;  /* 0x00000000000079af */ /* 0x000e240000000000 */
.L_x_555:
[----:B-1----:R-:W-:Y:S04]  /*6060*/  STL [R1+0xbc], R249 ;  /* 0x0000bcf901007387 */ /* 0x002fe80000100800 */
[----:B------:R-:W-:Y:S04]  /*6070*/  STL [R1+0xb8], R248 ;  /* 0x0000b8f801007387 */ /* 0x000fe80000100800 */
[----:B------:R-:W-:Y:S04]  /*6080*/  STL [R1+0xb4], R247 ;  /* 0x0000b4f701007387 */ /* 0x000fe80000100800 */
[----:B------:R-:W-:Y:S04]  /*6090*/  STL [R1+0xb0], R246 ;  /* 0x0000b0f601007387 */ /* 0x000fe80000100800 */
[----:B------:R-:W-:Y:S04]  /*60a0*/  STL [R1+0xac], R245 ;  /* 0x0000acf501007387 */ /* 0x000fe80000100800 */
[----:B------:R1:W-:Y:S04]  /*60b0*/  STL [R1+0xa8], R243 ;  /* 0x0000a8f301007387 */ /* 0x0003e80000100800 */
[----:B-1----:R-:W2:Y:S01]  /*60c0*/  LDL.LU R243, [R1+0x8] ;  /* 0x0000080001f37983 */ /* 0x002ea20000300800 */
        /* <DEDUP_REMOVED lines=34> */
[----:B------:R-:W-:Y:S01]  /*62f0*/  SHF.L.U32 R225, R0, 0x1, RZ ;  /* 0x0000000100e17819 */ /* 0x000fe200000006ff */
[----:B------:R-:W-:Y:S01]  /*6300*/  STL [R1+0x78], R231 ;  /* 0x000078e701007387 */ /* 0x000fe20000100800 */
[----:B------:R-:W-:-:S02]  /*6310*/  FMNMX.FTZ R137, R156, R137, !PT ;  /* 0x000000899c897209 */ /* 0x000fc40007810000 */
[----:B------:R-:W-:Y:S01]  /*6320*/  LEA R228, R2, R225, 0x1 ;  /* 0x000000e102e47211 */ /* 0x000fe200078e08ff */
[----:B------:R-:W-:Y:S01]  /*6330*/  STL [R1+0x74], R230 ;  /* 0x000074e601007387 */ /* 0x000fe20000100800 */
[----:B------:R-:W-:Y:S01]  /*6340*/  FMNMX.FTZ R137, R23, R137, !PT ;  /* 0x0000008917897209 */ /* 0x000fe20007810000 */
[----:B------:R-:W-:Y:S02]  /*6350*/  IMAD R226, R4, 0x2, R225 ;  /* 0x0000000204e27824 */ /* 0x000fe400078e02e1 */
[----:B------:R-:W-:Y:S01]  /*6360*/  STL [R1+0x70], R229 ;  /* 0x000070e501007387 */ /* 0x000fe20000100800 */
[----:B------:R-:W-:Y:S01]  /*6370*/  FMNMX.FTZ R137, R22, R137, !PT ;  /* 0x0000008916897209 */ /* 0x000fe20007810000 */
[----:B------:R-:W-:Y:S02]  /*6380*/  IMAD R227, R2, 0x2, R226 ;  /* 0x0000000202e37824 */ /* 0x000fe400078e02e2 */
[----:B------:R-:W-:Y:S04]  /*6390*/  STL [R1+0x6c], R224 ;  /* 0x00006ce001007387 */ /* 0x000fe80000100800 */
[----:B------:R-:W1:Y:S04]  /*63a0*/  SHFL.BFLY PT, R5, R137, 0x2, 0x1f ;  /* 0x0c401f0089057f89 */ /* 0x000e6800000e0000 */
[----:B------:R-:W-:Y:S04]  /*63b0*/  LDSM.16.MT88.4 R24, [R226+0xc000] ;  /* 0x00c00000e218783b */ /* 0x000fe80000004200 */
[----:B------:R-:W-:Y:S04]  /*63c0*/  LDSM.16.MT88.4 R40, [R225+0xc000] ;  /* 0x00c00000e128783b */ /* 0x000fe80000004200 */
[----:B------:R-:W-:Y:S04]  /*63d0*/  LDSM.16.MT88.4 R80, [R228+0xe000] ;  /* 0x00e00000e450783b */ /* 0x000fe80000004200 */
[----:B------:R-:W-:Y:S04]  /*63e0*/  LDSM.16.MT88.4 R84, [R227+0xe000] ;  /* 0x00e00000e354783b */ /* 0x000fe80000004200 */
[----:B------:R-:W-:Y:S01]  /*63f0*/  LDSM.16.MT88.4 R44, [R225+0xc800] ;  /* 0x00c80000e12c783b */ /* 0x000fe20000004200 */
[----:B-1----:R-:W-:-:S03]  /*6400*/  FMNMX.FTZ R137, R137, R5, !PT ;  /* 0x0000000589897209 */ /* 0x002fc60007810000 */
[----:B------:R-:W-:Y:S01]  /*6410*/  LDSM.16.MT88.4 R36, [R227+0xc000] ;  /* 0x00c00000e324783b */ /* 0x000fe20000004200 */
        /* <DEDUP_REMOVED lines=21> */
[--C-:B------:R-:W-:Y:S02]  /*6570*/  FFMA.FTZ R5, R61, c[0x0][0x23c], -R20.reuse ;  /* 0x00008f003d057a23 */ /* 0x100fe40000010814 */
[--C-:B------:R-:W-:Y:S02]  /*6580*/  FFMA.FTZ R6, R60, c[0x0][0x23c], -R20.reuse ;  /* 0x00008f003c067a23 */ /* 0x100fe40000010814 */
[----:B------:R1:W-:Y:S01]  /*6590*/  MUFU.EX2 R191, R5 ;  /* 0x0000000500bf7308 */ /* 0x0003e20000000800 */
[----:B------:R-:W3:Y:S01]  /*65a0*/  SHFL.BFLY PT, R8, R136, 0x1, 0x1f ;  /* 0x0c201f0088087f89 */ /* 0x000ee200000e0000 */
[----:B------:R-:W-:-:S06]  /*65b0*/  FFMA.FTZ R2, R180, c[0x0][0x23c], -R20 ;  /* 0x00008f00b4027a23 */ /* 0x000fcc0000010814 */
[----:B------:R4:W-:Y:S01]  /*65c0*/  MUFU.EX2 R183, R6 ;  /* 0x0000000600b77308 */ /* 0x0009e20000000800 */
[----:B-1----:R-:W-:-:S07]  /*65d0*/  FFMA.FTZ R5, R59, c[0x0][0x23c], -R20 ;  /* 0x00008f003b057a23 */ /* 0x002fce0000010814 */
[----:B------:R1:W1:Y:S01]  /*65e0*/  MUFU.EX2 R204, R5 ;  /* 0x0000000500cc7308 */ /* 0x0002620000000800 */
[----:B----4-:R-:W-:Y:S01]  /*65f0*/  FFMA.FTZ R6, R58, c[0x0][0x23c], -R20 ;  /* 0x00008f003a067a23 */ /* 0x010fe20000010814 */
[----:B---3--:R-:W-:-:S06]  /*6600*/  FMNMX.FTZ R136, R136, R8, !PT ;  /* 0x0000000888887209 */ /* 0x008fcc0007810000 */
[----:B------:R3:W4:Y:S01]  /*6610*/  MUFU.EX2 R230, R6 ;  /* 0x0000000600e67308 */ /* 0x0007220000000800 */
[----:B------:R-:W-:Y:S02]  /*6620*/  FSETP.NEU.FTZ.AND P1, PT, R136, -INF , PT ;  /* 0xff8000008800780b */ /* 0x000fe40003f3d000 */
[----:B-1----:R-:W-:Y:S02]  /*6630*/  FMNMX.FTZ R5, R160, R3, !PT ;  /* 0x00000003a0057209 */ /* 0x002fe40007810000 */
[----:B------:R-:W-:Y:S02]  /*6640*/  FMNMX.FTZ R3, R91, R90, !PT ;  /* 0x0000005a5b037209 */ /* 0x000fe40007810000 */
[----:B------:R-:W-:Y:S02]  /*6650*/  FMNMX.FTZ R5, R164, R5, !PT ;  /* 0x00000005a4057209 */ /* 0x000fe40007810000 */
[----:B------:R-:W-:Y:S02]  /*6660*/  FMNMX.FTZ R3, R79, R3, !PT ;  /* 0x000000034f037209 */ /* 0x000fe40007810000 */
[----:B------:R-:W-:Y:S01]  /*6670*/  FMNMX.FTZ R135, R147, R5, !PT ;  /* 0x0000000593877209 */ /* 0x000fe20007810000 */
[--C-:B------:R-:W-:Y:S01]  /*6680*/  FFMA.FTZ R5, R57, c[0x0][0x23c], -R20.reuse ;  /* 0x00008f0039057a23 */ /* 0x100fe20000010814 */
[----:B------:R-:W-:Y:S01]  /*6690*/  FMNMX.FTZ R3, R78, R3, !PT ;  /* 0x000000034e037209 */ /* 0x000fe20007810000 */
[----:B---3--:R-:W-:Y:S01]  /*66a0*/  FFMA.FTZ R6, R53, c[0x0][0x23c], -R20 ;  /* 0x00008f0035067a23 */ /* 0x008fe20000010814 */
[----:B------:R-:W-:Y:S01]  /*66b0*/  FMNMX.FTZ R135, R146, R135, !PT ;  /* 0x0000008792877209 */ /* 0x000fe20007810000 */
[----:B------:R1:W-:Y:S01]  /*66c0*/  MUFU.EX2 R248, R5 ;  /* 0x0000000500f87308 */ /* 0x0003e20000000800 */
[----:B------:R-:W-:-:S02]  /*66d0*/  FMNMX.FTZ R3, R73, R3, !PT ;  /* 0x0000000349037209 */ /* 0x000fc40007810000 */
[----:B------:R-:W-:Y:S02]  /*66e0*/  FMNMX.FTZ R135, R145, R135, !PT ;  /* 0x0000008791877209 */ /* 0x000fe40007810000 */
[----:B------:R-:W-:Y:S02]  /*66f0*/  FMNMX.FTZ R3, R76, R3, !PT ;  /* 0x000000034c037209 */ /* 0x000fe40007810000 */
[----:B------:R-:W-:Y:S01]  /*6700*/  F2FP.BF16.PACK_AB R16, R204, R191 ;  /* 0x000000bfcc10723e */ /* 0x000fe200000010ff */
[----:B------:R-:W3:Y:S01]  /*6710*/  SHFL.BFLY PT, R7, R135, 0x2, 0x1f ;  /* 0x0c401f0087077f89 */ /* 0x000ee200000e0000 */
[----:B------:R-:W-:Y:S01]  /*6720*/  FMNMX.FTZ R3, R75, R3, !PT ;  /* 0x000000034b037209 */ /* 0x000fe20007810000 */
[----:B------:R-:W-:Y:S01]  /*6730*/  MUFU.EX2 R224, R6 ;  /* 0x0000000600e07308 */ /* 0x000fe20000000800 */
[----:B----4-:R-:W-:Y:S01]  /*6740*/  F2FP.BF16.PACK_AB R18, R230, R183 ;  /* 0x000000b7e612723e */ /* 0x010fe200000010ff */
[----:B-1----:R-:W-:Y:S02]  /*6750*/  FFMA.FTZ R5, R56, c[0x0][0x23c], -R20 ;  /* 0x00008f0038057a23 */ /* 0x002fe40000010814 */
[----:B------:R-:W-:Y:S04]  /*6760*/  LDSM.16.MT88.4 R56, [R228+0xc000] ;  /* 0x00c00000e438783b */ /* 0x000fe80000004200 */
[----:B------:R1:W4:Y:S01]  /*6770*/  MUFU.EX2 R192, R5 ;  /* 0x0000000500c07308 */ /* 0x0003220000000800 */
[----:B---3--:R-:W-:-:S02]  /*6780*/  FMNMX.FTZ R135, R135, R7, !PT ;  /* 0x0000000787877209 */ /* 0x008fc40007810000 */
[----:B-1----:R-:W-:Y:S01]  /*6790*/  FMNMX.FTZ R5, R77, R3, !PT ;  /* 0x000000034d057209 */ /* 0x002fe20007810000 */
[----:B------:R-:W-:Y:S02]  /*67a0*/  FFMA.FTZ R3, R52, c[0x0][0x23c], -R20 ;  /* 0x00008f0034037a23 */ /* 0x000fe40000010814 */
[----:B------:R-:W1:Y:S01]  /*67b0*/  SHFL.BFLY PT, R6, R135, 0x1, 0x1f ;  /* 0x0c201f0087067f89 */ /* 0x000e6200000e0000 */
[----:B----4-:R-:W-:Y:S02]  /*67c0*/  F2FP.BF16.PACK_AB R8, R192, R248 ;  /* 0x000000f8c008723e */ /* 0x010fe400000010ff */
[----:B------:R-:W-:Y:S01]  /*67d0*/  FMNMX.FTZ R5, R181, R5, !PT ;  /* 0x00000005b5057209 */ /* 0x000fe20007810000 */
[----:B------:R3:W4:Y:S03]  /*67e0*/  MUFU.EX2 R247, R3 ;  /* 0x0000000300f77308 */ /* 0x0007260000000800 */
[----:B------:R-:W-:-:S04]  /*67f0*/  FMNMX.FTZ R5, R173, R5, !PT ;  /* 0x00000005ad057209 */ /* 0x000fc80007810000 */
[----:B------:R-:W-:-:S04]  /*6800*/  FMNMX.FTZ R5, R165, R5, !PT ;  /* 0x00000005a5057209 */ /* 0x000fc80007810000 */
[----:B------:R-:W-:-:S04]  /*6810*/  FMNMX.FTZ R134, R163, R5, !PT ;  /* 0x00000005a3867209 */ /* 0x000fc80007810000 */
[----:B------:R-:W-:Y:S01]  /*6820*/  FMNMX.FTZ R134, R207, R134, !PT ;  /* 0x00000086cf867209 */ /* 0x000fe20007810000 */
[----:B---3--:R-:W-:Y:S01]  /*6830*/  FMUL.FTZ R3, R136, c[0x0][0x23c] ;  /* 0x00008f0088037a20 */ /* 0x008fe20000410000 */
[----:B----4-:R-:W-:Y:S02]  /*6840*/  F2FP.BF16.PACK_AB R10, R224, R247 ;  /* 0x000000f7e00a723e */ /* 0x010fe400000010ff */
[----:B------:R-:W-:Y:S02]  /*6850*/  FMNMX.FTZ R134, R189, R134, !PT ;  /* 0x00000086bd867209 */ /* 0x000fe40007810000 */
[----:B------:R-:W-:Y:S02]  /*6860*/  FSEL R3, R3, RZ, P1 ;  /* 0x000000ff03037208 */ /* 0x000fe40000800000 */
[----:B-1----:R-:W-:-:S03]  /*6870*/  FMNMX.FTZ R135, R135, R6, !PT ;  /* 0x0000000687877209 */ /* 0x002fc60007810000 */
[--C-:B------:R-:W-:Y:S01]  /*6880*/  FFMA.FTZ R5, R71, c[0x0][0x23c], -R3.reuse ;  /* 0x00008f0047057a23 */ /* 0x100fe20000010803 */
[C---:B------:R-:W-:Y:S01]  /*6890*/  FSETP.NEU.FTZ.AND P1, PT, R135.reuse, -INF , PT ;  /* 0xff8000008700780b */ /* 0x040fe20003f3d000 */
[----:B------:R-:W-:Y:S02]  /*68a0*/  FMUL.FTZ R21, R135, c[0x0][0x23c] ;  /* 0x00008f0087157a20 */ /* 0x000fe40000410000 */
[----:B------:R1:W-:Y:S03]  /*68b0*/  MUFU.EX2 R239, R5 ;  /* 0x0000000500ef7308 */ /* 0x0003e60000000800 */
[----:B------:R-:W-:Y:S01]  /*68c0*/  FSEL R21, R21, RZ, P1 ;  /* 0x000000ff15157208 */ /* 0x000fe20000800000 */
[----:B-1----:R-:W-:-:S04]  /*68d0*/  FFMA.FTZ R5, R69, c[0x0][0x23c], -R3 ;  /* 0x00008f0045057a23 */ /* 0x002fc80000010803 */
[----:B------:R1:W3:Y:S02]  /*68e0*/  MUFU.EX2 R240, R5 ;  /* 0x0000000500f07308 */ /* 0x0002e40000000800 */
[----:B-1----:R-:W-:Y:S01]  /*68f0*/  FFMA.FTZ R5, R70, c[0x0][0x23c], -R3 ;  /* 0x00008f0046057a23 */ /* 0x002fe20000010803 */
[----:B---3--:R-:W-:-:S05]  /*6900*/  F2FP.BF16.PACK_AB R17, R240, R239 ;  /* 0x000000eff011723e */ /* 0x008fca00000010ff */
[----:B------:R1:W-:Y:S01]  /*6910*/  MUFU.EX2 R233, R5 ;  /* 0x0000000500e97308 */ /* 0x0003e20000000800 */
[----:B--2---:R-:W-:-:S04]  /*6920*/  FMNMX.FTZ R134, R243, R134, !PT ;  /* 0x00000086f3867209 */ /* 0x004fc80007810000 */
[----:B------:R-:W-:-:S05]  /*6930*/  FMNMX.FTZ R134, R244, R134, !PT ;  /* 0x00000086f4867209 */ /* 0x000fca0007810000 */
[----:B------:R-:W2:Y:S01]  /*6940*/  SHFL.BFLY PT, R7, R134, 0x2, 0x1f ;  /* 0x0c401f0086077f89 */ /* 0x000ea200000e0000 */
[----:B-1----:R-:W-:-:S04]  /*6950*/  FFMA.FTZ R5, R66, c[0x0][0x23c], -R3 ;  /* 0x00008f0042057a23 */ /* 0x002fc80000010803 */
[----:B------:R1:W3:Y:S01]  /*6960*/  MUFU.EX2 R229, R5 ;  /* 0x0000000500e57308 */ /* 0x0002e20000000800 */
[----:B--2---:R-:W-:Y:S01]  /*6970*/  FMNMX.FTZ R134, R134, R7, !PT ;  /* 0x0000000786867209 */ /* 0x004fe20007810000 */
[----:B-1----:R-:W-:Y:S01]  /*6980*/  FFMA.FTZ R5, R64, c[0x0][0x23c], -R3 ;  /* 0x00008f0040057a23 */ /* 0x002fe20000010803 */
[----:B---3--:R-:W-:-:S05]  /*6990*/  F2FP.BF16.PACK_AB R19, R229, R233 ;  /* 0x000000e9e513723e */ /* 0x008fca00000010ff */
[----:B------:R1:W-:Y:S01]  /*69a0*/  MUFU.EX2 R190, R5 ;  /* 0x0000000500be7308 */ /* 0x0003e20000000800 */
[----:B------:R-:W2:Y:S01]  /*69b0*/  SHFL.BFLY PT, R6, R134, 0x1, 0x1f ;  /* 0x0c201f0086067f89 */ /* 0x000ea200000e0000 */
[C---:B------:R-:W-:Y:S08]  /*69c0*/  HMMA.16816.F32.BF16 R32, R16.reuse, R24, RZ ;  /* 0x000000181020723c */ /* 0x040ff000000418ff */
[----:B------:R-:W-:Y:S01]  /*69d0*/  HMMA.16816.F32.BF16 R100, R16, R80, RZ ;  /* 0x000000501064723c */ /* 0x000fe200000418ff */
[----:B-1----:R-:W-:-:S04]  /*69e0*/  FFMA.FTZ R5, R62, c[0x0][0x23c], -R3 ;  /* 0x00008f003e057a23 */ /* 0x002fc80000010803 */
[----:B------:R1:W3:Y:S03]  /*69f0*/  MUFU.EX2 R193, R5 ;  /* 0x0000000500c17308 */ /* 0x0002e60000000800 */
[----:B------:R-:W-:Y:S01]  /*6a00*/  HMMA.16816.F32.BF16 R92, R16, R84, RZ ;  /* 0x00000054105c723c */ /* 0x000fe200000418ff */
[----:B--2---:R-:W-:-:S04]  /*6a10*/  FMNMX.FTZ R134, R134, R6, !PT ;  /* 0x0000000686867209 */ /* 0x004fc80007810000 */
[C---:B------:R-:W-:Y:S01]  /*6a20*/  FSETP.NEU.FTZ.AND P1, PT, R134.reuse, -INF , PT ;  /* 0xff8000008600780b */ /* 0x040fe20003f3d000 */
[----:B------:R-:W-:Y:S02]  /*6a30*/  FMUL.FTZ R6, R134, c[0x0][0x23c] ;  /* 0x00008f0086067a20 */ /* 0x000fe40000410000 */
[----:B------:R-:W-:Y:S03]  /*6a40*/  HMMA.16816.F32.BF16 R140, R16, R56, RZ ;  /* 0x00000038108c723c */ /* 0x000fe600000418ff */
[----:B------:R-:W-:Y:S01]  /*6a50*/  FSEL R0, R6, RZ, P1 ;  /* 0x000000ff06007208 */ /* 0x000fe20000800000 */
[----:B-1----:R-:W-:Y:S01]  /*6a60*/  FFMA.FTZ R5, R54, c[0x0][0x23c], -R3 ;  /* 0x00008f0036057a23 */ /* 0x002fe20000010803 */
[----:B---3--:R-:W-:-:S03]  /*6a70*/  F2FP.BF16.PACK_AB R9, R193, R190 ;  /* 0x000000bec109723e */ /* 0x008fc600000010ff */
[----:B------:R-:W-:Y:S01]  /*6a80*/  HMMA.16816.F32.BF16 R124, R16, R36, RZ ;  /* 0x00000024107c723c */ /* 0x000fe200000418ff */
[----:B------:R1:W-:Y:S01]  /*6a90*/  MUFU.EX2 R246, R5 ;  /* 0x0000000500f67308 */ /* 0x0003e20000000800 */
[----:B------:R-:W-:-:S07]  /*6aa0*/  FFMA.FTZ R4, R79, c[0x0][0x23c], -R0 ;  /* 0x00008f004f047a23 */ /* 0x000fce0000010800 */
[----:B------:R2:W-:Y:S01]  /*6ab0*/  MUFU.EX2 R220, R4 ;  /* 0x0000000400dc7308 */ /* 0x0005e20000000800 */
[----:B-1----:R-:W-:Y:S02]  /*6ac0*/  FFMA.FTZ R5, R55, c[0x0][0x23c], -R3 ;  /* 0x00008f0037057a23 */ /* 0x002fe40000010803 */
[----:B------:R-:W1:Y:S05]  /*6ad0*/  LDSM.16.MT88.4 R52, [R226+0xc800] ;  /* 0x00c80000e234783b */ /* 0x000e6a0000004200 */
[----:B------:R3:W4:Y:S01]  /*6ae0*/  MUFU.EX2 R221, R5 ;  /* 0x0000000500dd7308 */ /* 0x0007220000000800 */
[----:B--2---:R-:W-:-:S07]  /*6af0*/  FFMA.FTZ R4, R78, c[0x0][0x23c], -R0 ;  /* 0x00008f004e047a23 */ /* 0x004fce0000010800 */
[----:B------:R2:W2:Y:S01]  /*6b00*/  MUFU.EX2 R249, R4 ;  /* 0x0000000400f97308 */ /* 0x0004a20000000800 */
[----:B---3--:R-:W-:Y:S01]  /*6b10*/  FFMA.FTZ R5, R89, c[0x0][0x23c], -R21 ;  /* 0x00008f0059057a23 */ /* 0x008fe20000010815 */
[----:B----4-:R-:W-:-:S06]  /*6b20*/  F2FP.BF16.PACK_AB R11, R221, R246 ;  /* 0x000000f6dd0b723e */ /* 0x010fcc00000010ff */
[----:B------:R3:W-:Y:S01]  /*6b30*/  MUFU.EX2 R237, R5 ;  /* 0x0000000500ed7308 */ /* 0x0007e20000000800 */
[----:B--2---:R-:W-:Y:S01]  /*6b40*/  FFMA.FTZ R4, R67, c[0x0][0x23c], -R21 ;  /* 0x00008f0043047a23 */ /* 0x004fe20000010815 */
[----:B------:R-:W-:-:S06]  /*6b50*/  F2FP.BF16.PACK_AB R15, R249, R220 ;  /* 0x000000dcf90f723e */ /* 0x000fcc00000010ff */
[----:B------:R2:W-:Y:S01]  /*6b60*/  MUFU.EX2 R231, R4 ;  /* 0x0000000400e77308 */ /* 0x0005e20000000800 */
[----:B---3--:R-:W-:Y:S01]  /*6b70*/  FFMA.FTZ R5, R88, c[0x0][0x23c], -R21 ;  /* 0x00008f0058057a23 */ /* 0x008fe20000010815 */
[----:B-1----:R-:W-:Y:S01]  /*6b80*/  HMMA.16816.F32.BF16 R176, R8, R52, R32 ;  /* 0x0000003408b0723c */ /* 0x002fe20000041820 */
[----:B------:R-:W1:Y:S05]  /*6b90*/  LDSM.16.MT88.4 R32, [R228+0xc800] ;  /* 0x00c80000e420783b */ /* 0x000e6a0000004200 */
[----:B------:R3:W4:Y:S01]  /*6ba0*/  MUFU.EX2 R238, R5 ;  /* 0x0000000500ee7308 */ /* 0x0007220000000800 */
[----:B--2---:R-:W-:-:S07]  /*6bb0*/  FFMA.FTZ R4, R73, c[0x0][0x23c], -R0 ;  /* 0x00008f0049047a23 */ /* 0x004fce0000010800 */
[----:B------:R2:W-:Y:S01]  /*6bc0*/  MUFU.EX2 R245, R4 ;  /* 0x0000000400f57308 */ /* 0x0005e20000000800 */
[----:B---3--:R-:W-:Y:S01]  /*6bd0*/  FFMA.FTZ R5, R74, c[0x0][0x23c], -R21 ;  /* 0x00008f004a057a23 */ /* 0x008fe20000010815 */
[----:B----4-:R-:W-:-:S06]  /*6be0*/  F2FP.BF16.PACK_AB R12, R238, R237 ;  /* 0x000000edee0c723e */ /* 0x010fcc00000010ff */
[----:B------:R3:W-:Y:S01]  /*6bf0*/  MUFU.EX2 R232, R5 ;  /* 0x0000000500e87308 */ /* 0x0007e20000000800 */
[----:B--2---:R-:W-:-:S07]  /*6c00*/  FFMA.FTZ R4, R76, c[0x0][0x23c], -R0 ;  /* 0x00008f004c047a23 */ /* 0x004fce0000010800 */
[----:B------:R2:W-:Y:S01]  /*6c10*/  MUFU.EX2 R195, R4 ;  /* 0x0000000400c37308 */ /* 0x0005e20000000800 */
[--C-:B---3--:R-:W-:Y:S01]  /*6c20*/  FFMA.FTZ R5, R72, c[0x0][0x23c], -R21.reuse ;  /* 0x00008f0048057a23 */ /* 0x108fe20000010815 */
[----:B-1----:R-:W-:Y:S06]  /*6c30*/  HMMA.16816.F32.BF16 R140, R8, R32, R140 ;  /* 0x00000020088c723c */ /* 0x002fec000004188c */
[----:B------:R1:W3:Y:S01]  /*6c40*/  MUFU.EX2 R205, R5 ;  /* 0x0000000500cd7308 */ /* 0x0002e20000000800 */
[--C-:B--2---:R-:W-:Y:S02]  /*6c50*/  FFMA.FTZ R4, R75, c[0x0][0x23c], -R0.reuse ;  /* 0x00008f004b047a23 */ /* 0x104fe40000010800 */
[----:B------:R-:W2:Y:S05]  /*6c60*/  LDSM.16.MT88.4 R72, [R227+0xe800] ;  /* 0x00e80000e348783b */ /* 0x000eaa0000004200 */
[----:B------:R4:W-:Y:S01]  /*6c70*/  MUFU.EX2 R242, R4 ;  /* 0x0000000400f27308 */ /* 0x0009e20000000800 */
[----:B-1----:R-:W-:Y:S01]  /*6c80*/  FFMA.FTZ R5, R68, c[0x0][0x23c], -R21 ;  /* 0x00008f0044057a23 */ /* 0x002fe20000010815 */
[----:B---3--:R-:W-:Y:S01]  /*6c90*/  F2FP.BF16.PACK_AB R14, R205, R232 ;  /* 0x000000e8cd0e723e */ /* 0x008fe200000010ff */
[----:B------:R-:W-:Y:S05]  /*6ca0*/  LDSM.16.MT88.4 R68, [R225+0xe000] ;  /* 0x00e00000e144783b */ /* 0x000fea0000004200 */
[----:B------:R1:W-:Y:S01]  /*6cb0*/  MUFU.EX2 R206, R5 ;  /* 0x0000000500ce7308 */ /* 0x0003e20000000800 */
[----:B----4-:R-:W-:-:S02]  /*6cc0*/  FFMA.FTZ R4, R77, c[0x0][0x23c], -R0 ;  /* 0x00008f004d047a23 */ /* 0x010fc40000010800 */
[----:B------:R-:W3:Y:S05]  /*6cd0*/  LDSM.16.MT88.4 R76, [R228+0xe800] ;  /* 0x00e80000e44c783b */ /* 0x000eea0000004200 */
[----:B------:R-:W4:Y:S01]  /*6ce0*/  MUFU.EX2 R182, R4 ;  /* 0x0000000400b67308 */ /* 0x000f220000000800 */
[--C-:B-1----:R-:W-:Y:S02]  /*6cf0*/  FFMA.FTZ R5, R65, c[0x0][0x23c], -R21.reuse ;  /* 0x00008f0041057a23 */ /* 0x102fe40000010815 */
[----:B------:R-:W1:Y:S05]  /*6d00*/  LDSM.16.MT88.4 R64, [R226+0xe000] ;  /* 0x00e00000e240783b */ /* 0x000e6a0000004200 */
[----:B------:R2:W2:Y:S01]  /*6d10*/  MUFU.EX2 R194, R5 ;  /* 0x0000000500c27308 */ /* 0x0004a20000000800 */
[----:B----4-:R-:W-:Y:S01]  /*6d20*/  F2FP.BF16.PACK_AB R7, R182, R242 ;  /* 0x000000f2b607723e */ /* 0x010fe200000010ff */
[----:B--2---:R-:W-:Y:S01]  /*6d30*/  HMMA.16816.F32.BF16 R92, R8, R72, R92 ;  /* 0x00000048085c723c */ /* 0x004fe2000004185c */
[----:B------:R-:W-:Y:S01]  /*6d40*/  FFMA.FTZ R5, R63, c[0x0][0x23c], -R21 ;  /* 0x00008f003f057a23 */ /* 0x000fe20000010815 */
[----:B------:R-:W-:-:S06]  /*6d50*/  F2FP.BF16.PACK_AB R4, R194, R206 ;  /* 0x000000cec204723e */ /* 0x000fcc00000010ff */
[----:B------:R-:W-:Y:S01]  /*6d60*/  HMMA.16816.F32.BF16 R60, R16, R40, RZ ;  /* 0x00000028103c723c */ /* 0x000fe200000418ff */
[----:B------:R2:W4:Y:S07]  /*6d70*/  MUFU.EX2 R188, R5 ;  /* 0x0000000500bc7308 */ /* 0x00052e0000000800 */
[----:B---3--:R-:W-:Y:S08]  /*6d80*/  HMMA.16816.F32.BF16 R216, R8, R76, R100 ;  /* 0x0000004c08d8723c */ /* 0x008ff00000041864 */
[----:B------:R-:W-:Y:S01]  /*6d90*/  HMMA.16816.F32.BF16 R116, R16, R68, RZ ;  /* 0x000000441074723c */ /* 0x000fe200000418ff */
[----:B--2---:R-:W-:Y:S01]  /*6da0*/  FFMA.FTZ R5, R91, c[0x0][0x23c], -R0 ;  /* 0x00008f005b057a23 */ /* 0x004fe20000010800 */
[----:B----4-:R-:W-:-:S03]  /*6db0*/  F2FP.BF16.PACK_AB R6, R231, R188 ;  /* 0x000000bce706723e */ /* 0x010fc600000010ff */
[----:B------:R2:W-:Y:S03]  /*6dc0*/  MUFU.EX2 R235, R5 ;  /* 0x0000000500eb7308 */ /* 0x0005e60000000800 */
[----:B------:R-:W-:Y:S01]  /*6dd0*/  HMMA.16816.F32.BF16 R148, R8, R44, R60 ;  /* 0x0000002c0894723c */ /* 0x000fe2000004183c */
[----:B------:R-:W-:Y:S07]  /*6de0*/  LDSM.16.MT88.4 R60, [R226+0xe800] ;  /* 0x00e80000e23c783b */ /* 0x000fee0000004200 */
[----:B-1----:R-:W-:Y:S01]  /*6df0*/  HMMA.16816.F32.BF16 R108, R16, R64, RZ ;  /* 0x00000040106c723c */ /* 0x002fe200000418ff */
[----:B--2---:R-:W-:-:S04]  /*6e00*/  FFMA.FTZ R5, R90, c[0x0][0x23c], -R0 ;  /* 0x00008f005a057a23 */ /* 0x004fc80000010800 */
[----:B------:R-:W1:Y:S02]  /*6e10*/  MUFU.EX2 R236, R5 ;  /* 0x0000000500ec7308 */ /* 0x000e640000000800 */
[----:B-1----:R-:W-:Y:S02]  /*6e20*/  F2FP.BF16.PACK_AB R13, R236, R235 ;  /* 0x000000ebec0d723e */ /* 0x002fe400000010ff */
[----:B------:R-:W-:-:S05]  /*6e30*/  F2FP.BF16.PACK_AB R5, R195, R245 ;  /* 0x000000f5c305723e */ /* 0x000fca00000010ff */
[C---:B------:R-:W-:Y:S08]  /*6e40*/  HMMA.16816.F32.BF16 R48, R12.reuse, R40, RZ ;  /* 0x000000280c30723c */ /* 0x040ff000000418ff */
[C---:B------:R-:W-:Y:S08]  /*6e50*/  HMMA.16816.F32.BF16 R28, R12.reuse, R24, RZ ;  /* 0x000000180c1c723c */ /* 0x040ff000000418ff */
[----:B------:R-:W-:Y:S07]  /*6e60*/  HMMA.16816.F32.BF16 R128, R12, R56, RZ ;  /* 0x000000380c80723c */ /* 0x000fee00000418ff */
[----:B------:R-:W-:Y:S01]  /*6e70*/  MOV R57, R94 ;  /* 0x0000005e00397202 */ /* 0x000fe20000000f00 */
[----:B------:R-:W-:Y:S01]  /*6e80*/  HMMA.16816.F32.BF16 R152, R4, R44, R48 ;  /* 0x0000002c0498723c */ /* 0x000fe20000041830 */
[----:B------:R-:W1:Y:S01]  /*6e90*/  LDSM.16.MT88.4 R48, [R225+0xe800] ;  /* 0x00e80000e130783b */ /* 0x000e620000004200 */
[----:B------:R-:W-:-:S06]  /*6ea0*/  IMAD.MOV.U32 R56, RZ, RZ, R95 ;  /* 0x000000ffff387224 */ /* 0x000fcc00078e005f */
[C---:B------:R-:W-:Y:S07]  /*6eb0*/  HMMA.16816.F32.BF16 R112, R12.reuse, R68, RZ ;  /* 0x000000440c70723c */ /* 0x040fee00000418ff */
[----:B------:R-:W-:Y:S01]  /*6ec0*/  MOV R69, R216 ;  /* 0x000000d800457202 */ /* 0x000fe20000000f00 */
[----:B------:R-:W-:Y:S01]  /*6ed0*/  HMMA.16816.F32.BF16 R104, R12, R64, RZ ;  /* 0x000000400c68723c */ /* 0x000fe200000418ff */
[----:B------:R-:W-:-:S06]  /*6ee0*/  IMAD.MOV.U32 R68, RZ, RZ, R217 ;  /* 0x000000ffff447224 */ /* 0x000fcc00078e00d9 */
[----:B------:R-:W-:Y:S01]  /*6ef0*/  MOV R65, R218 ;  /* 0x000000da00417202 */ /* 0x000fe20000000f00 */
[----:B------:R-:W-:Y:S01]  /*6f00*/  HMMA.16816.F32.BF16 R96, R12, R80, RZ ;  /* 0x000000500c60723c */ /* 0x000fe200000418ff */
[----:B------:R-:W-:-:S07]  /*6f10*/  IMAD.MOV.U32 R64, RZ, RZ, R219 ;  /* 0x000000ffff407224 */ /* 0x000fce00078e00db */
[----:B------:R-:W-:Y:S07]  /*6f20*/  HMMA.16816.F32.BF16 R88, R12, R84, RZ ;  /* 0x000000540c58723c */ /* 0x000fee00000418ff */
[----:B------:R-:W-:Y:S01]  /*6f30*/  MOV R85, R92 ;  /* 0x0000005c00557202 */ /* 0x000fe20000000f00 */
[----:B------:R-:W-:Y:S01]  /*6f40*/  HMMA.16816.F32.BF16 R168, R4, R52, R28 ;  /* 0x0000003404a8723c */ /* 0x000fe2000004181c */
[----:B------:R-:W2:Y:S01]  /*6f50*/  LDSM.16.MT88.4 R28, [R227+0xc800] ;  /* 0x00c80000e31c783b */ /* 0x000ea20000004200 */
[----:B------:R-:W-:-:S06]  /*6f60*/  IMAD.MOV.U32 R84, RZ, RZ, R93 ;  /* 0x000000ffff547224 */ /* 0x000fcc00078e005d */
[C---:B------:R-:W-:Y:S07]  /*6f70*/  HMMA.16816.F32.BF16 R128, R4.reuse, R32, R128 ;  /* 0x000000200480723c */ /* 0x040fee0000041880 */
[----:B------:R-:W-:Y:S01]  /*6f80*/  MOV R33, R221 ;  /* 0x000000dd00217202 */ /* 0x000fe20000000f00 */
[----:B------:R-:W-:Y:S01]  /*6f90*/  IMAD.MOV.U32 R32, RZ, RZ, R220 ;  /* 0x000000ffff207224 */ /* 0x000fe200078e00dc */
[----:B-1----:R-:W-:Y:S08]  /*6fa0*/  HMMA.16816.F32.BF16 R184, R4, R48, R112 ;  /* 0x0000003004b8723c */ /* 0x002ff00000041870 */
[-C--:B------:R-:W-:Y:S08]  /*6fb0*/  HMMA.16816.F32.BF16 R212, R8, R60.reuse, R108 ;  /* 0x0000003c08d4723c */ /* 0x080ff0000004186c */
[C---:B------:R-:W-:Y:S08]  /*6fc0*/  HMMA.16816.F32.BF16 R208, R4.reuse, R60, R104 ;  /* 0x0000003c04d0723c */ /* 0x040ff00000041868 */
[C---:B------:R-:W-:Y:S08]  /*6fd0*/  HMMA.16816.F32.BF16 R216, R4.reuse, R76, R96 ;  /* 0x0000004c04d8723c */ /* 0x040ff00000041860 */
        /* <DEDUP_REMOVED lines=10> */
[C---:B--2---:R-:W-:Y:S08]  /*7080*/  HMMA.16816.F32.BF16 R196, R8.reuse, R28, R124 ;  /* 0x0000001c08c4723c */ /* 0x044ff0000004187c */
[----:B------:R-:W-:Y:S08]  /*7090*/  HMMA.16816.F32.BF16 R200, R8, R48, R116 ;  /* 0x0000003008c8723c */ /* 0x000ff00000041874 */
[C---:B------:R-:W-:Y:S07]  /*70a0*/  HMMA.16816.F32.BF16 R120, R4.reuse, R28, R120 ;  /* 0x0000001c0478723c */ /* 0x040fee0000041878 */
[--C-:B------:R-:W-:Y:S01]  /*70b0*/  FFMA.FTZ R28, R23, c[0x0][0x23c], -R20.reuse ;  /* 0x00008f00171c7a23 */ /* 0x100fe20000010814 */
[----:B------:R-:W-:Y:S01]  /*70c0*/  HMMA.16816.F32.BF16 R112, R4, R46, R112 ;  /* 0x0000002e0470723c */ /* 0x000fe20000041870 */
[----:B------:R-:W-:-:S02]  /*70d0*/  FFMA.FTZ R29, R156, c[0x0][0x23c], -R20 ;  /* 0x00008f009c1d7a23 */ /* 0x000fc40000010814 */
[----:B------:R-:W-:-:S05]  /*70e0*/  FFMA.FTZ R23, R132, c[0x0][0x23c], -R3 ;  /* 0x00008f0084177a23 */ /* 0x000fca0000010803 */
[C---:B------:R-:W-:Y:S08]  /*70f0*/  HMMA.16816.F32.BF16 R108, R4.reuse, R54, R108 ;  /* 0x00000036046c723c */ /* 0x040ff0000004186c */
[C---:B------:R-:W-:Y:S08]  /*7100*/  HMMA.16816.F32.BF16 R104, R4.reuse, R34, R104 ;  /* 0x000000220468723c */ /* 0x040ff00000041868 */
[C---:B------:R-:W-:Y:S08]  /*7110*/  HMMA.16816.F32.BF16 R100, R4.reuse, R30, R100 ;  /* 0x0000001e0464723c */ /* 0x040ff00000041864 */
[C---:B------:R-:W-:Y:S08]  /*7120*/  HMMA.16816.F32.BF16 R96, R4.reuse, R50, R96 ;  /* 0x000000320460723c */ /* 0x040ff00000041860 */
[C---:B------:R-:W-:Y:S08]  /*7130*/  HMMA.16816.F32.BF16 R92, R4.reuse, R62, R92 ;  /* 0x0000003e045c723c */ /* 0x040ff0000004185c */
[C---:B------:R-:W-:Y:S07]  /*7140*/  HMMA.16816.F32.BF16 R116, R4.reuse, R78, R88 ;  /* 0x0000004e0474723c */ /* 0x040fee0000041858 */
[----:B------:R-:W-:Y:S01]  /*7150*/  IMAD.MOV.U32 R88, RZ, RZ, R191 ;  /* 0x000000ffff587224 */ /* 0x000fe200078e00bf */
[----:B------:R-:W-:Y:S01]  /*7160*/  HMMA.16816.F32.BF16 R124, R4, R74, R12 ;  /* 0x0000004a047c723c */ /* 0x000fe2000004180c */
[----:B------:R-:W1:Y:S01]  /*7170*/  LDSM.16.MT88.4 R12, [R225+0xd000] ;  /* 0x00d00000e10c783b */ /* 0x000e620000004200 */
[----:B------:R-:W-:-:S06]  /*7180*/  MOV R90, R189 ;  /* 0x000000bd005a7202 */ /* 0x000fcc0000000f00 */
[C---:B------:R-:W-:Y:S08]  /*7190*/  HMMA.16816.F32.BF16 R40, R16.reuse, R42, RZ ;  /* 0x0000002a1028723c */ /* 0x040ff000000418ff */
[C---:B------:R-:W-:Y:S07]  /*71a0*/  HMMA.16816.F32.BF16 R4, R16.reuse, R58, RZ ;  /* 0x0000003a1004723c */ /* 0x040fee00000418ff */
[----:B------:R-:W-:Y:S01]  /*71b0*/  MOV R59, R204 ;  /* 0x000000cc003b7202 */ /* 0x000fe20000000f00 */
[C---:B------:R-:W-:Y:S08]  /*71c0*/  HMMA.16816.F32.BF16 R24, R16.reuse, R26, RZ ;  /* 0x0000001a1018723c */ /* 0x040ff000000418ff */
[----:B------:R-:W-:Y:S08]  /*71d0*/  HMMA.16816.F32.BF16 R36, R16, R38, RZ ;  /* 0x000000261024723c */ /* 0x000ff000000418ff */
[C---:B------:R-:W-:Y:S08]  /*71e0*/  HMMA.16816.F32.BF16 R40, R8.reuse, R46, R40 ;  /* 0x0000002e0828723c */ /* 0x040ff00000041828 */
[----:B------:R-:W-:Y:S07]  /*71f0*/  HMMA.16816.F32.BF16 R44, R8, R34, R4 ;  /* 0x00000022082c723c */ /* 0x000fee0000041804 */
[----:B------:R-:W-:Y:S01]  /*7200*/  MOV R35, R242 ;  /* 0x000000f200237202 */ /* 0x000fe20000000f00 */
[----:B------:R-:W-:Y:S01]  /*7210*/  HMMA.16816.F32.BF16 R4, R16, R70, RZ ;  /* 0x000000461004723c */ /* 0x000fe200000418ff */
[----:B------:R-:W-:-:S07]  /*7220*/  IMAD.MOV.U32 R34, RZ, RZ, R205 ;  /* 0x000000ffff227224 */ /* 0x000fce00078e00cd */
[C---:B------:R-:W-:Y:S07]  /*7230*/  HMMA.16816.F32.BF16 R52, R8.reuse, R54, R24 ;  /* 0x000000360834723c */ /* 0x040fee0000041818 */
[----:B------:R-:W-:Y:S01]  /*7240*/  MOV R24, R183 ;  /* 0x000000b700187202 */ /* 0x000fe20000000f00 */
[----:B------:R-:W-:Y:S01]  /*7250*/  HMMA.16816.F32.BF16 R36, R8, R30, R36 ;  /* 0x0000001e0824723c */ /* 0x000fe20000041824 */
[----:B------:R2:W-:Y:S01]  /*7260*/  MUFU.EX2 R183, R2 ;  /* 0x0000000200b77308 */ /* 0x0005e20000000800 */
[----:B------:R-:W-:-:S02]  /*7270*/  FFMA.FTZ R25, R139, c[0x0][0x23c], -R3 ;  /* 0x00008f008b197a23 */ /* 0x000fc40000010803 */
[----:B------:R-:W-:Y:S02]  /*7280*/  FFMA.FTZ R27, R22, c[0x0][0x23c], -R20 ;  /* 0x00008f00161b7a23 */ /* 0x000fe40000010814 */
[----:B------:R-:W-:Y:S02]  /*7290*/  FFMA.FTZ R26, R158, c[0x0][0x23c], -R3 ;  /* 0x00008f009e1a7a23 */ /* 0x000fe40000010803 */
[----:B------:R-:W-:Y:S01]  /*72a0*/  IMAD.MOV.U32 R31, RZ, RZ, R188 ;  /* 0x000000ffff1f7224 */ /* 0x000fe200078e00bc */
[----:B------:R-:W-:Y:S01]  /*72b0*/  HMMA.16816.F32.BF16 R48, R8, R50, R4 ;  /* 0x000000320830723c */ /* 0x000fe20000041804 */
[--C-:B------:R-:W-:Y:S02]  /*72c0*/  FFMA.FTZ R30, R157, c[0x0][0x23c], -R20.reuse ;  /* 0x00008f009d1e7a23 */ /* 0x100fe40000010814 */
[----:B------:R-:W-:Y:S02]  /*72d0*/  FFMA.FTZ R22, R164, c[0x0][0x23c], -R21 ;  /* 0x00008f00a4167a23 */ /* 0x000fe40000010815 */
[----:B------:R-:W-:Y:S01]  /*72e0*/  IMAD.MOV.U32 R132, RZ, RZ, R31 ;  /* 0x000000ffff847224 */ /* 0x000fe200078e001f */
[----:B------:R-:W-:Y:S01]  /*72f0*/  MOV R31, R190 ;  /* 0x000000be001f7202 */ /* 0x000fe20000000f00 */
[--C-:B--2---:R-:W-:Y:S01]  /*7300*/  FFMA.FTZ R2, R172, c[0x0][0x23c], -R20.reuse ;  /* 0x00008f00ac027a23 */ /* 0x104fe20000010814 */
[----:B------:R-:W-:Y:S03]  /*7310*/  HMMA.16816.F32.BF16 R4, R16, R66, RZ ;  /* 0x000000421004723c */ /* 0x000fe600000418ff */
[----:B------:R2:W3:Y:S02]  /*7320*/  MUFU.EX2 R242, R2 ;  /* 0x0000000200f27308 */ /* 0x0004e40000000800 */
[----:B--2---:R-:W-:-:S06]  /*7330*/  FFMA.FTZ R2, R162, c[0x0][0x23c], -R20 ;  /* 0x00008f00a2027a23 */ /* 0x004fcc0000010814 */
[----:B------:R2:W-:Y:S11]  /*7340*/  MUFU.EX2 R188, R2 ;  /* 0x0000000200bc7308 */ /* 0x0005f60000000800 */
[----:B------:R-:W-:Y:S02]  /*7350*/  @!UPT UIADD3 URZ, URZ, URZ, URZ ;  /* 0x0000003f3f3ff290 */ /* 0x000fe4000fffe03f */
[----:B------:R-:W-:Y:S08]  /*7360*/  HMMA.16816.F32.BF16 R60, R8, R62, R4 ;  /* 0x0000003e083c723c */ /* 0x000ff00000041804 */
[----:B------:R-:W-:Y:S01]  /*7370*/  HMMA.16816.F32.BF16 R4, R16, R82, RZ ;  /* 0x000000521004723c */ /* 0x000fe200000418ff */
[----:B--2---:R-:W-:-:S07]  /*7380*/  FFMA.FTZ R2, R138, c[0x0][0x23c], -R20 ;  /* 0x00008f008a027a23 */ /* 0x004fce0000010814 */
[----:B------:R-:W-:Y:S01]  /*7390*/  HMMA.16816.F32.BF16 R16, R16, R86, RZ ;  /* 0x000000561010723c */ /* 0x000fe200000418ff */
[----:B------:R-:W-:Y:S01]  /*73a0*/  FFMA.FTZ R20, R147, c[0x0][0x23c], -R21 ;  /* 0x00008f0093147a23 */ /* 0x000fe20000010815 */
[----:B------:R-:W-:Y:S01]  /*73b0*/  MOV R82, R194 ;  /* 0x000000c200527202 */ /* 0x000fe20000000f00 */
[----:B------:R2:W4:Y:S01]  /*73c0*/  MUFU.EX2 R204, R2 ;  /* 0x0000000200cc7308 */ /* 0x0005220000000800 */
[----:B------:R-:W-:Y:S11]  /*73d0*/  IMAD.MOV.U32 R83, RZ, RZ, R193 ;  /* 0x000000ffff537224 */ /* 0x000ff600078e00c1 */
[----:B------:R-:W-:Y:S01]  /*73e0*/  @!UPT UIADD3 URZ, URZ, URZ, URZ ;  /* 0x0000003f3f3ff290 */ /* 0x000fe2000fffe03f */
[----:B------:R-:W-:Y:S01]  /*73f0*/  HMMA.16816.F32.BF16 R76, R8, R78, R4 ;  /* 0x0000004e084c723c */ /* 0x000fe20000041804 */
[----:B--2---:R-:W-:-:S04]  /*7400*/  FFMA.FTZ R2, R174, c[0x0][0x23c], -R3 ;  /* 0x00008f00ae027a23 */ /* 0x004fc80000010803 */
[----:B------:R2:W-:Y:S02]  /*7410*/  MUFU.EX2 R234, R2 ;  /* 0x0000000200ea7308 */ /* 0x0005e40000000800 */
[----:B------:R-:W-:Y:S01]  /*7420*/  FFMA.FTZ R4, R181, c[0x0][0x23c], -R0 ;  /* 0x00008f00b5047a23 */ /* 0x000fe20000010800 */
[----:B------:R-:W-:Y:S01]  /*7430*/  HMMA.16816.F32.BF16 R72, R8, R74, R16 ;  /* 0x0000004a0848723c */ /* 0x000fe20000041810 */
[----:B------:R-:W-:Y:S04]  /*7440*/  LDSM.16.MT88.4 R16, [R228+0xf000] ;  /* 0x00f00000e410783b */ /* 0x000fe80000004200 */
[----:B------:R-:W-:Y:S02]  /*7450*/  MUFU.EX2 R241, R4 ;  /* 0x0000000400f17308 */ /* 0x000fe40000000800 */
[----:B---3--:R-:W-:-:S02]  /*7460*/  F2FP.BF16.PACK_AB R8, R242, R183 ;  /* 0x000000b7f208723e */ /* 0x008fc400000010ff */
[----:B----4-:R-:W-:Y:S01]  /*7470*/  F2FP.BF16.PACK_AB R10, R204, R188 ;  /* 0x000000bccc0a723e */ /* 0x010fe200000010ff */
[----:B--2---:R-:W-:-:S04]  /*7480*/  FFMA.FTZ R2, R166, c[0x0][0x23c], -R3 ;  /* 0x00008f00a6027a23 */ /* 0x004fc80000010803 */
[----:B------:R2:W3:Y:S02]  /*7490*/  MUFU.EX2 R91, R2 ;  /* 0x00000002005b7308 */ /* 0x0004e40000000800 */
[----:B--2---:R-:W-:Y:S01]  /*74a0*/  FFMA.FTZ R2, R159, c[0x0][0x23c], -R3 ;  /* 0x00008f009f027a23 */ /* 0x004fe20000010803 */
[----:B---3--:R-:W-:-:S05]  /*74b0*/  F2FP.BF16.PACK_AB R9, R91, R234 ;  /* 0x000000ea5b09723e */ /* 0x008fca00000010ff */
[----:B------:R2:W-:Y:S02]  /*74c0*/  MUFU.EX2 R191, R2 ;  /* 0x0000000200bf7308 */ /* 0x0005e40000000800 */
[----:B--2---:R-:W-:-:S06]  /*74d0*/  FFMA.FTZ R2, R144, c[0x0][0x23c], -R3 ;  /* 0x00008f0090027a23 */ /* 0x004fcc0000010803 */
[----:B------:R2:W3:Y:S02]  /*74e0*/  MUFU.EX2 R205, R2 ;  /* 0x0000000200cd7308 */ /* 0x0004e40000000800 */
[----:B--2---:R-:W-:Y:S01]  /*74f0*/  FFMA.FTZ R2, R175, c[0x0][0x23c], -R21 ;  /* 0x00008f00af027a23 */ /* 0x004fe20000010815 */
[----:B---3--:R-:W-:-:S05]  /*7500*/  F2FP.BF16.PACK_AB R11, R205, R191 ;  /* 0x000000bfcd0b723e */ /* 0x008fca00000010ff */
[----:B------:R2:W-:Y:S02]  /*7510*/  MUFU.EX2 R89, R2 ;  /* 0x0000000200597308 */ /* 0x0005e40000000800 */
[----:B-1----:R-:W-:Y:S01]  /*7520*/  HMMA.16816.F32.BF16 R148, R8, R12, R148 ;  /* 0x0000000c0894723c */ /* 0x002fe20000041894 */
[----:B--2---:R-:W-:-:S05]  /*7530*/  FFMA.FTZ R2, R167, c[0x0][0x23c], -R21 ;  /* 0x00008f00a7027a23 */ /* 0x004fca0000010815 */
[----:B------:R1:W2:Y:S02]  /*7540*/  MUFU.EX2 R81, R2 ;  /* 0x0000000200517308 */ /* 0x0002a40000000800 */
[----:B-1----:R-:W-:Y:S01]  /*7550*/  FFMA.FTZ R2, R161, c[0x0][0x23c], -R21 ;  /* 0x00008f00a1027a23 */ /* 0x002fe20000010815 */
[----:B--2---:R-:W-:-:S05]  /*7560*/  F2FP.BF16.PACK_AB R4, R81, R89 ;  /* 0x000000595104723e */ /* 0x004fca00000010ff */
[----:B------:R1:W-:Y:S02]  /*7570*/  MUFU.EX2 R80, R2 ;  /* 0x0000000200507308 */ /* 0x0003e40000000800 */
[----:B-1----:R-:W-:-:S06]  /*7580*/  FFMA.FTZ R2, R160, c[0x0][0x23c], -R21 ;  /* 0x00008f00a0027a23 */ /* 0x002fcc0000010815 */
[----:B------:R1:W2:Y:S02]  /*7590*/  MUFU.EX2 R58, R2 ;  /* 0x00000002003a7308 */ /* 0x0002a40000000800 */
[----:B-1----:R-:W-:Y:S02]  /*75a0*/  FFMA.FTZ R2, R173, c[0x0][0x23c], -R0 ;  /* 0x00008f00ad027a23 */ /* 0x002fe40000010800 */
[----:B--2---:R-:W-:Y:S01]  /*75b0*/  IMAD.MOV.U32 R139, RZ, RZ, R58 ;  /* 0x000000ffff8b7224 */ /* 0x004fe200078e003a */
[----:B------:R-:W-:-:S03]  /*75c0*/  MOV R58, R24 ;  /* 0x00000018003a7202 */ /* 0x000fc60000000f00 */
[----:B------:R1:W2:Y:S01]  /*75d0*/  MUFU.EX2 R189, R2 ;  /* 0x0000000200bd7308 */ /* 0x0002a20000000800 */
[----:B------:R-:W-:Y:S01]  /*75e0*/  FFMA.FTZ R24, R133, c[0x0][0x23c], -R3 ;  /* 0x00008f0085187a23 */ /* 0x000fe20000010803 */
[----:B------:R-:W-:Y:S01]  /*75f0*/  F2FP.BF16.PACK_AB R6, R139, R80 ;  /* 0x000000508b06723e */ /* 0x000fe200000010ff */
[----:B------:R-:W-:Y:S02]  /*7600*/  FFMA.FTZ R3, R145, c[0x0][0x23c], -R21 ;  /* 0x00008f0091037a23 */ /* 0x000fe40000010815 */
[----:B-1----:R-:W-:Y:S01]  /*7610*/  FFMA.FTZ R2, R165, c[0x0][0x23c], -R0 ;  /* 0x00008f00a5027a23 */ /* 0x002fe20000010800 */
[----:B--2---:R-:W-:-:S03]  /*7620*/  F2FP.BF16.PACK_AB R5, R189, R241 ;  /* 0x000000f1bd05723e */ /* 0x004fc600000010ff */
[----:B------:R1:W-:Y:S02]  /*7630*/  MUFU.EX2 R138, R2 ;  /* 0x00000002008a7308 */ /* 0x0003e40000000800 */
[----:B-1----:R-:W-:-:S06]  /*7640*/  FFMA.FTZ R2, R163, c[0x0][0x23c], -R0 ;  /* 0x00008f00a3027a23 */ /* 0x002fcc0000010800 */
[----:B------:R-:W1:Y:S02]  /*7650*/  MUFU.EX2 R133, R2 ;  /* 0x0000000200857308 */ /* 0x000e640000000800 */
[----:B-1----:R-:W-:Y:S01]  /*7660*/  F2FP.BF16.PACK_AB R7, R133, R138 ;  /* 0x0000008a8507723e */ /* 0x002fe200000010ff */
[----:B------:R-:W-:Y:S01]  /*7670*/  FFMA.FTZ R2, R146, c[0x0][0x23c], -R21 ;  /* 0x00008f0092027a23 */ /* 0x000fe20000010815 */
[----:B------:R-:W-:-:S05]  /*7680*/  MOV R21, R34 ;  /* 0x0000002200157202 */ /* 0x000fca0000000f00 */
[C---:B------:R-:W-:Y:S07]  /*7690*/  HMMA.16816.F32.BF16 R156, R4.reuse, R14, R112 ;  /* 0x0000000e049c723c */ /* 0x040fee0000041870 */
[----:B------:R-:W-:Y:S01]  /*76a0*/  IMAD.MOV.U32 R114, RZ, RZ, R35 ;  /* 0x000000ffff727224 */ /* 0x000fe200078e0023 */
[----:B------:R-:W-:Y:S01]  /*76b0*/  MOV R113, R32 ;  /* 0x0000002000717202 */ /* 0x000fe20000000f00 */
[----:B------:R-:W-:Y:S01]  /*76c0*/  IMAD.MOV.U32 R112, RZ, RZ, R33 ;  /* 0x000000ffff707224 */ /* 0x000fe200078e0021 */
[----:B------:R-:W-:Y:S01]  /*76d0*/  HMMA.16816.F32.BF16 R144, R4, R12, R152 ;  /* 0x0000000c0490723c */ /* 0x000fe20000041898 */
[----:B------:R-:W-:-:S06]  /*76e0*/  IMAD.MOV.U32 R115, RZ, RZ, R195 ;  /* 0x000000ffff737224 */ /* 0x000fcc00078e00c3 */
[----:B------:R-:W-:Y:S01]  /*76f0*/  IMAD.MOV.U32 R153, RZ, RZ, R189 ;  /* 0x000000ffff997224 */ /* 0x000fe200078e00bd */
[----:B------:R-:W-:Y:S01]  /*7700*/  HMMA.16816.F32.BF16 R32, R8, R14, R40 ;  /* 0x0000000e0820723c */ /* 0x000fe20000041828 */
[----:B------:R-:W1:Y:S01]  /*7710*/  LDSM.16.MT88.4 R12, [R226+0xd000] ;  /* 0x00d00000e20c783b */ /* 0x000e620000004200 */
[----:B------:R-:W-:Y:S01]  /*7720*/  MOV R152, R188 ;  /* 0x000000bc00987202 */ /* 0x000fe20000000f00 */
[----:B------:R-:W-:Y:S02]  /*7730*/  IMAD.MOV.U32 R155, RZ, RZ, R89 ;  /* 0x000000ffff9b7224 */ /* 0x000fe400078e0059 */
[----:B------:R-:W-:-:S03]  /*7740*/  IMAD.MOV.U32 R154, RZ, RZ, R91 ;  /* 0x000000ffff9a7224 */ /* 0x000fc600078e005b */
[-C--:B-1----:R-:W-:Y:S08]  /*7750*/  HMMA.16816.F32.BF16 R164, R8, R12.reuse, R176 ;  /* 0x0000000c08a4723c */ /* 0x082ff000000418b0 */
[C---:B------:R-:W-:Y:S07]  /*7760*/  HMMA.16816.F32.BF16 R160, R4.reuse, R12, R168 ;  /* 0x0000000c04a0723c */ /* 0x040fee00000418a8 */
[----:B------:R-:W-:Y:S01]  /*7770*/  IMAD.MOV.U32 R169, RZ, RZ, R183 ;  /* 0x000000ffffa97224 */ /* 0x000fe200078e00b7 */
[----:B------:R-:W-:Y:S01]  /*7780*/  HMMA.16816.F32.BF16 R172, R4, R14, R108 ;  /* 0x0000000e04ac723c */ /* 0x000fe2000004186c */
[----:B------:R-:W-:Y:S01]  /*7790*/  MOV R170, R182 ;  /* 0x000000b600aa7202 */ /* 0x000fe20000000f00 */
[----:B------:R-:W-:Y:S01]  /*77a0*/  IMAD.MOV.U32 R168, RZ, RZ, R191 ;  /* 0x000000ffffa87224 */ /* 0x000fe200078e00bf */
[----:B------:R-:W-:-:S05]  /*77b0*/  MOV R171, R58 ;  /* 0x0000003a00ab7202 */ /* 0x000fca0000000f00 */
[----:B------:R-:W-:Y:S01]  /*77c0*/  HMMA.16816.F32.BF16 R40, R8, R14, R52 ;  /* 0x0000000e0828723c */ /* 0x000fe20000041834 */
[----:B------:R-:W1:Y:S07]  /*77d0*/  LDSM.16.MT88.4 R12, [R228+0xd000] ;  /* 0x00d00000e40c783b */ /* 0x000e6e0000004200 */
[----:B------:R-:W-:Y:S08]  /*77e0*/  HMMA.16816.F32.BF16 R108, R4, R18, R116 ;  /* 0x00000012046c723c */ /* 0x000ff00000041874 */
[-C--:B-1----:R-:W-:Y:S07]  /*77f0*/  HMMA.16816.F32.BF16 R180, R8, R12.reuse, R140 ;  /* 0x0000000c08b4723c */ /* 0x082fee000004188c */
[----:B------:R-:W-:Y:S01]  /*7800*/  IMAD.MOV.U32 R140, RZ, RZ, R206 ;  /* 0x000000ffff8c7224 */ /* 0x000fe200078e00ce */
[----:B------:R-:W-:Y:S01]  /*7810*/  HMMA.16816.F32.BF16 R176, R4, R12, R128 ;  /* 0x0000000c04b0723c */ /* 0x000fe20000041880 */
[----:B------:R-:W-:Y:S01]  /*7820*/  MOV R143, R205 ;  /* 0x000000cd008f7202 */ /* 0x000fe20000000f00 */
[----:B------:R-:W-:Y:S01]  /*7830*/  IMAD.MOV.U32 R142, RZ, RZ, R204 ;  /* 0x000000ffff8e7224 */ /* 0x000fe200078e00cc */
[----:B------:R-:W-:-:S02]  /*7840*/  MOV R141, R80 ;  /* 0x00000050008d7202 */ /* 0x000fc40000000f00 */
[----:B------:R-:W-:Y:S02]  /*7850*/  MOV R80, R192 ;  /* 0x000000c000507202 */ /* 0x000fe40000000f00 */
[----:B------:R-:W-:Y:S01]  /*7860*/  MOV R128, R207 ;  /* 0x000000cf00807202 */ /* 0x000fe20000000f00 */
[----:B------:R-:W-:Y:S01]  /*7870*/  HMMA.16816.F32.BF16 R188, R4, R14, R104 ;  /* 0x0000000e04bc723c */ /* 0x000fe20000041868 */
[----:B------:R-:W-:Y:S01]  /*7880*/  IMAD.MOV.U32 R131, RZ, RZ, R59 ;  /* 0x000000ffff837224 */ /* 0x000fe200078e003b */
[----:B------:R-:W-:Y:S02]  /*7890*/  MOV R130, R88 ;  /* 0x0000005800827202 */ /* 0x000fe40000000f00 */
[----:B------:R-:W-:-:S04]  /*78a0*/  MOV R129, R90 ;  /* 0x0000005a00817202 */ /* 0x000fc80000000f00 */
[----:B------:R-:W-:Y:S01]  /*78b0*/  HMMA.16816.F32.BF16 R44, R8, R14, R44 ;  /* 0x0000000e082c723c */ /* 0x000fe2000004182c */
[----:B------:R-:W1:Y:S07]  /*78c0*/  LDSM.16.MT88.4 R12, [R227+0xd000] ;  /* 0x00d00000e30c783b */ /* 0x000e6e0000004200 */
[C---:B------:R-:W-:Y:S08]  /*78d0*/  HMMA.16816.F32.BF16 R104, R4.reuse, R16, R216 ;  /* 0x000000100468723c */ /* 0x040ff000000418d8 */
[----:B-1----:R-:W-:Y:S07]  /*78e0*/  HMMA.16816.F32.BF16 R204, R4, R14, R100 ;  /* 0x0000000e04cc723c */ /* 0x002fee0000041864 */
[----:B------:R-:W-:Y:S01]  /*78f0*/  IMAD.MOV.U32 R102, RZ, RZ, R65 ;  /* 0x000000ffff667224 */ /* 0x000fe200078e0041 */
[----:B------:R-:W-:Y:S01]  /*7900*/  MOV R103, R64 ;  /* 0x0000004000677202 */ /* 0x000fe20000000f00 */
[----:B------:R-:W-:Y:S01]  /*7910*/  HMMA.16816.F32.BF16 R196, R8, R12, R196 ;  /* 0x0000000c08c4723c */ /* 0x000fe200000418c4 */
[----:B------:R-:W-:Y:S01]  /*7920*/  IMAD.MOV.U32 R100, RZ, RZ, R69 ;  /* 0x000000ffff647224 */ /* 0x000fe200078e0045 */
[----:B------:R-:W-:-:S06]  /*7930*/  MOV R101, R68 ;  /* 0x0000004400657202 */ /* 0x000fcc0000000f00 */
[----:B------:R-:W-:Y:S08]  /*7940*/  HMMA.16816.F32.BF16 R192, R4, R12, R120 ;  /* 0x0000000c04c0723c */ /* 0x000ff00000041878 */
[C---:B------:R-:W-:Y:S01]  /*7950*/  HMMA.16816.F32.BF16 R64, R8.reuse, R14, R36 ;  /* 0x0000000e0840723c */ /* 0x040fe20000041824 */
[----:B------:R-:W1:Y:S07]  /*7960*/  LDSM.16.MT88.4 R12, [R225+0xf000] ;  /* 0x00f00000e10c783b */ /* 0x000e6e0000004200 */
[C---:B------:R-:W-:Y:S08]  /*7970*/  HMMA.16816.F32.BF16 R100, R8.reuse, R16, R100 ;  /* 0x000000100864723c */ /* 0x040ff00000041864 */
[-C--:B-1----:R-:W-:Y:S07]  /*7980*/  HMMA.16816.F32.BF16 R68, R8, R12.reuse, R200 ;  /* 0x0000000c0844723c */ /* 0x082fee00000418c8 */
[----:B------:R-:W-:Y:S01]  /*7990*/  IMAD.MOV.U32 R202, RZ, RZ, R57 ;  /* 0x000000ffffca7224 */ /* 0x000fe200078e0039 */
[----:B------:R-:W-:Y:S01]  /*79a0*/  MOV R203, R56 ;  /* 0x0000003800cb7202 */ /* 0x000fe20000000f00 */
[----:B------:R-:W-:Y:S01]  /*79b0*/  HMMA.16816.F32.BF16 R36, R4, R12, R184 ;  /* 0x0000000c0424723c */ /* 0x000fe200000418b8 */
[----:B------:R-:W-:Y:S01]  /*79c0*/  IMAD.MOV.U32 R200, RZ, RZ, R85 ;  /* 0x000000ffffc87224 */ /* 0x000fe200078e0055 */
[----:B------:R-:W-:-:S05]  /*79d0*/  MOV R201, R84 ;  /* 0x0000005400c97202 */ /* 0x000fca0000000f00 */
[----:B------:R-:W-:Y:S01]  /*79e0*/  IMAD.MOV.U32 R184, RZ, RZ, R200 ;  /* 0x000000ffffb87224 */ /* 0x000fe200078e00c8 */
        /* <DEDUP_REMOVED lines=9> */
[----:B------:R-:W1:Y:S01]  /*7a80*/  LDSM.16.MT88.4 R12, [R226+0xf000] ;  /* 0x00f00000e20c783b */ /* 0x000e620000004200 */
[----:B------:R-:W-:Y:S01]  /*7a90*/  IMAD.MOV.U32 R130, RZ, RZ, R21 ;  /* 0x000000ffff827224 */ /* 0x000fe200078e0015 */
[----:B------:R-:W-:Y:S01]  /*7aa0*/  MOV R131, R114 ;  /* 0x0000007200837202 */ /* 0x000fe20000000f00 */
[----:B------:R-:W-:-:S02]  /*7ab0*/  IMAD.MOV.U32 R128, RZ, RZ, R171 ;  /* 0x000000ffff807224 */ /* 0x000fc400078e00ab */
[----:B------:R-:W-:Y:S02]  /*7ac0*/  IMAD.MOV.U32 R129, RZ, RZ, R113 ;  /* 0x000000ffff817224 */ /* 0x000fe400078e0071 */
[----:B-1----:R-:W-:Y:S01]  /*7ad0*/  HMMA.16816.F32.BF16 R84, R8, R12, R212 ;  /* 0x0000000c0854723c */ /* 0x002fe200000418d4 */
[----:B------:R-:W-:-:S07]  /*7ae0*/  IMAD.MOV.U32 R113, RZ, RZ, R249 ;  /* 0x000000ffff717224 */ /* 0x000fce00078e00f9 */
[C---:B------:R-:W-:Y:S08]  /*7af0*/  HMMA.16816.F32.BF16 R88, R4.reuse, R12, R208 ;  /* 0x0000000c0458723c */ /* 0x040ff000000418d0 */
[-C--:B------:R-:W-:Y:S08]  /*7b00*/  HMMA.16816.F32.BF16 R92, R4, R14.reuse, R92 ;  /* 0x0000000e045c723c */ /* 0x080ff0000004185c */
[C---:B------:R-:W-:Y:S01]  /*7b10*/  HMMA.16816.F32.BF16 R60, R8.reuse, R14, R60 ;  /* 0x0000000e083c723c */ /* 0x040fe2000004183c */
[----:B------:R-:W1:Y:S01]  /*7b20*/  LDSM.16.MT88.4 R12, [R227+0xf000] ;  /* 0x00f00000e30c783b */ /* 0x000e620000004200 */
[----:B------:R-:W-:Y:S01]  /*7b30*/  MOV R114, R248 ;  /* 0x000000f800727202 */ /* 0x000fe20000000f00 */
[----:B------:R-:W-:Y:S01]  /*7b40*/  IMAD.MOV.U32 R21, RZ, RZ, R247 ;  /* 0x000000ffff157224 */ /* 0x000fe200078e00f7 */
[----:B------:R-:W-:Y:S01]  /*7b50*/  MOV R171, R112 ;  /* 0x0000007000ab7202 */ /* 0x000fe20000000f00 */
[----:B------:R-:W-:Y:S01]  /*7b60*/  MUFU.EX2 R30, R30 ;  /* 0x0000001e001e7308 */ /* 0x000fe20000000800 */
[----:B------:R-:W-:Y:S01]  /*7b70*/  MOV R112, R132 ;  /* 0x0000008400707202 */ /* 0x000fe20000000f00 */
[----:B------:R2:W5:Y:S01]  /*7b80*/  LDL.LU R249, [R1+0xbc] ;  /* 0x0000bc0001f97983 */ /* 0x0005620000300800 */
[-C--:B-1----:R-:W-:Y:S08]  /*7b90*/  HMMA.16816.F32.BF16 R116, R8, R12.reuse, R184 ;  /* 0x0000000c0874723c */ /* 0x082ff000000418b8 */
[C---:B------:R-:W-:Y:S01]  /*7ba0*/  HMMA.16816.F32.BF16 R120, R4.reuse, R12, R220 ;  /* 0x0000000c0478723c */ /* 0x040fe200000418dc */
[----:B------:R-:W-:Y:S01]  /*7bb0*/  IMAD.MOV.U32 R185, RZ, RZ, R200 ;  /* 0x000000ffffb97224 */ /* 0x000fe200078e00c8 */
[----:B------:R-:W-:Y:S01]  /*7bc0*/  MOV R200, R203 ;  /* 0x000000cb00c87202 */ /* 0x000fe20000000f00 */
[----:B------:R-:W-:Y:S01]  /*7bd0*/  IMAD.MOV.U32 R203, RZ, RZ, R130 ;  /* 0x000000ffffcb7224 */ /* 0x000fe200078e0082 */
[----:B------:R-:W-:Y:S01]  /*7be0*/  MOV R186, R201 ;  /* 0x000000c900ba7202 */ /* 0x000fe20000000f00 */
[----:B------:R-:W-:Y:S01]  /*7bf0*/  IMAD.MOV.U32 R187, RZ, RZ, R202 ;  /* 0x000000ffffbb7224 */ /* 0x000fe200078e00ca */
[----:B------:R-:W-:Y:S01]  /*7c00*/  MOV R130, R31 ;  /* 0x0000001f00827202 */ /* 0x000fe20000000f00 */
[----:B------:R-:W-:Y:S01]  /*7c10*/  MUFU.EX2 R29, R29 ;  /* 0x0000001d001d7308 */ /* 0x000fe20000000800 */
[----:B------:R-:W-:Y:S01]  /*7c20*/  IMAD.MOV.U32 R201, RZ, RZ, R128 ;  /* 0x000000ffffc97224 */ /* 0x000fe200078e0080 */
[----:B------:R-:W-:Y:S01]  /*7c30*/  MOV R202, R129 ;  /* 0x0000008100ca7202 */ /* 0x000fe20000000f00 */
[----:B------:R-:W-:Y:S01]  /*7c40*/  HMMA.16816.F32.BF16 R48, R4, R14, R124 ;  /* 0x0000000e0430723c */ /* 0x000fe2000004187c */
[----:B------:R-:W-:Y:S01]  /*7c50*/  MOV R132, R246 ;  /* 0x000000f600847202 */ /* 0x000fe20000000f00 */
[----:B------:R2:W5:Y:S03]  /*7c60*/  LDL.LU R248, [R1+0xb8] ;  /* 0x0000b80001f87983 */ /* 0x0005660000300800 */
[----:B------:R-:W-:Y:S01]  /*7c70*/  MUFU.EX2 R31, R28 ;  /* 0x0000001c001f7308 */ /* 0x000fe20000000800 */
[----:B------:R-:W-:Y:S01]  /*7c80*/  MOV R128, R113 ;  /* 0x0000007100807202 */ /* 0x000fe20000000f00 */
[----:B------:R-:W-:Y:S01]  /*7c90*/  IMAD.MOV.U32 R129, RZ, RZ, R114 ;  /* 0x000000ffff817224 */ /* 0x000fe200078e0072 */
[----:B------:R-:W-:Y:S01]  /*7ca0*/  HMMA.16816.F32.BF16 R16, R8, R18, R76 ;  /* 0x000000120810723c */ /* 0x000fe2000004184c */
[----:B------:R-:W-:-:S04]  /*7cb0*/  FADD.FTZ R6, R239, R240 ;  /* 0x000000f0ef067221 */ /* 0x000fc80000010000 */
[----:B------:R-:W-:Y:S01]  /*7cc0*/  MUFU.EX2 R26, R26 ;  /* 0x0000001a001a7308 */ /* 0x000fe20000000800 */
[----:B------:R-:W-:-:S07]  /*7cd0*/  FADD.FTZ R7, R237, R238 ;  /* 0x000000eeed077221 */ /* 0x000fce0000010000 */
[----:B------:R-:W-:Y:S01]  /*7ce0*/  MUFU.EX2 R25, R25 ;  /* 0x0000001900197308 */ /* 0x000fe20000000800 */
[----:B------:R-:W-:Y:S07]  /*7cf0*/  HMMA.16816.F32.BF16 R12, R8, R14, R72 ;  /* 0x0000000e080c723c */ /* 0x000fee0000041848 */
[----:B------:R-:W-:Y:S01]  /*7d00*/  MUFU.EX2 R22, R22 ;  /* 0x0000001600167308 */ /* 0x000fe20000000800 */
[----:B------:R-:W-:Y:S01]  /*7d10*/  MOV R221, R112 ;  /* 0x0000007000dd7202 */ /* 0x000fe20000000f00 */
[----:B------:R2:W5:Y:S06]  /*7d20*/  LDL.LU R247, [R1+0xb4] ;  /* 0x0000b40001f77983 */ /* 0x00056c0000300800 */
[----:B------:R-:W-:Y:S01]  /*7d30*/  MUFU.EX2 R28, R23 ;  /* 0x00000017001c7308 */ /* 0x000fe20000000800 */
[----:B------:R-:W-:Y:S01]  /*7d40*/  MOV R114, R21 ;  /* 0x0000001500727202 */ /* 0x000fe20000000f00 */
[----:B------:R-:W-:Y:S01]  /*7d50*/  FADD.FTZ R8, R235, R236 ;  /* 0x000000eceb087221 */ /* 0x000fe20000010000 */
[----:B------:R2:W5:Y:S05]  /*7d60*/  LDL.LU R246, [R1+0xb0] ;  /* 0x0000b00001f67983 */ /* 0x00056a0000300800 */
[----:B------:R1:W-:Y:S02]  /*7d70*/  MUFU.EX2 R23, R2 ;  /* 0x0000000200177308 */ /* 0x0003e40000000800 */
        /* <DEDUP_REMOVED lines=28> */
[----:B------:R-:W1:Y:S01]  /*7f40*/  MUFU.EX2 R21, R20 ;  /* 0x0000001400157308 */ /* 0x000e620000000800 */
        /* <DEDUP_REMOVED lines=17> */
[----:B---3--:R-:W-:Y:S01]  /*8060*/  FADD.FTZ R2, R97, R5 ;  /* 0x0000000561027221 */ /* 0x008fe20000010000 */
        /* <DEDUP_REMOVED lines=21> */
[----:B------:R3:W4:Y:S01]  /*81c0*/  MUFU.EX2 R11, R4 ;  /* 0x00000004000b7308 */ /* 0x0007220000000800 */
        /* <DEDUP_REMOVED lines=9> */
[----:B------:R-:W-:Y:S01]  /*8260*/  MUFU.EX2 R132, R27 ;  /* 0x0000001b00847308 */ /* 0x000fe20000000800 */
[----:B------:R-:W-:Y:S01]  /*8270*/  MOV R98, R187 ;  /* 0x000000bb00627202 */ /* 0x000fe20000000f00 */
[----:B------:R-:W-:Y:S01]  /*8280*/  IMAD.MOV.U32 R187, RZ, RZ, R128 ;  /* 0x000000ffffbb7224 */ /* 0x000fe200078e0080 */
[----:B------:R-:W-:Y:S01]  /*8290*/  MOV R99, R200 ;  /* 0x000000c800637202 */ /* 0x000fe20000000f00 */
[----:B------:R-:W-:Y:S01]  /*82a0*/  FADD.FTZ R2, R230, R2 ;  /* 0x00000002e6027221 */ /* 0x000fe20000010000 */
[----:B------:R-:W-:Y:S01]  /*82b0*/  LDSM.16.MT88.4 R152, [R225+0xd800] ;  /* 0x00d80000e198783b */ /* 0x000fe20000004200 */
[----:B---3--:R-:W-:Y:S01]  /*82c0*/  FADD.FTZ R4, R213, R6 ;  /* 0x00000006d5047221 */ /* 0x008fe20000010000 */
[----:B------:R-:W-:Y:S01]  /*82d0*/  MOV R213, R97 ;  /* 0x0000006100d57202 */ /* 0x000fe20000000f00 */
[----:B------:R-:W-:Y:S01]  /*82e0*/  MUFU.EX2 R27, R24 ;  /* 0x00000018001b7308 */ /* 0x000fe20000000800 */
[----:B------:R-:W-:Y:S01]  /*82f0*/  MOV R185, R202 ;  /* 0x000000ca00b97202 */ /* 0x000fe20000000f00 */
[----:B------:R-:W-:Y:S01]  /*8300*/  IMAD.MOV.U32 R202, RZ, RZ, R168 ;  /* 0x000000ffffca7224 */ /* 0x000fe200078e00a8 */
[----:B------:R-:W-:-:S02]  /*8310*/  MOV R186, R203 ;  /* 0x000000cb00ba7202 */ /* 0x000fc40000000f00 */
[----:B------:R-:W-:Y:S01]  /*8320*/  MOV R200, R129 ;  /* 0x0000008100c87202 */ /* 0x000fe20000000f00 */
[----:B------:R-:W-:Y:S01]  /*8330*/  IMAD.MOV.U32 R129, RZ, RZ, R171 ;  /* 0x000000ffff817224 */ /* 0x000fe200078e00ab */
[----:B------:R-:W-:Y:S01]  /*8340*/  MOV R203, R169 ;  /* 0x000000a900cb7202 */ /* 0x000fe20000000f00 */
[----:B------:R3:W1:Y:S01]  /*8350*/  MUFU.EX2 R24, R3 ;  /* 0x0000000300187308 */ /* 0x0006620000000800 */
[----:B------:R-:W-:Y:S01]  /*8360*/  MOV R128, R170 ;  /* 0x000000aa00807202 */ /* 0x000fe20000000f00 */
[----:B------:R-:W-:Y:S01]  /*8370*/  FADD.FTZ R5, R229, R5 ;  /* 0x00000005e5057221 */ /* 0x000fe20000010000 */
[----:B------:R-:W1:Y:S01]  /*8380*/  LDSM.16.MT88.4 R168, [R226+0xd800] ;  /* 0x00d80000e2a8783b */ /* 0x000e620000004200 */
[----:B------:R-:W-:Y:S01]  /*8390*/  MOV R210, R214 ;  /* 0x000000d600d27202 */ /* 0x000fe20000000f00 */
[----:B------:R-:W-:Y:S01]  /*83a0*/  IMAD.MOV.U32 R211, RZ, RZ, R215 ;  /* 0x000000ffffd37224 */ /* 0x000fe200078e00d7 */
[----:B------:R-:W-:Y:S01]  /*83b0*/  MOV R209, R213 ;  /* 0x000000d500d17202 */ /* 0x000fe20000000f00 */
[----:B------:R-:W-:-:S02]  /*83c0*/  IMAD.MOV.U32 R208, RZ, RZ, R212 ;  /* 0x000000ffffd07224 */ /* 0x000fc400078e00d4 */
[----:B------:R-:W-:Y:S02]  /*83d0*/  FADD.FTZ R8, R210, R7 ;  /* 0x00000007d2087221 */ /* 0x000fe40000010000 */
[--C-:B---3--:R-:W-:Y:S02]  /*83e0*/  FFMA.FTZ R3, R243, c[0x0][0x23c], -R0.reuse ;  /* 0x00008f00f3037a23 */ /* 0x108fe40000010800 */
[----:B------:R-:W-:Y:S02]  /*83f0*/  FFMA.FTZ R0, R244, c[0x0][0x23c], -R0 ;  /* 0x00008f00f4007a23 */ /* 0x000fe40000010800 */
[----:B------:R3:W-:Y:S08]  /*8400*/  MUFU.EX2 R9, R3 ;  /* 0x0000000300097308 */ /* 0x0007f00000000800 */
[----:B------:R1:W1:Y:S01]  /*8410*/  MUFU.EX2 R10, R0 ;  /* 0x00000000000a7308 */ /* 0x0002620000000800 */
[----:B---3--:R-:W-:-:S02]  /*8420*/  FADD.FTZ R3, R211, R2 ;  /* 0x00000002d3037221 */ /* 0x008fc40000010000 */
[----:B------:R-:W-:Y:S02]  /*8430*/  FADD.FTZ R2, R208, R5 ;  /* 0x00000005d0027221 */ /* 0x000fe40000010000 */
[----:B-1----:R-:W-:Y:S02]  /*8440*/  FADD.FTZ R0, R209, R4 ;  /* 0x00000004d1007221 */ /* 0x002fe40000010000 */
[----:B------:R-:W1:Y:S01]  /*8450*/  LDSM.16.MT88.4 R4, [R227+0xf800] ;  /* 0x00f80000e304783b */ /* 0x000e620000004200 */
        /* <DEDUP_REMOVED lines=11> */
[----:B------:R-:W-:Y:S01]  /*8510*/  IMAD.MOV.U32 R96, RZ, RZ, R200 ;  /* 0x000000ffff607224 */ /* 0x000fe200078e00c8 */
[----:B------:R-:W-:Y:S02]  /*8520*/  MOV R211, R98 ;  /* 0x0000006200d37202 */ /* 0x000fe40000000f00 */
[----:B------:R-:W-:-:S02]  /*8530*/  F2FP.BF16.PACK_AB R124, R21, R22 ;  /* 0x00000016157c723e */ /* 0x000fc400000010ff */
[----:B----4-:R-:W-:Y:S02]  /*8540*/  F2FP.BF16.PACK_AB R125, R11, R20 ;  /* 0x000000140b7d723e */ /* 0x010fe400000010ff */
[----:B------:R-:W-:Y:S01]  /*8550*/  F2FP.BF16.PACK_AB R126, R24, R23 ;  /* 0x00000017187e723e */ /* 0x000fe200000010ff */
        /* <DEDUP_REMOVED lines=8> */
[----:B------:R-:W3:Y:S01]  /*85e0*/  LDSM.16.MT88.4 R184, [R228+0xd800] ;  /* 0x00d80000e4b8783b */ /* 0x000ee20000004200 */
[----:B------:R-:W-:-:S02]  /*85f0*/  MOV R201, R129 ;  /* 0x0000008100c97202 */ /* 0x000fc40000000f00 */
[----:B------:R-:W-:Y:S01]  /*8600*/  MOV R203, R131 ;  /* 0x0000008300cb7202 */ /* 0x000fe20000000f00 */
[----:B------:R2:W5:Y:S01]  /*8610*/  LDL.LU R245, [R1+0xac] ;  /* 0x0000ac0001f57983 */ /* 0x0005620000300800 */
[----:B------:R-:W-:Y:S02]  /*8620*/  F2FP.BF16.PACK_AB R128, R29, R30 ;  /* 0x0000001e1d80723e */ /* 0x000fe400000010ff */
[----:B------:R-:W-:Y:S02]  /*8630*/  F2FP.BF16.PACK_AB R129, R25, R26 ;  /* 0x0000001a1981723e */ /* 0x000fe400000010ff */
[----:B------:R-:W-:Y:S02]  /*8640*/  F2FP.BF16.PACK_AB R130, R132, R31 ;  /* 0x0000001f8482723e */ /* 0x000fe400000010ff */
[----:B------:R-:W-:Y:S02]  /*8650*/  F2FP.BF16.PACK_AB R131, R28, R27 ;  /* 0x0000001b1c83723e */ /* 0x000fe400000010ff */
[----:B------:R-:W-:-:S02]  /*8660*/  F2FP.BF16.PACK_AB R127, R10, R9 ;  /* 0x000000090a7f723e */ /* 0x000fc400000010ff */
[----:B------:R-:W-:Y:S01]  /*8670*/  MOV R220, R113 ;  /* 0x0000007100dc7202 */ /* 0x000fe20000000f00 */
[----:B------:R-:W-:Y:S01]  /*8680*/  IMAD.MOV.U32 R222, RZ, RZ, R203 ;  /* 0x000000ffffde7224 */ /* 0x000fe200078e00cb */
[----:B------:R-:W-:Y:S01]  /*8690*/  MOV R223, R202 ;  /* 0x000000ca00df7202 */ /* 0x000fe20000000f00 */
[-C--:B------:R-:W-:Y:S01]  /*86a0*/  HMMA.16816.F32.BF16 R164, R128, R168.reuse, R164 ;  /* 0x000000a880a4723c */ /* 0x080fe200000418a4 */
[----:B------:R-:W-:Y:S02]  /*86b0*/  MOV R216, R201 ;  /* 0x000000c900d87202 */ /* 0x000fe40000000f00 */
[----:B------:R-:W-:Y:S01]  /*86c0*/  MOV R218, R99 ;  /* 0x0000006300da7202 */ /* 0x000fe20000000f00 */
[----:B------:R-:W-:Y:S01]  /*86d0*/  IMAD.MOV.U32 R217, RZ, RZ, R200 ;  /* 0x000000ffffd97224 */ /* 0x000fe200078e00c8 */
[----:B------:R-:W-:Y:S01]  /*86e0*/  MOV R219, R98 ;  /* 0x0000006200db7202 */ /* 0x000fe20000000f00 */
[----:B------:R-:W-:Y:S01]  /*86f0*/  IMAD.MOV.U32 R208, RZ, RZ, R97 ;  /* 0x000000ffffd07224 */ /* 0x000fe200078e0061 */
[----:B------:R-:W-:Y:S01]  /*8700*/  MOV R209, R96 ;  /* 0x0000006000d17202 */ /* 0x000fe20000000f00 */
[C---:B------:R-:W-:Y:S01]  /*8710*/  HMMA.16816.F32.BF16 R160, R124.reuse, R168, R160 ;  /* 0x000000a87ca0723c */ /* 0x040fe200000418a0 */
[----:B------:R-:W4:Y:S04]  /*8720*/  LDSM.16.MT88.4 R200, [R227+0xd800] ;  /* 0x00d80000e3c8783b */ /* 0x000f280000004200 */
[----:B------:R-:W-:Y:S03]  /*8730*/  LDSM.16.MT88.4 R96, [R226+0xf800] ;  /* 0x00f80000e260783b */ /* 0x000fe60000004200 */
[----:B------:R-:W-:Y:S01]  /*8740*/  HMMA.16816.F32.BF16 R172, R124, R170, R172 ;  /* 0x000000aa7cac723c */ /* 0x000fe200000418ac */
[----:B------:R2:W5:Y:S04]  /*8750*/  LDL.LU R243, [R1+0xa8] ;  /* 0x0000a80001f37983 */ /* 0x0005680000300800 */
[----:B------:R2:W5:Y:S03]  /*8760*/  LDL.LU R242, [R1+0xa4] ;  /* 0x0000a40001f27983 */ /* 0x0005660000300800 */
[-C--:B------:R-:W-:Y:S01]  /*8770*/  HMMA.16816.F32.BF16 R148, R128, R152.reuse, R148 ;  /* 0x000000988094723c */ /* 0x080fe20000041894 */
[----:B------:R2:W5:Y:S04]  /*8780*/  LDL.LU R241, [R1+0xa0] ;  /* 0x0000a00001f17983 */ /* 0x0005680000300800 */
[----:B------:R2:W5:Y:S03]  /*8790*/  LDL.LU R240, [R1+0x9c] ;  /* 0x00009c0001f07983 */ /* 0x0005660000300800 */
[C---:B------:R-:W-:Y:S01]  /*87a0*/  HMMA.16816.F32.BF16 R144, R124.reuse, R152, R144 ;  /* 0x000000987c90723c */ /* 0x040fe20000041890 */
[----:B------:R2:W5:Y:S04]  /*87b0*/  LDL.LU R239, [R1+0x98] ;  /* 0x0000980001ef7983 */ /* 0x0005680000300800 */
[----:B------:R2:W5:Y:S03]  /*87c0*/  LDL.LU R238, [R1+0x94] ;  /* 0x0000940001ee7983 */ /* 0x0005660000300800 */
[----:B------:R-:W-:Y:S01]  /*87d0*/  HMMA.16816.F32.BF16 R156, R124, R154, R156 ;  /* 0x0000009a7c9c723c */ /* 0x000fe2000004189c */
[----:B------:R2:W5:Y:S04]  /*87e0*/  LDL.LU R237, [R1+0x90] ;  /* 0x0000900001ed7983 */ /* 0x0005680000300800 */
[----:B------:R2:W5:Y:S03]  /*87f0*/  LDL.LU R236, [R1+0x8c] ;  /* 0x00008c0001ec7983 */ /* 0x0005660000300800 */
[C---:B------:R-:W-:Y:S01]  /*8800*/  HMMA.16816.F32.BF16 R168, R128.reuse, R170, R40 ;  /* 0x000000aa80a8723c */ /* 0x040fe20000041828 */
[----:B------:R2:W5:Y:S04]  /*8810*/  LDL.LU R235, [R1+0x88] ;  /* 0x0000880001eb7983 */ /* 0x0005680000300800 */
[----:B------:R2:W5:Y:S02]  /*8820*/  LDL.LU R234, [R1+0x84] ;  /* 0x0000840001ea7983 */ /* 0x0005640000300800 */
[----:B------:R-:W-:Y:S01]  /*8830*/  MOV R43, R81 ;  /* 0x00000051002b7202 */ /* 0x000fe20000000f00 */
[----:B------:R-:W-:Y:S01]  /*8840*/  HMMA.16816.F32.BF16 R152, R128, R154, R32 ;  /* 0x0000009a8098723c */ /* 0x000fe20000041820 */
[----:B------:R2:W5:Y:S04]  /*8850*/  LDL.LU R233, [R1+0x80] ;  /* 0x0000800001e97983 */ /* 0x0005680000300800 */
[----:B------:R2:W5:Y:S02]  /*8860*/  LDL.LU R232, [R1+0x7c] ;  /* 0x00007c0001e87983 */ /* 0x0005640000300800 */
[----:B------:R-:W-:Y:S01]  /*8870*/  MOV R32, R80 ;  /* 0x0000005000207202 */ /* 0x000fe20000000f00 */
[----:B------:R-:W-:Y:S01]  /*8880*/  IMAD.MOV.U32 R33, RZ, RZ, R83 ;  /* 0x000000ffff217224 */ /* 0x000fe200078e0053 */
[----:B------:R-:W-:Y:S01]  /*8890*/  MOV R34, R82 ;  /* 0x0000005200227202 */ /* 0x000fe20000000f00 */
[----:B-1----:R-:W-:Y:S01]  /*88a0*/  HMMA.16816.F32.BF16 R120, R124, R4, R120 ;  /* 0x000000047c78723c */ /* 0x002fe20000041878 */
[----:B------:R-:W-:Y:S01]  /*88b0*/  MOV R35, R115 ;  /* 0x0000007300237202 */ /* 0x000fe20000000f00 */
[----:B------:R-:W-:Y:S01]  /*88c0*/  FADD.FTZ R3, R32, R3 ;  /* 0x0000000320037221 */ /* 0x000fe20000010000 */
[----:B------:R-:W1:Y:S01]  /*88d0*/  LDSM.16.MT88.4 R80, [R225+0xf800] ;  /* 0x00f80000e150783b */ /* 0x000e620000004200 */
[----:B------:R-:W-:-:S04]  /*88e0*/  FADD.FTZ R2, R33, R2 ;  /* 0x0000000221027221 */ /* 0x000fc80000010000 */
[----:B------:R-:W-:Y:S01]  /*88f0*/  HMMA.16816.F32.BF16 R116, R128, R4, R116 ;  /* 0x000000048074723c */ /* 0x000fe20000041874 */
[----:B------:R-:W-:Y:S01]  /*8900*/  FADD.FTZ R0, R34, R0 ;  /* 0x0000000022007221 */ /* 0x000fe20000010000 */
[----:B------:R-:W1:Y:S04]  /*8910*/  LDSM.16.MT88.4 R112, [R228+0xf800] ;  /* 0x00f80000e470783b */ /* 0x000e680000004200 */
        /* <DEDUP_REMOVED lines=50> */
[-C--:B---3--:R-:W-:Y:S08]  /*8c40*/  HMMA.16816.F32.BF16 R180, R128, R184.reuse, R180 ;  /* 0x000000b880b4723c */ /* 0x088ff000000418b4 */
[C---:B------:R-:W-:Y:S08]  /*8c50*/  HMMA.16816.F32.BF16 R176, R124.reuse, R184, R176 ;  /* 0x000000b87cb0723c */ /* 0x040ff000000418b0 */
[C---:B------:R-:W-:Y:S08]  /*8c60*/  HMMA.16816.F32.BF16 R188, R124.reuse, R186, R188 ;  /* 0x000000ba7cbc723c */ /* 0x040ff000000418bc */
[C---:B----4-:R-:W-:Y:S08]  /*8c70*/  HMMA.16816.F32.BF16 R192, R124.reuse, R200, R192 ;  /* 0x000000c87cc0723c */ /* 0x050ff000000418c0 */
[C---:B------:R-:W-:Y:S08]  /*8c80*/  HMMA.16816.F32.BF16 R204, R124.reuse, R202, R204 ;  /* 0x000000ca7ccc723c */ /* 0x040ff000000418cc */
[C---:B-1----:R-:W-:Y:S08]  /*8c90*/  HMMA.16816.F32.BF16 R72, R124.reuse, R80, R36 ;  /* 0x000000507c48723c */ /* 0x042ff00000041824 */
        /* <DEDUP_REMOVED lines=17> */
[----:B--2---:R-:W2:Y:S04]  /*8db0*/  LDL.64 R140, [R1+0x50] ;  /* 0x00005000018c7983 */ /* 0x004ea80000100a00 */
[----:B------:R-:W3:Y:S04]  /*8dc0*/  LDL R139, [R1+0x40] ;  /* 0x00004000018b7983 */ /* 0x000ee80000100800 */
[----:B------:R-:W4:Y:S01]  /*8dd0*/  LDL.64 R142, [R1+0x28] ;  /* 0x00002800018e7983 */ /* 0x000f220000100a00 */
[----:B------:R-:W-:Y:S01]  /*8de0*/  UIADD3 UR23, UR8, -0x2, URZ ;  /* 0xfffffffe08177890 */ /* 0x000fe2000fffe03f */
[----:B------:R-:W-:-:S04]  /*8df0*/  DEPBAR.LE SB0, 0x0 ;  /* 0x000080000000791a */ /* 0x000fc80000000000 */
[----:B------:R-:W-:Y:S01]  /*8e00*/  USHF.R.S32.HI UR5, URZ, 0x1f, UR23 ;  /* 0x0000001f3f057899 */ /* 0x000fe20008011417 */
[----:B------:R-:W-:Y:S01]  /*8e10*/  IMAD.U32 R2, RZ, RZ, UR23 ;  /* 0x00000017ff027e24 */ /* 0x000fe2000f8e00ff */
[----:B------:R-:W-:Y:S02]  /*8e20*/  UIMAD UR4, UR13, UR23, URZ ;  /* 0x000000170d0472a4 */ /* 0x000fe4000f8e023f */
[----:B------:R-:W-:Y:S02]  /*8e30*/  UISETP.GT.AND UP0, UPT, UR23, UR9, UPT ;  /* 0x000000091700728c */ /* 0x000fe4000bf04270 */
[----:B------:R-:W-:Y:S01]  /*8e40*/  UIMAD UR4, UR5, UR20, UR4 ;  /* 0x00000014050472a4 */ /* 0x000fe2000f8e0204 */
[----:B------:R-:W-:Y:S01]  /*8e50*/  BAR.SYNC.DEFER_BLOCKING 0x0 ;  /* 0x0000000000007b1d */ /* 0x000fe20000010000 */
[----:B--2---:R-:W-:Y:S02]  /*8e60*/  ISETP.GE.AND P3, PT, R140, c[0x0][0x220], PT ;  /* 0x000088008c007a0c */ /* 0x004fe40003f66270 */
[----:B---3--:R-:W-:Y:S01]  /*8e70*/  ISETP.GE.AND P2, PT, R139, c[0x0][0x220], PT ;  /* 0x000088008b007a0c */ /* 0x008fe20003f46270 */
[----:B----4-:R-:W-:-:S05]  /*8e80*/  IMAD.WIDE.U32 R2, R2, UR20, R142 ;  /* 0x0000001402027c25 */ /* 0x010fca000f8e008e */
[----:B------:R-:W-:-:S05]  /*8e90*/  IADD3 R0, R3, UR4, RZ ;  /* 0x0000000403007c10 */ /* 0x000fca000fffe0ff */
[----:B-----5:R-:W-:Y:S01]  /*8ea0*/  @P3 STS.128 [R243+0xc000], RZ ;  /* 0x00c000fff3003388 */ /* 0x020fe20000000c00 */
[C---:B------:R-:W-:Y:S02]  /*8eb0*/  @!P3 LEA R4, P4, R2.reuse, c[0x0][0x170], 0x1 ;  /* 0x00005c000204ba11 */ /* 0x040fe400078808ff */
[C---:B------:R-:W-:Y:S02]  /*8ec0*/  @!P2 LEA R16, P0, R2.reuse, c[0x0][0x170], 0x1 ;  /* 0x00005c000210aa11 */ /* 0x040fe400078008ff */
[C---:B------:R-:W-:Y:S02]  /*8ed0*/  IADD3 R3, P1, R2.reuse, UR21, RZ ;  /* 0x0000001502037c10 */ /* 0x040fe4000ff3e0ff */
[C-C-:B------:R-:W-:Y:S02]  /*8ee0*/  @!P3 LEA.HI.X R5, R2.reuse, c[0x0][0x174], R0.reuse, 0x1, P4 ;  /* 0x00005d000205ba11 */ /* 0x140fe400020f0c00 */
[----:B------:R-:W-:Y:S02]  /*8ef0*/  @!P2 LEA.HI.X R17, R2, c[0x0][0x174], R0, 0x1, P0 ;  /* 0x00005d000211aa11 */ /* 0x000fe400000f0c00 */
[----:B------:R-:W-:Y:S01]  /*8f00*/  IADD3.X R2, R0, UR10, RZ, P1, !PT ;  /* 0x0000000a00027c10 */ /* 0x000fe20008ffe4ff */
[----:B------:R-:W-:Y:S01]  /*8f10*/  @!PT LDS RZ, [RZ] ;  /* 0x00000000fffff984 */ /* 0x000fe20000000800 */
[----:B------:R-:W-:Y:S01]  /*8f20*/  @!PT LDS RZ, [RZ] ;  /* 0x00000000fffff984 */ /* 0x000fe20000000800 */
[----:B------:R-:W-:Y:S01]  /*8f30*/  @!PT LDS RZ, [RZ] ;  /* 0x00000000fffff984 */ /* 0x000fe20000000800 */
[----:B------:R1:W-:Y:S01]  /*8f40*/  @!P3 LDGSTS.E.BYPASS.LTC128B.128 [R243+0xc000], [R4.64] ;  /* 0x0c00000004f3bfae */ /* 0x0003e2000b901d52 */
[----:B------:R-:W-:-:S02]  /*8f50*/  @!P3 LEA R14, P4, R3, c[0x0][0x170], 0x1 ;  /* 0x00005c00030eba11 */ /* 0x000fc400078808ff */
[C---:B------:R-:W-:Y:S01]  /*8f60*/  @!P2 LEA R12, P0, R3.reuse, c[0x0][0x170], 0x1 ;  /* 0x00005c00030caa11 */ /* 0x040fe200078008ff */
[----:B------:R-:W-:Y:S01]  /*8f70*/  @P2 STS.128 [R243+0xe000], RZ ;  /* 0x00e000fff3002388 */ /* 0x000fe20000000c00 */
[C---:B------:R-:W-:Y:S02]  /*8f80*/  IADD3 R0, P1, R3.reuse, UR21, RZ ;  /* 0x0000001503007c10 */ /* 0x040fe4000ff3e0ff */
[C-C-:B------:R-:W-:Y:S01]  /*8f90*/  @!P3 LEA.HI.X R15, R3.reuse, c[0x0][0x174], R2.reuse, 0x1, P4 ;  /* 0x00005d00030fba11 */ /* 0x140fe200020f0c02 */
[----:B------:R-:W-:Y:S01]  /*8fa0*/  @!PT LDS RZ, [RZ] ;  /* 0x00000000fffff984 */ /* 0x000fe20000000800 */
[----:B------:R-:W-:Y:S01]  /*8fb0*/  @!PT LDS RZ, [RZ] ;  /* 0x00000000fffff984 */ /* 0x000fe20000000800 */
[----:B------:R-:W-:Y:S01]  /*8fc0*/  @!PT LDS RZ, [RZ] ;  /* 0x00000000fffff984 */ /* 0x000fe20000000800 */
[----:B------:R2:W-:Y:S01]  /*8fd0*/  @!P2 LDGSTS.E.BYPASS.LTC128B.128 [R243+0xe000], [R16.64+0x80] ;  /* 0x0e00008010f3afae */ /* 0x0005e2000b901d52 */
[----:B------:R-:W-:Y:S02]  /*8fe0*/  @!P2 LEA.HI.X R13, R3, c[0x0][0x174], R2, 0x1, P0 ;  /* 0x00005d00030daa11 */ /* 0x000fe400000f0c02 */
[----:B------:R-:W-:Y:S01]  /*8ff0*/  IADD3.X R3, R2, UR10, RZ, P1, !PT ;  /* 0x0000000a02037c10 */ /* 0x000fe20008ffe4ff */
[----:B------:R-:W-:Y:S01]  /*9000*/  @P3 STS.128 [R243+0xc800], RZ ;  /* 0x00c800fff3003388 */ /* 0x000fe20000000c00 */
[----:B------:R-:W-:-:S02]  /*9010*/  IADD3 R2, P0, R0, UR21, RZ ;  /* 0x0000001500027c10 */ /* 0x000fc4000ff1e0ff */
[C---:B------:R-:W-:Y:S01]  /*9020*/  @!P3 LEA R10, P5, R0.reuse, c[0x0][0x170], 0x1 ;  /* 0x00005c00000aba11 */ /* 0x040fe200078a08ff */
[----:B------:R-:W-:Y:S01]  /*9030*/  @!PT LDS RZ, [RZ] ;  /* 0x00000000fffff984 */ /* 0x000fe20000000800 */
[----:B------:R-:W-:Y:S01]  /*9040*/  @!PT LDS RZ, [RZ] ;  /* 0x00000000fffff984 */ /* 0x000fe20000000800 */
[----:B------:R-:W-:Y:S01]  /*9050*/  @!PT LDS RZ, [RZ] ;  /* 0x00000000fffff984 */ /* 0x000fe20000000800 */
[----:B------:R3:W-:Y:S01]  /*9060*/  @!P3 LDGSTS.E.BYPASS.LTC128B.128 [R243+0xc800], [R14.64] ;  /* 0x0c8000000ef3bfae */ /* 0x0007e2000b901d52 */
[----:B------:R-:W-:Y:S02]  /*9070*/  @!P2 LEA R6, P1, R0, c[0x0][0x170], 0x1 ;  /* 0x00005c000006aa11 */ /* 0x000fe400078208ff */
[----:B------:R-:W-:Y:S01]  /*9080*/  @!P3 LEA R8, P4, R2, c[0x0][0x170], 0x1 ;  /* 0x00005c000208ba11 */ /* 0x000fe200078808ff */
[----:B------:R-:W-:Y:S01]  /*9090*/  @P2 STS.128 [R243+0xe800], RZ ;  /* 0x00e800fff3002388 */ /* 0x000fe20000000c00 */
[C-C-:B------:R-:W-:Y:S02]  /*90a0*/  @!P3 LEA.HI.X R11, R0.reuse, c[0x0][0x174], R3.reuse, 0x1, P5 ;  /* 0x00005d00000bba11 */ /* 0x140fe400028f0c03 */
[----:B------:R-:W-:Y:S01]  /*90b0*/  @!P2 LEA.HI.X R7, R0, c[0x0][0x174], R3, 0x1, P1 ;  /* 0x00005d000007aa11 */ /* 0x000fe200008f0c03 */
[----:B------:R-:W-:Y:S01]  /*90c0*/  @!PT LDS RZ, [RZ] ;  /* 0x00000000fffff984 */ /* 0x000fe20000000800 */
[----:B------:R-:W-:Y:S01]  /*90d0*/  @!PT LDS RZ, [RZ] ;  /* 0x00000000fffff984 */ /* 0x000fe20000000800 */
[----:B------:R-:W-:Y:S01]  /*90e0*/  @!PT LDS RZ, [RZ] ;  /* 0x00000000fffff984 */ /* 0x000fe20000000800 */
[----:B------:R3:W-:Y:S01]  /*90f0*/  @!P2 LDGSTS.E.BYPASS.LTC128B.128 [R243+0xe800], [R12.64+0x80] ;  /* 0x0e8000800cf3afae */ /* 0x0007e2000b901d52 */
[----:B-1----:R-:W-:-:S03]  /*9100*/  IADD3.X R5, R3, UR10, RZ, P0, !PT ;  /* 0x0000000a03057c10 */ /* 0x002fc600087fe4ff */
[----:B------:R-:W-:Y:S01]  /*9110*/  @P3 STS.128 [R243+0xd000], RZ ;  /* 0x00d000fff3003388 */ /* 0x000fe20000000c00 */
[C---:B------:R-:W-:Y:S02]  /*9120*/  @!P2 LEA R4, P0, R2.reuse, c[0x0][0x170], 0x1 ;  /* 0x00005c000204aa11 */ /* 0x040fe400078008ff */
[C-C-:B------:R-:W-:Y:S01]  /*9130*/  @!P3 LEA.HI.X R9, R2.reuse, c[0x0][0x174], R5.reuse, 0x1, P4 ;  /* 0x00005d000209ba11 */ /* 0x140fe200020f0c05 */
[----:B------:R-:W-:Y:S01]  /*9140*/  @!PT LDS RZ, [RZ] ;  /* 0x00000000fffff984 */ /* 0x000fe20000000800 */
[----:B------:R-:W-:Y:S01]  /*9150*/  @!PT LDS RZ, [RZ] ;  /* 0x00000000fffff984 */ /* 0x000fe20000000800 */
[----:B------:R-:W-:Y:S01]  /*9160*/  @!PT LDS RZ, [RZ] ;  /* 0x00000000fffff984 */ /* 0x000fe20000000800 */
[----:B------:R1:W-:Y:S01]  /*9170*/  @!P3 LDGSTS.E.BYPASS.LTC128B.128 [R243+0xd000], [R10.64] ;  /* 0x0d0000000af3bfae */ /* 0x0003e2000b901d52 */
[----:B------:R-:W-:-:S03]  /*9180*/  @!P2 LEA.HI.X R5, R2, c[0x0][0x174], R5, 0x1, P0 ;  /* 0x00005d000205aa11 */ /* 0x000fc600000f0c05 */
[----:B------:R-:W-:Y:S04]  /*9190*/  @P2 STS.128 [R243+0xf000], RZ ;  /* 0x00f000fff3002388 */ /* 0x000fe80000000c00 */
[----:B------:R-:W-:Y:S01]  /*91a0*/  @!PT LDS RZ, [RZ] ;  /* 0x00000000fffff984 */ /* 0x000fe20000000800 */
[----:B------:R-:W-:Y:S01]  /*91b0*/  @!PT LDS RZ, [RZ] ;  /* 0x00000000fffff984 */ /* 0x000fe20000000800 */
[----:B------:R-:W-:Y:S01]  /*91c0*/  @!PT LDS RZ, [RZ] ;  /* 0x00000000fffff984 */ /* 0x000fe20000000800 */
[----:B------:R4:W-:Y:S04]  /*91d0*/  @!P2 LDGSTS.E.BYPASS.LTC128B.128 [R243+0xf000], [R6.64+0x80] ;  /* 0x0f00008006f3afae */ /* 0x0009e8000b901d52 */
[----:B------:R-:W-:Y:S04]  /*91e0*/  @P3 STS.128 [R243+0xd800], RZ ;  /* 0x00d800fff3003388 */ /* 0x000fe80000000c00 */
[----:B------:R-:W-:Y:S01]  /*91f0*/  @!PT LDS RZ, [RZ] ;  /* 0x00000000fffff984 */ /* 0x000fe20000000800 */
[----:B------:R-:W-:Y:S01]  /*9200*/  @!PT LDS RZ, [RZ] ;  /* 0x00000000fffff984 */ /* 0x000fe20000000800 */
[----:B------:R-:W-:Y:S01]  /*9210*/  @!PT LDS RZ, [RZ] ;  /* 0x00000000fffff984 */ /* 0x000fe20000000800 */
[----:B------:R1:W-:Y:S04]  /*9220*/  @!P3 LDGSTS.E.BYPASS.LTC128B.128 [R243+0xd800], [R8.64] ;  /* 0x0d80000008f3bfae */ /* 0x0003e8000b901d52 */
[----:B------:R-:W-:Y:S04]  /*9230*/  @P2 STS.128 [R243+0xf800], RZ ;  /* 0x00f800fff3002388 */ /* 0x000fe80000000c00 */
[----:B------:R-:W-:Y:S01]  /*9240*/  @!PT LDS RZ, [RZ] ;  /* 0x00000000fffff984 */ /* 0x000fe20000000800 */
[----:B------:R-:W-:Y:S01]  /*9250*/  @!PT LDS RZ, [RZ] ;  /* 0x00000000fffff984 */ /* 0x000fe20000000800 */
[----:B------:R-:W-:Y:S01]  /*9260*/  @!PT LDS RZ, [RZ] ;  /* 0x00000000fffff984 */ /* 0x000fe20000000800 */
[----:B------:R4:W-:Y:S04]  /*9270*/  @!P2 LDGSTS.E.BYPASS.LTC128B.128 [R243+0xf800], [R4.64+0x80] ;  /* 0x0f80008004f3afae */ /* 0x0009e8000b901d52 */
[----:B--2---:R-:W-:Y:S04]  /*9280*/  LDSM.16.M88.4 R16, [R231] ;  /* 0x00000000e710783b */ /* 0x004fe80000000200 */
[----:B------:R-:W2:Y:S04]  /*9290*/  LDSM.16.M88.4 R44, [R224+0x8800] ;  /* 0x00880000e02c783b */ /* 0x000ea80000000200 */
[----:B---3--:R-:W-:Y:S04]  /*92a0*/  LDSM.16.M88.4 R12, [R231+0x2000] ;  /* 0x00200000e70c783b */ /* 0x008fe80000000200 */
[----:B------:R-:W3:Y:S04]  /*92b0*/  LDSM.16.M88.4 R40, [R224+0x9000] ;  /* 0x00900000e028783b */ /* 0x000ee80000000200 */
[----:B------:R-:W3:Y:S04]  /*92c0*/  LDSM.16.M88.4 R48, [R224+0x8000] ;  /* 0x00800000e030783b */ /* 0x000ee80000000200 */
[----:B-1----:R-:W-:Y:S04]  /*92d0*/  LDSM.16.M88.4 R8, [R232] ;  /* 0x00000000e808783b */ /* 0x002fe80000000200 */
[----:B------:R-:W1:Y:S04]  /*92e0*/  LDSM.16.M88.4 R28, [R242] ;  /* 0x00000000f21c783b */ /* 0x000e680000000200 */
[----:B----4-:R-:W-:Y:S04]  /*92f0*/  LDSM.16.M88.4 R4, [R232+0x2000] ;  /* 0x00200000e804783b */ /* 0x010fe80000000200 */
[----:B------:R-:W4:Y:S04]  /*9300*/  LDSM.16.M88.4 R24, [R241] ;  /* 0x00000000f118783b */ /* 0x000f280000000200 */
[----:B------:R-:W1:Y:S04]  /*9310*/  LDSM.16.M88.4 R36, [R224+0x9800] ;  /* 0x00980000e024783b */ /* 0x000e680000000200 */
[----:B------:R-:W4:Y:S01]  /*9320*/  LDSM.16.M88.4 R32, [R235] ;  /* 0x00000000eb20783b */ /* 0x000f220000000200 */
[----:B--2---:R-:W-:Y:S03]  /*9330*/  HMMA.16816.F32.BF16 R208, R16, R44, RZ ;  /* 0x0000002c10d0723c */ /* 0x004fe600000418ff */
[----:B------:R-:W2:Y:S04]  /*9340*/  LDSM.16.M88.4 R20, [R240] ;  /* 0x00000000f014783b */ /* 0x000ea80000000200 */
[----:B------:R-:W0:Y:S01]  /*9350*/  LDGDEPBAR ;  /* 0x00000000000079af */ /* 0x000e220000000000 */
[----:B---3--:R-:W-:Y:S08]  /*9360*/  HMMA.16816.F32.BF16 R60, R12, R40, RZ ;  /* 0x000000280c3c723c */ /* 0x008ff000000418ff */
[-C--:B------:R-:W-:Y:S08]  /*9370*/  HMMA.16816.F32.BF16 R216, R16, R48.reuse, RZ ;  /* 0x0000003010d8723c */ /* 0x080ff000000418ff */
[----:B------:R-:W-:Y:S08]  /*9380*/  HMMA.16816.F32.BF16 R212, R12, R48, RZ ;  /* 0x000000300cd4723c */ /* 0x000ff000000418ff */
[----:B-1----:R-:W-:Y:S08]  /*9390*/  HMMA.16816.F32.BF16 R220, R8, R28, R208 ;  /* 0x0000001c08dc723c */ /* 0x002ff000000418d0 */
[----:B------:R-:W-:Y:S08]  /*93a0*/  HMMA.16816.F32.BF16 R140, R12, R44, RZ ;  /* 0x0000002c0c8c723c */ /* 0x000ff000000418ff */
[----:B------:R-:W-:Y:S08]  /*93b0*/  HMMA.16816.F32.BF16 R64, R16, R40, RZ ;  /* 0x000000281040723c */ /* 0x000ff000000418ff */
[----:B----4-:R-:W-:Y:S01]  /*93c0*/  HMMA.16816.F32.BF16 R60, R4, R24, R60 ;  /* 0x00000018043c723c */ /* 0x010fe2000004183c */
[----:B------:R-:W-:-:S02]  /*93d0*/  IMAD.MOV.U32 R41, RZ, RZ, R222 ;  /* 0x000000ffff297224 */ /* 0x000fc400078e00de */
[----:B------:R-:W-:-:S05]  /*93e0*/  IMAD.MOV.U32 R40, RZ, RZ, R223 ;  /* 0x000000ffff287224 */ /* 0x000fca00078e00df */
[-C--:B------:R-:W-:Y:S08]  /*93f0*/  HMMA.16816.F32.BF16 R56, R16, R36.reuse, RZ ;  /* 0x000000241038723c */ /* 0x080ff000000418ff */
[----:B------:R-:W-:Y:S08]  /*9400*/  HMMA.16816.F32.BF16 R52, R12, R36, RZ ;  /* 0x000000240c34723c */ /* 0x000ff000000418ff */
[-C--:B------:R-:W-:Y:S08]  /*9410*/  HMMA.16816.F32.BF16 R216, R8, R32.reuse, R216 ;  /* 0x0000002008d8723c */ /* 0x080ff000000418d8 */
[----:B------:R-:W-:Y:S07]  /*9420*/  HMMA.16816.F32.BF16 R212, R4, R32, R212 ;  /* 0x0000002004d4723c */ /* 0x000fee00000418d4 */
[----:B------:R-:W-:Y:S01]  /*9430*/  IMAD.MOV.U32 R32, RZ, RZ, R220 ;  /* 0x000000ffff207224 */ /* 0x000fe200078e00dc */
[----:B------:R-:W-:Y:S01]  /*9440*/  HMMA.16816.F32.BF16 R64, R8, R24, R64 ;  /* 0x000000180840723c */ /* 0x000fe20000041840 */
[----:B------:R-:W-:-:S06]  /*9450*/  IMAD.MOV.U32 R33, RZ, RZ, R221 ;  /* 0x000000ffff217224 */ /* 0x000fcc00078e00dd */
[----:B------:R-:W-:Y:S01]  /*9460*/  IMAD.MOV.U32 R25, RZ, RZ, R62 ;  /* 0x000000ffff197224 */ /* 0x000fe200078e003e */
[----:B------:R-:W-:Y:S01]  /*9470*/  HMMA.16816.F32.BF16 R220, R4, R28, R140 ;  /* 0x0000001c04dc723c */ /* 0x000fe2000004188c */
[----:B------:R-:W-:-:S06]  /*9480*/  IMAD.MOV.U32 R24, RZ, RZ, R63 ;  /* 0x000000ffff187224 */ /* 0x000fcc00078e003f */
[----:B------:R-:W-:Y:S01]  /*9490*/  IMAD.MOV.U32 R29, RZ, RZ, R60 ;  /* 0x000000ffff1d7224 */ /* 0x000fe200078e003c */
[----:B--2---:R-:W-:Y:S01]  /*94a0*/  HMMA.16816.F32.BF16 R56, R8, R20, R56 ;  /* 0x000000140838723c */ /* 0x004fe20000041838 */
[----:B------:R-:W-:-:S07]  /*94b0*/  IMAD.MOV.U32 R28, RZ, RZ, R61 ;  /* 0x000000ffff1c7224 */ /* 0x000fce00078e003d */
[----:B------:R-:W-:Y:S01]  /*94c0*/  HMMA.16816.F32.BF16 R60, R12, R50, RZ ;  /* 0x000000320c3c723c */ /* 0x000fe200000418ff */
[----:B------:R-:W-:Y:S02]  /*94d0*/  IMAD.MOV.U32 R132, RZ, RZ, R64 ;  /* 0x000000ffff847224 */ /* 0x000fe400078e0040 */
[----:B------:R-:W-:Y:S02]  /*94e0*/  IMAD.MOV.U32 R3, RZ, RZ, R65 ;  /* 0x000000ffff037224 */ /* 0x000fe400078e0041 */
[----:B------:R-:W-:Y:S02]  /*94f0*/  IMAD.MOV.U32 R2, RZ, RZ, R66 ;  /* 0x000000ffff027224 */ /* 0x000fe400078e0042 */
[----:B------:R-:W-:Y:S01]  /*9500*/  IMAD.MOV.U32 R0, RZ, RZ, R67 ;  /* 0x000000ffff007224 */ /* 0x000fe200078e0043 */
[----:B------:R-:W-:Y:S08]  /*9510*/  HMMA.16816.F32.BF16 R52, R4, R20, R52 ;  /* 0x000000140434723c */ /* 0x000ff00000041834 */
[----:B------:R-:W-:Y:S01]  /*9520*/  HMMA.16816.F32.BF16 R48, R16, R50, RZ ;  /* 0x000000321030723c */ /* 0x000fe200000418ff */
[----:B------:R-:W-:-:S02]  /*9530*/  IMAD.MOV.U32 R138, RZ, RZ, R56 ;  /* 0x000000ffff8a7224 */ /* 0x000fc400078e0038 */
[----:B------:R-:W-:Y:S02]  /*9540*/  IMAD.MOV.U32 R133, RZ, RZ, R57 ;  /* 0x000000ffff857224 */ /* 0x000fe400078e0039 */
[----:B------:R-:W-:Y:S02]  /*9550*/  IMAD.MOV.U32 R37, RZ, RZ, R58 ;  /* 0x000000ffff257224 */ /* 0x000fe400078e003a */
[----:B------:R-:W-:Y:S01]  /*9560*/  IMAD.MOV.U32 R36, RZ, RZ, R59 ;  /* 0x000000ffff247224 */ /* 0x000fe200078e003b */
[----:B------:R-:W-:Y:S08]  /*9570*/  HMMA.16816.F32.BF16 R60, R4, R34, R60 ;  /* 0x00000022043c723c */ /* 0x000ff0000004183c */
[----:B------:R-:W-:Y:S01]  /*9580*/  IMAD.MOV.U32 R244, RZ, RZ, R52 ;  /* 0x000000fffff47224 */ /* 0x000fe200078e0034 */
[----:B------:R-:W-:Y:S01]  /*9590*/  HMMA.16816.F32.BF16 R56, R12, R46, RZ ;  /* 0x0000002e0c38723c */ /* 0x000fe200000418ff */
[----:B------:R-:W-:-:S02]  /*95a0*/  IMAD.MOV.U32 R139, RZ, RZ, R53 ;  /* 0x000000ffff8b7224 */ /* 0x000fc400078e0035 */
[----:B------:R-:W-:Y:S02]  /*95b0*/  IMAD.MOV.U32 R21, RZ, RZ, R54 ;  /* 0x000000ffff157224 */ /* 0x000fe400078e0036 */
[----:B------:R-:W-:-:S03]  /*95c0*/  IMAD.MOV.U32 R20, RZ, RZ, R55 ;  /* 0x000000ffff147224 */ /* 0x000fc600078e0037 */
[----:B------:R-:W-:Y:S07]  /*95d0*/  HMMA.16816.F32.BF16 R48, R8, R34, R48 ;  /* 0x000000220830723c */ /* 0x000fee0000041830 */
[----:B------:R-:W-:Y:S01]  /*95e0*/  IMAD.MOV.U32 R34, RZ, RZ, R41 ;  /* 0x000000ffff227224 */ /* 0x000fe200078e0029 */
[----:B------:R-:W-:Y:S01]  /*95f0*/  HMMA.16816.F32.BF16 R52, R12, R42, RZ ;  /* 0x0000002a0c34723c */ /* 0x000fe200000418ff */
[----:B------:R-:W-:-:S07]  /*9600*/  IMAD.MOV.U32 R35, RZ, RZ, R40 ;  /* 0x000000ffff237224 */ /* 0x000fce00078e0028 */
        /* <DEDUP_REMOVED lines=18> */
[C---:B--2---:R-:W-:Y:S07]  /*9730*/  HMMA.16816.F32.BF16 R44, R8.reuse, R12, R216 ;  /* 0x0000000c082c723c */ /* 0x044fee00000418d8 */
[----:B------:R-:W-:Y:S01]  /*9740*/  IMAD.MOV.U32 R218, RZ, RZ, R37 ;  /* 0x000000ffffda7224 */ /* 0x000fe200078e0025 */
[----:B------:R-:W-:Y:S01]  /*9750*/  HMMA.16816.F32.BF16 R20, R8, R14, R48 ;  /* 0x0000000e0814723c */ /* 0x000fe20000041830 */
[----:B------:R-:W-:-:S02]  /*9760*/  IMAD.MOV.U32 R219, RZ, RZ, R36 ;  /* 0x000000ffffdb7224 */ /* 0x000fc400078e0024 */
[----:B------:R-:W-:Y:S02]  /*9770*/  IMAD.MOV.U32 R216, RZ, RZ, R138 ;  /* 0x000000ffffd87224 */ /* 0x000fe400078e008a */
[----:B------:R-:W-:-:S03]  /*9780*/  IMAD.MOV.U32 R217, RZ, RZ, R133 ;  /* 0x000000ffffd97224 */ /* 0x000fc600078e0085 */
[----:B------:R-:W-:Y:S01]  /*9790*/  HMMA.16816.F32.BF16 R36, R4, R14, R60 ;  /* 0x0000000e0424723c */ /* 0x000fe2000004183c */
[----:B------:R-:W1:Y:S06]  /*97a0*/  LDSM.16.M88.4 R12, [R230+0x8800] ;  /* 0x00880000e60c783b */ /* 0x000e6c0000000200 */
[----:B------:R-:W-:Y:S02]  /*97b0*/  IMAD.MOV.U32 R60, RZ, RZ, R29 ;  /* 0x000000ffff3c7224 */ /* 0x000fe400078e001d */
[----:B------:R-:W-:Y:S02]  /*97c0*/  IMAD.MOV.U32 R61, RZ, RZ, R28 ;  /* 0x000000ffff3d7224 */ /* 0x000fe400078e001c */
[----:B------:R-:W-:-:S02]  /*97d0*/  IMAD.MOV.U32 R62, RZ, RZ, R25 ;  /* 0x000000ffff3e7224 */ /* 0x000fc400078e0019 */
        /* <DEDUP_REMOVED lines=30> */
[C---:B-1----:R-:W-:Y:S08]  /*99c0*/  HMMA.16816.F32.BF16 R220, R8.reuse, R12, R44 ;  /* 0x0000000c08dc723c */ /* 0x042ff0000004182c */
[----:B------:R-:W-:Y:S08]  /*99d0*/  HMMA.16816.F32.BF16 R44, R8, R14, R20 ;  /* 0x0000000e082c723c */ /* 0x000ff00000041814 */
[----:B--2---:R-:W-:Y:S07]  /*99e0*/  HMMA.16816.F32.BF16 R212, R4, R12, R52 ;  /* 0x0000000c04d4723c */ /* 0x004fee0000041834 */
[----:B------:R-:W-:-:S02]  /*99f0*/  IMAD.MOV.U32 R53, RZ, RZ, R42 ;  /* 0x000000ffff357224 */ /* 0x000fc400078e002a */
[----:B------:R-:W-:Y:S02]  /*9a00*/  IMAD.MOV.U32 R54, RZ, RZ, R41 ;  /* 0x000000ffff367224 */ /* 0x000fe400078e0029 */
[----:B------:R-:W-:Y:S11]  /*9a10*/  IMAD.MOV.U32 R55, RZ, RZ, R40 ;  /* 0x000000ffff377224 */ /* 0x000ff600078e0028 */
[----:B------:R-:W-:Y:S02]  /*9a20*/  @!UPT UIADD3 URZ, URZ, URZ, URZ ;  /* 0x0000003f3f3ff290 */ /* 0x000fe4000fffe03f */
[----:B------:R-:W-:Y:S02]  /*9a30*/  IMAD.MOV.U32 R52, RZ, RZ, R212 ;  /* 0x000000ffff347224 */ /* 0x000fe400078e00d4 */
[----:B------:R-:W-:Y:S02]  /*9a40*/  IMAD.MOV.U32 R3, RZ, RZ, R213 ;  /* 0x000000ffff037224 */ /* 0x000fe400078e00d5 */
[----:B------:R-:W-:Y:S02]  /*9a50*/  IMAD.MOV.U32 R2, RZ, RZ, R214 ;  /* 0x000000ffff027224 */ /* 0x000fe400078e00d6 */
[----:B------:R-:W-:Y:S02]  /*9a60*/  IMAD.MOV.U32 R0, RZ, RZ, R215 ;  /* 0x000000ffff007224 */ /* 0x000fe400078e00d7 */
[----:B------:R-:W-:Y:S01]  /*9a70*/  HMMA.16816.F32.BF16 R212, R4, R14, R36 ;  /* 0x0000000e04d4723c */ /* 0x000fe20000041824 */
[----:B------:R-:W1:Y:S07]  /*9a80*/  LDSM.16.M88.4 R12, [R229+0x800] ;  /* 0x00080000e50c783b */ /* 0x000e6e0000000200 */
[-C--:B-1----:R-:W-:Y:S08]  /*9a90*/  HMMA.16816.F32.BF16 R32, R8, R12.reuse, R32 ;  /* 0x0000000c0820723c */ /* 0x082ff00000041820 */
[----:B------:R-:W-:Y:S08]  /*9aa0*/  HMMA.16816.F32.BF16 R40, R4, R12, R28 ;  /* 0x0000000c0428723c */ /* 0x000ff0000004181c */
[----:B------:R-:W-:Y:S07]  /*9ab0*/  HMMA.16816.F32.BF16 R20, R8, R14, R48 ;  /* 0x0000000e0814723c */ /* 0x000fee0000041830 */
[----:B------:R-:W-:-:S02]  /*9ac0*/  IMAD.MOV.U32 R48, RZ, RZ, R53 ;  /* 0x000000ffff307224 */ /* 0x000fc400078e0035 */
        /* <DEDUP_REMOVED lines=9> */
[----:B-1----:R-:W-:Y:S07]  /*9b60*/  HMMA.16816.F32.BF16 R24, R4, R14, R140 ;  /* 0x0000000e0418723c */ /* 0x002fee000004188c */
[----:B------:R-:W-:Y:S01]  /*9b70*/  IMAD.MOV.U32 R140, RZ, RZ, R19 ;  /* 0x000000ffff8c7224 */ /* 0x000fe200078e0013 */
[----:B------:R-:W-:Y:S01]  /*9b80*/  HMMA.16816.F32.BF16 R36, R8, R12, R56 ;  /* 0x0000000c0824723c */ /* 0x000fe20000041838 */
[----:B------:R-:W-:-:S02]  /*9b90*/  IMAD.MOV.U32 R141, RZ, RZ, R18 ;  /* 0x000000ffff8d7224 */ /* 0x000fc400078e0012 */
[----:B------:R-:W-:Y:S02]  /*9ba0*/  IMAD.MOV.U32 R142, RZ, RZ, R17 ;  /* 0x000000ffff8e7224 */ /* 0x000fe400078e0011 */
[----:B------:R-:W-:Y:S02]  /*9bb0*/  IMAD.MOV.U32 R143, RZ, RZ, R16 ;  /* 0x000000ffff8f7224 */ /* 0x000fe400078e0010 */
[----:B------:R-:W-:Y:S01]  /*9bc0*/  IMAD.MOV.U32 R56, RZ, RZ, R139 ;  /* 0x000000ffff387224 */ /* 0x000fe200078e008b */
[----:B------:R-:W-:Y:S01]  /*9bd0*/  HMMA.16816.F32.BF16 R28, R4, R12, R60 ;  /* 0x0000000c041c723c */ /* 0x000fe2000004183c */
[----:B------:R-:W-:Y:S02]  /*9be0*/  IMAD.MOV.U32 R57, RZ, RZ, R138 ;  /* 0x000000ffff397224 */ /* 0x000fe400078e008a */
        /* <DEDUP_REMOVED lines=8> */
[C---:B-1----:R-:W-:Y:S08]  /*9c70*/  HMMA.16816.F32.BF16 R60, R4.reuse, R12, R56 ;  /* 0x0000000c043c723c */ /* 0x042ff00000041838 */
[----:B------:R-:W-:Y:S01]  /*9c80*/  HMMA.16816.F32.BF16 R56, R4, R14, R48 ;  /* 0x0000000e0438723c */ /* 0x000fe20000041830 */
[----:B------:R-:W-:Y:S07]  /*9c90*/  LDSM.16.M88.4 R4, [R231+0x6000] ;  /* 0x00600000e704783b */ /* 0x000fee0000000200 */
[C---:B------:R-:W-:Y:S08]  /*9ca0*/  HMMA.16816.F32.BF16 R52, R8.reuse, R12, R216 ;  /* 0x0000000c0834723c */ /* 0x040ff000000418d8 */
        /* <DEDUP_REMOVED lines=10> */
[----:B------:R-:W-:Y:S08]  /*9d50*/  HMMA.16816.F32.BF16 R216, R8, R12, R220 ;  /* 0x0000000c08d8723c */ /* 0x000ff000000418dc */
[----:B------:R-:W-:Y:S01]  /*9d60*/  HMMA.16816.F32.BF16 R220, R4, R14, R212 ;  /* 0x0000000e04dc723c */ /* 0x000fe200000418d4 */
[----:B------:R-:W1:Y:S07]  /*9d70*/  LDSM.16.M88.4 R12, [R224+0xa800] ;  /* 0x00a80000e00c783b */ /* 0x000e6e0000000200 */
[-C--:B-1----:R-:W-:Y:S08]  /*9d80*/  HMMA.16816.F32.BF16 R140, R8, R12.reuse, R140 ;  /* 0x0000000c088c723c */ /* 0x082ff0000004188c */
[----:B------:R-:W-:Y:S07]  /*9d90*/  HMMA.16816.F32.BF16 R212, R4, R12, R40 ;  /* 0x0000000c04d4723c */ /* 0x000fee0000041828 */
[----:B------:R-:W-:-:S02]  /*9da0*/  IMAD.MOV.U32 R40, RZ, RZ, R67 ;  /* 0x000000ffff287224 */ /* 0x000fc400078e0043 */
[----:B------:R-:W-:Y:S02]  /*9db0*/  IMAD.MOV.U32 R41, RZ, RZ, R66 ;  /* 0x000000ffff297224 */ /* 0x000fe400078e0042 */
[----:B------:R-:W-:Y:S02]  /*9dc0*/  IMAD.MOV.U32 R42, RZ, RZ, R65 ;  /* 0x000000ffff2a7224 */ /* 0x000fe400078e0041 */
[----:B------:R-:W-:Y:S02]  /*9dd0*/  IMAD.MOV.U32 R43, RZ, RZ, R64 ;  /* 0x000000ffff2b7224 */ /* 0x000fe400078e0040 */
[----:B------:R-:W-:Y:S01]  /*9de0*/  HMMA.16816.F32.BF16 R64, R8, R14, R20 ;  /* 0x0000000e0840723c */ /* 0x000fe20000041814 */
[----:B------:R-:W-:Y:S02]  /*9df0*/  IMAD.MOV.U32 R132, RZ, RZ, R140 ;  /* 0x000000ffff847224 */ /* 0x000fe400078e008c */
[----:B------:R-:W-:Y:S02]  /*9e00*/  IMAD.MOV.U32 R3, RZ, RZ, R141 ;  /* 0x000000ffff037224 */ /* 0x000fe400078e008d */
[----:B------:R-:W-:-:S02]  /*9e10*/  IMAD.MOV.U32 R2, RZ, RZ, R142 ;  /* 0x000000ffff027224 */ /* 0x000fc400078e008e */
[----:B------:R-:W-:Y:S02]  /*9e20*/  IMAD.MOV.U32 R0, RZ, RZ, R143 ;  /* 0x000000ffff007224 */ /* 0x000fe400078e008f */
[----:B------:R-:W-:Y:S01]  /*9e30*/  HMMA.16816.F32.BF16 R140, R4, R14, R32 ;  /* 0x0000000e048c723c */ /* 0x000fe20000041820 */
[----:B------:R-:W1:Y:S07]  /*9e40*/  LDSM.16.M88.4 R12, [R224+0xb000] ;  /* 0x00b00000e00c783b */ /* 0x000e6e0000000200 */
[-C--:B-1----:R-:W-:Y:S08]  /*9e50*/  HMMA.16816.F32.BF16 R36, R8, R12.reuse, R36 ;  /* 0x0000000c0824723c */ /* 0x082ff00000041824 */
[C---:B------:R-:W-:Y:S11]  /*9e60*/  HMMA.16816.F32.BF16 R44, R4.reuse, R12, R28 ;  /* 0x0000000c042c723c */ /* 0x040ff6000004181c */
[----:B------:R-:W-:Y:S05]  /*9e70*/  @!UPT UIADD3 URZ, URZ, URZ, URZ ;  /* 0x0000003f3f3ff290 */ /* 0x000fea000fffe03f */
[----:B------:R-:W-:Y:S02]  /*9e80*/  IMAD.MOV.U32 R23, RZ, RZ, R36 ;  /* 0x000000ffff177224 */ /* 0x000fe400078e0024 */
[----:B------:R-:W-:Y:S02]  /*9e90*/  IMAD.MOV.U32 R22, RZ, RZ, R37 ;  /* 0x000000ffff167224 */ /* 0x000fe400078e0025 */
[----:B------:R-:W-:Y:S02]  /*9ea0*/  IMAD.MOV.U32 R21, RZ, RZ, R38 ;  /* 0x000000ffff157224 */ /* 0x000fe400078e0026 */
[----:B------:R-:W-:Y:S02]  /*9eb0*/  IMAD.MOV.U32 R20, RZ, RZ, R39 ;  /* 0x000000ffff147224 */ /* 0x000fe400078e0027 */
[-C--:B------:R-:W-:Y:S08]  /*9ec0*/  HMMA.16816.F32.BF16 R36, R4, R14.reuse, R24 ;  /* 0x0000000e0424723c */ /* 0x080ff00000041818 */
        /* <DEDUP_REMOVED lines=11> */
[----:B------:R-:W1:Y:S04]  /*9f80*/  LDSM.16.M88.4 R12, [R239] ;  /* 0x00000000ef0c783b */ /* 0x000e680000000200 */
[----:B------:R-:W2:Y:S02]  /*9f90*/  LDSM.16.M88.4 R8, [R232+0x4000] ;  /* 0x00400000e808783b */ /* 0x000ea40000000200 */
[----:B------:R-:W-:-:S02]  /*9fa0*/  IMAD.MOV.U32 R48, RZ, RZ, R132 ;  /* 0x000000ffff307224 */ /* 0x000fc400078e0084 */
[----:B------:R-:W-:Y:S02]  /*9fb0*/  IMAD.MOV.U32 R49, RZ, RZ, R3 ;  /* 0x000000ffff317224 */ /* 0x000fe400078e0003 */
[----:B------:R-:W-:Y:S02]  /*9fc0*/  IMAD.MOV.U32 R50, RZ, RZ, R2 ;  /* 0x000000ffff327224 */ /* 0x000fe400078e0002 */
[----:B------:R-:W-:Y:S01]  /*9fd0*/  IMAD.MOV.U32 R51, RZ, RZ, R0 ;  /* 0x000000ffff337224 */ /* 0x000fe200078e0000 */
[C---:B-1----:R-:W-:Y:S08]  /*9fe0*/  HMMA.16816.F32.BF16 R40, R4.reuse, R12, R40 ;  /* 0x0000000c0428723c */ /* 0x042ff00000041828 */
[-C--:B------:R-:W-:Y:S08]  /*9ff0*/  HMMA.16816.F32.BF16 R220, R4, R14.reuse, R220 ;  /* 0x0000000e04dc723c */ /* 0x080ff000000418dc */
[----:B--2---:R-:W-:Y:S08]  /*a000*/  HMMA.16816.F32.BF16 R52, R8, R14, R208 ;  /* 0x0000000e0834723c */ /* 0x004ff000000418d0 */
[----:B------:R-:W-:-:S02]  /*a010*/  IMAD.MOV.U32 R59, RZ, RZ, R40 ;  /* 0x000000ffff3b7224 */ /* 0x000fc400078e0028 */
[----:B------:R-:W-:Y:S02]  /*a020*/  IMAD.MOV.U32 R58, RZ, RZ, R41 ;  /* 0x000000ffff3a7224 */ /* 0x000fe400078e0029 */
[----:B------:R-:W-:Y:S02]  /*a030*/  IMAD.MOV.U32 R57, RZ, RZ, R42 ;  /* 0x000000ffff397224 */ /* 0x000fe400078e002a */
[----:B------:R-:W-:Y:S02]  /*a040*/  IMAD.MOV.U32 R56, RZ, RZ, R43 ;  /* 0x000000ffff387224 */ /* 0x000fe400078e002b */
[C---:B------:R-:W-:Y:S01]  /*a050*/  HMMA.16816.F32.BF16 R40, R8.reuse, R12, R216 ;  /* 0x0000000c0828723c */ /* 0x040fe200000418d8 */
[----:B------:R-:W1:Y:S07]  /*a060*/  LDSM.16.M88.4 R12, [R238] ;  /* 0x00000000ee0c783b */ /* 0x000e6e0000000200 */
[-C--:B-1----:R-:W-:Y:S11]  /*a070*/  HMMA.16816.F32.BF16 R216, R8, R12.reuse, R48 ;  /* 0x0000000c08d8723c */ /* 0x082ff60000041830 */
[----:B------:R-:W-:Y:S11]  /*a080*/  @!UPT UIADD3 URZ, URZ, URZ, URZ ;  /* 0x0000003f3f3ff290 */ /* 0x000ff6000fffe03f */
[----:B------:R-:W-:Y:S02]  /*a090*/  @!UPT UIADD3 URZ, URZ, URZ, URZ ;  /* 0x0000003f3f3ff290 */ /* 0x000fe4000fffe03f */
[----:B------:R-:W-:Y:S02]  /*a0a0*/  IMAD.MOV.U32 R51, RZ, RZ, R216 ;  /* 0x000000ffff337224 */ /* 0x000fe400078e00d8 */
[----:B------:R-:W-:Y:S02]  /*a0b0*/  IMAD.MOV.U32 R50, RZ, RZ, R217 ;  /* 0x000000ffff327224 */ /* 0x000fe400078e00d9 */
[----:B------:R-:W-:Y:S02]  /*a0c0*/  IMAD.MOV.U32 R49, RZ, RZ, R218 ;  /* 0x000000ffff317224 */ /* 0x000fe400078e00da */
[----:B------:R-:W-:Y:S02]  /*a0d0*/  IMAD.MOV.U32 R48, RZ, RZ, R219 ;  /* 0x000000ffff307224 */ /* 0x000fe400078e00db */
[C---:B------:R-:W-:Y:S08]  /*a0e0*/  HMMA.16816.F32.BF16 R216, R4.reuse, R12, R212 ;  /* 0x0000000c04d8723c */ /* 0x040ff000000418d4 */
[-C--:B------:R-:W-:Y:S08]  /*a0f0*/  HMMA.16816.F32.BF16 R212, R4, R14.reuse, R140 ;  /* 0x0000000e04d4723c */ /* 0x080ff0000004188c */
[C---:B------:R-:W-:Y:S01]  /*a100*/  HMMA.16816.F32.BF16 R140, R8.reuse, R14, R64 ;  /* 0x0000000e088c723c */ /* 0x040fe20000041840 */
[----:B------:R-:W1:Y:S07]  /*a110*/  LDSM.16.M88.4 R12, [R237] ;  /* 0x00000000ed0c783b */ /* 0x000e6e0000000200 */
[-C--:B-1----:R-:W-:Y:S08]  /*a120*/  HMMA.16816.F32.BF16 R60, R8, R12.reuse, R60 ;  /* 0x0000000c083c723c */ /* 0x082ff0000004183c */
[C---:B------:R-:W-:Y:S08]  /*a130*/  HMMA.16816.F32.BF16 R208, R4.reuse, R12, R44 ;  /* 0x0000000c04d0723c */ /* 0x040ff0000004182c */
[----:B------:R-:W-:Y:S07]  /*a140*/  HMMA.16816.F32.BF16 R64, R4, R14, R36 ;  /* 0x0000000e0440723c */ /* 0x000fee0000041824 */
[----:B------:R-:W-:-:S02]  /*a150*/  IMAD.MOV.U32 R36, RZ, RZ, R59 ;  /* 0x000000ffff247224 */ /* 0x000fc400078e003b */
[----:B------:R-:W-:Y:S02]  /*a160*/  IMAD.MOV.U32 R132, RZ, RZ, R60 ;  /* 0x000000ffff847224 */ /* 0x000fe400078e003c */
[----:B------:R-:W-:Y:S02]  /*a170*/  IMAD.MOV.U32 R3, RZ, RZ, R61 ;  /* 0x000000ffff037224 */ /* 0x000fe400078e003d */
[----:B------:R-:W-:Y:S02]  /*a180*/  IMAD.MOV.U32 R2, RZ, RZ, R62 ;  /* 0x000000ffff027224 */ /* 0x000fe400078e003e */
[----:B------:R-:W-:Y:S02]  /*a190*/  IMAD.MOV.U32 R0, RZ, RZ, R63 ;  /* 0x000000ffff007224 */ /* 0x000fe400078e003f */
[----:B------:R-:W-:Y:S01]  /*a1a0*/  HMMA.16816.F32.BF16 R60, R8, R14, R24 ;  /* 0x0000000e083c723c */ /* 0x000fe20000041818 */
[----:B------:R-:W1:Y:S01]  /*a1b0*/  LDSM.16.M88.4 R12, [R236] ;  /* 0x00000000ec0c783b */ /* 0x000e620000000200 */
        /* <DEDUP_REMOVED lines=8> */
[----:B------:R-:W-:-:S03]  /*a240*/  IMAD.MOV.U32 R35, RZ, RZ, R48 ;  /* 0x000000ffff237224 */ /* 0x000fc600078e0030 */
[----:B------:R-:W-:Y:S01]  /*a250*/  HMMA.16816.F32.BF16 R48, R4, R12, R28 ;  /* 0x0000000c0430723c */ /* 0x000fe2000004181c */
[----:B------:R-:W-:Y:S07]  /*a260*/  LDSM.16.M88.4 R4, [R234+0x6000] ;  /* 0x00600000ea04783b */ /* 0x000fee0000000200 */
[----:B------:R-:W-:Y:S01]  /*a270*/  HMMA.16816.F32.BF16 R16, R8, R14, R16 ;  /* 0x0000000e0810723c */ /* 0x000fe20000041810 */
[----:B------:R-:W1:Y:S04]  /*a280*/  LDSM.16.M88.4 R12, [R230+0xa000] ;  /* 0x00a00000e60c783b */ /* 0x000e680000000200 */
[----:B------:R-:W2:Y:S03]  /*a290*/  LDSM.16.M88.4 R8, [R234+0x4000] ;  /* 0x00400000ea08783b */ /* 0x000ea60000000200 */
[-C--:B-1----:R-:W-:Y:S08]  /*a2a0*/  HMMA.16816.F32.BF16 R24, R4, R12.reuse, R36 ;  /* 0x0000000c0418723c */ /* 0x082ff00000041824 */
[----:B--2---:R-:W-:Y:S08]  /*a2b0*/  HMMA.16816.F32.BF16 R40, R8, R12, R40 ;  /* 0x0000000c0828723c */ /* 0x004ff00000041828 */
        /* <DEDUP_REMOVED lines=22> */
[C---:B------:R-:W-:Y:S01]  /*a420*/  HMMA.16816.F32.BF16 R28, R4.reuse, R14, R212 ;  /* 0x0000000e041c723c */ /* 0x040fe200000418d4 */
[----:B------:R-:W1:Y:S01]  /*a430*/  LDSM.16.M88.4 R12, [R230+0xb000] ;  /* 0x00b00000e60c783b */ /* 0x000e620000000200 */
[----:B------:R-:W-:Y:S02]  /*a440*/  IMAD.MOV.U32 R140, RZ, RZ, R132 ;  /* 0x000000ffff8c7224 */ /* 0x000fe400078e0084 */
[----:B------:R-:W-:Y:S02]  /*a450*/  IMAD.MOV.U32 R141, RZ, RZ, R3 ;  /* 0x000000ffff8d7224 */ /* 0x000fe400078e0003 */
[----:B------:R-:W-:Y:S02]  /*a460*/  IMAD.MOV.U32 R142, RZ, RZ, R2 ;  /* 0x000000ffff8e7224 */ /* 0x000fe400078e0002 */
[----:B------:R-:W-:Y:S01]  /*a470*/  IMAD.MOV.U32 R143, RZ, RZ, R0 ;  /* 0x000000ffff8f7224 */ /* 0x000fe200078e0000 */
[-C--:B-1----:R-:W-:Y:S08]  /*a480*/  HMMA.16816.F32.BF16 R208, R4, R12.reuse, R208 ;  /* 0x0000000c04d0723c */ /* 0x082ff000000418d0 */
[C---:B------:R-:W-:Y:S08]  /*a490*/  HMMA.16816.F32.BF16 R52, R8.reuse, R12, R220 ;  /* 0x0000000c0834723c */ /* 0x040ff000000418dc */
[----:B------:R-:W-:Y:S08]  /*a4a0*/  HMMA.16816.F32.BF16 R220, R8, R14, R60 ;  /* 0x0000000e08dc723c */ /* 0x000ff0000004183c */
[----:B------:R-:W-:-:S02]  /*a4b0*/  IMAD.MOV.U32 R132, RZ, RZ, R208 ;  /* 0x000000ffff847224 */ /* 0x000fc400078e00d0 */
[----:B------:R-:W-:Y:S02]  /*a4c0*/  IMAD.MOV.U32 R3, RZ, RZ, R209 ;  /* 0x000000ffff037224 */ /* 0x000fe400078e00d1 */
[----:B------:R-:W-:Y:S02]  /*a4d0*/  IMAD.MOV.U32 R2, RZ, RZ, R210 ;  /* 0x000000ffff027224 */ /* 0x000fe400078e00d2 */
[----:B------:R-:W-:Y:S02]  /*a4e0*/  IMAD.MOV.U32 R0, RZ, RZ, R211 ;  /* 0x000000ffff007224 */ /* 0x000fe400078e00d3 */
[C---:B------:R-:W-:Y:S01]  /*a4f0*/  HMMA.16816.F32.BF16 R208, R4.reuse, R14, R64 ;  /* 0x0000000e04d0723c */ /* 0x040fe20000041840 */
[----:B------:R-:W1:Y:S11]  /*a500*/  LDSM.16.M88.4 R12, [R230+0xb800] ;  /* 0x00b80000e60c783b */ /* 0x000e760000000200 */
[----:B------:R-:W-:Y:S11]  /*a510*/  @!UPT UIADD3 URZ, URZ, URZ, URZ ;  /* 0x0000003f3f3ff290 */ /* 0x000ff6000fffe03f */
[----:B------:R-:W-:Y:S01]  /*a520*/  @!UPT UIADD3 URZ, URZ, URZ, URZ ;  /* 0x0000003f3f3ff290 */ /* 0x000fe2000fffe03f */
[----:B------:R-:W-:Y:S02]  /*a530*/  IMAD.MOV.U32 R67, RZ, RZ, R208 ;  /* 0x000000ffff437224 */ /* 0x000fe400078e00d0 */
[----:B------:R-:W-:Y:S02]  /*a540*/  IMAD.MOV.U32 R66, RZ, RZ, R209 ;  /* 0x000000ffff427224 */ /* 0x000fe400078e00d1 */
[----:B------:R-:W-:Y:S02]  /*a550*/  IMAD.MOV.U32 R65, RZ, RZ, R210 ;  /* 0x000000ffff417224 */ /* 0x000fe400078e00d2 */
[----:B------:R-:W-:Y:S01]  /*a560*/  IMAD.MOV.U32 R64, RZ, RZ, R211 ;  /* 0x000000ffff407224 */ /* 0x000fe200078e00d3 */
        /* <DEDUP_REMOVED lines=8> */
[----:B------:R-:W-:Y:S02]  /*a5f0*/  IMAD.MOV.U32 R44, RZ, RZ, R61 ;  /* 0x000000ffff2c7224 */ /* 0x000fe400078e003d */
[----:B------:R-:W-:Y:S02]  /*a600*/  IMAD.MOV.U32 R45, RZ, RZ, R60 ;  /* 0x000000ffff2d7224 */ /* 0x000fe400078e003c */
[----:B------:R-:W-:Y:S01]  /*a610*/  IMAD.MOV.U32 R46, RZ, RZ, R13 ;  /* 0x000000ffff2e7224 */ /* 0x000fe200078e000d */
[----:B------:R-:W-:Y:S01]  /*a620*/  HMMA.16816.F32.BF16 R60, R8, R14, R16 ;  /* 0x0000000e083c723c */ /* 0x000fe20000041810 */
[----:B------:R-:W-:Y:S01]  /*a630*/  IMAD.MOV.U32 R47, RZ, RZ, R12 ;  /* 0x000000ffff2f7224 */ /* 0x000fe200078e000c */
[----:B------:R-:W-:Y:S01]  /*a640*/  LDSM.16.M88.4 R8, [R233+0x4000] ;  /* 0x00400000e908783b */ /* 0x000fe20000000200 */
[----:B------:R-:W-:-:S02]  /*a650*/  IMAD.MOV.U32 R51, RZ, RZ, R64 ;  /* 0x000000ffff337224 */ /* 0x000fc400078e0040 */
[----:B------:R-:W-:Y:S01]  /*a660*/  IMAD.MOV.U32 R48, RZ, RZ, R67 ;  /* 0x000000ffff307224 */ /* 0x000fe200078e0043 */
[----:B------:R-:W1:Y:S01]  /*a670*/  LDSM.16.M88.4 R12, [R229+0x2000] ;  /* 0x00200000e50c783b */ /* 0x000e620000000200 */
[----:B------:R-:W-:Y:S02]  /*a680*/  IMAD.MOV.U32 R17, RZ, RZ, R3 ;  /* 0x000000ffff117224 */ /* 0x000fe400078e0003 */
[----:B------:R-:W-:Y:S02]  /*a690*/  IMAD.MOV.U32 R18, RZ, RZ, R2 ;  /* 0x000000ffff127224 */ /* 0x000fe400078e0002 */
[----:B------:R-:W-:Y:S02]  /*a6a0*/  IMAD.MOV.U32 R19, RZ, RZ, R0 ;  /* 0x000000ffff137224 */ /* 0x000fe400078e0000 */
[----:B------:R-:W-:Y:S02]  /*a6b0*/  IMAD.MOV.U32 R16, RZ, RZ, R132 ;  /* 0x000000ffff107224 */ /* 0x000fe400078e0084 */
[----:B------:R-:W-:-:S02]  /*a6c0*/  IMAD.MOV.U32 R49, RZ, RZ, R66 ;  /* 0x000000ffff317224 */ /* 0x000fc400078e0042 */
[----:B------:R-:W-:Y:S01]  /*a6d0*/  IMAD.MOV.U32 R50, RZ, RZ, R65 ;  /* 0x000000ffff327224 */ /* 0x000fe200078e0041 */
[-C--:B-1----:R-:W-:Y:S08]  /*a6e0*/  HMMA.16816.F32.BF16 R208, R4, R12.reuse, R216 ;  /* 0x0000000c04d0723c */ /* 0x082ff000000418d8 */
[----:B------:R-:W-:Y:S08]  /*a6f0*/  HMMA.16816.F32.BF16 R216, R8, R12, R40 ;  /* 0x0000000c08d8723c */ /* 0x000ff00000041828 */
[----:B------:R-:W-:Y:S08]  /*a700*/  HMMA.16816.F32.BF16 R36, R4, R14, R36 ;  /* 0x0000000e0424723c */ /* 0x000ff00000041824 */
[----:B------:R-:W-:-:S02]  /*a710*/  IMAD.MOV.U32 R64, RZ, RZ, R208 ;  /* 0x000000ffff407224 */ /* 0x000fc400078e00d0 */
[----:B------:R-:W-:Y:S02]  /*a720*/  IMAD.MOV.U32 R2, RZ, RZ, R210 ;  /* 0x000000ffff027224 */ /* 0x000fe400078e00d2 */
[----:B------:R-:W-:Y:S02]  /*a730*/  IMAD.MOV.U32 R0, RZ, RZ, R209 ;  /* 0x000000ffff007224 */ /* 0x000fe400078e00d1 */
[----:B------:R-:W-:Y:S02]  /*a740*/  IMAD.MOV.U32 R3, RZ, RZ, R211 ;  /* 0x000000ffff037224 */ /* 0x000fe400078e00d3 */
[----:B------:R-:W-:Y:S01]  /*a750*/  HMMA.16816.F32.BF16 R208, R8, R14, R24 ;  /* 0x0000000e08d0723c */ /* 0x000fe20000041818 */
[----:B------:R-:W1:Y:S01]  /*a760*/  LDSM.16.M88.4 R12, [R229+0x2800] ;  /* 0x00280000e50c783b */ /* 0x000e620000000200 */
[----:B------:R-:W-:Y:S02]  /*a770*/  IMAD.MOV.U32 R40, RZ, RZ, R0 ;  /* 0x000000ffff287224 */ /* 0x000fe400078e0000 */
[----:B------:R-:W-:-:S03]  /*a780*/  IMAD.U32 R0, RZ, RZ, UR23 ;  /* 0x00000017ff007e24 */ /* 0x000fc6000f8e00ff */
[----:B------:R-:W-:Y:S02]  /*a790*/  IMAD.MOV.U32 R26, RZ, RZ, R64 ;  /* 0x000000ffff1a7224 */ /* 0x000fe400078e0040 */
[----:B------:R-:W-:Y:S02]  /*a7a0*/  IMAD.MOV.U32 R244, RZ, RZ, R36 ;  /* 0x000000fffff47224 */ /* 0x000fe400078e0024 */
[----:B------:R-:W-:Y:S02]  /*a7b0*/  IMAD.MOV.U32 R41, RZ, RZ, R38 ;  /* 0x000000ffff297224 */ /* 0x000fe400078e0026 */
[----:B------:R-:W-:Y:S02]  /*a7c0*/  IMAD.MOV.U32 R139, RZ, RZ, R37 ;  /* 0x000000ffff8b7224 */ /* 0x000fe400078e0025 */
[----:B------:R-:W-:Y:S02]  /*a7d0*/  IMAD.MOV.U32 R42, RZ, RZ, R39 ;  /* 0x000000ffff2a7224 */ /* 0x000fe400078e0027 */
[----:B------:R-:W-:-:S02]  /*a7e0*/  IMAD.MOV.U32 R27, RZ, RZ, R2 ;  /* 0x000000ffff1b7224 */ /* 0x000fc400078e0002 */
[----:B------:R-:W2:Y:S01]  /*a7f0*/  S2R R2, SR_TID.X ;  /* 0x0000000000027919 */ /* 0x000ea20000002100 */
[----:B-1----:R-:W-:Y:S01]  /*a800*/  HMMA.16816.F32.BF16 R36, R8, R12, R140 ;  /* 0x0000000c0824723c */ /* 0x002fe2000004188c */
[----:B--2---:R-:W-:-:S05]  /*a810*/  IMAD.SHL.U32 R2, R2, 0x2, RZ ;  /* 0x0000000202027824 */ /* 0x004fca00078e00ff */
[----:B------:R-:W-:Y:S02]  /*a820*/  LOP3.LUT R2, R2, 0x6, RZ, 0xc0, !PT ;  /* 0x0000000602027812 */ /* 0x000fe400078ec0ff */
[----:B------:R-:W-:Y:S03]  /*a830*/  HMMA.16816.F32.BF16 R140, R4, R12, R32 ;  /* 0x0000000c048c723c */ /* 0x000fe60000041820 */
[----:B------:R-:W-:-:S05]  /*a840*/  IMAD R0, R0, 0x40, R2 ;  /* 0x0000004000007824 */ /* 0x000fca00078e0202 */
[-C--:B------:R-:W-:Y:S01]  /*a850*/  HMMA.16816.F32.BF16 R64, R4, R14.reuse, R28 ;  /* 0x0000000e0440723c */ /* 0x080fe2000004181c */
[C---:B------:R-:W-:Y:S02]  /*a860*/  ISETP.GE.AND P0, PT, R0.reuse, R250, PT ;  /* 0x000000fa0000720c */ /* 0x040fe40003f06270 */
[C---:B------:R-:W-:Y:S02]  /*a870*/  ISETP.GE.AND P1, PT, R0.reuse, R249, PT ;  /* 0x000000f90000720c */ /* 0x040fe40003f26270 */
[C---:B------:R-:W-:Y:S02]  /*a880*/  IADD3 R2, R0.reuse, 0x1, RZ ;  /* 0x0000000100027810 */ /* 0x040fe40007ffe0ff */
[C---:B------:R-:W-:Y:S01]  /*a890*/  ISETP.LT.OR P0, PT, R0.reuse, R246, P0 ;  /* 0x000000f60000720c */ /* 0x040fe20000701670 */
[----:B------:R-:W-:Y:S01]  /*a8a0*/  IMAD.MOV.U32 R138, RZ, RZ, R36 ;  /* 0x000000ffff8a7224 */ /* 0x000fe200078e0024 */
[----:B------:R-:W-:Y:S01]  /*a8b0*/  ISETP.LT.OR P1, PT, R0, R245, P1 ;  /* 0x000000f50000720c */ /* 0x000fe20000f21670 */
[----:B------:R-:W-:Y:S01]  /*a8c0*/  IMAD.MOV.U32 R133, RZ, RZ, R38 ;  /* 0x000000ffff857224 */ /* 0x000fe200078e0026 */
[C---:B------:R-:W-:Y:S01]  /*a8d0*/  ISETP.GE.AND P4, PT, R2.reuse, R250, PT ;  /* 0x000000fa0200720c */ /* 0x040fe20003f86270 */
[----:B------:R-:W-:Y:S01]  /*a8e0*/  IMAD.MOV.U32 R132, RZ, RZ, R37 ;  /* 0x000000ffff847224 */ /* 0x000fe200078e0025 */
[----:B------:R-:W-:Y:S01]  /*a8f0*/  FSEL R24, R27, -INF , !P1 ;  /* 0xff8000001b187808 */ /* 0x000fe20004800000 */
[----:B------:R-:W-:Y:S01]  /*a900*/  IMAD.MOV.U32 R43, RZ, RZ, R39 ;  /* 0x000000ffff2b7224 */ /* 0x000fe200078e0027 */
[C---:B------:R-:W-:Y:S01]  /*a910*/  ISETP.LT.OR P4, PT, R2.reuse, R246, P4 ;  /* 0x000000f60200720c */ /* 0x040fe20002781670 */
[----:B------:R-:W-:Y:S01]  /*a920*/  HMMA.16816.F32.BF16 R36, R8, R14, R20 ;  /* 0x0000000e0824723c */ /* 0x000fe20000041814 */
[----:B------:R-:W1:Y:S01]  /*a930*/  LDSM.16.M88.4 R12, [R229+0x3000] ;  /* 0x00300000e50c783b */ /* 0x000e620000000200 */
[----:B------:R-:W-:-:S02]  /*a940*/  ISETP.GE.AND P6, PT, R2, R252, PT ;  /* 0x000000fc0200720c */ /* 0x000fc40003fc6270 */
[----:B------:R-:W-:Y:S02]  /*a950*/  ISETP.GE.AND P5, PT, R2, R251, PT ;  /* 0x000000fb0200720c */ /* 0x000fe40003fa6270 */
[----:B------:R-:W-:Y:S02]  /*a960*/  ISETP.GE.AND P1, PT, R0, R252, PT ;  /* 0x000000fc0000720c */ /* 0x000fe40003f26270 */
[----:B------:R-:W-:Y:S02]  /*a970*/  FSEL R22, R26, -INF , !P0 ;  /* 0xff8000001a167808 */ /* 0x000fe40004000000 */
[----:B------:R-:W-:Y:S02]  /*a980*/  ISETP.GE.AND P0, PT, R2, R249, PT ;  /* 0x000000f90200720c */ /* 0x000fe40003f06270 */
[----:B------:R-:W-:Y:S02]  /*a990*/  FSEL R26, R40, -INF , !P4 ;  /* 0xff800000281a7808 */ /* 0x000fe40006000000 */
[----:B------:R-:W-:-:S02]  /*a9a0*/  ISETP.LT.OR P0, PT, R2, R245, P0 ;  /* 0x000000f50200720c */ /* 0x000fc40000701670 */
[CC--:B------:R-:W-:Y:S02]  /*a9b0*/  ISETP.LT.OR P6, PT, R2.reuse, R248.reuse, P6 ;  /* 0x000000f80200720c */ /* 0x0c0fe400037c1670 */
[----:B------:R-:W-:Y:S02]  /*a9c0*/  ISETP.LT.OR P5, PT, R2, R247, P5 ;  /* 0x000000f70200720c */ /* 0x000fe40002fa1670 */
[C---:B------:R-:W-:Y:S02]  /*a9d0*/  ISETP.LT.OR P1, PT, R0.reuse, R248, P1 ;  /* 0x000000f80000720c */ /* 0x040fe40000f21670 */
[----:B------:R-:W-:Y:S02]  /*a9e0*/  FSEL R40, R3, -INF , !P0 ;  /* 0xff80000003287808 */ /* 0x000fe40004000000 */
[C---:B------:R-:W-:Y:S02]  /*a9f0*/  IADD3 R3, R0.reuse, 0x8, RZ ;  /* 0x0000000800037810 */ /* 0x040fe40007ffe0ff */
[----:B------:R-:W-:-:S02]  /*aa00*/  IADD3 R2, R0, 0x9, RZ ;  /* 0x0000000900027810 */ /* 0x000fc40007ffe0ff */
[----:B------:R-:W-:Y:S02]  /*aa10*/  FSEL R21, R219, -INF , !P5 ;  /* 0xff800000db157808 */ /* 0x000fe40006800000 */
[C---:B------:R-:W-:Y:S02]  /*aa20*/  ISETP.GE.AND P4, PT, R0.reuse, R251, PT ;  /* 0x000000fb0000720c */ /* 0x040fe40003f86270 */
[C---:B------:R-:W-:Y:S02]  /*aa30*/  ISETP.GE.AND P0, PT, R3.reuse, R250, PT ;  /* 0x000000fa0300720c */ /* 0x040fe40003f06270 */
[C---:B------:R-:W-:Y:S02]  /*aa40*/  ISETP.GE.AND P5, PT, R3.reuse, R249, PT ;  /* 0x000000f90300720c */ /* 0x040fe40003fa6270 */
[----:B------:R-:W-:Y:S02]  /*aa50*/  ISETP.LT.OR P4, PT, R0, R247, P4 ;  /* 0x000000f70000720c */ /* 0x000fe40002781670 */
[----:B------:R-:W-:-:S02]  /*aa60*/  ISETP.LT.OR P0, PT, R3, R246, P0 ;  /* 0x000000f60300720c */ /* 0x000fc40000701670 */
[----:B------:R-:W-:Y:S01]  /*aa70*/  ISETP.LT.OR P5, PT, R3, R245, P5 ;  /* 0x000000f50300720c */ /* 0x000fe20002fa1670 */
[-C--:B-1----:R-:W-:Y:S01]  /*aa80*/  HMMA.16816.F32.BF16 R52, R8, R12.reuse, R52 ;  /* 0x0000000c0834723c */ /* 0x082fe20000041834 */
[----:B------:R-:W-:Y:S02]  /*aa90*/  FSEL R25, R244, -INF , !P0 ;  /* 0xff800000f4197808 */ /* 0x000fe40004000000 */
[----:B------:R-:W-:Y:S02]  /*aaa0*/  FSEL R41, R41, -INF , !P5 ;  /* 0xff80000029297808 */ /* 0x000fe40006800000 */
[C---:B------:R-:W-:Y:S02]  /*aab0*/  ISETP.GE.AND P0, PT, R2.reuse, R249, PT ;  /* 0x000000f90200720c */ /* 0x040fe40003f06270 */
[C---:B------:R-:W-:Y:S01]  /*aac0*/  ISETP.GE.AND P5, PT, R2.reuse, R252, PT ;  /* 0x000000fc0200720c */ /* 0x040fe20003fa6270 */
[----:B------:R-:W-:Y:S01]  /*aad0*/  HMMA.16816.F32.BF16 R32, R4, R12, R16 ;  /* 0x0000000c0420723c */ /* 0x000fe20000041810 */
[----:B------:R-:W-:-:S02]  /*aae0*/  ISETP.LT.OR P0, PT, R2, R245, P0 ;  /* 0x000000f50200720c */ /* 0x000fc40000701670 */
[----:B------:R-:W-:Y:S02]  /*aaf0*/  ISETP.LT.OR P5, PT, R2, R248, P5 ;  /* 0x000000f80200720c */ /* 0x000fe40002fa1670 */
[----:B------:R-:W-:-:S03]  /*ab00*/  FSEL R42, R42, -INF , !P0 ;  /* 0xff8000002a2a7808 */ /* 0x000fc60004000000 */
[-C--:B------:R-:W-:Y:S08]  /*ab10*/  HMMA.16816.F32.BF16 R48, R4, R14.reuse, R48 ;  /* 0x0000000e0430723c */ /* 0x080ff00000041830 */
[----:B------:R-:W-:Y:S01]  /*ab20*/  HMMA.16816.F32.BF16 R28, R8, R14, R220 ;  /* 0x0000000e081c723c */ /* 0x000fe200000418dc */
[----:B------:R-:W1:Y:S01]  /*ab30*/  LDSM.16.M88.4 R12, [R229+0x3800] ;  /* 0x00380000e50c783b */ /* 0x000e620000000200 */
[----:B------:R-:W-:-:S06]  /*ab40*/  DEPBAR.LE SB0, 0x0 ;  /* 0x000080000000791a */ /* 0x000fcc0000000000 */
[C---:B-1----:R-:W-:Y:S08]  /*ab50*/  HMMA.16816.F32.BF16 R44, R4.reuse, R12, R44 ;  /* 0x0000000c042c723c */ /* 0x042ff0000004182c */
[----:B------:R-:W-:Y:S07]  /*ab60*/  HMMA.16816.F32.BF16 R16, R4, R14, R212 ;  /* 0x0000000e0410723c */ /* 0x000fee00000418d4 */
[----:B------:R-:W-:Y:S01]  /*ab70*/  FSEL R7, R216, -INF , !P1 ;  /* 0xff800000d8077808 */ /* 0x000fe20004800000 */
[----:B------:R-:W-:Y:S01]  /*ab80*/  HMMA.16816.F32.BF16 R56, R8, R12, R56 ;  /* 0x0000000c0838723c */ /* 0x000fe20000041838 */
[----:B------:R-:W-:Y:S01]  /*ab90*/  BAR.SYNC.DEFER_BLOCKING 0x0 ;  /* 0x0000000000007b1d */ /* 0x000fe20000010000 */
[----:B------:R-:W-:-:S04]  /*aba0*/  ISETP.GE.AND P1, PT, R2, R250, PT ;  /* 0x000000fa0200720c */ /* 0x000fc80003f26270 */
[----:B------:R-:W-:Y:S02]  /*abb0*/  ISETP.LT.OR P1, PT, R2, R246, P1 ;  /* 0x000000f60200720c */ /* 0x000fe40000f21670 */
[----:B------:R-:W-:Y:S01]  /*abc0*/  HMMA.16816.F32.BF16 R8, R8, R14, R60 ;  /* 0x0000000e0808723c */ /* 0x000fe2000004183c */
[----:B------:R-:W-:Y:S02]  /*abd0*/  FSEL R13, R217, -INF , !P6 ;  /* 0xff800000d90d7808 */ /* 0x000fe40007000000 */
[----:B------:R-:W-:Y:S02]  /*abe0*/  FSEL R27, R139, -INF , !P1 ;  /* 0xff8000008b1b7808 */ /* 0x000fe40004800000 */
[C---:B------:R-:W-:Y:S02]  /*abf0*/  ISETP.GE.AND P6, PT, R3.reuse, R252, PT ;  /* 0x000000fc0300720c */ /* 0x040fe40003fc6270 */
[----:B------:R-:W-:Y:S02]  /*ac00*/  FSEL R14, R218, -INF , !P4 ;  /* 0xff800000da0e7808 */ /* 0x000fe40006000000 */
[----:B------:R-:W-:-:S02]  /*ac10*/  ISETP.GE.AND P4, PT, R3, R251, PT ;  /* 0x000000fb0300720c */ /* 0x000fc40003f86270 */
[C---:B------:R-:W-:Y:S02]  /*ac20*/  ISETP.GE.AND P1, PT, R2.reuse, R251, PT ;  /* 0x000000fb0200720c */ /* 0x040fe40003f26270 */
[C---:B------:R-:W-:Y:S02]  /*ac30*/  ISETP.LT.OR P6, PT, R3.reuse, R248, P6 ;  /* 0x000000f80300720c */ /* 0x040fe400037c1670 */
[-C--:B------:R-:W-:Y:S02]  /*ac40*/  ISETP.LT.OR P4, PT, R3, R247.reuse, P4 ;  /* 0x000000f70300720c */ /* 0x080fe40002781670 */
[----:B------:R-:W-:Y:S02]  /*ac50*/  ISETP.LT.OR P1, PT, R2, R247, P1 ;  /* 0x000000f70200720c */ /* 0x000fe40000f21670 */
[C---:B------:R-:W-:Y:S02]  /*ac60*/  IADD3 R3, R0.reuse, 0x10, RZ ;  /* 0x0000001000037810 */ /* 0x040fe40007ffe0ff */
[----:B------:R-:W-:-:S02]  /*ac70*/  IADD3 R2, R0, 0x11, RZ ;  /* 0x0000001100027810 */ /* 0x000fc40007ffe0ff */
[----:B------:R-:W-:Y:S02]  /*ac80*/  FSEL R12, R208, -INF , !P6 ;  /* 0xff800000d00c7808 */ /* 0x000fe40007000000 */
[----:B------:R-:W-:Y:S02]  /*ac90*/  FSEL R20, R210, -INF , !P4 ;  /* 0xff800000d2147808 */ /* 0x000fe40006000000 */
[CC--:B------:R-:W-:Y:S02]  /*aca0*/  ISETP.GE.AND P6, PT, R3.reuse, R252.reuse, PT ;  /* 0x000000fc0300720c */ /* 0x0c0fe40003fc6270 */
[----:B------:R-:W-:Y:S02]  /*acb0*/  ISETP.GE.AND P4, PT, R3, R251, PT ;  /* 0x000000fb0300720c */ /* 0x000fe40003f86270 */
[----:B------:R-:W-:Y:S02]  /*acc0*/  ISETP.GE.AND P0, PT, R2, R252, PT ;  /* 0x000000fc0200720c */ /* 0x000fe40003f06270 */
[----:B------:R-:W-:-:S02]  /*acd0*/  FSEL R15, R209, -INF , !P5 ;  /* 0xff800000d10f7808 */ /* 0x000fc40006800000 */
[----:B------:R-:W-:Y:S02]  /*ace0*/  FSEL R23, R211, -INF , !P1 ;  /* 0xff800000d3177808 */ /* 0x000fe40004800000 */
[C---:B------:R-:W-:Y:S02]  /*acf0*/  ISETP.GE.AND P5, PT, R3.reuse, R250, PT ;  /* 0x000000fa0300720c */ /* 0x040fe40003fa6270 */
[C---:B------:R-:W-:Y:S02]  /*ad00*/  ISETP.GE.AND P1, PT, R3.reuse, R249, PT ;  /* 0x000000f90300720c */ /* 0x040fe40003f26270 */
[CC--:B------:R-:W-:Y:S02]  /*ad10*/  ISETP.LT.OR P6, PT, R3.reuse, R248.reuse, P6 ;  /* 0x000000f80300720c */ /* 0x0c0fe400037c1670 */
[----:B------:R-:W-:Y:S02]  /*ad20*/  ISETP.LT.OR P4, PT, R3, R247, P4 ;  /* 0x000000f70300720c */ /* 0x000fe40002781670 */
[----:B------:R-:W-:-:S02]  /*ad30*/  ISETP.LT.OR P0, PT, R2, R248, P0 ;  /* 0x000000f80200720c */ /* 0x000fc40000701670 */
[C---:B------:R-:W-:Y:S02]  /*ad40*/  ISETP.LT.OR P5, PT, R3.reuse, R246, P5 ;  /* 0x000000f60300720c */ /* 0x040fe40002fa1670 */
[----:B------:R-:W-:Y:S02]  /*ad50*/  ISETP.LT.OR P1, PT, R3, R245, P1 ;  /* 0x000000f50300720c */ /* 0x000fe40000f21670 */
[----:B------:R-:W-:Y:S02]  /*ad60*/  FSEL R3, R138, -INF , !P6 ;  /* 0xff8000008a037808 */ /* 0x000fe40007000000 */
[----:B------:R-:W-:Y:S02]  /*ad70*/  FSEL R62, R133, -INF , !P4 ;  /* 0xff800000853e7808 */ /* 0x000fe40006000000 */
[----:B------:R-:W-:Y:S01]  /*ad80*/  FSEL R132, R132, -INF , !P0 ;  /* 0xff80000084847808 */ /* 0x000fe20004000000 */
[----:B------:R1:W-:Y:S01]  /*ad90*/  STL [R1], R3 ;  /* 0x0000000301007387 */ /* 0x0003e20000100800 */
[----:B------:R-:W-:-:S02]  /*ada0*/  ISETP.GE.AND P6, PT, R2, R251, PT ;  /* 0x000000fb0200720c */ /* 0x000fc40003fc6270 */
[C---:B------:R-:W-:Y:S02]  /*adb0*/  ISETP.GE.AND P4, PT, R2.reuse, R250, PT ;  /* 0x000000fa0200720c */ /* 0x040fe40003f86270 */
[C---:B------:R-:W-:Y:S02]  /*adc0*/  ISETP.GE.AND P0, PT, R2.reuse, R249, PT ;  /* 0x000000f90200720c */ /* 0x040fe40003f06270 */
[C---:B------:R-:W-:Y:S02]  /*add0*/  ISETP.LT.OR P6, PT, R2.reuse, R247, P6 ;  /* 0x000000f70200720c */ /* 0x040fe400037c1670 */
[C---:B------:R-:W-:Y:S02]  /*ade0*/  ISETP.LT.OR P4, PT, R2.reuse, R246, P4 ;  /* 0x000000f60200720c */ /* 0x040fe40002781670 */
[----:B------:R-:W-:Y:S02]  /*adf0*/  ISETP.LT.OR P0, PT, R2, R245, P0 ;  /* 0x000000f50200720c */ /* 0x000fe40000701670 */
[----:B------:R-:W-:-:S02]  /*ae00*/  IADD3 R2, R0, 0x19, RZ ;  /* 0x0000001900027810 */ /* 0x000fc40007ffe0ff */
[----:B------:R-:W-:Y:S02]  /*ae10*/  FSEL R133, R140, -INF , !P5 ;  /* 0xff8000008c857808 */ /* 0x000fe40006800000 */
[----:B------:R-:W-:Y:S02]  /*ae20*/  FSEL R60, R142, -INF , !P1 ;  /* 0xff8000008e3c7808 */ /* 0x000fe40004800000 */
[----:B------:R-:W-:Y:S02]  /*ae30*/  FSEL R61, R143, -INF , !P0 ;  /* 0xff8000008f3d7808 */ /* 0x000fe40004000000 */
[----:B------:R-:W-:Y:S02]  /*ae40*/  ISETP.GE.AND P1, PT, R2, R250, PT ;  /* 0x000000fa0200720c */ /* 0x000fe40003f26270 */
[----:B------:R-:W-:Y:S02]  /*ae50*/  FSEL R139, R43, -INF , !P6 ;  /* 0xff8000002b8b7808 */ /* 0x000fe40007000000 */
[----:B-1----:R-:W-:-:S02]  /*ae60*/  IADD3 R3, R0, 0x18, RZ ;  /* 0x0000001800037810 */ /* 0x002fc40007ffe0ff */
[----:B------:R-:W-:Y:S02]  /*ae70*/  ISETP.LT.OR P1, PT, R2, R246, P1 ;  /* 0x000000f60200720c */ /* 0x000fe40000f21670 */
[C---:B------:R-:W-:Y:S02]  /*ae80*/  ISETP.GE.AND P0, PT, R3.reuse, R250, PT ;  /* 0x000000fa0300720c */ /* 0x040fe40003f06270 */
[C---:B------:R-:W-:Y:S02]  /*ae90*/  ISETP.GE.AND P5, PT, R3.reuse, R249, PT ;  /* 0x000000f90300720c */ /* 0x040fe40003fa6270 */
[C---:B------:R-:W-:Y:S02]  /*aea0*/  ISETP.LT.OR P0, PT, R3.reuse, R246, P0 ;  /* 0x000000f60300720c */ /* 0x040fe40000701670 */
[----:B------:R-:W-:Y:S02]  /*aeb0*/  ISETP.LT.OR P5, PT, R3, R245, P5 ;  /* 0x000000f50300720c */ /* 0x000fe40002fa1670 */
[----:B------:R-:W-:-:S02]  /*aec0*/  FSEL R140, R64, -INF , !P0 ;  /* 0xff800000408c7808 */ /* 0x000fc40004000000 */
[----:B------:R-:W-:Y:S02]  /*aed0*/  FSEL R138, R66, -INF , !P5 ;  /* 0xff800000428a7808 */ /* 0x000fe40006800000 */
[----:B------:R-:W-:Y:S02]  /*aee0*/  FSEL R6, R65, -INF , !P1 ;  /* 0xff80000041067808 */ /* 0x000fe40004800000 */
[C---:B------:R-:W-:Y:S02]  /*aef0*/  ISETP.GE.AND P0, PT, R2.reuse, R249, PT ;  /* 0x000000f90200720c */ /* 0x040fe40003f06270 */
[C---:B------:R-:W-:Y:S02]  /*af00*/  ISETP.GE.AND P5, PT, R2.reuse, R252, PT ;  /* 0x000000fc0200720c */ /* 0x040fe40003fa6270 */
[----:B------:R-:W-:Y:S02]  /*af10*/  ISETP.GE.AND P1, PT, R2, R251, PT ;  /* 0x000000fb0200720c */ /* 0x000fe40003f26270 */
[----:B------:R-:W-:-:S02]  /*af20*/  FSEL R43, R141, -INF , !P4 ;  /* 0xff8000008d2b7808 */ /* 0x000fc40006000000 */
[C---:B------:R-:W-:Y:S02]  /*af30*/  ISETP.GE.AND P6, PT, R3.reuse, R252, PT ;  /* 0x000000fc0300720c */ /* 0x040fe40003fc6270 */
[----:B------:R-:W-:Y:S02]  /*af40*/  ISETP.GE.AND P4, PT, R3, R251, PT ;  /* 0x000000fb0300720c */ /* 0x000fe40003f86270 */
[C---:B------:R-:W-:Y:S02]  /*af50*/  ISETP.LT.OR P0, PT, R2.reuse, R245, P0 ;  /* 0x000000f50200720c */ /* 0x040fe40000701670 */
[C---:B------:R-:W-:Y:S02]  /*af60*/  ISETP.LT.OR P5, PT, R2.reuse, R248, P5 ;  /* 0x000000f80200720c */ /* 0x040fe40002fa1670 */
[----:B------:R-:W-:Y:S02]  /*af70*/  ISETP.LT.OR P1, PT, R2, R247, P1 ;  /* 0x000000f70200720c */ /* 0x000fe40000f21670 */
[----:B------:R-:W-:-:S02]  /*af80*/  IADD3 R2, R0, 0x21, RZ ;  /* 0x0000002100027810 */ /* 0x000fc40007ffe0ff */
[C---:B------:R-:W-:Y:S02]  /*af90*/  ISETP.LT.OR P6, PT, R3.reuse, R248, P6 ;  /* 0x000000f80300720c */ /* 0x040fe400037c1670 */
[----:B------:R-:W-:Y:S02]  /*afa0*/  ISETP.LT.OR P4, PT, R3, R247, P4 ;  /* 0x000000f70300720c */ /* 0x000fe40002781670 */
[----:B------:R-:W-:Y:S02]  /*afb0*/  FSEL R63, R67, -INF , !P0 ;  /* 0xff800000433f7808 */ /* 0x000fe40004000000 */
[----:B------:R-:W-:Y:S02]  /*afc0*/  IADD3 R3, R0, 0x20, RZ ;  /* 0x0000002000037810 */ /* 0x000fe40007ffe0ff */
[----:B------:R-:W-:Y:S02]  /*afd0*/  ISETP.GE.AND P0, PT, R2, R252, PT ;  /* 0x000000fc0200720c */ /* 0x000fe40003f06270 */
[----:B------:R-:W-:-:S02]  /*afe0*/  FSEL R217, R36, -INF , !P6 ;  /* 0xff80000024d97808 */ /* 0x000fc40007000000 */
[----:B------:R-:W-:Y:S02]  /*aff0*/  FSEL R220, R38, -INF , !P4 ;  /* 0xff80000026dc7808 */ /* 0x000fe40006000000 */
[C---:B------:R-:W-:Y:S02]  /*b000*/  ISETP.GE.AND P6, PT, R3.reuse, R252, PT ;  /* 0x000000fc0300720c */ /* 0x040fe40003fc6270 */
[C---:B------:R-:W-:Y:S02]  /*b010*/  ISETP.GE.AND P4, PT, R3.reuse, R251, PT ;  /* 0x000000fb0300720c */ /* 0x040fe40003f86270 */
[-C--:B------:R-:W-:Y:S02]  /*b020*/  ISETP.LT.OR P0, PT, R2, R248.reuse, P0 ;  /* 0x000000f80200720c */ /* 0x080fe40000701670 */
[C---:B------:R-:W-:Y:S02]  /*b030*/  ISETP.LT.OR P6, PT, R3.reuse, R248, P6 ;  /* 0x000000f80300720c */ /* 0x040fe400037c1670 */
[----:B------:R-:W-:-:S02]  /*b040*/  ISETP.LT.OR P4, PT, R3, R247, P4 ;  /* 0x000000f70300720c */ /* 0x000fc40002781670 */
[----:B------:R-:W-:Y:S02]  /*b050*/  FSEL R36, R37, -INF , !P5 ;  /* 0xff80000025247808 */ /* 0x000fe40006800000 */
[----:B------:R-:W-:Y:S02]  /*b060*/  FSEL R218, R39, -INF , !P1 ;  /* 0xff80000027da7808 */ /* 0x000fe40004800000 */
[----:B------:R-:W-:Y:S02]  /*b070*/  FSEL R221, R53, -INF , !P0 ;  /* 0xff80000035dd7808 */ /* 0x000fe40004000000 */
[C---:B------:R-:W-:Y:S02]  /*b080*/  ISETP.GE.AND P5, PT, R3.reuse, R250, PT ;  /* 0x000000fa0300720c */ /* 0x040fe40003fa6270 */
[-C--:B------:R-:W-:Y:S02]  /*b090*/  ISETP.GE.AND P1, PT, R3, R249.reuse, PT ;  /* 0x000000f90300720c */ /* 0x080fe40003f26270 */
        /* <DEDUP_REMOVED lines=9> */
[C---:B------:R-:W-:Y:S02]  /*b130*/  ISETP.LT.OR P6, PT, R2.reuse, R247, P6 ;  /* 0x000000f70200720c */ /* 0x040fe400037c1670 */
[----:B------:R-:W-:Y:S02]  /*b140*/  ISETP.LT.OR P4, PT, R2, R246, P4 ;  /* 0x000000f60200720c */ /* 0x000fe40002781670 */
[----:B------:R-:W-:Y:S02]  /*b150*/  FSEL R66, R35, -INF , !P0 ;  /* 0xff80000023427808 */ /* 0x000fe40004000000 */
[----:B------:R-:W-:-:S02]  /*b160*/  IADD3 R2, R0, 0x29, RZ ;  /* 0x0000002900027810 */ /* 0x000fc40007ffe0ff */
[CC--:B------:R-:W-:Y:S02]  /*b170*/  ISETP.GE.AND P0, PT, R3.reuse, R250.reuse, PT ;  /* 0x000000fa0300720c */ /* 0x0c0fe40003f06270 */
[----:B------:R-:W-:Y:S02]  /*b180*/  FSEL R65, R32, -INF , !P5 ;  /* 0xff80000020417808 */ /* 0x000fe40006800000 */
[----:B------:R-:W-:Y:S02]  /*b190*/  FSEL R64, R34, -INF , !P1 ;  /* 0xff80000022407808 */ /* 0x000fe40004800000 */
[C---:B------:R-:W-:Y:S02]  /*b1a0*/  ISETP.GE.AND P5, PT, R3.reuse, R249, PT ;  /* 0x000000f90300720c */ /* 0x040fe40003fa6270 */
[----:B------:R-:W-:Y:S02]  /*b1b0*/  ISETP.GE.AND P1, PT, R2, R250, PT ;  /* 0x000000fa0200720c */ /* 0x000fe40003f26270 */
[----:B------:R-:W-:-:S02]  /*b1c0*/  ISETP.LT.OR P0, PT, R3, R246, P0 ;  /* 0x000000f60300720c */ /* 0x000fc40000701670 */
[----:B------:R-:W-:Y:S02]  /*b1d0*/  ISETP.LT.OR P5, PT, R3, R245, P5 ;  /* 0x000000f50300720c */ /* 0x000fe40002fa1670 */
[----:B------:R-:W-:Y:S02]  /*b1e0*/  ISETP.LT.OR P1, PT, R2, R246, P1 ;  /* 0x000000f60200720c */ /* 0x000fe40000f21670 */
[----:B------:R-:W-:Y:S02]  /*b1f0*/  FSEL R52, R48, -INF , !P0 ;  /* 0xff80000030347808 */ /* 0x000fe40004000000 */
[----:B------:R-:W-:Y:S02]  /*b200*/  ISETP.GE.AND P0, PT, R2, R249, PT ;  /* 0x000000f90200720c */ /* 0x000fe40003f06270 */
[----:B------:R-:W-:Y:S02]  /*b210*/  FSEL R50, R50, -INF , !P5 ;  /* 0xff80000032327808 */ /* 0x000fe40006800000 */
[----:B------:R-:W-:-:S02]  /*b220*/  FSEL R143, R49, -INF , !P1 ;  /* 0xff800000318f7808 */ /* 0x000fc40004800000 */
[C---:B------:R-:W-:Y:S02]  /*b230*/  ISETP.GE.AND P5, PT, R2.reuse, R252, PT ;  /* 0x000000fc0200720c */ /* 0x040fe40003fa6270 */
[C---:B------:R-:W-:Y:S02]  /*b240*/  ISETP.GE.AND P1, PT, R2.reuse, R251, PT ;  /* 0x000000fb0200720c */ /* 0x040fe40003f26270 */
[C---:B------:R-:W-:Y:S02]  /*b250*/  ISETP.LT.OR P0, PT, R2.reuse, R245, P0 ;  /* 0x000000f50200720c */ /* 0x040fe40000701670 */
[C---:B------:R-:W-:Y:S02]  /*b260*/  ISETP.LT.OR P5, PT, R2.reuse, R248, P5 ;  /* 0x000000f80200720c */ /* 0x040fe40002fa1670 */
[----:B------:R-:W-:Y:S02]  /*b270*/  ISETP.LT.OR P1, PT, R2, R247, P1 ;  /* 0x000000f70200720c */ /* 0x000fe40000f21670 */
[----:B------:R-:W-:-:S02]  /*b280*/  FSEL R244, R55, -INF , !P6 ;  /* 0xff80000037f47808 */ /* 0x000fc40007000000 */
[----:B------:R-:W-:Y:S02]  /*b290*/  FSEL R67, R33, -INF , !P4 ;  /* 0xff80000021437808 */ /* 0x000fe40006000000 */
[----:B------:R-:W-:Y:S02]  /*b2a0*/  FSEL R2, R51, -INF , !P0 ;  /* 0xff80000033027808 */ /* 0x000fe40004000000 */
[C---:B------:R-:W-:Y:S02]  /*b2b0*/  ISETP.GE.AND P6, PT, R3.reuse, R252, PT ;  /* 0x000000fc0300720c */ /* 0x040fe40003fc6270 */
[C---:B------:R-:W-:Y:S01]  /*b2c0*/  ISETP.GE.AND P4, PT, R3.reuse, R251, PT ;  /* 0x000000fb0300720c */ /* 0x040fe20003f86270 */
[----:B------:R1:W-:Y:S01]  /*b2d0*/  STL [R1+0x4], R2 ;  /* 0x0000040201007387 */ /* 0x0003e20000100800 */
[C---:B------:R-:W-:Y:S02]  /*b2e0*/  ISETP.LT.OR P6, PT, R3.reuse, R248, P6 ;  /* 0x000000f80300720c */ /* 0x040fe400037c1670 */
[----:B------:R-:W-:-:S02]  /*b2f0*/  ISETP.LT.OR P4, PT, R3, R247, P4 ;  /* 0x000000f70300720c */ /* 0x000fc40002781670 */
[----:B------:R-:W-:Y:S02]  /*b300*/  IADD3 R3, R0, 0x30, RZ ;  /* 0x0000003000037810 */ /* 0x000fe40007ffe0ff */
[----:B------:R-:W-:Y:S02]  /*b310*/  FSEL R34, R28, -INF , !P6 ;  /* 0xff8000001c227808 */ /* 0x000fe40007000000 */
[----:B------:R-:W-:Y:S02]  /*b320*/  FSEL R33, R29, -INF , !P5 ;  /* 0xff8000001d217808 */ /* 0x000fe40006800000 */
[----:B------:R-:W-:Y:S02]  /*b330*/  FSEL R210, R31, -INF , !P1 ;  /* 0xff8000001fd27808 */ /* 0x000fe40004800000 */
[C---:B------:R-:W-:Y:S02]  /*b340*/  ISETP.GE.AND P5, PT, R3.reuse, R252, PT ;  /* 0x000000fc0300720c */ /* 0x040fe40003fa6270 */
[----:B------:R-:W-:-:S02]  /*b350*/  ISETP.GE.AND P1, PT, R3, R251, PT ;  /* 0x000000fb0300720c */ /* 0x000fc40003f26270 */
[C---:B------:R-:W-:Y:S02]  /*b360*/  ISETP.LT.OR P5, PT, R3.reuse, R248, P5 ;  /* 0x000000f80300720c */ /* 0x040fe40002fa1670 */
[----:B------:R-:W-:Y:S02]  /*b370*/  ISETP.LT.OR P1, PT, R3, R247, P1 ;  /* 0x000000f70300720c */ /* 0x000fe40000f21670 */
[----:B------:R-:W-:Y:S02]  /*b380*/  FSEL R211, R30, -INF , !P4 ;  /* 0xff8000001ed37808 */ /* 0x000fe40006000000 */
[----:B------:R-:W-:Y:S02]  /*b390*/  FSEL R31, R56, -INF , !P5 ;  /* 0xff800000381f7808 */ /* 0x000fe40006800000 */
[----:B-1----:R-:W-:Y:S02]  /*b3a0*/  IADD3 R2, R0, 0x31, RZ ;  /* 0x0000003100027810 */ /* 0x002fe40007ffe0ff */
[----:B------:R-:W-:-:S02]  /*b3b0*/  FSEL R214, R58, -INF , !P1 ;  /* 0xff8000003ad67808 */ /* 0x000fc40004800000 */
[C---:B------:R-:W-:Y:S02]  /*b3c0*/  ISETP.GE.AND P6, PT, R2.reuse, R252, PT ;  /* 0x000000fc0200720c */ /* 0x040fe40003fc6270 */
[----:B------:R-:W-:Y:S02]  /*b3d0*/  ISETP.GE.AND P0, PT, R3, R250, PT ;  /* 0x000000fa0300720c */ /* 0x000fe40003f06270 */
[C---:B------:R-:W-:Y:S02]  /*b3e0*/  ISETP.LT.OR P6, PT, R2.reuse, R248, P6 ;  /* 0x000000f80200720c */ /* 0x040fe400037c1670 */
[C---:B------:R-:W-:Y:S02]  /*b3f0*/  ISETP.GE.AND P5, PT, R2.reuse, R251, PT ;  /* 0x000000fb0200720c */ /* 0x040fe40003fa6270 */
[----:B------:R-:W-:Y:S02]  /*b400*/  FSEL R30, R57, -INF , !P6 ;  /* 0xff800000391e7808 */ /* 0x000fe40007000000 */
[----:B------:R-:W-:-:S02]  /*b410*/  ISETP.GE.AND P1, PT, R2, R250, PT ;  /* 0x000000fa0200720c */ /* 0x000fc40003f26270 */
[C---:B------:R-:W-:Y:S02]  /*b420*/  ISETP.GE.AND P6, PT, R2.reuse, R249, PT ;  /* 0x000000f90200720c */ /* 0x040fe40003fc6270 */
[-C--:B------:R-:W-:Y:S02]  /*b430*/  ISETP.LT.OR P0, PT, R3, R246.reuse, P0 ;  /* 0x000000f60300720c */ /* 0x080fe40000701670 */
[C---:B------:R-:W-:Y:S02]  /*b440*/  ISETP.LT.OR P5, PT, R2.reuse, R247, P5 ;  /* 0x000000f70200720c */ /* 0x040fe40002fa1670 */
[C---:B------:R-:W-:Y:S02]  /*b450*/  ISETP.LT.OR P1, PT, R2.reuse, R246, P1 ;  /* 0x000000f60200720c */ /* 0x040fe40000f21670 */
[----:B------:R-:W-:Y:S02]  /*b460*/  ISETP.LT.OR P6, PT, R2, R245, P6 ;  /* 0x000000f50200720c */ /* 0x000fe400037c1670 */
[----:B------:R-:W-:-:S02]  /*b470*/  IADD3 R2, R0, 0x38, RZ ;  /* 0x0000003800027810 */ /* 0x000fc40007ffe0ff */
[----:B------:R-:W-:Y:S02]  /*b480*/  FSEL R215, R44, -INF , !P0 ;  /* 0xff8000002cd77808 */ /* 0x000fe40004000000 */
[----:B------:R-:W-:Y:S02]  /*b490*/  ISETP.GE.AND P0, PT, R2, R252, PT ;  /* 0x000000fc0200720c */ /* 0x000fe40003f06270 */
[----:B------:R-:W-:Y:S02]  /*b4a0*/  IADD3 R0, R0, 0x39, RZ ;  /* 0x0000003900007810 */ /* 0x000fe40007ffe0ff */
[----:B------:R-:W-:Y:S02]  /*b4b0*/  ISETP.LT.OR P0, PT, R2, R248, P0 ;  /* 0x000000f80200720c */ /* 0x000fe40000701670 */
[----:B------:R-:W-:Y:S02]  /*b4c0*/  ISETP.GE.AND P4, PT, R3, R249, PT ;  /* 0x000000f90300720c */ /* 0x000fe40003f86270 */
[----:B------:R-:W-:-:S02]  /*b4d0*/  FSEL R29, R8, -INF , !P0 ;  /* 0xff800000081d7808 */ /* 0x000fc40004000000 */
[C---:B------:R-:W-:Y:S02]  /*b4e0*/  ISETP.GE.AND P0, PT, R0.reuse, R250, PT ;  /* 0x000000fa0000720c */ /* 0x040fe40003f06270 */
[----:B------:R-:W-:Y:S02]  /*b4f0*/  ISETP.LT.OR P4, PT, R3, R245, P4 ;  /* 0x000000f50300720c */ /* 0x000fe40002781670 */
[----:B------:R-:W-:Y:S02]  /*b500*/  ISETP.LT.OR P0, PT, R0, R246, P0 ;  /* 0x000000f60000720c */ /* 0x000fe40000701670 */
[----:B------:R-:W-:Y:S02]  /*b510*/  FSEL R223, R46, -INF , !P4 ;  /* 0xff8000002edf7808 */ /* 0x000fe40006000000 */
[----:B------:R-:W-:Y:S02]  /*b520*/  FSEL R213, R45, -INF , !P1 ;  /* 0xff8000002dd57808 */ /* 0x000fe40004800000 */
[----:B------:R-:W-:-:S02]  /*b530*/  ISETP.GE.AND P4, PT, R2, R250, PT ;  /* 0x000000fa0200720c */ /* 0x000fc40003f86270 */
[C---:B------:R-:W-:Y:S02]  /*b540*/  ISETP.GE.AND P1, PT, R2.reuse, R249, PT ;  /* 0x000000f90200720c */ /* 0x040fe40003f26270 */
[----:B------:R-:W-:Y:S02]  /*b550*/  FSEL R38, R17, -INF , !P0 ;  /* 0xff80000011267808 */ /* 0x000fe40004000000 */
[----:B------:R-:W-:Y:S02]  /*b560*/  PLOP3.LUT P0, PT, PT, PT, UP0, 0x80, 0x0 ;  /* 0x000000000000781c */ /* 0x000fe40003f0f008 */
[C---:B------:R-:W-:Y:S02]  /*b570*/  ISETP.LT.OR P4, PT, R2.reuse, R246, P4 ;  /* 0x000000f60200720c */ /* 0x040fe40002781670 */
[----:B------:R-:W-:Y:S02]  /*b580*/  ISETP.LT.OR P1, PT, R2, R245, P1 ;  /* 0x000000f50200720c */ /* 0x000fe40000f21670 */
[----:B------:R-:W-:-:S02]  /*b590*/  FSEL R209, R59, -INF , !P5 ;  /* 0xff8000003bd17808 */ /* 0x000fc40006800000 */
[----:B------:R-:W-:Y:S02]  /*b5a0*/  FSEL R219, R47, -INF , !P6 ;  /* 0xff8000002fdb7808 */ /* 0x000fe40007000000 */
[----:B------:R-:W-:Y:S02]  /*b5b0*/  FSEL R208, R16, -INF , !P4 ;  /* 0xff80000010d07808 */ /* 0x000fe40006000000 */
[----:B------:R-:W-:Y:S02]  /*b5c0*/  FSEL R216, R18, -INF , !P1 ;  /* 0xff80000012d87808 */ /* 0x000fe40004800000 */
[-C--:B------:R-:W-:Y:S02]  /*b5d0*/  ISETP.GE.AND P5, PT, R2, R251.reuse, PT ;  /* 0x000000fb0200720c */ /* 0x080fe40003fa6270 */
[C---:B------:R-:W-:Y:S02]  /*b5e0*/  ISETP.GE.AND P6, PT, R0.reuse, R252, PT ;  /* 0x000000fc0000720c */ /* 0x040fe40003fc6270 */
[----:B------:R-:W-:-:S02]  /*b5f0*/  ISETP.GE.AND P4, PT, R0, R251, PT ;  /* 0x000000fb0000720c */ /* 0x000fc40003f86270 */
[----:B------:R-:W-:Y:S02]  /*b600*/  ISETP.GE.AND P1, PT, R0, R249, PT ;  /* 0x000000f90000720c */ /* 0x000fe40003f26270 */
[-C--:B------:R-:W-:Y:S02]  /*b610*/  ISETP.LT.OR P5, PT, R2, R247.reuse, P5 ;  /* 0x000000f70200720c */ /* 0x080fe40002fa1670 */
[C---:B------:R-:W-:Y:S02]  /*b620*/  ISETP.LT.OR P6, PT, R0.reuse, R248, P6 ;  /* 0x000000f80000720c */ /* 0x040fe400037c1670 */
[C---:B------:R-:W-:Y:S02]  /*b630*/  ISETP.LT.OR P4, PT, R0.reuse, R247, P4 ;  /* 0x000000f70000720c */ /* 0x040fe40002781670 */
[----:B------:R-:W-:Y:S02]  /*b640*/  ISETP.LT.OR P1, PT, R0, R245, P1 ;  /* 0x000000f50000720c */ /* 0x000fe40000f21670 */
[----:B------:R-:W-:-:S02]  /*b650*/  FSEL R37, R10, -INF , !P5 ;  /* 0xff8000000a257808 */ /* 0x000fc40006800000 */
[----:B------:R-:W-:Y:S02]  /*b660*/  FSEL R212, R19, -INF , !P1 ;  /* 0xff80000013d47808 */ /* 0x000fe40004800000 */
[----:B------:R-:W-:Y:S02]  /*b670*/  FSEL R28, R9, -INF , !P6 ;  /* 0xff800000091c7808 */ /* 0x000fe40007000000 */
[----:B------:R-:W-:Y:S01]  /*b680*/  FSEL R32, R11, -INF , !P4 ;  /* 0xff8000000b207808 */ /* 0x000fe20006000000 */
[----:B------:R-:W-:Y:S05]  /*b690*/  @!P0 BRA `(.L_x_559) ;  /* 0x0000050000008947 */ /* 0x000fea0003800000 */
[----:B------:R-:W2:Y:S04]  /*b6a0*/  LDL.64 R48, [R1+0x60] ;  /* 0x0000600001307983 */ /* 0x000ea80000100a00 */
[----:B------:R-:W3:Y:S01]  /*b6b0*/  LDL.64 R4, [R1+0x58] ;  /* 0x0000580001047983 */ /* 0x000ee20000100a00 */
[----:B------:R-:W-:Y:S01]  /*b6c0*/  UIADD3 UR16, UR8, -0x3, URZ ;  /* 0xfffffffd08107890 */ /* 0x000fe2000fffe03f */
[----:B------:R-:W-:Y:S01]  /*b6d0*/  BSSY B0, `(.L_x_560) ;  /* 0x000004b000007945 */ /* 0x000fe20003800000 */
[----:B------:R-:W-:Y:S01]  /*b6e0*/  ULDC.64 UR4, c[0x0][0x198] ;  /* 0x0000660000047ab9 */ /* 0x000fe20000000a00 */
[----:B------:R1:W-:Y:S01]  /*b6f0*/  @P3 STS.128 [R243+0x8000], RZ ;  /* 0x008000fff3003388 */ /* 0x0003e20000000c00 */
[----:B------:R-:W-:-:S02]  /*b700*/  USHF.R.S32.HI UR15, URZ, 0x1f, UR16 ;  /* 0x0000001f3f0f7899 */ /* 0x000fc40008011410 */
[----:B------:R-:W-:Y:S02]  /*b710*/  UIMAD.WIDE.U32 UR24, UR16, UR4, URZ ;  /* 0x00000004101872a5 */ /* 0x000fe4000f8e003f */
[----:B------:R-:W-:-:S04]  /*b720*/  UIMAD UR15, UR15, UR4, URZ ;  /* 0x000000040f0f72a4 */ /* 0x000fc8000f8e023f */
[----:B------:R-:W-:Y:S01]  /*b730*/  UIMAD UR5, UR16, UR5, UR15 ;  /* 0x00000005100572a4 */ /* 0x000fe2000f8e020f */
[----:B------:R-:W-:Y:S02]  /*b740*/  IMAD.U32 R0, RZ, RZ, UR24 ;  /* 0x00000018ff007e24 */ /* 0x000fe4000f8e00ff */
[----:B------:R-:W-:Y:S01]  /*b750*/  IMAD.U32 R3, RZ, RZ, UR24 ;  /* 0x00000018ff037e24 */ /* 0x000fe2000f8e00ff */
[----:B------:R-:W-:-:S06]  /*b760*/  UIADD3 UR5, UR25, UR5, URZ ;  /* 0x0000000519057290 */ /* 0x000fcc000fffe03f */
[----:B------:R-:W-:Y:S01]  /*b770*/  IMAD.U32 R2, RZ, RZ, UR5 ;  /* 0x00000005ff027e24 */ /* 0x000fe2000f8e00ff */
[----:B--2---:R-:W-:-:S04]  /*b780*/  LEA R0, P1, R0, R48, 0x6 ;  /* 0x0000003000007211 */ /* 0x004fc800078230ff */
[----:B---3--:R-:W-:Y:S02]  /*b790*/  LEA.HI.X R2, R3, R5, R2, 0x6, P1 ;  /* 0x0000000503027211 */ /* 0x008fe400008f3402 */
[----:B------:R-:W-:-:S04]  /*b7a0*/  @!P3 LEA R4, P1, R0, c[0x0][0x168], 0x1 ;  /* 0x00005a000004ba11 */ /* 0x000fc800078208ff */
[----:B------:R-:W-:-:S05]  /*b7b0*/  @!P3 LEA.HI.X R5, R0, c[0x0][0x16c], R2, 0x1, P1 ;  /* 0x00005b000005ba11 */ /* 0x000fca00008f0c02 */
[----:B------:R-:W-:Y:S01]  /*b7c0*/  @!PT LDS RZ, [RZ] ;  /* 0x00000000fffff984 */ /* 0x000fe20000000800 */
[----:B------:R-:W-:Y:S01]  /*b7d0*/  @!PT LDS RZ, [RZ] ;  /* 0x00000000fffff984 */ /* 0x000fe20000000800 */
[----:B------:R-:W-:Y:S01]  /*b7e0*/  @!PT LDS RZ, [RZ] ;  /* 0x00000000fffff984 */ /* 0x000fe20000000800 */
[----:B------:R2:W-:Y:S04]  /*b7f0*/  @!P3 LDGSTS.E.BYPASS.LTC128B.128 [R243+0x8000], [R4.64] ;  /* 0x0800000004f3bfae */ /* 0x0005e8000b901d52 */
[----:B------:R1:W-:Y:S01]  /*b800*/  @P2 STS.128 [R243+0xa000], RZ ;  /* 0x00a000fff3002388 */ /* 0x0003e20000000c00 */
[----:B--2---:R-:W-:-:S04]  /*b810*/  @!P2 LEA R4, P1, R0, c[0x0][0x168], 0x1 ;  /* 0x00005a000004aa11 */ /* 0x004fc800078208ff */
[C---:B------:R-:W-:Y:S02]  /*b820*/  @!P2 LEA.HI.X R5, R0.reuse, c[0x0][0x16c], R2, 0x1, P1 ;  /* 0x00005b000005aa11 */ /* 0x040fe400008f0c02 */
[----:B------:R-:W-:-:S03]  /*b830*/  IADD3 R0, P1, R0, UR7, RZ ;  /* 0x0000000700007c10 */ /* 0x000fc6000ff3e0ff */
[----:B------:R-:W-:Y:S01]  /*b840*/  @!PT LDS RZ, [RZ] ;  /* 0x00000000fffff984 */ /* 0x000fe20000000800 */
[----:B------:R-:W-:Y:S01]  /*b850*/  @!PT LDS RZ, [RZ] ;  /* 0x00000000fffff984 */ /* 0x000fe20000000800 */
[----:B------:R-:W-:Y:S01]  /*b860*/  @!PT LDS RZ, [RZ] ;  /* 0x00000000fffff984 */ /* 0x000fe20000000800 */
[----:B------:R2:W-:Y:S01]  /*b870*/  @!P2 LDGSTS.E.BYPASS.LTC128B.128 [R243+0xa000], [R4.64+0x80] ;  /* 0x0a00008004f3afae */ /* 0x0005e2000b901d52 */
[----:B------:R-:W-:-:S03]  /*b880*/  IADD3.X R2, R2, UR12, RZ, P1, !PT ;  /* 0x0000000c02027c10 */ /* 0x000fc60008ffe4ff */
[----:B------:R1:W-:Y:S01]  /*b890*/  @P3 STS.128 [R243+0x8800], RZ ;  /* 0x008800fff3003388 */ /* 0x0003e20000000c00 */
[----:B--2---:R-:W-:-:S04]  /*b8a0*/  @!P3 LEA R4, P1, R0, c[0x0][0x168], 0x1 ;  /* 0x00005a000004ba11 */ /* 0x004fc800078208ff */
        /* <DEDUP_REMOVED lines=28> */
[----:B------:R2:W-:Y:S04]  /*ba70*/  @!P2 LDGSTS.E.BYPASS.LTC128B.128 [R243+0xb000], [R4.64+0x80] ;  /* 0x0b00008004f3afae */ /* 0x0005e8000b901d52 */
[----:B------:R1:W-:Y:S01]  /*ba80*/  @P3 STS.128 [R243+0x9800], RZ ;  /* 0x009800fff3003388 */ /* 0x0003e20000000c00 */
[----:B--2---:R-:W-:Y:S02]  /*ba90*/  IADD3.X R4, R2, UR12, RZ, P1, !PT ;  /* 0x0000000c02047c10 */ /* 0x004fe40008ffe4ff */
        /* <DEDUP_REMOVED lines=14> */
.L_x_561:
[----:B------:R-:W-:Y:S05]  /*bb80*/  BSYNC B0 ;  /* 0x0000000000007941 */ /* 0x000fea0003800000 */
.L_x_560:
[----:B------:R-:W0:Y:S02]  /*bb90*/  LDGDEPBAR ;  /* 0x00000000000079af */ /* 0x000e240000000000 */
.L_x_559:
[----:B------:R2:W-:Y:S04]  /*bba0*/  STL [R1+0x7c], R232 ;  /* 0x00007ce801007387 */ /* 0x0005e80000100800 */
[----:B--2---:R-:W2:Y:S01]  /*bbb0*/  LDL.LU R232, [R1] ;  /* 0x0000000001e87983 */ /* 0x004ea20000300800 */
[----:B------:R-:W-:Y:S01]  /*bbc0*/  MOV R47, R133 ;  /* 0x00000085002f7202 */ /* 0x000fe20000000f00 */
[----:B------:R-:W-:Y:S01]  /*bbd0*/  IMAD.MOV.U32 R49, RZ, RZ, R6 ;  /* 0x000000ffff317224 */ /* 0x000fe200078e0006 */
[----:B------:R-:W-:Y:S01]  /*bbe0*/  MOV R48, R43 ;  /* 0x0000002b00307202 */ /* 0x000fe20000000f00 */
[----:B------:R-:W-:Y:S01]  /*bbf0*/  STL [R1+0x78], R231 ;  /* 0x000078e701007387 */ /* 0x000fe20000100800 */
[----:B------:R-:W-:-:S03]  /*bc00*/  MOV R35, R138 ;  /* 0x0000008a00237202 */ /* 0x000fc60000000f00 */
[----:B------:R-:W-:Y:S04]  /*bc10*/  STL [R1+0x74], R230 ;  /* 0x000074e601007387 */ /* 0x000fe80000100800 */
[----:B------:R3:W-:Y:S04]  /*bc20*/  STL [R1+0x70], R229 ;  /* 0x000070e501007387 */ /* 0x0007e80000100800 */
[----:B------:R-:W-:Y:S04]  /*bc30*/  STL [R1+0x6c], R224 ;  /* 0x00006ce001007387 */ /* 0x000fe80000100800 */
[----:B------:R-:W4:Y:S04]  /*bc40*/  LDL.LU R18, [R1+0x20] ;  /* 0x0000200001127983 */ /* 0x000f280000300800 */
[----:B---3--:R-:W3:Y:S01]  /*bc50*/  LDL.LU R229, [R1+0x4] ;  /* 0x0000040001e57983 */ /* 0x008ee20000300800 */
[----:B------:R-:W-:-:S04]  /*bc60*/  FMNMX.FTZ R0, R137, R7, !PT ;  /* 0x0000000789007209 */ /* 0x000fc80007810000 */
[----:B------:R-:W-:-:S04]  /*bc70*/  FMNMX.FTZ R0, R13, R0, !PT ;  /* 0x000000000d007209 */ /* 0x000fc80007810000 */
[----:B------:R-:W-:-:S04]  /*bc80*/  FMNMX.FTZ R0, R12, R0, !PT ;  /* 0x000000000c007209 */ /* 0x000fc80007810000 */
[----:B------:R-:W-:-:S04]  /*bc90*/  FMNMX.FTZ R0, R15, R0, !PT ;  /* 0x000000000f007209 */ /* 0x000fc80007810000 */
        /* <DEDUP_REMOVED lines=13> */
[----:B------:R-:W-:-:S04]  /*bd70*/  FMNMX.FTZ R0, R20, R0, !PT ;  /* 0x0000000014007209 */ /* 0x000fc80007810000 */
[----:B------:R-:W-:Y:S02]  /*bd80*/  FMNMX.FTZ R2, R23, R0, !PT ;  /* 0x0000000017027209 */ /* 0x000fe40007810000 */
[----:B------:R-:W-:Y:S02]  /*bd90*/  FMNMX.FTZ R0, R28, R3, !PT ;  /* 0x000000031c007209 */ /* 0x000fe40007810000 */
[----:B------:R-:W-:-:S03]  /*bda0*/  FMNMX.FTZ R2, R62, R2, !PT ;  /* 0x000000023e027209 */ /* 0x000fc60007810000 */
[----:B------:R-:W1:Y:S01]  /*bdb0*/  SHFL.BFLY PT, R5, R0, 0x2, 0x1f ;  /* 0x0c401f0000057f89 */ /* 0x000e6200000e0000 */
        /* <DEDUP_REMOVED lines=12> */
[----:B-1----:R-:W-:Y:S02]  /*be80*/  FMNMX.FTZ R2, R0, R5, !PT ;  /* 0x0000000500027209 */ /* 0x002fe40007810000 */
        /* <DEDUP_REMOVED lines=17> */
[----:B------:R-:W2:Y:S01]  /*bfa0*/  SHFL.BFLY PT, R4, R0, 0x2, 0x1f ;  /* 0x0c401f0000047f89 */ /* 0x000ea200000e0000 */
        /* <DEDUP_REMOVED lines=10> */
[----:B------:R-:W-:Y:S01]  /*c050*/  STL [R1+0x10], R138 ;  /* 0x0000108a01007387 */ /* 0x000fe20000100800 */
[----:B------:R-:W-:Y:S02]  /*c060*/  FSETP.NEU.FTZ.AND P6, PT, R138, -INF , PT ;  /* 0xff8000008a00780b */ /* 0x000fe40003fdd000 */
[----:B------:R-:W-:Y:S01]  /*c070*/  FMNMX.FTZ R3, R50, R3, !PT ;  /* 0x0000000332037209 */ /* 0x000fe20007810000 */
[----:B------:R-:W1:Y:S01]  /*c080*/  SHFL.BFLY PT, R6, R5, 0x2, 0x1f ;  /* 0x0c401f0005067f89 */ /* 0x000e6200000e0000 */
[----:B--2---:R-:W-:-:S02]  /*c090*/  FMNMX.FTZ R0, R0, R4, !PT ;  /* 0x0000000400007209 */ /* 0x004fc40007810000 */
[----:B---3--:R-:W-:Y:S01]  /*c0a0*/  FMNMX.FTZ R2, R229, R3, !PT ;  /* 0x00000003e5027209 */ /* 0x008fe20007810000 */
[----:B------:R-:W-:Y:S02]  /*c0b0*/  FMUL.FTZ R3, R138, c[0x0][0x23c] ;  /* 0x00008f008a037a20 */ /* 0x000fe40000410000 */
[----:B------:R-:W2:Y:S01]  /*c0c0*/  SHFL.BFLY PT, R8, R0, 0x1, 0x1f ;  /* 0x0c201f0000087f89 */ /* 0x000ea200000e0000 */
[----:B------:R-:W-:Y:S02]  /*c0d0*/  FMNMX.FTZ R2, R223, R2, !PT ;  /* 0x00000002df027209 */ /* 0x000fe40007810000 */
[----:B------:R-:W-:Y:S02]  /*c0e0*/  FSEL R3, R3, RZ, P6 ;  /* 0x000000ff03037208 */ /* 0x000fe40003000000 */
[----:B------:R-:W-:-:S04]  /*c0f0*/  FMNMX.FTZ R2, R219, R2, !PT ;  /* 0x00000002db027209 */ /* 0x000fc80007810000 */
[----:B------:R-:W-:-:S04]  /*c100*/  FMNMX.FTZ R2, R216, R2, !PT ;  /* 0x00000002d8027209 */ /* 0x000fc80007810000 */
[----:B------:R-:W-:Y:S01]  /*c110*/  FMNMX.FTZ R4, R212, R2, !PT ;  /* 0x00000002d4047209 */ /* 0x000fe20007810000 */
[----:B------:R-:W-:Y:S01]  /*c120*/  FFMA.FTZ R2, R7, c[0x0][0x23c], -R3 ;  /* 0x00008f0007027a23 */ /* 0x000fe20000010803 */
[----:B-1----:R-:W-:-:S03]  /*c130*/  FMNMX.FTZ R5, R5, R6, !PT ;  /* 0x0000000605057209 */ /* 0x002fc60007810000 */
[----:B------:R1:W-:Y:S01]  /*c140*/  MUFU.EX2 R10, R2 ;  /* 0x00000002000a7308 */ /* 0x0003e20000000800 */
[----:B------:R-:W3:Y:S04]  /*c150*/  SHFL.BFLY PT, R6, R4, 0x2, 0x1f ;  /* 0x0c401f0004067f89 */ /* 0x000ee800000e0000 */
[----:B------:R-:W4:Y:S01]  /*c160*/  SHFL.BFLY PT, R7, R5, 0x1, 0x1f ;  /* 0x0c201f0005077f89 */ /* 0x000f2200000e0000 */
[----:B--2---:R-:W-:Y:S01]  /*c170*/  FMNMX.FTZ R19, R0, R8, !PT ;  /* 0x0000000800137209 */ /* 0x004fe20007810000 */
[----:B------:R-:W-:-:S03]  /*c180*/  FFMA.FTZ R0, R12, c[0x0][0x23c], -R3 ;  /* 0x00008f000c007a23 */ /* 0x000fc60000010803 */
[----:B------:R-:W-:Y:S01]  /*c190*/  FSETP.NEU.FTZ.AND P5, PT, R19, -INF , PT ;  /* 0xff8000001300780b */ /* 0x000fe20003fbd000 */
[----:B------:R2:W-:Y:S01]  /*c1a0*/  MUFU.EX2 R17, R0 ;  /* 0x0000000000117308 */ /* 0x0005e20000000800 */
[----:B------:R-:W-:Y:S01]  /*c1b0*/  STL [R1+0x1c], R19 ;  /* 0x00001c1301007387 */ /* 0x000fe20000100800 */
[----:B-1----:R-:W-:-:S06]  /*c1c0*/  FFMA.FTZ R2, R13, c[0x0][0x23c], -R3 ;  /* 0x00008f000d027a23 */ /* 0x002fcc0000010803 */
[----:B------:R1:W-:Y:S01]  /*c1d0*/  MUFU.EX2 R11, R2 ;  /* 0x00000002000b7308 */ /* 0x0003e20000000800 */
[----:B---3--:R-:W-:Y:S01]  /*c1e0*/  FMNMX.FTZ R4, R4, R6, !PT ;  /* 0x0000000604047209 */ /* 0x008fe20007810000 */
[----:B--2---:R-:W-:Y:S01]  /*c1f0*/  FFMA.FTZ R0, R15, c[0x0][0x23c], -R3 ;  /* 0x00008f000f007a23 */ /* 0x004fe20000010803 */
[----:B----4-:R-:W-:-:S03]  /*c200*/  FMNMX.FTZ R53, R5, R7, !PT ;  /* 0x0000000705357209 */ /* 0x010fc60007810000 */
[----:B------:R-:W2:Y:S02]  /*c210*/  SHFL.BFLY PT, R6, R4, 0x1, 0x1f ;  /* 0x0c201f0004067f89 */ /* 0x000ea400000e0000 */
[----:B------:R3:W-:Y:S01]  /*c220*/  MUFU.EX2 R141, R0 ;  /* 0x00000000008d7308 */ /* 0x0007e20000000800 */
[----:B------:R-:W-:Y:S01]  /*c230*/  FSETP.NEU.FTZ.AND P4, PT, R53, -INF , PT ;  /* 0xff8000003500780b */ /* 0x000fe20003f9d000 */
[----:B------:R-:W-:Y:S01]  /*c240*/  STL [R1+0x18], R53 ;  /* 0x0000183501007387 */ /* 0x000fe20000100800 */
[----:B-1----:R-:W-:-:S05]  /*c250*/  FMUL.FTZ R2, R19, c[0x0][0x23c] ;  /* 0x00008f0013027a20 */ /* 0x002fca0000410000 */
[----:B------:R-:W-:-:S05]  /*c260*/  FSEL R2, R2, RZ, P5 ;  /* 0x000000ff02027208 */ /* 0x000fca0002800000 */
[--C-:B------:R-:W-:Y:S02]  /*c270*/  FFMA.FTZ R5, R20, c[0x0][0x23c], -R2.reuse ;  /* 0x00008f0014057a23 */ /* 0x100fe40000010802 */
[----:B---3--:R-:W-:Y:S02]  /*c280*/  FFMA.FTZ R0, R14, c[0x0][0x23c], -R2 ;  /* 0x00008f000e007a23 */ /* 0x008fe40000010802 */
[----:B------:R1:W-:Y:S01]  /*c290*/  MUFU.EX2 R45, R5 ;  /* 0x00000005002d7308 */ /* 0x0003e20000000800 */
[----:B--2---:R-:W-:-:S07]  /*c2a0*/  FMNMX.FTZ R46, R4, R6, !PT ;  /* 0x00000006042e7209 */ /* 0x004fce0007810000 */
[----:B------:R2:W-:Y:S01]  /*c2b0*/  MUFU.EX2 R9, R0 ;  /* 0x0000000000097308 */ /* 0x0005e20000000800 */
[----:B------:R-:W-:Y:S01]  /*c2c0*/  STL [R1+0x14], R46 ;  /* 0x0000142e01007387 */ /* 0x000fe20000100800 */
[C---:B------:R-:W-:Y:S01]  /*c2d0*/  FMUL.FTZ R12, R46.reuse, c[0x0][0x23c] ;  /* 0x00008f002e0c7a20 */ /* 0x040fe20000410000 */
[----:B------:R-:W-:-:S04]  /*c2e0*/  FSETP.NEU.FTZ.AND P1, PT, R46, -INF , PT ;  /* 0xff8000002e00780b */ /* 0x000fc80003f3d000 */
[----:B------:R-:W-:Y:S01]  /*c2f0*/  FSEL R12, R12, RZ, P1 ;  /* 0x000000ff0c0c7208 */ /* 0x000fe20000800000 */
[----:B-1----:R-:W-:-:S04]  /*c300*/  FFMA.FTZ R5, R23, c[0x0][0x23c], -R2 ;  /* 0x00008f0017057a23 */ /* 0x002fc80000010802 */
[----:B------:R-:W-:Y:S01]  /*c310*/  MUFU.EX2 R16, R5 ;  /* 0x0000000500107308 */ /* 0x000fe20000000800 */
[----:B--2---:R-:W-:-:S07]  /*c320*/  FFMA.FTZ R0, R21, c[0x0][0x23c], -R2 ;  /* 0x00008f0015007a23 */ /* 0x004fce0000010802 */
[----:B------:R1:W-:Y:S02]  /*c330*/  MUFU.EX2 R43, R0 ;  /* 0x00000000002b7308 */ /* 0x0003e40000000800 */
[----:B-1----:R-:W-:-:S05]  /*c340*/  FMUL.FTZ R0, R53, c[0x0][0x23c] ;  /* 0x00008f0035007a20 */ /* 0x002fca0000410000 */
[----:B------:R-:W-:-:S05]  /*c350*/  FSEL R0, R0, RZ, P4 ;  /* 0x000000ff00007208 */ /* 0x000fca0002000000 */
[--C-:B------:R-:W-:Y:S02]  /*c360*/  FFMA.FTZ R5, R22, c[0x0][0x23c], -R0.reuse ;  /* 0x00008f0016057a23 */ /* 0x100fe40000010800 */
[----:B------:R-:W-:Y:S02]  /*c370*/  FFMA.FTZ R4, R26, c[0x0][0x23c], -R0 ;  /* 0x00008f001a047a23 */ /* 0x000fe40000010800 */
[----:B------:R1:W-:Y:S08]  /*c380*/  MUFU.EX2 R15, R5 ;  /* 0x00000005000f7308 */ /* 0x0003f00000000800 */
[----:B------:R2:W-:Y:S01]  /*c390*/  MUFU.EX2 R231, R4 ;  /* 0x0000000400e77308 */ /* 0x0005e20000000800 */
[----:B-1----:R-:W-:-:S05]  /*c3a0*/  FSEL R5, R138, RZ, P6 ;  /* 0x000000ff8a057208 */ /* 0x002fca0003000000 */
[----:B------:R-:W-:Y:S01]  /*c3b0*/  FADD.FTZ R5, R137, -R5 ;  /* 0x8000000589057221 */ /* 0x000fe20000010000 */
[----:B------:R-:W-:Y:S01]  /*c3c0*/  MOV R137, R53 ;  /* 0x0000003500897202 */ /* 0x000fe20000000f00 */
[--C-:B--2---:R-:W-:Y:S02]  /*c3d0*/  FFMA.FTZ R4, R25, c[0x0][0x23c], -R0.reuse ;  /* 0x00008f0019047a23 */ /* 0x104fe40000010800 */
[----:B------:R-:W-:Y:S02]  /*c3e0*/  FMUL.FTZ R5, R5, c[0x0][0x23c] ;  /* 0x00008f0005057a20 */ /* 0x000fe40000410000 */
[----:B------:R1:W-:Y:S08]  /*c3f0*/  MUFU.EX2 R44, R4 ;  /* 0x00000004002c7308 */ /* 0x0003f00000000800 */
[----:B------:R-:W2:Y:S01]  /*c400*/  MUFU.EX2 R5, R5 ;  /* 0x0000000500057308 */ /* 0x000ea20000000800 */
[----:B-1----:R-:W-:-:S07]  /*c410*/  FFMA.FTZ R4, R27, c[0x0][0x23c], -R0 ;  /* 0x00008f001b047a23 */ /* 0x002fce0000010800 */
[----:B------:R1:W-:Y:S01]  /*c420*/  MUFU.EX2 R51, R4 ;  /* 0x0000000400337308 */ /* 0x0003e20000000800 */
[----:B--2---:R-:W-:Y:S02]  /*c430*/  FFMA.FTZ R224, R18, R5, R10 ;  /* 0x0000000512e07223 */ /* 0x004fe4000001000a */
[----:B------:R-:W2:Y:S01]  /*c440*/  LDL.LU R18, [R1+0x38] ;  /* 0x0000380001127983 */ /* 0x000ea20000300800 */
[----:B-1----:R-:W-:-:S04]  /*c450*/  FFMA.FTZ R4, R24, c[0x0][0x23c], -R12 ;  /* 0x00008f0018047a23 */ /* 0x002fc8000001080c */
[----:B------:R1:W-:Y:S01]  /*c460*/  MUFU.EX2 R39, R4 ;  /* 0x0000000400277308 */ /* 0x0003e20000000800 */
[-C--:B------:R-:W-:Y:S02]  /*c470*/  FMUL.FTZ R148, R148, R5.reuse ;  /* 0x0000000594947220 */ /* 0x080fe40000410000 */
[-C--:B------:R-:W-:Y:S02]  /*c480*/  FMUL.FTZ R149, R149, R5.reuse ;  /* 0x0000000595957220 */ /* 0x080fe40000410000 */
[-C--:B------:R-:W-:Y:S02]  /*c490*/  FMUL.FTZ R152, R152, R5.reuse ;  /* 0x0000000598987220 */ /* 0x080fe40000410000 */
[-C--:B------:R-:W-:Y:S02]  /*c4a0*/  FMUL.FTZ R153, R153, R5.reuse ;  /* 0x0000000599997220 */ /* 0x080fe40000410000 */
[----:B------:R-:W-:Y:S02]  /*c4b0*/  FMUL.FTZ R164, R164, R5 ;  /* 0x00000005a4a47220 */ /* 0x000fe40000410000 */
[----:B-1----:R-:W-:-:S02]  /*c4c0*/  FFMA.FTZ R4, R40, c[0x0][0x23c], -R12 ;  /* 0x00008f0028047a23 */ /* 0x002fc4000001080c */
[-C--:B------:R-:W-:Y:S02]  /*c4d0*/  FMUL.FTZ R165, R165, R5.reuse ;  /* 0x00000005a5a57220 */ /* 0x080fe40000410000 */
[----:B------:R1:W-:Y:S01]  /*c4e0*/  MUFU.EX2 R133, R4 ;  /* 0x0000000400857308 */ /* 0x0003e20000000800 */
        /* <DEDUP_REMOVED lines=8> */
[----:B-1----:R-:W-:Y:S02]  /*c570*/  FFMA.FTZ R4, R41, c[0x0][0x23c], -R12 ;  /* 0x00008f0029047a23 */ /* 0x002fe4000001080c */
[-C--:B------:R-:W-:Y:S02]  /*c580*/  FMUL.FTZ R200, R200, R5.reuse ;  /* 0x00000005c8c87220 */ /* 0x080fe40000410000 */
[-C--:B------:R-:W-:Y:S01]  /*c590*/  FMUL.FTZ R201, R201, R5.reuse ;  /* 0x00000005c9c97220 */ /* 0x080fe20000410000 */
[----:B------:R1:W-:Y:S01]  /*c5a0*/  MUFU.EX2 R142, R4 ;  /* 0x00000004008e7308 */ /* 0x0003e20000000800 */
[----:B------:R-:W-:-:S02]  /*c5b0*/  FMUL.FTZ R68, R68, R5 ;  /* 0x0000000544447220 */ /* 0x000fc40000410000 */
[-C--:B------:R-:W-:Y:S02]  /*c5c0*/  FMUL.FTZ R69, R69, R5.reuse ;  /* 0x0000000545457220 */ /* 0x080fe40000410000 */
[-C--:B------:R-:W-:Y:S02]  /*c5d0*/  FMUL.FTZ R80, R80, R5.reuse ;  /* 0x0000000550507220 */ /* 0x080fe40000410000 */
[-C--:B------:R-:W-:Y:S02]  /*c5e0*/  FMUL.FTZ R81, R81, R5.reuse ;  /* 0x0000000551517220 */ /* 0x080fe40000410000 */
[-C--:B------:R-:W-:Y:S02]  /*c5f0*/  FMUL.FTZ R84, R84, R5.reuse ;  /* 0x0000000554547220 */ /* 0x080fe40000410000 */
[-C--:B------:R-:W-:Y:S02]  /*c600*/  FMUL.FTZ R85, R85, R5.reuse ;  /* 0x0000000555557220 */ /* 0x080fe40000410000 */
[----:B------:R-:W-:-:S02]  /*c610*/  FMUL.FTZ R96, R96, R5 ;  /* 0x0000000560607220 */ /* 0x000fc40000410000 */
[-C--:B------:R-:W-:Y:S01]  /*c620*/  FMUL.FTZ R97, R97, R5.reuse ;  /* 0x0000000561617220 */ /* 0x080fe20000410000 */
[----:B-1----:R-:W-:Y:S01]  /*c630*/  FSEL R4, R19, RZ, P5 ;  /* 0x000000ff13047208 */ /* 0x002fe20002800000 */
[-C--:B------:R-:W-:Y:S02]  /*c640*/  FMUL.FTZ R100, R100, R5.reuse ;  /* 0x0000000564647220 */ /* 0x080fe40000410000 */
[-C--:B------:R-:W-:Y:S02]  /*c650*/  FMUL.FTZ R101, R101, R5.reuse ;  /* 0x0000000565657220 */ /* 0x080fe40000410000 */
[-C--:B------:R-:W-:Y:S02]  /*c660*/  FMUL.FTZ R112, R112, R5.reuse ;  /* 0x0000000570707220 */ /* 0x080fe40000410000 */
[-C--:B------:R-:W-:Y:S02]  /*c670*/  FMUL.FTZ R113, R113, R5.reuse ;  /* 0x0000000571717220 */ /* 0x080fe40000410000 */
[----:B------:R-:W-:-:S02]  /*c680*/  FMUL.FTZ R116, R116, R5 ;  /* 0x0000000574747220 */ /* 0x000fc40000410000 */
[-C--:B------:R-:W-:Y:S02]  /*c690*/  FMUL.FTZ R117, R117, R5.reuse ;  /* 0x0000000575757220 */ /* 0x080fe40000410000 */
[-C--:B------:R-:W-:Y:S02]  /*c6a0*/  FMUL.FTZ R40, R128, R5.reuse ;  /* 0x0000000580287220 */ /* 0x080fe40000410000 */
[----:B------:R-:W-:Y:S02]  /*c6b0*/  FMUL.FTZ R41, R129, R5 ;  /* 0x0000000581297220 */ /* 0x000fe40000410000 */
[----:B------:R-:W-:Y:S02]  /*c6c0*/  FFMA.FTZ R5, R42, c[0x0][0x23c], -R12 ;  /* 0x00008f002a057a23 */ /* 0x000fe4000001080c */
[----:B------:R-:W-:Y:S02]  /*c6d0*/  IMAD.MOV.U32 R42, RZ, RZ, R11 ;  /* 0x000000ffff2a7224 */ /* 0x000fe400078e000b */
[----:B------:R-:W3:Y:S01]  /*c6e0*/  LDL.LU R11, [R1+0x24] ;  /* 0x00002400010b7983 */ /* 0x000ee20000300800 */
[----:B------:R-:W-:Y:S01]  /*c6f0*/  FADD.FTZ R6, R136, -R4 ;  /* 0x8000000488067221 */ /* 0x000fe20000010000 */
[----:B------:R-:W-:-:S03]  /*c700*/  FSEL R4, R137, RZ, P4 ;  /* 0x000000ff89047208 */ /* 0x000fc60002000000 */
[----:B------:R-:W-:Y:S02]  /*c710*/  FMUL.FTZ R14, R6, c[0x0][0x23c] ;  /* 0x00008f00060e7a20 */ /* 0x000fe40000410000 */
[----:B------:R-:W-:Y:S01]  /*c720*/  FADD.FTZ R6, R135, -R4 ;  /* 0x8000000487067221 */ /* 0x000fe20000010000 */
[----:B------:R-:W-:-:S03]  /*c730*/  FSEL R4, R46, RZ, P1 ;  /* 0x000000ff2e047208 */ /* 0x000fc60000800000 */
[----:B------:R-:W-:Y:S01]  /*c740*/  FMUL.FTZ R7, R6, c[0x0][0x23c] ;  /* 0x00008f0006077a20 */ /* 0x000fe20000410000 */
[----:B------:R-:W-:Y:S01]  /*c750*/  MOV R129, R17 ;  /* 0x0000001100817202 */ /* 0x000fe20000000f00 */
[----:B------:R-:W-:Y:S01]  /*c760*/  FADD.FTZ R6, R134, -R4 ;  /* 0x8000000486067221 */ /* 0x000fe20000010000 */
[----:B------:R-:W-:Y:S01]  /*c770*/  MOV R136, R16 ;  /* 0x0000001000887202 */ /* 0x000fe20000000f00 */
[----:B------:R-:W1:Y:S02]  /*c780*/  MUFU.EX2 R4, R7 ;  /* 0x0000000700047308 */ /* 0x000e640000000800 */
[----:B------:R-:W-:-:S06]  /*c790*/  FMUL.FTZ R6, R6, c[0x0][0x23c] ;  /* 0x00008f0006067a20 */ /* 0x000fcc0000410000 */
[----:B------:R-:W4:Y:S08]  /*c7a0*/  MUFU.EX2 R14, R14 ;  /* 0x0000000e000e7308 */ /* 0x000f300000000800 */
[----:B------:R-:W4:Y:S08]  /*c7b0*/  MUFU.EX2 R13, R6 ;  /* 0x00000006000d7308 */ /* 0x000f300000000800 */
[----:B------:R4:W4:Y:S01]  /*c7c0*/  MUFU.EX2 R128, R5 ;  /* 0x0000000500807308 */ /* 0x0009220000000800 */
[----:B-1----:R-:W-:-:S02]  /*c7d0*/  FMUL.FTZ R144, R144, R4 ;  /* 0x0000000490907220 */ /* 0x002fc40000410000 */
        /* <DEDUP_REMOVED lines=32> */
[-C--:B----4-:R-:W-:Y:S01]  /*c9e0*/  FMUL.FTZ R150, R150, R14.reuse ;  /* 0x0000000e96967220 */ /* 0x090fe20000410000 */
[----:B------:R-:W-:Y:S01]  /*c9f0*/  F2FP.BF16.PACK_AB R10, R141, R129 ;  /* 0x000000818d0a723e */ /* 0x000fe200000010ff */
[----:B------:R-:W-:Y:S01]  /*ca00*/  FMUL.FTZ R151, R151, R14 ;  /* 0x0000000e97977220 */ /* 0x000fe20000410000 */
[----:B------:R-:W-:Y:S01]  /*ca10*/  F2FP.BF16.PACK_AB R5, R133, R39 ;  /* 0x000000278505723e */ /* 0x000fe200000010ff */
[-C--:B------:R-:W-:Y:S01]  /*ca20*/  FMUL.FTZ R146, R146, R13.reuse ;  /* 0x0000000d92927220 */ /* 0x080fe20000410000 */
[----:B------:R-:W-:Y:S01]  /*ca30*/  F2FP.BF16.PACK_AB R7, R128, R142 ;  /* 0x0000008e8007723e */ /* 0x000fe200000010ff */
[-C--:B------:R-:W-:Y:S02]  /*ca40*/  FMUL.FTZ R147, R147, R13.reuse ;  /* 0x0000000d93937220 */ /* 0x080fe40000410000 */
[----:B------:R-:W-:-:S02]  /*ca50*/  FMUL.FTZ R158, R158, R13 ;  /* 0x0000000d9e9e7220 */ /* 0x000fc40000410000 */
[-C--:B------:R-:W-:Y:S02]  /*ca60*/  FMUL.FTZ R159, R159, R13.reuse ;  /* 0x0000000d9f9f7220 */ /* 0x080fe40000410000 */
[-C--:B------:R-:W-:Y:S02]  /*ca70*/  FMUL.FTZ R154, R154, R14.reuse ;  /* 0x0000000e9a9a7220 */ /* 0x080fe40000410000 */
[-C--:B------:R-:W-:Y:S02]  /*ca80*/  FMUL.FTZ R155, R155, R14.reuse ;  /* 0x0000000e9b9b7220 */ /* 0x080fe40000410000 */
[-C--:B------:R-:W-:Y:S02]  /*ca90*/  FMUL.FTZ R162, R162, R13.reuse ;  /* 0x0000000da2a27220 */ /* 0x080fe40000410000 */
[----:B------:R-:W-:Y:S02]  /*caa0*/  FMUL.FTZ R163, R163, R13 ;  /* 0x0000000da3a37220 */ /* 0x000fe40000410000 */
[----:B------:R-:W-:-:S02]  /*cab0*/  FMUL.FTZ R166, R166, R14 ;  /* 0x0000000ea6a67220 */ /* 0x000fc40000410000 */
[----:B------:R-:W-:Y:S02]  /*cac0*/  FMUL.FTZ R167, R167, R14 ;  /* 0x0000000ea7a77220 */ /* 0x000fe40000410000 */
[-C--:B------:R-:W-:Y:S02]  /*cad0*/  FMUL.FTZ R174, R174, R13.reuse ;  /* 0x0000000daeae7220 */ /* 0x080fe40000410000 */
[----:B------:R-:W-:Y:S02]  /*cae0*/  FMUL.FTZ R175, R175, R13 ;  /* 0x0000000dafaf7220 */ /* 0x000fe40000410000 */
[----:B--2---:R-:W-:Y:S02]  /*caf0*/  FFMA.FTZ R134, R18, R4, R15 ;  /* 0x0000000412867223 */ /* 0x004fe4000001000f */
[----:B------:R-:W1:Y:S01]  /*cb00*/  LDSM.16.MT88.4 R16, [R225+0xc000] ;  /* 0x00c00000e110783b */ /* 0x000e620000004200 */
[----:B------:R-:W-:Y:S02]  /*cb10*/  F2FP.BF16.PACK_AB R4, R231, R15 ;  /* 0x0000000fe704723e */ /* 0x000fe400000010ff */
[----:B------:R-:W-:-:S04]  /*cb20*/  MOV R15, R51 ;  /* 0x00000033000f7202 */ /* 0x000fc80000000f00 */
[----:B------:R-:W-:-:S07]  /*cb30*/  F2FP.BF16.PACK_AB R6, R15, R44 ;  /* 0x0000002c0f06723e */ /* 0x000fce00000010ff */
[C---:B-1----:R-:W-:Y:S08]  /*cb40*/  HMMA.16816.F32.BF16 R144, R4.reuse, R16, R144 ;  /* 0x000000100490723c */ /* 0x042ff00000041890 */
[----:B------:R-:W-:Y:S01]  /*cb50*/  HMMA.16816.F32.BF16 R156, R4, R18, R156 ;  /* 0x00000012049c723c */ /* 0x000fe2000004189c */
[----:B---3--:R-:W-:Y:S01]  /*cb60*/  FFMA.FTZ R230, R11, R14, R9 ;  /* 0x0000000e0be67223 */ /* 0x008fe20000010009 */
[----:B------:R-:W-:-:S02]  /*cb70*/  F2FP.BF16.PACK_AB R9, R43, R9 ;  /* 0x000000092b09723e */ /* 0x000fc400000010ff */
[----:B------:R-:W-:-:S07]  /*cb80*/  F2FP.BF16.PACK_AB R11, R136, R45 ;  /* 0x0000002d880b723e */ /* 0x000fce00000010ff */
[C---:B------:R-:W-:Y:S08]  /*cb90*/  HMMA.16816.F32.BF16 R148, R8.reuse, R16, R148 ;  /* 0x000000100894723c */ /* 0x040ff00000041894 */
[----:B------:R-:W-:Y:S01]  /*cba0*/  HMMA.16816.F32.BF16 R56, R8, R18, R152 ;  /* 0x000000120838723c */ /* 0x000fe20000041898 */
[----:B------:R-:W1:Y:S01]  /*cbb0*/  LDSM.16.MT88.4 R16, [R226+0xc000] ;  /* 0x00c00000e210783b */ /* 0x000e620000004200 */
[----:B------:R-:W-:-:S02]  /*cbc0*/  FMUL.FTZ R170, R170, R14 ;  /* 0x0000000eaaaa7220 */ /* 0x000fc40000410000 */
[----:B------:R-:W-:Y:S01]  /*cbd0*/  FMUL.FTZ R171, R171, R14 ;  /* 0x0000000eabab7220 */ /* 0x000fe20000410000 */
[----:B------:R-:W-:Y:S01]  /*cbe0*/  MOV R27, R65 ;  /* 0x00000041001b7202 */ /* 0x000fe20000000f00 */
[----:B------:R-:W-:Y:S01]  /*cbf0*/  IMAD.MOV.U32 R26, RZ, RZ, R67 ;  /* 0x000000ffff1a7224 */ /* 0x000fe200078e0043 */
[----:B------:R-:W-:Y:S01]  /*cc00*/  MOV R20, R66 ;  /* 0x0000004200147202 */ /* 0x000fe20000000f00 */
[----:B------:R-:W-:Y:S01]  /*cc10*/  IMAD.MOV.U32 R23, RZ, RZ, R64 ;  /* 0x000000ffff177224 */ /* 0x000fe200078e0040 */
[----:B------:R-:W-:Y:S01]  /*cc20*/  MOV R25, R52 ;  /* 0x0000003400197202 */ /* 0x000fe20000000f00 */
[----:B------:R-:W-:Y:S01]  /*cc30*/  IMAD.MOV.U32 R152, RZ, RZ, R54 ;  /* 0x000000ffff987224 */ /* 0x000fe200078e0036 */
[----:B------:R-:W-:Y:S02]  /*cc40*/  MOV R22, R63 ;  /* 0x0000003f00167202 */ /* 0x000fe40000000f00 */
[----:B------:R-:W-:Y:S01]  /*cc50*/  MOV R135, R62 ;  /* 0x0000003e00877202 */ /* 0x000fe20000000f00 */
[-C--:B-1----:R-:W-:Y:S07]  /*cc60*/  HMMA.16816.F32.BF16 R64, R4, R16.reuse, R160 ;  /* 0x000000100440723c */ /* 0x082fee00000418a0 */
[----:B------:R-:W-:Y:S01]  /*cc70*/  MOV R160, R61 ;  /* 0x0000003d00a07202 */ /* 0x000fe20000000f00 */
[----:B------:R-:W-:Y:S01]  /*cc80*/  HMMA.16816.F32.BF16 R164, R8, R16, R164 ;  /* 0x0000001008a4723c */ /* 0x000fe200000418a4 */
[----:B------:R-:W-:-:S07]  /*cc90*/  MOV R163, R60 ;  /* 0x0000003c00a37202 */ /* 0x000fce0000000f00 */
[-C--:B------:R-:W-:Y:S08]  /*cca0*/  HMMA.16816.F32.BF16 R60, R4, R18.reuse, R172 ;  /* 0x00000012043c723c */ /* 0x080ff000000418ac */
[----:B------:R-:W-:Y:S01]  /*ccb0*/  HMMA.16816.F32.BF16 R52, R8, R18, R168 ;  /* 0x000000120834723c */ /* 0x000fe200000418a8 */
[----:B------:R-:W1:Y:S01]  /*ccc0*/  LDSM.16.MT88.4 R16, [R228+0xc000] ;  /* 0x00c00000e410783b */ /* 0x000e620000004200 */
[----:B------:R-:W-:-:S02]  /*ccd0*/  FMUL.FTZ R182, R182, R14 ;  /* 0x0000000eb6b67220 */ /* 0x000fc40000410000 */
[-C--:B------:R-:W-:Y:S02]  /*cce0*/  FMUL.FTZ R183, R183, R14.reuse ;  /* 0x0000000eb7b77220 */ /* 0x080fe40000410000 */
[-C--:B------:R-:W-:Y:S02]  /*ccf0*/  FMUL.FTZ R178, R178, R13.reuse ;  /* 0x0000000db2b27220 */ /* 0x080fe40000410000 */
[-C--:B------:R-:W-:Y:S02]  /*cd00*/  FMUL.FTZ R179, R179, R13.reuse ;  /* 0x0000000db3b37220 */ /* 0x080fe40000410000 */
[-C--:B------:R-:W-:Y:S02]  /*cd10*/  FMUL.FTZ R190, R190, R13.reuse ;  /* 0x0000000dbebe7220 */ /* 0x080fe40000410000 */
[----:B------:R-:W-:Y:S02]  /*cd20*/  FMUL.FTZ R191, R191, R13 ;  /* 0x0000000dbfbf7220 */ /* 0x000fe40000410000 */
[----:B------:R-:W-:-:S02]  /*cd30*/  FMUL.FTZ R186, R186, R14 ;  /* 0x0000000ebaba7220 */ /* 0x000fc40000410000 */
[----:B------:R-:W-:Y:S01]  /*cd40*/  FMUL.FTZ R187, R187, R14 ;  /* 0x0000000ebbbb7220 */ /* 0x000fe20000410000 */
[----:B------:R-:W-:Y:S01]  /*cd50*/  MOV R24, R49 ;  /* 0x0000003100187202 */ /* 0x000fe20000000f00 */
[----:B------:R-:W-:Y:S01]  /*cd60*/  IMAD.MOV.U32 R161, RZ, RZ, R45 ;  /* 0x000000ffffa17224 */ /* 0x000fe200078e002d */
[----:B------:R-:W-:Y:S02]  /*cd70*/  MOV R154, R48 ;  /* 0x00000030009a7202 */ /* 0x000fe40000000f00 */
[----:B------:R-:W-:Y:S02]  /*cd80*/  MOV R155, R47 ;  /* 0x0000002f009b7202 */ /* 0x000fe40000000f00 */
[----:B------:R-:W-:Y:S02]  /*cd90*/  MOV R153, R46 ;  /* 0x0000002e00997202 */ /* 0x000fe40000000f00 */
[----:B------:R-:W-:Y:S02]  /*cda0*/  MOV R21, R50 ;  /* 0x0000003200157202 */ /* 0x000fe40000000f00 */
[----:B------:R-:W-:Y:S01]  /*cdb0*/  MOV R162, R44 ;  /* 0x0000002c00a27202 */ /* 0x000fe20000000f00 */
        /* <DEDUP_REMOVED lines=12> */
[-C--:B------:R-:W-:Y:S01]  /*ce80*/  FMUL.FTZ R203, R203, R14.reuse ;  /* 0x0000000ecbcb7220 */ /* 0x080fe20000410000 */
[-C--:B-1----:R-:W-:Y:S08]  /*ce90*/  HMMA.16816.F32.BF16 R196, R8, R16.reuse, R196 ;  /* 0x0000001008c4723c */ /* 0x082ff000000418c4 */
[C---:B------:R-:W-:Y:S08]  /*cea0*/  HMMA.16816.F32.BF16 R192, R4.reuse, R16, R192 ;  /* 0x0000001004c0723c */ /* 0x040ff000000418c0 */
[-C--:B------:R-:W-:Y:S08]  /*ceb0*/  HMMA.16816.F32.BF16 R204, R4, R18.reuse, R204 ;  /* 0x0000001204cc723c */ /* 0x080ff000000418cc */
[----:B------:R-:W-:Y:S01]  /*cec0*/  HMMA.16816.F32.BF16 R200, R8, R18, R200 ;  /* 0x0000001208c8723c */ /* 0x000fe200000418c8 */
[----:B------:R-:W1:Y:S01]  /*ced0*/  LDSM.16.MT88.4 R16, [R225+0xe000] ;  /* 0x00e00000e110783b */ /* 0x000e620000004200 */
[----:B------:R-:W-:-:S02]  /*cee0*/  FMUL.FTZ R70, R70, R14 ;  /* 0x0000000e46467220 */ /* 0x000fc40000410000 */
[----:B------:R-:W-:Y:S01]  /*cef0*/  FMUL.FTZ R71, R71, R14 ;  /* 0x0000000e47477220 */ /* 0x000fe20000410000 */
[----:B------:R-:W-:Y:S01]  /*cf00*/  MOV R178, R160 ;  /* 0x000000a000b27202 */ /* 0x000fe20000000f00 */
[-C--:B------:R-:W-:Y:S01]  /*cf10*/  FMUL.FTZ R74, R74, R13.reuse ;  /* 0x0000000d4a4a7220 */ /* 0x080fe20000410000 */
[----:B------:R-:W-:Y:S01]  /*cf20*/  MOV R160, R24 ;  /* 0x0000001800a07202 */ /* 0x000fe20000000f00 */
[----:B------:R-:W-:Y:S01]  /*cf30*/  FMUL.FTZ R75, R75, R13 ;  /* 0x0000000d4b4b7220 */ /* 0x000fe20000410000 */
[----:B------:R-:W-:Y:S01]  /*cf40*/  MOV R176, R152 ;  /* 0x0000009800b07202 */ /* 0x000fe20000000f00 */
[----:B------:R-:W-:Y:S01]  /*cf50*/  IMAD.MOV.U32 R177, RZ, RZ, R163 ;  /* 0x000000ffffb17224 */ /* 0x000fe200078e00a3 */
[----:B------:R-:W-:Y:S01]  /*cf60*/  MOV R172, R153 ;  /* 0x0000009900ac7202 */ /* 0x000fe20000000f00 */
[----:B------:R-:W-:Y:S01]  /*cf70*/  IMAD.MOV.U32 R24, RZ, RZ, R143 ;  /* 0x000000ffff187224 */ /* 0x000fe200078e008f */
[----:B------:R-:W-:Y:S02]  /*cf80*/  MOV R163, R142 ;  /* 0x0000008e00a37202 */ /* 0x000fe40000000f00 */
[----:B------:R-:W-:-:S02]  /*cf90*/  MOV R152, R141 ;  /* 0x0000008d00987202 */ /* 0x000fc40000000f00 */
[----:B------:R-:W-:Y:S02]  /*cfa0*/  MOV R153, R140 ;  /* 0x0000008c00997202 */ /* 0x000fe40000000f00 */
[----:B------:R-:W-:Y:S02]  /*cfb0*/  MOV R174, R137 ;  /* 0x0000008900ae7202 */ /* 0x000fe40000000f00 */
[----:B------:R-:W-:Y:S01]  /*cfc0*/  MOV R168, R138 ;  /* 0x0000008a00a87202 */ /* 0x000fe20000000f00 */
[----:B-1----:R-:W-:Y:S07]  /*cfd0*/  HMMA.16816.F32.BF16 R140, R8, R16, R68 ;  /* 0x00000010088c723c */ /* 0x002fee0000041844 */
[----:B------:R-:W-:Y:S01]  /*cfe0*/  IMAD.MOV.U32 R71, RZ, RZ, R160 ;  /* 0x000000ffff477224 */ /* 0x000fe200078e00a0 */
[----:B------:R-:W-:-:S02]  /*cff0*/  MOV R160, R136 ;  /* 0x0000008800a07202 */ /* 0x000fc40000000f00 */
[----:B------:R-:W-:Y:S02]  /*d000*/  MOV R68, R139 ;  /* 0x0000008b00447202 */ /* 0x000fe40000000f00 */
[----:B------:R-:W-:Y:S01]  /*d010*/  HMMA.16816.F32.BF16 R136, R4, R16, R72 ;  /* 0x000000100488723c */ /* 0x000fe20000041848 */
[----:B------:R-:W2:Y:S01]  /*d020*/  LDL.LU R73, [R1+0x3c] ;  /* 0x00003c0001497983 */ /* 0x000ea20000300800 */
[-C--:B------:R-:W-:Y:S02]  /*d030*/  FMUL.FTZ R78, R78, R13.reuse ;  /* 0x0000000d4e4e7220 */ /* 0x080fe40000410000 */
[----:B------:R-:W-:Y:S02]  /*d040*/  FMUL.FTZ R79, R79, R13 ;  /* 0x0000000d4f4f7220 */ /* 0x000fe40000410000 */
[-C--:B------:R-:W-:Y:S02]  /*d050*/  FMUL.FTZ R82, R82, R14.reuse ;  /* 0x0000000e52527220 */ /* 0x080fe40000410000 */
[----:B------:R-:W-:Y:S01]  /*d060*/  FMUL.FTZ R83, R83, R14 ;  /* 0x0000000e53537220 */ /* 0x000fe20000410000 */
        /* <DEDUP_REMOVED lines=8> */
[----:B------:R-:W-:-:S07]  /*d0f0*/  MOV R74, R132 ;  /* 0x00000084004a7202 */ /* 0x000fce0000000f00 */
[----:B------:R-:W-:Y:S01]  /*d100*/  HMMA.16816.F32.BF16 R132, R4, R18, R76 ;  /* 0x000000120484723c */ /* 0x000fe2000004184c */
[----:B------:R-:W1:Y:S01]  /*d110*/  LDSM.16.MT88.4 R16, [R226+0xe000] ;  /* 0x00e00000e210783b */ /* 0x000e620000004200 */
[-C--:B------:R-:W-:Y:S02]  /*d120*/  FMUL.FTZ R86, R86, R14.reuse ;  /* 0x0000000e56567220 */ /* 0x080fe40000410000 */
[----:B------:R-:W-:Y:S02]  /*d130*/  FMUL.FTZ R87, R87, R14 ;  /* 0x0000000e57577220 */ /* 0x000fe40000410000 */
[-C--:B------:R-:W-:Y:S02]  /*d140*/  FMUL.FTZ R90, R90, R13.reuse ;  /* 0x0000000d5a5a7220 */ /* 0x080fe40000410000 */
[-C--:B------:R-:W-:Y:S02]  /*d150*/  FMUL.FTZ R91, R91, R13.reuse ;  /* 0x0000000d5b5b7220 */ /* 0x080fe40000410000 */
[----:B------:R-:W-:-:S02]  /*d160*/  FMUL.FTZ R94, R94, R13 ;  /* 0x0000000d5e5e7220 */ /* 0x000fc40000410000 */
[----:B------:R-:W-:Y:S02]  /*d170*/  FMUL.FTZ R95, R95, R13 ;  /* 0x0000000d5f5f7220 */ /* 0x000fe40000410000 */
[-C--:B------:R-:W-:Y:S02]  /*d180*/  FMUL.FTZ R98, R98, R14.reuse ;  /* 0x0000000e62627220 */ /* 0x080fe40000410000 */
[----:B------:R-:W-:Y:S01]  /*d190*/  FMUL.FTZ R99, R99, R14 ;  /* 0x0000000e63637220 */ /* 0x000fe20000410000 */
[----:B------:R-:W-:Y:S01]  /*d1a0*/  MOV R169, R163 ;  /* 0x000000a300a97202 */ /* 0x000fe20000000f00 */
[----:B------:R-:W-:Y:S01]  /*d1b0*/  IMAD.MOV.U32 R175, RZ, RZ, R154 ;  /* 0x000000ffffaf7224 */ /* 0x000fe200078e009a */
[----:B------:R-:W-:Y:S02]  /*d1c0*/  MOV R163, R152 ;  /* 0x0000009800a37202 */ /* 0x000fe40000000f00 */
[----:B------:R-:W-:Y:S02]  /*d1d0*/  MOV R70, R153 ;  /* 0x0000009900467202 */ /* 0x000fe40000000f00 */
[----:B------:R-:W-:-:S02]  /*d1e0*/  MOV R69, R155 ;  /* 0x0000009b00457202 */ /* 0x000fc40000000f00 */
        /* <DEDUP_REMOVED lines=22> */
[----:B------:R-:W-:Y:S01]  /*d350*/  IMAD.MOV.U32 R72, RZ, RZ, R74 ;  /* 0x000000ffff487224 */ /* 0x000fe200078e004a */
[----:B------:R-:W-:Y:S01]  /*d360*/  MOV R74, R68 ;  /* 0x00000044004a7202 */ /* 0x000fe20000000f00 */
[----:B------:R-:W-:Y:S01]  /*d370*/  IMAD.MOV.U32 R68, RZ, RZ, R70 ;  /* 0x000000ffff447224 */ /* 0x000fe200078e0046 */
[----:B------:R-:W-:Y:S01]  /*d380*/  MOV R70, R176 ;  /* 0x000000b000467202 */ /* 0x000fe20000000f00 */
[----:B------:R-:W-:Y:S01]  /*d390*/  IMAD.MOV.U32 R176, RZ, RZ, R178 ;  /* 0x000000ffffb07224 */ /* 0x000fe200078e00b2 */
[----:B------:R-:W-:Y:S01]  /*d3a0*/  MOV R179, R43 ;  /* 0x0000002b00b37202 */ /* 0x000fe20000000f00 */
[C---:B-1----:R-:W-:Y:S08]  /*d3b0*/  HMMA.16816.F32.BF16 R120, R4.reuse, R16, R120 ;  /* 0x000000100478723c */ /* 0x042ff00000041878 */
[----:B------:R-:W-:Y:S07]  /*d3c0*/  HMMA.16816.F32.BF16 R124, R4, R18, R124 ;  /* 0x00000012047c723c */ /* 0x000fee000004187c */
[--C-:B------:R-:W-:Y:S01]  /*d3d0*/  FFMA.FTZ R4, R232, c[0x0][0x23c], -R3.reuse ;  /* 0x00008f00e8047a23 */ /* 0x100fe20000010803 */
[----:B------:R-:W-:Y:S01]  /*d3e0*/  MOV R171, R42 ;  /* 0x0000002a00ab7202 */ /* 0x000fe20000000f00 */
[----:B------:R-:W-:Y:S01]  /*d3f0*/  FMUL.FTZ R118, R118, R14 ;  /* 0x0000000e76767220 */ /* 0x000fe20000410000 */
[----:B------:R1:W5:Y:S01]  /*d400*/  LDL.LU R232, [R1+0x7c] ;  /* 0x00007c0001e87983 */ /* 0x0003620000300800 */
[----:B------:R3:W-:Y:S02]  /*d410*/  MUFU.EX2 R178, R4 ;  /* 0x0000000400b27308 */ /* 0x0007e40000000800 */
[----:B---3--:R-:W-:Y:S01]  /*d420*/  FFMA.FTZ R4, R72, c[0x0][0x23c], -R3 ;  /* 0x00008f0048047a23 */ /* 0x008fe20000010803 */
[----:B------:R-:W-:-:S02]  /*d430*/  MOV R72, R74 ;  /* 0x0000004a00487202 */ /* 0x000fc40000000f00 */
[----:B------:R-:W-:Y:S02]  /*d440*/  MOV R74, R68 ;  /* 0x00000044004a7202 */ /* 0x000fe40000000f00 */
[----:B------:R-:W-:Y:S02]  /*d450*/  MOV R68, R70 ;  /* 0x0000004600447202 */ /* 0x000fe40000000f00 */
[----:B------:R-:W-:Y:S02]  /*d460*/  MOV R70, R176 ;  /* 0x000000b000467202 */ /* 0x000fe40000000f00 */
[----:B------:R-:W-:Y:S02]  /*d470*/  MOV R176, R179 ;  /* 0x000000b300b07202 */ /* 0x000fe40000000f00 */
[----:B------:R3:W-:Y:S01]  /*d480*/  MUFU.EX2 R179, R4 ;  /* 0x0000000400b37308 */ /* 0x0007e20000000800 */
[----:B------:R-:W-:Y:S02]  /*d490*/  MOV R78, R72 ;  /* 0x00000048004e7202 */ /* 0x000fe40000000f00 */
[----:B------:R-:W-:Y:S01]  /*d4a0*/  MOV R72, R74 ;  /* 0x0000004a00487202 */ /* 0x000fe20000000f00 */
[----:B---3--:R-:W-:-:S04]  /*d4b0*/  FFMA.FTZ R4, R217, c[0x0][0x23c], -R3 ;  /* 0x00008f00d9047a23 */ /* 0x008fc80000010803 */
[----:B------:R3:W-:Y:S01]  /*d4c0*/  MUFU.EX2 R101, R4 ;  /* 0x0000000400657308 */ /* 0x0007e20000000800 */
[----:B------:R-:W-:Y:S02]  /*d4d0*/  MOV R74, R68 ;  /* 0x00000044004a7202 */ /* 0x000fe40000000f00 */
[----:B------:R-:W-:Y:S02]  /*d4e0*/  MOV R68, R70 ;  /* 0x0000004600447202 */ /* 0x000fe40000000f00 */
[----:B------:R-:W-:Y:S01]  /*d4f0*/  MOV R70, R176 ;  /* 0x000000b000467202 */ /* 0x000fe20000000f00 */
[----:B---3--:R-:W-:-:S04]  /*d500*/  FFMA.FTZ R4, R36, c[0x0][0x23c], -R3 ;  /* 0x00008f0024047a23 */ /* 0x008fc80000010803 */
[----:B------:R3:W4:Y:S01]  /*d510*/  MUFU.EX2 R5, R4 ;  /* 0x0000000400057308 */ /* 0x0007220000000800 */
[----:B--2---:R-:W-:Y:S01]  /*d520*/  FFMA.FTZ R39, R73, R13, R39 ;  /* 0x0000000d49277223 */ /* 0x004fe20000010027 */
[----:B------:R-:W-:Y:S02]  /*d530*/  MOV R73, R75 ;  /* 0x0000004b00497202 */ /* 0x000fe40000000f00 */
[----:B------:R-:W-:Y:S02]  /*d540*/  MOV R75, R69 ;  /* 0x00000045004b7202 */ /* 0x000fe40000000f00 */
[----:B------:R-:W-:Y:S02]  /*d550*/  MOV R69, R71 ;  /* 0x0000004700457202 */ /* 0x000fe40000000f00 */
[----:B------:R-:W-:Y:S02]  /*d560*/  MOV R71, R177 ;  /* 0x000000b100477202 */ /* 0x000fe40000000f00 */
[----:B------:R-:W-:-:S02]  /*d570*/  MOV R177, R231 ;  /* 0x000000e700b17202 */ /* 0x000fc40000000f00 */
[----:B------:R-:W-:Y:S01]  /*d580*/  MOV R79, R73 ;  /* 0x00000049004f7202 */ /* 0x000fe20000000f00 */
[----:B------:R-:W-:Y:S01]  /*d590*/  IMAD.MOV.U32 R73, RZ, RZ, R75 ;  /* 0x000000ffff497224 */ /* 0x000fe200078e004b */
[----:B------:R-:W-:Y:S01]  /*d5a0*/  MOV R75, R69 ;  /* 0x00000045004b7202 */ /* 0x000fe20000000f00 */
[----:B------:R-:W-:Y:S01]  /*d5b0*/  IMAD.MOV.U32 R69, RZ, RZ, R71 ;  /* 0x000000ffff457224 */ /* 0x000fe200078e0047 */
[----:B------:R-:W-:Y:S01]  /*d5c0*/  MOV R71, R177 ;  /* 0x000000b100477202 */ /* 0x000fe20000000f00 */
[----:B------:R-:W-:Y:S01]  /*d5d0*/  IMAD.MOV.U32 R177, RZ, RZ, R230 ;  /* 0x000000ffffb17224 */ /* 0x000fe200078e00e6 */
[----:B------:R1:W5:Y:S01]  /*d5e0*/  LDL.LU R231, [R1+0x78] ;  /* 0x0000780001e77983 */ /* 0x0003620000300800 */
[----:B---3--:R-:W-:Y:S01]  /*d5f0*/  FFMA.FTZ R4, R79, c[0x0][0x23c], -R2 ;  /* 0x00008f004f047a23 */ /* 0x008fe20000010802 */
[----:B------:R-:W-:Y:S01]  /*d600*/  MOV R79, R73 ;  /* 0x00000049004f7202 */ /* 0x000fe20000000f00 */
[----:B------:R-:W-:Y:S01]  /*d610*/  IMAD.MOV.U32 R73, RZ, RZ, R75 ;  /* 0x000000ffff497224 */ /* 0x000fe200078e004b */
[----:B------:R-:W-:Y:S01]  /*d620*/  MOV R75, R69 ;  /* 0x00000045004b7202 */ /* 0x000fe20000000f00 */
[----:B------:R-:W-:Y:S01]  /*d630*/  IMAD.MOV.U32 R69, RZ, RZ, R71 ;  /* 0x000000ffff457224 */ /* 0x000fe200078e0047 */
[----:B------:R-:W-:Y:S01]  /*d640*/  MOV R71, R177 ;  /* 0x000000b100477202 */ /* 0x000fe20000000f00 */
[----:B------:R2:W-:Y:S01]  /*d650*/  MUFU.EX2 R176, R4 ;  /* 0x0000000400b07308 */ /* 0x0005e20000000800 */
[----:B------:R-:W-:Y:S01]  /*d660*/  MOV R177, R180 ;  /* 0x000000b400b17202 */ /* 0x000fe20000000f00 */
[-C--:B------:R-:W-:Y:S01]  /*d670*/  FMUL.FTZ R119, R119, R14.reuse ;  /* 0x0000000e77777220 */ /* 0x080fe20000410000 */
[----:B------:R-:W-:Y:S01]  /*d680*/  MOV R77, R79 ;  /* 0x0000004f004d7202 */ /* 0x000fe20000000f00 */
[-C--:B------:R-:W-:Y:S01]  /*d690*/  FMUL.FTZ R42, R130, R14.reuse ;  /* 0x0000000e822a7220 */ /* 0x080fe20000410000 */
[----:B------:R-:W-:Y:S01]  /*d6a0*/  MOV R79, R73 ;  /* 0x00000049004f7202 */ /* 0x000fe20000000f00 */
[----:B------:R-:W-:Y:S01]  /*d6b0*/  FMUL.FTZ R43, R131, R14 ;  /* 0x0000000e832b7220 */ /* 0x000fe20000410000 */
[----:B------:R-:W-:Y:S01]  /*d6c0*/  MOV R73, R75 ;  /* 0x0000004b00497202 */ /* 0x000fe20000000f00 */
[----:B------:R-:W-:Y:S01]  /*d6d0*/  IMAD.MOV.U32 R75, RZ, RZ, R70 ;  /* 0x000000ffff4b7224 */ /* 0x000fe200078e0046 */
[----:B------:R-:W-:Y:S01]  /*d6e0*/  MOV R70, R177 ;  /* 0x000000b100467202 */ /* 0x000fe20000000f00 */
[----:B------:R-:W-:Y:S01]  /*d6f0*/  FFMA.FTZ R36, R222, c[0x0][0x23c], -R3 ;  /* 0x00008f00de247a23 */ /* 0x000fe20000010803 */
[----:B------:R1:W5:Y:S01]  /*d700*/  LDL.LU R230, [R1+0x74] ;  /* 0x0000740001e67983 */ /* 0x0003620000300800 */
[----:B--2---:R-:W-:-:S04]  /*d710*/  FFMA.FTZ R4, R78, c[0x0][0x23c], -R2 ;  /* 0x00008f004e047a23 */ /* 0x004fc80000010802 */
[----:B------:R2:W3:Y:S01]  /*d720*/  MUFU.EX2 R177, R4 ;  /* 0x0000000400b17308 */ /* 0x0004e20000000800 */
[----:B------:R-:W-:Y:S01]  /*d730*/  MOV R78, R72 ;  /* 0x00000048004e7202 */ /* 0x000fe20000000f00 */
[----:B------:R-:W-:Y:S01]  /*d740*/  IMAD.MOV.U32 R72, RZ, RZ, R74 ;  /* 0x000000ffff487224 */ /* 0x000fe200078e004a */
[----:B------:R-:W-:Y:S01]  /*d750*/  MOV R74, R68 ;  /* 0x00000044004a7202 */ /* 0x000fe20000000f00 */
[----:B------:R-:W-:Y:S01]  /*d760*/  IMAD.MOV.U32 R180, RZ, RZ, R181 ;  /* 0x000000ffffb47224 */ /* 0x000fe200078e00b5 */
[----:B------:R-:W-:Y:S01]  /*d770*/  MOV R181, R182 ;  /* 0x000000b600b57202 */ /* 0x000fe20000000f00 */
[----:B--2---:R-:W-:-:S04]  /*d780*/  FFMA.FTZ R4, R220, c[0x0][0x23c], -R2 ;  /* 0x00008f00dc047a23 */ /* 0x004fc80000010802 */
[----:B------:R2:W-:Y:S01]  /*d790*/  MUFU.EX2 R76, R4 ;  /* 0x00000004004c7308 */ /* 0x0005e20000000800 */
[----:B------:R-:W-:Y:S02]  /*d7a0*/  MOV R182, R183 ;  /* 0x000000b700b67202 */ /* 0x000fe40000000f00 */
[----:B------:R-:W-:Y:S02]  /*d7b0*/  MOV R68, R69 ;  /* 0x0000004500447202 */ /* 0x000fe40000000f00 */
[----:B------:R-:W-:Y:S02]  /*d7c0*/  MOV R69, R71 ;  /* 0x0000004700457202 */ /* 0x000fe40000000f00 */
[----:B------:R-:W-:Y:S01]  /*d7d0*/  MOV R183, R173 ;  /* 0x000000ad00b77202 */ /* 0x000fe20000000f00 */
[----:B--2---:R-:W-:-:S04]  /*d7e0*/  FFMA.FTZ R4, R218, c[0x0][0x23c], -R2 ;  /* 0x00008f00da047a23 */ /* 0x004fc80000010802 */
[----:B------:R2:W1:Y:S01]  /*d7f0*/  MUFU.EX2 R218, R4 ;  /* 0x0000000400da7308 */ /* 0x0004620000000800 */
[----:B------:R-:W-:Y:S02]  /*d800*/  MOV R71, R180 ;  /* 0x000000b400477202 */ /* 0x000fe40000000f00 */
[----:B------:R-:W-:Y:S01]  /*d810*/  MOV R180, R181 ;  /* 0x000000b500b47202 */ /* 0x000fe20000000f00 */
[----:B------:R-:W-:Y:S01]  /*d820*/  IMAD.MOV.U32 R181, RZ, RZ, R182 ;  /* 0x000000ffffb57224 */ /* 0x000fe200078e00b6 */
[----:B------:R-:W-:Y:S02]  /*d830*/  MOV R182, R183 ;  /* 0x000000b700b67202 */ /* 0x000fe40000000f00 */
[----:B------:R-:W-:Y:S01]  /*d840*/  MOV R183, R168 ;  /* 0x000000a800b77202 */ /* 0x000fe20000000f00 */
[----:B--2---:R-:W-:Y:S01]  /*d850*/  FFMA.FTZ R4, R77, c[0x0][0x23c], -R0 ;  /* 0x00008f004d047a23 */ /* 0x004fe20000010800 */
[----:B------:R-:W-:Y:S01]  /*d860*/  MOV R77, R78 ;  /* 0x0000004e004d7202 */ /* 0x000fe20000000f00 */
[----:B------:R-:W-:Y:S01]  /*d870*/  IMAD.MOV.U32 R78, RZ, RZ, R79 ;  /* 0x000000ffff4e7224 */ /* 0x000fe200078e004f */
[----:B------:R-:W-:-:S02]  /*d880*/  MOV R79, R72 ;  /* 0x00000048004f7202 */ /* 0x000fc40000000f00 */
[----:B------:R-:W-:Y:S02]  /*d890*/  MOV R72, R73 ;  /* 0x0000004900487202 */ /* 0x000fe40000000f00 */
[----:B------:R-:W-:Y:S02]  /*d8a0*/  MOV R73, R74 ;  /* 0x0000004a00497202 */ /* 0x000fe40000000f00 */
[----:B------:R-:W-:Y:S01]  /*d8b0*/  MOV R74, R75 ;  /* 0x0000004b004a7202 */ /* 0x000fe20000000f00 */
[----:B------:R-:W-:Y:S01]  /*d8c0*/  IMAD.MOV.U32 R75, RZ, RZ, R69 ;  /* 0x000000ffff4b7224 */ /* 0x000fe200078e0045 */
[----:B------:R-:W-:Y:S02]  /*d8d0*/  MOV R69, R70 ;  /* 0x0000004600457202 */ /* 0x000fe40000000f00 */
[----:B------:R-:W-:Y:S02]  /*d8e0*/  MOV R70, R71 ;  /* 0x0000004700467202 */ /* 0x000fe40000000f00 */
[----:B------:R-:W-:-:S02]  /*d8f0*/  MOV R168, R224 ;  /* 0x000000e000a87202 */ /* 0x000fc40000000f00 */
[----:B------:R-:W-:Y:S02]  /*d900*/  MOV R71, R180 ;  /* 0x000000b400477202 */ /* 0x000fe40000000f00 */
[----:B------:R-:W-:Y:S01]  /*d910*/  MOV R180, R181 ;  /* 0x000000b500b47202 */ /* 0x000fe20000000f00 */
[----:B------:R-:W-:Y:S01]  /*d920*/  IMAD.MOV.U32 R181, RZ, RZ, R182 ;  /* 0x000000ffffb57224 */ /* 0x000fe200078e00b6 */
[----:B------:R-:W-:Y:S02]  /*d930*/  MOV R182, R183 ;  /* 0x000000b700b67202 */ /* 0x000fe40000000f00 */
[----:B------:R-:W-:Y:S02]  /*d940*/  MOV R183, R168 ;  /* 0x000000a800b77202 */ /* 0x000fe40000000f00 */
[----:B------:R-:W-:Y:S02]  /*d950*/  MOV R168, R170 ;  /* 0x000000aa00a87202 */ /* 0x000fe40000000f00 */
[----:B------:R-:W-:-:S02]  /*d960*/  MOV R170, R174 ;  /* 0x000000ae00aa7202 */ /* 0x000fc40000000f00 */
[----:B------:R2:W-:Y:S01]  /*d970*/  MUFU.EX2 R174, R4 ;  /* 0x0000000400ae7308 */ /* 0x0005e20000000800 */
[----:B------:R-:W-:Y:S01]  /*d980*/  IMAD.MOV.U32 R103, RZ, RZ, R78 ;  /* 0x000000ffff677224 */ /* 0x000fe200078e004e */
[----:B------:R-:W-:Y:S02]  /*d990*/  MOV R78, R72 ;  /* 0x00000048004e7202 */ /* 0x000fe40000000f00 */
[----:B------:R-:W-:Y:S02]  /*d9a0*/  MOV R72, R74 ;  /* 0x0000004a00487202 */ /* 0x000fe40000000f00 */
[----:B------:R-:W-:Y:S01]  /*d9b0*/  MOV R74, R69 ;  /* 0x00000045004a7202 */ /* 0x000fe20000000f00 */
[----:B--2---:R-:W-:-:S04]  /*d9c0*/  FFMA.FTZ R4, R175, c[0x0][0x23c], -R0 ;  /* 0x00008f00af047a23 */ /* 0x004fc80000010800 */
[----:B------:R2:W1:Y:S01]  /*d9d0*/  MUFU.EX2 R175, R4 ;  /* 0x0000000400af7308 */ /* 0x0004620000000800 */
[----:B------:R-:W-:Y:S01]  /*d9e0*/  MOV R69, R71 ;  /* 0x0000004700457202 */ /* 0x000fe20000000f00 */
[----:B------:R-:W-:Y:S01]  /*d9f0*/  IMAD.MOV.U32 R71, RZ, RZ, R181 ;  /* 0x000000ffff477224 */ /* 0x000fe200078e00b5 */
[----:B------:R-:W-:Y:S02]  /*da00*/  MOV R181, R183 ;  /* 0x000000b700b57202 */ /* 0x000fe40000000f00 */
[----:B------:R-:W-:Y:S02]  /*da10*/  MOV R183, R170 ;  /* 0x000000aa00b77202 */ /* 0x000fe40000000f00 */
[----:B------:R-:W-:Y:S01]  /*da20*/  MOV R102, R78 ;  /* 0x0000004e00667202 */ /* 0x000fe20000000f00 */
[----:B--2---:R-:W-:Y:S01]  /*da30*/  FFMA.FTZ R4, R77, c[0x0][0x23c], -R0 ;  /* 0x00008f004d047a23 */ /* 0x004fe20000010800 */
[----:B------:R-:W-:Y:S02]  /*da40*/  MOV R77, R79 ;  /* 0x0000004f004d7202 */ /* 0x000fe40000000f00 */
[----:B------:R-:W-:Y:S01]  /*da50*/  MOV R79, R73 ;  /* 0x00000049004f7202 */ /* 0x000fe20000000f00 */
[----:B------:R-:W-:Y:S01]  /*da60*/  IMAD.MOV.U32 R73, RZ, RZ, R75 ;  /* 0x000000ffff497224 */ /* 0x000fe200078e004b */
[----:B------:R-:W-:-:S02]  /*da70*/  MOV R75, R70 ;  /* 0x00000046004b7202 */ /* 0x000fc40000000f00 */
[----:B------:R-:W-:Y:S01]  /*da80*/  MOV R70, R180 ;  /* 0x000000b400467202 */ /* 0x000fe20000000f00 */
[----:B------:R2:W-:Y:S01]  /*da90*/  MUFU.EX2 R100, R4 ;  /* 0x0000000400647308 */ /* 0x0005e20000000800 */
[----:B------:R-:W-:Y:S01]  /*daa0*/  MOV R180, R168 ;  /* 0x000000a800b47202 */ /* 0x000fe20000000f00 */
[----:B------:R-:W-:Y:S01]  /*dab0*/  IMAD.MOV.U32 R115, RZ, RZ, R77 ;  /* 0x000000ffff737224 */ /* 0x000fe200078e004d */
[----:B------:R-:W-:Y:S01]  /*dac0*/  MOV R168, R35 ;  /* 0x0000002300a87202 */ /* 0x000fe20000000f00 */
[----:B------:R-:W-:Y:S01]  /*dad0*/  IMAD.MOV.U32 R77, RZ, RZ, R74 ;  /* 0x000000ffff4d7224 */ /* 0x000fe200078e004a */
[----:B------:R-:W-:Y:S02]  /*dae0*/  MOV R74, R180 ;  /* 0x000000b4004a7202 */ /* 0x000fe40000000f00 */
[----:B------:R-:W-:Y:S02]  /*daf0*/  MOV R78, R73 ;  /* 0x00000049004e7202 */ /* 0x000fe40000000f00 */
[----:B------:R-:W-:Y:S01]  /*db00*/  MOV R180, R183 ;  /* 0x000000b700b47202 */ /* 0x000fe20000000f00 */
[----:B------:R-:W-:Y:S01]  /*db10*/  IMAD.MOV.U32 R183, RZ, RZ, R169 ;  /* 0x000000ffffb77224 */ /* 0x000fe200078e00a9 */
[----:B------:R-:W-:Y:S01]  /*db20*/  MOV R73, R168 ;  /* 0x000000a800497202 */ /* 0x000fe20000000f00 */
[----:B--2---:R-:W-:Y:S01]  /*db30*/  FFMA.FTZ R4, R103, c[0x0][0x23c], -R0 ;  /* 0x00008f0067047a23 */ /* 0x004fe20000010800 */
[----:B------:R-:W-:-:S02]  /*db40*/  MOV R103, R79 ;  /* 0x0000004f00677202 */ /* 0x000fc40000000f00 */
[----:B------:R-:W-:Y:S02]  /*db50*/  MOV R79, R72 ;  /* 0x00000048004f7202 */ /* 0x000fe40000000f00 */
[----:B------:R-:W-:Y:S01]  /*db60*/  MOV R72, R75 ;  /* 0x0000004b00487202 */ /* 0x000fe20000000f00 */
[--C-:B------:R-:W-:Y:S01]  /*db70*/  FFMA.FTZ R35, R221, c[0x0][0x23c], -R3.reuse ;  /* 0x00008f00dd237a23 */ /* 0x100fe20000010803 */
[----:B------:R-:W-:Y:S01]  /*db80*/  MOV R75, R163 ;  /* 0x000000a3004b7202 */ /* 0x000fe20000000f00 */
[--C-:B------:R-:W-:Y:S02]  /*db90*/  FFMA.FTZ R34, R34, c[0x0][0x23c], -R3.reuse ;  /* 0x00008f0022227a23 */ /* 0x100fe40000010803 */
[--C-:B------:R-:W-:Y:S02]  /*dba0*/  FFMA.FTZ R33, R33, c[0x0][0x23c], -R3.reuse ;  /* 0x00008f0021217a23 */ /* 0x100fe40000010803 */
[--C-:B------:R-:W-:Y:S02]  /*dbb0*/  FFMA.FTZ R170, R31, c[0x0][0x23c], -R3.reuse ;  /* 0x00008f001faa7a23 */ /* 0x100fe40000010803 */
[----:B------:R-:W-:-:S02]  /*dbc0*/  FFMA.FTZ R168, R30, c[0x0][0x23c], -R3 ;  /* 0x00008f001ea87a23 */ /* 0x000fc40000010803 */
[--C-:B------:R-:W-:Y:S02]  /*dbd0*/  FFMA.FTZ R163, R29, c[0x0][0x23c], -R3.reuse ;  /* 0x00008f001da37a23 */ /* 0x100fe40000010803 */
[----:B------:R-:W-:Y:S02]  /*dbe0*/  FFMA.FTZ R169, R28, c[0x0][0x23c], -R3 ;  /* 0x00008f001ca97a23 */ /* 0x000fe40000010803 */
[----:B------:R-:W-:Y:S01]  /*dbf0*/  FFMA.FTZ R3, R102, c[0x0][0x23c], -R12 ;  /* 0x00008f0066037a23 */ /* 0x000fe2000001080c */
[----:B------:R-:W-:Y:S02]  /*dc00*/  MOV R102, R103 ;  /* 0x0000006700667202 */ /* 0x000fe40000000f00 */
[----:B------:R-:W-:Y:S01]  /*dc10*/  MOV R103, R77 ;  /* 0x0000004d00677202 */ /* 0x000fe20000000f00 */
[----:B------:R-:W-:Y:S01]  /*dc20*/  HMMA.16816.F32.BF16 R116, R8, R16, R116 ;  /* 0x000000100874723c */ /* 0x000fe20000041874 */
[----:B------:R-:W-:Y:S02]  /*dc30*/  MOV R77, R72 ;  /* 0x00000048004d7202 */ /* 0x000fe40000000f00 */
[----:B------:R-:W-:-:S02]  /*dc40*/  MOV R72, R73 ;  /* 0x0000004900487202 */ /* 0x000fc40000000f00 */
[----:B------:R-:W-:-:S03]  /*dc50*/  MOV R73, R181 ;  /* 0x000000b500497202 */ /* 0x000fc60000000f00 */
[----:B------:R-:W-:Y:S01]  /*dc60*/  HMMA.16816.F32.BF16 R40, R8, R18, R40 ;  /* 0x000000120828723c */ /* 0x000fe20000041828 */
[----:B------:R-:W2:Y:S01]  /*dc70*/  LDSM.16.MT88.4 R16, [R225+0xc800] ;  /* 0x00c80000e110783b */ /* 0x000ea20000004200 */
[----:B------:R-:W-:Y:S02]  /*dc80*/  MOV R181, R172 ;  /* 0x000000ac00b57202 */ /* 0x000fe40000000f00 */
[----:B------:R1:W-:Y:S01]  /*dc90*/  MUFU.EX2 R172, R3 ;  /* 0x0000000300ac7308 */ /* 0x0003e20000000800 */
[----:B------:R-:W-:Y:S02]  /*dca0*/  MOV R114, R103 ;  /* 0x0000006700727202 */ /* 0x000fe40000000f00 */
[----:B------:R-:W-:Y:S01]  /*dcb0*/  MOV R103, R70 ;  /* 0x0000004600677202 */ /* 0x000fe20000000f00 */
[--C-:B------:R-:W-:Y:S01]  /*dcc0*/  FFMA.FTZ R31, R115, c[0x0][0x23c], -R2.reuse ;  /* 0x00008f00731f7a23 */ /* 0x100fe20000010802 */
[----:B------:R-:W-:Y:S01]  /*dcd0*/  MOV R70, R162 ;  /* 0x000000a200467202 */ /* 0x000fe20000000f00 */
[----:B------:R-:W-:-:S02]  /*dce0*/  FFMA.FTZ R30, R244, c[0x0][0x23c], -R2 ;  /* 0x00008f00f41e7a23 */ /* 0x000fc40000010802 */
[--C-:B------:R-:W-:Y:S02]  /*dcf0*/  FFMA.FTZ R29, R211, c[0x0][0x23c], -R2.reuse ;  /* 0x00008f00d31d7a23 */ /* 0x100fe40000010802 */
[--C-:B------:R-:W-:Y:S02]  /*dd00*/  FFMA.FTZ R28, R210, c[0x0][0x23c], -R2.reuse ;  /* 0x00008f00d21c7a23 */ /* 0x100fe40000010802 */
[----:B------:R-:W-:Y:S02]  /*dd10*/  FFMA.FTZ R214, R214, c[0x0][0x23c], -R2 ;  /* 0x00008f00d6d67a23 */ /* 0x000fe40000010802 */
[----:B-1----:R-:W-:Y:S01]  /*dd20*/  FFMA.FTZ R3, R102, c[0x0][0x23c], -R12 ;  /* 0x00008f0066037a23 */ /* 0x002fe2000001080c */
[----:B------:R-:W-:Y:S02]  /*dd30*/  MOV R102, R69 ;  /* 0x0000004500667202 */ /* 0x000fe40000000f00 */
[----:B------:R-:W-:Y:S01]  /*dd40*/  MOV R69, R71 ;  /* 0x0000004700457202 */ /* 0x000fe20000000f00 */
[----:B------:R-:W-:-:S02]  /*dd50*/  IMAD.MOV.U32 R71, RZ, RZ, R161 ;  /* 0x000000ffff477224 */ /* 0x000fc400078e00a1 */
[--C-:B------:R-:W-:Y:S02]  /*dd60*/  FFMA.FTZ R209, R209, c[0x0][0x23c], -R2.reuse ;  /* 0x00008f00d1d17a23 */ /* 0x100fe40000010802 */
[--C-:B------:R-:W-:Y:S02]  /*dd70*/  FFMA.FTZ R162, R37, c[0x0][0x23c], -R2.reuse ;  /* 0x00008f0025a27a23 */ /* 0x100fe40000010802 */
[----:B------:R-:W-:Y:S02]  /*dd80*/  FFMA.FTZ R161, R32, c[0x0][0x23c], -R2 ;  /* 0x00008f0020a17a23 */ /* 0x000fe40000010802 */
[----:B------:R-:W-:Y:S01]  /*dd90*/  FFMA.FTZ R2, R72, c[0x0][0x23c], -R12 ;  /* 0x00008f0048027a23 */ /* 0x000fe2000001080c */
[----:B------:R-:W-:Y:S01]  /*dda0*/  MOV R72, R73 ;  /* 0x0000004900487202 */ /* 0x000fe20000000f00 */
[----:B------:R-:W-:Y:S01]  /*ddb0*/  IMAD.MOV.U32 R173, RZ, RZ, R229 ;  /* 0x000000ffffad7224 */ /* 0x000fe200078e00e5 */
[----:B------:R-:W-:Y:S01]  /*ddc0*/  MOV R73, R74 ;  /* 0x0000004a00497202 */ /* 0x000fe20000000f00 */
[--C-:B------:R-:W-:Y:S01]  /*ddd0*/  FFMA.FTZ R27, R27, c[0x0][0x23c], -R0.reuse ;  /* 0x00008f001b1b7a23 */ /* 0x100fe20000010800 */
[----:B------:R-:W-:Y:S01]  /*dde0*/  MOV R74, R160 ;  /* 0x000000a0004a7202 */ /* 0x000fe20000000f00 */
[----:B------:R-:W-:-:S02]  /*ddf0*/  FFMA.FTZ R26, R26, c[0x0][0x23c], -R0 ;  /* 0x00008f001a1a7a23 */ /* 0x000fc40000010800 */
[--C-:B------:R-:W-:Y:S02]  /*de00*/  FFMA.FTZ R25, R25, c[0x0][0x23c], -R0.reuse ;  /* 0x00008f0019197a23 */ /* 0x100fe40000010800 */
[--C-:B------:R-:W-:Y:S02]  /*de10*/  FFMA.FTZ R24, R24, c[0x0][0x23c], -R0.reuse ;  /* 0x00008f0018187a23 */ /* 0x100fe40000010800 */
[--C-:B------:R-:W-:Y:S02]  /*de20*/  FFMA.FTZ R215, R215, c[0x0][0x23c], -R0.reuse ;  /* 0x00008f00d7d77a23 */ /* 0x100fe40000010800 */
[--C-:B------:R-:W-:Y:S02]  /*de30*/  FFMA.FTZ R213, R213, c[0x0][0x23c], -R0.reuse ;  /* 0x00008f00d5d57a23 */ /* 0x100fe40000010800 */
[--C-:B------:R-:W-:Y:S02]  /*de40*/  FFMA.FTZ R208, R208, c[0x0][0x23c], -R0.reuse ;  /* 0x00008f00d0d07a23 */ /* 0x100fe40000010800 */
[----:B------:R-:W-:Y:S01]  /*de50*/  IMAD.MOV.U32 R115, RZ, RZ, R77 ;  /* 0x000000ffff737224 */ /* 0x000fe200078e004d */
[----:B------:R1:W1:Y:S01]  /*de60*/  MUFU.EX2 R221, R4 ;  /* 0x0000000400dd7308 */ /* 0x0002620000000800 */
[----:B------:R-:W-:-:S02]  /*de70*/  FFMA.FTZ R160, R38, c[0x0][0x23c], -R0 ;  /* 0x00008f0026a07a23 */ /* 0x000fc40000010800 */
[----:B----4-:R-:W-:Y:S01]  /*de80*/  IMAD.MOV.U32 R211, RZ, RZ, R5 ;  /* 0x000000ffffd37224 */ /* 0x010fe200078e0005 */
[----:B------:R-:W-:Y:S01]  /*de90*/  F2FP.BF16.PACK_AB R8, R179, R178 ;  /* 0x000000b2b308723e */ /* 0x000fe200000010ff */
[--C-:B------:R-:W-:Y:S01]  /*dea0*/  FFMA.FTZ R0, R114, c[0x0][0x23c], -R12.reuse ;  /* 0x00008f0072007a23 */ /* 0x100fe2000001080c */
[----:B------:R-:W-:Y:S02]  /*deb0*/  MOV R77, R173 ;  /* 0x000000ad004d7202 */ /* 0x000fe40000000f00 */
[----:B------:R-:W-:Y:S01]  /*dec0*/  MUFU.EX2 R210, R2 ;  /* 0x0000000200d27308 */ /* 0x000fe20000000800 */
[----:B---3--:R-:W-:Y:S02]  /*ded0*/  F2FP.BF16.PACK_AB R9, R177, R176 ;  /* 0x000000b0b109723e */ /* 0x008fe400000010ff */
[----:B------:R-:W-:Y:S01]  /*dee0*/  F2FP.BF16.PACK_AB R11, R218, R76 ;  /* 0x0000004cda0b723e */ /* 0x000fe200000010ff */
[--C-:B------:R-:W-:Y:S01]  /*def0*/  FFMA.FTZ R32, R102, c[0x0][0x23c], -R12.reuse ;  /* 0x00008f0066207a23 */ /* 0x100fe2000001080c */
[----:B------:R-:W-:Y:S01]  /*df00*/  MOV R244, R183 ;  /* 0x000000b700f47202 */ /* 0x000fe20000000f00 */
[----:B------:R-:W-:-:S02]  /*df10*/  FFMA.FTZ R37, R103, c[0x0][0x23c], -R12 ;  /* 0x00008f0067257a23 */ /* 0x000fc4000001080c */
[--C-:B------:R-:W-:Y:S01]  /*df20*/  FFMA.FTZ R223, R223, c[0x0][0x23c], -R12.reuse ;  /* 0x00008f00dfdf7a23 */ /* 0x100fe2000001080c */
[----:B------:R-:W3:Y:S01]  /*df30*/  MUFU.EX2 R173, R3 ;  /* 0x0000000300ad7308 */ /* 0x000ee20000000800 */
[--C-:B------:R-:W-:Y:S02]  /*df40*/  FFMA.FTZ R219, R219, c[0x0][0x23c], -R12.reuse ;  /* 0x00008f00dbdb7a23 */ /* 0x100fe4000001080c */
[--C-:B------:R-:W-:Y:S02]  /*df50*/  FFMA.FTZ R216, R216, c[0x0][0x23c], -R12.reuse ;  /* 0x00008f00d8d87a23 */ /* 0x100fe4000001080c */
[----:B------:R-:W-:Y:S01]  /*df60*/  FFMA.FTZ R212, R212, c[0x0][0x23c], -R12 ;  /* 0x00008f00d4d47a23 */ /* 0x000fe2000001080c */
[----:B------:R-:W-:Y:S01]  /*df70*/  MOV R220, R75 ;  /* 0x0000004b00dc7202 */ /* 0x000fe20000000f00 */
[----:B------:R-:W-:Y:S01]  /*df80*/  FADD.FTZ R171, R171, R72 ;  /* 0x00000048abab7221 */ /* 0x000fe20000010000 */
[----:B------:R-:W4:Y:S01]  /*df90*/  MUFU.EX2 R222, R0 ;  /* 0x0000000000de7308 */ /* 0x000f220000000800 */
[----:B------:R-:W-:Y:S01]  /*dfa0*/  F2FP.BF16.PACK_AB R10, R211, R101 ;  /* 0x00000065d30a723e */ /* 0x000fe200000010ff */
[----:B------:R2:W5:Y:S01]  /*dfb0*/  LDL.LU R229, [R1+0x70] ;  /* 0x0000700001e57983 */ /* 0x0005620000300800 */
[----:B-1----:R-:W-:-:S02]  /*dfc0*/  F2FP.BF16.PACK_AB R4, R175, R174 ;  /* 0x000000aeaf04723e */ /* 0x002fc400000010ff */
[----:B------:R-:W-:Y:S01]  /*dfd0*/  F2FP.BF16.PACK_AB R6, R221, R100 ;  /* 0x00000064dd06723e */ /* 0x000fe200000010ff */
[--C-:B------:R-:W-:Y:S01]  /*dfe0*/  FFMA.FTZ R38, R77, c[0x0][0x23c], -R12.reuse ;  /* 0x00008f004d267a23 */ /* 0x100fe2000001080c */
[----:B------:R-:W-:Y:S02]  /*dff0*/  MOV R183, R15 ;  /* 0x0000000f00b77202 */ /* 0x000fe40000000f00 */
[----:B---3--:R-:W-:Y:S02]  /*e000*/  F2FP.BF16.PACK_AB R5, R173, R172 ;  /* 0x000000acad05723e */ /* 0x008fe400000010ff */
[----:B----4-:R-:W-:Y:S01]  /*e010*/  F2FP.BF16.PACK_AB R7, R222, R210 ;  /* 0x000000d2de07723e */ /* 0x010fe200000010ff */
[----:B--2---:R-:W-:Y:S01]  /*e020*/  HMMA.16816.F32.BF16 R148, R8, R16, R148 ;  /* 0x000000100894723c */ /* 0x004fe20000041894 */
[----:B------:R-:W-:Y:S01]  /*e030*/  FFMA.FTZ R3, R115, c[0x0][0x23c], -R12 ;  /* 0x00008f0073037a23 */ /* 0x000fe2000001080c */
[----:B------:R-:W-:Y:S01]  /*e040*/  MOV R102, R74 ;  /* 0x0000004a00667202 */ /* 0x000fe20000000f00 */
[----:B------:R-:W1:Y:S01]  /*e050*/  LDSM.16.MT88.4 R12, [R228+0xc800] ;  /* 0x00c80000e40c783b */ /* 0x000e620000004200 */
[----:B------:R-:W-:Y:S01]  /*e060*/  IMAD.MOV.U32 R103, RZ, RZ, R73 ;  /* 0x000000ffff677224 */ /* 0x000fe200078e0049 */
[----:B------:R-:W-:-:S02]  /*e070*/  MOV R0, R68 ;  /* 0x0000004400007202 */ /* 0x000fc40000000f00 */
[----:B------:R-:W-:Y:S01]  /*e080*/  MOV R217, R69 ;  /* 0x0000004500d97202 */ /* 0x000fe20000000f00 */
[C---:B------:R-:W-:Y:S01]  /*e090*/  HMMA.16816.F32.BF16 R144, R4.reuse, R16, R144 ;  /* 0x000000100490723c */ /* 0x040fe20000041890 */
[----:B------:R-:W-:Y:S01]  /*e0a0*/  MOV R2, R79 ;  /* 0x0000004f00027202 */ /* 0x000fe20000000f00 */
[----:B------:R-:W-:Y:S01]  /*e0b0*/  MUFU.EX2 R214, R214 ;  /* 0x000000d600d67308 */ /* 0x000fe20000000800 */
[----:B------:R2:W5:Y:S05]  /*e0c0*/  LDL.LU R224, [R1+0x6c] ;  /* 0x00006c0001e07983 */ /* 0x00056a0000300800 */
[-C--:B------:R-:W-:Y:S08]  /*e0d0*/  HMMA.16816.F32.BF16 R156, R4, R18.reuse, R156 ;  /* 0x00000012049c723c */ /* 0x080ff0000004189c */
[C---:B------:R-:W-:Y:S01]  /*e0e0*/  HMMA.16816.F32.BF16 R56, R8.reuse, R18, R56 ;  /* 0x000000120838723c */ /* 0x040fe20000041838 */
[----:B------:R-:W3:Y:S07]  /*e0f0*/  LDSM.16.MT88.4 R16, [R226+0xc800] ;  /* 0x00c80000e210783b */ /* 0x000eee0000004200 */
[-C--:B-1----:R-:W-:Y:S08]  /*e100*/  HMMA.16816.F32.BF16 R48, R8, R12.reuse, R48 ;  /* 0x0000000c0830723c */ /* 0x082ff00000041830 */
[C---:B------:R-:W-:Y:S08]  /*e110*/  HMMA.16816.F32.BF16 R44, R4.reuse, R12, R44 ;  /* 0x0000000c042c723c */ /* 0x040ff0000004182c */
[----:B------:R-:W-:Y:S08]  /*e120*/  HMMA.16816.F32.BF16 R188, R4, R14, R188 ;  /* 0x0000000e04bc723c */ /* 0x000ff000000418bc */
[-C--:B---3--:R-:W-:Y:S07]  /*e130*/  HMMA.16816.F32.BF16 R72, R8, R16.reuse, R164 ;  /* 0x000000100848723c */ /* 0x088fee00000418a4 */
[----:B------:R-:W-:Y:S01]  /*e140*/  MOV R164, R70 ;  /* 0x0000004600a47202 */ /* 0x000fe20000000f00 */
[----:B------:R-:W-:Y:S01]  /*e150*/  IMAD.MOV.U32 R165, RZ, RZ, R71 ;  /* 0x000000ffffa57224 */ /* 0x000fe200078e0047 */
[C---:B------:R-:W-:Y:S08]  /*e160*/  HMMA.16816.F32.BF16 R64, R4.reuse, R16, R64 ;  /* 0x000000100440723c */ /* 0x040ff00000041840 */
[-C--:B------:R-:W-:Y:S08]  /*e170*/  HMMA.16816.F32.BF16 R60, R4, R18.reuse, R60 ;  /* 0x00000012043c723c */ /* 0x080ff0000004183c */
[C---:B------:R-:W-:Y:S01]  /*e180*/  HMMA.16816.F32.BF16 R52, R8.reuse, R18, R52 ;  /* 0x000000120834723c */ /* 0x040fe20000041834 */
[----:B------:R-:W1:Y:S07]  /*e190*/  LDSM.16.MT88.4 R16, [R227+0xc800] ;  /* 0x00c80000e310783b */ /* 0x000e6e0000004200 */
[----:B------:R-:W-:Y:S01]  /*e1a0*/  HMMA.16816.F32.BF16 R68, R8, R14, R184 ;  /* 0x0000000e0844723c */ /* 0x000fe200000418b8 */
[----:B------:R-:W3:Y:S01]  /*e1b0*/  LDSM.16.MT88.4 R12, [R225+0xe800] ;  /* 0x00e80000e10c783b */ /* 0x000ee20000004200 */
[----:B------:R-:W-:Y:S01]  /*e1c0*/  IMAD.MOV.U32 R167, RZ, RZ, R78 ;  /* 0x000000ffffa77224 */ /* 0x000fe200078e004e */
[----:B------:R-:W-:-:S04]  /*e1d0*/  MOV R166, R129 ;  /* 0x0000008100a67202 */ /* 0x000fc80000000f00 */
[----:B------:R-:W-:Y:S02]  /*e1e0*/  MOV R186, R76 ;  /* 0x0000004c00ba7202 */ /* 0x000fe40000000f00 */
[----:B------:R-:W-:Y:S01]  /*e1f0*/  MOV R187, R128 ;  /* 0x0000008000bb7202 */ /* 0x000fe20000000f00 */
        /* <DEDUP_REMOVED lines=8> */
[----:B------:R-:W-:Y:S01]  /*e280*/  HMMA.16816.F32.BF16 R128, R8, R14, R20 ;  /* 0x0000000e0880723c */ /* 0x000fe20000041814 */
[----:B------:R-:W3:Y:S04]  /*e290*/  LDSM.16.MT88.4 R20, [R226+0xe800] ;  /* 0x00e80000e214783b */ /* 0x000ee80000004200 */
[----:B------:R-:W4:Y:S01]  /*e2a0*/  LDSM.16.MT88.4 R12, [R227+0xe800] ;  /* 0x00e80000e30c783b */ /* 0x000f220000004200 */
[----:B------:R-:W-:-:S02]  /*e2b0*/  MOV R134, R165 ;  /* 0x000000a500867202 */ /* 0x000fc40000000f00 */
[----:B------:R-:W-:Y:S01]  /*e2c0*/  MOV R132, R167 ;  /* 0x000000a700847202 */ /* 0x000fe20000000f00 */
[----:B-1----:R-:W-:Y:S01]  /*e2d0*/  HMMA.16816.F32.BF16 R104, R4, R16, R104 ;  /* 0x000000100468723c */ /* 0x002fe20000041868 */
[----:B------:R-:W-:Y:S02]  /*e2e0*/  MOV R165, R101 ;  /* 0x0000006500a57202 */ /* 0x000fe40000000f00 */
[----:B------:R-:W-:-:S05]  /*e2f0*/  MOV R167, R100 ;  /* 0x0000006400a77202 */ /* 0x000fca0000000f00 */
[----:B------:R-:W-:Y:S01]  /*e300*/  HMMA.16816.F32.BF16 R108, R4, R18, R108 ;  /* 0x00000012046c723c */ /* 0x000fe2000004186c */
[----:B------:R-:W-:-:S07]  /*e310*/  IMAD.MOV.U32 R135, RZ, RZ, R244 ;  /* 0x000000ffff877224 */ /* 0x000fce00078e00f4 */
[C---:B------:R-:W-:Y:S08]  /*e320*/  HMMA.16816.F32.BF16 R84, R8.reuse, R16, R84 ;  /* 0x000000100854723c */ /* 0x040ff00000041854 */
[----:B------:R-:W-:Y:S01]  /*e330*/  HMMA.16816.F32.BF16 R80, R8, R18, R80 ;  /* 0x000000120850723c */ /* 0x000fe20000041850 */
[----:B------:R-:W-:Y:S07]  /*e340*/  LDSM.16.MT88.4 R16, [R226+0xd000] ;  /* 0x00d00000e210783b */ /* 0x000fee0000004200 */
[C---:B---3--:R-:W-:Y:S08]  /*e350*/  HMMA.16816.F32.BF16 R88, R4.reuse, R20, R88 ;  /* 0x000000140458723c */ /* 0x048ff00000041858 */
[C---:B------:R-:W-:Y:S08]  /*e360*/  HMMA.16816.F32.BF16 R92, R4.reuse, R22, R92 ;  /* 0x00000016045c723c */ /* 0x040ff0000004185c */
[C---:B----4-:R-:W-:Y:S08]  /*e370*/  HMMA.16816.F32.BF16 R120, R4.reuse, R12, R120 ;  /* 0x0000000c0478723c */ /* 0x050ff00000041878 */
[----:B------:R-:W-:Y:S07]  /*e380*/  HMMA.16816.F32.BF16 R124, R4, R14, R124 ;  /* 0x0000000e047c723c */ /* 0x000fee000004187c */
[----:B------:R-:W-:Y:S01]  /*e390*/  MOV R5, R166 ;  /* 0x000000a600057202 */ /* 0x000fe20000000f00 */
[----:B------:R-:W-:Y:S01]  /*e3a0*/  IMAD.MOV.U32 R166, RZ, RZ, R102 ;  /* 0x000000ffffa67224 */ /* 0x000fe200078e0066 */
[----:B------:R-:W-:Y:S01]  /*e3b0*/  MOV R4, R103 ;  /* 0x0000006700047202 */ /* 0x000fe20000000f00 */
[C---:B------:R-:W-:Y:S08]  /*e3c0*/  HMMA.16816.F32.BF16 R96, R8.reuse, R22, R96 ;  /* 0x000000160860723c */ /* 0x040ff00000041860 */
[C---:B------:R-:W-:Y:S01]  /*e3d0*/  HMMA.16816.F32.BF16 R100, R8.reuse, R20, R152 ;  /* 0x000000140864723c */ /* 0x040fe20000041898 */
[----:B------:R-:W1:Y:S07]  /*e3e0*/  LDSM.16.MT88.4 R20, [R225+0xd000] ;  /* 0x00d00000e114783b */ /* 0x000e6e0000004200 */
[----:B------:R-:W-:Y:S01]  /*e3f0*/  HMMA.16816.F32.BF16 R116, R8, R12, R116 ;  /* 0x0000000c0874723c */ /* 0x000fe20000041874 */
[----:B------:R-:W-:-:S07]  /*e400*/  MOV R137, R222 ;  /* 0x000000de00897202 */ /* 0x000fce0000000f00 */
[----:B------:R-:W-:Y:S01]  /*e410*/  HMMA.16816.F32.BF16 R40, R8, R14, R40 ;  /* 0x0000000e0828723c */ /* 0x000fe20000041828 */
[----:B------:R-:W3:Y:S01]  /*e420*/  LDSM.16.MT88.4 R12, [R228+0xd000] ;  /* 0x00d00000e40c783b */ /* 0x000ee20000004200 */
[----:B------:R-:W-:Y:S01]  /*e430*/  MOV R184, R221 ;  /* 0x000000dd00b87202 */ /* 0x000fe20000000f00 */
[----:B------:R-:W-:Y:S01]  /*e440*/  FADD.FTZ R2, R2, R132 ;  /* 0x0000008402027221 */ /* 0x000fe20000010000 */
[----:B------:R-:W-:Y:S02]  /*e450*/  MOV R133, R164 ;  /* 0x000000a400857202 */ /* 0x000fe40000000f00 */
[----:B------:R-:W-:Y:S02]  /*e460*/  MOV R164, R220 ;  /* 0x000000dc00a47202 */ /* 0x000fe40000000f00 */
[----:B------:R-:W-:Y:S02]  /*e470*/  MOV R132, R135 ;  /* 0x0000008700847202 */ /* 0x000fe40000000f00 */
[----:B------:R-:W-:Y:S01]  /*e480*/  MOV R135, R137 ;  /* 0x0000008900877202 */ /* 0x000fe20000000f00 */
[----:B------:R-:W-:Y:S01]  /*e490*/  IMAD.MOV.U32 R137, RZ, RZ, R184 ;  /* 0x000000ffff897224 */ /* 0x000fe200078e00b8 */
[----:B------:R-:W-:Y:S01]  /*e4a0*/  MOV R184, R164 ;  /* 0x000000a400b87202 */ /* 0x000fe20000000f00 */
[----:B------:R-:W-:Y:S01]  /*e4b0*/  IMAD.MOV.U32 R6, RZ, RZ, R187 ;  /* 0x000000ffff067224 */ /* 0x000fe200078e00bb */
[----:B------:R-:W-:Y:S01]  /*e4c0*/  MOV R164, R165 ;  /* 0x000000a500a47202 */ /* 0x000fe20000000f00 */
[----:B------:R-:W-:Y:S01]  /*e4d0*/  MUFU.EX2 R187, R36 ;  /* 0x0000002400bb7308 */ /* 0x000fe20000000800 */
[----:B------:R-:W-:Y:S01]  /*e4e0*/  MOV R7, R186 ;  /* 0x000000ba00077202 */ /* 0x000fe20000000f00 */
[----:B------:R-:W-:Y:S01]  /*e4f0*/  FADD.FTZ R0, R0, R4 ;  /* 0x0000000400007221 */ /* 0x000fe20000010000 */
[----:B------:R-:W-:Y:S01]  /*e500*/  MOV R165, R166 ;  /* 0x000000a600a57202 */ /* 0x000fe20000000f00 */
[----:B------:R-:W-:Y:S01]  /*e510*/  FADD.FTZ R4, R217, R39 ;  /* 0x00000027d9047221 */ /* 0x000fe20000010000 */
[----:B------:R-:W-:Y:S01]  /*e520*/  MOV R166, R167 ;  /* 0x000000a700a67202 */ /* 0x000fe20000000f00 */
[----:B------:R-:W-:-:S02]  /*e530*/  IMAD.MOV.U32 R167, RZ, RZ, R210 ;  /* 0x000000ffffa77224 */ /* 0x000fc400078e00d2 */
[----:B------:R-:W4:Y:S08]  /*e540*/  MUFU.EX2 R186, R35 ;  /* 0x0000002300ba7308 */ /* 0x000f300000000800 */
[----:B------:R-:W-:Y:S08]  /*e550*/  MUFU.EX2 R152, R34 ;  /* 0x0000002200987308 */ /* 0x000ff00000000800 */
[----:B------:R-:W-:Y:S08]  /*e560*/  MUFU.EX2 R136, R33 ;  /* 0x0000002100887308 */ /* 0x000ff00000000800 */
[----:B------:R-:W-:Y:S08]  /*e570*/  MUFU.EX2 R222, R31 ;  /* 0x0000001f00de7308 */ /* 0x000ff00000000800 */
[----:B------:R-:W1:Y:S08]  /*e580*/  MUFU.EX2 R185, R30 ;  /* 0x0000001e00b97308 */ /* 0x000e700000000800 */
[----:B------:R-:W-:Y:S08]  /*e590*/  MUFU.EX2 R153, R29 ;  /* 0x0000001d00997308 */ /* 0x000ff00000000800 */
[----:B------:R1:W1:Y:S08]  /*e5a0*/  MUFU.EX2 R139, R28 ;  /* 0x0000001c008b7308 */ /* 0x0002700000000800 */
[----:B------:R2:W-:Y:S01]  /*e5b0*/  MUFU.EX2 R220, R27 ;  /* 0x0000001b00dc7308 */ /* 0x0005e20000000800 */
[----:B-1----:R-:W-:-:S07]  /*e5c0*/  MOV R28, R211 ;  /* 0x000000d3001c7202 */ /* 0x002fce0000000f00 */
[----:B------:R-:W1:Y:S01]  /*e5d0*/  MUFU.EX2 R221, R26 ;  /* 0x0000001a00dd7308 */ /* 0x000e620000000800 */
[----:B--2---:R-:W-:-:S07]  /*e5e0*/  MOV R27, R218 ;  /* 0x000000da001b7202 */ /* 0x004fce0000000f00 */
[----:B------:R-:W-:Y:S08]  /*e5f0*/  MUFU.EX2 R244, R25 ;  /* 0x0000001900f47308 */ /* 0x000ff00000000800 */
[----:B------:R-:W-:Y:S08]  /*e600*/  MUFU.EX2 R138, R24 ;  /* 0x00000018008a7308 */ /* 0x000ff00000000800 */
[----:B------:R2:W-:Y:S08]  /*e610*/  MUFU.EX2 R210, R3 ;  /* 0x0000000300d27308 */ /* 0x0005f00000000800 */
[----:B------:R-:W1:Y:S08]  /*e620*/  MUFU.EX2 R217, R32 ;  /* 0x0000002000d97308 */ /* 0x000e700000000800 */
[----:B------:R-:W-:Y:S08]  /*e630*/  MUFU.EX2 R211, R37 ;  /* 0x0000002500d37308 */ /* 0x000ff00000000800 */
[----:B------:R-:W3:Y:S01]  /*e640*/  MUFU.EX2 R218, R38 ;  /* 0x0000002600da7308 */ /* 0x000ee20000000800 */
[----:B----4-:R-:W-:Y:S01]  /*e650*/  F2FP.BF16.PACK_AB R8, R186, R187 ;  /* 0x000000bbba08723e */ /* 0x010fe200000010ff */
[----:B--2---:R-:W-:Y:S01]  /*e660*/  FADD.FTZ R3, R5, R171 ;  /* 0x000000ab05037221 */ /* 0x004fe20000010000 */
[----:B------:R-:W-:Y:S01]  /*e670*/  F2FP.BF16.PACK_AB R9, R185, R222 ;  /* 0x000000deb909723e */ /* 0x000fe200000010ff */
[----:B------:R-:W-:Y:S01]  /*e680*/  FADD.FTZ R132, R132, R4 ;  /* 0x0000000484847221 */ /* 0x000fe20000010000 */
[----:B------:R-:W-:-:S02]  /*e690*/  F2FP.BF16.PACK_AB R10, R136, R152 ;  /* 0x00000098880a723e */ /* 0x000fc400000010ff */
[----:B------:R-:W-:Y:S02]  /*e6a0*/  F2FP.BF16.PACK_AB R11, R139, R153 ;  /* 0x000000998b0b723e */ /* 0x000fe400000010ff */
[----:B------:R-:W-:Y:S02]  /*e6b0*/  MOV R30, R6 ;  /* 0x00000006001e7202 */ /* 0x000fe40000000f00 */
[----:B------:R-:W-:Y:S02]  /*e6c0*/  MOV R29, R7 ;  /* 0x00000007001d7202 */ /* 0x000fe40000000f00 */
[----:B-1----:R-:W-:Y:S02]  /*e6d0*/  F2FP.BF16.PACK_AB R4, R221, R220 ;  /* 0x000000dcdd04723e */ /* 0x002fe400000010ff */
[----:B------:R-:W-:Y:S02]  /*e6e0*/  F2FP.BF16.PACK_AB R5, R217, R210 ;  /* 0x000000d2d905723e */ /* 0x000fe400000010ff */
[----:B------:R-:W-:-:S02]  /*e6f0*/  F2FP.BF16.PACK_AB R6, R138, R244 ;  /* 0x000000f48a06723e */ /* 0x000fc400000010ff */
[----:B---3--:R-:W-:Y:S01]  /*e700*/  F2FP.BF16.PACK_AB R7, R218, R211 ;  /* 0x000000d3da07723e */ /* 0x008fe200000010ff */
[----:B------:R-:W-:Y:S01]  /*e710*/  IMAD.MOV.U32 R31, RZ, RZ, R135 ;  /* 0x000000ffff1f7224 */ /* 0x000fe200078e0087 */
[C---:B------:R-:W-:Y:S01]  /*e720*/  HMMA.16816.F32.BF16 R32, R8.reuse, R22, R56 ;  /* 0x000000160820723c */ /* 0x040fe20000041838 */
[----:B------:R-:W-:Y:S01]  /*e730*/  FADD.FTZ R134, R134, R2 ;  /* 0x0000000286867221 */ /* 0x000fe20000010000 */
[----:B------:R-:W-:Y:S01]  /*e740*/  MOV R36, R137 ;  /* 0x0000008900247202 */ /* 0x000fe20000000f00 */
[----:B------:R-:W-:Y:S01]  /*e750*/  FADD.FTZ R133, R133, R0 ;  /* 0x0000000085857221 */ /* 0x000fe20000010000 */
[----:B------:R-:W-:Y:S01]  /*e760*/  MOV R0, R180 ;  /* 0x000000b400007202 */ /* 0x000fe20000000f00 */
[----:B------:R-:W-:Y:S01]  /*e770*/  FADD.FTZ R2, R184, R3 ;  /* 0x00000003b8027221 */ /* 0x000fe20000010000 */
[----:B------:R-:W-:Y:S01]  /*e780*/  MOV R171, R181 ;  /* 0x000000b500ab7202 */ /* 0x000fe20000000f00 */
[----:B------:R-:W-:Y:S01]  /*e790*/  IMAD.MOV.U32 R154, RZ, RZ, R167 ;  /* 0x000000ffff9a7224 */ /* 0x000fe200078e00a7 */
[----:B------:R-:W-:Y:S01]  /*e7a0*/  MOV R184, R182 ;  /* 0x000000b600b87202 */ /* 0x000fe20000000f00 */
[----:B------:R-:W-:Y:S01]  /*e7b0*/  HMMA.16816.F32.BF16 R56, R8, R18, R52 ;  /* 0x000000120838723c */ /* 0x000fe20000041834 */
[----:B------:R-:W-:-:S02]  /*e7c0*/  MOV R3, R183 ;  /* 0x000000b700037202 */ /* 0x000fc40000000f00 */
[----:B------:R-:W-:Y:S02]  /*e7d0*/  MOV R137, R164 ;  /* 0x000000a400897202 */ /* 0x000fe40000000f00 */
[----:B------:R-:W-:Y:S02]  /*e7e0*/  MOV R135, R165 ;  /* 0x000000a500877202 */ /* 0x000fe40000000f00 */
[----:B------:R-:W-:Y:S01]  /*e7f0*/  MOV R155, R166 ;  /* 0x000000a6009b7202 */ /* 0x000fe20000000f00 */
[-C--:B------:R-:W-:Y:S08]  /*e800*/  HMMA.16816.F32.BF16 R148, R8, R20.reuse, R148 ;  /* 0x000000140894723c */ /* 0x080ff00000041894 */
[C---:B------:R-:W-:Y:S08]  /*e810*/  HMMA.16816.F32.BF16 R144, R4.reuse, R20, R144 ;  /* 0x000000140490723c */ /* 0x040ff00000041890 */
[----:B------:R-:W-:Y:S01]  /*e820*/  HMMA.16816.F32.BF16 R156, R4, R22, R156 ;  /* 0x00000016049c723c */ /* 0x000fe2000004189c */
[----:B------:R-:W1:Y:S07]  /*e830*/  LDSM.16.MT88.4 R20, [R225+0xf000] ;  /* 0x00f00000e114783b */ /* 0x000e6e0000004200 */
[C---:B------:R-:W-:Y:S07]  /*e840*/  HMMA.16816.F32.BF16 R180, R8.reuse, R12, R48 ;  /* 0x0000000c08b4723c */ /* 0x040fee0000041830 */
[----:B------:R-:W-:Y:S01]  /*e850*/  IMAD.MOV.U32 R48, RZ, RZ, R27 ;  /* 0x000000ffff307224 */ /* 0x000fe200078e001b */
[----:B------:R-:W-:Y:S01]  /*e860*/  HMMA.16816.F32.BF16 R52, R8, R14, R68 ;  /* 0x0000000e0834723c */ /* 0x000fe20000041844 */
[----:B------:R-:W-:Y:S01]  /*e870*/  MOV R49, R28 ;  /* 0x0000001c00317202 */ /* 0x000fe20000000f00 */
[----:B------:R-:W2:Y:S01]  /*e880*/  LDSM.16.MT88.4 R24, [R227+0xd000] ;  /* 0x00d00000e318783b */ /* 0x000ea20000004200 */
[----:B------:R-:W-:-:S02]  /*e890*/  MOV R50, R29 ;  /* 0x0000001d00327202 */ /* 0x000fc40000000f00 */
[----:B------:R-:W-:Y:S02]  /*e8a0*/  MOV R51, R30 ;  /* 0x0000001e00337202 */ /* 0x000fe40000000f00 */
[----:B------:R-:W-:Y:S01]  /*e8b0*/  MOV R70, R31 ;  /* 0x0000001f00467202 */ /* 0x000fe20000000f00 */
[-C--:B------:R-:W-:Y:S01]  /*e8c0*/  HMMA.16816.F32.BF16 R164, R8, R16.reuse, R72 ;  /* 0x0000001008a4723c */ /* 0x080fe20000041848 */
[----:B------:R-:W-:Y:S07]  /*e8d0*/  LDSM.16.MT88.4 R28, [R227+0xf000] ;  /* 0x00f00000e31c783b */ /* 0x000fee0000004200 */
[C---:B------:R-:W-:Y:S08]  /*e8e0*/  HMMA.16816.F32.BF16 R64, R4.reuse, R16, R64 ;  /* 0x000000100440723c */ /* 0x040ff00000041840 */
[C---:B------:R-:W-:Y:S01]  /*e8f0*/  HMMA.16816.F32.BF16 R60, R4.reuse, R18, R60 ;  /* 0x00000012043c723c */ /* 0x040fe2000004183c */
[----:B------:R-:W3:Y:S07]  /*e900*/  LDSM.16.MT88.4 R16, [R226+0xf000] ;  /* 0x00f00000e210783b */ /* 0x000eee0000004200 */
[C---:B------:R-:W-:Y:S08]  /*e910*/  HMMA.16816.F32.BF16 R44, R4.reuse, R12, R44 ;  /* 0x0000000c042c723c */ /* 0x040ff0000004182c */
[----:B------:R-:W-:Y:S01]  /*e920*/  HMMA.16816.F32.BF16 R188, R4, R14, R188 ;  /* 0x0000000e04bc723c */ /* 0x000fe200000418bc */
[----:B------:R-:W4:Y:S01]  /*e930*/  LDSM.16.MT88.4 R12, [R228+0xf000] ;  /* 0x00f00000e40c783b */ /* 0x000f220000004200 */
[----:B------:R-:W-:-:S06]  /*e940*/  IMAD.MOV.U32 R71, RZ, RZ, R36 ;  /* 0x000000ffff477224 */ /* 0x000fcc00078e0024 */
[C---:B-1----:R-:W-:Y:S08]  /*e950*/  HMMA.16816.F32.BF16 R72, R4.reuse, R20, R76 ;  /* 0x000000140448723c */ /* 0x042ff0000004184c */
[C---:B--2---:R-:W-:Y:S08]  /*e960*/  HMMA.16816.F32.BF16 R192, R4.reuse, R24, R192 ;  /* 0x0000001804c0723c */ /* 0x044ff000000418c0 */
[C---:B------:R-:W-:Y:S08]  /*e970*/  HMMA.16816.F32.BF16 R204, R4.reuse, R26, R204 ;  /* 0x0000001a04cc723c */ /* 0x040ff000000418cc */
[C---:B------:R-:W-:Y:S08]  /*e980*/  HMMA.16816.F32.BF16 R76, R4.reuse, R22, R112 ;  /* 0x00000016044c723c */ /* 0x040ff00000041870 */
[C---:B---3--:R-:W-:Y:S08]  /*e990*/  HMMA.16816.F32.BF16 R88, R4.reuse, R16, R88 ;  /* 0x000000100458723c */ /* 0x048ff00000041858 */
[C---:B------:R-:W-:Y:S08]  /*e9a0*/  HMMA.16816.F32.BF16 R92, R4.reuse, R18, R92 ;  /* 0x00000012045c723c */ /* 0x040ff0000004185c */
[C---:B----4-:R-:W-:Y:S08]  /*e9b0*/  HMMA.16816.F32.BF16 R104, R4.reuse, R12, R104 ;  /* 0x0000000c0468723c */ /* 0x050ff00000041868 */
[C---:B------:R-:W-:Y:S08]  /*e9c0*/  HMMA.16816.F32.BF16 R108, R4.reuse, R14, R108 ;  /* 0x0000000e046c723c */ /* 0x040ff0000004186c */
[C---:B------:R-:W-:Y:S08]  /*e9d0*/  HMMA.16816.F32.BF16 R120, R4.reuse, R28, R120 ;  /* 0x0000001c0478723c */ /* 0x040ff00000041878 */
[----:B------:R-:W-:Y:S07]  /*e9e0*/  HMMA.16816.F32.BF16 R36, R4, R30, R124 ;  /* 0x0000001e0424723c */ /* 0x000fee000004187c */
[----:B------:R-:W-:Y:S01]  /*e9f0*/  MOV R126, R152 ;  /* 0x00000098007e7202 */ /* 0x000fe20000000f00 */
[----:B------:R-:W-:Y:S01]  /*ea00*/  IMAD.MOV.U32 R124, RZ, RZ, R154 ;  /* 0x000000ffff7c7224 */ /* 0x000fe200078e009a */
[----:B------:R-:W-:-:S02]  /*ea10*/  MOV R125, R153 ;  /* 0x00000099007d7202 */ /* 0x000fc40000000f00 */
[----:B------:R-:W-:Y:S02]  /*ea20*/  MOV R6, R155 ;  /* 0x0000009b00067202 */ /* 0x000fe40000000f00 */
[----:B------:R-:W1:Y:S01]  /*ea30*/  LDSM.16.MT88.4 R152, [R225+0xd800] ;  /* 0x00d80000e198783b */ /* 0x000e620000004200 */
[C---:B------:R-:W-:Y:S01]  /*ea40*/  HMMA.16816.F32.BF16 R196, R8.reuse, R24, R196 ;  /* 0x0000001808c4723c */ /* 0x040fe200000418c4 */
[----:B------:R-:W-:Y:S02]  /*ea50*/  MOV R7, R70 ;  /* 0x0000004600077202 */ /* 0x000fe40000000f00 */
[----:B------:R-:W-:Y:S02]  /*ea60*/  MOV R112, R71 ;  /* 0x0000004700707202 */ /* 0x000fe40000000f00 */
[----:B------:R-:W-:Y:S01]  /*ea70*/  MOV R127, R0 ;  /* 0x00000000007f7202 */ /* 0x000fe20000000f00 */
[----:B------:R-:W-:Y:S01]  /*ea80*/  MUFU.EX2 R209, R209 ;  /* 0x000000d100d17308 */ /* 0x000fe20000000800 */
[----:B------:R-:W-:Y:S01]  /*ea90*/  MOV R0, R135 ;  /* 0x0000008700007202 */ /* 0x000fe20000000f00 */
[----:B------:R-:W-:Y:S01]  /*eaa0*/  HMMA.16816.F32.BF16 R24, R8, R26, R200 ;  /* 0x0000001a0818723c */ /* 0x000fe200000418c8 */
[----:B------:R-:W-:-:S05]  /*eab0*/  MOV R4, R136 ;  /* 0x0000008800047202 */ /* 0x000fca0000000f00 */
[----:B------:R-:W-:Y:S01]  /*eac0*/  MUFU.EX2 R135, R162 ;  /* 0x000000a200877308 */ /* 0x000fe20000000800 */
[----:B------:R-:W-:Y:S01]  /*ead0*/  MOV R201, R137 ;  /* 0x0000008900c97202 */ /* 0x000fe20000000f00 */
[----:B------:R-:W-:Y:S01]  /*eae0*/  IMAD.MOV.U32 R202, RZ, RZ, R138 ;  /* 0x000000ffffca7224 */ /* 0x000fe200078e008a */
[----:B------:R-:W-:Y:S01]  /*eaf0*/  MOV R203, R139 ;  /* 0x0000008b00cb7202 */ /* 0x000fe20000000f00 */
[C---:B------:R-:W-:Y:S04]  /*eb00*/  HMMA.16816.F32.BF16 R68, R8.reuse, R20, R140 ;  /* 0x000000140844723c */ /* 0x040fe8000004188c */
[----:B------:R-:W-:Y:S04]  /*eb10*/  MUFU.EX2 R137, R170 ;  /* 0x000000aa00897308 */ /* 0x000fe80000000800 */
[----:B------:R-:W-:Y:S04]  /*eb20*/  HMMA.16816.F32.BF16 R116, R8, R28, R116 ;  /* 0x0000001c0874723c */ /* 0x000fe80000041874 */
[----:B------:R-:W2:Y:S08]  /*eb30*/  MUFU.EX2 R139, R168 ;  /* 0x000000a8008b7308 */ /* 0x000eb00000000800 */
[----:B------:R-:W-:Y:S08]  /*eb40*/  MUFU.EX2 R140, R163 ;  /* 0x000000a3008c7308 */ /* 0x000ff00000000800 */
[----:B------:R-:W3:Y:S08]  /*eb50*/  MUFU.EX2 R138, R169 ;  /* 0x000000a9008a7308 */ /* 0x000ef00000000800 */
[----:B------:R-:W4:Y:S08]  /*eb60*/  MUFU.EX2 R136, R161 ;  /* 0x000000a100887308 */ /* 0x000f300000000800 */
[----:B------:R-:W-:Y:S08]  /*eb70*/  MUFU.EX2 R215, R215 ;  /* 0x000000d700d77308 */ /* 0x000ff00000000800 */
[----:B------:R-:W-:Y:S08]  /*eb80*/  MUFU.EX2 R213, R213 ;  /* 0x000000d500d57308 */ /* 0x000ff00000000800 */
[----:B------:R-:W-:Y:S08]  /*eb90*/  MUFU.EX2 R208, R208 ;  /* 0x000000d000d07308 */ /* 0x000ff00000000800 */
[----:B------:R-:W-:Y:S08]  /*eba0*/  MUFU.EX2 R28, R160 ;  /* 0x000000a0001c7308 */ /* 0x000ff00000000800 */
[----:B------:R-:W-:Y:S08]  /*ebb0*/  MUFU.EX2 R223, R223 ;  /* 0x000000df00df7308 */ /* 0x000ff00000000800 */
[----:B------:R-:W-:Y:S08]  /*ebc0*/  MUFU.EX2 R219, R219 ;  /* 0x000000db00db7308 */ /* 0x000ff00000000800 */
[----:B------:R-:W-:Y:S08]  /*ebd0*/  MUFU.EX2 R216, R216 ;  /* 0x000000d800d87308 */ /* 0x000ff00000000800 */
[----:B------:R-:W1:Y:S01]  /*ebe0*/  MUFU.EX2 R212, R212 ;  /* 0x000000d400d47308 */ /* 0x000e620000000800 */
[----:B------:R-:W-:Y:S01]  /*ebf0*/  MOV R113, R48 ;  /* 0x0000003000717202 */ /* 0x000fe20000000f00 */
[----:B------:R-:W-:Y:S01]  /*ec00*/  IMAD.MOV.U32 R115, RZ, RZ, R50 ;  /* 0x000000ffff737224 */ /* 0x000fe200078e0032 */
[----:B------:R-:W-:-:S02]  /*ec10*/  MOV R114, R49 ;  /* 0x0000003100727202 */ /* 0x000fc40000000f00 */
[----:B------:R-:W-:Y:S02]  /*ec20*/  MOV R5, R51 ;  /* 0x0000003300057202 */ /* 0x000fe40000000f00 */
[----:B------:R-:W-:Y:S01]  /*ec30*/  HMMA.16816.F32.BF16 R48, R8, R22, R128 ;  /* 0x000000160830723c */ /* 0x000fe20000041880 */
[----:B------:R-:W-:Y:S01]  /*ec40*/  MOV R143, R127 ;  /* 0x0000007f008f7202 */ /* 0x000fe20000000f00 */
[----:B------:R-:W-:Y:S01]  /*ec50*/  FADD.FTZ R0, R0, R134 ;  /* 0x0000008600007221 */ /* 0x000fe20000010000 */
[----:B------:R-:W-:Y:S01]  /*ec60*/  MOV R200, R201 ;  /* 0x000000c900c87202 */ /* 0x000fe20000000f00 */
[----:B------:R-:W-:-:S04]  /*ec70*/  FADD.FTZ R3, R3, R133 ;  /* 0x0000008503037221 */ /* 0x000fc80000010000 */
[----:B------:R-:W-:Y:S01]  /*ec80*/  HMMA.16816.F32.BF16 R20, R8, R16, R100 ;  /* 0x000000100814723c */ /* 0x000fe20000041864 */
[----:B--2---:R-:W-:Y:S02]  /*ec90*/  F2FP.BF16.PACK_AB R128, R139, R137 ;  /* 0x000000898b80723e */ /* 0x004fe400000010ff */
[----:B------:R-:W-:Y:S02]  /*eca0*/  F2FP.BF16.PACK_AB R129, R209, R214 ;  /* 0x000000d6d181723e */ /* 0x000fe400000010ff */
[----:B---3--:R-:W-:-:S03]  /*ecb0*/  F2FP.BF16.PACK_AB R130, R138, R140 ;  /* 0x0000008c8a82723e */ /* 0x008fc600000010ff */
[C---:B------:R-:W-:Y:S01]  /*ecc0*/  HMMA.16816.F32.BF16 R100, R8.reuse, R12, R84 ;  /* 0x0000000c0864723c */ /* 0x040fe20000041854 */
[----:B----4-:R-:W-:Y:S02]  /*ecd0*/  F2FP.BF16.PACK_AB R131, R136, R135 ;  /* 0x000000878883723e */ /* 0x010fe400000010ff */
[----:B-1----:R-:W-:Y:S02]  /*ece0*/  F2FP.BF16.PACK_AB R127, R212, R216 ;  /* 0x000000d8d47f723e */ /* 0x002fe400000010ff */
[----:B------:R-:W-:Y:S02]  /*ecf0*/  MOV R201, R202 ;  /* 0x000000ca00c97202 */ /* 0x000fe40000000f00 */
[----:B------:R-:W-:Y:S01]  /*ed00*/  IMAD.MOV.U32 R87, RZ, RZ, R124 ;  /* 0x000000ffff577224 */ /* 0x000fe200078e007c */
[----:B------:R-:W-:Y:S01]  /*ed10*/  HMMA.16816.F32.BF16 R16, R8, R18, R96 ;  /* 0x000000120810723c */ /* 0x000fe20000041860 */
[----:B------:R-:W-:Y:S02]  /*ed20*/  F2FP.BF16.PACK_AB R124, R213, R215 ;  /* 0x000000d7d57c723e */ /* 0x000fe400000010ff */
[----:B------:R-:W-:-:S05]  /*ed30*/  MOV R142, R171 ;  /* 0x000000ab008e7202 */ /* 0x000fca0000000f00 */
[----:B------:R-:W-:Y:S01]  /*ed40*/  HMMA.16816.F32.BF16 R40, R8, R30, R40 ;  /* 0x0000001e0828723c */ /* 0x000fe20000041828 */
[----:B------:R-:W-:Y:S01]  /*ed50*/  MOV R202, R203 ;  /* 0x000000cb00ca7202 */ /* 0x000fe20000000f00 */
[----:B------:R-:W1:Y:S01]  /*ed60*/  LDSM.16.MT88.4 R168, [R226+0xd800] ;  /* 0x00d80000e2a8783b */ /* 0x000e620000004200 */
[----:B------:R-:W-:-:S05]  /*ed70*/  IMAD.MOV.U32 R203, RZ, RZ, R4 ;  /* 0x000000ffffcb7224 */ /* 0x000fca00078e0004 */
[----:B------:R-:W-:Y:S01]  /*ed80*/  HMMA.16816.F32.BF16 R12, R8, R14, R80 ;  /* 0x0000000e080c723c */ /* 0x000fe20000041850 */
[----:B------:R-:W-:Y:S02]  /*ed90*/  FADD.FTZ R5, R5, R132 ;  /* 0x0000008405057221 */ /* 0x000fe40000010000 */
[----:B------:R-:W-:Y:S01]  /*eda0*/  FADD.FTZ R0, R176, R0 ;  /* 0x00000000b0007221 */ /* 0x000fe20000010000 */
[----:B------:R-:W-:Y:S01]  /*edb0*/  MOV R86, R6 ;  /* 0x0000000600567202 */ /* 0x000fe20000000f00 */
[----:B------:R-:W-:-:S03]  /*edc0*/  FADD.FTZ R4, R174, R3 ;  /* 0x00000003ae047221 */ /* 0x000fc60000010000 */
[-C--:B------:R-:W-:Y:S01]  /*edd0*/  HMMA.16816.F32.BF16 R148, R128, R152.reuse, R148 ;  /* 0x000000988094723c */ /* 0x080fe20000041894 */
[----:B------:R-:W-:Y:S01]  /*ede0*/  MOV R11, R125 ;  /* 0x0000007d000b7202 */ /* 0x000fe20000000f00 */
[----:B------:R-:W-:Y:S01]  /*edf0*/  FADD.FTZ R2, R178, R2 ;  /* 0x00000002b2027221 */ /* 0x000fe20000010000 */
[----:B------:R-:W-:Y:S01]  /*ee00*/  MOV R10, R126 ;  /* 0x0000007e000a7202 */ /* 0x000fe20000000f00 */
[----:B------:R-:W-:Y:S01]  /*ee10*/  IMAD.MOV.U32 R141, RZ, RZ, R184 ;  /* 0x000000ffff8d7224 */ /* 0x000fe200078e00b8 */
[----:B------:R-:W-:Y:S01]  /*ee20*/  F2FP.BF16.PACK_AB R125, R219, R223 ;  /* 0x000000dfdb7d723e */ /* 0x000fe200000010ff */
[----:B------:R-:W-:Y:S01]  /*ee30*/  LDSM.16.MT88.4 R80, [R225+0xf800] ;  /* 0x00f80000e150783b */ /* 0x000fe20000004200 */
[----:B------:R-:W-:Y:S01]  /*ee40*/  F2FP.BF16.PACK_AB R126, R28, R208 ;  /* 0x000000d01c7e723e */ /* 0x000fe200000010ff */
[----:B------:R-:W-:Y:S02]  /*ee50*/  FADD.FTZ R8, R177, R0 ;  /* 0x00000000b1087221 */ /* 0x000fe40000010000 */
[----:B------:R-:W-:Y:S01]  /*ee60*/  FADD.FTZ R3, R172, R5 ;  /* 0x00000005ac037221 */ /* 0x000fe20000010000 */
[----:B------:R-:W-:Y:S01]  /*ee70*/  MOV R133, R186 ;  /* 0x000000ba00857202 */ /* 0x000fe20000000f00 */
[----:B------:R-:W-:Y:S01]  /*ee80*/  FADD.FTZ R0, R175, R4 ;  /* 0x00000004af007221 */ /* 0x000fe20000010000 */
[----:B------:R-:W-:Y:S01]  /*ee90*/  MOV R134, R185 ;  /* 0x000000b900867202 */ /* 0x000fe20000000f00 */
[C---:B------:R-:W-:Y:S01]  /*eea0*/  HMMA.16816.F32.BF16 R144, R124.reuse, R152, R144 ;  /* 0x000000987c90723c */ /* 0x040fe20000041890 */
[----:B------:R-:W-:Y:S01]  /*eeb0*/  MOV R29, R201 ;  /* 0x000000c9001d7202 */ /* 0x000fe20000000f00 */
[----:B------:R-:W-:Y:S06]  /*eec0*/  LDSM.16.MT88.4 R96, [R226+0xf800] ;  /* 0x00f80000e260783b */ /* 0x000fec0000004200 */
[-C--:B------:R-:W-:Y:S08]  /*eed0*/  HMMA.16816.F32.BF16 R156, R124, R154.reuse, R156 ;  /* 0x0000009a7c9c723c */ /* 0x080ff0000004189c */
[----:B------:R-:W-:Y:S07]  /*eee0*/  HMMA.16816.F32.BF16 R152, R128, R154, R32 ;  /* 0x0000009a8098723c */ /* 0x000fee0000041820 */
[----:B------:R-:W-:-:S02]  /*eef0*/  MOV R35, R7 ;  /* 0x0000000700237202 */ /* 0x000fc40000000f00 */
[----:B------:R-:W2:Y:S01]  /*ef00*/  LDSM.16.MT88.4 R4, [R227+0xf800] ;  /* 0x00f80000e304783b */ /* 0x000ea20000004200 */
[----:B------:R-:W-:Y:S01]  /*ef10*/  FADD.FTZ R2, R179, R2 ;  /* 0x00000002b3027221 */ /* 0x000fe20000010000 */
[----:B-1----:R-:W-:Y:S03]  /*ef20*/  HMMA.16816.F32.BF16 R160, R124, R168, R64 ;  /* 0x000000a87ca0723c */ /* 0x002fe60000041840 */
[----:B------:R-:W-:Y:S01]  /*ef30*/  FADD.FTZ R9, R200, R2 ;  /* 0x00000002c8097221 */ /* 0x000fe20000010000 */
[----:B------:R-:W-:-:S03]  /*ef40*/  MOV R2, R115 ;  /* 0x0000007300027202 */ /* 0x000fc60000000f00 */
[----:B------:R-:W-:Y:S02]  /*ef50*/  MOV R66, R86 ;  /* 0x0000005600427202 */ /* 0x000fe40000000f00 */
[----:B------:R-:W-:Y:S01]  /*ef60*/  MOV R33, R113 ;  /* 0x0000007100217202 */ /* 0x000fe20000000f00 */
[----:B------:R-:W-:Y:S02]  /*ef70*/  FADD.FTZ R2, R2, R8 ;  /* 0x0000000802027221 */ /* 0x000fe40000010000 */
[----:B------:R-:W-:Y:S02]  /*ef80*/  IMAD.MOV.U32 R34, RZ, RZ, R112 ;  /* 0x000000ffff227224 */ /* 0x000fe400078e0070 */
[----:B------:R-:W-:Y:S01]  /*ef90*/  FADD.FTZ R0, R66, R0 ;  /* 0x0000000042007221 */ /* 0x000fe20000010000 */
[-C--:B--2---:R-:W-:Y:S08]  /*efa0*/  HMMA.16816.F32.BF16 R120, R124, R4.reuse, R120 ;  /* 0x000000047c78723c */ /* 0x084ff00000041878 */
[----:B------:R-:W-:Y:S07]  /*efb0*/  HMMA.16816.F32.BF16 R116, R128, R4, R116 ;  /* 0x000000048074723c */ /* 0x000fee0000041874 */
[----:B------:R-:W-:-:S02]  /*efc0*/  FADD.FTZ R4, R33, R2 ;  /* 0x0000000221047221 */ /* 0x000fc40000010000 */
[----:B------:R-:W-:-:S04]  /*efd0*/  FADD.FTZ R2, R34, R0 ;  /* 0x0000000022027221 */ /* 0x000fc80000010000 */
[----:B------:R-:W-:-:S04]  /*efe0*/  FADD.FTZ R2, R220, R2 ;  /* 0x00000002dc027221 */ /* 0x000fc80000010000 */
[----:B------:R-:W-:-:S04]  /*eff0*/  FADD.FTZ R2, R221, R2 ;  /* 0x00000002dd027221 */ /* 0x000fc80000010000 */
[----:B------:R-:W-:Y:S02]  /*f000*/  FADD.FTZ R2, R244, R2 ;  /* 0x00000002f4027221 */ /* 0x000fe40000010000 */
[----:B------:R-:W2:Y:S01]  /*f010*/  LDL R244, [R1+0x1c] ;  /* 0x00001c0001f47983 */ /* 0x000ea20000100800 */
[----:B------:R-:W-:Y:S01]  /*f020*/  FADD.FTZ R3, R173, R3 ;  /* 0x00000003ad037221 */ /* 0x000fe20000010000 */
[----:B------:R-:W-:Y:S01]  /*f030*/  MOV R32, R114 ;  /* 0x0000007200207202 */ /* 0x000fe20000000f00 */
[----:B------:R-:W-:Y:S01]  /*f040*/  IMAD.MOV.U32 R67, RZ, RZ, R87 ;  /* 0x000000ffff437224 */ /* 0x000fe200078e0057 */
[----:B------:R-:W-:Y:S01]  /*f050*/  MOV R132, R187 ;  /* 0x000000bb00847202 */ /* 0x000fe20000000f00 */
[----:B------:R-:W-:Y:S02]  /*f060*/  LDSM.16.MT88.4 R112, [R228+0xf800] ;  /* 0x00f80000e470783b */ /* 0x000fe40000004200 */
[----:B------:R-:W-:Y:S02]  /*f070*/  FADD.FTZ R3, R67, R3 ;  /* 0x0000000343037221 */ /* 0x000fe40000010000 */
[----:B------:R-:W-:Y:S01]  /*f080*/  FADD.FTZ R5, R32, R9 ;  /* 0x0000000920057221 */ /* 0x000fe20000010000 */
[----:B------:R-:W-:Y:S01]  /*f090*/  MOV R30, R203 ;  /* 0x000000cb001e7202 */ /* 0x000fe20000000f00 */
[----:B------:R-:W-:Y:S01]  /*f0a0*/  FADD.FTZ R0, R35, R3 ;  /* 0x0000000323007221 */ /* 0x000fe20000010000 */
[----:B------:R-:W-:Y:S01]  /*f0b0*/  MOV R31, R202 ;  /* 0x000000ca001f7202 */ /* 0x000fe20000000f00 */
[----:B------:R-:W-:Y:S01]  /*f0c0*/  FADD.FTZ R5, R132, R5 ;  /* 0x0000000584057221 */ /* 0x000fe20000010000 */
[----:B------:R-:W1:Y:S01]  /*f0d0*/  LDSM.16.MT88.4 R184, [R228+0xd800] ;  /* 0x00d80000e4b8783b */ /* 0x000e620000004200 */
[----:B------:R-:W-:-:S02]  /*f0e0*/  FADD.FTZ R3, R222, R4 ;  /* 0x00000004de037221 */ /* 0x000fc40000010000 */
[----:B------:R-:W-:Y:S01]  /*f0f0*/  FADD.FTZ R0, R210, R0 ;  /* 0x00000000d2007221 */ /* 0x000fe20000010000 */
[----:B------:R-:W3:Y:S01]  /*f100*/  LDSM.16.MT88.4 R200, [R227+0xd800] ;  /* 0x00d80000e3c8783b */ /* 0x000ee20000004200 */
        /* <DEDUP_REMOVED lines=30> */
[----:B------:R-:W-:Y:S01]  /*f2f0*/  HMMA.16816.F32.BF16 R172, R124, R170, R60 ;  /* 0x000000aa7cac723c */ /* 0x000fe2000004183c */
[----:B------:R-:W-:-:S02]  /*f300*/  MOV R137, R141 ;  /* 0x0000008d00897202 */ /* 0x000fc40000000f00 */
[----:B------:R-:W-:-:S05]  /*f310*/  MOV R134, R142 ;  /* 0x0000008e00867202 */ /* 0x000fca0000000f00 */
[----:B-1----:R-:W-:Y:S01]  /*f320*/  HMMA.16816.F32.BF16 R176, R124, R184, R44 ;  /* 0x000000b87cb0723c */ /* 0x002fe2000004182c */
[----:B------:R-:W-:-:S07]  /*f330*/  MOV R135, R143 ;  /* 0x0000008f00877202 */ /* 0x000fce0000000f00 */
        /* <DEDUP_REMOVED lines=23> */
[----:B--2---:R-:W-:Y:S01]  /*f4b0*/  MOV R136, R244 ;  /* 0x000000f400887202 */ /* 0x004fe20000000f00 */
[----:B------:R-:W-:Y:S06]  /*f4c0*/  @!P0 BRA `(.L_x_558) ;  /* 0x0000687000008947 */ /* 0x000fec0003800000 */
[----:B----4-:R-:W2:Y:S04]  /*f4d0*/  LDL.64 R30, [R1+0x30] ;  /* 0x00003000011e7983 */ /* 0x010ea80000100a00 */
[----:B------:R-:W3:Y:S01]  /*f4e0*/  LDL.64 R142, [R1+0x28] ;  /* 0x00002800018e7983 */ /* 0x000ee20000100a00 */
[----:B------:R-:W-:Y:S01]  /*f4f0*/  UIADD3 UR23, UR8, -0x3, URZ ;  /* 0xfffffffd08177890 */ /* 0x000fe2000fffe03f */
[----:B------:R-:W-:-:S04]  /*f500*/  DEPBAR.LE SB0, 0x0 ;  /* 0x000080000000791a */ /* 0x000fc80000000000 */
[----:B------:R-:W-:Y:S01]  /*f510*/  USHF.R.S32.HI UR15, URZ, 0x1f, UR23 ;  /* 0x0000001f3f0f7899 */ /* 0x000fe20008011417 */
[----:B------:R-:W-:Y:S01]  /*f520*/  BAR.SYNC.DEFER_BLOCKING 0x0 ;  /* 0x0000000000007b1d */ /* 0x000fe20000010000 */
[----:B------:R-:W-:-:S05]  /*f530*/  UISETP.GT.AND UP0, UPT, UR23, UR9, UPT ;  /* 0x000000091700728c */ /* 0x000fca000bf04270 */
[----:B------:R-:W-:Y:S02]  /*f540*/  ULDC.64 UR4, c[0x0][0x1a0] ;  /* 0x0000680000047ab9 */ /* 0x000fe40000000a00 */
[----:B------:R-:W-:Y:S02]  /*f550*/  UIMAD UR15, UR15, UR4, URZ ;  /* 0x000000040f0f72a4 */ /* 0x000fe4000f8e023f */
[----:B------:R-:W-:Y:S02]  /*f560*/  UIMAD.WIDE.U32 UR24, UR23, UR4, URZ ;  /* 0x00000004171872a5 */ /* 0x000fe4000f8e003f */
[----:B------:R-:W-:-:S04]  /*f570*/  UIMAD UR5, UR23, UR5, UR15 ;  /* 0x00000005170572a4 */ /* 0x000fc8000f8e020f */
[----:B------:R-:W-:Y:S01]  /*f580*/  UIADD3 UR5, UR25, UR5, URZ ;  /* 0x0000000519057290 */ /* 0x000fe2000fffe03f */
[----:B------:R-:W-:Y:S02]  /*f590*/  IMAD.U32 R4, RZ, RZ, UR24 ;  /* 0x00000018ff047e24 */ /* 0x000fe4000f8e00ff */
[----:B------:R-:W-:-:S03]  /*f5a0*/  IMAD.U32 R5, RZ, RZ, UR25 ;  /* 0x00000019ff057e24 */ /* 0x000fc6000f8e00ff */
[----:B------:R-:W-:Y:S01]  /*f5b0*/  MOV R0, UR5 ;  /* 0x0000000500007c02 */ /* 0x000fe20008000f00 */
[----:B------:R-:W-:Y:S01]  /*f5c0*/  @P3 STS.128 [R243+0xc000], RZ ;  /* 0x00c000fff3003388 */ /* 0x000fe20000000c00 */
[----:B--2---:R-:W-:-:S04]  /*f5d0*/  LEA R3, P0, R4, R30, 0x6 ;  /* 0x0000001e04037211 */ /* 0x004fc800078030ff */
[----:B---3--:R-:W-:Y:S02]  /*f5e0*/  LEA.HI.X R4, R4, R143, R0, 0x6, P0 ;  /* 0x0000008f04047211 */ /* 0x008fe400000f3400 */
[C---:B------:R-:W-:Y:S02]  /*f5f0*/  @!P3 LEA R6, P0, R3.reuse, c[0x0][0x170], 0x1 ;  /* 0x00005c000306ba11 */ /* 0x040fe400078008ff */
[C---:B------:R-:W-:Y:S02]  /*f600*/  @!P2 LEA R14, P1, R3.reuse, c[0x0][0x170], 0x1 ;  /* 0x00005c00030eaa11 */ /* 0x040fe400078208ff */
[C---:B------:R-:W-:Y:S02]  /*f610*/  IADD3 R2, P6, R3.reuse, UR21, RZ ;  /* 0x0000001503027c10 */ /* 0x040fe4000ffde0ff */
[C-C-:B------:R-:W-:Y:S02]  /*f620*/  @!P3 LEA.HI.X R7, R3.reuse, c[0x0][0x174], R4.reuse, 0x1, P0 ;  /* 0x00005d000307ba11 */ /* 0x140fe400000f0c04 */
[----:B------:R-:W-:-:S02]  /*f630*/  @!P2 LEA.HI.X R15, R3, c[0x0][0x174], R4, 0x1, P1 ;  /* 0x00005d00030faa11 */ /* 0x000fc400008f0c04 */
[C---:B------:R-:W-:Y:S01]  /*f640*/  @!P3 LEA R16, P5, R2.reuse, c[0x0][0x170], 0x1 ;  /* 0x00005c000210ba11 */ /* 0x040fe200078a08ff */
[----:B------:R-:W-:Y:S01]  /*f650*/  @!PT LDS RZ, [RZ] ;  /* 0x00000000fffff984 */ /* 0x000fe20000000800 */
[----:B------:R-:W-:Y:S01]  /*f660*/  @!PT LDS RZ, [RZ] ;  /* 0x00000000fffff984 */ /* 0x000fe20000000800 */
[----:B------:R-:W-:Y:S01]  /*f670*/  @!PT LDS RZ, [RZ] ;  /* 0x00000000fffff984 */ /* 0x000fe20000000800 */
[----:B------:R1:W-:Y:S01]  /*f680*/  @!P3 LDGSTS.E.BYPASS.LTC128B.128 [R243+0xc000], [R6.64] ;  /* 0x0c00000006f3bfae */ /* 0x0003e2000b901d52 */
[----:B------:R-:W-:Y:S02]  /*f690*/  @!P2 LEA R12, P0, R2, c[0x0][0x170], 0x1 ;  /* 0x00005c00020caa11 */ /* 0x000fe400078008ff */
[----:B------:R-:W-:Y:S01]  /*f6a0*/  IADD3.X R4, R4, UR10, RZ, P6, !PT ;  /* 0x0000000a04047c10 */ /* 0x000fe2000b7fe4ff */
[----:B------:R-:W-:Y:S01]  /*f6b0*/  @P2 STS.128 [R243+0xe000], RZ ;  /* 0x00e000fff3002388 */ /* 0x000fe20000000c00 */
[C---:B------:R-:W-:Y:S02]  /*f6c0*/  IADD3 R0, P4, R2.reuse, UR21, RZ ;  /* 0x0000001502007c10 */ /* 0x040fe4000ff9e0ff */
[C-C-:B------:R-:W-:Y:S01]  /*f6d0*/  @!P3 LEA.HI.X R17, R2.reuse, c[0x0][0x174], R4.reuse, 0x1, P5 ;  /* 0x00005d000211ba11 */ /* 0x140fe200028f0c04 */
[----:B------:R-:W-:Y:S01]  /*f6e0*/  @!PT LDS RZ, [RZ] ;  /* 0x00000000fffff984 */ /* 0x000fe20000000800 */
[----:B------:R-:W-:Y:S01]  /*f6f0*/  @!PT LDS RZ, [RZ] ;  /* 0x00000000fffff984 */ /* 0x000fe20000000800 */
[----:B------:R-:W-:Y:S01]  /*f700*/  @!PT LDS RZ, [RZ] ;  /* 0x00000000fffff984 */ /* 0x000fe20000000800 */
[----:B------:R2:W-:Y:S01]  /*f710*/  @!P2 LDGSTS.E.BYPASS.LTC128B.128 [R243+0xe000], [R14.64+0x80] ;  /* 0x0e0000800ef3afae */ /* 0x0005e2000b901d52 */
[----:B------:R-:W-:-:S02]  /*f720*/  @!P2 LEA.HI.X R13, R2, c[0x0][0x174], R4, 0x1, P0 ;  /* 0x00005d00020daa11 */ /* 0x000fc400000f0c04 */
[----:B------:R-:W-:Y:S01]  /*f730*/  IADD3 R3, P1, R0, UR21, RZ ;  /* 0x0000001500037c10 */ /* 0x000fe2000ff3e0ff */
[----:B------:R-:W-:Y:S01]  /*f740*/  @P3 STS.128 [R243+0xc800], RZ ;  /* 0x00c800fff3003388 */ /* 0x000fe20000000c00 */
[----:B------:R-:W-:Y:S02]  /*f750*/  IADD3.X R2, R4, UR10, RZ, P4, !PT ;  /* 0x0000000a04027c10 */ /* 0x000fe4000a7fe4ff */
[----:B------:R-:W-:Y:S01]  /*f760*/  @!P3 LEA R10, P5, R0, c[0x0][0x170], 0x1 ;  /* 0x00005c00000aba11 */ /* 0x000fe200078a08ff */
[----:B------:R-:W-:Y:S01]  /*f770*/  @!PT LDS RZ, [RZ] ;  /* 0x00000000fffff984 */ /* 0x000fe20000000800 */
[----:B------:R-:W-:Y:S01]  /*f780*/  @!PT LDS RZ, [RZ] ;  /* 0x00000000fffff984 */ /* 0x000fe20000000800 */
[----:B------:R-:W-:Y:S01]  /*f790*/  @!PT LDS RZ, [RZ] ;  /* 0x00000000fffff984 */ /* 0x000fe20000000800 */
[----:B------:R3:W-:Y:S01]  /*f7a0*/  @!P3 LDGSTS.E.BYPASS.LTC128B.128 [R243+0xc800], [R16.64] ;  /* 0x0c80000010f3bfae */ /* 0x0007e2000b901d52 */
[----:B------:R-:W-:Y:S02]  /*f7b0*/  @!P3 LEA R8, P4, R3, c[0x0][0x170], 0x1 ;  /* 0x00005c000308ba11 */ /* 0x000fe400078808ff */
[----:B------:R-:W-:Y:S01]  /*f7c0*/  IADD3.X R5, R2, UR10, RZ, P1, !PT ;  /* 0x0000000a02057c10 */ /* 0x000fe20008ffe4ff */
[----:B------:R-:W-:Y:S01]  /*f7d0*/  @P2 STS.128 [R243+0xe800], RZ ;  /* 0x00e800fff3002388 */ /* 0x000fe20000000c00 */
[----:B------:R-:W-:-:S02]  /*f7e0*/  @!P3 LEA.HI.X R11, R0, c[0x0][0x174], R2, 0x1, P5 ;  /* 0x00005d00000bba11 */ /* 0x000fc400028f0c02 */
[C---:B------:R-:W-:Y:S01]  /*f7f0*/  @!P2 LEA R4, P1, R3.reuse, c[0x0][0x170], 0x1 ;  /* 0x00005c000304aa11 */ /* 0x040fe200078208ff */
[----:B------:R-:W-:Y:S01]  /*f800*/  @!PT LDS RZ, [RZ] ;  /* 0x00000000fffff984 */ /* 0x000fe20000000800 */
[----:B------:R-:W-:Y:S01]  /*f810*/  @!PT LDS RZ, [RZ] ;  /* 0x00000000fffff984 */ /* 0x000fe20000000800 */
[----:B------:R-:W-:Y:S01]  /*f820*/  @!PT LDS RZ, [RZ] ;  /* 0x00000000fffff984 */ /* 0x000fe20000000800 */
[----:B------:R2:W-:Y:S01]  /*f830*/  @!P2 LDGSTS.E.BYPASS.LTC128B.128 [R243+0xe800], [R12.64+0x80] ;  /* 0x0e8000800cf3afae */ /* 0x0005e2000b901d52 */
[C-C-:B------:R-:W-:Y:S02]  /*f840*/  @!P3 LEA.HI.X R9, R3.reuse, c[0x0][0x174], R5.reuse, 0x1, P4 ;  /* 0x00005d000309ba11 */ /* 0x140fe400020f0c05 */
[C---:B-1----:R-:W-:Y:S01]  /*f850*/  @!P2 LEA R6, P0, R0.reuse, c[0x0][0x170], 0x1 ;  /* 0x00005c000006aa11 */ /* 0x042fe200078008ff */
[----:B------:R-:W-:Y:S01]  /*f860*/  @P3 STS.128 [R243+0xd000], RZ ;  /* 0x00d000fff3003388 */ /* 0x000fe20000000c00 */
[----:B------:R-:W-:Y:S02]  /*f870*/  @!P2 LEA.HI.X R5, R3, c[0x0][0x174], R5, 0x1, P1 ;  /* 0x00005d000305aa11 */ /* 0x000fe400008f0c05 */
[----:B------:R-:W-:Y:S01]  /*f880*/  @!P2 LEA.HI.X R7, R0, c[0x0][0x174], R2, 0x1, P0 ;  /* 0x00005d000007aa11 */ /* 0x000fe200000f0c02 */
[----:B------:R-:W-:Y:S01]  /*f890*/  @!PT LDS RZ, [RZ] ;  /* 0x00000000fffff984 */ /* 0x000fe20000000800 */
[----:B------:R-:W-:Y:S01]  /*f8a0*/  @!PT LDS RZ, [RZ] ;  /* 0x00000000fffff984 */ /* 0x000fe20000000800 */
[----:B------:R-:W-:Y:S01]  /*f8b0*/  @!PT LDS RZ, [RZ] ;  /* 0x00000000fffff984 */ /* 0x000fe20000000800 */
[----:B------:R1:W-:Y:S01]  /*f8c0*/  @!P3 LDGSTS.E.BYPASS.LTC128B.128 [R243+0xd000], [R10.64] ;  /* 0x0d0000000af3bfae */ /* 0x0003e2000b901d52 */
[----:B------:R-:W-:-:S03]  /*f8d0*/  PLOP3.LUT P0, PT, PT, PT, UP0, 0x80, 0x0 ;  /* 0x000000000000781c */ /* 0x000fc60003f0f008 */
        /* <DEDUP_REMOVED lines=15> */
[----:B--2--5:R-:W-:Y:S04]  /*f9d0*/  LDSM.16.M88.4 R12, [R231+0x2000] ;  /* 0x00200000e70c783b */ /* 0x024fe80000000200 */
[----:B------:R-:W2:Y:S04]  /*f9e0*/  LDSM.16.M88.4 R36, [R224+0x9800] ;  /* 0x00980000e024783b */ /* 0x000ea80000000200 */
[----:B---3--:R-:W3:Y:S04]  /*f9f0*/  LDSM.16.M88.4 R16, [R231] ;  /* 0x00000000e710783b */ /* 0x008ee80000000200 */
[----:B------:R-:W3:Y:S04]  /*fa00*/  LDSM.16.M88.4 R40, [R224+0x9000] ;  /* 0x00900000e028783b */ /* 0x000ee80000000200 */
[----:B------:R-:W-:Y:S04]  /*fa10*/  LDSM.16.M88.4 R20, [R240] ;  /* 0x00000000f014783b */ /* 0x000fe80000000200 */
[----:B-1----:R-:W-:Y:S04]  /*fa20*/  LDSM.16.M88.4 R8, [R232] ;  /* 0x00000000e808783b */ /* 0x002fe80000000200 */
[----:B----4-:R-:W1:Y:S04]  /*fa30*/  LDSM.16.M88.4 R4, [R232+0x2000] ;  /* 0x00200000e804783b */ /* 0x010e680000000200 */
[----:B------:R-:W4:Y:S04]  /*fa40*/  LDSM.16.M88.4 R48, [R224+0x8000] ;  /* 0x00800000e030783b */ /* 0x000f280000000200 */
[----:B------:R-:W4:Y:S04]  /*fa50*/  LDSM.16.M88.4 R44, [R224+0x8800] ;  /* 0x00880000e02c783b */ /* 0x000f280000000200 */
[----:B------:R-:W4:Y:S04]  /*fa60*/  LDSM.16.M88.4 R24, [R241] ;  /* 0x00000000f118783b */ /* 0x000f280000000200 */
[----:B------:R-:W4:Y:S01]  /*fa70*/  LDSM.16.M88.4 R32, [R235] ;  /* 0x00000000eb20783b */ /* 0x000f220000000200 */
[-C--:B--2---:R-:W-:Y:S03]  /*fa80*/  HMMA.16816.F32.BF16 R52, R12, R36.reuse, RZ ;  /* 0x000000240c34723c */ /* 0x084fe600000418ff */
[----:B------:R-:W2:Y:S04]  /*fa90*/  LDSM.16.M88.4 R28, [R242] ;  /* 0x00000000f21c783b */ /* 0x000ea80000000200 */
[----:B------:R-:W0:Y:S01]  /*faa0*/  LDGDEPBAR ;  /* 0x00000000000079af */ /* 0x000e220000000000 */
[----:B---3--:R-:W-:Y:S08]  /*fab0*/  HMMA.16816.F32.BF16 R56, R16, R36, RZ ;  /* 0x000000241038723c */ /* 0x008ff000000418ff */
[----:B------:R-:W-:Y:S08]  /*fac0*/  HMMA.16816.F32.BF16 R60, R12, R40, RZ ;  /* 0x000000280c3c723c */ /* 0x000ff000000418ff */
[-C--:B-1----:R-:W-:Y:S08]  /*fad0*/  HMMA.16816.F32.BF16 R52, R4, R20.reuse, R52 ;  /* 0x000000140434723c */ /* 0x082ff00000041834 */
[----:B------:R-:W-:Y:S08]  /*fae0*/  HMMA.16816.F32.BF16 R56, R8, R20, R56 ;  /* 0x000000140838723c */ /* 0x000ff00000041838 */
[-C--:B----4-:R-:W-:Y:S08]  /*faf0*/  HMMA.16816.F32.BF16 R208, R16, R48.reuse, RZ ;  /* 0x0000003010d0723c */ /* 0x090ff000000418ff */
[----:B------:R-:W-:Y:S01]  /*fb00*/  HMMA.16816.F32.BF16 R140, R12, R48, RZ ;  /* 0x000000300c8c723c */ /* 0x000fe200000418ff */
[----:B------:R-:W-:-:S07]  /*fb10*/  IMAD.MOV.U32 R20, RZ, RZ, R55 ;  /* 0x000000ffff147224 */ /* 0x000fce00078e0037 */
[----:B------:R-:W-:Y:S01]  /*fb20*/  HMMA.16816.F32.BF16 R136, R16, R44, RZ ;  /* 0x0000002c1088723c */ /* 0x000fe200000418ff */
[----:B------:R-:W-:Y:S02]  /*fb30*/  IMAD.MOV.U32 R37, RZ, RZ, R57 ;  /* 0x000000ffff257224 */ /* 0x000fe400078e0039 */
[----:B------:R-:W-:-:S05]  /*fb40*/  IMAD.MOV.U32 R36, RZ, RZ, R58 ;  /* 0x000000ffff247224 */ /* 0x000fca00078e003a */
[----:B------:R-:W-:Y:S07]  /*fb50*/  HMMA.16816.F32.BF16 R132, R12, R44, RZ ;  /* 0x0000002c0c84723c */ /* 0x000fee00000418ff */
[----:B------:R-:W-:Y:S01]  /*fb60*/  IMAD.MOV.U32 R44, RZ, RZ, R52 ;  /* 0x000000ffff2c7224 */ /* 0x000fe200078e0034 */
[----:B------:R-:W-:Y:S01]  /*fb70*/  HMMA.16816.F32.BF16 R64, R16, R40, RZ ;  /* 0x000000281040723c */ /* 0x000fe200000418ff */
[----:B------:R-:W-:-:S05]  /*fb80*/  MOV R45, R56 ;  /* 0x00000038002d7202 */ /* 0x000fca0000000f00 */
[----:B------:R-:W-:Y:S01]  /*fb90*/  IMAD.MOV.U32 R21, RZ, RZ, R45 ;  /* 0x000000ffff157224 */ /* 0x000fe200078e002d */
[----:B------:R-:W-:Y:S01]  /*fba0*/  MOV R40, R54 ;  /* 0x0000003600287202 */ /* 0x000fe20000000f00 */
[----:B------:R-:W-:Y:S01]  /*fbb0*/  HMMA.16816.F32.BF16 R60, R4, R24, R60 ;  /* 0x00000018043c723c */ /* 0x000fe2000004183c */
[----:B------:R-:W-:-:S07]  /*fbc0*/  IMAD.MOV.U32 R41, RZ, RZ, R53 ;  /* 0x000000ffff297224 */ /* 0x000fce00078e0035 */
[----:B------:R-:W-:Y:S08]  /*fbd0*/  HMMA.16816.F32.BF16 R52, R12, R42, RZ ;  /* 0x0000002a0c34723c */ /* 0x000ff000000418ff */
[-C--:B------:R-:W-:Y:S08]  /*fbe0*/  HMMA.16816.F32.BF16 R208, R8, R32.reuse, R208 ;  /* 0x0000002008d0723c */ /* 0x080ff000000418d0 */
[----:B------:R-:W-:Y:S07]  /*fbf0*/  HMMA.16816.F32.BF16 R140, R4, R32, R140 ;  /* 0x00000020048c723c */ /* 0x000fee000004188c */
[----:B------:R-:W-:Y:S01]  /*fc00*/  IMAD.MOV.U32 R32, RZ, RZ, R60 ;  /* 0x000000ffff207224 */ /* 0x000fe200078e003c */
[----:B--2---:R-:W-:Y:S01]  /*fc10*/  HMMA.16816.F32.BF16 R220, R8, R28, R136 ;  /* 0x0000001c08dc723c */ /* 0x004fe20000041888 */
[----:B------:R-:W-:-:S07]  /*fc20*/  MOV R33, R59 ;  /* 0x0000003b00217202 */ /* 0x000fce0000000f00 */
[----:B------:R-:W-:Y:S07]  /*fc30*/  HMMA.16816.F32.BF16 R216, R4, R28, R132 ;  /* 0x0000001c04d8723c */ /* 0x000fee0000041884 */
[----:B------:R-:W-:Y:S01]  /*fc40*/  MOV R29, R61 ;  /* 0x0000003d001d7202 */ /* 0x000fe20000000f00 */
[----:B------:R-:W-:Y:S07]  /*fc50*/  HMMA.16816.F32.BF16 R212, R8, R24, R64 ;  /* 0x0000001808d4723c */ /* 0x000fee0000041840 */
[----:B------:R-:W-:Y:S01]  /*fc60*/  IMAD.MOV.U32 R25, RZ, RZ, R62 ;  /* 0x000000ffff197224 */ /* 0x000fe200078e003e */
[----:B------:R-:W-:Y:S01]  /*fc70*/  HMMA.16816.F32.BF16 R56, R12, R46, RZ ;  /* 0x0000002e0c38723c */ /* 0x000fe200000418ff */
[----:B------:R-:W-:-:S07]  /*fc80*/  IMAD.MOV.U32 R24, RZ, RZ, R63 ;  /* 0x000000ffff187224 */ /* 0x000fce00078e003f */
[----:B------:R-:W-:Y:S08]  /*fc90*/  HMMA.16816.F32.BF16 R60, R12, R50, RZ ;  /* 0x000000320c3c723c */ /* 0x000ff000000418ff */
[----:B------:R-:W-:Y:S01]  /*fca0*/  HMMA.16816.F32.BF16 R136, R4, R26, R52 ;  /* 0x0000001a0488723c */ /* 0x000fe20000041834 */
[----:B------:R-:W-:Y:S01]  /*fcb0*/  IMAD.MOV.U32 R28, RZ, RZ, R212 ;  /* 0x000000ffff1c7224 */ /* 0x000fe200078e00d4 */
[----:B------:R-:W-:Y:S01]  /*fcc0*/  MOV R2, R214 ;  /* 0x000000d600027202 */ /* 0x000fe20000000f00 */
[----:B------:R-:W-:-:S02]  /*fcd0*/  IMAD.MOV.U32 R3, RZ, RZ, R213 ;  /* 0x000000ffff037224 */ /* 0x000fc400078e00d5 */
[----:B------:R-:W-:Y:S02]  /*fce0*/  IMAD.MOV.U32 R0, RZ, RZ, R215 ;  /* 0x000000ffff007224 */ /* 0x000fe400078e00d7 */
[----:B------:R-:W-:Y:S01]  /*fcf0*/  MOV R53, R44 ;  /* 0x0000002c00357202 */ /* 0x000fe20000000f00 */
[----:B------:R-:W-:Y:S01]  /*fd00*/  HMMA.16816.F32.BF16 R12, R12, R38, RZ ;  /* 0x000000260c0c723c */ /* 0x000fe200000418ff */
[----:B------:R-:W-:Y:S02]  /*fd10*/  IMAD.MOV.U32 R54, RZ, RZ, R41 ;  /* 0x000000ffff367224 */ /* 0x000fe400078e0029 */
[----:B------:R-:W-:-:S05]  /*fd20*/  IMAD.MOV.U32 R55, RZ, RZ, R40 ;  /* 0x000000ffff377224 */ /* 0x000fca00078e0028 */
[C---:B------:R-:W-:Y:S08]  /*fd30*/  HMMA.16816.F32.BF16 R48, R16.reuse, R50, RZ ;  /* 0x000000321030723c */ /* 0x040ff000000418ff */
[C---:B------:R-:W-:Y:S08]  /*fd40*/  HMMA.16816.F32.BF16 R44, R16.reuse, R46, RZ ;  /* 0x0000002e102c723c */ /* 0x040ff000000418ff */
[C---:B------:R-:W-:Y:S08]  /*fd50*/  HMMA.16816.F32.BF16 R40, R16.reuse, R42, RZ ;  /* 0x0000002a1028723c */ /* 0x040ff000000418ff */
        /* <DEDUP_REMOVED lines=11> */
[C---:B-1----:R-:W-:Y:S07]  /*fe10*/  HMMA.16816.F32.BF16 R56, R4.reuse, R12, R140 ;  /* 0x0000000c0438723c */ /* 0x042fee000004188c */
[----:B------:R-:W-:Y:S01]  /*fe20*/  MOV R140, R53 ;  /* 0x00000035008c7202 */ /* 0x000fe20000000f00 */
[----:B------:R-:W-:Y:S01]  /*fe30*/  HMMA.16816.F32.BF16 R44, R4, R14, R64 ;  /* 0x0000000e042c723c */ /* 0x000fe20000041840 */
[----:B------:R-:W-:Y:S01]  /*fe40*/  IMAD.MOV.U32 R141, RZ, RZ, R54 ;  /* 0x000000ffff8d7224 */ /* 0x000fe200078e0036 */
[----:B------:R-:W-:Y:S01]  /*fe50*/  MOV R143, R20 ;  /* 0x00000014008f7202 */ /* 0x000fe20000000f00 */
[----:B------:R-:W-:-:S04]  /*fe60*/  IMAD.MOV.U32 R142, RZ, RZ, R55 ;  /* 0x000000ffff8e7224 */ /* 0x000fc800078e0037 */
[----:B------:R-:W-:Y:S01]  /*fe70*/  IMAD.MOV.U32 R66, RZ, RZ, R25 ;  /* 0x000000ffff427224 */ /* 0x000fe200078e0019 */
[----:B------:R-:W-:Y:S01]  /*fe80*/  MOV R65, R29 ;  /* 0x0000001d00417202 */ /* 0x000fe20000000f00 */
[----:B------:R-:W-:Y:S02]  /*fe90*/  IMAD.MOV.U32 R67, RZ, RZ, R24 ;  /* 0x000000ffff437224 */ /* 0x000fe400078e0018 */
[----:B------:R-:W-:Y:S01]  /*fea0*/  IMAD.MOV.U32 R64, RZ, RZ, R32 ;  /* 0x000000ffff407224 */ /* 0x000fe200078e0020 */
[C---:B--2---:R-:W-:Y:S07]  /*feb0*/  HMMA.16816.F32.BF16 R52, R8.reuse, R12, R208 ;  /* 0x0000000c0834723c */ /* 0x044fee00000418d0 */
[----:B------:R-:W-:Y:S01]  /*fec0*/  IMAD.MOV.U32 R208, RZ, RZ, R21 ;  /* 0x000000ffffd07224 */ /* 0x000fe200078e0015 */
[----:B------:R-:W-:Y:S01]  /*fed0*/  HMMA.16816.F32.BF16 R24, R8, R14, R48 ;  /* 0x0000000e0818723c */ /* 0x000fe20000041830 */
[----:B------:R-:W1:Y:S01]  /*fee0*/  LDSM.16.M88.4 R12, [R230+0x8800] ;  /* 0x00880000e60c783b */ /* 0x000e620000000200 */
[----:B------:R-:W-:Y:S01]  /*fef0*/  IMAD.MOV.U32 R209, RZ, RZ, R37 ;  /* 0x000000ffffd17224 */ /* 0x000fe200078e0025 */
[----:B------:R-:W-:Y:S01]  /*ff00*/  MOV R210, R36 ;  /* 0x0000002400d27202 */ /* 0x000fe20000000f00 */
[----:B------:R-:W-:-:S03]  /*ff10*/  IMAD.MOV.U32 R211, RZ, RZ, R33 ;  /* 0x000000ffffd37224 */ /* 0x000fc600078e0021 */
[----:B------:R-:W-:Y:S01]  /*ff20*/  MOV R48, R28 ;  /* 0x0000001c00307202 */ /* 0x000fe20000000f00 */
[----:B------:R-:W-:Y:S01]  /*ff30*/  IMAD.MOV.U32 R49, RZ, RZ, R3 ;  /* 0x000000ffff317224 */ /* 0x000fe200078e0003 */
[----:B------:R-:W-:Y:S01]  /*ff40*/  MOV R51, R0 ;  /* 0x0000000000337202 */ /* 0x000fe20000000f00 */
[----:B------:R-:W-:Y:S01]  /*ff50*/  IMAD.MOV.U32 R50, RZ, RZ, R2 ;  /* 0x000000ffff327224 */ /* 0x000fe200078e0002 */
        /* <DEDUP_REMOVED lines=15> */
[----:B------:R-:W1:Y:S04]  /*10050*/  LDSM.16.M88.4 R12, [R229] ;  /* 0x00000000e50c783b */ /* 0x000e680000000200 */
[----:B------:R-:W2:Y:S03]  /*10060*/  LDSM.16.M88.4 R8, [R233] ;  /* 0x00000000e908783b */ /* 0x000ea60000000200 */
[-C--:B-1----:R-:W-:Y:S08]  /*10070*/  HMMA.16816.F32.BF16 R56, R4, R12.reuse, R56 ;  /* 0x0000000c0438723c */ /* 0x082ff00000041838 */
[----:B--2---:R-:W-:Y:S08]  /*10080*/  HMMA.16816.F32.BF16 R216, R8, R12, R52 ;  /* 0x0000000c08d8723c */ /* 0x004ff00000041834 */
[-C--:B------:R-:W-:Y:S08]  /*10090*/  HMMA.16816.F32.BF16 R140, R4, R14.reuse, R44 ;  /* 0x0000000e048c723c */ /* 0x080ff0000004182c */
[----:B------:R-:W-:Y:S01]  /*100a0*/  HMMA.16816.F32.BF16 R64, R8, R14, R24 ;  /* 0x0000000e0840723c */ /* 0x000fe20000041818 */
[----:B------:R-:W1:Y:S01]  /*100b0*/  LDSM.16.M88.4 R12, [R229+0x800] ;  /* 0x00080000e50c783b */ /* 0x000e620000000200 */
[----:B------:R-:W-:Y:S01]  /*100c0*/  IMAD.MOV.U32 R40, RZ, RZ, R57 ;  /* 0x000000ffff287224 */ /* 0x000fe200078e0039 */
[----:B------:R-:W-:Y:S01]  /*100d0*/  MOV R2, R59 ;  /* 0x0000003b00027202 */ /* 0x000fe20000000f00 */
[----:B------:R-:W-:-:S02]  /*100e0*/  IMAD.MOV.U32 R3, RZ, RZ, R58 ;  /* 0x000000ffff037224 */ /* 0x000fc400078e003a */
[----:B------:R-:W-:Y:S02]  /*100f0*/  IMAD.MOV.U32 R0, RZ, RZ, R56 ;  /* 0x000000ffff007224 */ /* 0x000fe400078e0038 */
[----:B------:R-:W-:Y:S01]  /*10100*/  IMAD.MOV.U32 R45, RZ, RZ, R40 ;  /* 0x000000ffff2d7224 */ /* 0x000fe200078e0028 */
[----:B------:R-:W-:Y:S01]  /*10110*/  MOV R46, R3 ;  /* 0x00000003002e7202 */ /* 0x000fe20000000f00 */
[----:B------:R-:W-:Y:S02]  /*10120*/  IMAD.MOV.U32 R27, RZ, RZ, R0 ;  /* 0x000000ffff1b7224 */ /* 0x000fe400078e0000 */
[----:B------:R-:W-:Y:S01]  /*10130*/  IMAD.MOV.U32 R47, RZ, RZ, R2 ;  /* 0x000000ffff2f7224 */ /* 0x000fe200078e0002 */
[----:B-1----:R-:W-:Y:S08]  /*10140*/  HMMA.16816.F32.BF16 R52, R4, R14, R28 ;  /* 0x0000000e0434723c */ /* 0x002ff0000004181c */
[-C--:B------:R-:W-:Y:S08]  /*10150*/  HMMA.16816.F32.BF16 R36, R8, R12.reuse, R36 ;  /* 0x0000000c0824723c */ /* 0x080ff00000041824 */
[----:B------:R-:W-:Y:S08]  /*10160*/  HMMA.16816.F32.BF16 R56, R4, R12, R32 ;  /* 0x0000000c0438723c */ /* 0x000ff00000041820 */
[----:B------:R-:W-:Y:S01]  /*10170*/  HMMA.16816.F32.BF16 R28, R8, R14, R20 ;  /* 0x0000000e081c723c */ /* 0x000fe20000041814 */
[----:B------:R-:W1:Y:S07]  /*10180*/  LDSM.16.M88.4 R12, [R229+0x1000] ;  /* 0x00100000e50c783b */ /* 0x000e6e0000000200 */
[----:B------:R-:W-:Y:S01]  /*10190*/  MOV R44, R36 ;  /* 0x00000024002c7202 */ /* 0x000fe20000000f00 */
[----:B------:R-:W-:Y:S01]  /*101a0*/  IMAD.MOV.U32 R3, RZ, RZ, R37 ;  /* 0x000000ffff037224 */ /* 0x000fe200078e0025 */
[----:B------:R-:W-:Y:S01]  /*101b0*/  MOV R0, R39 ;  /* 0x0000002700007202 */ /* 0x000fe20000000f00 */
[----:B------:R-:W-:Y:S01]  /*101c0*/  IMAD.MOV.U32 R2, RZ, RZ, R38 ;  /* 0x000000ffff027224 */ /* 0x000fe200078e0026 */
[-C--:B-1----:R-:W-:Y:S07]  /*101d0*/  HMMA.16816.F32.BF16 R40, R4, R12.reuse, R60 ;  /* 0x0000000c0428723c */ /* 0x082fee000004183c */
[----:B------:R-:W-:Y:S01]  /*101e0*/  IMAD.MOV.U32 R60, RZ, RZ, R27 ;  /* 0x000000ffff3c7224 */ /* 0x000fe200078e001b */
[----:B------:R-:W-:Y:S01]  /*101f0*/  HMMA.16816.F32.BF16 R48, R8, R12, R48 ;  /* 0x0000000c0830723c */ /* 0x000fe20000041830 */
[----:B------:R-:W-:Y:S01]  /*10200*/  IMAD.MOV.U32 R61, RZ, RZ, R45 ;  /* 0x000000ffff3d7224 */ /* 0x000fe200078e002d */
[----:B------:R-:W-:Y:S01]  /*10210*/  MOV R62, R46 ;  /* 0x0000002e003e7202 */ /* 0x000fe20000000f00 */
[----:B------:R-:W-:-:S05]  /*10220*/  IMAD.MOV.U32 R63, RZ, RZ, R47 ;  /* 0x000000ffff3f7224 */ /* 0x000fca00078e002f */
[-C--:B------:R-:W-:Y:S08]  /*10230*/  HMMA.16816.F32.BF16 R36, R4, R14.reuse, R136 ;  /* 0x0000000e0424723c */ /* 0x080ff00000041888 */
[----:B------:R-:W-:Y:S01]  /*10240*/  HMMA.16816.F32.BF16 R24, R8, R14, R132 ;  /* 0x0000000e0818723c */ /* 0x000fe20000041884 */
[----:B------:R-:W1:Y:S06]  /*10250*/  LDSM.16.M88.4 R12, [R229+0x1800] ;  /* 0x00180000e50c783b */ /* 0x000e6c0000000200 */
[----:B------:R-:W-:Y:S01]  /*10260*/  IMAD.MOV.U32 R132, RZ, RZ, R44 ;  /* 0x000000ffff847224 */ /* 0x000fe200078e002c */
[----:B------:R-:W-:Y:S01]  /*10270*/  MOV R133, R3 ;  /* 0x0000000300857202 */ /* 0x000fe20000000f00 */
[----:B------:R-:W-:-:S02]  /*10280*/  IMAD.MOV.U32 R134, RZ, RZ, R2 ;  /* 0x000000ffff867224 */ /* 0x000fc400078e0002 */
[----:B------:R-:W-:Y:S01]  /*10290*/  IMAD.MOV.U32 R135, RZ, RZ, R0 ;  /* 0x000000ffff877224 */ /* 0x000fe200078e0000 */
        /* <DEDUP_REMOVED lines=10> */
[----:B------:R-:W-:Y:S01]  /*10340*/  MOV R60, R136 ;  /* 0x00000088003c7202 */ /* 0x000fe20000000f00 */
[----:B------:R-:W-:Y:S01]  /*10350*/  IMAD.MOV.U32 R3, RZ, RZ, R137 ;  /* 0x000000ffff037224 */ /* 0x000fe200078e0089 */
[----:B------:R-:W-:Y:S01]  /*10360*/  MOV R0, R139 ;  /* 0x0000008b00007202 */ /* 0x000fe20000000f00 */
[----:B------:R-:W-:-:S02]  /*10370*/  IMAD.MOV.U32 R2, RZ, RZ, R138 ;  /* 0x000000ffff027224 */ /* 0x000fc400078e008a */
[C---:B------:R-:W-:Y:S01]  /*10380*/  HMMA.16816.F32.BF16 R136, R8.reuse, R14, R64 ;  /* 0x0000000e0888723c */ /* 0x040fe20000041840 */
[----:B------:R-:W1:Y:S07]  /*10390*/  LDSM.16.M88.4 R12, [R224+0xa800] ;  /* 0x00a80000e00c783b */ /* 0x000e6e0000000200 */
[-C--:B-1----:R-:W-:Y:S08]  /*103a0*/  HMMA.16816.F32.BF16 R132, R8, R12.reuse, R132 ;  /* 0x0000000c0884723c */ /* 0x082ff00000041884 */
[C---:B------:R-:W-:Y:S08]  /*103b0*/  HMMA.16816.F32.BF16 R208, R4.reuse, R12, R56 ;  /* 0x0000000c04d0723c */ /* 0x040ff00000041838 */
[----:B------:R-:W-:Y:S08]  /*103c0*/  HMMA.16816.F32.BF16 R140, R4, R14, R52 ;  /* 0x0000000e048c723c */ /* 0x000ff00000041834 */
[----:B------:R-:W-:Y:S01]  /*103d0*/  IMAD.MOV.U32 R64, RZ, RZ, R132 ;  /* 0x000000ffff407224 */ /* 0x000fe200078e0084 */
[----:B------:R-:W-:Y:S01]  /*103e0*/  MOV R62, R134 ;  /* 0x00000086003e7202 */ /* 0x000fe20000000f00 */
[----:B------:R-:W-:-:S02]  /*103f0*/  IMAD.MOV.U32 R63, RZ, RZ, R133 ;  /* 0x000000ffff3f7224 */ /* 0x000fc400078e0085 */
[----:B------:R-:W-:Y:S02]  /*10400*/  IMAD.MOV.U32 R61, RZ, RZ, R135 ;  /* 0x000000ffff3d7224 */ /* 0x000fe400078e0087 */
[----:B------:R-:W-:Y:S01]  /*10410*/  HMMA.16816.F32.BF16 R132, R8, R14, R28 ;  /* 0x0000000e0884723c */ /* 0x000fe2000004181c */
[----:B------:R-:W1:Y:S06]  /*10420*/  LDSM.16.M88.4 R12, [R224+0xb000] ;  /* 0x00b00000e00c783b */ /* 0x000e6c0000000200 */
[----:B------:R-:W-:Y:S01]  /*10430*/  MOV R28, R64 ;  /* 0x00000040001c7202 */ /* 0x000fe20000000f00 */
[----:B------:R-:W-:Y:S01]  /*10440*/  IMAD.MOV.U32 R29, RZ, RZ, R63 ;  /* 0x000000ffff1d7224 */ /* 0x000fe200078e003f */
[----:B------:R-:W-:Y:S01]  /*10450*/  MOV R30, R62 ;  /* 0x0000003e001e7202 */ /* 0x000fe20000000f00 */
[----:B------:R-:W-:Y:S01]  /*10460*/  IMAD.MOV.U32 R31, RZ, RZ, R61 ;  /* 0x000000ffff1f7224 */ /* 0x000fe200078e003d */
[-C--:B-1----:R-:W-:Y:S07]  /*10470*/  HMMA.16816.F32.BF16 R64, R4, R12.reuse, R40 ;  /* 0x0000000c0440723c */ /* 0x082fee0000041828 */
[----:B------:R-:W-:Y:S01]  /*10480*/  MOV R40, R60 ;  /* 0x0000003c00287202 */ /* 0x000fe20000000f00 */
[----:B------:R-:W-:Y:S01]  /*10490*/  HMMA.16816.F32.BF16 R220, R8, R12, R48 ;  /* 0x0000000c08dc723c */ /* 0x000fe20000041830 */
[----:B------:R-:W-:Y:S01]  /*104a0*/  IMAD.MOV.U32 R41, RZ, RZ, R3 ;  /* 0x000000ffff297224 */ /* 0x000fe200078e0003 */
[----:B------:R-:W-:Y:S01]  /*104b0*/  MOV R42, R2 ;  /* 0x00000002002a7202 */ /* 0x000fe20000000f00 */
[----:B------:R-:W-:-:S05]  /*104c0*/  IMAD.MOV.U32 R43, RZ, RZ, R0 ;  /* 0x000000ffff2b7224 */ /* 0x000fca00078e0000 */
        /* <DEDUP_REMOVED lines=13> */
[----:B------:R-:W-:Y:S01]  /*105a0*/  MOV R23, R40 ;  /* 0x0000002800177202 */ /* 0x000fe20000000f00 */
[----:B------:R-:W-:Y:S01]  /*105b0*/  IMAD.MOV.U32 R22, RZ, RZ, R41 ;  /* 0x000000ffff167224 */ /* 0x000fe200078e0029 */
[----:B------:R-:W-:Y:S01]  /*105c0*/  MOV R21, R42 ;  /* 0x0000002a00157202 */ /* 0x000fe20000000f00 */
[----:B------:R-:W-:-:S02]  /*105d0*/  IMAD.MOV.U32 R20, RZ, RZ, R43 ;  /* 0x000000ffff147224 */ /* 0x000fc400078e002b */
[C---:B------:R-:W-:Y:S01]  /*105e0*/  HMMA.16816.F32.BF16 R40, R8.reuse, R12, R216 ;  /* 0x0000000c0828723c */ /* 0x040fe200000418d8 */
[----:B------:R-:W1:Y:S07]  /*105f0*/  LDSM.16.M88.4 R12, [R238] ;  /* 0x00000000ee0c783b */ /* 0x000e6e0000000200 */
[-C--:B-1----:R-:W-:Y:S08]  /*10600*/  HMMA.16816.F32.BF16 R28, R8, R12.reuse, R28 ;  /* 0x0000000c081c723c */ /* 0x082ff0000004181c */
[----:B------:R-:W-:Y:S07]  /*10610*/  HMMA.16816.F32.BF16 R32, R4, R12, R208 ;  /* 0x0000000c0420723c */ /* 0x000fee00000418d0 */
[----:B------:R-:W-:Y:S01]  /*10620*/  MOV R208, R23 ;  /* 0x0000001700d07202 */ /* 0x000fe20000000f00 */
[----:B------:R-:W-:Y:S01]  /*10630*/  IMAD.MOV.U32 R209, RZ, RZ, R22 ;  /* 0x000000ffffd17224 */ /* 0x000fe200078e0016 */
[----:B------:R-:W-:Y:S01]  /*10640*/  MOV R210, R21 ;  /* 0x0000001500d27202 */ /* 0x000fe20000000f00 */
[----:B------:R-:W-:-:S02]  /*10650*/  IMAD.MOV.U32 R211, RZ, RZ, R20 ;  /* 0x000000ffffd37224 */ /* 0x000fc400078e0014 */
[-C--:B------:R-:W-:Y:S04]  /*10660*/  HMMA.16816.F32.BF16 R20, R8, R14.reuse, R132 ;  /* 0x0000000e0814723c */ /* 0x080fe80000041884 */
[----:B------:R-:W-:Y:S01]  /*10670*/  MOV R136, R28 ;  /* 0x0000001c00887202 */ /* 0x000fe20000000f00 */
[----:B------:R-:W-:Y:S01]  /*10680*/  IMAD.MOV.U32 R3, RZ, RZ, R29 ;  /* 0x000000ffff037224 */ /* 0x000fe200078e001d */
[----:B------:R-:W-:Y:S01]  /*10690*/  MOV R2, R30 ;  /* 0x0000001e00027202 */ /* 0x000fe20000000f00 */
[----:B------:R-:W-:Y:S02]  /*106a0*/  IMAD.MOV.U32 R0, RZ, RZ, R31 ;  /* 0x000000ffff007224 */ /* 0x000fe400078e001f */
[----:B------:R-:W-:Y:S01]  /*106b0*/  HMMA.16816.F32.BF16 R28, R4, R14, R140 ;  /* 0x0000000e041c723c */ /* 0x000fe2000004188c */
[----:B------:R-:W1:Y:S07]  /*106c0*/  LDSM.16.M88.4 R12, [R237] ;  /* 0x00000000ed0c783b */ /* 0x000e6e0000000200 */
[-C--:B-1----:R-:W-:Y:S08]  /*106d0*/  HMMA.16816.F32.BF16 R212, R8, R12.reuse, R220 ;  /* 0x0000000c08d4723c */ /* 0x082ff000000418dc */
[C---:B------:R-:W-:Y:S07]  /*106e0*/  HMMA.16816.F32.BF16 R220, R4.reuse, R12, R64 ;  /* 0x0000000c04dc723c */ /* 0x040fee0000041840 */
[----:B------:R-:W-:Y:S01]  /*106f0*/  MOV R64, R136 ;  /* 0x0000008800407202 */ /* 0x000fe20000000f00 */
[----:B------:R-:W-:Y:S01]  /*10700*/  HMMA.16816.F32.BF16 R216, R4, R14, R60 ;  /* 0x0000000e04d8723c */ /* 0x000fe2000004183c */
[----:B------:R-:W-:Y:S01]  /*10710*/  IMAD.MOV.U32 R65, RZ, RZ, R3 ;  /* 0x000000ffff417224 */ /* 0x000fe200078e0003 */
[----:B------:R-:W-:Y:S01]  /*10720*/  MOV R66, R2 ;  /* 0x0000000200427202 */ /* 0x000fe20000000f00 */
[----:B------:R-:W-:-:S05]  /*10730*/  IMAD.MOV.U32 R67, RZ, RZ, R0 ;  /* 0x000000ffff437224 */ /* 0x000fca00078e0000 */
[----:B------:R-:W-:Y:S01]  /*10740*/  HMMA.16816.F32.BF16 R140, R8, R14, R56 ;  /* 0x0000000e088c723c */ /* 0x000fe20000041838 */
[----:B------:R-:W1:Y:S01]  /*10750*/  LDSM.16.M88.4 R12, [R236] ;  /* 0x00000000ec0c783b */ /* 0x000e620000000200 */
[----:B------:R-:W-:Y:S01]  /*10760*/  MOV R135, R212 ;  /* 0x000000d400877202 */ /* 0x000fe20000000f00 */
[----:B------:R-:W-:Y:S01]  /*10770*/  IMAD.MOV.U32 R134, RZ, RZ, R213 ;  /* 0x000000ffff867224 */ /* 0x000fe200078e00d5 */
[----:B------:R-:W-:Y:S01]  /*10780*/  MOV R133, R214 ;  /* 0x000000d600857202 */ /* 0x000fe20000000f00 */
[----:B------:R-:W-:-:S03]  /*10790*/  IMAD.MOV.U32 R132, RZ, RZ, R215 ;  /* 0x000000ffff847224 */ /* 0x000fc600078e00d7 */
[-C--:B-1----:R-:W-:Y:S08]  /*107a0*/  HMMA.16816.F32.BF16 R136, R8, R12.reuse, R52 ;  /* 0x0000000c0888723c */ /* 0x082ff00000041834 */
[----:B------:R-:W-:Y:S07]  /*107b0*/  HMMA.16816.F32.BF16 R212, R4, R12, R48 ;  /* 0x0000000c04d4723c */ /* 0x000fee0000041830 */
[----:B------:R-:W-:Y:S01]  /*107c0*/  MOV R48, R135 ;  /* 0x0000008700307202 */ /* 0x000fe20000000f00 */
[----:B------:R-:W-:Y:S01]  /*107d0*/  HMMA.16816.F32.BF16 R16, R8, R14, R16 ;  /* 0x0000000e0810723c */ /* 0x000fe20000041810 */
[----:B------:R-:W-:Y:S01]  /*107e0*/  LDSM.16.M88.4 R8, [R234+0x4000] ;  /* 0x00400000ea08783b */ /* 0x000fe20000000200 */
[----:B------:R-:W-:Y:S01]  /*107f0*/  IMAD.MOV.U32 R49, RZ, RZ, R134 ;  /* 0x000000ffff317224 */ /* 0x000fe200078e0086 */
[----:B------:R-:W-:Y:S01]  /*10800*/  MOV R50, R133 ;  /* 0x0000008500327202 */ /* 0x000fe20000000f00 */
[----:B------:R-:W-:-:S04]  /*10810*/  IMAD.MOV.U32 R51, RZ, RZ, R132 ;  /* 0x000000ffff337224 */ /* 0x000fc800078e0084 */
[----:B------:R-:W-:Y:S01]  /*10820*/  MOV R52, R136 ;  /* 0x0000008800347202 */ /* 0x000fe20000000f00 */
[----:B------:R-:W-:Y:S01]  /*10830*/  IMAD.MOV.U32 R3, RZ, RZ, R137 ;  /* 0x000000ffff037224 */ /* 0x000fe200078e0089 */
[----:B------:R-:W-:Y:S01]  /*10840*/  MOV R2, R138 ;  /* 0x0000008a00027202 */ /* 0x000fe20000000f00 */
[----:B------:R-:W-:Y:S02]  /*10850*/  IMAD.MOV.U32 R0, RZ, RZ, R139 ;  /* 0x000000ffff007224 */ /* 0x000fe400078e008b */
[----:B------:R-:W-:Y:S01]  /*10860*/  HMMA.16816.F32.BF16 R136, R4, R14, R44 ;  /* 0x0000000e0488723c */ /* 0x000fe2000004182c */
[----:B------:R-:W-:Y:S04]  /*10870*/  LDSM.16.M88.4 R4, [R234+0x6000] ;  /* 0x00600000ea04783b */ /* 0x000fe80000000200 */
[----:B------:R-:W1:Y:S02]  /*10880*/  LDSM.16.M88.4 R12, [R230+0xa000] ;  /* 0x00a00000e60c783b */ /* 0x000e640000000200 */
[----:B------:R-:W-:Y:S01]  /*10890*/  MOV R44, R52 ;  /* 0x00000034002c7202 */ /* 0x000fe20000000f00 */
[----:B------:R-:W-:Y:S01]  /*108a0*/  IMAD.MOV.U32 R45, RZ, RZ, R3 ;  /* 0x000000ffff2d7224 */ /* 0x000fe200078e0003 */
[----:B------:R-:W-:Y:S01]  /*108b0*/  MOV R46, R2 ;  /* 0x00000002002e7202 */ /* 0x000fe20000000f00 */
[----:B------:R-:W-:Y:S01]  /*108c0*/  IMAD.MOV.U32 R47, RZ, RZ, R0 ;  /* 0x000000ffff2f7224 */ /* 0x000fe200078e0000 */
[-C--:B-1----:R-:W-:Y:S08]  /*108d0*/  HMMA.16816.F32.BF16 R56, R4, R12.reuse, R208 ;  /* 0x0000000c0438723c */ /* 0x082ff000000418d0 */
[----:B------:R-:W-:Y:S08]  /*108e0*/  HMMA.16816.F32.BF16 R208, R8, R12, R40 ;  /* 0x0000000c08d0723c */ /* 0x000ff00000041828 */
[-C--:B------:R-:W-:Y:S08]  /*108f0*/  HMMA.16816.F32.BF16 R132, R4, R14.reuse, R36 ;  /* 0x0000000e0484723c */ /* 0x080ff00000041824 */
[----:B------:R-:W-:Y:S01]  /*10900*/  HMMA.16816.F32.BF16 R60, R8, R14, R24 ;  /* 0x0000000e083c723c */ /* 0x000fe20000041818 */
[----:B------:R-:W1:Y:S01]  /*10910*/  LDSM.16.M88.4 R12, [R230+0xa800] ;  /* 0x00a80000e60c783b */ /* 0x000e620000000200 */
[----:B------:R-:W-:Y:S01]  /*10920*/  MOV R52, R56 ;  /* 0x0000003800347202 */ /* 0x000fe20000000f00 */
[----:B------:R-:W-:Y:S01]  /*10930*/  IMAD.MOV.U32 R3, RZ, RZ, R57 ;  /* 0x000000ffff037224 */ /* 0x000fe200078e0039 */
[----:B------:R-:W-:Y:S01]  /*10940*/  MOV R2, R58 ;  /* 0x0000003a00027202 */ /* 0x000fe20000000f00 */
[----:B------:R-:W-:Y:S01]  /*10950*/  IMAD.MOV.U32 R0, RZ, RZ, R59 ;  /* 0x000000ffff007224 */ /* 0x000fe200078e003b */
[----:B------:R-:W-:-:S02]  /*10960*/  MOV R39, R52 ;  /* 0x0000003400277202 */ /* 0x000fc40000000f00 */
[----:B-1----:R-:W-:Y:S08]  /*10970*/  HMMA.16816.F32.BF16 R52, R4, R14, R28 ;  /* 0x0000000e0434723c */ /* 0x002ff0000004181c */
[-C--:B------:R-:W-:Y:S08]  /*10980*/  HMMA.16816.F32.BF16 R64, R8, R12.reuse, R64 ;  /* 0x0000000c0840723c */ /* 0x080ff00000041840 */
[----:B------:R-:W-:Y:S08]  /*10990*/  HMMA.16816.F32.BF16 R56, R4, R12, R32 ;  /* 0x0000000c0438723c */ /* 0x000ff00000041820 */
[----:B------:R-:W-:Y:S01]  /*109a0*/  HMMA.16816.F32.BF16 R28, R8, R14, R20 ;  /* 0x0000000e081c723c */ /* 0x000fe20000041814 */
[----:B------:R-:W1:Y:S07]  /*109b0*/  LDSM.16.M88.4 R12, [R230+0xb000] ;  /* 0x00b00000e60c783b */ /* 0x000e6e0000000200 */
        /* <DEDUP_REMOVED lines=17> */
[-C--:B------:R-:W-:Y:S08]  /*10ad0*/  HMMA.16816.F32.BF16 R140, R4, R12.reuse, R220 ;  /* 0x0000000c048c723c */ /* 0x080ff000000418dc */
[C---:B--2---:R-:W-:Y:S08]  /*10ae0*/  HMMA.16816.F32.BF16 R208, R8.reuse, R12, R208 ;  /* 0x0000000c08d0723c */ /* 0x044ff000000418d0 */
[----:B------:R-:W-:Y:S01]  /*10af0*/  HMMA.16816.F32.BF16 R132, R8, R14, R60 ;  /* 0x0000000e0884723c */ /* 0x000fe2000004183c */
[----:B------:R-:W1:Y:S07]  /*10b00*/  LDSM.16.M88.4 R12, [R229+0x2800] ;  /* 0x00280000e50c783b */ /* 0x000e6e0000000200 */
[C---:B-1----:R-:W-:Y:S08]  /*10b10*/  HMMA.16816.F32.BF16 R60, R4.reuse, R12, R56 ;  /* 0x0000000c043c723c */ /* 0x042ff00000041838 */
[----:B------:R-:W-:Y:S08]  /*10b20*/  HMMA.16816.F32.BF16 R56, R4, R14, R52 ;  /* 0x0000000e0438723c */ /* 0x000ff00000041834 */
[C---:B------:R-:W-:Y:S08]  /*10b30*/  HMMA.16816.F32.BF16 R64, R8.reuse, R12, R64 ;  /* 0x0000000c0840723c */ /* 0x040ff00000041840 */
[----:B------:R-:W-:Y:S01]  /*10b40*/  HMMA.16816.F32.BF16 R52, R8, R14, R28 ;  /* 0x0000000e0834723c */ /* 0x000fe2000004181c */
[----:B------:R-:W1:Y:S07]  /*10b50*/  LDSM.16.M88.4 R12, [R229+0x3000] ;  /* 0x00300000e50c783b */ /* 0x000e6e0000000200 */
[-C--:B-1----:R-:W-:Y:S08]  /*10b60*/  HMMA.16816.F32.BF16 R212, R4, R12.reuse, R40 ;  /* 0x0000000c04d4723c */ /* 0x082ff00000041828 */
[----:B------:R-:W-:Y:S08]  /*10b70*/  HMMA.16816.F32.BF16 R48, R8, R12, R48 ;  /* 0x0000000c0830723c */ /* 0x000ff00000041830 */
[-C--:B------:R-:W-:Y:S08]  /*10b80*/  HMMA.16816.F32.BF16 R40, R4, R14.reuse, R36 ;  /* 0x0000000e0428723c */ /* 0x080ff00000041824 */
[----:B------:R-:W-:Y:S01]  /*10b90*/  HMMA.16816.F32.BF16 R28, R8, R14, R24 ;  /* 0x0000000e081c723c */ /* 0x000fe20000041818 */
[----:B------:R-:W1:Y:S01]  /*10ba0*/  LDSM.16.M88.4 R12, [R229+0x3800] ;  /* 0x00380000e50c783b */ /* 0x000e620000000200 */
[----:B------:R-:W-:-:S06]  /*10bb0*/  DEPBAR.LE SB0, 0x0 ;  /* 0x000080000000791a */ /* 0x000fcc0000000000 */
[-C--:B-1----:R-:W-:Y:S08]  /*10bc0*/  HMMA.16816.F32.BF16 R36, R4, R12.reuse, R32 ;  /* 0x0000000c0424723c */ /* 0x082ff00000041820 */
[----:B------:R-:W-:Y:S08]  /*10bd0*/  HMMA.16816.F32.BF16 R44, R8, R12, R44 ;  /* 0x0000000c082c723c */ /* 0x000ff0000004182c */
[-C--:B------:R-:W-:Y:S08]  /*10be0*/  HMMA.16816.F32.BF16 R32, R4, R14.reuse, R20 ;  /* 0x0000000e0420723c */ /* 0x080ff00000041814 */
[----:B------:R-:W-:Y:S01]  /*10bf0*/  HMMA.16816.F32.BF16 R24, R8, R14, R16 ;  /* 0x0000000e0818723c */ /* 0x000fe20000041810 */
[----:B------:R-:W-:Y:S06]  /*10c00*/  BAR.SYNC.DEFER_BLOCKING 0x0 ;  /* 0x0000000000007b1d */ /* 0x000fec0000010000 */
        /* <DEDUP_REMOVED lines=11> */
[----:B------:R-:W-:-:S03]  /*10cc0*/  IMAD.U32 R0, RZ, RZ, UR24 ;  /* 0x00000018ff007e24 */ /* 0x000fc6000f8e00ff */
[----:B------:R-:W-:Y:S02]  /*10cd0*/  UIADD3 UR5, UR25, UR5, URZ ;  /* 0x0000000519057290 */ /* 0x000fe4000fffe03f */
[----:B--2---:R-:W-:Y:S01]  /*10ce0*/  LEA R0, P0, R0, R2, 0x6 ;  /* 0x0000000200007211 */ /* 0x004fe200078030ff */
[----:B------:R-:W-:-:S03]  /*10cf0*/  IMAD.U32 R3, RZ, RZ, UR24 ;  /* 0x00000018ff037e24 */ /* 0x000fc6000f8e00ff */
[----:B------:R-:W-:-:S05]  /*10d00*/  IMAD.U32 R2, RZ, RZ, UR5 ;  /* 0x00000005ff027e24 */ /* 0x000fca000f8e00ff */
        /* <DEDUP_REMOVED lines=63> */
.L_x_564:
[----:B------:R-:W-:Y:S05]  /*11100*/  BSYNC B0 ;  /* 0x0000000000007941 */ /* 0x000fea0003800000 */
.L_x_563:
[----:B------:R-:W0:Y:S02]  /*11110*/  LDGDEPBAR ;  /* 0x00000000000079af */ /* 0x000e240000000000 */
.L_x_562:
[----:B-1----:R-:W1:Y:S01]  /*11120*/  S2R R2, SR_TID.X ;  /* 0x0000000000027919 */ /* 0x002e620000002100 */
[----:B------:R-:W-:-:S03]  /*11130*/  IMAD.U32 R0, RZ, RZ, UR23 ;  /* 0x00000017ff007e24 */ /* 0x000fc6000f8e00ff */
[----:B------:R-:W-:Y:S04]  /*11140*/  STL [R1+0x90], R237 ;  /* 0x000090ed01007387 */ /* 0x000fe80000100800 */
[----:B------:R-:W-:Y:S04]  /*11150*/  STL [R1+0x8c], R236 ;  /* 0x00008cec01007387 */ /* 0x000fe80000100800 */
[----:B------:R2:W-:Y:S04]  /*11160*/  STL [R1+0x88], R235 ;  /* 0x000088eb01007387 */ /* 0x0005e80000100800 */
[----:B------:R-:W-:Y:S04]  /*11170*/  STL [R1+0x84], R234 ;  /* 0x000084ea01007387 */ /* 0x000fe80000100800 */
[----:B------:R-:W-:Y:S01]  /*11180*/  STL [R1+0x80], R233 ;  /* 0x000080e901007387 */ /* 0x000fe20000100800 */
[----:B-1----:R-:W-:-:S03]  /*11190*/  IMAD.SHL.U32 R2, R2, 0x2, RZ ;  /* 0x0000000202027824 */ /* 0x002fc600078e00ff */
[----:B------:R-:W-:Y:S02]  /*111a0*/  STL [R1+0x7c], R232 ;  /* 0x00007ce801007387 */ /* 0x000fe40000100800 */
[----:B------:R-:W-:Y:S02]  /*111b0*/  LOP3.LUT R2, R2, 0x6, RZ, 0xc0, !PT ;  /* 0x0000000602027812 */ /* 0x000fe400078ec0ff */
[----:B------:R-:W-:Y:S02]  /*111c0*/  STL [R1+0x78], R231 ;  /* 0x000078e701007387 */ /* 0x000fe40000100800 */
[----:B------:R-:W-:Y:S02]  /*111d0*/  LEA R0, R0, R2, 0x6 ;  /* 0x0000000200007211 */ /* 0x000fe400078e30ff */
[----:B------:R-:W-:Y:S02]  /*111e0*/  STL [R1+0x74], R230 ;  /* 0x000074e601007387 */ /* 0x000fe40000100800 */
[----:B------:R-:W-:-:S02]  /*111f0*/  ISETP.GE.AND P1, PT, R0, R252, PT ;  /* 0x000000fc0000720c */ /* 0x000fc40003f26270 */
[----:B------:R-:W-:Y:S01]  /*11200*/  STL [R1+0x70], R229 ;  /* 0x000070e501007387 */ /* 0x000fe20000100800 */
[C---:B------:R-:W-:Y:S02]  /*11210*/  IADD3 R2, R0.reuse, 0x1, RZ ;  /* 0x0000000100027810 */ /* 0x040fe40007ffe0ff */
[----:B------:R-:W-:Y:S01]  /*11220*/  ISETP.LT.OR P1, PT, R0, R248, P1 ;  /* 0x000000f80000720c */ /* 0x000fe20000f21670 */
[----:B------:R1:W-:Y:S01]  /*11230*/  STL [R1+0x6c], R224 ;  /* 0x00006ce001007387 */ /* 0x0003e20000100800 */
[----:B------:R-:W-:Y:S02]  /*11240*/  ISETP.GE.AND P6, PT, R2, R252, PT ;  /* 0x000000fc0200720c */ /* 0x000fe40003fc6270 */
[----:B------:R-:W-:Y:S02]  /*11250*/  FSEL R4, R208, -INF , !P1 ;  /* 0xff800000d0047808 */ /* 0x000fe40004800000 */
[C---:B------:R-:W-:Y:S02]  /*11260*/  ISETP.GE.AND P5, PT, R2.reuse, R251, PT ;  /* 0x000000fb0200720c */ /* 0x040fe40003fa6270 */
[----:B------:R-:W-:-:S02]  /*11270*/  ISETP.GE.AND P4, PT, R2, R250, PT ;  /* 0x000000fa0200720c */ /* 0x000fc40003f86270 */
[----:B------:R-:W-:Y:S02]  /*11280*/  ISETP.GE.AND P2, PT, R2, R249, PT ;  /* 0x000000f90200720c */ /* 0x000fe40003f46270 */
[C---:B------:R-:W-:Y:S02]  /*11290*/  ISETP.GE.AND P3, PT, R0.reuse, R251, PT ;  /* 0x000000fb0000720c */ /* 0x040fe40003f66270 */
[C---:B------:R-:W-:Y:S02]  /*112a0*/  ISETP.GE.AND P0, PT, R0.reuse, R250, PT ;  /* 0x000000fa0000720c */ /* 0x040fe40003f06270 */
[----:B------:R-:W-:Y:S02]  /*112b0*/  ISETP.GE.AND P1, PT, R0, R249, PT ;  /* 0x000000f90000720c */ /* 0x000fe40003f26270 */
[C---:B------:R-:W-:Y:S02]  /*112c0*/  ISETP.LT.OR P6, PT, R2.reuse, R248, P6 ;  /* 0x000000f80200720c */ /* 0x040fe400037c1670 */
[----:B------:R-:W-:-:S02]  /*112d0*/  ISETP.LT.OR P5, PT, R2, R247, P5 ;  /* 0x000000f70200720c */ /* 0x000fc40002fa1670 */
[CC--:B------:R-:W-:Y:S02]  /*112e0*/  ISETP.LT.OR P4, PT, R2.reuse, R246.reuse, P4 ;  /* 0x000000f60200720c */ /* 0x0c0fe40002781670 */
[----:B------:R-:W-:Y:S02]  /*112f0*/  ISETP.LT.OR P2, PT, R2, R245, P2 ;  /* 0x000000f50200720c */ /* 0x000fe40001741670 */
[C---:B------:R-:W-:Y:S02]  /*11300*/  ISETP.LT.OR P3, PT, R0.reuse, R247, P3 ;  /* 0x000000f70000720c */ /* 0x040fe40001f61670 */
[C---:B------:R-:W-:Y:S02]  /*11310*/  ISETP.LT.OR P0, PT, R0.reuse, R246, P0 ;  /* 0x000000f60000720c */ /* 0x040fe40000701670 */
[C---:B------:R-:W-:Y:S02]  /*11320*/  ISETP.LT.OR P1, PT, R0.reuse, R245, P1 ;  /* 0x000000f50000720c */ /* 0x040fe40000f21670 */
        /* <DEDUP_REMOVED lines=56> */
[----:B------:R-:W-:Y:S02]  /*116b0*/  ISETP.LT.OR P2, PT, R2, R246, P2 ;  /* 0x000000f60200720c */ /* 0x000fe40001741670 */
[----:B------:R-:W-:Y:S02]  /*116c0*/  FSEL R218, R60, -INF , !P6 ;  /* 0xff8000003cda7808 */ /* 0x000fe40007000000 */
[----:B------:R-:W-:Y:S02]  /*116d0*/  FSEL R139, R56, -INF , !P2 ;  /* 0xff800000388b7808 */ /* 0x000fe40005000000 */
[----:B------:R-:W3:Y:S01]  /*116e0*/  LDL.LU R56, [R1+0x10] ;  /* 0x0000100001387983 */ /* 0x000ee20000300800 */
[----:B------:R-:W-:Y:S02]  /*116f0*/  FSEL R65, R65, -INF , !P4 ;  /* 0xff80000041417808 */ /* 0x000fe40006000000 */
[C---:B------:R-:W-:Y:S01]  /*11700*/  ISETP.GE.AND P1, PT, R2.reuse, R252, PT ;  /* 0x000000fc0200720c */ /* 0x040fe20003f26270 */
[----:B------:R-:W4:Y:S01]  /*11710*/  LDL.LU R143, [R1+0x20] ;  /* 0x00002000018f7983 */ /* 0x000f220000300800 */
[----:B------:R-:W-:-:S02]  /*11720*/  ISETP.GE.AND P6, PT, R2, R251, PT ;  /* 0x000000fb0200720c */ /* 0x000fc40003fc6270 */
[C---:B------:R-:W-:Y:S01]  /*11730*/  ISETP.GE.AND P4, PT, R2.reuse, R249, PT ;  /* 0x000000f90200720c */ /* 0x040fe20003f86270 */
[----:B------:R-:W4:Y:S01]  /*11740*/  LDL.LU R142, [R1+0x18] ;  /* 0x00001800018e7983 */ /* 0x000f220000300800 */
[C---:B------:R-:W-:Y:S02]  /*11750*/  ISETP.LT.OR P1, PT, R2.reuse, R248, P1 ;  /* 0x000000f80200720c */ /* 0x040fe40000f21670 */
[C---:B------:R-:W-:Y:S01]  /*11760*/  ISETP.LT.OR P6, PT, R2.reuse, R247, P6 ;  /* 0x000000f70200720c */ /* 0x040fe200037c1670 */
[----:B--2---:R-:W2:Y:S01]  /*11770*/  LDL.LU R235, [R1+0x14] ;  /* 0x0000140001eb7983 */ /* 0x004ea20000300800 */
        /* <DEDUP_REMOVED lines=55> */
[----:B------:R-:W-:Y:S01]  /*11af0*/  FSEL R12, R30, -INF , !P1 ;  /* 0xff8000001e0c7808 */ /* 0x000fe20004800000 */
[----:B------:R-:W-:Y:S01]  /*11b00*/  IMAD.MOV.U32 R30, RZ, RZ, R5 ;  /* 0x000000ffff1e7224 */ /* 0x000fe200078e0005 */
        /* <DEDUP_REMOVED lines=11> */
[----:B------:R-:W-:Y:S02]  /*11bc0*/  ISETP.GE.AND P3, PT, R2, R252, PT ;  /* 0x000000fc0200720c */ /* 0x000fe40003f66270 */
[----:B------:R-:W-:-:S02]  /*11bd0*/  FSEL R223, R31, -INF , !P2 ;  /* 0xff8000001fdf7808 */ /* 0x000fc40005000000 */
[C---:B------:R-:W-:Y:S02]  /*11be0*/  ISETP.LT.OR P3, PT, R2.reuse, R248, P3 ;  /* 0x000000f80200720c */ /* 0x040fe40001f61670 */
[C---:B------:R-:W-:Y:S02]  /*11bf0*/  ISETP.GE.AND P2, PT, R2.reuse, R251, PT ;  /* 0x000000fb0200720c */ /* 0x040fe40003f46270 */
[----:B------:R-:W-:Y:S02]  /*11c00*/  FSEL R140, R41, -INF , !P1 ;  /* 0xff800000298c7808 */ /* 0x000fe40004800000 */
[----:B------:R-:W-:Y:S02]  /*11c10*/  ISETP.GE.AND P1, PT, R2, R250, PT ;  /* 0x000000fa0200720c */ /* 0x000fe40003f26270 */
[----:B------:R-:W-:Y:S01]  /*11c20*/  FSEL R133, R44, -INF , !P3 ;  /* 0xff8000002c857808 */ /* 0x000fe20005800000 */
[----:B------:R-:W-:Y:S01]  /*11c30*/  IMAD.MOV.U32 R44, RZ, RZ, R3 ;  /* 0x000000ffff2c7224 */ /* 0x000fe200078e0003 */
[----:B------:R-:W-:-:S02]  /*11c40*/  ISETP.LT.OR P2, PT, R2, R247, P2 ;  /* 0x000000f70200720c */ /* 0x000fc40001741670 */
[----:B------:R-:W-:Y:S02]  /*11c50*/  IADD3 R3, R0, 0x31, RZ ;  /* 0x0000003100037810 */ /* 0x000fe40007ffe0ff */
[----:B------:R-:W-:Y:S02]  /*11c60*/  ISETP.LT.OR P1, PT, R2, R246, P1 ;  /* 0x000000f60200720c */ /* 0x000fe40000f21670 */
[----:B------:R-:W-:Y:S02]  /*11c70*/  FSEL R5, R46, -INF , !P2 ;  /* 0xff8000002e057808 */ /* 0x000fe40005000000 */
[----:B------:R-:W-:Y:S02]  /*11c80*/  ISETP.GE.AND P2, PT, R3, R252, PT ;  /* 0x000000fc0300720c */ /* 0x000fe40003f46270 */
[----:B------:R-:W-:Y:S02]  /*11c90*/  FSEL R49, R36, -INF , !P1 ;  /* 0xff80000024317808 */ /* 0x000fe40004800000 */
[----:B------:R-:W-:-:S02]  /*11ca0*/  ISETP.GE.AND P3, PT, R2, R249, PT ;  /* 0x000000f90200720c */ /* 0x000fc40003f66270 */
[C---:B------:R-:W-:Y:S02]  /*11cb0*/  ISETP.GE.AND P1, PT, R3.reuse, R251, PT ;  /* 0x000000fb0300720c */ /* 0x040fe40003f26270 */
[C---:B------:R-:W-:Y:S02]  /*11cc0*/  ISETP.LT.OR P2, PT, R3.reuse, R248, P2 ;  /* 0x000000f80300720c */ /* 0x040fe40001741670 */
[----:B------:R-:W-:Y:S02]  /*11cd0*/  ISETP.LT.OR P3, PT, R2, R245, P3 ;  /* 0x000000f50200720c */ /* 0x000fe40001f61670 */
[----:B------:R-:W-:Y:S02]  /*11ce0*/  ISETP.LT.OR P1, PT, R3, R247, P1 ;  /* 0x000000f70300720c */ /* 0x000fe40000f21670 */
[----:B------:R-:W-:Y:S02]  /*11cf0*/  FSEL R63, R45, -INF , !P2 ;  /* 0xff8000002d3f7808 */ /* 0x000fe40005000000 */
[----:B------:R-:W-:-:S02]  /*11d00*/  IADD3 R2, R0, 0x38, RZ ;  /* 0x0000003800027810 */ /* 0x000fc40007ffe0ff */
[----:B------:R-:W-:Y:S02]  /*11d10*/  ISETP.GE.AND P2, PT, R3, R250, PT ;  /* 0x000000fa0300720c */ /* 0x000fe40003f46270 */
[----:B-1----:R-:W-:Y:S02]  /*11d20*/  FSEL R224, R47, -INF , !P1 ;  /* 0xff8000002fe07808 */ /* 0x002fe40004800000 */
[C---:B------:R-:W-:Y:S02]  /*11d30*/  ISETP.GE.AND P1, PT, R2.reuse, R252, PT ;  /* 0x000000fc0200720c */ /* 0x040fe40003f26270 */
[----:B------:R-:W-:Y:S02]  /*11d40*/  ISETP.LT.OR P2, PT, R3, R246, P2 ;  /* 0x000000f60300720c */ /* 0x000fe40001741670 */
[----:B------:R-:W-:Y:S02]  /*11d50*/  ISETP.LT.OR P1, PT, R2, R248, P1 ;  /* 0x000000f80200720c */ /* 0x000fe40000f21670 */
[----:B------:R-:W-:-:S02]  /*11d60*/  FSEL R54, R37, -INF , !P2 ;  /* 0xff80000025367808 */ /* 0x000fc40005000000 */
[----:B------:R-:W-:Y:S02]  /*11d70*/  ISETP.GE.AND P2, PT, R2, R251, PT ;  /* 0x000000fb0200720c */ /* 0x000fe40003f46270 */
[----:B------:R-:W-:Y:S02]  /*11d80*/  FSEL R62, R24, -INF , !P1 ;  /* 0xff800000183e7808 */ /* 0x000fe40004800000 */
[C---:B------:R-:W-:Y:S02]  /*11d90*/  ISETP.GE.AND P1, PT, R2.reuse, R250, PT ;  /* 0x000000fa0200720c */ /* 0x040fe40003f26270 */
[C---:B------:R-:W-:Y:S02]  /*11da0*/  ISETP.LT.OR P2, PT, R2.reuse, R247, P2 ;  /* 0x000000f70200720c */ /* 0x040fe40001741670 */
[----:B------:R-:W-:Y:S02]  /*11db0*/  ISETP.LT.OR P1, PT, R2, R246, P1 ;  /* 0x000000f60200720c */ /* 0x000fe40000f21670 */
[----:B------:R-:W-:-:S02]  /*11dc0*/  IADD3 R0, R0, 0x39, RZ ;  /* 0x0000003900007810 */ /* 0x000fc40007ffe0ff */
[----:B------:R-:W-:Y:S02]  /*11dd0*/  FSEL R53, R26, -INF , !P2 ;  /* 0xff8000001a357808 */ /* 0x000fe40005000000 */
[C---:B------:R-:W-:Y:S02]  /*11de0*/  ISETP.GE.AND P2, PT, R3.reuse, R249, PT ;  /* 0x000000f90300720c */ /* 0x040fe40003f46270 */
[----:B------:R-:W-:Y:S02]  /*11df0*/  FSEL R52, R32, -INF , !P1 ;  /* 0xff80000020347808 */ /* 0x000fe40004800000 */
[C---:B------:R-:W-:Y:S02]  /*11e00*/  ISETP.GE.AND P1, PT, R0.reuse, R252, PT ;  /* 0x000000fc0000720c */ /* 0x040fe40003f26270 */
[----:B------:R-:W-:Y:S02]  /*11e10*/  ISETP.LT.OR P2, PT, R3, R245, P2 ;  /* 0x000000f50300720c */ /* 0x000fe40001741670 */
[----:B------:R-:W-:-:S02]  /*11e20*/  ISETP.LT.OR P1, PT, R0, R248, P1 ;  /* 0x000000f80000720c */ /* 0x000fc40000f21670 */
[----:B------:R-:W-:Y:S02]  /*11e30*/  MOV R46, R12 ;  /* 0x0000000c002e7202 */ /* 0x000fe40000000f00 */
[----:B------:R-:W-:Y:S02]  /*11e40*/  FSEL R40, R25, -INF , !P1 ;  /* 0xff80000019287808 */ /* 0x000fe40004800000 */
[----:B------:R-:W-:-:S04]  /*11e50*/  ISETP.GE.AND P1, PT, R0, R251, PT ;  /* 0x000000fb0000720c */ /* 0x000fc80003f26270 */
[----:B------:R-:W-:-:S04]  /*11e60*/  ISETP.LT.OR P1, PT, R0, R247, P1 ;  /* 0x000000f70000720c */ /* 0x000fc80000f21670 */
[----:B------:R-:W-:Y:S02]  /*11e70*/  FSEL R141, R27, -INF , !P1 ;  /* 0xff8000001b8d7808 */ /* 0x000fe40004800000 */
[----:B------:R-:W-:-:S04]  /*11e80*/  ISETP.GE.AND P1, PT, R0, R250, PT ;  /* 0x000000fa0000720c */ /* 0x000fc80003f26270 */
[----:B------:R-:W-:-:S04]  /*11e90*/  ISETP.LT.OR P1, PT, R0, R246, P1 ;  /* 0x000000f60000720c */ /* 0x000fc80000f21670 */
[----:B------:R-:W-:Y:S02]  /*11ea0*/  FSEL R33, R33, -INF , !P1 ;  /* 0xff80000021217808 */ /* 0x000fe40004800000 */
[----:B------:R-:W-:-:S04]  /*11eb0*/  ISETP.GE.AND P1, PT, R2, R249, PT ;  /* 0x000000f90200720c */ /* 0x000fc80003f26270 */
[----:B------:R-:W-:Y:S02]  /*11ec0*/  ISETP.LT.OR P1, PT, R2, R245, P1 ;  /* 0x000000f50200720c */ /* 0x000fe40000f21670 */
[----:B------:R-:W-:Y:S01]  /*11ed0*/  FMNMX.FTZ R2, R244, R6, !PT ;  /* 0x00000006f4027209 */ /* 0x000fe20007810000 */
[----:B------:R-:W-:-:S03]  /*11ee0*/  IMAD.MOV.U32 R47, RZ, RZ, R5 ;  /* 0x000000ffff2f7224 */ /* 0x000fc600078e0005 */
[----:B------:R-:W-:Y:S02]  /*11ef0*/  FMNMX.FTZ R2, R9, R2, !PT ;  /* 0x0000000209027209 */ /* 0x000fe40007810000 */
[----:B---3--:R-:W-:-:S04]  /*11f00*/  FMNMX.FTZ R3, R56, R4, !PT ;  /* 0x0000000438037209 */ /* 0x008fc80007810000 */
        /* <DEDUP_REMOVED lines=9> */
[----:B------:R-:W-:Y:S02]  /*11fa0*/  FMNMX.FTZ R3, R13, R2, !PT ;  /* 0x000000020d037209 */ /* 0x000fe40007810000 */
[----:B----4-:R-:W-:Y:S02]  /*11fb0*/  FMNMX.FTZ R2, R142, R14, !PT ;  /* 0x0000000e8e027209 */ /* 0x010fe40007810000 */
        /* <DEDUP_REMOVED lines=13> */
[----:B------:R-:W-:Y:S01]  /*12090*/  IMAD.MOV.U32 R36, RZ, RZ, R11 ;  /* 0x000000ffff247224 */ /* 0x000fe200078e000b */
[----:B------:R-:W-:Y:S02]  /*120a0*/  FMNMX.FTZ R3, R55, R3, !PT ;  /* 0x0000000337037209 */ /* 0x000fe40007810000 */
[----:B------:R-:W-:-:S02]  /*120b0*/  FMNMX.FTZ R11, R210, R2, !PT ;  /* 0x00000002d20b7209 */ /* 0x000fc40007810000 */
[----:B------:R-:W-:Y:S02]  /*120c0*/  FMNMX.FTZ R2, R40, R5, !PT ;  /* 0x0000000528027209 */ /* 0x000fe40007810000 */
        /* <DEDUP_REMOVED lines=14> */
[----:B-1----:R-:W-:Y:S02]  /*121b0*/  FMNMX.FTZ R137, R2, R137, !PT ;  /* 0x0000008902897209 */ /* 0x002fe40007810000 */
[----:B------:R-:W-:Y:S02]  /*121c0*/  FMNMX.FTZ R2, R141, R3, !PT ;  /* 0x000000038d027209 */ /* 0x000fe40007810000 */
[----:B--2---:R-:W-:-:S04]  /*121d0*/  FMNMX.FTZ R3, R235, R18, !PT ;  /* 0x00000012eb037209 */ /* 0x004fc80007810000 */
        /* <DEDUP_REMOVED lines=10> */
[----:B------:R-:W-:Y:S02]  /*12280*/  FSEL R229, R214, -INF , !P0 ;  /* 0xff800000d6e57808 */ /* 0x000fe40004000000 */
[----:B------:R-:W-:Y:S01]  /*12290*/  ISETP.GE.AND P0, PT, R0, R249, PT ;  /* 0x000000f90000720c */ /* 0x000fe20003f06270 */
[----:B------:R-:W2:Y:S01]  /*122a0*/  SHFL.BFLY PT, R16, R137, 0x1, 0x1f ;  /* 0x0c201f0089107f89 */ /* 0x000ea200000e0000 */
[----:B------:R-:W-:-:S02]  /*122b0*/  FMNMX.FTZ R5, R219, R5, !PT ;  /* 0x00000005db057209 */ /* 0x000fc40007810000 */
[----:B------:R-:W-:Y:S01]  /*122c0*/  ISETP.LT.OR P0, PT, R0, R245, P0 ;  /* 0x000000f50000720c */ /* 0x000fe20000701670 */
[----:B------:R-:W3:Y:S01]  /*122d0*/  SHFL.BFLY PT, R11, R3, 0x2, 0x1f ;  /* 0x0c401f00030b7f89 */ /* 0x000ee200000e0000 */
[----:B------:R-:W-:Y:S02]  /*122e0*/  FMNMX.FTZ R0, R216, R5, !PT ;  /* 0x00000005d8007209 */ /* 0x000fe40007810000 */
[----:B-1----:R-:W-:Y:S02]  /*122f0*/  FMNMX.FTZ R2, R2, R12, !PT ;  /* 0x0000000c02027209 */ /* 0x002fe40007810000 */
[----:B------:R-:W-:Y:S02]  /*12300*/  FSEL R51, R215, -INF , !P6 ;  /* 0xff800000d7337808 */ /* 0x000fe40007000000 */
[----:B------:R-:W-:Y:S01]  /*12310*/  FMNMX.FTZ R0, R229, R0, !PT ;  /* 0x00000000e5007209 */ /* 0x000fe20007810000 */
[----:B------:R-:W1:Y:S01]  /*12320*/  SHFL.BFLY PT, R136, R2, 0x1, 0x1f ;  /* 0x0c201f0002887f89 */ /* 0x000e6200000e0000 */
[----:B------:R-:W-:-:S02]  /*12330*/  FSEL R234, R42, -INF , !P5 ;  /* 0xff8000002aea7808 */ /* 0x000fc40006800000 */
[----:B------:R-:W-:Y:S02]  /*12340*/  FMNMX.FTZ R0, R51, R0, !PT ;  /* 0x0000000033007209 */ /* 0x000fe40007810000 */
[----:B------:R-:W-:Y:S02]  /*12350*/  FSEL R31, R43, -INF , !P4 ;  /* 0xff8000002b1f7808 */ /* 0x000fe40006000000 */
[----:B------:R-:W-:Y:S02]  /*12360*/  FMNMX.FTZ R0, R234, R0, !PT ;  /* 0x00000000ea007209 */ /* 0x000fe40007810000 */
[----:B------:R-:W-:Y:S02]  /*12370*/  FSEL R38, R38, -INF , !P3 ;  /* 0xff80000026267808 */ /* 0x000fe40005800000 */
[----:B------:R-:W-:Y:S02]  /*12380*/  FMNMX.FTZ R5, R31, R0, !PT ;  /* 0x000000001f057209 */ /* 0x000fe40007810000 */
[----:B------:R-:W-:-:S02]  /*12390*/  FSEL R232, R39, -INF , !P2 ;  /* 0xff80000027e87808 */ /* 0x000fc40005000000 */
[----:B------:R-:W-:Y:S02]  /*123a0*/  FMNMX.FTZ R5, R38, R5, !PT ;  /* 0x0000000526057209 */ /* 0x000fe40007810000 */
[----:B--2---:R-:W-:Y:S02]  /*123b0*/  FMNMX.FTZ R137, R137, R16, !PT ;  /* 0x0000001089897209 */ /* 0x004fe40007810000 */
[----:B---3--:R-:W-:Y:S02]  /*123c0*/  FMNMX.FTZ R3, R3, R11, !PT ;  /* 0x0000000b03037209 */ /* 0x008fe40007810000 */
[----:B------:R-:W-:Y:S02]  /*123d0*/  FSEL R37, R34, -INF , !P1 ;  /* 0xff80000022257808 */ /* 0x000fe40004800000 */
[----:B------:R-:W-:Y:S01]  /*123e0*/  FMNMX.FTZ R11, R232, R5, !PT ;  /* 0x00000005e80b7209 */ /* 0x000fe20007810000 */
[C---:B------:R-:W-:Y:S01]  /*123f0*/  FMUL.FTZ R0, R137.reuse, c[0x0][0x23c] ;  /* 0x00008f0089007a20 */ /* 0x040fe20000410000 */
[----:B------:R-:W-:-:S02]  /*12400*/  FSETP.NEU.FTZ.AND P3, PT, R137, -INF , PT ;  /* 0xff8000008900780b */ /* 0x000fc40003f7d000 */
[----:B------:R-:W-:Y:S02]  /*12410*/  FSEL R231, R35, -INF , !P0 ;  /* 0xff80000023e77808 */ /* 0x000fe40004000000 */
[----:B------:R-:W-:Y:S01]  /*12420*/  FMNMX.FTZ R11, R37, R11, !PT ;  /* 0x0000000b250b7209 */ /* 0x000fe20007810000 */
[----:B------:R-:W2:Y:S01]  /*12430*/  SHFL.BFLY PT, R135, R3, 0x1, 0x1f ;  /* 0x0c201f0003877f89 */ /* 0x000ea200000e0000 */
[----:B------:R-:W-:Y:S02]  /*12440*/  FSEL R0, R0, RZ, P3 ;  /* 0x000000ff00007208 */ /* 0x000fe40001800000 */
[----:B-1----:R-:W-:Y:S02]  /*12450*/  FMNMX.FTZ R136, R2, R136, !PT ;  /* 0x0000008802887209 */ /* 0x002fe40007810000 */
[----:B------:R-:W-:Y:S01]  /*12460*/  FMNMX.FTZ R2, R231, R11, !PT ;  /* 0x0000000be7027209 */ /* 0x000fe20007810000 */
[----:B------:R-:W-:-:S04]  /*12470*/  FFMA.FTZ R5, R4, c[0x0][0x23c], -R0 ;  /* 0x00008f0004057a23 */ /* 0x000fc80000010800 */
[----:B------:R-:W1:Y:S01]  /*12480*/  SHFL.BFLY PT, R4, R2, 0x2, 0x1f ;  /* 0x0c401f0002047f89 */ /* 0x000e6200000e0000 */
[C---:B------:R-:W-:Y:S01]  /*12490*/  FMUL.FTZ R12, R136.reuse, c[0x0][0x23c] ;  /* 0x00008f00880c7a20 */ /* 0x040fe20000410000 */
[----:B------:R-:W-:-:S04]  /*124a0*/  FSETP.NEU.FTZ.AND P1, PT, R136, -INF , PT ;  /* 0xff8000008800780b */ /* 0x000fc80003f3d000 */
[----:B------:R-:W-:Y:S02]  /*124b0*/  FSEL R12, R12, RZ, P1 ;  /* 0x000000ff0c0c7208 */ /* 0x000fe40000800000 */
[----:B--2---:R-:W-:-:S03]  /*124c0*/  FMNMX.FTZ R135, R3, R135, !PT ;  /* 0x0000008703877209 */ /* 0x004fc60007810000 */
[----:B------:R-:W-:-:S04]  /*124d0*/  FFMA.FTZ R3, R13, c[0x0][0x23c], -R12 ;  /* 0x00008f000d037a23 */ /* 0x000fc8000001080c */
[----:B------:R2:W-:Y:S01]  /*124e0*/  MUFU.EX2 R236, R3 ;  /* 0x0000000300ec7308 */ /* 0x0005e20000000800 */
[----:B------:R-:W-:Y:S02]  /*124f0*/  FSETP.NEU.FTZ.AND P0, PT, R135, -INF , PT ;  /* 0xff8000008700780b */ /* 0x000fe40003f1d000 */
[----:B-1----:R-:W-:Y:S01]  /*12500*/  FMNMX.FTZ R2, R2, R4, !PT ;  /* 0x0000000402027209 */ /* 0x002fe20007810000 */
[--C-:B------:R-:W-:Y:S02]  /*12510*/  FFMA.FTZ R4, R15, c[0x0][0x23c], -R12.reuse ;  /* 0x00008f000f047a23 */ /* 0x100fe4000001080c */
[----:B------:R-:W-:Y:S02]  /*12520*/  FFMA.FTZ R6, R6, c[0x0][0x23c], -R12 ;  /* 0x00008f0006067a23 */ /* 0x000fe4000001080c */
[----:B------:R-:W1:Y:S01]  /*12530*/  SHFL.BFLY PT, R134, R2, 0x1, 0x1f ;  /* 0x0c201f0002867f89 */ /* 0x000e6200000e0000 */
[----:B--2---:R-:W-:Y:S01]  /*12540*/  FMUL.FTZ R3, R135, c[0x0][0x23c] ;  /* 0x00008f0087037a20 */ /* 0x004fe20000410000 */
[----:B------:R2:W-:Y:S04]  /*12550*/  MUFU.EX2 R237, R4 ;  /* 0x0000000400ed7308 */ /* 0x0005e80000000800 */
[----:B------:R-:W-:-:S04]  /*12560*/  FSEL R3, R3, RZ, P0 ;  /* 0x000000ff03037208 */ /* 0x000fc80000000000 */
[----:B------:R3:W-:Y:S01]  /*12570*/  MUFU.EX2 R27, R6 ;  /* 0x00000006001b7308 */ /* 0x0007e20000000800 */
[----:B--2---:R-:W-:-:S07]  /*12580*/  FFMA.FTZ R4, R14, c[0x0][0x23c], -R3 ;  /* 0x00008f000e047a23 */ /* 0x004fce0000010803 */
[----:B------:R2:W-:Y:S01]  /*12590*/  MUFU.EX2 R26, R4 ;  /* 0x00000004001a7308 */ /* 0x0005e20000000800 */
[----:B---3--:R-:W-:-:S05]  /*125a0*/  FSEL R6, R137, RZ, P3 ;  /* 0x000000ff89067208 */ /* 0x008fca0001800000 */
[----:B------:R-:W-:Y:S02]  /*125b0*/  FADD.FTZ R6, R56, -R6 ;  /* 0x8000000638067221 */ /* 0x000fe40000010000 */
[----:B--2---:R-:W-:-:S04]  /*125c0*/  FFMA.FTZ R4, R17, c[0x0][0x23c], -R3 ;  /* 0x00008f0011047a23 */ /* 0x004fc80000010803 */
[----:B------:R2:W-:Y:S01]  /*125d0*/  MUFU.EX2 R34, R4 ;  /* 0x0000000400227308 */ /* 0x0005e20000000800 */
[----:B------:R-:W-:Y:S01]  /*125e0*/  FFMA.FTZ R8, R8, c[0x0][0x23c], -R0 ;  /* 0x00008f0008087a23 */ /* 0x000fe20000010800 */
[----:B-1----:R-:W-:Y:S01]  /*125f0*/  FMNMX.FTZ R134, R2, R134, !PT ;  /* 0x0000008602867209 */ /* 0x002fe20007810000 */
[----:B--2---:R-:W-:Y:S02]  /*12600*/  FMUL.FTZ R4, R6, c[0x0][0x23c] ;  /* 0x00008f0006047a20 */ /* 0x004fe40000410000 */
[----:B------:R-:W-:-:S04]  /*12610*/  FFMA.FTZ R6, R19, c[0x0][0x23c], -R3 ;  /* 0x00008f0013067a23 */ /* 0x000fc80000010803 */
[----:B------:R1:W-:Y:S01]  /*12620*/  MUFU.EX2 R50, R6 ;  /* 0x0000000600327308 */ /* 0x0003e20000000800 */
[C---:B------:R-:W-:Y:S01]  /*12630*/  FMUL.FTZ R2, R134.reuse, c[0x0][0x23c] ;  /* 0x00008f0086027a20 */ /* 0x040fe20000410000 */
[----:B------:R-:W-:-:S06]  /*12640*/  FSETP.NEU.FTZ.AND P2, PT, R134, -INF , PT ;  /* 0xff8000008600780b */ /* 0x000fcc0003f5d000 */
[----:B------:R-:W-:Y:S01]  /*12650*/  MUFU.EX2 R58, R8 ;  /* 0x00000008003a7308 */ /* 0x000fe20000000800 */
[----:B-1----:R-:W-:-:S07]  /*12660*/  FFMA.FTZ R6, R20, c[0x0][0x23c], -R3 ;  /* 0x00008f0014067a23 */ /* 0x002fce0000010803 */
[----:B------:R-:W1:Y:S08]  /*12670*/  MUFU.EX2 R4, R4 ;  /* 0x0000000400047308 */ /* 0x000e700000000800 */
[----:B------:R-:W2:Y:S08]  /*12680*/  MUFU.EX2 R5, R5 ;  /* 0x0000000500057308 */ /* 0x000eb00000000800 */
[----:B------:R3:W4:Y:S01]  /*12690*/  MUFU.EX2 R8, R6 ;  /* 0x0000000600087308 */ /* 0x0007220000000800 */
[----:B------:R-:W-:Y:S01]  /*126a0*/  FFMA.FTZ R7, R7, c[0x0][0x23c], -R0 ;  /* 0x00008f0007077a23 */ /* 0x000fe20000010800 */
[----:B------:R-:W-:Y:S01]  /*126b0*/  FSEL R2, R2, RZ, P2 ;  /* 0x000000ff02027208 */ /* 0x000fe20001000000 */
[----:B-1----:R-:W-:-:S05]  /*126c0*/  FMUL.FTZ R29, R129, R4 ;  /* 0x00000004811d7220 */ /* 0x002fca0000410000 */
[----:B------:R1:W-:Y:S01]  /*126d0*/  MUFU.EX2 R45, R7 ;  /* 0x00000007002d7308 */ /* 0x0003e20000000800 */
[-C--:B--2---:R-:W-:Y:S02]  /*126e0*/  FFMA.FTZ R32, R143, R4.reuse, R5 ;  /* 0x000000048f207223 */ /* 0x084fe40000010005 */
[-C--:B------:R-:W-:Y:S01]  /*126f0*/  FMUL.FTZ R148, R148, R4.reuse ;  /* 0x0000000494947220 */ /* 0x080fe20000410000 */
[----:B---3--:R-:W-:Y:S01]  /*12700*/  FSEL R6, R136, RZ, P1 ;  /* 0x000000ff88067208 */ /* 0x008fe20000800000 */
[----:B------:R-:W-:Y:S01]  /*12710*/  FMUL.FTZ R149, R149, R4 ;  /* 0x0000000495957220 */ /* 0x000fe20000410000 */
[----:B----4-:R-:W-:Y:S01]  /*12720*/  MOV R129, R8 ;  /* 0x0000000800817202 */ /* 0x010fe20000000f00 */
[-C--:B------:R-:W-:Y:S02]  /*12730*/  FMUL.FTZ R152, R152, R4.reuse ;  /* 0x0000000498987220 */ /* 0x080fe40000410000 */
[----:B------:R-:W-:Y:S02]  /*12740*/  FMUL.FTZ R153, R153, R4 ;  /* 0x0000000499997220 */ /* 0x000fe40000410000 */
[----:B-1----:R-:W-:-:S02]  /*12750*/  FFMA.FTZ R7, R18, c[0x0][0x23c], -R2 ;  /* 0x00008f0012077a23 */ /* 0x002fc40000010802 */
[----:B------:R-:W1:Y:S01]  /*12760*/  LDSM.16.MT88.4 R16, [R225+0xc000] ;  /* 0x00c00000e110783b */ /* 0x000e620000004200 */
[-C--:B------:R-:W-:Y:S01]  /*12770*/  FMUL.FTZ R164, R164, R4.reuse ;  /* 0x00000004a4a47220 */ /* 0x080fe20000410000 */
        /* <DEDUP_REMOVED lines=27> */
[----:B--2---:R-:W-:Y:S01]  /*12930*/  FSEL R7, R135, RZ, P0 ;  /* 0x000000ff87077208 */ /* 0x004fe20000000000 */
[----:B------:R-:W-:Y:S02]  /*12940*/  FFMA.FTZ R4, R21, c[0x0][0x23c], -R2 ;  /* 0x00008f0015047a23 */ /* 0x000fe40000010802 */
[----:B------:R-:W-:Y:S01]  /*12950*/  FADD.FTZ R8, R244, -R6 ;  /* 0x80000006f4087221 */ /* 0x000fe20000010000 */
[----:B------:R-:W-:Y:S01]  /*12960*/  FSEL R6, R134, RZ, P2 ;  /* 0x000000ff86067208 */ /* 0x000fe20001000000 */
[----:B------:R2:W-:Y:S01]  /*12970*/  MUFU.EX2 R244, R4 ;  /* 0x0000000400f47308 */ /* 0x0005e20000000800 */
[----:B------:R-:W-:-:S03]  /*12980*/  FADD.FTZ R7, R142, -R7 ;  /* 0x800000078e077221 */ /* 0x000fc60000010000 */
[----:B------:R-:W-:Y:S02]  /*12990*/  FADD.FTZ R6, R235, -R6 ;  /* 0x80000006eb067221 */ /* 0x000fe40000010000 */
[----:B------:R-:W-:Y:S02]  /*129a0*/  FFMA.FTZ R10, R10, c[0x0][0x23c], -R0 ;  /* 0x00008f000a0a7a23 */ /* 0x000fe40000010800 */
[----:B------:R-:W-:Y:S02]  /*129b0*/  FFMA.FTZ R9, R9, c[0x0][0x23c], -R12 ;  /* 0x00008f0009097a23 */ /* 0x000fe4000001080c */
[----:B------:R-:W-:Y:S02]  /*129c0*/  FMUL.FTZ R8, R8, c[0x0][0x23c] ;  /* 0x00008f0008087a20 */ /* 0x000fe40000410000 */
[----:B--2---:R-:W-:Y:S02]  /*129d0*/  FFMA.FTZ R4, R22, c[0x0][0x23c], -R2 ;  /* 0x00008f0016047a23 */ /* 0x004fe40000010802 */
[----:B------:R-:W-:-:S02]  /*129e0*/  FMUL.FTZ R7, R7, c[0x0][0x23c] ;  /* 0x00008f0007077a20 */ /* 0x000fc40000410000 */
[----:B------:R2:W-:Y:S01]  /*129f0*/  MUFU.EX2 R20, R4 ;  /* 0x0000000400147308 */ /* 0x0005e20000000800 */
[----:B------:R-:W-:-:S07]  /*12a00*/  FMUL.FTZ R6, R6, c[0x0][0x23c] ;  /* 0x00008f0006067a20 */ /* 0x000fce0000410000 */
[----:B------:R-:W3:Y:S01]  /*12a10*/  MUFU.EX2 R233, R10 ;  /* 0x0000000a00e97308 */ /* 0x000ee20000000800 */
[----:B--2---:R-:W-:-:S07]  /*12a20*/  FFMA.FTZ R4, R23, c[0x0][0x23c], -R2 ;  /* 0x00008f0017047a23 */ /* 0x004fce0000010802 */
[----:B------:R-:W-:Y:S08]  /*12a30*/  MUFU.EX2 R230, R9 ;  /* 0x0000000900e67308 */ /* 0x000ff00000000800 */
[----:B------:R3:W2:Y:S08]  /*12a40*/  MUFU.EX2 R14, R8 ;  /* 0x00000008000e7308 */ /* 0x0006b00000000800 */
[----:B------:R-:W4:Y:S08]  /*12a50*/  MUFU.EX2 R13, R7 ;  /* 0x00000007000d7308 */ /* 0x000f300000000800 */
[----:B------:R1:W1:Y:S08]  /*12a60*/  MUFU.EX2 R15, R6 ;  /* 0x00000006000f7308 */ /* 0x0002700000000800 */
[----:B------:R1:W1:Y:S01]  /*12a70*/  MUFU.EX2 R235, R4 ;  /* 0x0000000400eb7308 */ /* 0x0002620000000800 */
[----:B---3--:R-:W-:Y:S01]  /*12a80*/  F2FP.BF16.PACK_AB R8, R233, R5 ;  /* 0x00000005e908723e */ /* 0x008fe200000010ff */
[-C--:B--2---:R-:W-:Y:S01]  /*12a90*/  FMUL.FTZ R150, R150, R14.reuse ;  /* 0x0000000e96967220 */ /* 0x084fe20000410000 */
[----:B------:R-:W-:Y:S01]  /*12aa0*/  F2FP.BF16.PACK_AB R9, R230, R27 ;  /* 0x0000001be609723e */ /* 0x000fe200000010ff */
[----:B------:R-:W-:Y:S01]  /*12ab0*/  FMUL.FTZ R151, R151, R14 ;  /* 0x0000000e97977220 */ /* 0x000fe20000410000 */
[----:B------:R-:W-:Y:S01]  /*12ac0*/  F2FP.BF16.PACK_AB R10, R45, R58 ;  /* 0x0000003a2d0a723e */ /* 0x000fe200000010ff */
[-C--:B----4-:R-:W-:Y:S01]  /*12ad0*/  FMUL.FTZ R144, R144, R13.reuse ;  /* 0x0000000d90907220 */ /* 0x090fe20000410000 */
[----:B------:R-:W-:Y:S01]  /*12ae0*/  F2FP.BF16.PACK_AB R11, R237, R236 ;  /* 0x000000eced0b723e */ /* 0x000fe200000010ff */
[----:B------:R-:W-:Y:S01]  /*12af0*/  FMUL.FTZ R145, R145, R13 ;  /* 0x0000000d91917220 */ /* 0x000fe20000410000 */
[----:B-1----:R-:W-:Y:S01]  /*12b00*/  F2FP.BF16.PACK_AB R6, R129, R50 ;  /* 0x000000328106723e */ /* 0x002fe200000010ff */
[----:B------:R-:W-:Y:S01]  /*12b10*/  FMUL.FTZ R146, R146, R15 ;  /* 0x0000000f92927220 */ /* 0x000fe20000410000 */
[----:B------:R-:W-:Y:S01]  /*12b20*/  F2FP.BF16.PACK_AB R5, R244, R41 ;  /* 0x00000029f405723e */ /* 0x000fe200000010ff */
[----:B------:R-:W-:-:S02]  /*12b30*/  FMUL.FTZ R147, R147, R15 ;  /* 0x0000000f93937220 */ /* 0x000fc40000410000 */
[----:B------:R-:W-:Y:S01]  /*12b40*/  FMUL.FTZ R154, R154, R14 ;  /* 0x0000000e9a9a7220 */ /* 0x000fe20000410000 */
[----:B------:R-:W-:Y:S01]  /*12b50*/  F2FP.BF16.PACK_AB R4, R34, R26 ;  /* 0x0000001a2204723e */ /* 0x000fe200000010ff */
[----:B------:R-:W-:Y:S01]  /*12b60*/  FMUL.FTZ R155, R155, R14 ;  /* 0x0000000e9b9b7220 */ /* 0x000fe20000410000 */
[----:B------:R-:W-:Y:S01]  /*12b70*/  F2FP.BF16.PACK_AB R7, R235, R20 ;  /* 0x00000014eb07723e */ /* 0x000fe200000010ff */
[-C--:B------:R-:W-:Y:S02]  /*12b80*/  FMUL.FTZ R156, R156, R13.reuse ;  /* 0x0000000d9c9c7220 */ /* 0x080fe40000410000 */
[----:B------:R-:W-:Y:S02]  /*12b90*/  FMUL.FTZ R157, R157, R13 ;  /* 0x0000000d9d9d7220 */ /* 0x000fe40000410000 */
[-C--:B------:R-:W-:Y:S02]  /*12ba0*/  FMUL.FTZ R158, R158, R15.reuse ;  /* 0x0000000f9e9e7220 */ /* 0x080fe40000410000 */
[----:B------:R-:W-:Y:S01]  /*12bb0*/  FMUL.FTZ R159, R159, R15 ;  /* 0x0000000f9f9f7220 */ /* 0x000fe20000410000 */
[-C--:B------:R-:W-:Y:S08]  /*12bc0*/  HMMA.16816.F32.BF16 R148, R8, R16.reuse, R148 ;  /* 0x000000100894723c */ /* 0x080ff00000041894 */
        /* <DEDUP_REMOVED lines=8> */
[-C--:B------:R-:W-:Y:S02]  /*12c50*/  FMUL.FTZ R162, R162, R15.reuse ;  /* 0x0000000fa2a27220 */ /* 0x080fe40000410000 */
[----:B------:R-:W-:Y:S02]  /*12c60*/  FMUL.FTZ R163, R163, R15 ;  /* 0x0000000fa3a37220 */ /* 0x000fe40000410000 */
[----:B------:R-:W-:-:S02]  /*12c70*/  FMUL.FTZ R170, R170, R14 ;  /* 0x0000000eaaaa7220 */ /* 0x000fc40000410000 */
[----:B------:R-:W-:Y:S02]  /*12c80*/  FMUL.FTZ R171, R171, R14 ;  /* 0x0000000eabab7220 */ /* 0x000fe40000410000 */
[-C--:B------:R-:W-:Y:S02]  /*12c90*/  FMUL.FTZ R172, R172, R13.reuse ;  /* 0x0000000dacac7220 */ /* 0x080fe40000410000 */
[----:B------:R-:W-:Y:S02]  /*12ca0*/  FMUL.FTZ R173, R173, R13 ;  /* 0x0000000dadad7220 */ /* 0x000fe40000410000 */
[-C--:B------:R-:W-:Y:S02]  /*12cb0*/  FMUL.FTZ R174, R174, R15.reuse ;  /* 0x0000000faeae7220 */ /* 0x080fe40000410000 */
[----:B------:R-:W-:Y:S01]  /*12cc0*/  FMUL.FTZ R175, R175, R15 ;  /* 0x0000000fafaf7220 */ /* 0x000fe20000410000 */
[----:B------:R-:W-:Y:S01]  /*12cd0*/  MOV R25, R214 ;  /* 0x000000d600197202 */ /* 0x000fe20000000f00 */
[----:B------:R-:W-:-:S02]  /*12ce0*/  IMAD.MOV.U32 R48, RZ, RZ, R212 ;  /* 0x000000ffff307224 */ /* 0x000fc400078e00d4 */
[----:B------:R-:W-:Y:S02]  /*12cf0*/  IMAD.MOV.U32 R42, RZ, RZ, R213 ;  /* 0x000000ffff2a7224 */ /* 0x000fe400078e00d5 */
        /* <DEDUP_REMOVED lines=13> */
[-C--:B------:R-:W-:Y:S02]  /*12dd0*/  FMUL.FTZ R187, R187, R14.reuse ;  /* 0x0000000ebbbb7220 */ /* 0x080fe40000410000 */
[-C--:B------:R-:W-:Y:S02]  /*12de0*/  FMUL.FTZ R188, R188, R13.reuse ;  /* 0x0000000dbcbc7220 */ /* 0x080fe40000410000 */
[----:B------:R-:W-:Y:S02]  /*12df0*/  FMUL.FTZ R189, R189, R13 ;  /* 0x0000000dbdbd7220 */ /* 0x000fe40000410000 */
[-C--:B------:R-:W-:Y:S02]  /*12e00*/  FMUL.FTZ R190, R190, R15.reuse ;  /* 0x0000000fbebe7220 */ /* 0x080fe40000410000 */
        /* <DEDUP_REMOVED lines=24> */
[----:B------:R-:W-:Y:S02]  /*12f90*/  FMUL.FTZ R77, R77, R13 ;  /* 0x0000000d4d4d7220 */ /* 0x000fe40000410000 */
        /* <DEDUP_REMOVED lines=8> */
[----:B-1----:R-:W-:Y:S07]  /*13020*/  HMMA.16816.F32.BF16 R140, R4, R18, R76 ;  /* 0x00000012048c723c */ /* 0x002fee000004184c */
[----:B------:R-:W-:Y:S01]  /*13030*/  MOV R78, R47 ;  /* 0x0000002f004e7202 */ /* 0x000fe20000000f00 */
[----:B------:R-:W-:-:S02]  /*13040*/  IMAD.MOV.U32 R77, RZ, RZ, R45 ;  /* 0x000000ffff4d7224 */ /* 0x000fc400078e002d */
[----:B------:R-:W-:Y:S01]  /*13050*/  HMMA.16816.F32.BF16 R44, R8, R18, R80 ;  /* 0x00000012082c723c */ /* 0x000fe20000041850 */
[----:B------:R-:W2:Y:S04]  /*13060*/  LDL.LU R81, [R1+0x24] ;  /* 0x0000240001517983 */ /* 0x000ea80000300800 */
[----:B------:R-:W3:Y:S01]  /*13070*/  LDL.LU R82, [R1+0x38] ;  /* 0x0000380001527983 */ /* 0x000ee20000300800 */
[-C--:B------:R-:W-:Y:S02]  /*13080*/  FMUL.FTZ R70, R70, R14.reuse ;  /* 0x0000000e46467220 */ /* 0x080fe40000410000 */
[----:B------:R-:W-:Y:S02]  /*13090*/  FMUL.FTZ R71, R71, R14 ;  /* 0x0000000e47477220 */ /* 0x000fe40000410000 */
[----:B------:R-:W-:-:S02]  /*130a0*/  FMUL.FTZ R72, R72, R13 ;  /* 0x0000000d48487220 */ /* 0x000fc40000410000 */
[----:B------:R-:W-:Y:S02]  /*130b0*/  FMUL.FTZ R73, R73, R13 ;  /* 0x0000000d49497220 */ /* 0x000fe40000410000 */
[-C--:B------:R-:W-:Y:S02]  /*130c0*/  FMUL.FTZ R74, R74, R15.reuse ;  /* 0x0000000f4a4a7220 */ /* 0x080fe40000410000 */
[----:B------:R-:W-:Y:S01]  /*130d0*/  FMUL.FTZ R75, R75, R15 ;  /* 0x0000000f4b4b7220 */ /* 0x000fe20000410000 */
        /* <DEDUP_REMOVED lines=19> */
[----:B------:R-:W-:Y:S02]  /*13210*/  IMAD.MOV.U32 R75, RZ, RZ, R36 ;  /* 0x000000ffff4b7224 */ /* 0x000fe400078e0024 */
        /* <DEDUP_REMOVED lines=29> */
[----:B------:R-:W-:Y:S02]  /*133f0*/  FMUL.FTZ R125, R125, R13 ;  /* 0x0000000d7d7d7220 */ /* 0x000fe40000410000 */
[----:B------:R-:W-:-:S02]  /*13400*/  FMUL.FTZ R126, R126, R15 ;  /* 0x0000000f7e7e7220 */ /* 0x000fc40000410000 */
[----:B------:R-:W-:Y:S02]  /*13410*/  FMUL.FTZ R127, R127, R15 ;  /* 0x0000000f7f7f7220 */ /* 0x000fe40000410000 */
[----:B------:R-:W-:Y:S01]  /*13420*/  IMAD.MOV.U32 R76, RZ, RZ, R59 ;  /* 0x000000ffff4c7224 */ /* 0x000fe200078e003b */
[----:B------:R-:W-:-:S03]  /*13430*/  MOV R83, R58 ;  /* 0x0000003a00537202 */ /* 0x000fc60000000f00 */
[----:B------:R-:W-:Y:S02]  /*13440*/  IMAD.MOV.U32 R87, RZ, RZ, R76 ;  /* 0x000000ffff577224 */ /* 0x000fe400078e004c */
        /* <DEDUP_REMOVED lines=8> */
[----:B------:R-:W-:Y:S01]  /*134d0*/  IMAD.MOV.U32 R80, RZ, RZ, R78 ;  /* 0x000000ffff507224 */ /* 0x000fe200078e004e */
[----:B------:R-:W-:Y:S01]  /*134e0*/  MOV R78, R51 ;  /* 0x00000033004e7202 */ /* 0x000fe20000000f00 */
[----:B------:R-:W-:Y:S02]  /*134f0*/  IMAD.MOV.U32 R84, RZ, RZ, R79 ;  /* 0x000000ffff547224 */ /* 0x000fe400078e004f */
[----:B------:R-:W-:Y:S01]  /*13500*/  IMAD.MOV.U32 R79, RZ, RZ, R43 ;  /* 0x000000ffff4f7224 */ /* 0x000fe200078e002b */
[----:B------:R-:W-:Y:S01]  /*13510*/  MOV R95, R85 ;  /* 0x00000055005f7202 */ /* 0x000fe20000000f00 */
[----:B------:R-:W-:Y:S01]  /*13520*/  IMAD.MOV.U32 R85, RZ, RZ, R50 ;  /* 0x000000ffff557224 */ /* 0x000fe200078e0032 */
[----:B------:R-:W-:Y:S01]  /*13530*/  MOV R69, R30 ;  /* 0x0000001e00457202 */ /* 0x000fe20000000f00 */
[----:B------:R-:W-:Y:S02]  /*13540*/  IMAD.MOV.U32 R70, RZ, RZ, R31 ;  /* 0x000000ffff467224 */ /* 0x000fe400078e001f */
[----:B------:R-:W-:-:S02]  /*13550*/  FMUL.FTZ R58, R118, R14 ;  /* 0x0000000e763a7220 */ /* 0x000fc40000410000 */
[-C--:B------:R-:W-:Y:S02]  /*13560*/  FMUL.FTZ R59, R119, R14.reuse ;  /* 0x0000000e773b7220 */ /* 0x080fe40000410000 */
[-C--:B------:R-:W-:Y:S02]  /*13570*/  FMUL.FTZ R30, R130, R14.reuse ;  /* 0x0000000e821e7220 */ /* 0x080fe40000410000 */
[----:B------:R-:W-:Y:S01]  /*13580*/  FMUL.FTZ R31, R131, R14 ;  /* 0x0000000e831f7220 */ /* 0x000fe20000410000 */
[----:B------:R-:W-:Y:S02]  /*13590*/  MOV R89, R42 ;  /* 0x0000002a00597202 */ /* 0x000fe40000000f00 */
[----:B------:R-:W-:Y:S01]  /*135a0*/  HMMA.16816.F32.BF16 R56, R8, R16, R56 ;  /* 0x000000100838723c */ /* 0x000fe20000041838 */
[----:B------:R-:W-:-:S07]  /*135b0*/  IMAD.MOV.U32 R88, RZ, RZ, R48 ;  /* 0x000000ffff587224 */ /* 0x000fce00078e0030 */
[----:B------:R-:W-:Y:S01]  /*135c0*/  HMMA.16816.F32.BF16 R28, R8, R18, R28 ;  /* 0x00000012081c723c */ /* 0x000fe2000004181c */
[----:B------:R-:W1:Y:S01]  /*135d0*/  LDSM.16.MT88.4 R16, [R225+0xc800] ;  /* 0x00c80000e110783b */ /* 0x000e620000004200 */
[----:B---3--:R-:W-:Y:S02]  /*135e0*/  FFMA.FTZ R26, R82, R13, R26 ;  /* 0x0000000d521a7223 */ /* 0x008fe4000001001a */
[----:B------:R-:W-:Y:S02]  /*135f0*/  IMAD.MOV.U32 R82, RZ, RZ, R52 ;  /* 0x000000ffff527224 */ /* 0x000fe400078e0034 */
[----:B------:R3:W-:Y:S02]  /*13600*/  MUFU.EX2 R52, R4 ;  /* 0x0000000400347308 */ /* 0x0007e40000000800 */
[----:B---3--:R-:W-:-:S06]  /*13610*/  FFMA.FTZ R4, R65, c[0x0][0x23c], -R0 ;  /* 0x00008f0041047a23 */ /* 0x008fcc0000010800 */
[----:B------:R3:W-:Y:S01]  /*13620*/  MUFU.EX2 R53, R4 ;  /* 0x0000000400357308 */ /* 0x0007e20000000800 */
[----:B--2---:R-:W-:Y:S01]  /*13630*/  FFMA.FTZ R27, R81, R14, R27 ;  /* 0x0000000e511b7223 */ /* 0x004fe2000001001b */
[----:B------:R-:W-:Y:S01]  /*13640*/  MOV R81, R77 ;  /* 0x0000004d00517202 */ /* 0x000fe20000000f00 */
[----:B------:R-:W-:Y:S02]  /*13650*/  IMAD.MOV.U32 R77, RZ, RZ, R49 ;  /* 0x000000ffff4d7224 */ /* 0x000fe400078e0031 */
[----:B---3--:R-:W-:-:S04]  /*13660*/  FFMA.FTZ R4, R61, c[0x0][0x23c], -R0 ;  /* 0x00008f003d047a23 */ /* 0x008fc80000010800 */
[----:B------:R2:W-:Y:S02]  /*13670*/  MUFU.EX2 R54, R4 ;  /* 0x0000000400367308 */ /* 0x0005e40000000800 */
[----:B--2---:R-:W-:-:S06]  /*13680*/  FFMA.FTZ R4, R60, c[0x0][0x23c], -R0 ;  /* 0x00008f003c047a23 */ /* 0x004fcc0000010800 */
        /* <DEDUP_REMOVED lines=8> */
[----:B------:R2:W3:Y:S02]  /*13710*/  MUFU.EX2 R6, R4 ;  /* 0x0000000400067308 */ /* 0x0004e40000000800 */
[----:B--2---:R-:W-:-:S06]  /*13720*/  FFMA.FTZ R4, R218, c[0x0][0x23c], -R3 ;  /* 0x00008f00da047a23 */ /* 0x004fcc0000010803 */
[----:B------:R2:W-:Y:S02]  /*13730*/  MUFU.EX2 R43, R4 ;  /* 0x00000004002b7308 */ /* 0x0005e40000000800 */
[----:B--2---:R-:W-:-:S06]  /*13740*/  FFMA.FTZ R4, R210, c[0x0][0x23c], -R3 ;  /* 0x00008f00d2047a23 */ /* 0x004fcc0000010803 */
[----:B------:R2:W-:Y:S02]  /*13750*/  MUFU.EX2 R50, R4 ;  /* 0x0000000400327308 */ /* 0x0005e40000000800 */
[----:B--2---:R-:W-:-:S06]  /*13760*/  FFMA.FTZ R4, R139, c[0x0][0x23c], -R3 ;  /* 0x00008f008b047a23 */ /* 0x004fcc0000010803 */
[----:B------:R2:W-:Y:S02]  /*13770*/  MUFU.EX2 R132, R4 ;  /* 0x0000000400847308 */ /* 0x0005e40000000800 */
[----:B--2---:R-:W-:-:S06]  /*13780*/  FFMA.FTZ R4, R66, c[0x0][0x23c], -R3 ;  /* 0x00008f0042047a23 */ /* 0x004fcc0000010803 */
[----:B------:R2:W4:Y:S02]  /*13790*/  MUFU.EX2 R64, R4 ;  /* 0x0000000400407308 */ /* 0x0005240000000800 */
[----:B--2---:R-:W-:-:S06]  /*137a0*/  FFMA.FTZ R4, R221, c[0x0][0x23c], -R2 ;  /* 0x00008f00dd047a23 */ /* 0x004fcc0000010802 */
[----:B------:R2:W-:Y:S01]  /*137b0*/  MUFU.EX2 R42, R4 ;  /* 0x00000004002a7308 */ /* 0x0005e20000000800 */
[----:B------:R-:W-:Y:S02]  /*137c0*/  IMAD.MOV.U32 R90, RZ, RZ, R25 ;  /* 0x000000ffff5a7224 */ /* 0x000fe400078e0019 */
[----:B------:R-:W-:Y:S02]  /*137d0*/  FFMA.FTZ R25, R217, c[0x0][0x23c], -R0 ;  /* 0x00008f00d9197a23 */ /* 0x000fe40000010800 */
[----:B--2---:R-:W-:-:S04]  /*137e0*/  FFMA.FTZ R4, R220, c[0x0][0x23c], -R2 ;  /* 0x00008f00dc047a23 */ /* 0x004fc80000010802 */
[----:B------:R2:W1:Y:S02]  /*137f0*/  MUFU.EX2 R48, R4 ;  /* 0x0000000400307308 */ /* 0x0004640000000800 */
[----:B--2---:R-:W-:-:S06]  /*13800*/  FFMA.FTZ R4, R219, c[0x0][0x23c], -R2 ;  /* 0x00008f00db047a23 */ /* 0x004fcc0000010802 */
[----:B------:R2:W-:Y:S01]  /*13810*/  MUFU.EX2 R55, R4 ;  /* 0x0000000400377308 */ /* 0x0005e20000000800 */
[----:B---3--:R-:W-:Y:S02]  /*13820*/  IMAD.MOV.U32 R210, RZ, RZ, R6 ;  /* 0x000000ffffd27224 */ /* 0x008fe400078e0006 */
[----:B--2---:R-:W-:-:S05]  /*13830*/  FFMA.FTZ R4, R216, c[0x0][0x23c], -R2 ;  /* 0x00008f00d8047a23 */ /* 0x004fca0000010802 */
[----:B------:R2:W3:Y:S01]  /*13840*/  MUFU.EX2 R217, R4 ;  /* 0x0000000400d97308 */ /* 0x0004e20000000800 */
[----:B------:R-:W-:Y:S01]  /*13850*/  FFMA.FTZ R13, R138, c[0x0][0x23c], -R0 ;  /* 0x00008f008a0d7a23 */ /* 0x000fe20000010800 */
[----:B------:R-:W-:Y:S01]  /*13860*/  MOV R138, R5 ;  /* 0x00000005008a7202 */ /* 0x000fe20000000f00 */
[----:B------:R-:W-:Y:S01]  /*13870*/  IMAD.MOV.U32 R91, RZ, RZ, R24 ;  /* 0x000000ffff5b7224 */ /* 0x000fe200078e0018 */
[----:B------:R-:W-:Y:S02]  /*13880*/  F2FP.BF16.PACK_AB R8, R53, R52 ;  /* 0x000000343508723e */ /* 0x000fe400000010ff */
[----:B------:R-:W-:Y:S02]  /*13890*/  F2FP.BF16.PACK_AB R9, R51, R49 ;  /* 0x000000313309723e */ /* 0x000fe400000010ff */
[----:B------:R-:W-:Y:S02]  /*138a0*/  F2FP.BF16.PACK_AB R10, R116, R54 ;  /* 0x00000036740a723e */ /* 0x000fe400000010ff */
[----:B------:R-:W-:-:S02]  /*138b0*/  F2FP.BF16.PACK_AB R11, R210, R138 ;  /* 0x0000008ad20b723e */ /* 0x000fc400000010ff */
[----:B----4-:R-:W-:Y:S02]  /*138c0*/  F2FP.BF16.PACK_AB R6, R64, R132 ;  /* 0x000000844006723e */ /* 0x010fe400000010ff */
[----:B-1----:R-:W-:Y:S02]  /*138d0*/  F2FP.BF16.PACK_AB R5, R48, R42 ;  /* 0x0000002a3005723e */ /* 0x002fe400000010ff */
[----:B--2---:R-:W-:Y:S02]  /*138e0*/  F2FP.BF16.PACK_AB R4, R50, R43 ;  /* 0x0000002b3204723e */ /* 0x004fe400000010ff */
[----:B---3--:R-:W-:Y:S01]  /*138f0*/  F2FP.BF16.PACK_AB R7, R217, R55 ;  /* 0x00000037d907723e */ /* 0x008fe200000010ff */
[--C-:B------:R-:W-:Y:S01]  /*13900*/  FFMA.FTZ R219, R63, c[0x0][0x23c], -R0.reuse ;  /* 0x00008f003fdb7a23 */ /* 0x100fe20000010800 */
[----:B------:R-:W-:Y:S01]  /*13910*/  HMMA.16816.F32.BF16 R148, R8, R16, R148 ;  /* 0x000000100894723c */ /* 0x000fe20000041894 */
[----:B------:R-:W-:-:S07]  /*13920*/  FFMA.FTZ R218, R62, c[0x0][0x23c], -R0 ;  /* 0x00008f003eda7a23 */ /* 0x000fce0000010800 */
[C---:B------:R-:W-:Y:S08]  /*13930*/  HMMA.16816.F32.BF16 R144, R4.reuse, R16, R144 ;  /* 0x000000100490723c */ /* 0x040ff00000041890 */
[-C--:B------:R-:W-:Y:S08]  /*13940*/  HMMA.16816.F32.BF16 R156, R4, R18.reuse, R156 ;  /* 0x00000012049c723c */ /* 0x080ff0000004189c */
[----:B------:R-:W-:Y:S01]  /*13950*/  HMMA.16816.F32.BF16 R60, R8, R18, R88 ;  /* 0x00000012083c723c */ /* 0x000fe20000041858 */
[----:B------:R-:W1:Y:S01]  /*13960*/  LDSM.16.MT88.4 R16, [R226+0xc800] ;  /* 0x00c80000e210783b */ /* 0x000e620000004200 */
[----:B------:R-:W-:Y:S01]  /*13970*/  IMAD.MOV.U32 R94, RZ, RZ, R95 ;  /* 0x000000ffff5e7224 */ /* 0x000fe200078e005f */
[----:B------:R-:W-:Y:S01]  /*13980*/  MOV R220, R83 ;  /* 0x0000005300dc7202 */ /* 0x000fe20000000f00 */
[----:B------:R-:W-:-:S02]  /*13990*/  FFMA.FTZ R24, R211, c[0x0][0x23c], -R0 ;  /* 0x00008f00d3187a23 */ /* 0x000fc40000010800 */
[----:B------:R-:W-:Y:S01]  /*139a0*/  IMAD.MOV.U32 R95, RZ, RZ, R84 ;  /* 0x000000ffff5f7224 */ /* 0x000fe200078e0054 */
[----:B------:R-:W-:Y:S01]  /*139b0*/  MOV R84, R80 ;  /* 0x0000005000547202 */ /* 0x000fe20000000f00 */
[----:B------:R-:W-:Y:S02]  /*139c0*/  IMAD.MOV.U32 R211, RZ, RZ, R82 ;  /* 0x000000ffffd37224 */ /* 0x000fe400078e0052 */
[----:B------:R-:W-:Y:S02]  /*139d0*/  IMAD.MOV.U32 R83, RZ, RZ, R76 ;  /* 0x000000ffff537224 */ /* 0x000fe400078e004c */
[----:B------:R-:W-:Y:S02]  /*139e0*/  IMAD.MOV.U32 R80, RZ, RZ, R77 ;  /* 0x000000ffff507224 */ /* 0x000fe400078e004d */
[----:B------:R-:W-:Y:S01]  /*139f0*/  IMAD.MOV.U32 R82, RZ, RZ, R79 ;  /* 0x000000ffff527224 */ /* 0x000fe200078e004f */
[----:B------:R-:W-:Y:S01]  /*13a00*/  MOV R93, R74 ;  /* 0x0000004a005d7202 */ /* 0x000fe20000000f00 */
[----:B------:R-:W-:-:S02]  /*13a10*/  IMAD.MOV.U32 R209, RZ, RZ, R72 ;  /* 0x000000ffffd17224 */ /* 0x000fc400078e0048 */
[----:B------:R-:W-:Y:S01]  /*13a20*/  IMAD.MOV.U32 R92, RZ, RZ, R73 ;  /* 0x000000ffff5c7224 */ /* 0x000fe200078e0049 */
[----:B------:R-:W-:Y:S01]  /*13a30*/  MOV R131, R68 ;  /* 0x0000004400837202 */ /* 0x000fe20000000f00 */
[----:B------:R-:W-:Y:S02]  /*13a40*/  IMAD.MOV.U32 R130, RZ, RZ, R69 ;  /* 0x000000ffff827224 */ /* 0x000fe400078e0045 */
[----:B------:R-:W-:Y:S01]  /*13a50*/  IMAD.MOV.U32 R119, RZ, RZ, R70 ;  /* 0x000000ffff777224 */ /* 0x000fe200078e0046 */
[----:B-1----:R-:W-:Y:S07]  /*13a60*/  HMMA.16816.F32.BF16 R88, R8, R16, R212 ;  /* 0x000000100858723c */ /* 0x002fee00000418d4 */
[----:B------:R-:W-:Y:S01]  /*13a70*/  IMAD.MOV.U32 R214, RZ, RZ, R81 ;  /* 0x000000ffffd67224 */ /* 0x000fe200078e0051 */
[----:B------:R-:W-:-:S02]  /*13a80*/  MOV R81, R78 ;  /* 0x0000004e00517202 */ /* 0x000fc40000000f00 */
[C---:B------:R-:W-:Y:S07]  /*13a90*/  HMMA.16816.F32.BF16 R76, R4.reuse, R16, R164 ;  /* 0x00000010044c723c */ /* 0x040fee00000418a4 */
[----:B------:R-:W-:Y:S02]  /*13aa0*/  IMAD.MOV.U32 R164, RZ, RZ, R94 ;  /* 0x000000ffffa47224 */ /* 0x000fe400078e005e */
[----:B------:R-:W-:Y:S02]  /*13ab0*/  IMAD.MOV.U32 R94, RZ, RZ, R75 ;  /* 0x000000ffff5e7224 */ /* 0x000fe400078e004b */
[----:B------:R-:W-:Y:S07]  /*13ac0*/  HMMA.16816.F32.BF16 R72, R4, R18, R172 ;  /* 0x000000120448723c */ /* 0x000fee00000418ac */
[----:B------:R-:W-:-:S02]  /*13ad0*/  MOV R172, R71 ;  /* 0x0000004700ac7202 */ /* 0x000fc40000000f00 */
[C---:B------:R-:W-:Y:S01]  /*13ae0*/  HMMA.16816.F32.BF16 R68, R8.reuse, R18, R168 ;  /* 0x000000120844723c */ /* 0x040fe200000418a8 */
[----:B------:R-:W1:Y:S01]  /*13af0*/  LDSM.16.MT88.4 R16, [R228+0xc800] ;  /* 0x00c80000e410783b */ /* 0x000e620000004200 */
        /* <DEDUP_REMOVED lines=10> */
[----:B------:R-:W-:Y:S01]  /*13ba0*/  FFMA.FTZ R118, R40, c[0x0][0x23c], -R0 ;  /* 0x00008f0028767a23 */ /* 0x000fe20000010800 */
[----:B------:R-:W-:Y:S01]  /*13bb0*/  MOV R166, R132 ;  /* 0x0000008400a67202 */ /* 0x000fe20000000f00 */
[----:B------:R-:W-:Y:S01]  /*13bc0*/  IMAD.MOV.U32 R132, RZ, RZ, R80 ;  /* 0x000000ffff847224 */ /* 0x000fe200078e0050 */
[----:B------:R-:W-:Y:S01]  /*13bd0*/  MOV R167, R209 ;  /* 0x000000d100a77202 */ /* 0x000fe20000000f00 */
[----:B------:R-:W-:Y:S01]  /*13be0*/  IMAD.MOV.U32 R40, RZ, RZ, R83 ;  /* 0x000000ffff287224 */ /* 0x000fe200078e0053 */
[----:B------:R-:W-:Y:S01]  /*13bf0*/  MOV R184, R82 ;  /* 0x0000005200b87202 */ /* 0x000fe20000000f00 */
[----:B------:R-:W-:-:S02]  /*13c00*/  IMAD.MOV.U32 R185, RZ, RZ, R81 ;  /* 0x000000ffffb97224 */ /* 0x000fc400078e0051 */
[----:B------:R-:W-:Y:S02]  /*13c10*/  IMAD.MOV.U32 R209, RZ, RZ, R93 ;  /* 0x000000ffffd17224 */ /* 0x000fe400078e005d */
[----:B------:R-:W-:Y:S01]  /*13c20*/  IMAD.MOV.U32 R165, RZ, RZ, R95 ;  /* 0x000000ffffa57224 */ /* 0x000fe200078e005f */
[-C--:B-1----:R-:W-:Y:S07]  /*13c30*/  HMMA.16816.F32.BF16 R80, R8, R16.reuse, R196 ;  /* 0x000000100850723c */ /* 0x082fee00000418c4 */
[----:B------:R-:W-:Y:S01]  /*13c40*/  IMAD.MOV.U32 R198, RZ, RZ, R92 ;  /* 0x000000ffffc67224 */ /* 0x000fe200078e005c */
[----:B------:R-:W-:Y:S01]  /*13c50*/  MOV R196, R94 ;  /* 0x0000005e00c47202 */ /* 0x000fe20000000f00 */
[C---:B------:R-:W-:Y:S08]  /*13c60*/  HMMA.16816.F32.BF16 R192, R4.reuse, R16, R192 ;  /* 0x0000001004c0723c */ /* 0x040ff000000418c0 */
[-C--:B------:R-:W-:Y:S08]  /*13c70*/  HMMA.16816.F32.BF16 R204, R4, R18.reuse, R204 ;  /* 0x0000001204cc723c */ /* 0x080ff000000418cc */
[C---:B------:R-:W-:Y:S01]  /*13c80*/  HMMA.16816.F32.BF16 R92, R8.reuse, R18, R200 ;  /* 0x00000012085c723c */ /* 0x040fe200000418c8 */
[----:B------:R-:W1:Y:S07]  /*13c90*/  LDSM.16.MT88.4 R16, [R225+0xe800] ;  /* 0x00e80000e110783b */ /* 0x000e6e0000004200 */
[----:B-1----:R-:W-:Y:S08]  /*13ca0*/  HMMA.16816.F32.BF16 R180, R8, R16, R152 ;  /* 0x0000001008b4723c */ /* 0x002ff00000041898 */
[C---:B------:R-:W-:Y:S01]  /*13cb0*/  HMMA.16816.F32.BF16 R152, R4.reuse, R18, R140 ;  /* 0x000000120498723c */ /* 0x040fe2000004188c */
[----:B------:R-:W2:Y:S07]  /*13cc0*/  LDL.LU R142, [R1+0x3c] ;  /* 0x00003c00018e7983 */ /* 0x000eae0000300800 */
[----:B------:R-:W-:Y:S08]  /*13cd0*/  HMMA.16816.F32.BF16 R160, R4, R16, R160 ;  /* 0x0000001004a0723c */ /* 0x000ff000000418a0 */
[----:B------:R-:W-:Y:S01]  /*13ce0*/  HMMA.16816.F32.BF16 R168, R8, R18, R44 ;  /* 0x0000001208a8723c */ /* 0x000fe2000004182c */
[----:B------:R-:W1:Y:S01]  /*13cf0*/  LDSM.16.MT88.4 R16, [R226+0xe800] ;  /* 0x00e80000e210783b */ /* 0x000e620000004200 */
[--C-:B------:R-:W-:Y:S01]  /*13d00*/  FFMA.FTZ R14, R208, c[0x0][0x23c], -R0.reuse ;  /* 0x00008f00d00e7a23 */ /* 0x100fe20000010800 */
[----:B------:R-:W-:Y:S01]  /*13d10*/  MOV R197, R131 ;  /* 0x0000008300c57202 */ /* 0x000fe20000000f00 */
        /* <DEDUP_REMOVED lines=8> */
[----:B------:R-:W-:Y:S02]  /*13da0*/  IMAD.MOV.U32 R139, RZ, RZ, R119 ;  /* 0x000000ffff8b7224 */ /* 0x000fe400078e0077 */
[----:B------:R-:W-:Y:S02]  /*13db0*/  IMAD.MOV.U32 R0, RZ, RZ, R128 ;  /* 0x000000ffff007224 */ /* 0x000fe400078e0080 */
[----:B------:R-:W-:Y:S02]  /*13dc0*/  IMAD.MOV.U32 R215, RZ, RZ, R118 ;  /* 0x000000ffffd77224 */ /* 0x000fe400078e0076 */
[----:B------:R-:W-:Y:S02]  /*13dd0*/  IMAD.MOV.U32 R133, RZ, RZ, R116 ;  /* 0x000000ffff857224 */ /* 0x000fe400078e0074 */
[----:B------:R-:W-:-:S02]  /*13de0*/  IMAD.MOV.U32 R201, RZ, RZ, R223 ;  /* 0x000000ffffc97224 */ /* 0x000fc400078e00df */
[-C--:B-1----:R-:W-:Y:S08]  /*13df0*/  HMMA.16816.F32.BF16 R220, R8, R16.reuse, R36 ;  /* 0x0000001008dc723c */ /* 0x082ff00000041824 */
[C---:B------:R-:W-:Y:S08]  /*13e00*/  HMMA.16816.F32.BF16 R128, R4.reuse, R16, R32 ;  /* 0x000000100480723c */ /* 0x040ff00000041820 */
[-C--:B------:R-:W-:Y:S01]  /*13e10*/  HMMA.16816.F32.BF16 R116, R4, R18.reuse, R20 ;  /* 0x000000120474723c */ /* 0x080fe20000041814 */
[----:B------:R-:W1:Y:S07]  /*13e20*/  LDSM.16.MT88.4 R20, [R228+0xe800] ;  /* 0x00e80000e414783b */ /* 0x000e6e0000004200 */
[----:B------:R-:W-:Y:S01]  /*13e30*/  HMMA.16816.F32.BF16 R96, R8, R18, R96 ;  /* 0x000000120860723c */ /* 0x000fe20000041860 */
[----:B------:R-:W3:Y:S01]  /*13e40*/  LDSM.16.MT88.4 R16, [R227+0xe800] ;  /* 0x00e80000e310783b */ /* 0x000ee20000004200 */
[----:B------:R-:W-:Y:S01]  /*13e50*/  IMAD.MOV.U32 R141, RZ, RZ, R143 ;  /* 0x000000ffff8d7224 */ /* 0x000fe200078e008f */
[----:B------:R-:W-:Y:S01]  /*13e60*/  MOV R143, R201 ;  /* 0x000000c9008f7202 */ /* 0x000fe20000000f00 */
[----:B------:R-:W-:-:S02]  /*13e70*/  IMAD.MOV.U32 R201, RZ, RZ, R203 ;  /* 0x000000ffffc97224 */ /* 0x000fc400078e00cb */
[----:B------:R-:W-:Y:S02]  /*13e80*/  IMAD.MOV.U32 R187, RZ, RZ, R211 ;  /* 0x000000ffffbb7224 */ /* 0x000fe400078e00d3 */
[----:B------:R-:W-:Y:S01]  /*13e90*/  IMAD.MOV.U32 R203, RZ, RZ, R198 ;  /* 0x000000ffffcb7224 */ /* 0x000fe200078e00c6 */
[----:B------:R-:W-:Y:S01]  /*13ea0*/  MOV R198, R184 ;  /* 0x000000b800c67202 */ /* 0x000fe20000000f00 */
[----:B------:R-:W-:Y:S02]  /*13eb0*/  FFMA.FTZ R0, R0, c[0x0][0x23c], -R12 ;  /* 0x00008f0000007a23 */ /* 0x000fe4000001080c */
[----:B------:R-:W-:Y:S02]  /*13ec0*/  IMAD.MOV.U32 R39, RZ, RZ, R141 ;  /* 0x000000ffff277224 */ /* 0x000fe400078e008d */
[----:B------:R-:W-:Y:S01]  /*13ed0*/  IMAD.MOV.U32 R184, RZ, RZ, R186 ;  /* 0x000000ffffb87224 */ /* 0x000fe200078e00ba */
[----:B------:R4:W-:Y:S01]  /*13ee0*/  MUFU.EX2 R141, R0 ;  /* 0x00000000008d7308 */ /* 0x0009e20000000800 */
[----:B------:R-:W-:Y:S01]  /*13ef0*/  IMAD.MOV.U32 R186, RZ, RZ, R172 ;  /* 0x000000ffffba7224 */ /* 0x000fe200078e00ac */
[----:B------:R-:W-:Y:S01]  /*13f00*/  MOV R172, R174 ;  /* 0x000000ae00ac7202 */ /* 0x000fe20000000f00 */
[C---:B-1----:R-:W-:Y:S08]  /*13f10*/  HMMA.16816.F32.BF16 R104, R4.reuse, R20, R104 ;  /* 0x000000140468723c */ /* 0x042ff00000041868 */
[C---:B------:R-:W-:Y:S08]  /*13f20*/  HMMA.16816.F32.BF16 R108, R4.reuse, R22, R108 ;  /* 0x00000016046c723c */ /* 0x040ff0000004186c */
[C---:B---3--:R-:W-:Y:S08]  /*13f30*/  HMMA.16816.F32.BF16 R120, R4.reuse, R16, R120 ;  /* 0x000000100478723c */ /* 0x048ff00000041878 */
[----:B------:R-:W-:Y:S01]  /*13f40*/  HMMA.16816.F32.BF16 R124, R4, R18, R124 ;  /* 0x00000012047c723c */ /* 0x000fe2000004187c */
[----:B----4-:R-:W-:-:S02]  /*13f50*/  FFMA.FTZ R0, R39, c[0x0][0x23c], -R12 ;  /* 0x00008f0027007a23 */ /* 0x010fc4000001080c */
[----:B------:R-:W-:Y:S02]  /*13f60*/  IMAD.MOV.U32 R174, RZ, RZ, R164 ;  /* 0x000000ffffae7224 */ /* 0x000fe400078e00a4 */
[----:B------:R-:W-:-:S03]  /*13f70*/  IMAD.MOV.U32 R164, RZ, RZ, R237 ;  /* 0x000000ffffa47224 */ /* 0x000fc600078e00ed */
[C---:B------:R-:W-:Y:S08]  /*13f80*/  HMMA.16816.F32.BF16 R100, R8.reuse, R20, R100 ;  /* 0x000000140864723c */ /* 0x040ff00000041864 */
[C---:B------:R-:W-:Y:S01]  /*13f90*/  HMMA.16816.F32.BF16 R112, R8.reuse, R22, R112 ;  /* 0x000000160870723c */ /* 0x040fe20000041870 */
[----:B------:R-:W-:Y:S01]  /*13fa0*/  MUFU.EX2 R208, R25 ;  /* 0x0000001900d07308 */ /* 0x000fe20000000800 */
[----:B------:R-:W-:Y:S01]  /*13fb0*/  FFMA.FTZ R40, R40, c[0x0][0x23c], -R12 ;  /* 0x00008f0028287a23 */ /* 0x000fe2000001080c */
[----:B------:R1:W5:Y:S06]  /*13fc0*/  LDL.LU R237, [R1+0x90] ;  /* 0x0000900001ed7983 */ /* 0x00036c0000300800 */
[----:B------:R-:W3:Y:S08]  /*13fd0*/  MUFU.EX2 R211, R24 ;  /* 0x0000001800d37308 */ /* 0x000ef00000000800 */
[----:B------:R-:W-:Y:S01]  /*13fe0*/  MUFU.EX2 R213, R13 ;  /* 0x0000000d00d57308 */ /* 0x000fe20000000800 */
[C---:B------:R-:W-:Y:S08]  /*13ff0*/  HMMA.16816.F32.BF16 R56, R8.reuse, R16, R56 ;  /* 0x000000100838723c */ /* 0x040ff00000041838 */
[----:B------:R-:W-:Y:S01]  /*14000*/  HMMA.16816.F32.BF16 R44, R8, R18, R28 ;  /* 0x00000012082c723c */ /* 0x000fe2000004181c */
[----:B------:R-:W-:Y:S01]  /*14010*/  LDSM.16.MT88.4 R16, [R228+0xd000] ;  /* 0x00d00000e410783b */ /* 0x000fe20000004200 */
[----:B--2---:R-:W-:-:S02]  /*14020*/  FFMA.FTZ R4, R142, R15, R41 ;  /* 0x0000000f8e047223 */ /* 0x004fc40000010029 */
[----:B------:R-:W-:Y:S02]  /*14030*/  IMAD.MOV.U32 R142, RZ, RZ, R200 ;  /* 0x000000ffff8e7224 */ /* 0x000fe400078e00c8 */
        /* <DEDUP_REMOVED lines=10> */
[----:B------:R-:W-:Y:S01]  /*140e0*/  IMAD.MOV.U32 R202, RZ, RZ, R203 ;  /* 0x000000ffffca7224 */ /* 0x000fe200078e00cb */
[----:B------:R-:W-:Y:S01]  /*140f0*/  MOV R203, R196 ;  /* 0x000000c400cb7202 */ /* 0x000fe20000000f00 */
[----:B------:R-:W-:Y:S02]  /*14100*/  IMAD.MOV.U32 R187, RZ, RZ, R173 ;  /* 0x000000ffffbb7224 */ /* 0x000fe400078e00ad */
[----:B------:R-:W-:Y:S02]  /*14110*/  IMAD.MOV.U32 R196, RZ, RZ, R198 ;  /* 0x000000ffffc47224 */ /* 0x000fe400078e00c6 */
        /* <DEDUP_REMOVED lines=10> */
[----:B------:R-:W-:Y:S01]  /*141c0*/  IMAD.MOV.U32 R172, RZ, RZ, R173 ;  /* 0x000000ffffac7224 */ /* 0x000fe200078e00ad */
[----:B------:R-:W-:Y:S01]  /*141d0*/  MOV R173, R174 ;  /* 0x000000ae00ad7202 */ /* 0x000fe20000000f00 */
[----:B------:R-:W-:Y:S02]  /*141e0*/  IMAD.MOV.U32 R38, RZ, RZ, R140 ;  /* 0x000000ffff267224 */ /* 0x000fe400078e008c */
        /* <DEDUP_REMOVED lines=10> */
[----:B------:R2:W4:Y:S01]  /*14290*/  MUFU.EX2 R143, R0 ;  /* 0x00000000008f7308 */ /* 0x0005220000000800 */
[----:B------:R-:W-:Y:S01]  /*142a0*/  IMAD.MOV.U32 R185, RZ, RZ, R187 ;  /* 0x000000ffffb97224 */ /* 0x000fe200078e00bb */
[----:B---3--:R-:W-:Y:S01]  /*142b0*/  F2FP.BF16.PACK_AB R8, R211, R208 ;  /* 0x000000d0d308723e */ /* 0x008fe200000010ff */
[----:B------:R-:W-:Y:S01]  /*142c0*/  IMAD.MOV.U32 R187, RZ, RZ, R173 ;  /* 0x000000ffffbb7224 */ /* 0x000fe200078e00ad */
[----:B------:R-:W-:Y:S01]  /*142d0*/  MOV R173, R175 ;  /* 0x000000af00ad7202 */ /* 0x000fe20000000f00 */
[----:B------:R-:W-:Y:S01]  /*142e0*/  IMAD.MOV.U32 R175, RZ, RZ, R212 ;  /* 0x000000ffffaf7224 */ /* 0x000fe200078e00d4 */
[----:B------:R1:W5:Y:S01]  /*142f0*/  LDL.LU R236, [R1+0x8c] ;  /* 0x00008c0001ec7983 */ /* 0x0003620000300800 */
[----:B------:R-:W-:-:S02]  /*14300*/  IMAD.MOV.U32 R212, RZ, RZ, R210 ;  /* 0x000000ffffd47224 */ /* 0x000fc400078e00d2 */
[----:B--2---:R-:W-:Y:S01]  /*14310*/  FFMA.FTZ R0, R39, c[0x0][0x23c], -R12 ;  /* 0x00008f0027007a23 */ /* 0x004fe2000001080c */
[----:B------:R-:W-:Y:S01]  /*14320*/  MOV R39, R142 ;  /* 0x0000008e00277202 */ /* 0x000fe20000000f00 */
[----:B------:R-:W-:Y:S02]  /*14330*/  IMAD.MOV.U32 R142, RZ, RZ, R201 ;  /* 0x000000ffff8e7224 */ /* 0x000fe400078e00c9 */
[----:B------:R-:W-:Y:S01]  /*14340*/  IMAD.MOV.U32 R201, RZ, RZ, R203 ;  /* 0x000000ffffc97224 */ /* 0x000fe200078e00cb */
[----:B------:R-:W-:Y:S01]  /*14350*/  MOV R203, R198 ;  /* 0x000000c600cb7202 */ /* 0x000fe20000000f00 */
[----:B------:R2:W-:Y:S01]  /*14360*/  MUFU.EX2 R210, R0 ;  /* 0x0000000000d27308 */ /* 0x0005e20000000800 */
[----:B------:R-:W-:Y:S02]  /*14370*/  IMAD.MOV.U32 R198, RZ, RZ, R184 ;  /* 0x000000ffffc67224 */ /* 0x000fe400078e00b8 */
[----:B------:R-:W-:Y:S01]  /*14380*/  IMAD.MOV.U32 R184, RZ, RZ, R186 ;  /* 0x000000ffffb87224 */ /* 0x000fe200078e00ba */
[----:B------:R-:W-:Y:S01]  /*14390*/  MOV R186, R172 ;  /* 0x000000ac00ba7202 */ /* 0x000fe20000000f00 */
[----:B------:R-:W-:-:S02]  /*143a0*/  IMAD.MOV.U32 R37, RZ, RZ, R39 ;  /* 0x000000ffff257224 */ /* 0x000fc400078e0027 */
[----:B------:R-:W-:Y:S02]  /*143b0*/  IMAD.MOV.U32 R39, RZ, RZ, R142 ;  /* 0x000000ffff277224 */ /* 0x000fe400078e008e */
[----:B------:R-:W-:Y:S02]  /*143c0*/  IMAD.MOV.U32 R172, RZ, RZ, R174 ;  /* 0x000000ffffac7224 */ /* 0x000fe400078e00ae */
[----:B------:R-:W-:Y:S02]  /*143d0*/  IMAD.MOV.U32 R142, RZ, RZ, R201 ;  /* 0x000000ffff8e7224 */ /* 0x000fe400078e00c9 */
[----:B--2---:R-:W-:Y:S01]  /*143e0*/  FFMA.FTZ R0, R38, c[0x0][0x23c], -R12 ;  /* 0x00008f0026007a23 */ /* 0x004fe2000001080c */
[----:B------:R-:W-:Y:S02]  /*143f0*/  MOV R38, R140 ;  /* 0x0000008c00267202 */ /* 0x000fe40000000f00 */
        /* <DEDUP_REMOVED lines=18> */
[----:B------:R-:W-:-:S02]  /*14520*/  MOV R175, R212 ;  /* 0x000000d400af7202 */ /* 0x000fc40000000f00 */
[----:B------:R2:W-:Y:S01]  /*14530*/  MUFU.EX2 R212, R0 ;  /* 0x0000000000d47308 */ /* 0x0005e20000000800 */
[----:B------:R-:W-:Y:S01]  /*14540*/  MOV R133, R234 ;  /* 0x000000ea00857202 */ /* 0x000fe20000000f00 */
[----:B------:R-:W-:Y:S02]  /*14550*/  IMAD.MOV.U32 R36, RZ, RZ, R38 ;  /* 0x000000ffff247224 */ /* 0x000fe400078e0026 */
[----:B------:R-:W-:Y:S02]  /*14560*/  IMAD.MOV.U32 R38, RZ, RZ, R140 ;  /* 0x000000ffff267224 */ /* 0x000fe400078e008c */
[----:B------:R-:W-:Y:S02]  /*14570*/  IMAD.MOV.U32 R140, RZ, RZ, R200 ;  /* 0x000000ffff8c7224 */ /* 0x000fe400078e00c8 */
[----:B------:R-:W-:Y:S02]  /*14580*/  IMAD.MOV.U32 R200, RZ, RZ, R202 ;  /* 0x000000ffffc87224 */ /* 0x000fe400078e00ca */
[----:B--2---:R-:W-:Y:S01]  /*14590*/  FFMA.FTZ R0, R37, c[0x0][0x23c], -R3 ;  /* 0x00008f0025007a23 */ /* 0x004fe20000010803 */
[----:B------:R-:W-:-:S02]  /*145a0*/  MOV R37, R39 ;  /* 0x0000002700257202 */ /* 0x000fc40000000f00 */
[----:B------:R-:W-:Y:S02]  /*145b0*/  MOV R39, R142 ;  /* 0x0000008e00277202 */ /* 0x000fe40000000f00 */
[----:B------:R-:W-:Y:S02]  /*145c0*/  MOV R142, R201 ;  /* 0x000000c9008e7202 */ /* 0x000fe40000000f00 */
[----:B------:R-:W-:Y:S02]  /*145d0*/  MOV R201, R203 ;  /* 0x000000cb00c97202 */ /* 0x000fe40000000f00 */
[----:B------:R-:W-:Y:S02]  /*145e0*/  MOV R203, R133 ;  /* 0x0000008500cb7202 */ /* 0x000fe40000000f00 */
[----:B------:R2:W-:Y:S01]  /*145f0*/  MUFU.EX2 R133, R0 ;  /* 0x0000000000857308 */ /* 0x0005e20000000800 */
[----:B------:R-:W-:Y:S01]  /*14600*/  IMAD.MOV.U32 R202, RZ, RZ, R196 ;  /* 0x000000ffffca7224 */ /* 0x000fe200078e00c4 */
[----:B------:R-:W-:-:S02]  /*14610*/  MOV R35, R37 ;  /* 0x0000002500237202 */ /* 0x000fc40000000f00 */
[----:B------:R-:W-:Y:S01]  /*14620*/  MOV R37, R39 ;  /* 0x0000002700257202 */ /* 0x000fe20000000f00 */
[----:B------:R-:W-:Y:S02]  /*14630*/  IMAD.MOV.U32 R39, RZ, RZ, R140 ;  /* 0x000000ffff277224 */ /* 0x000fe400078e008c */
[----:B--2---:R-:W-:Y:S02]  /*14640*/  FFMA.FTZ R0, R36, c[0x0][0x23c], -R3 ;  /* 0x00008f0024007a23 */ /* 0x004fe40000010803 */
        /* <DEDUP_REMOVED lines=8> */
[----:B------:R-:W-:Y:S01]  /*146d0*/  IMAD.MOV.U32 R34, RZ, RZ, R36 ;  /* 0x000000ffff227224 */ /* 0x000fe200078e0024 */
[----:B------:R-:W-:-:S02]  /*146e0*/  MOV R197, R232 ;  /* 0x000000e800c57202 */ /* 0x000fc40000000f00 */
[----:B------:R-:W-:Y:S01]  /*146f0*/  MOV R36, R200 ;  /* 0x000000c800247202 */ /* 0x000fe20000000f00 */
[----:B------:R-:W-:Y:S01]  /*14700*/  IMAD.MOV.U32 R200, RZ, RZ, R201 ;  /* 0x000000ffffc87224 */ /* 0x000fe200078e00c9 */
[----:B------:R-:W-:Y:S01]  /*14710*/  MOV R201, R202 ;  /* 0x000000ca00c97202 */ /* 0x000fe20000000f00 */
[----:B------:R-:W-:Y:S01]  /*14720*/  IMAD.MOV.U32 R202, RZ, RZ, R203 ;  /* 0x000000ffffca7224 */ /* 0x000fe200078e00cb */
[----:B------:R-:W-:Y:S01]  /*14730*/  MOV R203, R197 ;  /* 0x000000c500cb7202 */ /* 0x000fe20000000f00 */
[----:B------:R-:W-:Y:S01]  /*14740*/  IMAD.MOV.U32 R197, RZ, RZ, R165 ;  /* 0x000000ffffc57224 */ /* 0x000fe200078e00a5 */
[----:B------:R-:W-:Y:S01]  /*14750*/  MOV R165, R231 ;  /* 0x000000e700a57202 */ /* 0x000fe20000000f00 */
[----:B--2---:R-:W-:Y:S01]  /*14760*/  FFMA.FTZ R0, R35, c[0x0][0x23c], -R3 ;  /* 0x00008f0023007a23 */ /* 0x004fe20000010803 */
[----:B------:R-:W-:Y:S01]  /*14770*/  MOV R35, R37 ;  /* 0x0000002500237202 */ /* 0x000fe20000000f00 */
[----:B------:R-:W-:Y:S02]  /*14780*/  IMAD.MOV.U32 R37, RZ, RZ, R142 ;  /* 0x000000ffff257224 */ /* 0x000fe400078e008e */
[----:B------:R2:W-:Y:S01]  /*14790*/  MUFU.EX2 R142, R0 ;  /* 0x00000000008e7308 */ /* 0x0005e20000000800 */
[----:B------:R-:W-:-:S02]  /*147a0*/  MOV R33, R200 ;  /* 0x000000c800217202 */ /* 0x000fc40000000f00 */
[----:B------:R-:W-:Y:S02]  /*147b0*/  MOV R200, R202 ;  /* 0x000000ca00c87202 */ /* 0x000fe40000000f00 */
[----:B------:R-:W-:Y:S02]  /*147c0*/  MOV R202, R197 ;  /* 0x000000c500ca7202 */ /* 0x000fe40000000f00 */
[----:B------:R-:W-:Y:S01]  /*147d0*/  MOV R197, R209 ;  /* 0x000000d100c57202 */ /* 0x000fe20000000f00 */
[----:B--2---:R-:W-:Y:S02]  /*147e0*/  FFMA.FTZ R0, R34, c[0x0][0x23c], -R3 ;  /* 0x00008f0022007a23 */ /* 0x004fe40000010803 */
[----:B------:R-:W-:Y:S02]  /*147f0*/  IMAD.MOV.U32 R34, RZ, RZ, R35 ;  /* 0x000000ffff227224 */ /* 0x000fe400078e0023 */
[----:B------:R-:W-:Y:S02]  /*14800*/  IMAD.MOV.U32 R35, RZ, RZ, R201 ;  /* 0x000000ffff237224 */ /* 0x000fe400078e00c9 */
[----:B------:R-:W-:-:S02]  /*14810*/  IMAD.MOV.U32 R201, RZ, RZ, R203 ;  /* 0x000000ffffc97224 */ /* 0x000fc400078e00cb */
[----:B------:R-:W-:Y:S02]  /*14820*/  IMAD.MOV.U32 R203, RZ, RZ, R165 ;  /* 0x000000ffffcb7224 */ /* 0x000fe400078e00a5 */
[----:B------:R-:W-:Y:S01]  /*14830*/  IMAD.MOV.U32 R21, RZ, RZ, R35 ;  /* 0x000000ffff157224 */ /* 0x000fe200078e0023 */
[----:B------:R-:W-:Y:S01]  /*14840*/  MOV R35, R200 ;  /* 0x000000c800237202 */ /* 0x000fe20000000f00 */
[----:B------:R-:W-:Y:S02]  /*14850*/  IMAD.MOV.U32 R165, RZ, RZ, R230 ;  /* 0x000000ffffa57224 */ /* 0x000fe400078e00e6 */
[----:B------:R-:W-:Y:S01]  /*14860*/  IMAD.MOV.U32 R200, RZ, RZ, R201 ;  /* 0x000000ffffc87224 */ /* 0x000fe200078e00c9 */
[----:B------:R-:W-:Y:S01]  /*14870*/  MOV R201, R202 ;  /* 0x000000ca00c97202 */ /* 0x000fe20000000f00 */
[----:B------:R2:W-:Y:S01]  /*14880*/  MUFU.EX2 R209, R0 ;  /* 0x0000000000d17308 */ /* 0x0005e20000000800 */
[----:B------:R-:W-:Y:S01]  /*14890*/  IMAD.MOV.U32 R202, RZ, RZ, R203 ;  /* 0x000000ffffca7224 */ /* 0x000fe200078e00cb */
[----:B------:R-:W-:Y:S01]  /*148a0*/  MOV R203, R197 ;  /* 0x000000c500cb7202 */ /* 0x000fe20000000f00 */
[----:B------:R-:W-:Y:S01]  /*148b0*/  IMAD.MOV.U32 R197, RZ, RZ, R165 ;  /* 0x000000ffffc57224 */ /* 0x000fe200078e00a5 */
[----:B------:R-:W-:-:S02]  /*148c0*/  MOV R32, R33 ;  /* 0x0000002100207202 */ /* 0x000fc40000000f00 */
[----:B------:R-:W-:Y:S01]  /*148d0*/  MOV R165, R167 ;  /* 0x000000a700a57202 */ /* 0x000fe20000000f00 */
[----:B------:R-:W-:Y:S02]  /*148e0*/  IMAD.MOV.U32 R167, RZ, RZ, R55 ;  /* 0x000000ffffa77224 */ /* 0x000fe400078e0037 */
[--C-:B------:R-:W-:Y:S02]  /*148f0*/  FFMA.FTZ R37, R37, c[0x0][0x23c], -R3.reuse ;  /* 0x00008f0025257a23 */ /* 0x100fe40000010803 */
[----:B--2---:R-:W-:Y:S02]  /*14900*/  FFMA.FTZ R0, R229, c[0x0][0x23c], -R2 ;  /* 0x00008f00e5007a23 */ /* 0x004fe40000010802 */
[--C-:B------:R-:W-:Y:S02]  /*14910*/  FFMA.FTZ R36, R36, c[0x0][0x23c], -R3.reuse ;  /* 0x00008f0024247a23 */ /* 0x100fe40000010803 */
[----:B------:R2:W-:Y:S01]  /*14920*/  MUFU.EX2 R55, R0 ;  /* 0x0000000000377308 */ /* 0x0005e20000000800 */
[----:B------:R-:W-:-:S02]  /*14930*/  FFMA.FTZ R32, R32, c[0x0][0x23c], -R3 ;  /* 0x00008f0020207a23 */ /* 0x000fc40000010803 */
[--C-:B--2---:R-:W-:Y:S02]  /*14940*/  FFMA.FTZ R0, R38, c[0x0][0x23c], -R2.reuse ;  /* 0x00008f0026007a23 */ /* 0x104fe40000010802 */
[----:B------:R-:W-:Y:S02]  /*14950*/  FFMA.FTZ R38, R132, c[0x0][0x23c], -R3 ;  /* 0x00008f0084267a23 */ /* 0x000fe40000010803 */
[----:B------:R-:W-:Y:S02]  /*14960*/  FFMA.FTZ R3, R21, c[0x0][0x23c], -R2 ;  /* 0x00008f0015037a23 */ /* 0x000fe40000010802 */
[----:B------:R-:W2:Y:S01]  /*14970*/  LDSM.16.MT88.4 R20, [R226+0xd000] ;  /* 0x00d00000e214783b */ /* 0x000ea20000004200 */
[----:B------:R3:W1:Y:S01]  /*14980*/  MUFU.EX2 R214, R14 ;  /* 0x0000000e00d67308 */ /* 0x0006620000000800 */
[--C-:B------:R-:W-:Y:S02]  /*14990*/  FFMA.FTZ R34, R34, c[0x0][0x23c], -R12.reuse ;  /* 0x00008f0022227a23 */ /* 0x100fe4000001080c */
[----:B------:R-:W-:-:S02]  /*149a0*/  FFMA.FTZ R33, R224, c[0x0][0x23c], -R12 ;  /* 0x00008f00e0217a23 */ /* 0x000fc4000001080c */
[----:B------:R-:W-:Y:S02]  /*149b0*/  FFMA.FTZ R39, R39, c[0x0][0x23c], -R12 ;  /* 0x00008f0027277a23 */ /* 0x000fe4000001080c */
[----:B---3--:R-:W3:Y:S01]  /*149c0*/  LDSM.16.MT88.4 R12, [R225+0xd000] ;  /* 0x00d00000e10c783b */ /* 0x008ee20000004200 */
[----:B------:R2:W2:Y:S01]  /*149d0*/  MUFU.EX2 R132, R0 ;  /* 0x0000000000847308 */ /* 0x0004a20000000800 */
[----:B----4-:R-:W-:Y:S02]  /*149e0*/  F2FP.BF16.PACK_AB R9, R143, R141 ;  /* 0x0000008d8f09723e */ /* 0x010fe400000010ff */
[----:B-1----:R-:W-:Y:S02]  /*149f0*/  F2FP.BF16.PACK_AB R10, R214, R213 ;  /* 0x000000d5d60a723e */ /* 0x002fe400000010ff */
[----:B------:R-:W-:Y:S01]  /*14a00*/  F2FP.BF16.PACK_AB R11, R212, R210 ;  /* 0x000000d2d40b723e */ /* 0x000fe200000010ff */
[----:B------:R-:W-:Y:S01]  /*14a10*/  FADD.FTZ R29, R165, R26 ;  /* 0x0000001aa51d7221 */ /* 0x000fe20000010000 */
[----:B------:R-:W-:Y:S01]  /*14a20*/  MOV R165, R138 ;  /* 0x0000008a00a57202 */ /* 0x000fe20000000f00 */
[----:B--2---:R-:W-:-:S02]  /*14a30*/  FFMA.FTZ R0, R139, c[0x0][0x23c], -R2 ;  /* 0x00008f008b007a23 */ /* 0x004fc40000010802 */
[----:B------:R-:W-:Y:S02]  /*14a40*/  MUFU.EX2 R139, R3 ;  /* 0x00000003008b7308 */ /* 0x000fe40000000800 */
[----:B------:R-:W-:Y:S06]  /*14a50*/  HMMA.16816.F32.BF16 R88, R8, R20, R88 ;  /* 0x000000140858723c */ /* 0x000fec0000041858 */
[----:B------:R1:W2:Y:S01]  /*14a60*/  MUFU.EX2 R138, R0 ;  /* 0x00000000008a7308 */ /* 0x0002a20000000800 */
[----:B------:R-:W-:Y:S02]  /*14a70*/  F2FP.BF16.PACK_AB R6, R209, R142 ;  /* 0x0000008ed106723e */ /* 0x000fe400000010ff */
[----:B------:R-:W-:Y:S01]  /*14a80*/  F2FP.BF16.PACK_AB R5, R132, R55 ;  /* 0x000000378405723e */ /* 0x000fe200000010ff */
[----:B------:R-:W-:-:S02]  /*14a90*/  IMAD.MOV.U32 R196, RZ, RZ, R233 ;  /* 0x000000ffffc47224 */ /* 0x000fc400078e00e9 */
[----:B------:R-:W-:Y:S02]  /*14aa0*/  FFMA.FTZ R31, R35, c[0x0][0x23c], -R2 ;  /* 0x00008f00231f7a23 */ /* 0x000fe40000010802 */
[----:B-1----:R-:W-:Y:S01]  /*14ab0*/  FADD.FTZ R0, R244, R4 ;  /* 0x00000004f4007221 */ /* 0x002fe20000010000 */
[----:B------:R-:W-:Y:S02]  /*14ac0*/  F2FP.BF16.PACK_AB R4, R140, R133 ;  /* 0x000000858c04723e */ /* 0x000fe400000010ff */
[----:B--2---:R-:W-:Y:S01]  /*14ad0*/  F2FP.BF16.PACK_AB R7, R138, R139 ;  /* 0x0000008b8a07723e */ /* 0x004fe200000010ff */
[----:B---3--:R-:W-:Y:S01]  /*14ae0*/  HMMA.16816.F32.BF16 R148, R8, R12, R148 ;  /* 0x0000000c0894723c */ /* 0x008fe20000041894 */
[--C-:B------:R-:W-:Y:S02]  /*14af0*/  FFMA.FTZ R30, R200, c[0x0][0x23c], -R2.reuse ;  /* 0x00008f00c81e7a23 */ /* 0x100fe40000010802 */
[--C-:B------:R-:W-:Y:S02]  /*14b00*/  FFMA.FTZ R35, R201, c[0x0][0x23c], -R2.reuse ;  /* 0x00008f00c9237a23 */ /* 0x100fe40000010802 */
[----:B------:R-:W-:-:S03]  /*14b10*/  FFMA.FTZ R41, R202, c[0x0][0x23c], -R2 ;  /* 0x00008f00ca297a23 */ /* 0x000fc60000010802 */
[----:B------:R-:W-:Y:S01]  /*14b20*/  HMMA.16816.F32.BF16 R144, R4, R12, R144 ;  /* 0x0000000c0490723c */ /* 0x000fe20000041890 */
[----:B------:R-:W-:Y:S02]  /*14b30*/  FADD.FTZ R2, R196, R203 ;  /* 0x000000cbc4027221 */ /* 0x000fe40000010000 */
[----:B------:R-:W-:Y:S01]  /*14b40*/  FADD.FTZ R3, R197, R27 ;  /* 0x0000001bc5037221 */ /* 0x000fe20000010000 */
[----:B------:R-:W-:Y:S01]  /*14b50*/  MOV R27, R173 ;  /* 0x000000ad001b7202 */ /* 0x000fe20000000f00 */
[----:B------:R-:W-:-:S03]  /*14b60*/  IMAD.MOV.U32 R24, RZ, RZ, R172 ;  /* 0x000000ffff187224 */ /* 0x000fc600078e00ac */
[----:B------:R-:W-:Y:S01]  /*14b70*/  HMMA.16816.F32.BF16 R156, R4, R14, R156 ;  /* 0x0000000e049c723c */ /* 0x000fe2000004189c */
[----:B------:R-:W-:Y:S01]  /*14b80*/  IMAD.MOV.U32 R26, RZ, RZ, R174 ;  /* 0x000000ffff1a7224 */ /* 0x000fe200078e00ae */
[----:B------:R-:W-:Y:S01]  /*14b90*/  MOV R174, R91 ;  /* 0x0000005b00ae7202 */ /* 0x000fe20000000f00 */
[----:B------:R-:W-:Y:S01]  /*14ba0*/  IMAD.MOV.U32 R173, RZ, RZ, R88 ;  /* 0x000000ffffad7224 */ /* 0x000fe200078e0058 */
[----:B------:R-:W-:-:S04]  /*14bb0*/  MOV R172, R89 ;  /* 0x0000005900ac7202 */ /* 0x000fc80000000f00 */
[----:B------:R-:W-:Y:S01]  /*14bc0*/  HMMA.16816.F32.BF16 R60, R8, R14, R60 ;  /* 0x0000000e083c723c */ /* 0x000fe2000004183c */
[----:B------:R-:W1:Y:S01]  /*14bd0*/  LDSM.16.MT88.4 R12, [R227+0xd000] ;  /* 0x00d00000e30c783b */ /* 0x000e620000004200 */
[----:B------:R-:W-:Y:S01]  /*14be0*/  FADD.FTZ R28, R198, R2 ;  /* 0x00000002c61c7221 */ /* 0x000fe20000010000 */
[----:B------:R-:W-:Y:S01]  /*14bf0*/  MOV R89, R165 ;  /* 0x000000a500597202 */ /* 0x000fe20000000f00 */
[----:B------:R-:W-:Y:S01]  /*14c00*/  IMAD.MOV.U32 R88, RZ, RZ, R90 ;  /* 0x000000ffff587224 */ /* 0x000fe200078e005a */
[----:B------:R-:W-:Y:S01]  /*14c10*/  MOV R91, R167 ;  /* 0x000000a7005b7202 */ /* 0x000fe20000000f00 */
[----:B------:R-:W-:Y:S02]  /*14c20*/  IMAD.MOV.U32 R2, RZ, RZ, R164 ;  /* 0x000000ffff027224 */ /* 0x000fe400078e00a4 */
[----:B------:R-:W-:Y:S01]  /*14c30*/  IMAD.MOV.U32 R90, RZ, RZ, R166 ;  /* 0x000000ffff5a7224 */ /* 0x000fe200078e00a6 */
[----:B------:R-:W-:Y:S01]  /*14c40*/  MOV R244, R175 ;  /* 0x000000af00f47202 */ /* 0x000fe20000000f00 */
[----:B------:R-:W-:Y:S07]  /*14c50*/  HMMA.16816.F32.BF16 R164, R4, R20, R76 ;  /* 0x0000001404a4723c */ /* 0x000fee000004184c */
[----:B------:R-:W-:Y:S01]  /*14c60*/  IMAD.MOV.U32 R77, RZ, RZ, R174 ;  /* 0x000000ffff4d7224 */ /* 0x000fe200078e00ae */
[----:B------:R-:W-:Y:S01]  /*14c70*/  MOV R78, R173 ;  /* 0x000000ad004e7202 */ /* 0x000fe20000000f00 */
[----:B------:R-:W-:Y:S01]  /*14c80*/  IMAD.MOV.U32 R79, RZ, RZ, R172 ;  /* 0x000000ffff4f7224 */ /* 0x000fe200078e00ac */
[-C--:B------:R-:W-:Y:S08]  /*14c90*/  HMMA.16816.F32.BF16 R68, R8, R22.reuse, R68 ;  /* 0x000000160844723c */ /* 0x080ff00000041844 */
[----:B------:R-:W-:Y:S08]  /*14ca0*/  HMMA.16816.F32.BF16 R172, R4, R22, R72 ;  /* 0x0000001604ac723c */ /* 0x000ff00000041848 */
[----:B------:R-:W-:Y:S01]  /*14cb0*/  HMMA.16816.F32.BF16 R20, R8, R16, R64 ;  /* 0x000000100814723c */ /* 0x000fe20000041840 */
[----:B------:R-:W-:Y:S01]  /*14cc0*/  IMAD.MOV.U32 R198, RZ, RZ, R184 ;  /* 0x000000ffffc67224 */ /* 0x000fe200078e00b8 */
[----:B------:R-:W-:Y:S01]  /*14cd0*/  MOV R197, R185 ;  /* 0x000000b900c57202 */ /* 0x000fe20000000f00 */
[----:B------:R-:W-:Y:S01]  /*14ce0*/  IMAD.MOV.U32 R196, RZ, RZ, R186 ;  /* 0x000000ffffc47224 */ /* 0x000fe200078e00ba */
[----:B------:R-:W-:-:S04]  /*14cf0*/  MOV R25, R187 ;  /* 0x000000bb00197202 */ /* 0x000fc80000000f00 */
[C---:B------:R-:W-:Y:S08]  /*14d00*/  HMMA.16816.F32.BF16 R176, R4.reuse, R16, R176 ;  /* 0x0000001004b0723c */ /* 0x040ff000000418b0 */
[----:B------:R-:W-:Y:S08]  /*14d10*/  HMMA.16816.F32.BF16 R188, R4, R18, R188 ;  /* 0x0000001204bc723c */ /* 0x000ff000000418bc */
[----:B------:R-:W-:Y:S01]  /*14d20*/  MOV R187, R20 ;  /* 0x0000001400bb7202 */ /* 0x000fe20000000f00 */
[----:B------:R-:W-:Y:S01]  /*14d30*/  IMAD.MOV.U32 R186, RZ, RZ, R21 ;  /* 0x000000ffffba7224 */ /* 0x000fe200078e0015 */
[----:B------:R-:W-:Y:S01]  /*14d40*/  MOV R185, R22 ;  /* 0x0000001600b97202 */ /* 0x000fe20000000f00 */
[----:B------:R-:W-:-:S02]  /*14d50*/  IMAD.MOV.U32 R184, RZ, RZ, R23 ;  /* 0x000000ffffb87224 */ /* 0x000fc400078e0017 */
[C---:B------:R-:W-:Y:S08]  /*14d60*/  HMMA.16816.F32.BF16 R20, R8.reuse, R18, R84 ;  /* 0x000000120814723c */ /* 0x040ff00000041854 */
[----:B-1----:R-:W-:Y:S01]  /*14d70*/  HMMA.16816.F32.BF16 R16, R8, R14, R92 ;  /* 0x0000000e0810723c */ /* 0x002fe2000004185c */
[----:B------:R-:W-:Y:S01]  /*14d80*/  MOV R66, R26 ;  /* 0x0000001a00427202 */ /* 0x000fe20000000f00 */
[----:B------:R-:W-:Y:S01]  /*14d90*/  IMAD.MOV.U32 R67, RZ, RZ, R27 ;  /* 0x000000ffff437224 */ /* 0x000fe200078e001b */
[----:B------:R-:W-:Y:S01]  /*14da0*/  MOV R87, R24 ;  /* 0x0000001800577202 */ /* 0x000fe20000000f00 */
[----:B------:R-:W-:Y:S01]  /*14db0*/  IMAD.MOV.U32 R86, RZ, RZ, R25 ;  /* 0x000000ffff567224 */ /* 0x000fe200078e0019 */
[----:B------:R-:W-:Y:S01]  /*14dc0*/  MOV R76, R88 ;  /* 0x00000058004c7202 */ /* 0x000fe20000000f00 */
[----:B------:R-:W1:Y:S01]  /*14dd0*/  LDSM.16.MT88.4 R24, [R225+0xf000] ;  /* 0x00f00000e118783b */ /* 0x000e620000004200 */
        /* <DEDUP_REMOVED lines=12> */
[----:B------:R-:W2:Y:S01]  /*14ea0*/  LDSM.16.MT88.4 R20, [R226+0xf000] ;  /* 0x00f00000e214783b */ /* 0x000ea20000004200 */
[----:B------:R-:W-:Y:S01]  /*14eb0*/  MOV R91, R2 ;  /* 0x00000002005b7202 */ /* 0x000fe20000000f00 */
[----:B------:R-:W-:Y:S01]  /*14ec0*/  IMAD.MOV.U32 R84, RZ, RZ, R197 ;  /* 0x000000ffff547224 */ /* 0x000fe200078e00c5 */
[----:B------:R-:W-:Y:S01]  /*14ed0*/  MOV R85, R196 ;  /* 0x000000c400557202 */ /* 0x000fe20000000f00 */
[----:B------:R-:W-:Y:S01]  /*14ee0*/  IMAD.MOV.U32 R244, RZ, RZ, R199 ;  /* 0x000000fffff47224 */ /* 0x000fe200078e00c7 */
[----:B------:R-:W-:Y:S01]  /*14ef0*/  MOV R2, R198 ;  /* 0x000000c600027202 */ /* 0x000fe20000000f00 */
[-C--:B------:R-:W-:Y:S08]  /*14f00*/  HMMA.16816.F32.BF16 R192, R4, R12.reuse, R192 ;  /* 0x0000000c04c0723c */ /* 0x080ff000000418c0 */
[----:B------:R-:W-:Y:S07]  /*14f10*/  HMMA.16816.F32.BF16 R196, R8, R12, R80 ;  /* 0x0000000c08c4723c */ /* 0x000fee0000041850 */
[----:B------:R-:W-:Y:S01]  /*14f20*/  MOV R83, R17 ;  /* 0x0000001100537202 */ /* 0x000fe20000000f00 */
[C---:B------:R-:W-:Y:S01]  /*14f30*/  HMMA.16816.F32.BF16 R204, R4.reuse, R14, R204 ;  /* 0x0000000e04cc723c */ /* 0x040fe200000418cc */
[----:B------:R-:W-:Y:S01]  /*14f40*/  IMAD.MOV.U32 R82, RZ, RZ, R18 ;  /* 0x000000ffff527224 */ /* 0x000fe200078e0012 */
[----:B------:R-:W-:Y:S01]  /*14f50*/  MOV R81, R19 ;  /* 0x0000001300517202 */ /* 0x000fe20000000f00 */
[----:B------:R-:W-:Y:S01]  /*14f60*/  IMAD.MOV.U32 R80, RZ, RZ, R16 ;  /* 0x000000ffff507224 */ /* 0x000fe200078e0010 */
[----:B------:R-:W-:Y:S04]  /*14f70*/  LDSM.16.MT88.4 R12, [R227+0xf000] ;  /* 0x00f00000e30c783b */ /* 0x000fe80000004200 */
[----:B------:R-:W3:Y:S01]  /*14f80*/  LDSM.16.MT88.4 R16, [R228+0xf000] ;  /* 0x00f00000e410783b */ /* 0x000ee20000004200 */
[----:B-1----:R-:W-:Y:S07]  /*14f90*/  HMMA.16816.F32.BF16 R72, R4, R24, R160 ;  /* 0x000000180448723c */ /* 0x002fee00000418a0 */
[----:B------:R-:W-:Y:S01]  /*14fa0*/  MOV R161, R76 ;  /* 0x0000004c00a17202 */ /* 0x000fe20000000f00 */
[----:B------:R-:W-:Y:S01]  /*14fb0*/  IMAD.MOV.U32 R162, RZ, RZ, R77 ;  /* 0x000000ffffa27224 */ /* 0x000fe200078e004d */
[----:B------:R-:W-:Y:S01]  /*14fc0*/  MOV R163, R78 ;  /* 0x0000004e00a37202 */ /* 0x000fe20000000f00 */
[----:B------:R-:W-:-:S02]  /*14fd0*/  IMAD.MOV.U32 R160, RZ, RZ, R79 ;  /* 0x000000ffffa07224 */ /* 0x000fc400078e004f */
[----:B------:R-:W-:Y:S07]  /*14fe0*/  HMMA.16816.F32.BF16 R76, R4, R26, R152 ;  /* 0x0000001a044c723c */ /* 0x000fee0000041898 */
[----:B------:R-:W-:Y:S01]  /*14ff0*/  MOV R155, R88 ;  /* 0x00000058009b7202 */ /* 0x000fe20000000f00 */
[----:B------:R-:W-:Y:S01]  /*15000*/  IMAD.MOV.U32 R154, RZ, RZ, R89 ;  /* 0x000000ffff9a7224 */ /* 0x000fe200078e0059 */
[----:B------:R-:W-:Y:S01]  /*15010*/  MOV R153, R90 ;  /* 0x0000005a00997202 */ /* 0x000fe20000000f00 */
[----:B------:R-:W-:-:S02]  /*15020*/  IMAD.MOV.U32 R152, RZ, RZ, R91 ;  /* 0x000000ffff987224 */ /* 0x000fc400078e005b */
[----:B--2---:R-:W-:Y:S01]  /*15030*/  HMMA.16816.F32.BF16 R88, R4, R20, R128 ;  /* 0x000000140458723c */ /* 0x004fe20000041880 */
[----:B------:R-:W-:-:S07]  /*15040*/  MOV R215, R235 ;  /* 0x000000eb00d77202 */ /* 0x000fce0000000f00 */
[C---:B------:R-:W-:Y:S01]  /*15050*/  HMMA.16816.F32.BF16 R92, R4.reuse, R22, R116 ;  /* 0x00000016045c723c */ /* 0x040fe20000041874 */
[----:B------:R-:W-:Y:S01]  /*15060*/  MOV R129, R65 ;  /* 0x0000004100817202 */ /* 0x000fe20000000f00 */
[----:B------:R-:W-:Y:S01]  /*15070*/  IMAD.MOV.U32 R130, RZ, RZ, R66 ;  /* 0x000000ffff827224 */ /* 0x000fe200078e0042 */
[----:B------:R-:W-:Y:S01]  /*15080*/  MOV R131, R67 ;  /* 0x0000004300837202 */ /* 0x000fe20000000f00 */
[----:B------:R-:W-:Y:S01]  /*15090*/  IMAD.MOV.U32 R128, RZ, RZ, R80 ;  /* 0x000000ffff807224 */ /* 0x000fe200078e0050 */
[----:B------:R-:W-:Y:S01]  /*150a0*/  MOV R80, R71 ;  /* 0x0000004700507202 */ /* 0x000fe20000000f00 */
[----:B------:R-:W-:Y:S01]  /*150b0*/  FADD.FTZ R2, R2, R29 ;  /* 0x0000001d02027221 */ /* 0x000fe20000010000 */
[----:B------:R1:W5:Y:S01]  /*150c0*/  LDL.LU R235, [R1+0x88] ;  /* 0x0000880001eb7983 */ /* 0x0003620000300800 */
[C---:B---3--:R-:W-:Y:S03]  /*150d0*/  HMMA.16816.F32.BF16 R104, R4.reuse, R16, R104 ;  /* 0x000000100468723c */ /* 0x048fe60000041868 */
[----:B------:R1:W5:Y:S04]  /*150e0*/  LDL.LU R234, [R1+0x84] ;  /* 0x0000840001ea7983 */ /* 0x0003680000300800 */
[----:B------:R1:W5:Y:S01]  /*150f0*/  LDL.LU R233, [R1+0x80] ;  /* 0x0000800001e97983 */ /* 0x0003620000300800 */
[C---:B------:R-:W-:Y:S03]  /*15100*/  HMMA.16816.F32.BF16 R108, R4.reuse, R18, R108 ;  /* 0x00000012046c723c */ /* 0x040fe6000004186c */
[----:B------:R1:W5:Y:S04]  /*15110*/  LDL.LU R232, [R1+0x7c] ;  /* 0x00007c0001e87983 */ /* 0x0003680000300800 */
[----:B------:R1:W5:Y:S01]  /*15120*/  LDL.LU R231, [R1+0x78] ;  /* 0x0000780001e77983 */ /* 0x0003620000300800 */
[C---:B------:R-:W-:Y:S03]  /*15130*/  HMMA.16816.F32.BF16 R120, R4.reuse, R12, R120 ;  /* 0x0000000c0478723c */ /* 0x040fe60000041878 */
[----:B------:R1:W5:Y:S04]  /*15140*/  LDL.LU R230, [R1+0x74] ;  /* 0x0000740001e67983 */ /* 0x0003680000300800 */
[----:B------:R1:W5:Y:S01]  /*15150*/  LDL.LU R229, [R1+0x70] ;  /* 0x0000700001e57983 */ /* 0x0003620000300800 */
[----:B------:R-:W-:Y:S03]  /*15160*/  HMMA.16816.F32.BF16 R64, R4, R14, R124 ;  /* 0x0000000e0440723c */ /* 0x000fe6000004187c */
[----:B------:R1:W5:Y:S04]  /*15170*/  LDL.LU R224, [R1+0x6c] ;  /* 0x00006c0001e07983 */ /* 0x0003680000300800 */
        /* <DEDUP_REMOVED lines=9> */
[----:B------:R-:W-:Y:S01]  /*15210*/  HMMA.16816.F32.BF16 R68, R8, R24, R180 ;  /* 0x000000180844723c */ /* 0x000fe200000418b4 */
[----:B------:R-:W-:Y:S01]  /*15220*/  IMAD.MOV.U32 R125, RZ, RZ, R87 ;  /* 0x000000ffff7d7224 */ /* 0x000fe200078e0057 */
[----:B------:R-:W-:Y:S01]  /*15230*/  MOV R126, R215 ;  /* 0x000000d7007e7202 */ /* 0x000fe20000000f00 */
[----:B------:R-:W-:-:S04]  /*15240*/  IMAD.MOV.U32 R215, RZ, RZ, R217 ;  /* 0x000000ffffd77224 */ /* 0x000fc800078e00d9 */
[----:B------:R-:W-:Y:S01]  /*15250*/  MOV R181, R216 ;  /* 0x000000d800b57202 */ /* 0x000fe20000000f00 */
[----:B------:R-:W-:Y:S01]  /*15260*/  IMAD.MOV.U32 R182, RZ, RZ, R219 ;  /* 0x000000ffffb67224 */ /* 0x000fe200078e00db */
[----:B------:R-:W-:Y:S01]  /*15270*/  MOV R183, R218 ;  /* 0x000000da00b77202 */ /* 0x000fe20000000f00 */
[----:B------:R-:W-:Y:S01]  /*15280*/  HMMA.16816.F32.BF16 R220, R8, R20, R220 ;  /* 0x0000001408dc723c */ /* 0x000fe200000418dc */
[----:B------:R-:W-:Y:S01]  /*15290*/  MOV R6, R84 ;  /* 0x0000005400067202 */ /* 0x000fe20000000f00 */
[----:B------:R2:W-:Y:S01]  /*152a0*/  MUFU.EX2 R20, R181 ;  /* 0x000000b500147308 */ /* 0x0005e20000000800 */
[----:B------:R-:W-:Y:S01]  /*152b0*/  MOV R124, R86 ;  /* 0x00000056007c7202 */ /* 0x000fe20000000f00 */
[----:B------:R-:W-:-:S04]  /*152c0*/  IMAD.MOV.U32 R7, RZ, RZ, R85 ;  /* 0x000000ffff077224 */ /* 0x000fc800078e0055 */
[C---:B------:R-:W-:Y:S08]  /*152d0*/  HMMA.16816.F32.BF16 R216, R8.reuse, R22, R96 ;  /* 0x0000001608d8723c */ /* 0x040ff00000041860 */
[----:B------:R-:W-:Y:S01]  /*152e0*/  HMMA.16816.F32.BF16 R116, R8, R18, R112 ;  /* 0x000000120874723c */ /* 0x000fe20000041870 */
[----:B------:R3:W-:Y:S01]  /*152f0*/  MUFU.EX2 R23, R4 ;  /* 0x0000000400177308 */ /* 0x0007e20000000800 */
[----:B--2---:R-:W-:Y:S01]  /*15300*/  IMAD.MOV.U32 R181, RZ, RZ, R5 ;  /* 0x000000ffffb57224 */ /* 0x004fe200078e0005 */
[----:B------:R-:W-:Y:S01]  /*15310*/  MOV R5, R124 ;  /* 0x0000007c00057202 */ /* 0x000fe20000000f00 */
[----:B------:R-:W-:Y:S02]  /*15320*/  LDSM.16.MT88.4 R112, [R228+0xf800] ;  /* 0x00f80000e470783b */ /* 0x000fe40000004200 */
[----:B------:R-:W-:-:S03]  /*15330*/  FADD.FTZ R3, R181, R3 ;  /* 0x00000003b5037221 */ /* 0x000fc60000010000 */
[----:B------:R2:W4:Y:S01]  /*15340*/  MUFU.EX2 R21, R182 ;  /* 0x000000b600157308 */ /* 0x0005220000000800 */
[C---:B------:R-:W-:Y:S08]  /*15350*/  HMMA.16816.F32.BF16 R84, R8.reuse, R26, R168 ;  /* 0x0000001a0854723c */ /* 0x040ff000000418a8 */
[----:B------:R-:W-:Y:S01]  /*15360*/  HMMA.16816.F32.BF16 R100, R8, R16, R100 ;  /* 0x000000100864723c */ /* 0x000fe20000041864 */
[----:B---3--:R-:W-:Y:S01]  /*15370*/  IMAD.MOV.U32 R4, RZ, RZ, R125 ;  /* 0x000000ffff047224 */ /* 0x008fe200078e007d */
[----:B------:R3:W-:Y:S01]  /*15380*/  MUFU.EX2 R22, R183 ;  /* 0x000000b700167308 */ /* 0x0007e20000000800 */
[----:B------:R-:W-:Y:S01]  /*15390*/  FADD.FTZ R5, R5, R3 ;  /* 0x0000000305057221 */ /* 0x000fe20000010000 */
[----:B------:R-:W-:Y:S01]  /*153a0*/  MOV R124, R152 ;  /* 0x00000098007c7202 */ /* 0x000fe20000000f00 */
[----:B------:R-:W-:-:S03]  /*153b0*/  FADD.FTZ R4, R4, R2 ;  /* 0x0000000204047221 */ /* 0x000fc60000010000 */
[----:B------:R-:W-:Y:S01]  /*153c0*/  HMMA.16816.F32.BF16 R56, R8, R12, R56 ;  /* 0x0000000c0838723c */ /* 0x000fe20000041838 */
[----:B--2---:R-:W-:Y:S01]  /*153d0*/  MOV R182, R6 ;  /* 0x0000000600b67202 */ /* 0x004fe20000000f00 */
[----:B------:R-:W-:Y:S01]  /*153e0*/  IMAD.MOV.U32 R6, RZ, RZ, R7 ;  /* 0x000000ffff067224 */ /* 0x000fe200078e0007 */
[----:B------:R-:W-:Y:S01]  /*153f0*/  MUFU.EX2 R19, R34 ;  /* 0x0000002200137308 */ /* 0x000fe20000000800 */
[----:B------:R-:W-:-:S04]  /*15400*/  IMAD.MOV.U32 R7, RZ, RZ, R127 ;  /* 0x000000ffff077224 */ /* 0x000fc800078e007f */
[----:B------:R-:W-:Y:S01]  /*15410*/  HMMA.16816.F32.BF16 R44, R8, R14, R44 ;  /* 0x0000000e082c723c */ /* 0x000fe2000004182c */
[----:B------:R-:W-:Y:S01]  /*15420*/  FADD.FTZ R6, R6, R28 ;  /* 0x0000001c06067221 */ /* 0x000fe20000010000 */
[----:B------:R-:W-:Y:S01]  /*15430*/  MOV R29, R129 ;  /* 0x00000081001d7202 */ /* 0x000fe20000000f00 */
[----:B------:R-:W-:Y:S01]  /*15440*/  FADD.FTZ R4, R43, R4 ;  /* 0x000000042b047221 */ /* 0x000fe20000010000 */
[----:B---3--:R-:W-:Y:S01]  /*15450*/  MOV R183, R126 ;  /* 0x0000007e00b77202 */ /* 0x008fe20000000f00 */
[----:B------:R-:W-:Y:S01]  /*15460*/  IMAD.MOV.U32 R125, RZ, RZ, R153 ;  /* 0x000000ffff7d7224 */ /* 0x000fe200078e0099 */
[----:B------:R-:W-:Y:S01]  /*15470*/  MOV R126, R154 ;  /* 0x0000009a007e7202 */ /* 0x000fe20000000f00 */
[----:B------:R-:W-:Y:S01]  /*15480*/  IMAD.MOV.U32 R127, RZ, RZ, R155 ;  /* 0x000000ffff7f7224 */ /* 0x000fe200078e009b */
[----:B------:R-:W-:Y:S01]  /*15490*/  MOV R27, R7 ;  /* 0x00000007001b7202 */ /* 0x000fe20000000f00 */
[----:B------:R-:W2:Y:S01]  /*154a0*/  LDSM.16.MT88.4 R152, [R225+0xd800] ;  /* 0x00d80000e198783b */ /* 0x000ea20000004200 */
[----:B------:R-:W-:-:S02]  /*154b0*/  FADD.FTZ R3, R52, R6 ;  /* 0x0000000634037221 */ /* 0x000fc40000010000 */
[----:B------:R-:W-:Y:S01]  /*154c0*/  FADD.FTZ R2, R49, R5 ;  /* 0x0000000531027221 */ /* 0x000fe20000010000 */
[----:B------:R-:W-:Y:S01]  /*154d0*/  MUFU.EX2 R18, R39 ;  /* 0x0000002700127308 */ /* 0x000fe20000000800 */
[----:B------:R-:W-:Y:S01]  /*154e0*/  FADD.FTZ R26, R50, R4 ;  /* 0x00000004321a7221 */ /* 0x000fe20000010000 */
[----:B------:R-:W-:Y:S04]  /*154f0*/  LDSM.16.MT88.4 R168, [R226+0xd800] ;  /* 0x00d80000e2a8783b */ /* 0x000fe80000004200 */
[----:B------:R-:W3:Y:S02]  /*15500*/  LDSM.16.MT88.4 R4, [R227+0xf800] ;  /* 0x00f80000e304783b */ /* 0x000ee40000004200 */
[----:B------:R1:W1:Y:S01]  /*15510*/  MUFU.EX2 R15, R33 ;  /* 0x00000021000f7308 */ /* 0x0002620000000800 */
[----:B------:R-:W-:Y:S01]  /*15520*/  IMAD.MOV.U32 R180, RZ, RZ, R187 ;  /* 0x000000ffffb47224 */ /* 0x000fe200078e00bb */
[----:B------:R-:W-:Y:S06]  /*15530*/  LDSM.16.MT88.4 R96, [R226+0xf800] ;  /* 0x00f80000e260783b */ /* 0x000fec0000004200 */
[----:B------:R1:W1:Y:S08]  /*15540*/  MUFU.EX2 R17, R40 ;  /* 0x0000002800117308 */ /* 0x0002700000000800 */
[----:B------:R-:W-:Y:S08]  /*15550*/  MUFU.EX2 R11, R38 ;  /* 0x00000026000b7308 */ /* 0x000ff00000000800 */
[----:B------:R-:W1:Y:S08]  /*15560*/  MUFU.EX2 R13, R37 ;  /* 0x00000025000d7308 */ /* 0x000e700000000800 */
[----:B------:R-:W-:Y:S08]  /*15570*/  MUFU.EX2 R14, R36 ;  /* 0x00000024000e7308 */ /* 0x000ff00000000800 */
[----:B------:R-:W1:Y:S08]  /*15580*/  MUFU.EX2 R16, R32 ;  /* 0x0000002000107308 */ /* 0x000e700000000800 */
[----:B------:R1:W-:Y:S08]  /*15590*/  MUFU.EX2 R9, R31 ;  /* 0x0000001f00097308 */ /* 0x0003f00000000800 */
[----:B------:R1:W1:Y:S08]  /*155a0*/  MUFU.EX2 R10, R30 ;  /* 0x0000001e000a7308 */ /* 0x0002700000000800 */
[----:B------:R-:W-:Y:S08]  /*155b0*/  MUFU.EX2 R12, R35 ;  /* 0x00000023000c7308 */ /* 0x000ff00000000800 */
[----:B------:R-:W2:Y:S01]  /*155c0*/  MUFU.EX2 R8, R41 ;  /* 0x0000002900087308 */ /* 0x000ea20000000800 */
[----:B------:R-:W-:Y:S01]  /*155d0*/  FADD.FTZ R0, R182, R0 ;  /* 0x00000000b6007221 */ /* 0x000fe20000010000 */
[----:B-1----:R-:W-:Y:S01]  /*155e0*/  MOV R33, R125 ;  /* 0x0000007d00217202 */ /* 0x002fe20000000f00 */
[----:B------:R-:W-:-:S02]  /*155f0*/  IMAD.MOV.U32 R34, RZ, RZ, R124 ;  /* 0x000000ffff227224 */ /* 0x000fc400078e007c */
[----:B------:R-:W-:Y:S01]  /*15600*/  FADD.FTZ R0, R183, R0 ;  /* 0x00000000b7007221 */ /* 0x000fe20000010000 */
[----:B------:R-:W-:Y:S01]  /*15610*/  MOV R39, R127 ;  /* 0x0000007f00277202 */ /* 0x000fe20000000f00 */
[----:B------:R-:W-:Y:S01]  /*15620*/  IMAD.MOV.U32 R40, RZ, RZ, R126 ;  /* 0x000000ffff287224 */ /* 0x000fe200078e007e */
[----:B------:R-:W-:Y:S01]  /*15630*/  MOV R31, R131 ;  /* 0x00000083001f7202 */ /* 0x000fe20000000f00 */
[----:B------:R-:W-:Y:S01]  /*15640*/  IMAD.MOV.U32 R28, RZ, RZ, R128 ;  /* 0x000000ffff1c7224 */ /* 0x000fe200078e0080 */
[----:B----4-:R-:W-:Y:S01]  /*15650*/  F2FP.BF16.PACK_AB R128, R21, R20 ;  /* 0x000000141580723e */ /* 0x010fe200000010ff */
[----:B------:R-:W-:Y:S01]  /*15660*/  IMAD.MOV.U32 R30, RZ, RZ, R130 ;  /* 0x000000ffff1e7224 */ /* 0x000fe200078e0082 */
[----:B------:R-:W-:Y:S01]  /*15670*/  F2FP.BF16.PACK_AB R129, R15, R19 ;  /* 0x000000130f81723e */ /* 0x000fe200000010ff */
[----:B------:R-:W-:Y:S01]  /*15680*/  FADD.FTZ R0, R42, R0 ;  /* 0x000000002a007221 */ /* 0x000fe20000010000 */
[----:B------:R-:W-:Y:S02]  /*15690*/  F2FP.BF16.PACK_AB R130, R23, R22 ;  /* 0x000000161782723e */ /* 0x000fe400000010ff */
[----:B------:R-:W-:-:S02]  /*156a0*/  F2FP.BF16.PACK_AB R131, R18, R17 ;  /* 0x000000111283723e */ /* 0x000fc400000010ff */
[----:B------:R-:W-:Y:S02]  /*156b0*/  F2FP.BF16.PACK_AB R124, R13, R11 ;  /* 0x0000000b0d7c723e */ /* 0x000fe400000010ff */
[----:B------:R-:W-:Y:S02]  /*156c0*/  F2FP.BF16.PACK_AB R126, R16, R14 ;  /* 0x0000000e107e723e */ /* 0x000fe400000010ff */
[----:B------:R-:W-:Y:S02]  /*156d0*/  F2FP.BF16.PACK_AB R125, R10, R9 ;  /* 0x000000090a7d723e */ /* 0x000fe400000010ff */
[----:B--2---:R-:W-:Y:S01]  /*156e0*/  F2FP.BF16.PACK_AB R127, R8, R12 ;  /* 0x0000000c087f723e */ /* 0x004fe200000010ff */
[----:B------:R-:W-:Y:S02]  /*156f0*/  FADD.FTZ R3, R53, R3 ;  /* 0x0000000335037221 */ /* 0x000fe40000010000 */
[----:B------:R-:W-:Y:S02]  /*15700*/  FADD.FTZ R2, R51, R2 ;  /* 0x0000000233027221 */ /* 0x000fe40000010000 */
[----:B------:R-:W-:Y:S01]  /*15710*/  FADD.FTZ R25, R48, R0 ;  /* 0x0000000030197221 */ /* 0x000fe20000010000 */
[----:B------:R-:W-:Y:S01]  /*15720*/  MOV R49, R81 ;  /* 0x0000005100317202 */ /* 0x000fe20000000f00 */
[----:B------:R-:W-:Y:S01]  /*15730*/  FADD.FTZ R24, R54, R3 ;  /* 0x0000000336187221 */ /* 0x000fe20000010000 */
[----:B------:R-:W-:Y:S01]  /*15740*/  MOV R51, R83 ;  /* 0x0000005300337202 */ /* 0x000fe20000000f00 */
[----:B------:R-:W-:Y:S01]  /*15750*/  IMAD.MOV.U32 R48, RZ, RZ, R80 ;  /* 0x000000ffff307224 */ /* 0x000fe200078e0050 */
[----:B------:R-:W-:Y:S01]  /*15760*/  HMMA.16816.F32.BF16 R148, R128, R152, R148 ;  /* 0x000000988094723c */ /* 0x000fe20000041894 */
[----:B------:R-:W-:-:S02]  /*15770*/  IMAD.MOV.U32 R50, RZ, RZ, R82 ;  /* 0x000000ffff327224 */ /* 0x000fc400078e0052 */
[----:B------:R-:W-:Y:S01]  /*15780*/  FADD.FTZ R2, R39, R2 ;  /* 0x0000000227027221 */ /* 0x000fe20000010000 */
[----:B------:R-:W1:Y:S01]  /*15790*/  LDSM.16.MT88.4 R80, [R225+0xf800] ;  /* 0x00f80000e150783b */ /* 0x000e620000004200 */
[----:B------:R-:W-:Y:S01]  /*157a0*/  FADD.FTZ R0, R40, R26 ;  /* 0x0000001a28007221 */ /* 0x000fe20000010000 */
[----:B------:R-:W-:Y:S02]  /*157b0*/  MOV R181, R186 ;  /* 0x000000ba00b57202 */ /* 0x000fe40000000f00 */
[C---:B------:R-:W-:Y:S01]  /*157c0*/  HMMA.16816.F32.BF16 R144, R124.reuse, R152, R144 ;  /* 0x000000987c90723c */ /* 0x040fe20000041890 */
[----:B------:R-:W-:Y:S01]  /*157d0*/  IMAD.MOV.U32 R182, RZ, RZ, R185 ;  /* 0x000000ffffb67224 */ /* 0x000fe200078e00b9 */
[----:B------:R-:W-:Y:S01]  /*157e0*/  MOV R183, R184 ;  /* 0x000000b800b77202 */ /* 0x000fe20000000f00 */
[----:B------:R-:W-:Y:S01]  /*157f0*/  FADD.FTZ R3, R33, R25 ;  /* 0x0000001921037221 */ /* 0x000fe20000010000 */
[----:B------:R-:W2:Y:S04]  /*15800*/  LDSM.16.MT88.4 R184, [R228+0xd800] ;  /* 0x00d80000e4b8783b */ /* 0x000ea80000004200 */
[C---:B------:R-:W-:Y:S08]  /*15810*/  HMMA.16816.F32.BF16 R156, R124.reuse, R154, R156 ;  /* 0x0000009a7c9c723c */ /* 0x040ff0000004189c */
[C---:B------:R-:W-:Y:S08]  /*15820*/  HMMA.16816.F32.BF16 R104, R124.reuse, R112, R104 ;  /* 0x000000707c68723c */ /* 0x040ff00000041868 */
[----:B------:R-:W-:Y:S08]  /*15830*/  HMMA.16816.F32.BF16 R108, R124, R114, R108 ;  /* 0x000000727c6c723c */ /* 0x000ff0000004186c */
[C---:B------:R-:W-:Y:S08]  /*15840*/  HMMA.16816.F32.BF16 R100, R128.reuse, R112, R100 ;  /* 0x000000708064723c */ /* 0x040ff00000041864 */
[C---:B------:R-:W-:Y:S07]  /*15850*/  HMMA.16816.F32.BF16 R152, R128.reuse, R154, R60 ;  /* 0x0000009a8098723c */ /* 0x040fee000004183c */
[----:B------:R-:W-:Y:S01]  /*15860*/  IMAD.MOV.U32 R60, RZ, RZ, R203 ;  /* 0x000000ffff3c7224 */ /* 0x000fe200078e00cb */
[----:B------:R-:W-:Y:S01]  /*15870*/  HMMA.16816.F32.BF16 R112, R128, R114, R116 ;  /* 0x000000728070723c */ /* 0x000fe20000041874 */
[----:B------:R-:W-:Y:S01]  /*15880*/  MOV R61, R202 ;  /* 0x000000ca003d7202 */ /* 0x000fe20000000f00 */
[----:B------:R-:W-:Y:S01]  /*15890*/  IMAD.MOV.U32 R62, RZ, RZ, R201 ;  /* 0x000000ffff3e7224 */ /* 0x000fe200078e00c9 */
[----:B------:R-:W-:-:S02]  /*158a0*/  MOV R63, R200 ;  /* 0x000000c8003f7202 */ /* 0x000fc40000000f00 */
[----:B------:R-:W4:Y:S03]  /*158b0*/  LDSM.16.MT88.4 R200, [R227+0xd800] ;  /* 0x00d80000e3c8783b */ /* 0x000f260000004200 */
[-C--:B---3--:R-:W-:Y:S08]  /*158c0*/  HMMA.16816.F32.BF16 R120, R124, R4.reuse, R120 ;  /* 0x000000047c78723c */ /* 0x088ff00000041878 */
        /* <DEDUP_REMOVED lines=28> */
[----:B------:R-:W-:Y:S01]  /*15a90*/  MOV R37, R161 ;  /* 0x000000a100257202 */ /* 0x000fe20000000f00 */
[----:B------:R-:W-:Y:S01]  /*15aa0*/  FADD.FTZ R0, R10, R0 ;  /* 0x000000000a007221 */ /* 0x000fe20000010000 */
[----:B------:R-:W-:Y:S01]  /*15ab0*/  MOV R32, R163 ;  /* 0x000000a300207202 */ /* 0x000fe20000000f00 */
[----:B------:R-:W-:Y:S02]  /*15ac0*/  IMAD.MOV.U32 R36, RZ, RZ, R160 ;  /* 0x000000ffff247224 */ /* 0x000fe400078e00a0 */
[----:B------:R-:W-:Y:S02]  /*15ad0*/  IMAD.MOV.U32 R38, RZ, RZ, R162 ;  /* 0x000000ffff267224 */ /* 0x000fe400078e00a2 */
[----:B------:R-:W-:-:S02]  /*15ae0*/  FADD.FTZ R4, R22, R4 ;  /* 0x0000000416047221 */ /* 0x000fc40000010000 */
[----:B------:R-:W-:Y:S02]  /*15af0*/  FADD.FTZ R3, R17, R3 ;  /* 0x0000000311037221 */ /* 0x000fe40000010000 */
[----:B------:R-:W-:Y:S01]  /*15b00*/  FADD.FTZ R2, R14, R2 ;  /* 0x000000020e027221 */ /* 0x000fe20000010000 */
[----:B------:R-:W-:Y:S01]  /*15b10*/  HMMA.16816.F32.BF16 R160, R124, R168, R164 ;  /* 0x000000a87ca0723c */ /* 0x000fe200000418a4 */
[----:B------:R-:W-:Y:S02]  /*15b20*/  FADD.FTZ R0, R12, R0 ;  /* 0x000000000c007221 */ /* 0x000fe40000010000 */
[----:B------:R-:W-:Y:S02]  /*15b30*/  FADD.FTZ R4, R23, R4 ;  /* 0x0000000417047221 */ /* 0x000fe40000010000 */
[----:B------:R-:W-:Y:S02]  /*15b40*/  FADD.FTZ R3, R18, R3 ;  /* 0x0000000312037221 */ /* 0x000fe40000010000 */
[----:B------:R-:W-:Y:S01]  /*15b50*/  IMAD.MOV.U32 R164, RZ, RZ, R32 ;  /* 0x000000ffffa47224 */ /* 0x000fe200078e0020 */
[----:B------:R-:W-:Y:S01]  /*15b60*/  MOV R165, R36 ;  /* 0x0000002400a57202 */ /* 0x000fe20000000f00 */
[----:B------:R-:W-:Y:S01]  /*15b70*/  IMAD.MOV.U32 R166, RZ, RZ, R37 ;  /* 0x000000ffffa67224 */ /* 0x000fe200078e0025 */
[----:B------:R-:W-:Y:S01]  /*15b80*/  MOV R167, R38 ;  /* 0x0000002600a77202 */ /* 0x000fe20000000f00 */
[----:B------:R-:W-:-:S02]  /*15b90*/  FADD.FTZ R2, R16, R2 ;  /* 0x0000000210027221 */ /* 0x000fc40000010000 */
[----:B------:R-:W-:Y:S01]  /*15ba0*/  FADD.FTZ R0, R8, R0 ;  /* 0x0000000008007221 */ /* 0x000fe20000010000 */
[----:B------:R3:W-:Y:S01]  /*15bb0*/  STL [R1+0x20], R4 ;  /* 0x0000200401007387 */ /* 0x0007e20000100800 */
[C---:B-1----:R-:W-:Y:S03]  /*15bc0*/  HMMA.16816.F32.BF16 R72, R124.reuse, R80, R72 ;  /* 0x000000507c48723c */ /* 0x042fe60000041848 */
[----:B------:R3:W-:Y:S04]  /*15bd0*/  STL [R1+0x24], R3 ;  /* 0x0000240301007387 */ /* 0x0007e80000100800 */
[----:B------:R3:W-:Y:S01]  /*15be0*/  STL [R1+0x38], R2 ;  /* 0x0000380201007387 */ /* 0x0007e20000100800 */
[----:B------:R-:W-:Y:S03]  /*15bf0*/  HMMA.16816.F32.BF16 R76, R124, R82, R76 ;  /* 0x000000527c4c723c */ /* 0x000fe6000004184c */
[----:B------:R3:W-:Y:S05]  /*15c00*/  STL [R1+0x3c], R0 ;  /* 0x00003c0001007387 */ /* 0x0007ea0000100800 */
[C---:B------:R-:W-:Y:S08]  /*15c10*/  HMMA.16816.F32.BF16 R68, R128.reuse, R80, R68 ;  /* 0x000000508044723c */ /* 0x040ff00000041844 */
[----:B------:R-:W-:Y:S08]  /*15c20*/  HMMA.16816.F32.BF16 R80, R128, R82, R84 ;  /* 0x000000528050723c */ /* 0x000ff00000041854 */
[C---:B------:R-:W-:Y:S08]  /*15c30*/  HMMA.16816.F32.BF16 R172, R124.reuse, R170, R172 ;  /* 0x000000aa7cac723c */ /* 0x040ff000000418ac */
[C---:B--2---:R-:W-:Y:S08]  /*15c40*/  HMMA.16816.F32.BF16 R176, R124.reuse, R184, R176 ;  /* 0x000000b87cb0723c */ /* 0x044ff000000418b0 */
[C---:B------:R-:W-:Y:S08]  /*15c50*/  HMMA.16816.F32.BF16 R188, R124.reuse, R186, R188 ;  /* 0x000000ba7cbc723c */ /* 0x040ff000000418bc */
[C---:B----4-:R-:W-:Y:S08]  /*15c60*/  HMMA.16816.F32.BF16 R192, R124.reuse, R200, R192 ;  /* 0x000000c87cc0723c */ /* 0x050ff000000418c0 */
        /* <DEDUP_REMOVED lines=12> */
[----:B------:R-:W-:Y:S08]  /*15d30*/  HMMA.16816.F32.BF16 R128, R128, R6, R44 ;  /* 0x000000068080723c */ /* 0x000ff0000004182c */
.L_x_558:
[----:B--234-:R-:W-:-:S06]  /*15d40*/  UISETP.GT.AND UP0, UPT, UR23, UR9, UPT ;  /* 0x000000091700728c */ /* 0x01cfcc000bf04270 */
[----:B------:R-:W-:-:S13]  /*15d50*/  PLOP3.LUT P0, PT, PT, PT, UP0, 0x80, 0x0 ;  /* 0x000000000000781c */ /* 0x000fda0003f0f008 */
[----:B------:R-:W-:Y:S05]  /*15d60*/  @!P0 BRA `(.L_x_565) ;  /* 0x00005c9000008947 */ /* 0x000fea0003800000 */
[----:B------:R-:W2:Y:S01]  /*15d70*/  LDL.64 R8, [R1+0x50] ;  /* 0x0000500001087983 */ /* 0x000ea20000100a00 */
[----:B------:R-:W-:Y:S01]  /*15d80*/  IMAD.MOV.U32 R133, RZ, RZ, R136 ;  /* 0x000000ffff857224 */ /* 0x000fe200078e0088 */
[----:B------:R-:W-:Y:S01]  /*15d90*/  MOV R3, R137 ;  /* 0x0000008900037202 */ /* 0x000fe20000000f00 */
[----:B------:R-:W-:Y:S01]  /*15da0*/  IMAD.MOV.U32 R140, RZ, RZ, R134 ;  /* 0x000000ffff8c7224 */ /* 0x000fe200078e0086 */
[----:B------:R-:W3:Y:S01]  /*15db0*/  LDL R0, [R1+0x40] ;  /* 0x0000400001007983 */ /* 0x000ee20000100800 */
[----:B------:R-:W-:-:S03]  /*15dc0*/  MOV R139, R135 ;  /* 0x00000087008b7202 */ /* 0x000fc60000000f00 */
[----:B------:R-:W4:Y:S04]  /*15dd0*/  LDL.LU.64 R6, [R1+0x28] ;  /* 0x0000280001067983 */ /* 0x000f280000300a00 */
[----:B------:R-:W4:Y:S02]  /*15de0*/  LDL.LU.64 R4, [R1+0x30] ;  /* 0x0000300001047983 */ /* 0x000f240000300a00 */
[----:B----4-:R-:W-:-:S05]  /*15df0*/  IMAD.MOV.U32 R5, RZ, RZ, R7 ;  /* 0x000000ffff057224 */ /* 0x010fca00078e0007 */
[----:B------:R1:W-:Y:S01]  /*15e00*/  STL.64 [R1+0x48], R4 ;  /* 0x0000480401007387 */ /* 0x0003e20000100a00 */
[----:B--2---:R-:W-:Y:S02]  /*15e10*/  ISETP.GE.AND P5, PT, R8, c[0x0][0x220], PT ;  /* 0x0000880008007a0c */ /* 0x004fe40003fa6270 */
[----:B---3--:R-:W-:Y:S01]  /*15e20*/  ISETP.GE.AND P4, PT, R0, c[0x0][0x220], PT ;  /* 0x0000880000007a0c */ /* 0x008fe20003f86270 */
[----:B------:R-:W-:Y:S05]  /*15e30*/  BRA `(.L_x_566) ;  /* 0x000004e000007947 */ /* 0x000fea0003800000 */
.L_x_568:
        /* <DEDUP_REMOVED lines=11> */
[----:B------:R-:W-:Y:S02]  /*15ef0*/  UIADD3 UR15, UR23, UR15, URZ ;  /* 0x0000000f170f7290 */ /* 0x000fe4000fffe03f */
[----:B--2---:R-:W-:Y:S04]  /*15f00*/  LEA R0, P0, R0, R134, 0x6 ;  /* 0x0000008600007211 */ /* 0x004fe800078030ff */
[----:B------:R-:W-:Y:S01]  /*15f10*/  IMAD.U32 R134, RZ, RZ, UR15 ;  /* 0x0000000fff867e24 */ /* 0x000fe2000f8e00ff */
[----:B------:R-:W-:Y:S04]  /*15f20*/  @!P5 LEA R142, P2, R0, c[0x0][0x168], 0x1 ;  /* 0x00005a00008eda11 */ /* 0x000fe800078408ff */
        /* <DEDUP_REMOVED lines=29> */
[--C-:B------:R-:W-:Y:S01]  /*16100*/  @!P5 LEA.HI.X R211, R0, c[0x0][0x16c], R2.reuse, 0x1, P6 ;  /* 0x00005b0000d3da11 */ /* 0x100fe200030f0c02 */
[----:B------:R-:W-:Y:S01]  /*16110*/  @!PT LDS RZ, [RZ] ;  /* 0x00000000fffff984 */ /* 0x000fe20000000800 */
[----:B------:R-:W-:Y:S01]  /*16120*/  @!PT LDS RZ, [RZ] ;  /* 0x00000000fffff984 */ /* 0x000fe20000000800 */
[----:B------:R-:W-:Y:S01]  /*16130*/  @!PT LDS RZ, [RZ] ;  /* 0x00000000fffff984 */ /* 0x000fe20000000800 */
[----:B------:R1:W-:Y:S01]  /*16140*/  @!P4 LDGSTS.E.BYPASS.LTC128B.128 [R243+0xa800], [R208.64+0x80] ;  /* 0x0a800080d0f3cfae */ /* 0x0003e2000b901d52 */
[C---:B------:R-:W-:Y:S02]  /*16150*/  @!P4 LEA R134, P0, R132.reuse, c[0x0][0x168], 0x1 ;  /* 0x00005a008486ca11 */ /* 0x040fe400078008ff */
[----:B--2---:R-:W-:Y:S01]  /*16160*/  @!P5 LEA R142, P2, R132, c[0x0][0x168], 0x1 ;  /* 0x00005a00848eda11 */ /* 0x004fe200078408ff */
[----:B------:R1:W-:Y:S04]  /*16170*/  @P5 STS.128 [R243+0x9000], RZ ;  /* 0x009000fff3005388 */ /* 0x0003e80000000c00 */
[----:B------:R-:W-:Y:S01]  /*16180*/  @!PT LDS RZ, [RZ] ;  /* 0x00000000fffff984 */ /* 0x000fe20000000800 */
[----:B------:R-:W-:Y:S01]  /*16190*/  @!PT LDS RZ, [RZ] ;  /* 0x00000000fffff984 */ /* 0x000fe20000000800 */
[----:B------:R-:W-:Y:S01]  /*161a0*/  @!PT LDS RZ, [RZ] ;  /* 0x00000000fffff984 */ /* 0x000fe20000000800 */
[----:B------:R1:W-:Y:S01]  /*161b0*/  @!P5 LDGSTS.E.BYPASS.LTC128B.128 [R243+0x9000], [R210.64] ;  /* 0x09000000d2f3dfae */ /* 0x0003e2000b901d52 */
[C---:B---3--:R-:W-:Y:S03]  /*161c0*/  @!P4 LEA R136, P1, R0.reuse, c[0x0][0x168], 0x1 ;  /* 0x00005a000088ca11 */ /* 0x048fe600078208ff */
[----:B------:R1:W-:Y:S01]  /*161d0*/  @P4 STS.128 [R243+0xb000], RZ ;  /* 0x00b000fff3004388 */ /* 0x0003e20000000c00 */
[----:B------:R-:W-:Y:S02]  /*161e0*/  @!P4 LEA.HI.X R137, R0, c[0x0][0x16c], R2, 0x1, P1 ;  /* 0x00005b000089ca11 */ /* 0x000fe400008f0c02 */
[----:B------:R-:W-:Y:S03]  /*161f0*/  IADD3.X R2, R2, UR12, RZ, P3, !PT ;  /* 0x0000000c02027c10 */ /* 0x000fe60009ffe4ff */
[----:B------:R-:W-:Y:S01]  /*16200*/  @!PT LDS RZ, [RZ] ;  /* 0x00000000fffff984 */ /* 0x000fe20000000800 */
[----:B------:R-:W-:Y:S01]  /*16210*/  @!PT LDS RZ, [RZ] ;  /* 0x00000000fffff984 */ /* 0x000fe20000000800 */
[----:B------:R-:W-:Y:S01]  /*16220*/  @!PT LDS RZ, [RZ] ;  /* 0x00000000fffff984 */ /* 0x000fe20000000800 */
[----:B------:R1:W-:Y:S01]  /*16230*/  @!P4 LDGSTS.E.BYPASS.LTC128B.128 [R243+0xb000], [R136.64+0x80] ;  /* 0x0b00008088f3cfae */ /* 0x0003e2000b901d52 */
[C-C-:B------:R-:W-:Y:S02]  /*16240*/  @!P5 LEA.HI.X R143, R132.reuse, c[0x0][0x16c], R2.reuse, 0x1, P2 ;  /* 0x00005b00848fda11 */ /* 0x140fe400010f0c02 */
[----:B------:R-:W-:Y:S01]  /*16250*/  @!P4 LEA.HI.X R135, R132, c[0x0][0x16c], R2, 0x1, P0 ;  /* 0x00005b008487ca11 */ /* 0x000fe200000f0c02 */
        /* <DEDUP_REMOVED lines=12> */
.L_x_566:
        /* <DEDUP_REMOVED lines=9> */
[----:B-----5:R-:W-:Y:S01]  /*163b0*/  @P5 STS.128 [R243+0xc000], RZ ;  /* 0x00c000fff3005388 */ /* 0x020fe20000000c00 */
[----:B--2---:R-:W-:Y:S05]  /*163c0*/  IMAD.WIDE.U32 R4, R4, UR20, R6 ;  /* 0x0000001404047c25 */ /* 0x004fea000f8e0006 */
[C---:B------:R-:W-:Y:S02]  /*163d0*/  @!P5 LEA R6, P2, R4.reuse, c[0x0][0x170], 0x1 ;  /* 0x00005c000406da11 */ /* 0x040fe400078408ff */
[----:B------:R-:W-:Y:S02]  /*163e0*/  IADD3 R0, R5, UR4, RZ ;  /* 0x0000000405007c10 */ /* 0x000fe4000fffe0ff */
        /* <DEDUP_REMOVED lines=8> */
[----:B------:R-:W-:Y:S02]  /*16470*/  @!P5 LEA R16, P2, R2, c[0x0][0x170], 0x1 ;  /* 0x00005c000210da11 */ /* 0x000fe400078408ff */
[----:B------:R-:W-:Y:S01]  /*16480*/  IADD3.X R4, R0, UR10, RZ, P1, !PT ;  /* 0x0000000a00047c10 */ /* 0x000fe20008ffe4ff */
[----:B------:R-:W-:Y:S01]  /*16490*/  @P4 STS.128 [R243+0xe000], RZ ;  /* 0x00e000fff3004388 */ /* 0x000fe20000000c00 */
[C---:B------:R-:W-:Y:S02]  /*164a0*/  @!P4 LEA R14, P0, R2.reuse, c[0x0][0x170], 0x1 ;  /* 0x00005c00020eca11 */ /* 0x040fe400078008ff */
[C-C-:B------:R-:W-:Y:S02]  /*164b0*/  @!P5 LEA.HI.X R17, R2.reuse, c[0x0][0x174], R4.reuse, 0x1, P2 ;  /* 0x00005d000211da11 */ /* 0x140fe400010f0c04 */
[C---:B------:R-:W-:Y:S01]  /*164c0*/  @!P4 LEA.HI.X R15, R2.reuse, c[0x0][0x174], R4, 0x1, P0 ;  /* 0x00005d00020fca11 */ /* 0x040fe200000f0c04 */
[----:B------:R-:W-:Y:S01]  /*164d0*/  @!PT LDS RZ, [RZ] ;  /* 0x00000000fffff984 */ /* 0x000fe20000000800 */
[----:B------:R-:W-:Y:S01]  /*164e0*/  @!PT LDS RZ, [RZ] ;  /* 0x00000000fffff984 */ /* 0x000fe20000000800 */
[----:B------:R-:W-:Y:S01]  /*164f0*/  @!PT LDS RZ, [RZ] ;  /* 0x00000000fffff984 */ /* 0x000fe20000000800 */
[----:B------:R2:W-:Y:S01]  /*16500*/  @!P4 LDGSTS.E.BYPASS.LTC128B.128 [R243+0xe000], [R18.64+0x80] ;  /* 0x0e00008012f3cfae */ /* 0x0005e2000b901d52 */
[----:B------:R-:W-:Y:S04]  /*16510*/  IADD3 R0, P1, R2, UR21, RZ ;  /* 0x0000001502007c10 */ /* 0x000fe8000ff3e0ff */
[----:B------:R-:W-:Y:S01]  /*16520*/  @!P5 LEA R12, P3, R0, c[0x0][0x170], 0x1 ;  /* 0x00005c00000cda11 */ /* 0x000fe200078608ff */
[----:B------:R-:W-:Y:S01]  /*16530*/  @P5 STS.128 [R243+0xc800], RZ ;  /* 0x00c800fff3005388 */ /* 0x000fe20000000c00 */
[----:B------:R-:W-:Y:S02]  /*16540*/  IADD3.X R4, R4, UR10, RZ, P1, !PT ;  /* 0x0000000a04047c10 */ /* 0x000fe40008ffe4ff */
[C---:B------:R-:W-:Y:S02]  /*16550*/  @!P4 LEA R8, P1, R0.reuse, c[0x0][0x170], 0x1 ;  /* 0x00005c000008ca11 */ /* 0x040fe400078208ff */
[C-C-:B------:R-:W-:Y:S01]  /*16560*/  @!P5 LEA.HI.X R13, R0.reuse, c[0x0][0x174], R4.reuse, 0x1, P3 ;  /* 0x00005d00000dda11 */ /* 0x140fe200018f0c04 */
[----:B------:R-:W-:Y:S01]  /*16570*/  @!PT LDS RZ, [RZ] ;  /* 0x00000000fffff984 */ /* 0x000fe20000000800 */
[----:B------:R-:W-:Y:S01]  /*16580*/  @!PT LDS RZ, [RZ] ;  /* 0x00000000fffff984 */ /* 0x000fe20000000800 */
[----:B------:R-:W-:Y:S01]  /*16590*/  @!PT LDS RZ, [RZ] ;  /* 0x00000000fffff984 */ /* 0x000fe20000000800 */
[----:B------:R2:W-:Y:S01]  /*165a0*/  @!P5 LDGSTS.E.BYPASS.LTC128B.128 [R243+0xc800], [R16.64] ;  /* 0x0c80000010f3dfae */ /* 0x0005e2000b901d52 */
[C---:B------:R-:W-:Y:S02]  /*165b0*/  @!P4 LEA.HI.X R9, R0.reuse, c[0x0][0x174], R4, 0x1, P1 ;  /* 0x00005d000009ca11 */ /* 0x040fe400008f0c04 */
[----:B------:R-:W-:Y:S03]  /*165c0*/  IADD3 R2, P0, R0, UR21, RZ ;  /* 0x0000001500027c10 */ /* 0x000fe6000ff1e0ff */
[----:B------:R-:W-:Y:S01]  /*165d0*/  @P4 STS.128 [R243+0xe800], RZ ;  /* 0x00e800fff3004388 */ /* 0x000fe20000000c00 */
[----:B------:R-:W-:Y:S02]  /*165e0*/  @!P5 LEA R10, P2, R2, c[0x0][0x170], 0x1 ;  /* 0x00005c00020ada11 */ /* 0x000fe400078408ff */
[----:B------:R-:W-:Y:S02]  /*165f0*/  IADD3.X R5, R4, UR10, RZ, P0, !PT ;  /* 0x0000000a04057c10 */ /* 0x000fe400087fe4ff */
[C---:B-1----:R-:W-:Y:S01]  /*16600*/  @!P4 LEA R6, P0, R2.reuse, c[0x0][0x170], 0x1 ;  /* 0x00005c000206ca11 */ /* 0x042fe200078008ff */
[----:B------:R-:W-:Y:S01]  /*16610*/  @!PT LDS RZ, [RZ] ;  /* 0x00000000fffff984 */ /* 0x000fe20000000800 */
[----:B------:R-:W-:Y:S01]  /*16620*/  @!PT LDS RZ, [RZ] ;  /* 0x00000000fffff984 */ /* 0x000fe20000000800 */
[----:B------:R-:W-:Y:S01]  /*16630*/  @!PT LDS RZ, [RZ] ;  /* 0x00000000fffff984 */ /* 0x000fe20000000800 */
[----:B------:R1:W-:Y:S01]  /*16640*/  @!P4 LDGSTS.E.BYPASS.LTC128B.128 [R243+0xe800], [R14.64+0x80] ;  /* 0x0e8000800ef3cfae */ /* 0x0003e2000b901d52 */
[C-C-:B------:R-:W-:Y:S02]  /*16650*/  @!P5 LEA.HI.X R11, R2.reuse, c[0x0][0x174], R5.reuse, 0x1, P2 ;  /* 0x00005d00020bda11 */ /* 0x140fe400010f0c05 */
[----:B------:R-:W-:Y:S02]  /*16660*/  @!P4 LEA.HI.X R7, R2, c[0x0][0x174], R5, 0x1, P0 ;  /* 0x00005d000207ca11 */ /* 0x000fe400000f0c05 */
[----:B------:R-:W-:Y:S01]  /*16670*/  PLOP3.LUT P0, PT, PT, PT, UP0, 0x80, 0x0 ;  /* 0x000000000000781c */ /* 0x000fe20003f0f008 */
        /* <DEDUP_REMOVED lines=21> */
[----:B--2---:R-:W4:Y:S06]  /*167d0*/  LDSM.16.M88.4 R16, [R224+0x8000] ;  /* 0x00800000e010783b */ /* 0x004f2c0000000200 */
[----:B------:R-:W3:Y:S06]  /*167e0*/  LDSM.16.M88.4 R60, [R231+0x2000] ;  /* 0x00200000e73c783b */ /* 0x000eec0000000200 */
[----:B------:R-:W2:Y:S06]  /*167f0*/  LDSM.16.M88.4 R32, [R224+0x8800] ;  /* 0x00880000e020783b */ /* 0x000eac0000000200 */
[----:B------:R-:W0:Y:S06]  /*16800*/  LDGDEPBAR ;  /* 0x00000000000079af */ /* 0x000e2c0000000000 */
[----:B------:R-:W2:Y:S06]  /*16810*/  LDSM.16.M88.4 R48, [R224+0x9000] ;  /* 0x00900000e030783b */ /* 0x000eac0000000200 */
[----:B------:R-:W2:Y:S06]  /*16820*/  LDSM.16.M88.4 R208, [R224+0x9800] ;  /* 0x00980000e0d0783b */ /* 0x000eac0000000200 */
[----:B------:R-:W-:Y:S01]  /*16830*/  LDSM.16.M88.4 R212, [R232] ;  /* 0x00000000e8d4783b */ /* 0x000fe20000000200 */
[-C--:B----4-:R-:W-:Y:S05]  /*16840*/  HMMA.16816.F32.BF16 R4, R64, R16.reuse, RZ ;  /* 0x000000104004723c */ /* 0x090fea00000418ff */
[----:B------:R-:W4:Y:S03]  /*16850*/  LDSM.16.M88.4 R216, [R235] ;  /* 0x00000000ebd8783b */ /* 0x000f260000000200 */
[C---:B---3--:R-:W-:Y:S08]  /*16860*/  HMMA.16816.F32.BF16 R8, R60.reuse, R16, RZ ;  /* 0x000000103c08723c */ /* 0x048ff000000418ff */
[-C--:B-1----:R-:W-:Y:S08]  /*16870*/  HMMA.16816.F32.BF16 R12, R60, R18.reuse, RZ ;  /* 0x000000123c0c723c */ /* 0x082ff000000418ff */
[C---:B------:R-:W-:Y:S08]  /*16880*/  HMMA.16816.F32.BF16 R16, R64.reuse, R18, RZ ;  /* 0x000000124010723c */ /* 0x040ff000000418ff */
[-C--:B--2---:R-:W-:Y:S08]  /*16890*/  HMMA.16816.F32.BF16 R20, R64, R32.reuse, RZ ;  /* 0x000000204014723c */ /* 0x084ff000000418ff */
        /* <DEDUP_REMOVED lines=11> */
[----:B------:R-:W1:Y:S07]  /*16950*/  LDSM.16.M88.4 R208, [R232+0x2000] ;  /* 0x00200000e8d0783b */ /* 0x000e6e0000000200 */
[-C--:B----4-:R-:W-:Y:S08]  /*16960*/  HMMA.16816.F32.BF16 R4, R212, R216.reuse, R4 ;  /* 0x000000d8d404723c */ /* 0x090ff00000041804 */
[C---:B-1----:R-:W-:Y:S08]  /*16970*/  HMMA.16816.F32.BF16 R8, R208.reuse, R216, R8 ;  /* 0x000000d8d008723c */ /* 0x042ff00000041808 */
        /* <DEDUP_REMOVED lines=152> */
.L_x_567:
[----:B------:R-:W2:Y:S01]  /*17300*/  S2R R2, SR_TID.X ;  /* 0x0000000000027919 */ /* 0x000ea20000002100 */
[----:B------:R-:W-:Y:S01]  /*17310*/  IMAD.U32 R0, RZ, RZ, UR8 ;  /* 0x00000008ff007e24 */ /* 0x000fe2000f8e00ff */
[----:B------:R-:W-:Y:S01]  /*17320*/  LOP3.LUT R244, R244, 0xffffffdf, RZ, 0xc0, !PT ;  /* 0xffffffdff4f47812 */ /* 0x000fe200078ec0ff */
[----:B------:R-:W-:Y:S02]  /*17330*/  UISETP.GT.AND UP0, UPT, UR8, UR9, UPT ;  /* 0x000000090800728c */ /* 0x000fe4000bf04270 */
[----:B------:R-:W-:Y:S01]  /*17340*/  UMOV UR23, UR8 ;  /* 0x0000000800177c82 */ /* 0x000fe20008000000 */
[----:B------:R-:W-:Y:S02]  /*17350*/  @P5 LOP3.LUT R244, R244, 0x20, RZ, 0xfc, !PT ;  /* 0x00000020f4f45812 */ /* 0x000fe400078efcff */
[----:B------:R-:W-:Y:S02]  /*17360*/  STL [R1+0xb8], R129 ;  /* 0x0000b88101007387 */ /* 0x000fe40000100800 */
[----:B------:R-:W-:Y:S02]  /*17370*/  LOP3.LUT R244, R244, 0xffffffef, RZ, 0xc0, !PT ;  /* 0xffffffeff4f47812 */ /* 0x000fe400078ec0ff */
[----:B------:R-:W-:Y:S02]  /*17380*/  STL [R1+0xb4], R130 ;  /* 0x0000b48201007387 */ /* 0x000fe40000100800 */
[----:B------:R-:W-:Y:S02]  /*17390*/  @P4 LOP3.LUT R244, R244, 0x10, RZ, 0xfc, !PT ;  /* 0x00000010f4f44812 */ /* 0x000fe400078efcff */
[----:B------:R3:W-:Y:S02]  /*173a0*/  STL [R1+0xb0], R131 ;  /* 0x0000b08301007387 */ /* 0x0007e40000100800 */
[----:B------:R-:W-:Y:S02]  /*173b0*/  LOP3.LUT R244, R244, 0xffffffbf, RZ, 0xc0, !PT ;  /* 0xffffffbff4f47812 */ /* 0x000fe400078ec0ff */
[----:B------:R-:W-:Y:S02]  /*173c0*/  STL [R1+0xa8], R243 ;  /* 0x0000a8f301007387 */ /* 0x000fe40000100800 */
[----:B------:R-:W-:Y:S02]  /*173d0*/  LOP3.LUT R244, R244, 0xfffffffb, RZ, 0xc0, !PT ;  /* 0xfffffffbf4f47812 */ /* 0x000fe400078ec0ff */
[----:B------:R-:W-:Y:S01]  /*173e0*/  STL [R1+0xa4], R242 ;  /* 0x0000a4f201007387 */ /* 0x000fe20000100800 */
[----:B--2---:R-:W-:Y:S03]  /*173f0*/  IMAD.SHL.U32 R2, R2, 0x2, RZ ;  /* 0x0000000202027824 */ /* 0x004fe600078e00ff */
[----:B------:R-:W-:Y:S02]  /*17400*/  STL [R1+0xa0], R241 ;  /* 0x0000a0f101007387 */ /* 0x000fe40000100800 */
[----:B------:R-:W-:Y:S02]  /*17410*/  LOP3.LUT R2, R2, 0x6, RZ, 0xc0, !PT ;  /* 0x0000000602027812 */ /* 0x000fe400078ec0ff */
[----:B------:R-:W-:Y:S02]  /*17420*/  STL [R1+0x9c], R240 ;  /* 0x00009cf001007387 */ /* 0x000fe40000100800 */
[----:B------:R-:W-:Y:S02]  /*17430*/  LEA R0, R0, R2, 0x6 ;  /* 0x0000000200007211 */ /* 0x000fe400078e30ff */
[----:B------:R-:W-:Y:S02]  /*17440*/  STL [R1+0x98], R239 ;  /* 0x000098ef01007387 */ /* 0x000fe40000100800 */
[C---:B------:R-:W-:Y:S02]  /*17450*/  IADD3 R2, R0.reuse, 0x1, RZ ;  /* 0x0000000100027810 */ /* 0x040fe40007ffe0ff */
[----:B------:R-:W-:Y:S01]  /*17460*/  ISETP.GE.AND P3, PT, R0, R248, PT ;  /* 0x000000f80000720c */ /* 0x000fe20003f66270 */
[----:B------:R-:W-:Y:S01]  /*17470*/  STL [R1+0x94], R238 ;  /* 0x000094ee01007387 */ /* 0x000fe20000100800 */
[-C--:B------:R-:W-:Y:S02]  /*17480*/  ISETP.GE.AND P0, PT, R2, R247.reuse, PT ;  /* 0x000000f70200720c */ /* 0x080fe40003f06270 */
[C---:B------:R-:W-:Y:S01]  /*17490*/  ISETP.GE.OR P3, PT, R0.reuse, R252, !P3 ;  /* 0x000000fc0000720c */ /* 0x040fe20005f66670 */
[----:B------:R-:W-:Y:S01]  /*174a0*/  STL [R1+0x90], R237 ;  /* 0x000090ed01007387 */ /* 0x000fe20000100800 */
[C---:B-1----:R-:W-:Y:S02]  /*174b0*/  IADD3 R135, R0.reuse, 0x8, RZ ;  /* 0x0000000800877810 */ /* 0x042fe40007ffe0ff */
[----:B------:R-:W-:Y:S01]  /*174c0*/  ISETP.GE.AND P1, PT, R0, R247, PT ;  /* 0x000000f70000720c */ /* 0x000fe20003f26270 */
[----:B------:R-:W-:Y:S01]  /*174d0*/  STL [R1+0x8c], R236 ;  /* 0x00008cec01007387 */ /* 0x000fe20000100800 */
[C---:B------:R-:W-:Y:S02]  /*174e0*/  ISETP.GE.OR P0, PT, R2.reuse, R251, !P0 ;  /* 0x000000fb0200720c */ /* 0x040fe40004706670 */
[----:B------:R-:W-:Y:S01]  /*174f0*/  ISETP.GE.AND P2, PT, R2, R248, PT ;  /* 0x000000f80200720c */ /* 0x000fe20003f46270 */
[----:B------:R-:W-:Y:S01]  /*17500*/  STL [R1+0x88], R235 ;  /* 0x000088eb01007387 */ /* 0x000fe20000100800 */
[----:B------:R-:W-:Y:S02]  /*17510*/  FSEL R138, R4, -INF , !P3 ;  /* 0xff800000048a7808 */ /* 0x000fe40005800000 */
[C---:B------:R-:W-:Y:S01]  /*17520*/  ISETP.GE.AND P6, PT, R2.reuse, R246, PT ;  /* 0x000000f60200720c */ /* 0x040fe20003fc6270 */
[----:B------:R1:W-:Y:S01]  /*17530*/  STL [R1+0x84], R234 ;  /* 0x000084ea01007387 */ /* 0x0003e20000100800 */
[----:B------:R-:W-:Y:S02]  /*17540*/  ISETP.GE.AND P3, PT, R2, R245, PT ;  /* 0x000000f50200720c */ /* 0x000fe40003f66270 */
[----:B------:R-:W-:Y:S01]  /*17550*/  ISETP.GE.OR P1, PT, R0, R251, !P1 ;  /* 0x000000fb0000720c */ /* 0x000fe20004f26670 */
[----:B------:R-:W-:Y:S01]  /*17560*/  STL [R1+0x80], R233 ;  /* 0x000080e901007387 */ /* 0x000fe20000100800 */
[----:B------:R-:W-:Y:S02]  /*17570*/  FSEL R210, R7, -INF , !P0 ;  /* 0xff80000007d27808 */ /* 0x000fe40004000000 */
[C---:B------:R-:W-:Y:S01]  /*17580*/  ISETP.GE.AND P0, PT, R135.reuse, R247, PT ;  /* 0x000000f78700720c */ /* 0x040fe20003f06270 */
[----:B------:R-:W-:Y:S01]  /*17590*/  STL [R1+0x7c], R232 ;  /* 0x00007ce801007387 */ /* 0x000fe20000100800 */
[C---:B------:R-:W-:Y:S02]  /*175a0*/  ISETP.GE.OR P2, PT, R2.reuse, R252, !P2 ;  /* 0x000000fc0200720c */ /* 0x040fe40005746670 */
[C---:B------:R-:W-:Y:S01]  /*175b0*/  ISETP.GE.OR P4, PT, R2.reuse, R250, !P6 ;  /* 0x000000fa0200720c */ /* 0x040fe20007786670 */
[----:B------:R-:W-:Y:S01]  /*175c0*/  STL [R1+0x78], R231 ;  /* 0x000078e701007387 */ /* 0x000fe20000100800 */
[----:B------:R-:W-:Y:S02]  /*175d0*/  ISETP.GE.OR P3, PT, R2, R249, !P3 ;  /* 0x000000f90200720c */ /* 0x000fe40005f66670 */
[----:B------:R-:W-:Y:S01]  /*175e0*/  IADD3 R2, R0, 0x9, RZ ;  /* 0x0000000900027810 */ /* 0x000fe20007ffe0ff */
[----:B------:R-:W-:Y:S01]  /*175f0*/  STL [R1+0x74], R230 ;  /* 0x000074e601007387 */ /* 0x000fe20000100800 */
[----:B------:R-:W-:Y:S02]  /*17600*/  FSEL R141, R6, -INF , !P1 ;  /* 0xff800000068d7808 */ /* 0x000fe40004800000 */
[CC--:B------:R-:W-:Y:S01]  /*17610*/  ISETP.GE.AND P1, PT, R135.reuse, R248.reuse, PT ;  /* 0x000000f88700720c */ /* 0x0c0fe20003f26270 */
[----:B------:R-:W-:Y:S01]  /*17620*/  STL [R1+0x70], R229 ;  /* 0x000070e501007387 */ /* 0x000fe20000100800 */
[----:B------:R-:W-:Y:S02]  /*17630*/  IADD3 R134, R0, 0x10, RZ ;  /* 0x0000001000867810 */ /* 0x000fe40007ffe0ff */
[----:B------:R-:W-:Y:S01]  /*17640*/  ISETP.GE.OR P0, PT, R135, R251, !P0 ;  /* 0x000000fb8700720c */ /* 0x000fe20004706670 */
[----:B------:R-:W-:Y:S01]  /*17650*/  STL [R1+0x6c], R224 ;  /* 0x00006ce001007387 */ /* 0x000fe20000100800 */
[----:B------:R-:W-:Y:S02]  /*17660*/  FSEL R142, R5, -INF , !P2 ;  /* 0xff800000058e7808 */ /* 0x000fe40005000000 */
[-C--:B------:R-:W-:Y:S02]  /*17670*/  ISETP.GE.AND P2, PT, R2, R248.reuse, PT ;  /* 0x000000f80200720c */ /* 0x080fe40003f46270 */
[----:B------:R-:W-:Y:S02]  /*17680*/  FSEL R212, R18, -INF , !P0 ;  /* 0xff80000012d47808 */ /* 0x000fe40004000000 */
[----:B------:R-:W-:Y:S02]  /*17690*/  ISETP.GE.AND P0, PT, R134, R248, PT ;  /* 0x000000f88600720c */ /* 0x000fe40003f06270 */
[-C--:B------:R-:W-:Y:S02]  /*176a0*/  ISETP.GE.OR P1, PT, R135, R252.reuse, !P1 ;  /* 0x000000fc8700720c */ /* 0x080fe40004f26670 */
[-C--:B------:R-:W-:Y:S02]  /*176b0*/  ISETP.GE.OR P2, PT, R2, R252.reuse, !P2 ;  /* 0x000000fc0200720c */ /* 0x080fe40005746670 */
[----:B------:R-:W-:Y:S02]  /*176c0*/  IADD3 R132, R0, 0x11, RZ ;  /* 0x0000001100847810 */ /* 0x000fe40007ffe0ff */
[----:B------:R-:W-:Y:S02]  /*176d0*/  FSEL R211, R16, -INF , !P1 ;  /* 0xff80000010d37808 */ /* 0x000fe40004800000 */
[----:B------:R-:W-:Y:S02]  /*176e0*/  ISETP.GE.AND P1, PT, R2, R247, PT ;  /* 0x000000f70200720c */ /* 0x000fe40003f26270 */
[----:B------:R-:W-:Y:S02]  /*176f0*/  ISETP.GE.OR P0, PT, R134, R252, !P0 ;  /* 0x000000fc8600720c */ /* 0x000fe40004706670 */
[----:B------:R-:W-:Y:S02]  /*17700*/  FSEL R143, R17, -INF , !P2 ;  /* 0xff800000118f7808 */ /* 0x000fe40005000000 */
[----:B------:R-:W-:Y:S02]  /*17710*/  ISETP.GE.AND P2, PT, R132, R248, PT ;  /* 0x000000f88400720c */ /* 0x000fe40003f46270 */
[----:B------:R-:W-:Y:S02]  /*17720*/  ISETP.GE.OR P1, PT, R2, R251, !P1 ;  /* 0x000000fb0200720c */ /* 0x000fe40004f26670 */
[----:B------:R-:W-:Y:S02]  /*17730*/  FSEL R20, R20, -INF , !P0 ;  /* 0xff80000014147808 */ /* 0x000fe40004000000 */
[C---:B------:R-:W-:Y:S02]  /*17740*/  ISETP.GE.AND P0, PT, R132.reuse, R247, PT ;  /* 0x000000f78400720c */ /* 0x040fe40003f06270 */
[----:B------:R-:W-:Y:S02]  /*17750*/  ISETP.GE.OR P2, PT, R132, R252, !P2 ;  /* 0x000000fc8400720c */ /* 0x000fe40005746670 */
[C---:B------:R-:W-:Y:S02]  /*17760*/  IADD3 R18, R0.reuse, 0x19, RZ ;  /* 0x0000001900127810 */ /* 0x040fe40007ffe0ff */
[----:B------:R-:W-:Y:S02]  /*17770*/  FSEL R213, R19, -INF , !P1 ;  /* 0xff80000013d57808 */ /* 0x000fe40004800000 */
[----:B------:R-:W-:Y:S02]  /*17780*/  IADD3 R19, R0, 0x18, RZ ;  /* 0x0000001800137810 */ /* 0x000fe40007ffe0ff */
[----:B------:R-:W-:Y:S02]  /*17790*/  ISETP.GE.OR P0, PT, R132, R251, !P0 ;  /* 0x000000fb8400720c */ /* 0x000fe40004706670 */
[----:B---3--:R-:W-:Y:S02]  /*177a0*/  FSEL R131, R21, -INF , !P2 ;  /* 0xff80000015837808 */ /* 0x008fe40005000000 */
[----:B------:R-:W-:Y:S02]  /*177b0*/  ISETP.GE.AND P2, PT, R18, R248, PT ;  /* 0x000000f81200720c */ /* 0x000fe40003f46270 */
[----:B------:R-:W-:Y:S02]  /*177c0*/  FSEL R23, R23, -INF , !P0 ;  /* 0xff80000017177808 */ /* 0x000fe40004000000 */
[-C--:B------:R-:W-:Y:S02]  /*177d0*/  ISETP.GE.AND P1, PT, R134, R247.reuse, PT ;  /* 0x000000f78600720c */ /* 0x080fe40003f26270 */
[C---:B------:R-:W-:Y:S02]  /*177e0*/  ISETP.GE.AND P0, PT, R19.reuse, R247, PT ;  /* 0x000000f71300720c */ /* 0x040fe40003f06270 */
[----:B------:R-:W-:Y:S02]  /*177f0*/  ISETP.GE.OR P2, PT, R18, R252, !P2 ;  /* 0x000000fc1200720c */ /* 0x000fe40005746670 */
[----:B------:R-:W-:Y:S02]  /*17800*/  IADD3 R16, R0, 0x21, RZ ;  /* 0x0000002100107810 */ /* 0x000fe40007ffe0ff */
[-C--:B------:R-:W-:Y:S02]  /*17810*/  ISETP.GE.OR P1, PT, R134, R251.reuse, !P1 ;  /* 0x000000fb8600720c */ /* 0x080fe40004f26670 */
[----:B------:R-:W-:Y:S02]  /*17820*/  IADD3 R17, R0, 0x20, RZ ;  /* 0x0000002000117810 */ /* 0x000fe40007ffe0ff */
[----:B------:R-:W-:Y:S02]  /*17830*/  ISETP.GE.OR P0, PT, R19, R251, !P0 ;  /* 0x000000fb1300720c */ /* 0x000fe40004706670 */
[----:B------:R-:W-:Y:S02]  /*17840*/  FSEL R33, R33, -INF , !P2 ;  /* 0xff80000021217808 */ /* 0x000fe40005000000 */
[-C--:B------:R-:W-:Y:S02]  /*17850*/  ISETP.GE.AND P2, PT, R16, R248.reuse, PT ;  /* 0x000000f81000720c */ /* 0x080fe40003f46270 */
[----:B------:R-:W-:Y:S02]  /*17860*/  FSEL R129, R22, -INF , !P1 ;  /* 0xff80000016817808 */ /* 0x000fe40004800000 */
[-C--:B------:R-:W-:Y:S02]  /*17870*/  ISETP.GE.AND P1, PT, R19, R248.reuse, PT ;  /* 0x000000f81300720c */ /* 0x080fe40003f26270 */
[----:B-1----:R-:W-:Y:S02]  /*17880*/  FSEL R234, R34, -INF , !P0 ;  /* 0xff80000022ea7808 */ /* 0x002fe40004000000 */
[----:B------:R-:W-:Y:S02]  /*17890*/  ISETP.GE.AND P0, PT, R17, R248, PT ;  /* 0x000000f81100720c */ /* 0x000fe40003f06270 */
[-C--:B------:R-:W-:Y:S02]  /*178a0*/  ISETP.GE.OR P2, PT, R16, R252.reuse, !P2 ;  /* 0x000000fc1000720c */ /* 0x080fe40005746670 */
[-C--:B------:R-:W-:Y:S02]  /*178b0*/  ISETP.GE.OR P1, PT, R19, R252.reuse, !P1 ;  /* 0x000000fc1300720c */ /* 0x080fe40004f26670 */
[----:B------:R-:W-:Y:S02]  /*178c0*/  ISETP.GE.OR P0, PT, R17, R252, !P0 ;  /* 0x000000fc1100720c */ /* 0x000fe40004706670 */
[----:B------:R-:W-:Y:S02]  /*178d0*/  FSEL R4, R37, -INF , !P2 ;  /* 0xff80000025047808 */ /* 0x000fe40005000000 */
[----:B------:R-:W-:Y:S02]  /*178e0*/  FSEL R32, R32, -INF , !P1 ;  /* 0xff80000020207808 */ /* 0x000fe40004800000 */
[----:B------:R-:W-:Y:S01]  /*178f0*/  FSEL R36, R36, -INF , !P0 ;  /* 0xff80000024247808 */ /* 0x000fe20004000000 */
[----:B------:R1:W-:Y:S01]  /*17900*/  STL [R1+0xc], R4 ;  /* 0x00000c0401007387 */ /* 0x0003e20000100800 */
[-C--:B------:R-:W-:Y:S02]  /*17910*/  ISETP.GE.AND P1, PT, R18, R247.reuse, PT ;  /* 0x000000f71200720c */ /* 0x080fe40003f26270 */
[----:B------:R-:W-:Y:S01]  /*17920*/  ISETP.GE.AND P0, PT, R16, R247, PT ;  /* 0x000000f71000720c */ /* 0x000fe20003f06270 */
[----:B------:R2:W-:Y:S01]  /*17930*/  STL [R1+0xac], R248 ;  /* 0x0000acf801007387 */ /* 0x0005e20000100800 */
[----:B------:R-:W-:Y:S02]  /*17940*/  IADD3 R7, R0, 0x28, RZ ;  /* 0x0000002800077810 */ /* 0x000fe40007ffe0ff */
[-C--:B------:R-:W-:Y:S02]  /*17950*/  ISETP.GE.OR P1, PT, R18, R251.reuse, !P1 ;  /* 0x000000fb1200720c */ /* 0x080fe40004f26670 */
[----:B------:R-:W-:Y:S02]  /*17960*/  ISETP.GE.OR P0, PT, R16, R251, !P0 ;  /* 0x000000fb1000720c */ /* 0x000fe40004706670 */
[----:B------:R-:W-:Y:S02]  /*17970*/  FSEL R35, R35, -INF , !P1 ;  /* 0xff80000023237808 */ /* 0x000fe40004800000 */
[----:B------:R-:W-:Y:S02]  /*17980*/  FSEL R21, R39, -INF , !P0 ;  /* 0xff80000027157808 */ /* 0x000fe40004000000 */
[-C--:B------:R-:W-:Y:S02]  /*17990*/  ISETP.GE.AND P1, PT, R17, R247.reuse, PT ;  /* 0x000000f71100720c */ /* 0x080fe40003f26270 */
[----:B------:R-:W-:Y:S02]  /*179a0*/  ISETP.GE.AND P0, PT, R7, R247, PT ;  /* 0x000000f70700720c */ /* 0x000fe40003f06270 */
[-C--:B------:R-:W-:Y:S02]  /*179b0*/  ISETP.GE.OR P1, PT, R17, R251.reuse, !P1 ;  /* 0x000000fb1100720c */ /* 0x080fe40004f26670 */
[----:B------:R-:W-:Y:S02]  /*179c0*/  IADD3 R5, R0, 0x30, RZ ;  /* 0x0000003000057810 */ /* 0x000fe40007ffe0ff */
[C---:B------:R-:W-:Y:S02]  /*179d0*/  ISETP.GE.OR P0, PT, R7.reuse, R251, !P0 ;  /* 0x000000fb0700720c */ /* 0x040fe40004706670 */
[----:B------:R-:W-:Y:S02]  /*179e0*/  FSEL R130, R38, -INF , !P1 ;  /* 0xff80000026827808 */ /* 0x000fe40004800000 */
[-C--:B------:R-:W-:Y:S02]  /*179f0*/  ISETP.GE.AND P1, PT, R7, R248.reuse, PT ;  /* 0x000000f80700720c */ /* 0x080fe40003f26270 */
[----:B------:R-:W-:Y:S01]  /*17a00*/  FSEL R22, R50, -INF , !P0 ;  /* 0xff80000032167808 */ /* 0x000fe20004000000 */
[----:B------:R-:W-:Y:S01]  /*17a10*/  IMAD.MOV.U32 R50, RZ, RZ, R131 ;  /* 0x000000ffff327224 */ /* 0x000fe200078e0083 */
[----:B------:R-:W-:Y:S02]  /*17a20*/  ISETP.GE.AND P0, PT, R5, R248, PT ;  /* 0x000000f80500720c */ /* 0x000fe40003f06270 */
[-C--:B------:R-:W-:Y:S02]  /*17a30*/  ISETP.GE.OR P1, PT, R7, R252.reuse, !P1 ;  /* 0x000000fc0700720c */ /* 0x080fe40004f26670 */
[C---:B------:R-:W-:Y:S02]  /*17a40*/  ISETP.GE.OR P0, PT, R5.reuse, R252, !P0 ;  /* 0x000000fc0500720c */ /* 0x040fe40004706670 */
[----:B------:R-:W-:Y:S01]  /*17a50*/  FSEL R243, R48, -INF , !P1 ;  /* 0xff80000030f37808 */ /* 0x000fe20004800000 */
[----:B------:R-:W-:Y:S01]  /*17a60*/  IMAD.MOV.U32 R48, RZ, RZ, R20 ;  /* 0x000000ffff307224 */ /* 0x000fe200078e0014 */
[----:B------:R-:W-:Y:S01]  /*17a70*/  FSEL R20, R52, -INF , !P0 ;  /* 0xff80000034147808 */ /* 0x000fe20004000000 */
[----:B------:R-:W-:Y:S01]  /*17a80*/  IMAD.MOV.U32 R52, RZ, RZ, R23 ;  /* 0x000000ffff347224 */ /* 0x000fe200078e0017 */
[C---:B------:R-:W-:Y:S02]  /*17a90*/  ISETP.GE.AND P0, PT, R5.reuse, R247, PT ;  /* 0x000000f70500720c */ /* 0x040fe40003f06270 */
[C---:B-1----:R-:W-:Y:S02]  /*17aa0*/  IADD3 R4, R0.reuse, 0x31, RZ ;  /* 0x0000003100047810 */ /* 0x042fe40007ffe0ff */
        /* <DEDUP_REMOVED lines=9> */
[----:B------:R-:W-:Y:S01]  /*17b40*/  FSEL R39, R51, -INF , !P1 ;  /* 0xff80000033277808 */ /* 0x000fe20004800000 */
[----:B------:R-:W-:Y:S01]  /*17b50*/  IMAD.MOV.U32 R51, RZ, RZ, R129 ;  /* 0x000000ffff337224 */ /* 0x000fe200078e0081 */
[----:B------:R-:W-:Y:S02]  /*17b60*/  ISETP.GE.OR P0, PT, R4, R251, !P0 ;  /* 0x000000fb0400720c */ /* 0x000fe40004706670 */
[-C--:B------:R-:W-:Y:S02]  /*17b70*/  ISETP.GE.AND P1, PT, R135, R246.reuse, PT ;  /* 0x000000f68700720c */ /* 0x080fe40003f26270 */
[----:B------:R-:W-:Y:S01]  /*17b80*/  FSEL R37, R55, -INF , !P0 ;  /* 0xff80000037257808 */ /* 0x000fe20004000000 */
[----:B------:R-:W-:Y:S01]  /*17b90*/  IMAD.MOV.U32 R55, RZ, RZ, R33 ;  /* 0x000000ffff377224 */ /* 0x000fe200078e0021 */
[C---:B------:R-:W-:Y:S02]  /*17ba0*/  ISETP.GE.AND P0, PT, R2.reuse, R246, PT ;  /* 0x000000f60200720c */ /* 0x040fe40003f06270 */
[-C--:B------:R-:W-:Y:S02]  /*17bb0*/  ISETP.GE.OR P5, PT, R135, R250.reuse, !P1 ;  /* 0x000000fa8700720c */ /* 0x080fe40004fa6670 */
[----:B------:R-:W-:Y:S02]  /*17bc0*/  ISETP.GE.AND P1, PT, R2, R245, PT ;  /* 0x000000f50200720c */ /* 0x000fe40003f26270 */
[----:B------:R-:W-:Y:S02]  /*17bd0*/  @P4 LOP3.LUT R244, R244, 0x4, RZ, 0xfc, !PT ;  /* 0x00000004f4f44812 */ /* 0x000fe400078efcff */
[C---:B------:R-:W-:Y:S02]  /*17be0*/  ISETP.GE.OR P4, PT, R2.reuse, R250, !P0 ;  /* 0x000000fa0200720c */ /* 0x040fe40004786670 */
[----:B------:R-:W-:Y:S02]  /*17bf0*/  ISETP.GE.OR P1, PT, R2, R249, !P1 ;  /* 0x000000f90200720c */ /* 0x000fe40004f26670 */
[----:B------:R-:W-:Y:S02]  /*17c00*/  IADD3 R2, R0, 0x38, RZ ;  /* 0x0000003800027810 */ /* 0x000fe40007ffe0ff */
[-C--:B------:R-:W-:Y:S02]  /*17c10*/  ISETP.GE.AND P2, PT, R6, R248.reuse, PT ;  /* 0x000000f80600720c */ /* 0x080fe40003f46270 */
[----:B------:R-:W-:Y:S02]  /*17c20*/  ISETP.GE.AND P0, PT, R2, R248, PT ;  /* 0x000000f80200720c */ /* 0x000fe40003f06270 */
[-C--:B------:R-:W-:Y:S02]  /*17c30*/  ISETP.GE.OR P2, PT, R6, R252.reuse, !P2 ;  /* 0x000000fc0600720c */ /* 0x080fe40005746670 */
[----:B------:R-:W-:Y:S02]  /*17c40*/  ISETP.GE.OR P0, PT, R2, R252, !P0 ;  /* 0x000000fc0200720c */ /* 0x000fe40004706670 */
[----:B------:R-:W-:Y:S02]  /*17c50*/  FSEL R131, R49, -INF , !P2 ;  /* 0xff80000031837808 */ /* 0x000fe40005000000 */
[----:B------:R-:W-:Y:S02]  /*17c60*/  FSEL R64, R64, -INF , !P0 ;  /* 0xff80000040407808 */ /* 0x000fe40004000000 */
[C---:B------:R-:W-:Y:S02]  /*17c70*/  ISETP.GE.AND P0, PT, R2.reuse, R247, PT ;  /* 0x000000f70200720c */ /* 0x040fe40003f06270 */
[----:B------:R-:W-:Y:S02]  /*17c80*/  MOV R49, R36 ;  /* 0x0000002400317202 */ /* 0x000fe40000000f00 */
[----:B------:R-:W-:Y:S02]  /*17c90*/  ISETP.GE.OR P0, PT, R2, R251, !P0 ;  /* 0x000000fb0200720c */ /* 0x000fe40004706670 */
[----:B------:R-:W-:Y:S02]  /*17ca0*/  ISETP.GE.AND P6, PT, R0, R245, PT ;  /* 0x000000f50000720c */ /* 0x000fe40003fc6270 */
[----:B------:R-:W-:Y:S01]  /*17cb0*/  FSEL R36, R66, -INF , !P0 ;  /* 0xff80000042247808 */ /* 0x000fe20004000000 */
[----:B------:R-:W-:Y:S01]  /*17cc0*/  IMAD.MOV.U32 R66, RZ, RZ, R20 ;  /* 0x000000ffff427224 */ /* 0x000fe200078e0014 */
[----:B------:R-:W-:Y:S02]  /*17cd0*/  ISETP.GE.AND P0, PT, R0, R246, PT ;  /* 0x000000f60000720c */ /* 0x000fe40003f06270 */
[----:B------:R-:W-:Y:S02]  /*17ce0*/  @P3 LOP3.LUT R244, R244, 0x40, RZ, 0xfc, !PT ;  /* 0x00000040f4f43812 */ /* 0x000fe400078efcff */
[C---:B------:R-:W-:Y:S02]  /*17cf0*/  ISETP.GE.OR P3, PT, R0.reuse, R250, !P0 ;  /* 0x000000fa0000720c */ /* 0x040fe40004766670 */
[C---:B------:R-:W-:Y:S02]  /*17d00*/  ISETP.GE.OR P6, PT, R0.reuse, R249, !P6 ;  /* 0x000000f90000720c */ /* 0x040fe400077c6670 */
[----:B------:R-:W-:Y:S02]  /*17d10*/  IADD3 R0, R0, 0x39, RZ ;  /* 0x0000003900007810 */ /* 0x000fe40007ffe0ff */
[----:B------:R-:W-:Y:S02]  /*17d20*/  FMNMX.FTZ R137, R138, R3, !PT ;  /* 0x000000038a897209 */ /* 0x000fe40007810000 */
[----:B------:R-:W-:Y:S02]  /*17d30*/  ISETP.GE.AND P0, PT, R0, R248, PT ;  /* 0x000000f80000720c */ /* 0x000fe40003f06270 */
[----:B--2---:R-:W2:Y:S01]  /*17d40*/  LDL.LU R248, [R1+0xc] ;  /* 0x00000c0001f87983 */ /* 0x004ea20000300800 */
[----:B------:R-:W-:Y:S02]  /*17d50*/  FMNMX.FTZ R137, R142, R137, !PT ;  /* 0x000000898e897209 */ /* 0x000fe40007810000 */
[----:B------:R-:W-:Y:S02]  /*17d60*/  MOV R54, R32 ;  /* 0x0000002000367202 */ /* 0x000fe40000000f00 */
        /* <DEDUP_REMOVED lines=9> */
[----:B------:R-:W-:Y:S02]  /*17e00*/  ISETP.GE.OR P0, PT, R0, R252, !P0 ;  /* 0x000000fc0000720c */ /* 0x000fe40004706670 */
[----:B------:R-:W-:Y:S02]  /*17e10*/  FMNMX.FTZ R137, R55, R137, !PT ;  /* 0x0000008937897209 */ /* 0x000fe40007810000 */
[----:B------:R-:W-:Y:S02]  /*17e20*/  FMNMX.FTZ R136, R51, R136, !PT ;  /* 0x0000008833887209 */ /* 0x000fe40007810000 */
[----:B------:R-:W-:Y:S02]  /*17e30*/  FMNMX.FTZ R137, R49, R137, !PT ;  /* 0x0000008931897209 */ /* 0x000fe40007810000 */
[----:B------:R-:W-:Y:S02]  /*17e40*/  FSEL R230, R65, -INF , !P0 ;  /* 0xff80000041e67808 */ /* 0x000fe40004000000 */
[----:B------:R-:W-:Y:S02]  /*17e50*/  FSEL R8, R8, -INF , !P3 ;  /* 0xff80000008087808 */ /* 0x000fe40005800000 */
[----:B------:R-:W-:Y:S02]  /*17e60*/  LOP3.LUT P3, RZ, R244, 0x40, RZ, 0xc0, !PT ;  /* 0x00000040f4ff7812 */ /* 0x000fe4000786c0ff */
[----:B------:R-:W-:Y:S02]  /*17e70*/  FMNMX.FTZ R136, R52, R136, !PT ;  /* 0x0000008834887209 */ /* 0x000fe40007810000 */
[----:B------:R-:W-:Y:S02]  /*17e80*/  FSEL R20, R11, -INF , !P3 ;  /* 0xff8000000b147808 */ /* 0x000fe40005800000 */
[----:B------:R-:W-:Y:S02]  /*17e90*/  ISETP.GE.AND P3, PT, R134, R245, PT ;  /* 0x000000f58600720c */ /* 0x000fe40003f66270 */
[----:B------:R-:W-:Y:S02]  /*17ea0*/  FMNMX.FTZ R136, R234, R136, !PT ;  /* 0x00000088ea887209 */ /* 0x000fe40007810000 */
[----:B------:R-:W-:Y:S02]  /*17eb0*/  MOV R65, R35 ;  /* 0x0000002300417202 */ /* 0x000fe40000000f00 */
[----:B------:R-:W-:Y:S02]  /*17ec0*/  ISETP.GE.OR P3, PT, R134, R249, !P3 ;  /* 0x000000f98600720c */ /* 0x000fe40005f66670 */
[----:B------:R-:W-:Y:S02]  /*17ed0*/  ISETP.GE.AND P2, PT, R135, R245, PT ;  /* 0x000000f58700720c */ /* 0x000fe40003f46270 */
[----:B------:R-:W-:Y:S02]  /*17ee0*/  FSEL R10, R10, -INF , !P6 ;  /* 0xff8000000a0a7808 */ /* 0x000fe40007000000 */
[----:B------:R-:W-:Y:S02]  /*17ef0*/  ISETP.GE.AND P6, PT, R132, R246, PT ;  /* 0x000000f68400720c */ /* 0x000fe40003fc6270 */
[----:B------:R-:W-:Y:S02]  /*17f00*/  FMNMX.FTZ R136, R65, R136, !PT ;  /* 0x0000008841887209 */ /* 0x000fe40007810000 */
[----:B------:R-:W-:Y:S01]  /*17f10*/  FSEL R222, R26, -INF , !P3 ;  /* 0xff8000001ade7808 */ /* 0x000fe20005800000 */
[----:B------:R-:W-:Y:S01]  /*17f20*/  IMAD.MOV.U32 R26, RZ, RZ, R21 ;  /* 0x000000ffff1a7224 */ /* 0x000fe200078e0015 */
[----:B------:R-:W-:Y:S02]  /*17f30*/  ISETP.GE.OR P6, PT, R132, R250, !P6 ;  /* 0x000000fa8400720c */ /* 0x000fe400077c6670 */
[----:B------:R-:W-:Y:S02]  /*17f40*/  ISETP.GE.OR P2, PT, R135, R249, !P2 ;  /* 0x000000f98700720c */ /* 0x000fe40005746670 */
[----:B------:R-:W-:Y:S02]  /*17f50*/  FMNMX.FTZ R136, R130, R136, !PT ;  /* 0x0000008882887209 */ /* 0x000fe40007810000 */
[----:B------:R-:W-:Y:S01]  /*17f60*/  FSEL R220, R25, -INF , !P6 ;  /* 0xff80000019dc7808 */ /* 0x000fe20007000000 */
[----:B------:R-:W-:Y:S01]  /*17f70*/  IMAD.MOV.U32 R25, RZ, RZ, R22 ;  /* 0x000000ffff197224 */ /* 0x000fe200078e0016 */
[----:B------:R-:W-:Y:S02]  /*17f80*/  FSEL R32, R14, -INF , !P2 ;  /* 0xff8000000e207808 */ /* 0x000fe40005000000 */
[----:B------:R-:W-:Y:S02]  /*17f90*/  ISETP.GE.AND P2, PT, R132, R245, PT ;  /* 0x000000f58400720c */ /* 0x000fe40003f46270 */
[----:B------:R-:W-:Y:S02]  /*17fa0*/  FMNMX.FTZ R136, R26, R136, !PT ;  /* 0x000000881a887209 */ /* 0x000fe40007810000 */
[----:B------:R-:W-:Y:S02]  /*17fb0*/  ISETP.GE.OR P2, PT, R132, R249, !P2 ;  /* 0x000000f98400720c */ /* 0x000fe40005746670 */
[----:B------:R-:W-:Y:S02]  /*17fc0*/  FMNMX.FTZ R136, R25, R136, !PT ;  /* 0x0000008819887209 */ /* 0x000fe40007810000 */
[----:B------:R-:W-:Y:S01]  /*17fd0*/  FSEL R223, R27, -INF , !P2 ;  /* 0xff8000001bdf7808 */ /* 0x000fe20005000000 */
[----:B------:R-:W-:Y:S01]  /*17fe0*/  IMAD.MOV.U32 R27, RZ, RZ, R130 ;  /* 0x000000ffff1b7224 */ /* 0x000fe200078e0082 */
[C---:B------:R-:W-:Y:S02]  /*17ff0*/  ISETP.GE.AND P3, PT, R18.reuse, R245, PT ;  /* 0x000000f51200720c */ /* 0x040fe40003f66270 */
[----:B------:R-:W-:Y:S02]  /*18000*/  ISETP.GE.AND P2, PT, R17, R246, PT ;  /* 0x000000f61100720c */ /* 0x000fe40003f46270 */
[----:B------:R-:W-:Y:S02]  /*18010*/  FMNMX.FTZ R136, R39, R136, !PT ;  /* 0x0000008827887209 */ /* 0x000fe40007810000 */
[C---:B------:R-:W-:Y:S02]  /*18020*/  ISETP.GE.OR P3, PT, R18.reuse, R249, !P3 ;  /* 0x000000f91200720c */ /* 0x040fe40005f66670 */
[----:B------:R-:W-:Y:S02]  /*18030*/  ISETP.GE.AND P6, PT, R18, R246, PT ;  /* 0x000000f61200720c */ /* 0x000fe40003fc6270 */
[----:B------:R-:W-:Y:S02]  /*18040*/  ISETP.GE.OR P2, PT, R17, R250, !P2 ;  /* 0x000000fa1100720c */ /* 0x000fe40005746670 */
[----:B------:R-:W-:Y:S02]  /*18050*/  FMNMX.FTZ R136, R38, R136, !PT ;  /* 0x0000008826887209 */ /* 0x000fe40007810000 */
[----:B------:R-:W-:Y:S02]  /*18060*/  ISETP.GE.AND P0, PT, R0, R247, PT ;  /* 0x000000f70000720c */ /* 0x000fe40003f06270 */
[----:B------:R-:W-:Y:S02]  /*18070*/  FSEL R218, R31, -INF , !P3 ;  /* 0xff8000001fda7808 */ /* 0x000fe40005800000 */
[----:B------:R-:W-:Y:S02]  /*18080*/  ISETP.GE.OR P6, PT, R18, R250, !P6 ;  /* 0x000000fa1200720c */ /* 0x000fe400077c6670 */
[----:B------:R-:W-:Y:S02]  /*18090*/  FSEL R40, R40, -INF , !P2 ;  /* 0xff80000028287808 */ /* 0x000fe40005000000 */
[----:B------:R-:W-:Y:S02]  /*180a0*/  FSEL R15, R15, -INF , !P1 ;  /* 0xff8000000f0f7808 */ /* 0x000fe40004800000 */
[-C--:B------:R-:W-:Y:S02]  /*180b0*/  ISETP.GE.AND P1, PT, R19, R246.reuse, PT ;  /* 0x000000f61300720c */ /* 0x080fe40003f26270 */
[C---:B------:R-:W-:Y:S02]  /*180c0*/  ISETP.GE.AND P3, PT, R7.reuse, R246, PT ;  /* 0x000000f60700720c */ /* 0x040fe40003f66270 */
[----:B------:R-:W-:Y:S02]  /*180d0*/  ISETP.GE.AND P2, PT, R7, R245, PT ;  /* 0x000000f50700720c */ /* 0x000fe40003f46270 */
[----:B------:R-:W-:Y:S02]  /*180e0*/  FMNMX.FTZ R136, R37, R136, !PT ;  /* 0x0000008825887209 */ /* 0x000fe40007810000 */
[----:B------:R-:W-:Y:S02]  /*180f0*/  ISETP.GE.OR P0, PT, R0, R251, !P0 ;  /* 0x000000fb0000720c */ /* 0x000fe40004706670 */
[----:B------:R-:W-:Y:S02]  /*18100*/  FSEL R216, R29, -INF , !P6 ;  /* 0xff8000001dd87808 */ /* 0x000fe40007000000 */
[----:B------:R-:W-:Y:S02]  /*18110*/  ISETP.GE.OR P1, PT, R19, R250, !P1 ;  /* 0x000000fa1300720c */ /* 0x000fe40004f26670 */
[----:B------:R-:W-:Y:S02]  /*18120*/  ISETP.GE.AND P6, PT, R16, R246, PT ;  /* 0x000000f61000720c */ /* 0x000fe40003fc6270 */
[C---:B------:R-:W-:Y:S02]  /*18130*/  ISETP.GE.OR P3, PT, R7.reuse, R250, !P3 ;  /* 0x000000fa0700720c */ /* 0x040fe40005f66670 */
[----:B------:R-:W-:Y:S02]  /*18140*/  ISETP.GE.OR P2, PT, R7, R249, !P2 ;  /* 0x000000f90700720c */ /* 0x000fe40005746670 */
[----:B------:R-:W-:Y:S02]  /*18150*/  FMNMX.FTZ R136, R36, R136, !PT ;  /* 0x0000008824887209 */ /* 0x000fe40007810000 */
[----:B------:R-:W-:Y:S02]  /*18160*/  FSEL R67, R67, -INF , !P0 ;  /* 0xff80000043437808 */ /* 0x000fe40004000000 */
[----:B------:R-:W-:Y:S02]  /*18170*/  FSEL R217, R28, -INF , !P1 ;  /* 0xff8000001cd97808 */ /* 0x000fe40004800000 */
[----:B------:R-:W-:Y:S02]  /*18180*/  ISETP.GE.OR P6, PT, R16, R250, !P6 ;  /* 0x000000fa1000720c */ /* 0x000fe400077c6670 */
[----:B------:R-:W-:Y:S02]  /*18190*/  ISETP.GE.AND P1, PT, R17, R245, PT ;  /* 0x000000f51100720c */ /* 0x000fe40003f26270 */
[----:B------:R-:W-:Y:S02]  /*181a0*/  FMNMX.FTZ R136, R67, R136, !PT ;  /* 0x0000008843887209 */ /* 0x000fe40007810000 */
[----:B------:R-:W-:Y:S02]  /*181b0*/  LOP3.LUT P0, RZ, R244, 0x4, RZ, 0xc0, !PT ;  /* 0x00000004f4ff7812 */ /* 0x000fe4000780c0ff */
[----:B------:R-:W-:Y:S01]  /*181c0*/  FSEL R21, R41, -INF , !P6 ;  /* 0xff80000029157808 */ /* 0x000fe20007000000 */
[----:B------:R-:W1:Y:S01]  /*181d0*/  SHFL.BFLY PT, R14, R136, 0x2, 0x1f ;  /* 0x0c401f00880e7f89 */ /* 0x000e6200000e0000 */
[----:B------:R-:W-:Y:S01]  /*181e0*/  ISETP.GE.OR P1, PT, R17, R249, !P1 ;  /* 0x000000f91100720c */ /* 0x000fe20004f26670 */
[----:B------:R-:W-:Y:S01]  /*181f0*/  IMAD.MOV.U32 R41, RZ, RZ, R37 ;  /* 0x000000ffff297224 */ /* 0x000fe200078e0025 */
[-C--:B------:R-:W-:Y:S02]  /*18200*/  ISETP.GE.AND P6, PT, R6, R246.reuse, PT ;  /* 0x000000f60600720c */ /* 0x080fe40003fc6270 */
[----:B------:R-:W-:Y:S02]  /*18210*/  FSEL R9, R9, -INF , !P0 ;  /* 0xff80000009097808 */ /* 0x000fe40004000000 */
[-C--:B------:R-:W-:Y:S02]  /*18220*/  ISETP.GE.AND P0, PT, R134, R246.reuse, PT ;  /* 0x000000f68600720c */ /* 0x080fe40003f06270 */
[----:B------:R-:W-:Y:S02]  /*18230*/  FSEL R33, R42, -INF , !P1 ;  /* 0xff8000002a217808 */ /* 0x000fe40004800000 */
[C---:B------:R-:W-:Y:S02]  /*18240*/  ISETP.GE.AND P1, PT, R5.reuse, R246, PT ;  /* 0x000000f60500720c */ /* 0x040fe40003f26270 */
[----:B------:R-:W-:Y:S01]  /*18250*/  FSEL R35, R44, -INF , !P3 ;  /* 0xff8000002c237808 */ /* 0x000fe20005800000 */
[----:B------:R-:W-:Y:S01]  /*18260*/  IMAD.MOV.U32 R44, RZ, RZ, R25 ;  /* 0x000000ffff2c7224 */ /* 0x000fe200078e0019 */
[----:B------:R-:W-:Y:S02]  /*18270*/  ISETP.GE.AND P3, PT, R5, R245, PT ;  /* 0x000000f50500720c */ /* 0x000fe40003f66270 */
[-C--:B------:R-:W-:Y:S02]  /*18280*/  ISETP.GE.OR P6, PT, R6, R250.reuse, !P6 ;  /* 0x000000fa0600720c */ /* 0x080fe400077c6670 */
[-C--:B------:R-:W-:Y:S02]  /*18290*/  ISETP.GE.OR P0, PT, R134, R250.reuse, !P0 ;  /* 0x000000fa8600720c */ /* 0x080fe40004706670 */
[----:B------:R-:W-:Y:S02]  /*182a0*/  FSEL R13, R13, -INF , !P4 ;  /* 0xff8000000d0d7808 */ /* 0x000fe40006000000 */
[C---:B------:R-:W-:Y:S02]  /*182b0*/  ISETP.GE.OR P4, PT, R5.reuse, R250, !P1 ;  /* 0x000000fa0500720c */ /* 0x040fe40004f86670 */
[----:B------:R-:W-:Y:S02]  /*182c0*/  ISETP.GE.OR P1, PT, R5, R249, !P3 ;  /* 0x000000f90500720c */ /* 0x000fe40005f26670 */
[-C--:B------:R-:W-:Y:S02]  /*182d0*/  ISETP.GE.AND P3, PT, R4, R246.reuse, PT ;  /* 0x000000f60400720c */ /* 0x080fe40003f66270 */
[----:B------:R-:W-:Y:S02]  /*182e0*/  FSEL R34, R45, -INF , !P6 ;  /* 0xff8000002d227808 */ /* 0x000fe40007000000 */
[----:B------:R-:W-:Y:S02]  /*182f0*/  ISETP.GE.AND P6, PT, R2, R246, PT ;  /* 0x000000f60200720c */ /* 0x000fe40003fc6270 */
[----:B------:R-:W-:Y:S02]  /*18300*/  FSEL R221, R24, -INF , !P0 ;  /* 0xff80000018dd7808 */ /* 0x000fe40004000000 */
[C---:B------:R-:W-:Y:S02]  /*18310*/  ISETP.GE.AND P0, PT, R19.reuse, R245, PT ;  /* 0x000000f51300720c */ /* 0x040fe40003f06270 */
[----:B------:R-:W-:Y:S01]  /*18320*/  FSEL R29, R56, -INF , !P4 ;  /* 0xff800000381d7808 */ /* 0x000fe20006000000 */
[----:B------:R-:W-:Y:S01]  /*18330*/  IMAD.MOV.U32 R56, RZ, RZ, R27 ;  /* 0x000000ffff387224 */ /* 0x000fe200078e001b */
[-C--:B------:R-:W-:Y:S02]  /*18340*/  ISETP.GE.OR P4, PT, R4, R250.reuse, !P3 ;  /* 0x000000fa0400720c */ /* 0x080fe40005f86670 */
[----:B------:R-:W-:Y:S02]  /*18350*/  ISETP.GE.OR P3, PT, R2, R250, !P6 ;  /* 0x000000fa0200720c */ /* 0x000fe40007766670 */
[----:B------:R-:W-:Y:S02]  /*18360*/  ISETP.GE.OR P0, PT, R19, R249, !P0 ;  /* 0x000000f91300720c */ /* 0x000fe40004706670 */
[----:B------:R-:W-:Y:S02]  /*18370*/  FSEL R129, R60, -INF , !P3 ;  /* 0xff8000003c817808 */ /* 0x000fe40005800000 */
[----:B------:R-:W-:Y:S02]  /*18380*/  ISETP.GE.AND P3, PT, R0, R246, PT ;  /* 0x000000f60000720c */ /* 0x000fe40003f66270 */
[----:B------:R-:W-:Y:S02]  /*18390*/  FSEL R219, R30, -INF , !P0 ;  /* 0xff8000001edb7808 */ /* 0x000fe40004000000 */
[----:B------:R-:W-:Y:S02]  /*183a0*/  ISETP.GE.AND P0, PT, R16, R245, PT ;  /* 0x000000f51000720c */ /* 0x000fe40003f06270 */
[----:B------:R-:W-:Y:S02]  /*183b0*/  ISETP.GE.OR P3, PT, R0, R250, !P3 ;  /* 0x000000fa0000720c */ /* 0x000fe40005f66670 */
[----:B------:R-:W-:Y:S02]  /*183c0*/  ISETP.GE.OR P0, PT, R16, R249, !P0 ;  /* 0x000000f91000720c */ /* 0x000fe40004706670 */
[----:B------:R-:W-:Y:S02]  /*183d0*/  FMNMX.FTZ R5, R10, R140, !PT ;  /* 0x0000008c0a057209 */ /* 0x000fe40007810000 */
[----:B------:R-:W-:Y:S02]  /*183e0*/  FSEL R61, R61, -INF , !P3 ;  /* 0xff8000003d3d7808 */ /* 0x000fe40005800000 */
[----:B------:R-:W-:Y:S01]  /*183f0*/  FSEL R19, R43, -INF , !P0 ;  /* 0xff8000002b137808 */ /* 0x000fe20004000000 */
[----:B------:R-:W-:Y:S01]  /*18400*/  IMAD.MOV.U32 R43, RZ, RZ, R39 ;  /* 0x000000ffff2b7224 */ /* 0x000fe200078e0027 */
[----:B------:R-:W-:Y:S02]  /*18410*/  ISETP.GE.AND P0, PT, R6, R245, PT ;  /* 0x000000f50600720c */ /* 0x000fe40003f06270 */
[----:B-1----:R-:W-:Y:S02]  /*18420*/  FMNMX.FTZ R136, R136, R14, !PT ;  /* 0x0000000e88887209 */ /* 0x002fe40007810000 */
[----:B------:R-:W-:Y:S02]  /*18430*/  FMNMX.FTZ R5, R20, R5, !PT ;  /* 0x0000000514057209 */ /* 0x000fe40007810000 */
[----:B------:R-:W-:Y:S02]  /*18440*/  FSEL R31, R46, -INF , !P2 ;  /* 0xff8000002e1f7808 */ /* 0x000fe40005000000 */
[----:B------:R-:W-:Y:S02]  /*18450*/  ISETP.GE.OR P0, PT, R6, R249, !P0 ;  /* 0x000000f90600720c */ /* 0x000fe40004706670 */
[----:B------:R-:W-:Y:S01]  /*18460*/  ISETP.GE.AND P2, PT, R2, R245, PT ;  /* 0x000000f50200720c */ /* 0x000fe20003f46270 */
[----:B------:R-:W1:Y:S01]  /*18470*/  SHFL.BFLY PT, R6, R136, 0x1, 0x1f ;  /* 0x0c201f0088067f89 */ /* 0x000e6200000e0000 */
[----:B------:R-:W-:Y:S02]  /*18480*/  FMNMX.FTZ R5, R32, R5, !PT ;  /* 0x0000000520057209 */ /* 0x000fe40007810000 */
[----:B------:R-:W-:Y:S02]  /*18490*/  ISETP.GE.OR P2, PT, R2, R249, !P2 ;  /* 0x000000f90200720c */ /* 0x000fe40005746670 */
[----:B------:R-:W-:Y:S02]  /*184a0*/  FMNMX.FTZ R5, R15, R5, !PT ;  /* 0x000000050f057209 */ /* 0x000fe40007810000 */
[----:B------:R-:W-:Y:S02]  /*184b0*/  ISETP.GE.AND P6, PT, R4, R245, PT ;  /* 0x000000f50400720c */ /* 0x000fe40003fc6270 */
[----:B------:R-:W-:Y:S02]  /*184c0*/  FMNMX.FTZ R5, R222, R5, !PT ;  /* 0x00000005de057209 */ /* 0x000fe40007810000 */
[----:B------:R-:W-:Y:S02]  /*184d0*/  ISETP.GE.OR P6, PT, R4, R249, !P6 ;  /* 0x000000f90400720c */ /* 0x000fe400077c6670 */
[----:B------:R-:W-:Y:S02]  /*184e0*/  FMNMX.FTZ R5, R223, R5, !PT ;  /* 0x00000005df057209 */ /* 0x000fe40007810000 */
[----:B------:R-:W-:Y:S01]  /*184f0*/  FSEL R30, R47, -INF , !P0 ;  /* 0xff8000002f1e7808 */ /* 0x000fe20004000000 */
[----:B------:R-:W-:Y:S01]  /*18500*/  IMAD.MOV.U32 R47, RZ, RZ, R19 ;  /* 0x000000ffff2f7224 */ /* 0x000fe200078e0013 */
[----:B------:R-:W-:Y:S02]  /*18510*/  FMNMX.FTZ R4, R219, R5, !PT ;  /* 0x00000005db047209 */ /* 0x000fe40007810000 */
[----:B------:R-:W-:Y:S02]  /*18520*/  FSEL R229, R62, -INF , !P2 ;  /* 0xff8000003ee57808 */ /* 0x000fe40005000000 */
[----:B------:R-:W-:Y:S02]  /*18530*/  FMNMX.FTZ R4, R218, R4, !PT ;  /* 0x00000004da047209 */ /* 0x000fe40007810000 */
[----:B------:R-:W-:Y:S02]  /*18540*/  ISETP.GE.AND P0, PT, R0, R245, PT ;  /* 0x000000f50000720c */ /* 0x000fe40003f06270 */
[----:B-1----:R-:W-:Y:S02]  /*18550*/  FMNMX.FTZ R136, R136, R6, !PT ;  /* 0x0000000688887209 */ /* 0x002fe40007810000 */
[----:B------:R-:W-:Y:S02]  /*18560*/  FMNMX.FTZ R4, R33, R4, !PT ;  /* 0x0000000421047209 */ /* 0x000fe40007810000 */
[C---:B------:R-:W-:Y:S01]  /*18570*/  FSETP.NEU.FTZ.AND P2, PT, R136.reuse, -INF , PT ;  /* 0xff8000008800780b */ /* 0x040fe20003f5d000 */
[----:B------:R-:W-:Y:S01]  /*18580*/  FMUL.FTZ R208, R136, c[0x0][0x23c] ;  /* 0x00008f0088d07a20 */ /* 0x000fe20000410000 */
[----:B------:R-:W-:Y:S02]  /*18590*/  FMNMX.FTZ R4, R47, R4, !PT ;  /* 0x000000042f047209 */ /* 0x000fe40007810000 */
[----:B------:R-:W-:Y:S02]  /*185a0*/  FSEL R130, R58, -INF , !P1 ;  /* 0xff8000003a827808 */ /* 0x000fe40004800000 */
[----:B------:R-:W-:Y:S02]  /*185b0*/  FMNMX.FTZ R4, R31, R4, !PT ;  /* 0x000000041f047209 */ /* 0x000fe40007810000 */
[----:B------:R-:W-:Y:S02]  /*185c0*/  FSEL R208, R208, RZ, P2 ;  /* 0x000000ffd0d07208 */ /* 0x000fe40001000000 */
[----:B------:R-:W-:Y:S02]  /*185d0*/  ISETP.GE.OR P0, PT, R0, R249, !P0 ;  /* 0x000000f90000720c */ /* 0x000fe40004706670 */
[----:B------:R-:W-:Y:S01]  /*185e0*/  FMNMX.FTZ R0, R30, R4, !PT ;  /* 0x000000041e007209 */ /* 0x000fe20007810000 */
[--C-:B------:R-:W-:Y:S01]  /*185f0*/  FFMA.FTZ R4, R141, c[0x0][0x23c], -R208.reuse ;  /* 0x00008f008d047a23 */ /* 0x100fe200000108d0 */
[----:B------:R-:W-:Y:S02]  /*18600*/  FSEL R224, R59, -INF , !P6 ;  /* 0xff8000003be07808 */ /* 0x000fe40007000000 */
[----:B------:R-:W-:Y:S01]  /*18610*/  FMNMX.FTZ R0, R130, R0, !PT ;  /* 0x0000000082007209 */ /* 0x000fe20007810000 */
[----:B------:R1:W-:Y:S01]  /*18620*/  MUFU.EX2 R214, R4 ;  /* 0x0000000400d67308 */ /* 0x0003e20000000800 */
[----:B------:R-:W-:Y:S02]  /*18630*/  FMNMX.FTZ R135, R8, R139, !PT ;  /* 0x0000008b08877209 */ /* 0x000fe40007810000 */
[----:B------:R-:W-:Y:S02]  /*18640*/  FMNMX.FTZ R0, R224, R0, !PT ;  /* 0x00000000e0007209 */ /* 0x000fe40007810000 */
[----:B------:R-:W-:Y:S02]  /*18650*/  FSEL R12, R12, -INF , !P5 ;  /* 0xff8000000c0c7808 */ /* 0x000fe40006800000 */
[----:B------:R-:W-:Y:S02]  /*18660*/  FMNMX.FTZ R0, R229, R0, !PT ;  /* 0x00000000e5007209 */ /* 0x000fe40007810000 */
[----:B------:R-:W-:Y:S02]  /*18670*/  FMNMX.FTZ R135, R9, R135, !PT ;  /* 0x0000008709877209 */ /* 0x000fe40007810000 */
[----:B------:R-:W-:Y:S02]  /*18680*/  FSEL R57, R57, -INF , !P4 ;  /* 0xff80000039397808 */ /* 0x000fe40006000000 */
[----:B------:R-:W-:Y:S02]  /*18690*/  FMNMX.FTZ R135, R12, R135, !PT ;  /* 0x000000870c877209 */ /* 0x000fe40007810000 */
[----:B------:R-:W-:Y:S02]  /*186a0*/  MOV R46, R21 ;  /* 0x00000015002e7202 */ /* 0x000fe40000000f00 */
[----:B------:R-:W-:Y:S02]  /*186b0*/  FMNMX.FTZ R135, R13, R135, !PT ;  /* 0x000000870d877209 */ /* 0x000fe40007810000 */
[----:B------:R-:W-:Y:S02]  /*186c0*/  MOV R42, R38 ;  /* 0x00000026002a7202 */ /* 0x000fe40000000f00 */
[----:B------:R-:W-:Y:S02]  /*186d0*/  FMNMX.FTZ R135, R221, R135, !PT ;  /* 0x00000087dd877209 */ /* 0x000fe40007810000 */
[----:B------:R-:W-:Y:S01]  /*186e0*/  MOV R45, R26 ;  /* 0x0000001a002d7202 */ /* 0x000fe20000000f00 */
[--C-:B-1----:R-:W-:Y:S01]  /*186f0*/  FFMA.FTZ R4, R210, c[0x0][0x23c], -R208.reuse ;  /* 0x00008f00d2047a23 */ /* 0x102fe200000108d0 */
[----:B------:R-:W-:Y:S02]  /*18700*/  FMNMX.FTZ R135, R220, R135, !PT ;  /* 0x00000087dc877209 */ /* 0x000fe40007810000 */
[C---:B------:R-:W-:Y:S01]  /*18710*/  LOP3.LUT P5, RZ, R244.reuse, 0x20, RZ, 0xc0, !PT ;  /* 0x00000020f4ff7812 */ /* 0x040fe200078ac0ff */
[----:B------:R-:W1:Y:S01]  /*18720*/  MUFU.EX2 R233, R4 ;  /* 0x0000000400e97308 */ /* 0x000e620000000800 */
[----:B------:R-:W-:Y:S02]  /*18730*/  FMNMX.FTZ R135, R217, R135, !PT ;  /* 0x00000087d9877209 */ /* 0x000fe40007810000 */
[----:B------:R-:W-:Y:S02]  /*18740*/  LOP3.LUT P4, RZ, R244, 0x10, RZ, 0xc0, !PT ;  /* 0x00000010f4ff7812 */ /* 0x000fe4000788c0ff */
[----:B------:R-:W-:Y:S04]  /*18750*/  FMNMX.FTZ R135, R216, R135, !PT ;  /* 0x00000087d8877209 */ /* 0x000fe80007810000 */
[----:B------:R-:W-:Y:S04]  /*18760*/  FMNMX.FTZ R135, R40, R135, !PT ;  /* 0x0000008728877209 */ /* 0x000fe80007810000 */
[----:B------:R-:W-:Y:S02]  /*18770*/  FMNMX.FTZ R135, R21, R135, !PT ;  /* 0x0000008715877209 */ /* 0x000fe40007810000 */
[----:B--2---:R-:W-:Y:S02]  /*18780*/  FMNMX.FTZ R137, R248, R137, !PT ;  /* 0x00000089f8897209 */ /* 0x004fe40007810000 */
        /* <DEDUP_REMOVED lines=12> */
[----:B-1----:R-:W-:Y:S01]  /*18850*/  F2FP.BF16.PACK_AB R141, R233, R214 ;  /* 0x000000d6e98d723e */ /* 0x002fe200000010ff */
[----:B------:R-:W1:Y:S08]  /*18860*/  SHFL.BFLY PT, R5, R135, 0x2, 0x1f ;  /* 0x0c401f0087057f89 */ /* 0x000e7000000e0000 */
[----:B------:R-:W2:Y:S01]  /*18870*/  SHFL.BFLY PT, R11, R137, 0x2, 0x1f ;  /* 0x0c401f00890b7f89 */ /* 0x000ea200000e0000 */
[----:B-1----:R-:W-:Y:S07]  /*18880*/  FMNMX.FTZ R135, R135, R5, !PT ;  /* 0x0000000587877209 */ /* 0x002fee0007810000 */
[----:B------:R-:W1:Y:S01]  /*18890*/  SHFL.BFLY PT, R5, R135, 0x1, 0x1f ;  /* 0x0c201f0087057f89 */ /* 0x000e6200000e0000 */
[----:B--2---:R-:W-:Y:S07]  /*188a0*/  FMNMX.FTZ R137, R137, R11, !PT ;  /* 0x0000000b89897209 */ /* 0x004fee0007810000 */
[----:B------:R-:W2:Y:S01]  /*188b0*/  SHFL.BFLY PT, R7, R137, 0x1, 0x1f ;  /* 0x0c201f0089077f89 */ /* 0x000ea200000e0000 */
[----:B-1----:R-:W-:Y:S04]  /*188c0*/  FMNMX.FTZ R135, R135, R5, !PT ;  /* 0x0000000587877209 */ /* 0x002fe80007810000 */
[----:B------:R-:W-:Y:S02]  /*188d0*/  FSETP.NEU.FTZ.AND P1, PT, R135, -INF , PT ;  /* 0xff8000008700780b */ /* 0x000fe40003f3d000 */
[----:B--2---:R-:W-:Y:S04]  /*188e0*/  FMNMX.FTZ R137, R137, R7, !PT ;  /* 0x0000000789897209 */ /* 0x004fe80007810000 */
[C---:B------:R-:W-:Y:S01]  /*188f0*/  FSETP.NEU.FTZ.AND P3, PT, R137.reuse, -INF , PT ;  /* 0xff8000008900780b */ /* 0x040fe20003f7d000 */
[----:B------:R-:W-:Y:S05]  /*18900*/  FMUL.FTZ R209, R137, c[0x0][0x23c] ;  /* 0x00008f0089d17a20 */ /* 0x000fea0000410000 */
[----:B------:R-:W-:Y:S05]  /*18910*/  FSEL R209, R209, RZ, P3 ;  /* 0x000000ffd1d17208 */ /* 0x000fea0001800000 */
[--C-:B------:R-:W-:Y:S01]  /*18920*/  FFMA.FTZ R2, R138, c[0x0][0x23c], -R209.reuse ;  /* 0x00008f008a027a23 */ /* 0x100fe200000108d1 */
[----:B------:R-:W-:Y:S01]  /*18930*/  FSEL R138, R63, -INF , !P0 ;  /* 0xff8000003f8a7808 */ /* 0x000fe20004000000 */
[----:B------:R-:W-:Y:S02]  /*18940*/  FFMA.FTZ R4, R211, c[0x0][0x23c], -R209 ;  /* 0x00008f00d3047a23 */ /* 0x000fe400000108d1 */
[----:B------:R1:W-:Y:S01]  /*18950*/  MUFU.EX2 R215, R2 ;  /* 0x0000000200d77308 */ /* 0x0003e20000000800 */
[----:B------:R-:W-:Y:S01]  /*18960*/  FMNMX.FTZ R0, R138, R0, !PT ;  /* 0x000000008a007209 */ /* 0x000fe20007810000 */
[----:B------:R-:W-:Y:S05]  /*18970*/  FMUL.FTZ R211, R135, c[0x0][0x23c] ;  /* 0x00008f0087d37a20 */ /* 0x000fea0000410000 */
[----:B------:R-:W-:Y:S03]  /*18980*/  FSEL R211, R211, RZ, P1 ;  /* 0x000000ffd3d37208 */ /* 0x000fe60000800000 */
[----:B------:R2:W-:Y:S02]  /*18990*/  MUFU.EX2 R242, R4 ;  /* 0x0000000400f27308 */ /* 0x0005e40000000800 */
[--C-:B------:R-:W-:Y:S02]  /*189a0*/  FFMA.FTZ R12, R12, c[0x0][0x23c], -R211.reuse ;  /* 0x00008f000c0c7a23 */ /* 0x100fe400000108d3 */
[--C-:B------:R-:W-:Y:S02]  /*189b0*/  FFMA.FTZ R13, R13, c[0x0][0x23c], -R211.reuse ;  /* 0x00008f000d0d7a23 */ /* 0x100fe400000108d3 */
[--C-:B------:R-:W-:Y:S02]  /*189c0*/  FFMA.FTZ R8, R8, c[0x0][0x23c], -R211.reuse ;  /* 0x00008f0008087a23 */ /* 0x100fe400000108d3 */
[----:B------:R-:W-:Y:S02]  /*189d0*/  FFMA.FTZ R9, R9, c[0x0][0x23c], -R211 ;  /* 0x00008f0009097a23 */ /* 0x000fe400000108d3 */
[----:B------:R-:W-:Y:S01]  /*189e0*/  MUFU.EX2 R240, R12 ;  /* 0x0000000c00f07308 */ /* 0x000fe20000000800 */
[--C-:B-1----:R-:W-:Y:S09]  /*189f0*/  FFMA.FTZ R2, R142, c[0x0][0x23c], -R209.reuse ;  /* 0x00008f008e027a23 */ /* 0x102ff200000108d1 */
[----:B------:R1:W-:Y:S01]  /*18a00*/  MUFU.EX2 R60, R2 ;  /* 0x00000002003c7308 */ /* 0x0003e20000000800 */
[----:B--2---:R-:W-:Y:S09]  /*18a10*/  FFMA.FTZ R4, R143, c[0x0][0x23c], -R209 ;  /* 0x00008f008f047a23 */ /* 0x004ff200000108d1 */
[----:B------:R2:W3:Y:S10]  /*18a20*/  MUFU.EX2 R238, R4 ;  /* 0x0000000400ee7308 */ /* 0x0004f40000000800 */
[----:B------:R-:W-:Y:S01]  /*18a30*/  MUFU.EX2 R236, R13 ;  /* 0x0000000d00ec7308 */ /* 0x000fe20000000800 */
[----:B-1----:R-:W1:Y:S09]  /*18a40*/  SHFL.BFLY PT, R2, R0, 0x2, 0x1f ;  /* 0x0c401f0000027f89 */ /* 0x002e7200000e0000 */
[----:B------:R-:W-:Y:S01]  /*18a50*/  MUFU.EX2 R231, R8 ;  /* 0x0000000800e77308 */ /* 0x000fe20000000800 */
[--C-:B--2---:R-:W-:Y:S01]  /*18a60*/  FFMA.FTZ R4, R213, c[0x0][0x23c], -R208.reuse ;  /* 0x00008f00d5047a23 */ /* 0x104fe200000108d0 */
[----:B---3--:R-:W-:Y:S08]  /*18a70*/  F2FP.BF16.PACK_AB R142, R238, R242 ;  /* 0x000000f2ee8e723e */ /* 0x008ff000000010ff */
[----:B------:R-:W-:Y:S01]  /*18a80*/  MUFU.EX2 R237, R4 ;  /* 0x0000000400ed7308 */ /* 0x000fe20000000800 */
[----:B-1----:R-:W-:Y:S01]  /*18a90*/  FMNMX.FTZ R0, R0, R2, !PT ;  /* 0x0000000200007209 */ /* 0x002fe20007810000 */
[----:B------:R-:W-:Y:S08]  /*18aa0*/  FFMA.FTZ R2, R212, c[0x0][0x23c], -R208 ;  /* 0x00008f00d4027a23 */ /* 0x000ff000000108d0 */
[----:B------:R-:W-:Y:S10]  /*18ab0*/  MUFU.EX2 R232, R9 ;  /* 0x0000000900e87308 */ /* 0x000ff40000000800 */
[----:B------:R1:W2:Y:S02]  /*18ac0*/  MUFU.EX2 R241, R2 ;  /* 0x0000000200f17308 */ /* 0x0002a40000000800 */
[----:B-1----:R-:W1:Y:S01]  /*18ad0*/  SHFL.BFLY PT, R2, R0, 0x1, 0x1f ;  /* 0x0c201f0000027f89 */ /* 0x002e6200000e0000 */
[----:B--2---:R-:W-:Y:S02]  /*18ae0*/  F2FP.BF16.PACK_AB R143, R237, R241 ;  /* 0x000000f1ed8f723e */ /* 0x004fe400000010ff */
[----:B-1----:R-:W-:Y:S02]  /*18af0*/  FMNMX.FTZ R134, R0, R2, !PT ;  /* 0x0000000200867209 */ /* 0x002fe40007810000 */
[----:B------:R-:W-:Y:S02]  /*18b00*/  FSEL R0, R137, RZ, P3 ;  /* 0x000000ff89007208 */ /* 0x000fe40001800000 */
[C---:B------:R-:W-:Y:S01]  /*18b10*/  FSETP.NEU.FTZ.AND P0, PT, R134.reuse, -INF , PT ;  /* 0xff8000008600780b */ /* 0x040fe20003f1d000 */
[----:B------:R-:W-:Y:S02]  /*18b20*/  FMUL.FTZ R210, R134, c[0x0][0x23c] ;  /* 0x00008f0086d27a20 */ /* 0x000fe40000410000 */
[----:B------:R-:W-:Y:S03]  /*18b30*/  FADD.FTZ R0, -R0, R3 ;  /* 0x0000000300007221 */ /* 0x000fe60000010100 */
[----:B------:R-:W-:Y:S01]  /*18b40*/  FSEL R210, R210, RZ, P0 ;  /* 0x000000ffd2d27208 */ /* 0x000fe20000000000 */
[----:B------:R-:W-:Y:S04]  /*18b50*/  FMUL.FTZ R0, R0, c[0x0][0x23c] ;  /* 0x00008f0000007a20 */ /* 0x000fe80000410000 */
[--C-:B------:R-:W-:Y:S01]  /*18b60*/  FFMA.FTZ R2, R20, c[0x0][0x23c], -R210.reuse ;  /* 0x00008f0014027a23 */ /* 0x100fe200000108d2 */
[----:B------:R-:W1:Y:S01]  /*18b70*/  MUFU.EX2 R132, R0 ;  /* 0x0000000000847308 */ /* 0x000e620000000800 */
[----:B------:R-:W2:Y:S01]  /*18b80*/  LDSM.16.MT88.4 R20, [R225+0xc000] ;  /* 0x00c00000e114783b */ /* 0x000ea20000004200 */
[----:B------:R-:W-:Y:S08]  /*18b90*/  FFMA.FTZ R10, R10, c[0x0][0x23c], -R210 ;  /* 0x00008f000a0a7a23 */ /* 0x000ff000000108d2 */
[----:B------:R3:W-:Y:S10]  /*18ba0*/  MUFU.EX2 R213, R2 ;  /* 0x0000000200d57308 */ /* 0x0007f40000000800 */
[----:B------:R-:W-:Y:S01]  /*18bb0*/  MUFU.EX2 R212, R10 ;  /* 0x0000000a00d47308 */ /* 0x000fe20000000800 */
[C---:B-1----:R-:W-:Y:S02]  /*18bc0*/  FMUL.FTZ R4, R132.reuse, R148 ;  /* 0x0000009484047220 */ /* 0x042fe40000410000 */
[C---:B------:R-:W-:Y:S02]  /*18bd0*/  FMUL.FTZ R5, R132.reuse, R149 ;  /* 0x0000009584057220 */ /* 0x040fe40000410000 */
[C---:B------:R-:W-:Y:S02]  /*18be0*/  FMUL.FTZ R16, R132.reuse, R152 ;  /* 0x0000009884107220 */ /* 0x040fe40000410000 */
[----:B------:R-:W-:Y:S02]  /*18bf0*/  FMUL.FTZ R17, R132, R153 ;  /* 0x0000009984117220 */ /* 0x000fe40000410000 */
[----:B------:R-:W-:Y:S01]  /*18c00*/  IMAD.MOV.U32 R152, RZ, RZ, R45 ;  /* 0x000000ffff987224 */ /* 0x000fe200078e002d */
[----:B---3--:R-:W-:Y:S01]  /*18c10*/  FSEL R2, R136, RZ, P2 ;  /* 0x000000ff88027208 */ /* 0x008fe20001000000 */
[----:B------:R-:W-:Y:S02]  /*18c20*/  IMAD.MOV.U32 R153, RZ, RZ, R56 ;  /* 0x000000ffff997224 */ /* 0x000fe400078e0038 */
[----:B------:R-:W-:Y:S02]  /*18c30*/  FMUL.FTZ R68, R132, R68 ;  /* 0x0000004484447220 */ /* 0x000fe40000410000 */
[----:B------:R-:W-:Y:S01]  /*18c40*/  FADD.FTZ R0, -R2, R133 ;  /* 0x0000008502007221 */ /* 0x000fe20000010100 */
[----:B------:R-:W-:Y:S01]  /*18c50*/  FSEL R2, R135, RZ, P1 ;  /* 0x000000ff87027208 */ /* 0x000fe20000800000 */
[----:B------:R-:W-:Y:S02]  /*18c60*/  FMUL.FTZ R69, R132, R69 ;  /* 0x0000004584457220 */ /* 0x000fe40000410000 */
[----:B------:R-:W-:Y:S02]  /*18c70*/  FMUL.FTZ R0, R0, c[0x0][0x23c] ;  /* 0x00008f0000007a20 */ /* 0x000fe40000410000 */
[C---:B------:R-:W-:Y:S02]  /*18c80*/  FMUL.FTZ R80, R132.reuse, R80 ;  /* 0x0000005084507220 */ /* 0x040fe40000410000 */
[----:B------:R1:W3:Y:S01]  /*18c90*/  MUFU.EX2 R3, R0 ;  /* 0x0000000000037308 */ /* 0x0002e20000000800 */
        /* <DEDUP_REMOVED lines=12> */
[----:B-1----:R-:W-:Y:S01]  /*18d60*/  FADD.FTZ R0, -R2, R139 ;  /* 0x0000008b02007221 */ /* 0x002fe20000010100 */
[----:B------:R-:W-:Y:S01]  /*18d70*/  FSEL R2, R134, RZ, P0 ;  /* 0x000000ff86027208 */ /* 0x000fe20000000000 */
[C---:B---3--:R-:W-:Y:S01]  /*18d80*/  FMUL.FTZ R6, R3.reuse, R150 ;  /* 0x0000009603067220 */ /* 0x048fe20000410000 */
[----:B------:R-:W-:Y:S01]  /*18d90*/  PLOP3.LUT P0, PT, PT, PT, UP0, 0x80, 0x0 ;  /* 0x000000000000781c */ /* 0x000fe20003f0f008 */
[----:B------:R-:W-:Y:S02]  /*18da0*/  FMUL.FTZ R0, R0, c[0x0][0x23c] ;  /* 0x00008f0000007a20 */ /* 0x000fe40000410000 */
[C---:B------:R-:W-:Y:S02]  /*18db0*/  FMUL.FTZ R7, R3.reuse, R151 ;  /* 0x0000009703077220 */ /* 0x040fe40000410000 */
[----:B------:R1:W3:Y:S01]  /*18dc0*/  MUFU.EX2 R133, R0 ;  /* 0x0000000000857308 */ /* 0x0002e20000000800 */
[C---:B------:R-:W-:Y:S01]  /*18dd0*/  FMUL.FTZ R18, R3.reuse, R154 ;  /* 0x0000009a03127220 */ /* 0x040fe20000410000 */
[----:B------:R-:W-:Y:S01]  /*18de0*/  LDSM.16.MT88.4 R148, [R227+0xc000] ;  /* 0x00c00000e394783b */ /* 0x000fe20000004200 */
[C---:B------:R-:W-:Y:S02]  /*18df0*/  FMUL.FTZ R19, R3.reuse, R155 ;  /* 0x0000009b03137220 */ /* 0x040fe40000410000 */
[----:B------:R-:W-:Y:S02]  /*18e00*/  IMAD.MOV.U32 R139, RZ, RZ, R55 ;  /* 0x000000ffff8b7224 */ /* 0x000fe400078e0037 */
[----:B------:R-:W-:Y:S02]  /*18e10*/  IMAD.MOV.U32 R154, RZ, RZ, R61 ;  /* 0x000000ffff9a7224 */ /* 0x000fe400078e003d */
        /* <DEDUP_REMOVED lines=9> */
[----:B------:R-:W-:Y:S01]  /*18eb0*/  F2FP.BF16.PACK_AB R140, R60, R215 ;  /* 0x000000d73c8c723e */ /* 0x000fe200000010ff */
[----:B------:R-:W-:Y:S02]  /*18ec0*/  FFMA.FTZ R2, R32, c[0x0][0x23c], -R210 ;  /* 0x00008f0020027a23 */ /* 0x000fe400000108d2 */
[----:B------:R-:W-:Y:S02]  /*18ed0*/  FMUL.FTZ R0, R0, c[0x0][0x23c] ;  /* 0x00008f0000007a20 */ /* 0x000fe40000410000 */
[----:B------:R1:W-:Y:S01]  /*18ee0*/  MUFU.EX2 R239, R2 ;  /* 0x0000000200ef7308 */ /* 0x0003e20000000800 */
[C---:B---3--:R-:W-:Y:S01]  /*18ef0*/  FMUL.FTZ R24, R133.reuse, R160 ;  /* 0x000000a085187220 */ /* 0x048fe20000410000 */
[-C--:B--2---:R-:W-:Y:S01]  /*18f00*/  HMMA.16816.F32.BF16 R4, R140, R20.reuse, R4 ;  /* 0x000000148c04723c */ /* 0x084fe20000041804 */
[----:B------:R-:W-:Y:S01]  /*18f10*/  MOV R160, R57 ;  /* 0x0000003900a07202 */ /* 0x000fe20000000f00 */
[----:B------:R-:W-:Y:S02]  /*18f20*/  IMAD.MOV.U32 R57, RZ, RZ, R40 ;  /* 0x000000ffff397224 */ /* 0x000fe400078e0028 */
[----:B------:R-:W-:Y:S02]  /*18f30*/  IMAD.MOV.U32 R40, RZ, RZ, R36 ;  /* 0x000000ffff287224 */ /* 0x000fe400078e0024 */
[----:B------:R-:W2:Y:S01]  /*18f40*/  LDSM.16.MT88.4 R36, [R226+0xc000] ;  /* 0x00c00000e224783b */ /* 0x000ea20000004200 */
[C---:B------:R-:W-:Y:S01]  /*18f50*/  FMUL.FTZ R8, R133.reuse, R144 ;  /* 0x0000009085087220 */ /* 0x040fe20000410000 */
[----:B------:R-:W3:Y:S01]  /*18f60*/  MUFU.EX2 R0, R0 ;  /* 0x0000000000007308 */ /* 0x000ee20000000800 */
[----:B------:R-:W-:Y:S03]  /*18f70*/  FMUL.FTZ R9, R133, R145 ;  /* 0x0000009185097220 */ /* 0x000fe60000410000 */
[----:B------:R-:W-:Y:S01]  /*18f80*/  F2FP.BF16.PACK_AB R145, R213, R212 ;  /* 0x000000d4d591723e */ /* 0x000fe200000010ff */
[C---:B------:R-:W-:Y:S01]  /*18f90*/  FMUL.FTZ R12, R133.reuse, R156 ;  /* 0x0000009c850c7220 */ /* 0x040fe20000410000 */
[----:B------:R-:W-:Y:S01]  /*18fa0*/  F2FP.BF16.PACK_AB R144, R232, R231 ;  /* 0x000000e7e890723e */ /* 0x000fe200000010ff */
[C---:B------:R-:W-:Y:S02]  /*18fb0*/  FMUL.FTZ R13, R133.reuse, R157 ;  /* 0x0000009d850d7220 */ /* 0x040fe40000410000 */
[C---:B------:R-:W-:Y:S02]  /*18fc0*/  FMUL.FTZ R25, R133.reuse, R161 ;  /* 0x000000a185197220 */ /* 0x040fe40000410000 */
[C---:B------:R-:W-:Y:S01]  /*18fd0*/  FMUL.FTZ R28, R133.reuse, R172 ;  /* 0x000000ac851c7220 */ /* 0x040fe20000410000 */
[----:B------:R-:W-:Y:S01]  /*18fe0*/  MOV R172, R29 ;  /* 0x0000001d00ac7202 */ /* 0x000fe20000000f00 */
[----:B------:R-:W-:Y:S02]  /*18ff0*/  FMUL.FTZ R29, R133, R173 ;  /* 0x000000ad851d7220 */ /* 0x000fe40000410000 */
[----:B-1----:R-:W-:Y:S02]  /*19000*/  FFMA.FTZ R2, R15, c[0x0][0x23c], -R210 ;  /* 0x00008f000f027a23 */ /* 0x002fe400000108d2 */
[----:B------:R-:W-:Y:S02]  /*19010*/  IMAD.MOV.U32 R173, RZ, RZ, R30 ;  /* 0x000000ffffad7224 */ /* 0x000fe400078e001e */
[----:B------:R-:W1:Y:S01]  /*19020*/  MUFU.EX2 R235, R2 ;  /* 0x0000000200eb7308 */ /* 0x000e620000000800 */
[----:B------:R-:W-:Y:S02]  /*19030*/  FMUL.FTZ R32, R132, R168 ;  /* 0x000000a884207220 */ /* 0x000fe40000410000 */
[----:B------:R-:W-:Y:S02]  /*19040*/  IMAD.MOV.U32 R168, RZ, RZ, R33 ;  /* 0x000000ffffa87224 */ /* 0x000fe400078e0021 */
[----:B---3--:R-:W-:Y:S01]  /*19050*/  FMUL.FTZ R10, R0, R146 ;  /* 0x00000092000a7220 */ /* 0x008fe20000410000 */
[----:B------:R-:W-:Y:S01]  /*19060*/  F2FP.BF16.PACK_AB R146, R236, R240 ;  /* 0x000000f0ec92723e */ /* 0x000fe200000010ff */
[C---:B------:R-:W-:Y:S02]  /*19070*/  FMUL.FTZ R11, R0.reuse, R147 ;  /* 0x00000093000b7220 */ /* 0x040fe40000410000 */
[C---:B------:R-:W-:Y:S02]  /*19080*/  FMUL.FTZ R14, R0.reuse, R158 ;  /* 0x0000009e000e7220 */ /* 0x040fe40000410000 */
[C---:B------:R-:W-:Y:S01]  /*19090*/  FMUL.FTZ R15, R0.reuse, R159 ;  /* 0x0000009f000f7220 */ /* 0x040fe20000410000 */
[----:B------:R-:W-:Y:S01]  /*190a0*/  MOV R159, R57 ;  /* 0x00000039009f7202 */ /* 0x000fe20000000f00 */
[C---:B------:R-:W-:Y:S02]  /*190b0*/  FMUL.FTZ R26, R0.reuse, R162 ;  /* 0x000000a2001a7220 */ /* 0x040fe40000410000 */
[C---:B------:R-:W-:Y:S01]  /*190c0*/  FMUL.FTZ R27, R0.reuse, R163 ;  /* 0x000000a3001b7220 */ /* 0x040fe20000410000 */
[----:B------:R-:W-:Y:S01]  /*190d0*/  MOV R163, R44 ;  /* 0x0000002c00a37202 */ /* 0x000fe20000000f00 */
[C---:B------:R-:W-:Y:S02]  /*190e0*/  FMUL.FTZ R30, R0.reuse, R174 ;  /* 0x000000ae001e7220 */ /* 0x040fe40000410000 */
[----:B------:R-:W-:Y:S02]  /*190f0*/  IMAD.MOV.U32 R174, RZ, RZ, R31 ;  /* 0x000000ffffae7224 */ /* 0x000fe400078e001f */
[----:B------:R-:W-:Y:S01]  /*19100*/  FMUL.FTZ R31, R0, R175 ;  /* 0x000000af001f7220 */ /* 0x000fe20000410000 */
[----:B------:R-:W-:Y:S01]  /*19110*/  MOV R175, R47 ;  /* 0x0000002f00af7202 */ /* 0x000fe20000000f00 */
[----:B------:R-:W-:Y:S01]  /*19120*/  FMUL.FTZ R33, R132, R169 ;  /* 0x000000a984217220 */ /* 0x000fe20000410000 */
[----:B-1----:R-:W-:Y:S01]  /*19130*/  F2FP.BF16.PACK_AB R147, R235, R239 ;  /* 0x000000efeb93723e */ /* 0x002fe200000010ff */
[----:B------:R-:W-:Y:S02]  /*19140*/  IMAD.MOV.U32 R158, RZ, RZ, R60 ;  /* 0x000000ffff9e7224 */ /* 0x000fe400078e003c */
[--C-:B------:R-:W-:Y:S02]  /*19150*/  FFMA.FTZ R153, R153, c[0x0][0x23c], -R208.reuse ;  /* 0x00008f0099997a23 */ /* 0x100fe400000108d0 */
[----:B------:R-:W-:Y:S02]  /*19160*/  FFMA.FTZ R152, R152, c[0x0][0x23c], -R208 ;  /* 0x00008f0098987a23 */ /* 0x000fe400000108d0 */
[C---:B------:R-:W-:Y:S01]  /*19170*/  HMMA.16816.F32.BF16 R8, R144.reuse, R20, R8 ;  /* 0x000000149008723c */ /* 0x040fe20000041808 */
[C---:B------:R-:W-:Y:S02]  /*19180*/  FMUL.FTZ R44, R133.reuse, R188 ;  /* 0x000000bc852c7220 */ /* 0x040fe40000410000 */
[C---:B------:R-:W-:Y:S02]  /*19190*/  FMUL.FTZ R45, R133.reuse, R189 ;  /* 0x000000bd852d7220 */ /* 0x040fe40000410000 */
[----:B------:R-:W-:Y:S02]  /*191a0*/  FMUL.FTZ R47, R0, R191 ;  /* 0x000000bf002f7220 */ /* 0x000fe40000410000 */
[C---:B------:R-:W-:Y:S01]  /*191b0*/  FMUL.FTZ R20, R132.reuse, R164 ;  /* 0x000000a484147220 */ /* 0x040fe20000410000 */
[-C--:B------:R-:W-:Y:S01]  /*191c0*/  HMMA.16816.F32.BF16 R12, R144, R22.reuse, R12 ;  /* 0x00000016900c723c */ /* 0x080fe2000004180c */
[C---:B------:R-:W-:Y:S03]  /*191d0*/  FMUL.FTZ R21, R132.reuse, R165 ;  /* 0x000000a584157220 */ /* 0x040fe60000410000 */
[----:B------:R-:W-:Y:S01]  /*191e0*/  IMAD.MOV.U32 R157, RZ, RZ, R49 ;  /* 0x000000ffff9d7224 */ /* 0x000fe200078e0031 */
[----:B------:R-:W-:Y:S01]  /*191f0*/  MOV R165, R41 ;  /* 0x0000002900a57202 */ /* 0x000fe20000000f00 */
[----:B------:R-:W-:Y:S02]  /*19200*/  FMUL.FTZ R41, R133, R177 ;  /* 0x000000b185297220 */ /* 0x000fe40000410000 */
[C---:B------:R-:W-:Y:S01]  /*19210*/  HMMA.16816.F32.BF16 R16, R140.reuse, R22, R16 ;  /* 0x000000168c10723c */ /* 0x040fe20000041810 */
[----:B------:R-:W-:Y:S03]  /*19220*/  IMAD.MOV.U32 R169, RZ, RZ, R34 ;  /* 0x000000ffffa97224 */ /* 0x000fe600078e0022 */
[C---:B------:R-:W-:Y:S01]  /*19230*/  FMUL.FTZ R34, R3.reuse, R170 ;  /* 0x000000aa03227220 */ /* 0x040fe20000410000 */
[----:B------:R-:W-:Y:S01]  /*19240*/  MOV R170, R35 ;  /* 0x0000002300aa7202 */ /* 0x000fe20000000f00 */
[C---:B------:R-:W-:Y:S02]  /*19250*/  FMUL.FTZ R35, R3.reuse, R171 ;  /* 0x000000ab03237220 */ /* 0x040fe40000410000 */
[C---:B------:R-:W-:Y:S01]  /*19260*/  FMUL.FTZ R22, R3.reuse, R166 ;  /* 0x000000a603167220 */ /* 0x040fe20000410000 */
[----:B------:R-:W-:Y:S03]  /*19270*/  MOV R166, R64 ;  /* 0x0000004000a67202 */ /* 0x000fe60000000f00 */
[----:B------:R-:W-:Y:S01]  /*19280*/  FMUL.FTZ R23, R3, R167 ;  /* 0x000000a703177220 */ /* 0x000fe20000410000 */
[----:B------:R-:W-:Y:S01]  /*19290*/  MOV R167, R53 ;  /* 0x0000003500a77202 */ /* 0x000fe20000000f00 */
[----:B------:R-:W-:Y:S02]  /*192a0*/  FFMA.FTZ R157, R157, c[0x0][0x23c], -R209 ;  /* 0x00008f009d9d7a23 */ /* 0x000fe400000108d1 */
[----:B------:R-:W-:Y:S02]  /*192b0*/  FMUL.FTZ R49, R132, R185 ;  /* 0x000000b984317220 */ /* 0x000fe40000410000 */
[C---:B------:R-:W-:Y:S01]  /*192c0*/  FMUL.FTZ R56, R133.reuse, R192 ;  /* 0x000000c085387220 */ /* 0x040fe20000410000 */
[-C--:B--2---:R-:W-:Y:S01]  /*192d0*/  HMMA.16816.F32.BF16 R20, R140, R36.reuse, R20 ;  /* 0x000000248c14723c */ /* 0x084fe20000041814 */
[C---:B------:R-:W-:Y:S02]  /*192e0*/  FMUL.FTZ R57, R133.reuse, R193 ;  /* 0x000000c185397220 */ /* 0x040fe40000410000 */
[----:B------:R-:W-:Y:S01]  /*192f0*/  MUFU.EX2 R193, R152 ;  /* 0x0000009800c17308 */ /* 0x000fe20000000800 */
[C---:B------:R-:W-:Y:S02]  /*19300*/  FMUL.FTZ R58, R0.reuse, R194 ;  /* 0x000000c2003a7220 */ /* 0x040fe40000410000 */
[C---:B------:R-:W-:Y:S02]  /*19310*/  FMUL.FTZ R59, R0.reuse, R195 ;  /* 0x000000c3003b7220 */ /* 0x040fe40000410000 */
[C---:B------:R-:W-:Y:S01]  /*19320*/  HMMA.16816.F32.BF16 R24, R144.reuse, R36, R24 ;  /* 0x000000249018723c */ /* 0x040fe20000041818 */
[C---:B------:R-:W-:Y:S03]  /*19330*/  FMUL.FTZ R60, R133.reuse, R204 ;  /* 0x000000cc853c7220 */ /* 0x040fe60000410000 */
[----:B------:R-:W-:Y:S02]  /*19340*/  FMUL.FTZ R61, R133, R205 ;  /* 0x000000cd853d7220 */ /* 0x000fe40000410000 */
[----:B------:R-:W-:Y:S02]  /*19350*/  FMUL.FTZ R62, R0, R206 ;  /* 0x000000ce003e7220 */ /* 0x000fe40000410000 */
[-C--:B------:R-:W-:Y:S01]  /*19360*/  HMMA.16816.F32.BF16 R28, R144, R38.reuse, R28 ;  /* 0x00000026901c723c */ /* 0x080fe2000004181c */
[C---:B------:R-:W-:Y:S03]  /*19370*/  FMUL.FTZ R37, R132.reuse, R181 ;  /* 0x000000b584257220 */ /* 0x040fe60000410000 */
[----:B------:R-:W-:Y:S02]  /*19380*/  IMAD.MOV.U32 R181, RZ, RZ, R54 ;  /* 0x000000ffffb57224 */ /* 0x000fe400078e0036 */
[----:B------:R-:W-:Y:S01]  /*19390*/  FMUL.FTZ R36, R132, R180 ;  /* 0x000000b484247220 */ /* 0x000fe20000410000 */
[----:B------:R-:W-:Y:S01]  /*193a0*/  MOV R180, R65 ;  /* 0x0000004100b47202 */ /* 0x000fe20000000f00 */
[C---:B------:R-:W-:Y:S01]  /*193b0*/  HMMA.16816.F32.BF16 R32, R140.reuse, R38, R32 ;  /* 0x000000268c20723c */ /* 0x040fe20000041820 */
[----:B------:R-:W-:Y:S03]  /*193c0*/  IMAD.MOV.U32 R2, RZ, RZ, R48 ;  /* 0x000000ffff027224 */ /* 0x000fe600078e0030 */
[----:B------:R-:W-:Y:S02]  /*193d0*/  IMAD.MOV.U32 R162, RZ, RZ, R43 ;  /* 0x000000ffffa27224 */ /* 0x000fe400078e002b */
[----:B------:R-:W-:Y:S02]  /*193e0*/  FFMA.FTZ R2, R2, c[0x0][0x23c], -R209 ;  /* 0x00008f0002027a23 */ /* 0x000fe400000108d1 */
[C---:B------:R-:W-:Y:S04]  /*193f0*/  FMUL.FTZ R38, R3.reuse, R182 ;  /* 0x000000b603267220 */ /* 0x040fe80000410000 */
[----:B------:R-:W-:Y:S02]  /*19400*/  IMAD.MOV.U32 R182, RZ, RZ, R52 ;  /* 0x000000ffffb67224 */ /* 0x000fe400078e0034 */
[----:B------:R-:W1:Y:S01]  /*19410*/  LDSM.16.MT88.4 R52, [R228+0xc000] ;  /* 0x00c00000e434783b */ /* 0x000e620000004200 */
[C---:B------:R-:W-:Y:S02]  /*19420*/  FMUL.FTZ R39, R3.reuse, R183 ;  /* 0x000000b703277220 */ /* 0x040fe40000410000 */
[----:B------:R-:W-:Y:S02]  /*19430*/  IMAD.MOV.U32 R183, RZ, RZ, R51 ;  /* 0x000000ffffb77224 */ /* 0x000fe400078e0033 */
[----:B------:R-:W-:Y:S02]  /*19440*/  FMUL.FTZ R43, R0, R179 ;  /* 0x000000b3002b7220 */ /* 0x000fe40000410000 */
[----:B------:R-:W-:Y:S01]  /*19450*/  IMAD.MOV.U32 R177, RZ, RZ, R183 ;  /* 0x000000ffffb17224 */ /* 0x000fe200078e00b7 */
[----:B------:R-:W-:Y:S01]  /*19460*/  MOV R183, R181 ;  /* 0x000000b500b77202 */ /* 0x000fe20000000f00 */
[----:B------:R-:W-:Y:S01]  /*19470*/  FMUL.FTZ R48, R132, R184 ;  /* 0x000000b884307220 */ /* 0x000fe20000410000 */
[----:B------:R-:W-:Y:S01]  /*19480*/  MOV R181, R170 ;  /* 0x000000aa00b57202 */ /* 0x000fe20000000f00 */
[----:B------:R-:W-:Y:S01]  /*19490*/  IMAD.MOV.U32 R170, RZ, RZ, R168 ;  /* 0x000000ffffaa7224 */ /* 0x000fe200078e00a8 */
[----:B------:R-:W-:Y:S01]  /*194a0*/  MOV R179, R177 ;  /* 0x000000b100b37202 */ /* 0x000fe20000000f00 */
[----:B------:R2:W-:Y:S01]  /*194b0*/  MUFU.EX2 R168, R2 ;  /* 0x0000000200a87308 */ /* 0x0005e20000000800 */
[C---:B------:R-:W-:Y:S02]  /*194c0*/  FMUL.FTZ R51, R3.reuse, R187 ;  /* 0x000000bb03337220 */ /* 0x040fe40000410000 */
[----:B------:R-:W-:Y:S02]  /*194d0*/  FMUL.FTZ R63, R0, R207 ;  /* 0x000000cf003f7220 */ /* 0x000fe40000410000 */
[----:B------:R-:W-:Y:S02]  /*194e0*/  IMAD.MOV.U32 R156, RZ, RZ, R67 ;  /* 0x000000ffff9c7224 */ /* 0x000fe400078e0043 */
        /* <DEDUP_REMOVED lines=9> */
[C---:B------:R-:W-:Y:S01]  /*19580*/  FMUL.FTZ R78, R0.reuse, R78 ;  /* 0x0000004e004e7220 */ /* 0x040fe20000410000 */
[-C--:B-1----:R-:W-:Y:S01]  /*19590*/  HMMA.16816.F32.BF16 R36, R140, R52.reuse, R36 ;  /* 0x000000348c24723c */ /* 0x082fe20000041824 */
[----:B------:R-:W-:Y:S02]  /*195a0*/  IMAD.MOV.U32 R161, RZ, RZ, R42 ;  /* 0x000000ffffa17224 */ /* 0x000fe400078e002a */
[C---:B------:R-:W-:Y:S02]  /*195b0*/  FMUL.FTZ R42, R0.reuse, R178 ;  /* 0x000000b2002a7220 */ /* 0x040fe40000410000 */
[----:B------:R-:W-:Y:S02]  /*195c0*/  IMAD.MOV.U32 R155, RZ, RZ, R40 ;  /* 0x000000ffff9b7224 */ /* 0x000fe400078e0028 */
[----:B------:R-:W-:Y:S01]  /*195d0*/  FMUL.FTZ R40, R133, R176 ;  /* 0x000000b085287220 */ /* 0x000fe20000410000 */
[----:B------:R-:W-:Y:S01]  /*195e0*/  MOV R176, R50 ;  /* 0x0000003200b07202 */ /* 0x000fe20000000f00 */
[----:B------:R-:W-:Y:S03]  /*195f0*/  FMUL.FTZ R50, R3, R186 ;  /* 0x000000ba03327220 */ /* 0x000fe60000410000 */
[C---:B------:R-:W-:Y:S01]  /*19600*/  FMUL.FTZ R79, R0.reuse, R79 ;  /* 0x0000004f004f7220 */ /* 0x040fe20000410000 */
[----:B------:R-:W-:Y:S01]  /*19610*/  MOV R178, R176 ;  /* 0x000000b000b27202 */ /* 0x000fe20000000f00 */
[C---:B------:R-:W-:Y:S01]  /*19620*/  HMMA.16816.F32.BF16 R40, R144.reuse, R52, R40 ;  /* 0x000000349028723c */ /* 0x040fe20000041828 */
[----:B------:R-:W-:Y:S02]  /*19630*/  IMAD.MOV.U32 R171, RZ, RZ, R46 ;  /* 0x000000ffffab7224 */ /* 0x000fe400078e002e */
[----:B------:R-:W-:Y:S02]  /*19640*/  FMUL.FTZ R46, R0, R190 ;  /* 0x000000be002e7220 */ /* 0x000fe40000410000 */
[----:B------:R-:W-:Y:S02]  /*19650*/  FMUL.FTZ R88, R133, R88 ;  /* 0x0000005885587220 */ /* 0x000fe40000410000 */
[C---:B------:R-:W-:Y:S02]  /*19660*/  FMUL.FTZ R52, R132.reuse, R196 ;  /* 0x000000c484347220 */ /* 0x040fe40000410000 */
[----:B------:R-:W-:Y:S01]  /*19670*/  FMUL.FTZ R53, R132, R197 ;  /* 0x000000c584357220 */ /* 0x000fe20000410000 */
[-C--:B------:R-:W-:Y:S02]  /*19680*/  HMMA.16816.F32.BF16 R44, R144, R54.reuse, R44 ;  /* 0x00000036902c723c */ /* 0x080fe4000004182c */
[----:B------:R-:W-:Y:S02]  /*19690*/  IMAD.MOV.U32 R176, RZ, RZ, R182 ;  /* 0x000000ffffb07224 */ /* 0x000fe400078e00b6 */
[----:B------:R-:W-:Y:S02]  /*196a0*/  IMAD.MOV.U32 R182, RZ, RZ, R180 ;  /* 0x000000ffffb67224 */ /* 0x000fe400078e00b4 */
[----:B------:R-:W-:Y:S02]  /*196b0*/  IMAD.MOV.U32 R180, RZ, RZ, R171 ;  /* 0x000000ffffb47224 */ /* 0x000fe400078e00ab */
[C---:B------:R-:W-:Y:S01]  /*196c0*/  HMMA.16816.F32.BF16 R48, R140.reuse, R54, R48 ;  /* 0x000000368c30723c */ /* 0x040fe20000041830 */
[----:B------:R-:W-:Y:S03]  /*196d0*/  IMAD.MOV.U32 R171, RZ, RZ, R169 ;  /* 0x000000ffffab7224 */ /* 0x000fe600078e00a9 */
[----:B------:R-:W-:Y:S01]  /*196e0*/  MOV R169, R175 ;  /* 0x000000af00a97202 */ /* 0x000fe20000000f00 */
[----:B------:R-:W-:Y:S02]  /*196f0*/  IMAD.MOV.U32 R175, RZ, RZ, R174 ;  /* 0x000000ffffaf7224 */ /* 0x000fe400078e00ae */
[----:B------:R-:W-:Y:S01]  /*19700*/  IMAD.MOV.U32 R174, RZ, RZ, R173 ;  /* 0x000000ffffae7224 */ /* 0x000fe200078e00ad */
[----:B------:R-:W-:Y:S01]  /*19710*/  MOV R173, R172 ;  /* 0x000000ac00ad7202 */ /* 0x000fe20000000f00 */
[----:B------:R-:W-:Y:S03]  /*19720*/  IMAD.MOV.U32 R172, RZ, RZ, R160 ;  /* 0x000000ffffac7224 */ /* 0x000fe600078e00a0 */
[----:B------:R-:W-:Y:S02]  /*19730*/  IMAD.MOV.U32 R160, RZ, RZ, R129 ;  /* 0x000000ffffa07224 */ /* 0x000fe400078e0081 */
[----:B------:R-:W3:Y:S01]  /*19740*/  LDL.LU R129, [R1+0xb8] ;  /* 0x0000b80001817983 */ /* 0x000ee20000300800 */
[----:B--2---:R-:W-:Y:S02]  /*19750*/  FFMA.FTZ R2, R178, c[0x0][0x23c], -R209 ;  /* 0x00008f00b2027a23 */ /* 0x004fe400000108d1 */
        /* <DEDUP_REMOVED lines=10> */
[----:B------:R-:W-:Y:S01]  /*19800*/  MOV R175, R174 ;  /* 0x000000ae00af7202 */ /* 0x000fe20000000f00 */
[----:B------:R-:W-:Y:S02]  /*19810*/  IMAD.MOV.U32 R174, RZ, RZ, R173 ;  /* 0x000000ffffae7224 */ /* 0x000fe400078e00ad */
[----:B------:R-:W-:Y:S01]  /*19820*/  IMAD.MOV.U32 R173, RZ, RZ, R172 ;  /* 0x000000ffffad7224 */ /* 0x000fe200078e00ac */
[----:B------:R-:W-:Y:S01]  /*19830*/  MOV R172, R160 ;  /* 0x000000a000ac7202 */ /* 0x000fe20000000f00 */
[----:B------:R-:W-:Y:S02]  /*19840*/  IMAD.MOV.U32 R160, RZ, RZ, R154 ;  /* 0x000000ffffa07224 */ /* 0x000fe400078e009a */
[----:B------:R-:W-:Y:S02]  /*19850*/  IMAD.MOV.U32 R154, RZ, RZ, R130 ;  /* 0x000000ffff9a7224 */ /* 0x000fe400078e0082 */
[----:B------:R-:W2:Y:S01]  /*19860*/  LDL.LU R130, [R1+0xb4] ;  /* 0x0000b40001827983 */ /* 0x000ea20000300800 */
[----:B------:R-:W-:Y:S01]  /*19870*/  IMAD.MOV.U32 R178, RZ, RZ, R183 ;  /* 0x000000ffffb27224 */ /* 0x000fe200078e00b7 */
[----:B------:R-:W-:Y:S01]  /*19880*/  MOV R183, R181 ;  /* 0x000000b500b77202 */ /* 0x000fe20000000f00 */
[----:B------:R-:W-:Y:S01]  /*19890*/  IMAD.MOV.U32 R181, RZ, RZ, R171 ;  /* 0x000000ffffb57224 */ /* 0x000fe200078e00ab */
[----:B------:R-:W-:Y:S01]  /*198a0*/  MOV R171, R169 ;  /* 0x000000a900ab7202 */ /* 0x000fe20000000f00 */
[----:B------:R-:W-:Y:S02]  /*198b0*/  IMAD.MOV.U32 R169, RZ, RZ, R174 ;  /* 0x000000ffffa97224 */ /* 0x000fe400078e00ae */
[----:B------:R-:W-:Y:S02]  /*198c0*/  IMAD.MOV.U32 R174, RZ, RZ, R172 ;  /* 0x000000ffffae7224 */ /* 0x000fe400078e00ac */
[----:B------:R-:W-:Y:S01]  /*198d0*/  IMAD.MOV.U32 R172, RZ, RZ, R160 ;  /* 0x000000ffffac7224 */ /* 0x000fe200078e00a0 */
[----:B------:R-:W-:Y:S01]  /*198e0*/  MOV R160, R154 ;  /* 0x0000009a00a07202 */ /* 0x000fe20000000f00 */
[----:B------:R-:W-:Y:S02]  /*198f0*/  IMAD.MOV.U32 R154, RZ, RZ, R131 ;  /* 0x000000ffff9a7224 */ /* 0x000fe400078e0083 */
[----:B------:R-:W4:Y:S01]  /*19900*/  LDL.LU R131, [R1+0xb0] ;  /* 0x0000b00001837983 */ /* 0x000f220000300800 */
[C---:B------:R-:W-:Y:S02]  /*19910*/  FMUL.FTZ R54, R3.reuse, R198 ;  /* 0x000000c603367220 */ /* 0x040fe40000410000 */
[----:B------:R-:W-:Y:S01]  /*19920*/  FMUL.FTZ R55, R3, R199 ;  /* 0x000000c703377220 */ /* 0x000fe20000410000 */
[----:B------:R-:W-:Y:S01]  /*19930*/  MOV R199, R182 ;  /* 0x000000b600c77202 */ /* 0x000fe20000000f00 */
[----:B------:R-:W-:Y:S02]  /*19940*/  IMAD.MOV.U32 R182, RZ, RZ, R159 ;  /* 0x000000ffffb67224 */ /* 0x000fe400078e009f */
[--C-:B------:R-:W-:Y:S02]  /*19950*/  FFMA.FTZ R154, R154, c[0x0][0x23c], -R209.reuse ;  /* 0x00008f009a9a7a23 */ /* 0x100fe400000108d1 */
[C---:B------:R-:W-:Y:S01]  /*19960*/  FMUL.FTZ R89, R133.reuse, R89 ;  /* 0x0000005985597220 */ /* 0x040fe20000410000 */
[-C--:B------:R-:W-:Y:S01]  /*19970*/  HMMA.16816.F32.BF16 R52, R140, R148.reuse, R52 ;  /* 0x000000948c34723c */ /* 0x080fe20000041834 */
[----:B------:R-:W-:Y:S01]  /*19980*/  MUFU.EX2 R205, R154 ;  /* 0x0000009a00cd7308 */ /* 0x000fe20000000800 */
[C---:B------:R-:W-:Y:S02]  /*19990*/  FMUL.FTZ R90, R0.reuse, R90 ;  /* 0x0000005a005a7220 */ /* 0x040fe40000410000 */
[C---:B------:R-:W-:Y:S02]  /*199a0*/  FMUL.FTZ R91, R0.reuse, R91 ;  /* 0x0000005b005b7220 */ /* 0x040fe40000410000 */
[C---:B------:R-:W-:Y:S02]  /*199b0*/  FMUL.FTZ R92, R133.reuse, R92 ;  /* 0x0000005c855c7220 */ /* 0x040fe40000410000 */
[C---:B------:R-:W-:Y:S01]  /*199c0*/  HMMA.16816.F32.BF16 R56, R144.reuse, R148, R56 ;  /* 0x000000949038723c */ /* 0x040fe20000041838 */
[----:B------:R-:W-:Y:S03]  /*199d0*/  FMUL.FTZ R93, R133, R93 ;  /* 0x0000005d855d7220 */ /* 0x000fe60000410000 */
[C---:B------:R-:W-:Y:S02]  /*199e0*/  FMUL.FTZ R94, R0.reuse, R94 ;  /* 0x0000005e005e7220 */ /* 0x040fe40000410000 */
[C---:B------:R-:W-:Y:S02]  /*199f0*/  FMUL.FTZ R95, R0.reuse, R95 ;  /* 0x0000005f005f7220 */ /* 0x040fe40000410000 */
[-C--:B------:R-:W-:Y:S01]  /*19a00*/  HMMA.16816.F32.BF16 R60, R144, R150.reuse, R60 ;  /* 0x00000096903c723c */ /* 0x080fe2000004183c */
[----:B------:R-:W-:Y:S03]  /*19a10*/  IMAD.MOV.U32 R164, RZ, RZ, R66 ;  /* 0x000000ffffa47224 */ /* 0x000fe600078e0042 */
[C---:B------:R-:W-:Y:S02]  /*19a20*/  FMUL.FTZ R66, R3.reuse, R202 ;  /* 0x000000ca03427220 */ /* 0x040fe40000410000 */
[C---:B------:R-:W-:Y:S02]  /*19a30*/  FMUL.FTZ R102, R3.reuse, R102 ;  /* 0x0000006603667220 */ /* 0x040fe40000410000 */
[----:B------:R-:W-:Y:S03]  /*19a40*/  FMUL.FTZ R103, R3, R103 ;  /* 0x0000006703677220 */ /* 0x000fe60000410000 */
[C---:B------:R-:W-:Y:S01]  /*19a50*/  HMMA.16816.F32.BF16 R64, R140.reuse, R150, R64 ;  /* 0x000000968c40723c */ /* 0x040fe20000041840 */
[----:B------:R-:W1:Y:S01]  /*19a60*/  LDSM.16.MT88.4 R148, [R225+0xe000] ;  /* 0x00e00000e194783b */ /* 0x000e620000004200 */
[C---:B------:R-:W-:Y:S02]  /*19a70*/  FMUL.FTZ R104, R133.reuse, R104 ;  /* 0x0000006885687220 */ /* 0x040fe40000410000 */
[C---:B------:R-:W-:Y:S02]  /*19a80*/  FMUL.FTZ R105, R133.reuse, R105 ;  /* 0x0000006985697220 */ /* 0x040fe40000410000 */
[C---:B------:R-:W-:Y:S02]  /*19a90*/  FMUL.FTZ R106, R0.reuse, R106 ;  /* 0x0000006a006a7220 */ /* 0x040fe40000410000 */
[C---:B------:R-:W-:Y:S04]  /*19aa0*/  FMUL.FTZ R107, R0.reuse, R107 ;  /* 0x0000006b006b7220 */ /* 0x040fe80000410000 */
        /* <DEDUP_REMOVED lines=14> */
[C---:B------:R-:W-:Y:S01]  /*19b90*/  FMUL.FTZ R126, R0.reuse, R126 ;  /* 0x0000007e007e7220 */ /* 0x040fe20000410000 */
[-C--:B-1----:R-:W-:Y:S01]  /*19ba0*/  HMMA.16816.F32.BF16 R68, R140, R148.reuse, R68 ;  /* 0x000000948c44723c */ /* 0x082fe20000041844 */
[----:B------:R-:W-:Y:S02]  /*19bb0*/  FMUL.FTZ R127, R0, R127 ;  /* 0x0000007f007f7220 */ /* 0x000fe40000410000 */
[----:B------:R-:W-:Y:S02]  /*19bc0*/  FFMA.FTZ R139, R139, c[0x0][0x23c], -R209 ;  /* 0x00008f008b8b7a23 */ /* 0x000fe400000108d1 */
[----:B------:R-:W-:Y:S02]  /*19bd0*/  IMAD.MOV.U32 R194, RZ, RZ, R180 ;  /* 0x000000ffffc27224 */ /* 0x000fe400078e00b4 */
[----:B------:R-:W-:Y:S01]  /*19be0*/  IMAD.MOV.U32 R195, RZ, RZ, R183 ;  /* 0x000000ffffc37224 */ /* 0x000fe200078e00b7 */
[C---:B------:R-:W-:Y:S01]  /*19bf0*/  HMMA.16816.F32.BF16 R72, R144.reuse, R148, R72 ;  /* 0x000000949048723c */ /* 0x040fe20000041848 */
[----:B------:R-:W-:Y:S03]  /*19c00*/  MUFU.EX2 R183, R153 ;  /* 0x0000009900b77308 */ /* 0x000fe60000000800 */
[----:B------:R-:W-:Y:S02]  /*19c10*/  FFMA.FTZ R2, R179, c[0x0][0x23c], -R208 ;  /* 0x00008f00b3027a23 */ /* 0x000fe400000108d0 */
[----:B------:R-:W-:Y:S02]  /*19c20*/  IMAD.MOV.U32 R179, RZ, RZ, R176 ;  /* 0x000000ffffb37224 */ /* 0x000fe400078e00b0 */
[-C--:B------:R-:W-:Y:S01]  /*19c30*/  HMMA.16816.F32.BF16 R76, R144, R150.reuse, R76 ;  /* 0x00000096904c723c */ /* 0x080fe2000004184c */
[----:B------:R-:W-:Y:S03]  /*19c40*/  IMAD.MOV.U32 R176, RZ, RZ, R170 ;  /* 0x000000ffffb07224 */ /* 0x000fe600078e00aa */
[----:B------:R-:W-:Y:S01]  /*19c50*/  IMAD.MOV.U32 R170, RZ, RZ, R175 ;  /* 0x000000ffffaa7224 */ /* 0x000fe200078e00af */
[----:B------:R-:W-:Y:S02]  /*19c60*/  MOV R175, R173 ;  /* 0x000000ad00af7202 */ /* 0x000fe40000000f00 */
[----:B------:R1:W-:Y:S01]  /*19c70*/  MUFU.EX2 R173, R2 ;  /* 0x0000000200ad7308 */ /* 0x0003e20000000800 */
[C---:B------:R-:W-:Y:S01]  /*19c80*/  HMMA.16816.F32.BF16 R80, R140.reuse, R150, R80 ;  /* 0x000000968c50723c */ /* 0x040fe20000041850 */
[----:B------:R-:W1:Y:S03]  /*19c90*/  LDSM.16.MT88.4 R148, [R226+0xe000] ;  /* 0x00e00000e294783b */ /* 0x000e660000004200 */
[----:B-1----:R-:W-:Y:S02]  /*19ca0*/  FFMA.FTZ R2, R188, c[0x0][0x23c], -R208 ;  /* 0x00008f00bc027a23 */ /* 0x002fe400000108d0 */
[----:B------:R-:W-:Y:S01]  /*19cb0*/  IMAD.MOV.U32 R188, RZ, RZ, R179 ;  /* 0x000000ffffbc7224 */ /* 0x000fe200078e00b3 */
[----:B------:R-:W-:Y:S01]  /*19cc0*/  MOV R179, R178 ;  /* 0x000000b200b37202 */ /* 0x000fe20000000f00 */
[----:B------:R-:W-:Y:S02]  /*19cd0*/  IMAD.MOV.U32 R178, RZ, RZ, R176 ;  /* 0x000000ffffb27224 */ /* 0x000fe400078e00b0 */
[----:B------:R1:W1:Y:S01]  /*19ce0*/  MUFU.EX2 R176, R2 ;  /* 0x0000000200b07308 */ /* 0x0002620000000800 */
[-C--:B------:R-:W-:Y:S08]  /*19cf0*/  HMMA.16816.F32.BF16 R84, R140, R148.reuse, R84 ;  /* 0x000000948c54723c */ /* 0x080ff00000041854 */
[C---:B------:R-:W-:Y:S01]  /*19d00*/  HMMA.16816.F32.BF16 R88, R144.reuse, R148, R88 ;  /* 0x000000949058723c */ /* 0x040fe20000041858 */
[----:B-1----:R-:W-:Y:S07]  /*19d10*/  FFMA.FTZ R2, R234, c[0x0][0x23c], -R208 ;  /* 0x00008f00ea027a23 */ /* 0x002fee00000108d0 */
[-C--:B------:R-:W-:Y:S01]  /*19d20*/  HMMA.16816.F32.BF16 R92, R144, R150.reuse, R92 ;  /* 0x00000096905c723c */ /* 0x080fe2000004185c */
[----:B------:R1:W-:Y:S07]  /*19d30*/  MUFU.EX2 R234, R2 ;  /* 0x0000000200ea7308 */ /* 0x0003ee0000000800 */
[C---:B------:R-:W-:Y:S01]  /*19d40*/  HMMA.16816.F32.BF16 R96, R140.reuse, R150, R96 ;  /* 0x000000968c60723c */ /* 0x040fe20000041860 */
[----:B------:R-:W1:Y:S07]  /*19d50*/  LDSM.16.MT88.4 R148, [R228+0xe000] ;  /* 0x00e00000e494783b */ /* 0x000e6e0000004200 */
[-C--:B-1----:R-:W-:Y:S08]  /*19d60*/  HMMA.16816.F32.BF16 R100, R140, R148.reuse, R100 ;  /* 0x000000948c64723c */ /* 0x082ff00000041864 */
[C---:B------:R-:W-:Y:S08]  /*19d70*/  HMMA.16816.F32.BF16 R104, R144.reuse, R148, R104 ;  /* 0x000000949068723c */ /* 0x040ff00000041868 */
[-C--:B------:R-:W-:Y:S08]  /*19d80*/  HMMA.16816.F32.BF16 R108, R144, R150.reuse, R108 ;  /* 0x00000096906c723c */ /* 0x080ff0000004186c */
[C---:B------:R-:W-:Y:S01]  /*19d90*/  HMMA.16816.F32.BF16 R112, R140.reuse, R150, R112 ;  /* 0x000000968c70723c */ /* 0x040fe20000041870 */
[----:B------:R-:W1:Y:S03]  /*19da0*/  LDSM.16.MT88.4 R148, [R227+0xe000] ;  /* 0x00e00000e394783b */ /* 0x000e660000004200 */
[----:B---3--:R-:W-:Y:S04]  /*19db0*/  FMUL.FTZ R129, R132, R129 ;  /* 0x0000008184817220 */ /* 0x008fe80000410000 */
[-C--:B-1----:R-:W-:Y:S08]  /*19dc0*/  HMMA.16816.F32.BF16 R116, R140, R148.reuse, R116 ;  /* 0x000000948c74723c */ /* 0x082ff00000041874 */
[C---:B------:R-:W-:Y:S01]  /*19dd0*/  HMMA.16816.F32.BF16 R120, R144.reuse, R148, R120 ;  /* 0x000000949078723c */ /* 0x040fe20000041878 */
[C---:B--2---:R-:W-:Y:S07]  /*19de0*/  FMUL.FTZ R130, R3.reuse, R130 ;  /* 0x0000008203827220 */ /* 0x044fee0000410000 */
[-C--:B------:R-:W-:Y:S07]  /*19df0*/  HMMA.16816.F32.BF16 R124, R144, R150.reuse, R124 ;  /* 0x00000096907c723c */ /* 0x080fee000004187c */
[----:B------:R-:W-:Y:S02]  /*19e00*/  FFMA.FTZ R144, R188, c[0x0][0x23c], -R209 ;  /* 0x00008f00bc907a23 */ /* 0x000fe400000108d1 */
[----:B------:R-:W-:Y:S02]  /*19e10*/  IMAD.MOV.U32 R188, RZ, RZ, R179 ;  /* 0x000000ffffbc7224 */ /* 0x000fe400078e00b3 */
[----:B------:R1:W-:Y:S01]  /*19e20*/  MUFU.EX2 R192, R144 ;  /* 0x0000009000c07308 */ /* 0x0003e20000000800 */
        /* <DEDUP_REMOVED lines=14> */
[----:B----4-:R-:W-:Y:S01]  /*19f10*/  FMUL.FTZ R131, R3, R131 ;  /* 0x0000008303837220 */ /* 0x010fe20000410000 */
[----:B------:R-:W2:Y:S01]  /*19f20*/  MUFU.EX2 R230, R139 ;  /* 0x0000008b00e67308 */ /* 0x000ea20000000800 */
[----:B------:R-:W-:Y:S01]  /*19f30*/  FFMA.FTZ R2, R188, c[0x0][0x23c], -R208 ;  /* 0x00008f00bc027a23 */ /* 0x000fe200000108d0 */
        /* <DEDUP_REMOVED lines=8> */
[----:B------:R3:W4:Y:S01]  /*19fc0*/  MUFU.EX2 R229, R2 ;  /* 0x0000000200e57308 */ /* 0x0007220000000800 */
[----:B------:R-:W-:Y:S01]  /*19fd0*/  IMAD.MOV.U32 R162, RZ, RZ, R161 ;  /* 0x000000ffffa27224 */ /* 0x000fe200078e00a1 */
[----:B------:R-:W-:Y:S01]  /*19fe0*/  MOV R161, R165 ;  /* 0x000000a500a17202 */ /* 0x000fe20000000f00 */
[----:B------:R-:W-:Y:S01]  /*19ff0*/  IMAD.MOV.U32 R165, RZ, RZ, R155 ;  /* 0x000000ffffa57224 */ /* 0x000fe200078e009b */
[----:B------:R-:W-:Y:S01]  /*1a000*/  MOV R197, R196 ;  /* 0x000000c400c57202 */ /* 0x000fe20000000f00 */
[----:B------:R-:W-:Y:S01]  /*1a010*/  IMAD.MOV.U32 R155, RZ, RZ, R156 ;  /* 0x000000ffff9b7224 */ /* 0x000fe200078e009c */
[----:B-1----:R-:W1:Y:S02]  /*1a020*/  LDSM.16.MT88.4 R144, [R225+0xc800] ;  /* 0x00c80000e190783b */ /* 0x002e640000004200 */
[----:B------:R-:W-:Y:S01]  /*1a030*/  FFMA.FTZ R156, R248, c[0x0][0x23c], -R209 ;  /* 0x00008f00f89c7a23 */ /* 0x000fe200000108d1 */
[----:B------:R-:W-:Y:S01]  /*1a040*/  F2FP.BF16.PACK_AB R141, R176, R173 ;  /* 0x000000adb08d723e */ /* 0x000fe200000010ff */
[----:B------:R-:W-:Y:S02]  /*1a050*/  IMAD.MOV.U32 R196, RZ, RZ, R187 ;  /* 0x000000ffffc47224 */ /* 0x000fe400078e00bb */
[----:B------:R-:W-:Y:S01]  /*1a060*/  IMAD.MOV.U32 R187, RZ, RZ, R163 ;  /* 0x000000ffffbb7224 */ /* 0x000fe200078e00a3 */
[----:B------:R-:W-:Y:S01]  /*1a070*/  MOV R163, R165 ;  /* 0x000000a500a37202 */ /* 0x000fe20000000f00 */
[----:B------:R1:W5:Y:S01]  /*1a080*/  LDL.LU R248, [R1+0xac] ;  /* 0x0000ac0001f87983 */ /* 0x0003620000300800 */
[----:B------:R-:W-:Y:S01]  /*1a090*/  IMAD.MOV.U32 R165, RZ, RZ, R155 ;  /* 0x000000ffffa57224 */ /* 0x000fe200078e009b */
[----:B--2---:R-:W-:Y:S01]  /*1a0a0*/  F2FP.BF16.PACK_AB R142, R230, R192 ;  /* 0x000000c0e68e723e */ /* 0x004fe200000010ff */
[----:B------:R-:W-:Y:S01]  /*1a0b0*/  FFMA.FTZ R155, R243, c[0x0][0x23c], -R209 ;  /* 0x00008f00f39b7a23 */ /* 0x000fe200000108d1 */
[----:B------:R4:W-:Y:S01]  /*1a0c0*/  MUFU.EX2 R180, R156 ;  /* 0x0000009c00b47308 */ /* 0x0009e20000000800 */
[----:B------:R1:W5:Y:S01]  /*1a0d0*/  LDL.LU R243, [R1+0xa8] ;  /* 0x0000a80001f37983 */ /* 0x0003620000300800 */
[----:B------:R-:W-:Y:S02]  /*1a0e0*/  IMAD.MOV.U32 R189, RZ, RZ, R175 ;  /* 0x000000ffffbd7224 */ /* 0x000fe400078e00af */
[----:B------:R-:W-:Y:S01]  /*1a0f0*/  IMAD.MOV.U32 R169, RZ, RZ, R160 ;  /* 0x000000ffffa97224 */ /* 0x000fe200078e00a0 */
[----:B------:R-:W2:Y:S01]  /*1a100*/  LDL.LU R140, [R1+0x20] ;  /* 0x00002000018c7983 */ /* 0x000ea20000300800 */
[----:B---3--:R-:W-:Y:S01]  /*1a110*/  FFMA.FTZ R2, R221, c[0x0][0x23c], -R211 ;  /* 0x00008f00dd027a23 */ /* 0x008fe200000108d3 */
[----:B----4-:R-:W-:Y:S01]  /*1a120*/  F2FP.BF16.PACK_AB R143, R229, R234 ;  /* 0x000000eae58f723e */ /* 0x010fe200000010ff */
[----:B------:R-:W-:Y:S01]  /*1a130*/  IMAD.MOV.U32 R160, RZ, RZ, R224 ;  /* 0x000000ffffa07224 */ /* 0x000fe200078e00e0 */
[----:B------:R-:W3:Y:S01]  /*1a140*/  LDL.LU R148, [R1+0x24] ;  /* 0x0000240001947983 */ /* 0x000ee20000300800 */
[----:B------:R4:W-:Y:S01]  /*1a150*/  MUFU.EX2 R172, R2 ;  /* 0x0000000200ac7308 */ /* 0x0009e20000000800 */
[----:B------:R-:W-:Y:S02]  /*1a160*/  IMAD.MOV.U32 R171, RZ, RZ, R167 ;  /* 0x000000ffffab7224 */ /* 0x000fe400078e00a7 */
[----:B------:R-:W-:Y:S01]  /*1a170*/  IMAD.MOV.U32 R188, RZ, RZ, R174 ;  /* 0x000000ffffbc7224 */ /* 0x000fe200078e00ae */
[----:B------:R-:W3:Y:S01]  /*1a180*/  LDL.LU R159, [R1+0x38] ;  /* 0x00003800019f7983 */ /* 0x000ee20000300800 */
[----:B------:R-:W-:Y:S02]  /*1a190*/  IMAD.MOV.U32 R191, RZ, RZ, R170 ;  /* 0x000000ffffbf7224 */ /* 0x000fe400078e00aa */
[----:B------:R-:W-:Y:S02]  /*1a1a0*/  IMAD.MOV.U32 R170, RZ, RZ, R164 ;  /* 0x000000ffffaa7224 */ /* 0x000fe400078e00a4 */
[----:B------:R-:W-:Y:S02]  /*1a1b0*/  IMAD.MOV.U32 R164, RZ, RZ, R231 ;  /* 0x000000ffffa47224 */ /* 0x000fe400078e00e7 */
[----:B------:R-:W-:Y:S01]  /*1a1c0*/  IMAD.MOV.U32 R198, RZ, RZ, R197 ;  /* 0x000000ffffc67224 */ /* 0x000fe200078e00c5 */
[----:B------:R-:W-:Y:S01]  /*1a1d0*/  MOV R197, R196 ;  /* 0x000000c400c57202 */ /* 0x000fe20000000f00 */
[--C-:B------:R-:W-:Y:S01]  /*1a1e0*/  FFMA.FTZ R162, R162, c[0x0][0x23c], -R208.reuse ;  /* 0x00008f00a2a27a23 */ /* 0x100fe200000108d0 */
[----:B------:R-:W3:Y:S01]  /*1a1f0*/  LDL.LU R156, [R1+0x3c] ;  /* 0x00003c00019c7983 */ /* 0x000ee20000300800 */
[--C-:B------:R-:W-:Y:S02]  /*1a200*/  FFMA.FTZ R161, R161, c[0x0][0x23c], -R208.reuse ;  /* 0x00008f00a1a17a23 */ /* 0x100fe400000108d0 */
[--C-:B------:R-:W-:Y:S02]  /*1a210*/  FFMA.FTZ R163, R163, c[0x0][0x23c], -R208.reuse ;  /* 0x00008f00a3a37a23 */ /* 0x100fe400000108d0 */
[----:B------:R-:W-:Y:S02]  /*1a220*/  FFMA.FTZ R139, R197, c[0x0][0x23c], -R208 ;  /* 0x00008f00c58b7a23 */ /* 0x000fe400000108d0 */
[--C-:B------:R-:W-:Y:S01]  /*1a230*/  FFMA.FTZ R170, R170, c[0x0][0x23c], -R209.reuse ;  /* 0x00008f00aaaa7a23 */ /* 0x100fe200000108d1 */
[----:B------:R1:W-:Y:S01]  /*1a240*/  MUFU.EX2 R197, R155 ;  /* 0x0000009b00c57308 */ /* 0x0003e20000000800 */
[----:B------:R-:W-:Y:S02]  /*1a250*/  FFMA.FTZ R171, R171, c[0x0][0x23c], -R209 ;  /* 0x00008f00abab7a23 */ /* 0x000fe400000108d1 */
[----:B----4-:R-:W-:Y:S02]  /*1a260*/  FFMA.FTZ R2, R220, c[0x0][0x23c], -R211 ;  /* 0x00008f00dc027a23 */ /* 0x010fe400000108d3 */
[--C-:B------:R-:W-:Y:S02]  /*1a270*/  FFMA.FTZ R160, R160, c[0x0][0x23c], -R210.reuse ;  /* 0x00008f00a0a07a23 */ /* 0x100fe400000108d2 */
[--C-:B------:R-:W-:Y:S02]  /*1a280*/  FFMA.FTZ R169, R169, c[0x0][0x23c], -R209.reuse ;  /* 0x00008f00a9a97a23 */ /* 0x100fe400000108d1 */
[----:B------:R-:W-:Y:S01]  /*1a290*/  FFMA.FTZ R209, R198, c[0x0][0x23c], -R209 ;  /* 0x00008f00c6d17a23 */ /* 0x000fe200000108d1 */
[----:B------:R4:W-:Y:S01]  /*1a2a0*/  MUFU.EX2 R175, R2 ;  /* 0x0000000200af7308 */ /* 0x0009e20000000800 */
[--C-:B------:R-:W-:Y:S09]  /*1a2b0*/  FFMA.FTZ R166, R166, c[0x0][0x23c], -R210.reuse ;  /* 0x00008f00a6a67a23 */ /* 0x100ff200000108d2 */
[----:B------:R-:W-:Y:S01]  /*1a2c0*/  MUFU.EX2 R202, R163 ;  /* 0x000000a300ca7308 */ /* 0x000fe20000000800 */
[----:B-1----:R-:W-:Y:S09]  /*1a2d0*/  LDSM.16.MT88.4 R152, [R226+0xd000] ;  /* 0x00d00000e298783b */ /* 0x002ff20000004200 */
[----:B------:R-:W-:Y:S01]  /*1a2e0*/  MUFU.EX2 R200, R170 ;  /* 0x000000aa00c87308 */ /* 0x000fe20000000800 */
[--C-:B----4-:R-:W-:Y:S09]  /*1a2f0*/  FFMA.FTZ R2, R217, c[0x0][0x23c], -R211.reuse ;  /* 0x00008f00d9027a23 */ /* 0x110ff200000108d3 */
[----:B------:R1:W-:Y:S10]  /*1a300*/  MUFU.EX2 R179, R2 ;  /* 0x0000000200b37308 */ /* 0x0003f40000000800 */
[----:B------:R-:W-:Y:S10]  /*1a310*/  MUFU.EX2 R169, R169 ;  /* 0x000000a900a97308 */ /* 0x000ff40000000800 */
[----:B------:R4:W-:Y:S01]  /*1a320*/  MUFU.EX2 R198, R139 ;  /* 0x0000008b00c67308 */ /* 0x0009e20000000800 */
[----:B-1----:R-:W-:Y:S09]  /*1a330*/  FFMA.FTZ R2, R216, c[0x0][0x23c], -R211 ;  /* 0x00008f00d8027a23 */ /* 0x002ff200000108d3 */
[----:B------:R1:W1:Y:S01]  /*1a340*/  MUFU.EX2 R224, R2 ;  /* 0x0000000200e07308 */ /* 0x0002620000000800 */
[--C-:B----4-:R-:W-:Y:S09]  /*1a350*/  FFMA.FTZ R139, R178, c[0x0][0x23c], -R210.reuse ;  /* 0x00008f00b28b7a23 */ /* 0x110ff200000108d2 */
[----:B------:R-:W-:Y:S01]  /*1a360*/  MUFU.EX2 R178, R162 ;  /* 0x000000a200b27308 */ /* 0x000fe20000000800 */
[--C-:B-1----:R-:W-:Y:S01]  /*1a370*/  FFMA.FTZ R2, R222, c[0x0][0x23c], -R210.reuse ;  /* 0x00008f00de027a23 */ /* 0x102fe200000108d2 */
[----:B------:R-:W-:Y:S08]  /*1a380*/  F2FP.BF16.PACK_AB R150, R224, R179 ;  /* 0x000000b3e096723e */ /* 0x000ff000000010ff */
[----:B------:R1:W-:Y:S02]  /*1a390*/  MUFU.EX2 R167, R2 ;  /* 0x0000000200a77308 */ /* 0x0003e40000000800 */
[--C-:B-1----:R-:W-:Y:S02]  /*1a3a0*/  FFMA.FTZ R2, R223, c[0x0][0x23c], -R210.reuse ;  /* 0x00008f00df027a23 */ /* 0x102fe400000108d2 */
[----:B------:R-:W-:Y:S06]  /*1a3b0*/  LDSM.16.MT88.4 R220, [R228+0xf800] ;  /* 0x00f80000e4dc783b */ /* 0x000fec0000004200 */
[----:B------:R1:W4:Y:S02]  /*1a3c0*/  MUFU.EX2 R174, R2 ;  /* 0x0000000200ae7308 */ /* 0x0003240000000800 */
[--C-:B-1----:R-:W-:Y:S01]  /*1a3d0*/  FFMA.FTZ R2, R219, c[0x0][0x23c], -R210.reuse ;  /* 0x00008f00db027a23 */ /* 0x102fe200000108d2 */
[----:B----4-:R-:W-:Y:S07]  /*1a3e0*/  F2FP.BF16.PACK_AB R149, R174, R167 ;  /* 0x000000a7ae95723e */ /* 0x010fee00000010ff */
[----:B------:R1:W-:Y:S02]  /*1a3f0*/  MUFU.EX2 R231, R2 ;  /* 0x0000000200e77308 */ /* 0x0003e40000000800 */
[----:B-1----:R-:W-:Y:S02]  /*1a400*/  FFMA.FTZ R2, R218, c[0x0][0x23c], -R210 ;  /* 0x00008f00da027a23 */ /* 0x002fe400000108d2 */
[----:B------:R-:W-:Y:S06]  /*1a410*/  LDSM.16.MT88.4 R216, [R226+0xf800] ;  /* 0x00f80000e2d8783b */ /* 0x000fec0000004200 */
[----:B------:R1:W4:Y:S02]  /*1a420*/  MUFU.EX2 R196, R2 ;  /* 0x0000000200c47308 */ /* 0x0003240000000800 */
[--C-:B-1----:R-:W-:Y:S01]  /*1a430*/  FFMA.FTZ R2, R187, c[0x0][0x23c], -R208.reuse ;  /* 0x00008f00bb027a23 */ /* 0x102fe200000108d0 */
[----:B----4-:R-:W-:Y:S01]  /*1a440*/  F2FP.BF16.PACK_AB R151, R196, R231 ;  /* 0x000000e7c497723e */ /* 0x010fe200000010ff */
[----:B------:R-:W-:Y:S06]  /*1a450*/  FFMA.FTZ R208, R165, c[0x0][0x23c], -R208 ;  /* 0x00008f00a5d07a23 */ /* 0x000fec00000108d0 */
[----:B------:R1:W-:Y:S01]  /*1a460*/  MUFU.EX2 R206, R2 ;  /* 0x0000000200ce7308 */ /* 0x0003e20000000800 */
[----:B------:R-:W-:Y:S09]  /*1a470*/  IMAD.MOV.U32 R187, RZ, RZ, R185 ;  /* 0x000000ffffbb7224 */ /* 0x000ff200078e00b9 */
[----:B------:R-:W-:Y:S01]  /*1a480*/  MUFU.EX2 R185, R157 ;  /* 0x0000009d00b97308 */ /* 0x000fe20000000800 */
[--C-:B-1----:R-:W-:Y:S09]  /*1a490*/  FFMA.FTZ R2, R182, c[0x0][0x23c], -R211.reuse ;  /* 0x00008f00b6027a23 */ /* 0x102ff200000108d3 */
[----:B------:R1:W-:Y:S02]  /*1a4a0*/  MUFU.EX2 R182, R2 ;  /* 0x0000000200b67308 */ /* 0x0003e40000000800 */
[----:B-1----:R-:W-:Y:S08]  /*1a4b0*/  FFMA.FTZ R2, R194, c[0x0][0x23c], -R211 ;  /* 0x00008f00c2027a23 */ /* 0x002ff000000108d3 */
[----:B------:R1:W-:Y:S01]  /*1a4c0*/  MUFU.EX2 R194, R2 ;  /* 0x0000000200c27308 */ /* 0x0003e20000000800 */
[----:B--2---:R-:W-:Y:S01]  /*1a4d0*/  FFMA.FTZ R165, R132, R140, R215 ;  /* 0x0000008c84a57223 */ /* 0x004fe200000100d7 */
[----:B------:R-:W-:Y:S01]  /*1a4e0*/  F2FP.BF16.PACK_AB R140, R177, R168 ;  /* 0x000000a8b18c723e */ /* 0x000fe200000010ff */
[----:B------:R-:W-:Y:S02]  /*1a4f0*/  FFMA.FTZ R132, R189, c[0x0][0x23c], -R211 ;  /* 0x00008f00bd847a23 */ /* 0x000fe400000108d3 */
[----:B---3--:R-:W-:Y:S01]  /*1a500*/  FFMA.FTZ R214, R3, R148, R214 ;  /* 0x0000009403d67223 */ /* 0x008fe200000100d6 */
[----:B------:R-:W-:Y:S01]  /*1a510*/  F2FP.BF16.PACK_AB R148, R175, R172 ;  /* 0x000000acaf94723e */ /* 0x000fe200000010ff */
[----:B------:R-:W-:Y:S03]  /*1a520*/  FADD.FTZ R165, R158, R165 ;  /* 0x000000a59ea57221 */ /* 0x000fe60000010000 */
[----:B------:R-:W-:Y:S01]  /*1a530*/  MUFU.EX2 R189, R209 ;  /* 0x000000d100bd7308 */ /* 0x000fe20000000800 */
[-C--:B------:R-:W-:Y:S01]  /*1a540*/  HMMA.16816.F32.BF16 R4, R140, R144.reuse, R4 ;  /* 0x000000908c04723c */ /* 0x080fe20000041804 */
[----:B------:R-:W-:Y:S02]  /*1a550*/  FFMA.FTZ R133, R133, R159, R164 ;  /* 0x0000009f85857223 */ /* 0x000fe400000100a4 */
[----:B------:R-:W-:Y:S02]  /*1a560*/  FADD.FTZ R164, R233, R214 ;  /* 0x000000d6e9a47221 */ /* 0x000fe40000010000 */
[--C-:B------:R-:W-:Y:S03]  /*1a570*/  FFMA.FTZ R3, R191, c[0x0][0x23c], -R211.reuse ;  /* 0x00008f00bf037a23 */ /* 0x100fe600000108d3 */
[C---:B------:R-:W-:Y:S01]  /*1a580*/  HMMA.16816.F32.BF16 R8, R148.reuse, R144, R8 ;  /* 0x000000909408723c */ /* 0x040fe20000041808 */
[----:B------:R-:W2:Y:S03]  /*1a590*/  MUFU.EX2 R201, R3 ;  /* 0x0000000300c97308 */ /* 0x000ea60000000800 */
[----:B------:R-:W-:Y:S02]  /*1a5a0*/  FFMA.FTZ R0, R0, R156, R212 ;  /* 0x0000009c00007223 */ /* 0x000fe400000100d4 */
[----:B------:R-:W-:Y:S01]  /*1a5b0*/  LDSM.16.MT88.4 R156, [R228+0xd000] ;  /* 0x00d00000e49c783b */ /* 0x000fe20000004200 */
[--C-:B-1----:R-:W-:Y:S01]  /*1a5c0*/  FFMA.FTZ R2, R199, c[0x0][0x23c], -R211.reuse ;  /* 0x00008f00c7027a23 */ /* 0x102fe200000108d3 */
[-C--:B------:R-:W-:Y:S03]  /*1a5d0*/  HMMA.16816.F32.BF16 R12, R148, R146.reuse, R12 ;  /* 0x00000092940c723c */ /* 0x080fe6000004180c */
[----:B------:R-:W-:Y:S05]  /*1a5e0*/  MUFU.EX2 R191, R171 ;  /* 0x000000ab00bf7308 */ /* 0x000fea0000000800 */
[C---:B------:R-:W-:Y:S01]  /*1a5f0*/  HMMA.16816.F32.BF16 R16, R140.reuse, R146, R16 ;  /* 0x000000928c10723c */ /* 0x040fe20000041810 */
[----:B------:R-:W1:Y:S04]  /*1a600*/  LDSM.16.MT88.4 R144, [R226+0xc800] ;  /* 0x00c80000e290783b */ /* 0x000e680000004200 */
[----:B------:R3:W-:Y:S02]  /*1a610*/  MUFU.EX2 R199, R2 ;  /* 0x0000000200c77308 */ /* 0x0007e40000000800 */
[----:B---3--:R-:W-:Y:S08]  /*1a620*/  FFMA.FTZ R2, R195, c[0x0][0x23c], -R211 ;  /* 0x00008f00c3027a23 */ /* 0x008ff000000108d3 */
[----:B------:R3:W-:Y:S01]  /*1a630*/  MUFU.EX2 R207, R2 ;  /* 0x0000000200cf7308 */ /* 0x0007e20000000800 */
[-C--:B-1----:R-:W-:Y:S08]  /*1a640*/  HMMA.16816.F32.BF16 R20, R140, R144.reuse, R20 ;  /* 0x000000908c14723c */ /* 0x082ff00000041814 */
[C---:B------:R-:W-:Y:S08]  /*1a650*/  HMMA.16816.F32.BF16 R24, R148.reuse, R144, R24 ;  /* 0x000000909418723c */ /* 0x040ff00000041818 */
[-C--:B------:R-:W-:Y:S01]  /*1a660*/  HMMA.16816.F32.BF16 R28, R148, R146.reuse, R28 ;  /* 0x00000092941c723c */ /* 0x080fe2000004181c */
[--C-:B---3--:R-:W-:Y:S04]  /*1a670*/  FFMA.FTZ R2, R181, c[0x0][0x23c], -R210.reuse ;  /* 0x00008f00b5027a23 */ /* 0x108fe800000108d2 */
[----:B------:R1:W-:Y:S03]  /*1a680*/  MUFU.EX2 R181, R2 ;  /* 0x0000000200b57308 */ /* 0x0003e60000000800 */
[C---:B------:R-:W-:Y:S01]  /*1a690*/  HMMA.16816.F32.BF16 R32, R140.reuse, R146, R32 ;  /* 0x000000928c20723c */ /* 0x040fe20000041820 */
[----:B------:R-:W3:Y:S03]  /*1a6a0*/  LDSM.16.MT88.4 R144, [R228+0xc800] ;  /* 0x00c80000e490783b */ /* 0x000ee60000004200 */
[--C-:B-1----:R-:W-:Y:S03]  /*1a6b0*/  FFMA.FTZ R2, R187, c[0x0][0x23c], -R210.reuse ;  /* 0x00008f00bb027a23 */ /* 0x102fe600000108d2 */
[----:B------:R-:W-:Y:S10]  /*1a6c0*/  MUFU.EX2 R187, R161 ;  /* 0x000000a100bb7308 */ /* 0x000ff40000000800 */
[----:B------:R1:W-:Y:S01]  /*1a6d0*/  MUFU.EX2 R195, R2 ;  /* 0x0000000200c37308 */ /* 0x0003e20000000800 */
[-C--:B---3--:R-:W-:Y:S08]  /*1a6e0*/  HMMA.16816.F32.BF16 R36, R140, R144.reuse, R36 ;  /* 0x000000908c24723c */ /* 0x088ff00000041824 */
[C---:B------:R-:W-:Y:S08]  /*1a6f0*/  HMMA.16816.F32.BF16 R40, R148.reuse, R144, R40 ;  /* 0x000000909428723c */ /* 0x040ff00000041828 */
[-C--:B------:R-:W-:Y:S01]  /*1a700*/  HMMA.16816.F32.BF16 R44, R148, R146.reuse, R44 ;  /* 0x00000092942c723c */ /* 0x080fe2000004182c */
[--C-:B-1----:R-:W-:Y:S02]  /*1a710*/  FFMA.FTZ R2, R186, c[0x0][0x23c], -R210.reuse ;  /* 0x00008f00ba027a23 */ /* 0x102fe400000108d2 */
[----:B------:R-:W1:Y:S05]  /*1a720*/  MUFU.EX2 R186, R139 ;  /* 0x0000008b00ba7308 */ /* 0x000e6a0000000800 */
[C---:B------:R-:W-:Y:S01]  /*1a730*/  HMMA.16816.F32.BF16 R48, R140.reuse, R146, R48 ;  /* 0x000000928c30723c */ /* 0x040fe20000041830 */
[----:B------:R-:W3:Y:S04]  /*1a740*/  LDSM.16.MT88.4 R144, [R227+0xc800] ;  /* 0x00c80000e390783b */ /* 0x000ee80000004200 */
[----:B------:R4:W-:Y:S10]  /*1a750*/  MUFU.EX2 R204, R2 ;  /* 0x0000000200cc7308 */ /* 0x0009f40000000800 */
[----:B------:R1:W-:Y:S01]  /*1a760*/  MUFU.EX2 R139, R166 ;  /* 0x000000a6008b7308 */ /* 0x0003e20000000800 */
[--C-:B----4-:R-:W-:Y:S02]  /*1a770*/  FFMA.FTZ R2, R184, c[0x0][0x23c], -R210.reuse ;  /* 0x00008f00b8027a23 */ /* 0x110fe400000108d2 */
[----:B------:R-:W-:Y:S07]  /*1a780*/  FFMA.FTZ R210, R138, c[0x0][0x23c], -R210 ;  /* 0x00008f008ad27a23 */ /* 0x000fee00000108d2 */
[----:B------:R4:W-:Y:S01]  /*1a790*/  MUFU.EX2 R184, R2 ;  /* 0x0000000200b87308 */ /* 0x0009e20000000800 */
[----:B------:R-:W-:Y:S02]  /*1a7a0*/  FADD.FTZ R138, R232, R133 ;  /* 0x00000085e88a7221 */ /* 0x000fe40000010000 */
[----:B------:R-:W-:Y:S02]  /*1a7b0*/  FADD.FTZ R133, R213, R0 ;  /* 0x00000000d5857221 */ /* 0x000fe40000010000 */
[----:B------:R-:W-:Y:S01]  /*1a7c0*/  LDSM.16.MT88.4 R212, [R225+0xf800] ;  /* 0x00f80000e1d4783b */ /* 0x000fe20000004200 */
[----:B------:R-:W-:Y:S01]  /*1a7d0*/  FADD.FTZ R3, R240, R138 ;  /* 0x0000008af0037221 */ /* 0x000fe20000010000 */
[-C--:B---3--:R-:W-:Y:S01]  /*1a7e0*/  HMMA.16816.F32.BF16 R52, R140, R144.reuse, R52 ;  /* 0x000000908c34723c */ /* 0x088fe20000041834 */
[----:B------:R-:W-:Y:S02]  /*1a7f0*/  FADD.FTZ R0, R242, R165 ;  /* 0x000000a5f2007221 */ /* 0x000fe40000010000 */
[----:B------:R-:W3:Y:S01]  /*1a800*/  MUFU.EX2 R232, R160 ;  /* 0x000000a000e87308 */ /* 0x000ee20000000800 */
[----:B--2---:R-:W-:Y:S02]  /*1a810*/  IMAD.MOV.U32 R165, RZ, RZ, R201 ;  /* 0x000000ffffa57224 */ /* 0x004fe400078e00c9 */
[----:B------:R2:W5:Y:S01]  /*1a820*/  LDL.LU R242, [R1+0xa4] ;  /* 0x0000a40001f27983 */ /* 0x0005620000300800 */
[----:B-1----:R-:W-:Y:S01]  /*1a830*/  IMAD.MOV.U32 R166, RZ, RZ, R186 ;  /* 0x000000ffffa67224 */ /* 0x002fe200078e00ba */
[C---:B------:R-:W-:Y:S01]  /*1a840*/  HMMA.16816.F32.BF16 R56, R148.reuse, R144, R56 ;  /* 0x000000909438723c */ /* 0x040fe20000041838 */
[----:B------:R-:W-:Y:S04]  /*1a850*/  FADD.FTZ R133, R239, R133 ;  /* 0x00000085ef857221 */ /* 0x000fe80000010000 */
[----:B------:R-:W-:Y:S01]  /*1a860*/  MUFU.EX2 R138, R210 ;  /* 0x000000d2008a7308 */ /* 0x000fe20000000800 */
[----:B------:R-:W-:Y:S02]  /*1a870*/  FADD.FTZ R133, R235, R133 ;  /* 0x00000085eb857221 */ /* 0x000fe40000010000 */
[-C--:B------:R-:W-:Y:S01]  /*1a880*/  HMMA.16816.F32.BF16 R60, R148, R146.reuse, R60 ;  /* 0x00000092943c723c */ /* 0x080fe2000004183c */
[--C-:B----4-:R-:W-:Y:S03]  /*1a890*/  FFMA.FTZ R2, R190, c[0x0][0x23c], -R211.reuse ;  /* 0x00008f00be027a23 */ /* 0x110fe600000108d3 */
[----:B------:R-:W-:Y:S03]  /*1a8a0*/  FFMA.FTZ R211, R188, c[0x0][0x23c], -R211 ;  /* 0x00008f00bcd37a23 */ /* 0x000fe600000108d3 */
[----:B------:R1:W4:Y:S01]  /*1a8b0*/  MUFU.EX2 R233, R2 ;  /* 0x0000000200e97308 */ /* 0x0003220000000800 */
[----:B------:R-:W-:Y:S01]  /*1a8c0*/  FADD.FTZ R133, R167, R133 ;  /* 0x00000085a7857221 */ /* 0x000fe20000010000 */
[C---:B------:R-:W-:Y:S01]  /*1a8d0*/  HMMA.16816.F32.BF16 R64, R140.reuse, R146, R64 ;  /* 0x000000928c40723c */ /* 0x040fe20000041840 */
[----:B------:R-:W2:Y:S02]  /*1a8e0*/  LDSM.16.MT88.4 R144, [R225+0xe800] ;  /* 0x00e80000e190783b */ /* 0x000ea40000004200 */
[----:B---3--:R-:W-:Y:S05]  /*1a8f0*/  F2FP.BF16.PACK_AB R209, R232, R166 ;  /* 0x000000a6e8d1723e */ /* 0x008fea00000010ff */
[----:B------:R3:W-:Y:S01]  /*1a900*/  MUFU.EX2 R190, R132 ;  /* 0x0000008400be7308 */ /* 0x0007e20000000800 */
[----:B------:R-:W-:Y:S09]  /*1a910*/  LDSM.16.MT88.4 R160, [R225+0xd800] ;  /* 0x00d80000e1a0783b */ /* 0x000ff20000004200 */
[----:B------:R4:W-:Y:S01]  /*1a920*/  MUFU.EX2 R188, R208 ;  /* 0x000000d000bc7308 */ /* 0x0009e20000000800 */
[----:B-1----:R-:W-:Y:S01]  /*1a930*/  FADD.FTZ R2, R241, R164 ;  /* 0x000000a4f1027221 */ /* 0x002fe20000010000 */
[----:B------:R-:W-:Y:S01]  /*1a940*/  MOV R164, R169 ;  /* 0x000000a900a47202 */ /* 0x000fe20000000f00 */
[----:B------:R1:W5:Y:S04]  /*1a950*/  LDL.LU R241, [R1+0xa0] ;  /* 0x0000a00001f17983 */ /* 0x0003680000300800 */
[----:B------:R1:W5:Y:S03]  /*1a960*/  LDL.LU R240, [R1+0x9c] ;  /* 0x00009c0001f07983 */ /* 0x0003660000300800 */
[----:B------:R-:W1:Y:S01]  /*1a970*/  MUFU.EX2 R211, R211 ;  /* 0x000000d300d37308 */ /* 0x000e620000000800 */
[----:B------:R1:W5:Y:S01]  /*1a980*/  LDL.LU R239, [R1+0x98] ;  /* 0x0000980001ef7983 */ /* 0x0003620000300800 */
[----:B---3--:R-:W-:Y:S02]  /*1a990*/  FADD.FTZ R132, R238, R0 ;  /* 0x00000000ee847221 */ /* 0x008fe40000010000 */
[----:B------:R-:W-:Y:S01]  /*1a9a0*/  FADD.FTZ R0, R237, R2 ;  /* 0x00000002ed007221 */ /* 0x000fe20000010000 */
[----:B------:R3:W5:Y:S01]  /*1a9b0*/  LDL.LU R238, [R1+0x94] ;  /* 0x0000940001ee7983 */ /* 0x0007620000300800 */
[----:B------:R-:W-:Y:S02]  /*1a9c0*/  FADD.FTZ R2, R236, R3 ;  /* 0x00000003ec027221 */ /* 0x000fe40000010000 */
[----:B------:R-:W-:Y:S01]  /*1a9d0*/  FADD.FTZ R132, R168, R132 ;  /* 0x00000084a8847221 */ /* 0x000fe20000010000 */
[----:B------:R3:W5:Y:S01]  /*1a9e0*/  LDL.LU R237, [R1+0x90] ;  /* 0x0000900001ed7983 */ /* 0x0007620000300800 */
[-C--:B--2---:R-:W-:Y:S01]  /*1a9f0*/  HMMA.16816.F32.BF16 R68, R140, R144.reuse, R68 ;  /* 0x000000908c44723c */ /* 0x084fe20000041844 */
[----:B----4-:R-:W-:Y:S01]  /*1aa00*/  F2FP.BF16.PACK_AB R208, R233, R165 ;  /* 0x000000a5e9d0723e */ /* 0x010fe200000010ff */
[----:B------:R-:W-:Y:S01]  /*1aa10*/  FADD.FTZ R3, R173, R0 ;  /* 0x00000000ad037221 */ /* 0x000fe20000010000 */
[----:B------:R-:W-:Y:S01]  /*1aa20*/  LDSM.16.MT88.4 R168, [R226+0xd800] ;  /* 0x00d80000e2a8783b */ /* 0x000fe20000004200 */
[----:B------:R-:W-:Y:S02]  /*1aa30*/  IMAD.MOV.U32 R173, RZ, RZ, R185 ;  /* 0x000000ffffad7224 */ /* 0x000fe400078e00b9 */
[----:B------:R-:W-:Y:S01]  /*1aa40*/  FADD.FTZ R0, R172, R2 ;  /* 0x00000002ac007221 */ /* 0x000fe20000010000 */
[----:B------:R-:W-:Y:S01]  /*1aa50*/  MOV R172, R184 ;  /* 0x000000b800ac7202 */ /* 0x000fe20000000f00 */
[C---:B------:R-:W-:Y:S01]  /*1aa60*/  HMMA.16816.F32.BF16 R72, R148.reuse, R144, R72 ;  /* 0x000000909448723c */ /* 0x040fe20000041848 */
[----:B------:R-:W-:Y:S02]  /*1aa70*/  FADD.FTZ R132, R177, R132 ;  /* 0x00000084b1847221 */ /* 0x000fe40000010000 */
[----:B------:R3:W5:Y:S01]  /*1aa80*/  LDL.LU R236, [R1+0x8c] ;  /* 0x00008c0001ec7983 */ /* 0x0007620000300800 */
[----:B------:R-:W-:Y:S02]  /*1aa90*/  IMAD.MOV.U32 R177, RZ, RZ, R200 ;  /* 0x000000ffffb17224 */ /* 0x000fe400078e00c8 */
[----:B------:R-:W-:Y:S01]  /*1aaa0*/  FADD.FTZ R2, R176, R3 ;  /* 0x00000003b0027221 */ /* 0x000fe20000010000 */
[----:B------:R3:W5:Y:S01]  /*1aab0*/  LDL.LU R235, [R1+0x88] ;  /* 0x0000880001eb7983 */ /* 0x0007620000300800 */
[-C--:B------:R-:W-:Y:S01]  /*1aac0*/  HMMA.16816.F32.BF16 R76, R148, R146.reuse, R76 ;  /* 0x00000092944c723c */ /* 0x080fe2000004184c */
[----:B------:R-:W-:Y:S03]  /*1aad0*/  IMAD.MOV.U32 R3, RZ, RZ, R178 ;  /* 0x000000ffff037224 */ /* 0x000fe600078e00b2 */
[----:B------:R-:W-:Y:S02]  /*1aae0*/  FADD.FTZ R178, R175, R0 ;  /* 0x00000000afb27221 */ /* 0x000fe40000010000 */
[----:B------:R-:W-:Y:S01]  /*1aaf0*/  FADD.FTZ R0, R174, R133 ;  /* 0x00000085ae007221 */ /* 0x000fe20000010000 */
[----:B-1----:R-:W-:Y:S01]  /*1ab00*/  MOV R133, R211 ;  /* 0x000000d300857202 */ /* 0x002fe20000000f00 */
[C---:B------:R-:W-:Y:S01]  /*1ab10*/  HMMA.16816.F32.BF16 R80, R140.reuse, R146, R80 ;  /* 0x000000928c50723c */ /* 0x040fe20000041850 */
[----:B------:R-:W1:Y:S03]  /*1ab20*/  LDSM.16.MT88.4 R144, [R226+0xe800] ;  /* 0x00e80000e290783b */ /* 0x000e660000004200 */
[----:B------:R-:W-:Y:S01]  /*1ab30*/  FADD.FTZ R0, R231, R0 ;  /* 0x00000000e7007221 */ /* 0x000fe20000010000 */
[----:B------:R-:W-:Y:S02]  /*1ab40*/  F2FP.BF16.PACK_AB R210, R133, R190 ;  /* 0x000000be85d2723e */ /* 0x000fe400000010ff */
[----:B------:R-:W-:Y:S01]  /*1ab50*/  F2FP.BF16.PACK_AB R211, R138, R139 ;  /* 0x0000008b8ad3723e */ /* 0x000fe200000010ff */
        /* <DEDUP_REMOVED lines=49> */
[C---:B------:R-:W-:Y:S07]  /*1ae70*/  HMMA.16816.F32.BF16 R88, R144.reuse, R156, R88 ;  /* 0x0000009c9058723c */ /* 0x040fee0000041858 */
[----:B------:R-:W-:Y:S01]  /*1ae80*/  IMAD.MOV.U32 R157, RZ, RZ, R202 ;  /* 0x000000ffff9d7224 */ /* 0x000fe200078e00ca */
[-C--:B------:R-:W-:Y:S01]  /*1ae90*/  HMMA.16816.F32.BF16 R92, R144, R158.reuse, R92 ;  /* 0x0000009e905c723c */ /* 0x080fe2000004185c */
[----:B------:R-:W-:Y:S07]  /*1aea0*/  LDSM.16.MT88.4 R200, [R227+0xd800] ;  /* 0x00d80000e3c8783b */ /* 0x000fee0000004200 */
[C---:B------:R-:W-:Y:S08]  /*1aeb0*/  HMMA.16816.F32.BF16 R96, R140.reuse, R158, R96 ;  /* 0x0000009e8c60723c */ /* 0x040ff00000041860 */
[-C--:B-1----:R-:W-:Y:S08]  /*1aec0*/  HMMA.16816.F32.BF16 R100, R140, R148.reuse, R100 ;  /* 0x000000948c64723c */ /* 0x082ff00000041864 */
[C---:B------:R-:W-:Y:S08]  /*1aed0*/  HMMA.16816.F32.BF16 R104, R144.reuse, R148, R104 ;  /* 0x000000949068723c */ /* 0x040ff00000041868 */
[-C--:B------:R-:W-:Y:S08]  /*1aee0*/  HMMA.16816.F32.BF16 R108, R144, R150.reuse, R108 ;  /* 0x00000096906c723c */ /* 0x080ff0000004186c */
[C---:B------:R-:W-:Y:S08]  /*1aef0*/  HMMA.16816.F32.BF16 R112, R140.reuse, R150, R112 ;  /* 0x000000968c70723c */ /* 0x040ff00000041870 */
[-C--:B--2---:R-:W-:Y:S08]  /*1af00*/  HMMA.16816.F32.BF16 R116, R140, R152.reuse, R116 ;  /* 0x000000988c74723c */ /* 0x084ff00000041874 */
[C---:B------:R-:W-:Y:S07]  /*1af10*/  HMMA.16816.F32.BF16 R120, R144.reuse, R152, R120 ;  /* 0x000000989078723c */ /* 0x040fee0000041878 */
[----:B------:R-:W-:Y:S01]  /*1af20*/  MOV R153, R187 ;  /* 0x000000bb00997202 */ /* 0x000fe20000000f00 */
[-C--:B------:R-:W-:Y:S01]  /*1af30*/  HMMA.16816.F32.BF16 R124, R144, R154.reuse, R124 ;  /* 0x0000009a907c723c */ /* 0x080fe2000004187c */
[----:B------:R-:W1:Y:S07]  /*1af40*/  LDSM.16.MT88.4 R184, [R228+0xd800] ;  /* 0x00d80000e4b8783b */ /* 0x000e6e0000004200 */
[----:B------:R-:W-:Y:S07]  /*1af50*/  HMMA.16816.F32.BF16 R128, R140, R154, R128 ;  /* 0x0000009a8c80723c */ /* 0x000fee0000041880 */
[----:B------:R-:W-:Y:S02]  /*1af60*/  F2FP.BF16.PACK_AB R140, R164, R177 ;  /* 0x000000b1a48c723e */ /* 0x000fe400000010ff */
[----:B------:R-:W-:Y:S03]  /*1af70*/  F2FP.BF16.PACK_AB R141, R153, R3 ;  /* 0x00000003998d723e */ /* 0x000fe600000010ff */
[----:B------:R-:W-:Y:S02]  /*1af80*/  F2FP.BF16.PACK_AB R142, R189, R191 ;  /* 0x000000bfbd8e723e */ /* 0x000fe400000010ff */
[----:B------:R-:W-:Y:S07]  /*1af90*/  F2FP.BF16.PACK_AB R143, R188, R157 ;  /* 0x0000009dbc8f723e */ /* 0x000fee00000010ff */
[-C--:B------:R-:W-:Y:S01]  /*1afa0*/  HMMA.16816.F32.BF16 R148, R140, R160.reuse, R4 ;  /* 0x000000a08c94723c */ /* 0x080fe20000041804 */
[----:B------:R-:W2:Y:S07]  /*1afb0*/  LDSM.16.MT88.4 R4, [R227+0xf800] ;  /* 0x00f80000e304783b */ /* 0x000eae0000004200 */
[C---:B------:R-:W-:Y:S07]  /*1afc0*/  HMMA.16816.F32.BF16 R144, R208.reuse, R160, R8 ;  /* 0x000000a0d090723c */ /* 0x040fee0000041808 */
[----:B------:R-:W-:Y:S01]  /*1afd0*/  IMAD.MOV.U32 R8, RZ, RZ, R157 ;  /* 0x000000ffff087224 */ /* 0x000fe200078e009d */
[----:B------:R-:W-:Y:S01]  /*1afe0*/  MOV R11, R173 ;  /* 0x000000ad000b7202 */ /* 0x000fe20000000f00 */
[-C--:B------:R-:W-:Y:S03]  /*1aff0*/  HMMA.16816.F32.BF16 R156, R208, R162.reuse, R12 ;  /* 0x000000a2d09c723c */ /* 0x080fe6000004180c */
[----:B------:R-:W-:Y:S02]  /*1b000*/  IMAD.MOV.U32 R9, RZ, RZ, R194 ;  /* 0x000000ffff097224 */ /* 0x000fe400078e00c2 */
[----:B------:R-:W-:Y:S02]  /*1b010*/  IMAD.MOV.U32 R10, RZ, RZ, R193 ;  /* 0x000000ffff0a7224 */ /* 0x000fe400078e00c1 */
[----:B------:R-:W-:Y:S01]  /*1b020*/  IMAD.MOV.U32 R12, RZ, RZ, R153 ;  /* 0x000000ffff0c7224 */ /* 0x000fe200078e0099 */
[----:B------:R-:W-:Y:S01]  /*1b030*/  MOV R14, R189 ;  /* 0x000000bd000e7202 */ /* 0x000fe20000000f00 */
[C---:B------:R-:W-:Y:S03]  /*1b040*/  HMMA.16816.F32.BF16 R152, R140.reuse, R162, R16 ;  /* 0x000000a28c98723c */ /* 0x040fe60000041810 */
[----:B------:R-:W-:Y:S02]  /*1b050*/  IMAD.MOV.U32 R15, RZ, RZ, R188 ;  /* 0x000000ffff0f7224 */ /* 0x000fe400078e00bc */
[----:B------:R-:W-:Y:S02]  /*1b060*/  IMAD.MOV.U32 R13, RZ, RZ, R190 ;  /* 0x000000ffff0d7224 */ /* 0x000fe400078e00be */
[----:B------:R-:W-:Y:S01]  /*1b070*/  MOV R18, R164 ;  /* 0x000000a400127202 */ /* 0x000fe20000000f00 */
[----:B------:R-:W-:Y:S04]  /*1b080*/  IMAD.MOV.U32 R17, RZ, RZ, R166 ;  /* 0x000000ffff117224 */ /* 0x000fe800078e00a6 */
[----:B------:R-:W-:Y:S02]  /*1b090*/  IMAD.MOV.U32 R16, RZ, RZ, R165 ;  /* 0x000000ffff107224 */ /* 0x000fe400078e00a5 */
[-C--:B------:R-:W-:Y:S01]  /*1b0a0*/  HMMA.16816.F32.BF16 R164, R140, R168.reuse, R20 ;  /* 0x000000a88ca4723c */ /* 0x080fe20000041814 */
[----:B------:R-:W-:Y:S06]  /*1b0b0*/  IMAD.MOV.U32 R19, RZ, RZ, R191 ;  /* 0x000000ffff137224 */ /* 0x000fec00078e00bf */
[----:B------:R-:W-:Y:S01]  /*1b0c0*/  MOV R23, R3 ;  /* 0x0000000300177202 */ /* 0x000fe20000000f00 */
[C---:B------:R-:W-:Y:S01]  /*1b0d0*/  HMMA.16816.F32.BF16 R160, R208.reuse, R168, R24 ;  /* 0x000000a8d0a0723c */ /* 0x040fe20000041818 */
[----:B------:R-:W-:Y:S03]  /*1b0e0*/  IMAD.MOV.U32 R21, RZ, RZ, R172 ;  /* 0x000000ffff157224 */ /* 0x000fe600078e00ac */
[----:B------:R-:W-:Y:S01]  /*1b0f0*/  MOV R3, R192 ;  /* 0x000000c000037202 */ /* 0x000fe20000000f00 */
[----:B------:R-:W-:Y:S02]  /*1b100*/  IMAD.MOV.U32 R22, RZ, RZ, R177 ;  /* 0x000000ffff167224 */ /* 0x000fe400078e00b1 */
[----:B------:R-:W-:Y:S01]  /*1b110*/  IMAD.MOV.U32 R20, RZ, RZ, R207 ;  /* 0x000000ffff147224 */ /* 0x000fe200078e00cf */
[-C--:B------:R-:W-:Y:S01]  /*1b120*/  HMMA.16816.F32.BF16 R172, R208, R170.reuse, R28 ;  /* 0x000000aad0ac723c */ /* 0x080fe2000004181c */
[----:B------:R-:W-:Y:S03]  /*1b130*/  FADD.FTZ R3, R3, R132 ;  /* 0x0000008403037221 */ /* 0x000fe60000010000 */
[----:B------:R-:W-:Y:S01]  /*1b140*/  IMAD.MOV.U32 R27, RZ, RZ, R206 ;  /* 0x000000ffff1b7224 */ /* 0x000fe200078e00ce */
[----:B------:R-:W-:Y:S01]  /*1b150*/  MOV R26, R205 ;  /* 0x000000cd001a7202 */ /* 0x000fe20000000f00 */
[----:B------:R-:W-:Y:S01]  /*1b160*/  FADD.FTZ R3, R230, R3 ;  /* 0x00000003e6037221 */ /* 0x000fe20000010000 */
[----:B------:R-:W-:Y:S01]  /*1b170*/  MOV R31, R198 ;  /* 0x000000c6001f7202 */ /* 0x000fe20000000f00 */
[C---:B------:R-:W-:Y:S01]  /*1b180*/  HMMA.16816.F32.BF16 R168, R140.reuse, R170, R32 ;  /* 0x000000aa8ca8723c */ /* 0x040fe20000041820 */
[----:B------:R-:W-:Y:S03]  /*1b190*/  IMAD.MOV.U32 R24, RZ, RZ, R199 ;  /* 0x000000ffff187224 */ /* 0x000fe600078e00c7 */
[----:B------:R-:W-:Y:S01]  /*1b1a0*/  IMAD.MOV.U32 R29, RZ, RZ, R196 ;  /* 0x000000ffff1d7224 */ /* 0x000fe200078e00c4 */
[----:B------:R-:W-:Y:S01]  /*1b1b0*/  MOV R28, R195 ;  /* 0x000000c3001c7202 */ /* 0x000fe20000000f00 */
[----:B------:R-:W-:Y:S01]  /*1b1c0*/  IMAD.MOV.U32 R25, RZ, RZ, R204 ;  /* 0x000000ffff197224 */ /* 0x000fe200078e00cc */
[----:B------:R-:W-:Y:S01]  /*1b1d0*/  MOV R33, R182 ;  /* 0x000000b600217202 */ /* 0x000fe20000000f00 */
[----:B------:R-:W-:Y:S04]  /*1b1e0*/  IMAD.MOV.U32 R32, RZ, RZ, R183 ;  /* 0x000000ffff207224 */ /* 0x000fe800078e00b7 */
[----:B------:R-:W-:Y:S02]  /*1b1f0*/  IMAD.MOV.U32 R34, RZ, RZ, R181 ;  /* 0x000000ffff227224 */ /* 0x000fe400078e00b5 */
[----:B------:R-:W-:Y:S02]  /*1b200*/  IMAD.MOV.U32 R35, RZ, RZ, R180 ;  /* 0x000000ffff237224 */ /* 0x000fe400078e00b4 */
[-C--:B-1----:R-:W-:Y:S01]  /*1b210*/  HMMA.16816.F32.BF16 R180, R140, R184.reuse, R36 ;  /* 0x000000b88cb4723c */ /* 0x082fe20000041824 */
[----:B------:R-:W-:Y:S02]  /*1b220*/  IMAD.MOV.U32 R30, RZ, RZ, R197 ;  /* 0x000000ffff1e7224 */ /* 0x000fe400078e00c5 */
[----:B------:R-:W-:Y:S04]  /*1b230*/  FADD.FTZ R11, R11, R3 ;  /* 0x000000030b0b7221 */ /* 0x000fe80000010000 */
[----:B------:R-:W-:Y:S01]  /*1b240*/  MOV R38, R179 ;  /* 0x000000b300267202 */ /* 0x000fe20000000f00 */
[----:B------:R-:W-:Y:S02]  /*1b250*/  IMAD.MOV.U32 R39, RZ, RZ, R178 ;  /* 0x000000ffff277224 */ /* 0x000fe400078e00b2 */
[C---:B------:R-:W-:Y:S02]  /*1b260*/  HMMA.16816.F32.BF16 R176, R208.reuse, R184, R40 ;  /* 0x000000b8d0b0723c */ /* 0x040fe40000041828 */
[----:B------:R-:W-:Y:S01]  /*1b270*/  IMAD.MOV.U32 R37, RZ, RZ, R38 ;  /* 0x000000ffff257224 */ /* 0x000fe200078e0026 */
[----:B------:R-:W-:Y:S01]  /*1b280*/  MOV R38, R39 ;  /* 0x0000002700267202 */ /* 0x000fe20000000f00 */
[----:B------:R-:W-:Y:S02]  /*1b290*/  IMAD.MOV.U32 R39, RZ, RZ, R32 ;  /* 0x000000ffff277224 */ /* 0x000fe400078e0020 */
[----:B------:R-:W-:Y:S01]  /*1b2a0*/  IMAD.MOV.U32 R32, RZ, RZ, R33 ;  /* 0x000000ffff207224 */ /* 0x000fe200078e0021 */
[----:B------:R-:W-:Y:S01]  /*1b2b0*/  MOV R33, R34 ;  /* 0x0000002200217202 */ /* 0x000fe20000000f00 */
[-C--:B------:R-:W-:Y:S01]  /*1b2c0*/  HMMA.16816.F32.BF16 R188, R208, R186.reuse, R44 ;  /* 0x000000bad0bc723c */ /* 0x080fe2000004182c */
[----:B------:R-:W-:Y:S03]  /*1b2d0*/  IMAD.MOV.U32 R34, RZ, RZ, R35 ;  /* 0x000000ffff227224 */ /* 0x000fe600078e0023 */
[----:B------:R-:W-:Y:S01]  /*1b2e0*/  IMAD.MOV.U32 R35, RZ, RZ, R28 ;  /* 0x000000ffff237224 */ /* 0x000fe200078e001c */
[----:B------:R-:W-:Y:S01]  /*1b2f0*/  MOV R28, R29 ;  /* 0x0000001d001c7202 */ /* 0x000fe20000000f00 */
[----:B------:R-:W-:Y:S01]  /*1b300*/  IMAD.MOV.U32 R29, RZ, RZ, R30 ;  /* 0x000000ffff1d7224 */ /* 0x000fe200078e001e */
[----:B------:R-:W-:Y:S01]  /*1b310*/  MOV R43, R38 ;  /* 0x00000026002b7202 */ /* 0x000fe20000000f00 */
[C---:B------:R-:W-:Y:S01]  /*1b320*/  HMMA.16816.F32.BF16 R184, R140.reuse, R186, R48 ;  /* 0x000000ba8cb8723c */ /* 0x040fe20000041830 */
[----:B------:R-:W-:Y:S03]  /*1b330*/  IMAD.MOV.U32 R30, RZ, RZ, R31 ;  /* 0x000000ffff1e7224 */ /* 0x000fe600078e001f */
[----:B------:R-:W-:Y:S01]  /*1b340*/  MOV R31, R24 ;  /* 0x00000018001f7202 */ /* 0x000fe20000000f00 */
[----:B------:R-:W-:Y:S01]  /*1b350*/  IMAD.MOV.U32 R24, RZ, RZ, R25 ;  /* 0x000000ffff187224 */ /* 0x000fe200078e0019 */
[----:B------:R-:W-:Y:S01]  /*1b360*/  MOV R25, R26 ;  /* 0x0000001a00197202 */ /* 0x000fe20000000f00 */
[----:B------:R-:W-:Y:S01]  /*1b370*/  IMAD.MOV.U32 R26, RZ, RZ, R27 ;  /* 0x000000ffff1a7224 */ /* 0x000fe200078e001b */
[-C--:B------:R-:W-:Y:S01]  /*1b380*/  HMMA.16816.F32.BF16 R196, R140, R200.reuse, R52 ;  /* 0x000000c88cc4723c */ /* 0x080fe20000041834 */
[----:B------:R-:W-:Y:S03]  /*1b390*/  MOV R27, R20 ;  /* 0x00000014001b7202 */ /* 0x000fe60000000f00 */
        /* <DEDUP_REMOVED lines=9> */
[----:B------:R-:W-:Y:S01]  /*1b430*/  FADD.FTZ R8, R234, R2 ;  /* 0x00000002ea087221 */ /* 0x000fe20000010000 */
[-C--:B------:R-:W-:Y:S01]  /*1b440*/  HMMA.16816.F32.BF16 R204, R208, R202.reuse, R60 ;  /* 0x000000cad0cc723c */ /* 0x080fe2000004183c */
[----:B------:R3:W5:Y:S03]  /*1b450*/  LDL.LU R234, [R1+0x84] ;  /* 0x0000840001ea7983 */ /* 0x0007660000300800 */
[----:B------:R-:W-:Y:S01]  /*1b460*/  IMAD.MOV.U32 R38, RZ, RZ, R39 ;  /* 0x000000ffff267224 */ /* 0x000fe200078e0027 */
[----:B------:R-:W-:Y:S01]  /*1b470*/  MOV R39, R32 ;  /* 0x0000002000277202 */ /* 0x000fe20000000f00 */
[----:B------:R-:W-:Y:S01]  /*1b480*/  IMAD.MOV.U32 R32, RZ, RZ, R33 ;  /* 0x000000ffff207224 */ /* 0x000fe200078e0021 */
[----:B------:R-:W-:Y:S01]  /*1b490*/  MOV R33, R34 ;  /* 0x0000002200217202 */ /* 0x000fe20000000f00 */
[C---:B------:R-:W-:Y:S01]  /*1b4a0*/  HMMA.16816.F32.BF16 R200, R140.reuse, R202, R64 ;  /* 0x000000ca8cc8723c */ /* 0x040fe20000041840 */
[----:B------:R-:W-:Y:S03]  /*1b4b0*/  IMAD.MOV.U32 R34, RZ, RZ, R35 ;  /* 0x000000ffff227224 */ /* 0x000fe600078e0023 */
[----:B------:R-:W-:Y:S02]  /*1b4c0*/  IMAD.MOV.U32 R35, RZ, RZ, R29 ;  /* 0x000000ffff237224 */ /* 0x000fe400078e001d */
[----:B------:R-:W-:Y:S02]  /*1b4d0*/  IMAD.MOV.U32 R29, RZ, RZ, R31 ;  /* 0x000000ffff1d7224 */ /* 0x000fe400078e001f */
[-C--:B------:R-:W-:Y:S01]  /*1b4e0*/  HMMA.16816.F32.BF16 R68, R140, R212.reuse, R68 ;  /* 0x000000d48c44723c */ /* 0x080fe20000041844 */
[----:B------:R-:W-:Y:S03]  /*1b4f0*/  IMAD.MOV.U32 R31, RZ, RZ, R25 ;  /* 0x000000ffff1f7224 */ /* 0x000fe600078e0019 */
[----:B------:R-:W-:Y:S02]  /*1b500*/  IMAD.MOV.U32 R25, RZ, RZ, R27 ;  /* 0x000000ffff197224 */ /* 0x000fe400078e001b */
[----:B------:R-:W-:Y:S02]  /*1b510*/  IMAD.MOV.U32 R27, RZ, RZ, R21 ;  /* 0x000000ffff1b7224 */ /* 0x000fe400078e0015 */
[C---:B------:R-:W-:Y:S01]  /*1b520*/  HMMA.16816.F32.BF16 R72, R208.reuse, R212, R72 ;  /* 0x000000d4d048723c */ /* 0x040fe20000041848 */
[----:B------:R-:W-:Y:S03]  /*1b530*/  IMAD.MOV.U32 R21, RZ, RZ, R23 ;  /* 0x000000ffff157224 */ /* 0x000fe600078e0017 */
[----:B------:R-:W-:Y:S02]  /*1b540*/  IMAD.MOV.U32 R23, RZ, RZ, R17 ;  /* 0x000000ffff177224 */ /* 0x000fe400078e0011 */
[----:B------:R-:W-:Y:S02]  /*1b550*/  IMAD.MOV.U32 R17, RZ, RZ, R233 ;  /* 0x000000ffff117224 */ /* 0x000fe400078e00e9 */
[-C--:B------:R-:W-:Y:S01]  /*1b560*/  HMMA.16816.F32.BF16 R76, R208, R214.reuse, R76 ;  /* 0x000000d6d04c723c */ /* 0x080fe2000004184c */
[----:B------:R3:W5:Y:S03]  /*1b570*/  LDL.LU R233, [R1+0x80] ;  /* 0x0000800001e97983 */ /* 0x0007660000300800 */
[----:B------:R-:W-:Y:S01]  /*1b580*/  IMAD.MOV.U32 R36, RZ, RZ, R37 ;  /* 0x000000ffff247224 */ /* 0x000fe200078e0025 */
[----:B------:R-:W-:Y:S01]  /*1b590*/  MOV R37, R28 ;  /* 0x0000001c00257202 */ /* 0x000fe20000000f00 */
[----:B------:R-:W-:Y:S01]  /*1b5a0*/  FADD.FTZ R8, R229, R8 ;  /* 0x00000008e5087221 */ /* 0x000fe20000010000 */
[----:B------:R-:W-:Y:S01]  /*1b5b0*/  MOV R28, R30 ;  /* 0x0000001e001c7202 */ /* 0x000fe20000000f00 */
[C---:B------:R-:W-:Y:S01]  /*1b5c0*/  HMMA.16816.F32.BF16 R80, R140.reuse, R214, R80 ;  /* 0x000000d68c50723c */ /* 0x040fe20000041850 */
[----:B------:R-:W-:Y:S03]  /*1b5d0*/  MOV R30, R24 ;  /* 0x00000018001e7202 */ /* 0x000fe60000000f00 */
[----:B------:R-:W-:Y:S01]  /*1b5e0*/  MOV R24, R26 ;  /* 0x0000001a00187202 */ /* 0x000fe20000000f00 */
[----:B------:R-:W-:Y:S01]  /*1b5f0*/  FADD.FTZ R2, R36, R43 ;  /* 0x0000002b24027221 */ /* 0x000fe20000010000 */
[----:B------:R-:W-:Y:S01]  /*1b600*/  MOV R26, R20 ;  /* 0x00000014001a7202 */ /* 0x000fe20000000f00 */
[----:B------:R-:W-:Y:S01]  /*1b610*/  FADD.FTZ R3, R38, R8 ;  /* 0x0000000826037221 */ /* 0x000fe20000010000 */
[-C--:B------:R-:W-:Y:S01]  /*1b620*/  HMMA.16816.F32.BF16 R84, R140, R216.reuse, R84 ;  /* 0x000000d88c54723c */ /* 0x080fe20000041854 */
[----:B------:R-:W-:Y:S03]  /*1b630*/  MOV R20, R22 ;  /* 0x0000001600147202 */ /* 0x000fe60000000f00 */
[----:B------:R-:W-:Y:S01]  /*1b640*/  MOV R22, R16 ;  /* 0x0000001000167202 */ /* 0x000fe20000000f00 */
[----:B------:R-:W-:Y:S01]  /*1b650*/  FADD.FTZ R2, R224, R2 ;  /* 0x00000002e0027221 */ /* 0x000fe20000010000 */
[----:B------:R-:W-:Y:S01]  /*1b660*/  MOV R16, R18 ;  /* 0x0000001200107202 */ /* 0x000fe20000000f00 */
[----:B------:R-:W-:Y:S01]  /*1b670*/  FADD.FTZ R0, R37, R0 ;  /* 0x0000000025007221 */ /* 0x000fe20000010000 */
[C---:B------:R-:W-:Y:S01]  /*1b680*/  HMMA.16816.F32.BF16 R88, R208.reuse, R216, R88 ;  /* 0x000000d8d058723c */ /* 0x040fe20000041858 */
[----:B------:R-:W-:Y:S02]  /*1b690*/  MOV R18, R232 ;  /* 0x000000e800127202 */ /* 0x000fe40000000f00 */
[----:B------:R3:W5:Y:S01]  /*1b6a0*/  LDL.LU R232, [R1+0x7c] ;  /* 0x00007c0001e87983 */ /* 0x0007620000300800 */
[----:B------:R-:W-:Y:S02]  /*1b6b0*/  FADD.FTZ R0, R32, R0 ;  /* 0x0000000020007221 */ /* 0x000fe40000010000 */
[----:B------:R-:W-:Y:S01]  /*1b6c0*/  FADD.FTZ R2, R39, R2 ;  /* 0x0000000227027221 */ /* 0x000fe20000010000 */
[----:B------:R3:W5:Y:S01]  /*1b6d0*/  LDL.LU R231, [R1+0x78] ;  /* 0x0000780001e77983 */ /* 0x0007620000300800 */
[-C--:B------:R-:W-:Y:S01]  /*1b6e0*/  HMMA.16816.F32.BF16 R92, R208, R218.reuse, R92 ;  /* 0x000000dad05c723c */ /* 0x080fe2000004185c */
[----:B------:R-:W-:Y:S02]  /*1b6f0*/  FADD.FTZ R8, R34, R0 ;  /* 0x0000000022087221 */ /* 0x000fe40000010000 */
[----:B------:R3:W5:Y:S01]  /*1b700*/  LDL.LU R230, [R1+0x74] ;  /* 0x0000740001e67983 */ /* 0x0007620000300800 */
[----:B------:R-:W-:Y:S02]  /*1b710*/  FADD.FTZ R9, R9, R2 ;  /* 0x0000000209097221 */ /* 0x000fe40000010000 */
[----:B------:R-:W-:Y:S01]  /*1b720*/  FADD.FTZ R11, R33, R11 ;  /* 0x0000000b210b7221 */ /* 0x000fe20000010000 */
[----:B------:R3:W5:Y:S01]  /*1b730*/  LDL.LU R229, [R1+0x70] ;  /* 0x0000700001e57983 */ /* 0x0007620000300800 */
[C---:B------:R-:W-:Y:S01]  /*1b740*/  HMMA.16816.F32.BF16 R96, R140.reuse, R218, R96 ;  /* 0x000000da8c60723c */ /* 0x040fe20000041860 */
[----:B------:R-:W-:Y:S02]  /*1b750*/  FADD.FTZ R0, R29, R9 ;  /* 0x000000091d007221 */ /* 0x000fe40000010000 */
[----:B------:R3:W5:Y:S01]  /*1b760*/  LDL.LU R224, [R1+0x6c] ;  /* 0x00006c0001e07983 */ /* 0x0007620000300800 */
        /* <DEDUP_REMOVED lines=22> */
[----:B------:R-:W-:Y:S02]  /*1b8d0*/  FADD.FTZ R4, R19, R5 ;  /* 0x0000000513047221 */ /* 0x000fe40000010000 */
[----:B------:R-:W-:Y:S03]  /*1b8e0*/  FADD.FTZ R0, R22, R0 ;  /* 0x0000000016007221 */ /* 0x000fe60000010000 */
[----:B------:R-:W-:Y:S02]  /*1b8f0*/  FADD.FTZ R3, R12, R3 ;  /* 0x000000030c037221 */ /* 0x000fe40000010000 */
[----:B------:R-:W-:Y:S02]  /*1b900*/  FADD.FTZ R4, R14, R4 ;  /* 0x000000040e047221 */ /* 0x000fe40000010000 */
[----:B------:R-:W-:Y:S02]  /*1b910*/  FADD.FTZ R3, R15, R3 ;  /* 0x000000030f037221 */ /* 0x000fe40000010000 */
[----:B------:R-:W-:Y:S01]  /*1b920*/  FADD.FTZ R2, R13, R2 ;  /* 0x000000020d027221 */ /* 0x000fe20000010000 */
[----:B------:R-:W-:Y:S01]  /*1b930*/  STL [R1+0x20], R4 ;  /* 0x0000200401007387 */ /* 0x000fe20000100800 */
[----:B------:R-:W-:Y:S02]  /*1b940*/  FADD.FTZ R0, R18, R0 ;  /* 0x0000000012007221 */ /* 0x000fe40000010000 */
[----:B------:R-:W-:Y:S01]  /*1b950*/  FADD.FTZ R2, R133, R2 ;  /* 0x0000000285027221 */ /* 0x000fe20000010000 */
[----:B------:R1:W-:Y:S01]  /*1b960*/  STL [R1+0x24], R3 ;  /* 0x0000240301007387 */ /* 0x0003e20000100800 */
[----:B------:R-:W-:Y:S01]  /*1b970*/  FADD.FTZ R0, R139, R0 ;  /* 0x000000008b007221 */ /* 0x000fe20000010000 */
[----:B------:R-:W-:Y:S01]  /*1b980*/  MOV R133, R136 ;  /* 0x0000008800857202 */ /* 0x000fe20000000f00 */
[----:B------:R-:W-:Y:S01]  /*1b990*/  IMAD.MOV.U32 R140, RZ, RZ, R134 ;  /* 0x000000ffff8c7224 */ /* 0x000fe200078e0086 */
[----:B------:R3:W-:Y:S01]  /*1b9a0*/  STL [R1+0x38], R2 ;  /* 0x0000380201007387 */ /* 0x0007e20000100800 */
[----:B------:R-:W-:Y:S01]  /*1b9b0*/  FADD.FTZ R0, R138, R0 ;  /* 0x000000008a007221 */ /* 0x000fe20000010000 */
[----:B------:R-:W-:Y:S04]  /*1b9c0*/  MOV R139, R135 ;  /* 0x00000087008b7202 */ /* 0x000fe80000000f00 */
[----:B------:R3:W-:Y:S01]  /*1b9d0*/  STL [R1+0x3c], R0 ;  /* 0x00003c0001007387 */ /* 0x0007e20000100800 */
[----:B-1----:R-:W-:Y:S01]  /*1b9e0*/  IMAD.MOV.U32 R3, RZ, RZ, R137 ;  /* 0x000000ffff037224 */ /* 0x002fe200078e0089 */
[----:B---3-5:R-:W-:-:S05]  /*1b9f0*/  @P0 BRA `(.L_x_566) ;  /* 0xffffa92000000947 */ /* 0x028fca000383ffff */
.L_x_565:
[----:B------:R-:W2:Y:S04]  /*1ba00*/  LDL.LU R4, [R1+0x20] ;  /* 0x0000200001047983 */ /* 0x000ea80000300800 */
        /* <DEDUP_REMOVED lines=8> */
[----:B------:R-:W3:Y:S01]  /*1ba90*/  S2UR UR12, SR_CTAID.Z ;  /* 0x00000000000c79c3 */ /* 0x000ee20000002700 */
[----:B------:R-:W-:Y:S01]  /*1baa0*/  ULDC.U8 UR10, c[0x0][0x329] ;  /* 0x0000ca40000a7ab9 */ /* 0x000fe20000000000 */
[----:B------:R-:W-:Y:S01]  /*1bab0*/  BSSY B0, `(.L_x_569) ;  /* 0x00001b1000007945 */ /* 0x000fe20003800000 */
[----:B------:R-:W-:Y:S02]  /*1bac0*/  @UP4 UIMAD UR8, UR11, UR5, UR21 ;  /* 0x000000050b0842a4 */ /* 0x000fe4000f8e0215 */
[----:B------:R-:W-:-:S02]  /*1bad0*/  UISETP.NE.AND UP1, UPT, UR10, URZ, UPT ;  /* 0x0000003f0a00728c */ /* 0x000fc4000bf25270 */
[----:B------:R-:W-:Y:S02]  /*1bae0*/  ULDC.64 UR4, c[0x0][0x1e0] ;  /* 0x0000780000047ab9 */ /* 0x000fe40000000a00 */
[----:B------:R-:W-:Y:S01]  /*1baf0*/  ULDC UR9, c[0x0][0x214] ;  /* 0x0000850000097ab9 */ /* 0x000fe20000000800 */
[----:B-1----:R-:W-:Y:S01]  /*1bb00*/  SHF.R.S32.HI R143, RZ, 0x1f, R142 ;  /* 0x0000001fff8f7819 */ /* 0x002fe2000001148e */
[----:B---3--:R-:W-:Y:S02]  /*1bb10*/  @!UP4 USHF.R.S32.HI UR13, URZ, 0x1f, UR7 ;  /* 0x0000001f3f0dc899 */ /* 0x008fe40008011407 */
[----:B------:R-:W-:Y:S01]  /*1bb20*/  @!UP4 UIMAD.WIDE.U32 UR22, UR7, UR4, URZ ;  /* 0x000000040716c2a5 */ /* 0x000fe2000f8e003f */
[CC--:B------:R-:W-:Y:S01]  /*1bb30*/  LEA.HI R29, R143.reuse, R142.reuse, RZ, 0x2 ;  /* 0x0000008e8f1d7211 */ /* 0x0c0fe200078f10ff */
[----:B------:R-:W-:Y:S01]  /*1bb40*/  @!UP4 UIMAD UR13, UR13, UR4, URZ ;  /* 0x000000040d0dc2a4 */ /* 0x000fe2000f8e023f */
[----:B------:R-:W-:Y:S01]  /*1bb50*/  LEA.HI R141, R143, R142, RZ, 0x5 ;  /* 0x0000008e8f8d7211 */ /* 0x000fe200078f28ff */
[----:B------:R-:W-:-:S02]  /*1bb60*/  @UP1 ULDC UR15, c[0x0][0x210] ;  /* 0x00008400000f1ab9 */ /* 0x000fc40000000800 */
[----:B------:R-:W-:Y:S01]  /*1bb70*/  ULDC.U8 UR4, c[0x0][0x328] ;  /* 0x0000ca0000047ab9 */ /* 0x000fe20000000000 */
[----:B------:R-:W-:Y:S01]  /*1bb80*/  SHF.R.S32.HI R8, RZ, 0x5, R141 ;  /* 0x00000005ff087819 */ /* 0x000fe2000001148d */
        /* <DEDUP_REMOVED lines=30> */
[----:B----4-:R-:W2:Y:S04]  /*1bd70*/  SHFL.BFLY PT, R0, R7, 0x2, 0x1f ;  /* 0x0c401f0007007f89 */ /* 0x010ea800000e0000 */
[----:B------:R-:W-:Y:S01]  /*1bd80*/  SHFL.BFLY PT, R3, R5, 0x2, 0x1f ;  /* 0x0c401f0005037f89 */ /* 0x000fe200000e0000 */
[----:B-1----:R-:W-:-:S03]  /*1bd90*/  FADD.FTZ R2, R2, R4 ;  /* 0x0000000402027221 */ /* 0x002fc60000010000 */
[----:B------:R-:W1:Y:S04]  /*1bda0*/  SHFL.BFLY PT, R4, R6, 0x2, 0x1f ;  /* 0x0c401f0006047f89 */ /* 0x000e6800000e0000 */
[----:B------:R-:W3:Y:S01]  /*1bdb0*/  SHFL.BFLY PT, R133, R2, 0x1, 0x1f ;  /* 0x0c201f0002857f89 */ /* 0x000ee200000e0000 */
[----:B--2---:R-:W-:-:S05]  /*1bdc0*/  FADD.FTZ R0, R0, R7 ;  /* 0x0000000700007221 */ /* 0x004fca0000010000 */
[----:B------:R-:W2:Y:S01]  /*1bdd0*/  SHFL.BFLY PT, R132, R0, 0x1, 0x1f ;  /* 0x0c201f0000847f89 */ /* 0x000ea200000e0000 */
[----:B-1----:R-:W-:Y:S02]  /*1bde0*/  FADD.FTZ R4, R4, R6 ;  /* 0x0000000604047221 */ /* 0x002fe40000010000 */
[----:B---3--:R-:W-:-:S03]  /*1bdf0*/  FADD.FTZ R133, R2, R133 ;  /* 0x0000008502857221 */ /* 0x008fc60000010000 */
[----:B------:R-:W1:Y:S01]  /*1be00*/  SHFL.BFLY PT, R7, R4, 0x1, 0x1f ;  /* 0x0c201f0004077f89 */ /* 0x000e6200000e0000 */
[----:B------:R-:W-:Y:S01]  /*1be10*/  FADD.FTZ R2, R3, R5 ;  /* 0x0000000503027221 */ /* 0x000fe20000010000 */
[----:B------:R-:W-:Y:S02]  /*1be20*/  MOV R3, 0x3f800000 ;  /* 0x3f80000000037802 */ /* 0x000fe40000000f00 */
[----:B------:R-:W-:Y:S02]  /*1be30*/  FSETP.NE.FTZ.AND P5, PT, R133, RZ, PT ;  /* 0x000000ff8500720b */ /* 0x000fe40003fb5000 */
[----:B------:R-:W3:Y:S01]  /*1be40*/  SHFL.BFLY PT, R6, R2, 0x1, 0x1f ;  /* 0x0c201f0002067f89 */ /* 0x000ee200000e0000 */
[----:B--2---:R-:W-:Y:S01]  /*1be50*/  FADD.FTZ R132, R0, R132 ;  /* 0x0000008400847221 */ /* 0x004fe20000010000 */
[----:B------:R-:W-:Y:S02]  /*1be60*/  MOV R0, 0x3f800000 ;  /* 0x3f80000000007802 */ /* 0x000fe40000000f00 */
[----:B------:R-:W-:-:S02]  /*1be70*/  LOP3.LUT R5, R29, 0x3ffffffc, RZ, 0xc0, !PT ;  /* 0x3ffffffc1d057812 */ /* 0x000fc400078ec0ff */
[----:B------:R-:W-:Y:S02]  /*1be80*/  FSETP.NE.FTZ.AND P4, PT, R132, RZ, PT ;  /* 0x000000ff8400720b */ /* 0x000fe40003f95000 */
[----:B------:R-:W-:-:S03]  /*1be90*/  IADD3 R5, -R5, R142, RZ ;  /* 0x0000008e05057210 */ /* 0x000fc60007ffe1ff */
[----:B------:R-:W2:Y:S01]  /*1bea0*/  @P5 MUFU.RCP R0, R133 ;  /* 0x0000008500005308 */ /* 0x000ea20000001000 */
[----:B------:R-:W-:Y:S01]  /*1beb0*/  LEA R140, R8, R5, 0x9 ;  /* 0x00000005088c7211 */ /* 0x000fe200078e48ff */
[----:B-1----:R-:W-:-:S06]  /*1bec0*/  FADD.FTZ R139, R4, R7 ;  /* 0x00000007048b7221 */ /* 0x002fcc0000010000 */
[----:B------:R-:W1:Y:S01]  /*1bed0*/  @P4 MUFU.RCP R3, R132 ;  /* 0x0000008400034308 */ /* 0x000e620000001000 */
[----:B------:R-:W-:Y:S01]  /*1bee0*/  FSETP.NE.FTZ.AND P3, PT, R139, RZ, PT ;  /* 0x000000ff8b00720b */ /* 0x000fe20003f75000 */
[----:B---3--:R-:W-:Y:S01]  /*1bef0*/  FADD.FTZ R138, R2, R6 ;  /* 0x00000006028a7221 */ /* 0x008fe20000010000 */
[----:B------:R-:W-:Y:S01]  /*1bf00*/  MOV R2, 0x3f800000 ;  /* 0x3f80000000027802 */ /* 0x000fe20000000f00 */
[----:B--2---:R-:W-:-:S03]  /*1bf10*/  FMUL.FTZ R148, R0, R148 ;  /* 0x0000009400947220 */ /* 0x004fc60000410000 */
[----:B------:R-:W-:Y:S01]  /*1bf20*/  FSETP.NE.FTZ.AND P0, PT, R138, RZ, PT ;  /* 0x000000ff8a00720b */ /* 0x000fe20003f15000 */
[C---:B------:R-:W-:Y:S02]  /*1bf30*/  FMUL.FTZ R6, R0.reuse, R149 ;  /* 0x0000009500067220 */ /* 0x040fe40000410000 */
[C---:B------:R-:W-:Y:S02]  /*1bf40*/  FMUL.FTZ R152, R0.reuse, R152 ;  /* 0x0000009800987220 */ /* 0x040fe40000410000 */
[----:B------:R-:W-:Y:S01]  /*1bf50*/  FMUL.FTZ R4, R0, R153 ;  /* 0x0000009900047220 */ /* 0x000fe20000410000 */
[----:B------:R-:W-:Y:S01]  /*1bf60*/  F2FP.BF16.PACK_AB R6, R6, R148 ;  /* 0x000000940606723e */ /* 0x000fe200000010ff */
[----:B------:R-:W2:Y:S01]  /*1bf70*/  @P3 MUFU.RCP R2, R139 ;  /* 0x0000008b00023308 */ /* 0x000ea20000001000 */
        /* <DEDUP_REMOVED lines=143> */
[C---:B------:R-:W-:Y:S01]  /*1c870*/  FMUL.FTZ R8, R0.reuse, R146 ;  /* 0x0000009200087220 */ /* 0x040fe20000410000 */
[----:B------:R-:W-:Y:S01]  /*1c880*/  LEA.HI R3, R3, R2, RZ, 0x3 ;  /* 0x0000000203037211 */ /* 0x000fe200078f18ff */
[----:B------:R-:W-:Y:S01]  /*1c890*/  FMUL.FTZ R159, R0, R159 ;  /* 0x0000009f009f7220 */ /* 0x000fe20000410000 */
[----:B------:R-:W-:Y:S01]  /*1c8a0*/  F2FP.BF16.PACK_AB R26, R26, R124 ;  /* 0x0000007c1a1a723e */ /* 0x000fe200000010ff */
        /* <DEDUP_REMOVED lines=47> */
[----:B------:R-:W-:Y:S02]  /*1cba0*/  SHF.L.U32 R0, R3, 0x6, RZ ;  /* 0x0000000603007819 */ /* 0x000fe400000006ff */
[----:B------:R-:W-:Y:S02]  /*1cbb0*/  F2FP.BF16.PACK_AB R29, R123, R29 ;  /* 0x0000001d7b1d723e */ /* 0x000fe400000010ff */
        /* <DEDUP_REMOVED lines=119> */
[----:B---34-:R-:W3:Y:S04]  /*1d330*/  LDL.LU R208, [R1+0x68] ;  /* 0x0000680001d07983 */ /* 0x018ee80000300800 */
[----:B------:R-:W4:Y:S02]  /*1d340*/  S2R R2, SR_TID.X ;  /* 0x0000000000027919 */ /* 0x000f240000002100 */
[----:B----4-:R-:W-:-:S04]  /*1d350*/  SHF.R.S32.HI R0, RZ, 0x1f, R2 ;  /* 0x0000001fff007819 */ /* 0x010fc80000011402 */
[----:B------:R-:W-:-:S04]  /*1d360*/  LEA.HI R0, R0, R2, RZ, 0x5 ;  /* 0x0000000200007211 */ /* 0x000fc800078f28ff */
[----:B------:R-:W-:-:S05]  /*1d370*/  LOP3.LUT R0, R0, 0xffffffe0, RZ, 0xc0, !PT ;  /* 0xffffffe000007812 */ /* 0x000fca00078ec0ff */
[----:B------:R-:W-:-:S05]  /*1d380*/  IMAD.IADD R0, R2, 0x1, -R0 ;  /* 0x0000000102007824 */ /* 0x000fca00078e0a00 */
[----:B------:R-:W-:-:S04]  /*1d390*/  SHF.R.S32.HI R2, RZ, 0x1f, R0 ;  /* 0x0000001fff027819 */ /* 0x000fc80000011400 */
[----:B------:R-:W-:-:S04]  /*1d3a0*/  LEA.HI R0, R2, R0, RZ, 0x2 ;  /* 0x0000000002007211 */ /* 0x000fc800078f10ff */
[----:B------:R-:W-:-:S05]  /*1d3b0*/  SHF.R.S32.HI R0, RZ, 0x2, R0 ;  /* 0x00000002ff007819 */ /* 0x000fca0000011400 */
        /* <DEDUP_REMOVED lines=32> */
.L_x_570:
[----:B---34-:R-:W-:Y:S05]  /*1d5c0*/  BSYNC B0 ;  /* 0x0000000000007941 */ /* 0x018fea0003800000 */
.L_x_569:
[----:B------:R-:W3:Y:S04]  /*1d5d0*/  LDL.64 R80, [R1+0x50] ;  /* 0x0000500001507983 */ /* 0x000ee80000100a00 */
[----:B------:R4:W5:Y:S01]  /*1d5e0*/  LDL R15, [R1+0x40] ;  /* 0x00004000010f7983 */ /* 0x0009620000100800 */
[----:B--2---:R-:W-:Y:S01]  /*1d5f0*/  LEA.HI R14, R143, R142, RZ, 0x3 ;  /* 0x0000008e8f0e7211 */ /* 0x004fe200078f18ff */
[----:B------:R-:W-:Y:S01]  /*1d600*/  UIMAD UR10, UR10, -0x80, UR17 ;  /* 0xffffff800a0a78a4 */ /* 0x000fe2000f8e0211 */
[----:B------:R-:W-:Y:S01]  /*1d610*/  BSSY B0, `(.L_x_571) ;  /* 0x0000020000007945 */ /* 0x000fe20003800000 */
[----:B------:R-:W2:Y:S01]  /*1d620*/  S2R R0, SR_TID.X ;  /* 0x0000000000007919 */ /* 0x000ea20000002100 */
[----:B------:R-:W-:Y:S01]  /*1d630*/  SHF.R.S32.HI R5, RZ, 0x3, R14 ;  /* 0x00000003ff057819 */ /* 0x000fe2000001140e */
[----:B------:R-:W-:-:S02]  /*1d640*/  USHF.R.S32.HI UR7, URZ, 0x1f, UR12 ;  /* 0x0000001f3f077899 */ /* 0x000fc4000801140c */
[----:B------:R-:W1:Y:S01]  /*1d650*/  S2R R10, SR_CTAID.Z ;  /* 0x00000000000a7919 */ /* 0x000e620000002700 */
[----:B------:R-:W-:Y:S02]  /*1d660*/  ULDC.64 UR4, c[0x0][0x1f0] ;  /* 0x00007c0000047ab9 */ /* 0x000fe40000000a00 */
[----:B------:R-:W-:-:S04]  /*1d670*/  UIMAD UR4, UR7, UR4, URZ ;  /* 0x00000004070472a4 */ /* 0x000fc8000f8e023f */
[----:B------:R-:W-:Y:S01]  /*1d680*/  UIMAD UR4, UR12, UR5, UR4 ;  /* 0x000000050c0472a4 */ /* 0x000fe2000f8e0204 */
[----:B--2---:R-:W-:-:S04]  /*1d690*/  SHF.R.S32.HI R4, RZ, 0x1f, R0 ;  /* 0x0000001fff047819 */ /* 0x004fc80000011400 */
[----:B------:R-:W-:-:S04]  /*1d6a0*/  LEA.HI R4, R4, R0, RZ, 0x3 ;  /* 0x0000000004047211 */ /* 0x000fc800078f18ff */
[----:B------:R-:W-:-:S04]  /*1d6b0*/  SHF.R.S32.HI R12, RZ, 0x3, R4 ;  /* 0x00000003ff0c7819 */ /* 0x000fc80000011404 */
[----:B------:R-:W-:Y:S02]  /*1d6c0*/  SHF.R.S32.HI R13, RZ, 0x1f, R12 ;  /* 0x0000001fff0d7819 */ /* 0x000fe4000001140c */
[----:B---3--:R-:W-:Y:S02]  /*1d6d0*/  SHF.R.S32.HI R0, RZ, 0x1f, R80 ;  /* 0x0000001fff007819 */ /* 0x008fe40000011450 */
[----:B------:R-:W-:-:S04]  /*1d6e0*/  IADD3 R2, P0, R80, UR20, RZ ;  /* 0x0000001450027c10 */ /* 0x000fc8000ff1e0ff */
[----:B------:R-:W-:Y:S01]  /*1d6f0*/  IADD3.X R3, R0, UR8, RZ, P0, !PT ;  /* 0x0000000800037c10 */ /* 0x000fe200087fe4ff */
[----:B------:R-:W-:Y:S01]  /*1d700*/  IMAD.U32 R0, RZ, RZ, UR14 ;  /* 0x0000000eff007e24 */ /* 0x000fe2000f8e00ff */
[----:B------:R-:W-:-:S03]  /*1d710*/  ISETP.GE.AND P0, PT, R5, UR10, PT ;  /* 0x0000000a05007c0c */ /* 0x000fc6000bf06270 */
[----:B-1----:R-:W-:-:S04]  /*1d720*/  IMAD.WIDE.U32 R10, R10, c[0x0][0x1f0], R2 ;  /* 0x00007c000a0a7a25 */ /* 0x002fc800078e0002 */
[----:B------:R-:W-:Y:S01]  /*1d730*/  IMAD.WIDE R6, R0, 0x80, R12 ;  /* 0x0000008000067825 */ /* 0x000fe200078e020c */
[----:B------:R-:W-:-:S05]  /*1d740*/  IADD3 R9, R11, UR4, RZ ;  /* 0x000000040b097c10 */ /* 0x000fca000fffe0ff */
[----:B------:R-:W-:Y:S05]  /*1d750*/  @P0 BRA `(.L_x_572) ;  /* 0x000000b000000947 */ /* 0x000fea0003800000 */
[----:B----4-:R-:W-:Y:S01]  /*1d760*/  IMAD R0, R7, c[0x0][0x1e8], RZ ;  /* 0x00007a0007007a24 */ /* 0x010fe200078e02ff */
[----:B------:R-:W-:Y:S01]  /*1d770*/  ISETP.GE.AND P1, PT, R80, c[0x0][0x220], PT ;  /* 0x0000880050007a0c */ /* 0x000fe20003f26270 */
[----:B------:R-:W-:Y:S01]  /*1d780*/  IMAD.MOV.U32 R8, RZ, RZ, R10 ;  /* 0x000000ffff087224 */ /* 0x000fe200078e000a */
[----:B-----5:R-:W-:Y:S01]  /*1d790*/  ISETP.GE.AND P0, PT, R15, c[0x0][0x220], PT ;  /* 0x000088000f007a0c */ /* 0x020fe20003f06270 */
[C---:B------:R-:W-:Y:S02]  /*1d7a0*/  IMAD R0, R6.reuse, c[0x0][0x1ec], R0 ;  /* 0x00007b0006007a24 */ /* 0x040fe400078e0200 */
[----:B------:R-:W-:-:S05]  /*1d7b0*/  IMAD.WIDE.U32 R4, R6, c[0x0][0x1e8], R8 ;  /* 0x00007a0006047a25 */ /* 0x000fca00078e0008 */
[----:B------:R-:W-:Y:S02]  /*1d7c0*/  IADD3 R0, R5, R0, RZ ;  /* 0x0000000005007210 */ /* 0x000fe40007ffe0ff */
[----:B------:R-:W-:-:S04]  /*1d7d0*/  LEA R2, P2, R4, c[0x0][0x1d0], 0x1 ;  /* 0x0000740004027a11 */ /* 0x000fc800078408ff */
[----:B------:R-:W-:-:S05]  /*1d7e0*/  LEA.HI.X R3, R4, c[0x0][0x1d4], R0, 0x1, P2 ;  /* 0x0000750004037a11 */ /* 0x000fca00010f0c00 */
[----:B------:R1:W-:Y:S04]  /*1d7f0*/  @!P1 STG.E.128 [R2.64], R20 ;  /* 0x0000001402009986 */ /* 0x0003e8000c101d12 */
[----:B------:R1:W-:Y:S02]  /*1d800*/  @!P0 STG.E.128 [R2.64+0x80], R16 ;  /* 0x0000801002008986 */ /* 0x0003e4000c101d12 */
.L_x_572:
[----:B----4-:R-:W-:Y:S05]  /*1d810*/  BSYNC B0 ;  /* 0x0000000000007941 */ /* 0x010fea0003800000 */
.L_x_571:
[----:B------:R-:W-:Y:S01]  /*1d820*/  LEA.HI.SX32 R0, R14, 0x10, 0x1d ;  /* 0x000000100e007811 */ /* 0x000fe200078feaff */
[----:B------:R-:W-:Y:S03]  /*1d830*/  BSSY B0, `(.L_x_573) ;  /* 0x0000011000007945 */ /* 0x000fe60003800000 */
[----:B------:R-:W-:-:S13]  /*1d840*/  ISETP.GE.AND P0, PT, R0, UR10, PT ;  /* 0x0000000a00007c0c */ /* 0x000fda000bf06270 */
[----:B------:R-:W-:Y:S05]  /*1d850*/  @P0 BRA `(.L_x_574) ;  /* 0x000000e000000947 */ /* 0x000fea0003800000 */
[----:B------:R-:W-:Y:S02]  /*1d860*/  IADD3 R0, P0, R6, 0x10, RZ ;  /* 0x0000001006007810 */ /* 0x000fe40007f1e0ff */
[----:B-1----:R-:W-:Y:S02]  /*1d870*/  MOV R3, R9 ;  /* 0x0000000900037202 */ /* 0x002fe40000000f00 */
[----:B------:R-:W-:Y:S01]  /*1d880*/  ISETP.GE.AND P1, PT, R80, c[0x0][0x220], PT ;  /* 0x0000880050007a0c */ /* 0x000fe20003f26270 */
[----:B------:R-:W-:Y:S01]  /*1d890*/  IMAD.X R2, RZ, RZ, R7, P0 ;  /* 0x000000ffff027224 */ /* 0x000fe200000e0607 */
[----:B-----5:R-:W-:-:S03]  /*1d8a0*/  ISETP.GE.AND P0, PT, R15, c[0x0][0x220], PT ;  /* 0x000088000f007a0c */ /* 0x020fc60003f06270 */
[----:B------:R-:W-:Y:S02]  /*1d8b0*/  IMAD R14, R2, c[0x0][0x1e8], RZ ;  /* 0x00007a00020e7a24 */ /* 0x000fe400078e02ff */
[----:B------:R-:W-:-:S04]  /*1d8c0*/  IMAD.MOV.U32 R2, RZ, RZ, R10 ;  /* 0x000000ffff027224 */ /* 0x000fc800078e000a */
[----:B------:R-:W-:-:S04]  /*1d8d0*/  IMAD.WIDE.U32 R4, R0, c[0x0][0x1e8], R2 ;  /* 0x00007a0000047a25 */ /* 0x000fc800078e0002 */
[----:B------:R-:W-:Y:S01]  /*1d8e0*/  IMAD R0, R0, c[0x0][0x1ec], R14 ;  /* 0x00007b0000007a24 */ /* 0x000fe200078e020e */
[----:B------:R-:W-:-:S03]  /*1d8f0*/  LEA R2, P2, R4, c[0x0][0x1d0], 0x1 ;  /* 0x0000740004027a11 */ /* 0x000fc600078408ff */
[----:B------:R-:W-:-:S05]  /*1d900*/  IMAD.IADD R0, R5, 0x1, R0 ;  /* 0x0000000105007824 */ /* 0x000fca00078e0200 */
[----:B------:R-:W-:-:S05]  /*1d910*/  LEA.HI.X R3, R4, c[0x0][0x1d4], R0, 0x1, P2 ;  /* 0x0000750004037a11 */ /* 0x000fca00010f0c00 */
[----:B------:R1:W-:Y:S04]  /*1d920*/  @!P1 STG.E.128 [R2.64], R28 ;  /* 0x0000001c02009986 */ /* 0x0003e8000c101d12 */
[----:B------:R1:W-:Y:S02]  /*1d930*/  @!P0 STG.E.128 [R2.64+0x80], R24 ;  /* 0x0000801802008986 */ /* 0x0003e4000c101d12 */
.L_x_574:
[----:B------:R-:W-:Y:S05]  /*1d940*/  BSYNC B0 ;  /* 0x0000000000007941 */ /* 0x000fea0003800000 */
.L_x_573:
[----:B------:R-:W-:Y:S01]  /*1d950*/  IADD3 R0, R12, 0x20, RZ ;  /* 0x000000200c007810 */ /* 0x000fe20007ffe0ff */
        /* <DEDUP_REMOVED lines=17> */
.L_x_576:
[----:B------:R-:W-:Y:S05]  /*1da70*/  BSYNC B0 ;  /* 0x0000000000007941 */ /* 0x000fea0003800000 */
.L_x_575:
        /* <DEDUP_REMOVED lines=18> */
.L_x_578:
[----:B------:R-:W-:Y:S05]  /*1dba0*/  BSYNC B0 ;  /* 0x0000000000007941 */ /* 0x000fea0003800000 */
.L_x_577:
        /* <DEDUP_REMOVED lines=18> */
.L_x_580:
[----:B------:R-:W-:Y:S05]  /*1dcd0*/  BSYNC B0 ;  /* 0x0000000000007941 */ /* 0x000fea0003800000 */
.L_x_579:
        /* <DEDUP_REMOVED lines=18> */
.L_x_582:
[----:B------:R-:W-:Y:S05]  /*1de00*/  BSYNC B0 ;  /* 0x0000000000007941 */ /* 0x000fea0003800000 */
.L_x_581:
        /* <DEDUP_REMOVED lines=18> */
.L_x_584:
[----:B------:R-:W-:Y:S05]  /*1df30*/  BSYNC B0 ;  /* 0x0000000000007941 */ /* 0x000fea0003800000 */
.L_x_583:
[----:B------:R-:W-:-:S04]  /*1df40*/  IADD3 R0, R12, 0x70, RZ ;  /* 0x000000700c007810 */ /* 0x000fc80007ffe0ff */
[----:B------:R-:W-:-:S13]  /*1df50*/  ISETP.GE.AND P0, PT, R0, UR6, PT ;  /* 0x0000000600007c0c */ /* 0x000fda000bf06270 */
[----:B------:R-:W-:Y:S05]  /*1df60*/  @P0 EXIT ;  /* 0x000000000000094d */ /* 0x000fea0003800000 */
[----:B------:R-:W-:Y:S01]  /*1df70*/  IADD3 R6, P0, R6, 0x70, RZ ;  /* 0x0000007006067810 */ /* 0x000fe20007f1e0ff */
        /* <DEDUP_REMOVED lines=11> */
[----:B-----5:R-:W-:-:S13]  /*1e030*/  ISETP.GE.AND P0, PT, R15, c[0x0][0x220], PT ;  /* 0x000088000f007a0c */ /* 0x020fda0003f06270 */
[----:B------:R-:W-:Y:S05]  /*1e040*/  @P0 EXIT ;  /* 0x000000000000094d */ /* 0x000fea0003800000 */
[----:B------:R-:W-:Y:S01]  /*1e050*/  STG.E.128 [R2.64+0x80], R72 ;  /* 0x0000804802007986 */ /* 0x000fe2000c101d12 */
[----:B------:R-:W-:Y:S05]  /*1e060*/  EXIT ;  /* 0x000000000000794d */ /* 0x000fea0003800000 */
.L_x_585:
        /* <DEDUP_REMOVED lines=9> */
.L_x_2382:


//--------------------- .text._ZN5flash16flash_fwd_kernelI23Flash_fwd_kernel_traitsILi128ELi128ELi64ELi4ELb0ELb0EN7cutlass10bfloat16_tE19Flash_kernel_traitsILi128ELi128ELi64ELi4ES3_EELb0ELb0ELb1ELb0ELb0ELb0ELb1ELb0EEEvNS_16Flash_fwd_paramsE --------------------------
	.section	.text._ZN5flash16flash_fwd_kernelI23Flash_fwd_kernel_traitsILi128ELi128ELi64ELi4ELb0ELb0EN7cutlass10bfloat16_tE19Flash_kernel_traitsILi128ELi128ELi64ELi4ES3_EELb0ELb0ELb1ELb0ELb0ELb0ELb1ELb0EEEvNS_16Flash_fwd_paramsE,"ax",@progbits
	.sectioninfo	@"SHI_REGISTERS=255"
	.align	128
        .global         _ZN5flash16flash_fwd_kernelI23Flash_fwd_kernel_traitsILi128ELi128ELi64ELi4ELb0ELb0EN7cutlass10bfloat16_tE19Flash_kernel_traitsILi128ELi128ELi64ELi4ES3_EELb0ELb0ELb1ELb0ELb0ELb0ELb1ELb0EEEvNS_16Flash_fwd_paramsE
        .type           _ZN5flash16flash_fwd_kernelI23Flash_fwd_kernel_traitsILi128ELi128ELi64ELi4ELb0ELb0EN7cutlass10bfloat16_tE19Flash_kernel_traitsILi128ELi128ELi64ELi4ES3_EELb0ELb0ELb1ELb0ELb0ELb0ELb1ELb0EEEvNS_16Flash_fwd_paramsE,@function
        .size           _ZN5flash16flash_fwd_kernelI23Flash_fwd_kernel_traitsILi128ELi128ELi64ELi4ELb0ELb0EN7cutlass10bfloat16_tE19Flash_kernel_traitsILi128ELi128ELi64ELi4ES3_EELb0ELb0ELb1ELb0ELb0ELb0ELb1ELb0EEEvNS_16Flash_fwd_paramsE,(.L_x_2383 - _ZN5flash16flash_fwd_kernelI23Flash_fwd_kernel_traitsILi128ELi128ELi64ELi4ELb0ELb0EN7cutlass10bfloat16_tE19Flash_kernel_traitsILi128ELi128ELi64ELi4ES3_EELb0ELb0ELb1ELb0ELb0ELb0ELb1ELb0EEEvNS_16Flash_fwd_paramsE)
        .other          _ZN5flash16flash_fwd_kernelI23Flash_fwd_kernel_traitsILi128ELi128ELi64ELi4ELb0ELb0EN7cutlass10bfloat16_tE19Flash_kernel_traitsILi128ELi128ELi64ELi4ES3_EELb0ELb0ELb1ELb0ELb0ELb0ELb1ELb0EEEvNS_16Flash_fwd_paramsE,@"STO_CUDA_ENTRY STV_DEFAULT"
_ZN5flash16flash_fwd_kernelI23Flash_fwd_kernel_traitsILi128ELi128ELi64ELi4ELb0ELb0EN7cutlass10bfloat16_tE19Flash_kernel_traitsILi128ELi128ELi64ELi4ES3_EELb0ELb0ELb1ELb0ELb0ELb0ELb1ELb0EEEvNS_16Flash_fwd_paramsE:
.text._ZN5flash16flash_fwd_kernelI23Flash_fwd_kernel_traitsILi128ELi128ELi64ELi4ELb0ELb0EN7cutlass10bfloat16_tE19Flash_kernel_traitsILi128ELi128ELi64ELi4ES3_EELb0ELb0ELb1ELb0ELb0ELb0ELb1ELb0EEEvNS_16Flash_fwd_paramsE:
        /* <DEDUP_REMOVED lines=56> */
.L_x_586:
[----:B------:R-:W-:Y:S02]  /*0380*/  ULDC UR6, c[0x0][0x218] ;  /* 0x0000860000067ab9 */ /* 0x000fe40000000800 */
.L_x_587:
        /* <DEDUP_REMOVED lines=120> */
.L_x_590:
[----:B------:R-:W-:Y:S05]  /*0b10*/  BSYNC B0 ;  /* 0x0000000000007941 */ /* 0x000fea0003800000 */
.L_x_589:
        /* <DEDUP_REMOVED lines=18> */
.L_x_592:
[----:B------:R-:W-:Y:S05]  /*0c40*/  BSYNC B0 ;  /* 0x0000000000007941 */ /* 0x000fea0003800000 */
.L_x_591:
        /* <DEDUP_REMOVED lines=18> */
.L_x_594:
[----:B------:R-:W-:Y:S05]  /*0d70*/  BSYNC B0 ;  /* 0x0000000000007941 */ /* 0x000fea0003800000 */
.L_x_593:
        /* <DEDUP_REMOVED lines=18> */
.L_x_596:
[----:B------:R-:W-:Y:S05]  /*0ea0*/  BSYNC B0 ;  /* 0x0000000000007941 */ /* 0x000fea0003800000 */
.L_x_595:
        /* <DEDUP_REMOVED lines=18> */
.L_x_598:
[----:B------:R-:W-:Y:S05]  /*0fd0*/  BSYNC B0 ;  /* 0x0000000000007941 */ /* 0x000fea0003800000 */
.L_x_597:
        /* <DEDUP_REMOVED lines=18> */
.L_x_600:
[----:B------:R-:W-:Y:S05]  /*1100*/  BSYNC B0 ;  /* 0x0000000000007941 */ /* 0x000fea0003800000 */
.L_x_599:
        /* <DEDUP_REMOVED lines=18> */
.L_x_602:
[----:B------:R-:W-:Y:S05]  /*1230*/  BSYNC B0 ;  /* 0x0000000000007941 */ /* 0x000fea0003800000 */
.L_x_601:
        /* <DEDUP_REMOVED lines=18> */
.L_x_604:
[----:B------:R-:W-:Y:S05]  /*1360*/  BSYNC B0 ;  /* 0x0000000000007941 */ /* 0x000fea0003800000 */
.L_x_603:
        /* <DEDUP_REMOVED lines=67> */
.L_x_588:
        /* <DEDUP_REMOVED lines=32> */
.L_x_605:
        /* <DEDUP_REMOVED lines=45> */
.L_x_606:
        /* <DEDUP_REMOVED lines=95> */
.L_x_608:
[----:B------:R-:W-:Y:S05]  /*2260*/  BSYNC B0 ;  /* 0x0000000000007941 */ /* 0x000fea0003800000 */
.L_x_607:
        /* <DEDUP_REMOVED lines=29> */
.L_x_610:
[----:B------:R-:W-:Y:S05]  /*2440*/  BSYNC B0 ;  /* 0x0000000000007941 */ /* 0x000fea0003800000 */
.L_x_609:
        /* <DEDUP_REMOVED lines=29> */
.L_x_612:
[----:B------:R-:W-:Y:S05]  /*2620*/  BSYNC B0 ;  /* 0x0000000000007941 */ /* 0x000fea0003800000 */
.L_x_611:
        /* <DEDUP_REMOVED lines=29> */
.L_x_614:
[----:B------:R-:W-:Y:S05]  /*2800*/  BSYNC B0 ;  /* 0x0000000000007941 */ /* 0x000fea0003800000 */
.L_x_613:
        /* <DEDUP_REMOVED lines=29> */
.L_x_616:
[----:B------:R-:W-:Y:S05]  /*29e0*/  BSYNC B0 ;  /* 0x0000000000007941 */ /* 0x000fea0003800000 */
.L_x_615:
        /* <DEDUP_REMOVED lines=29> */
.L_x_618:
[----:B------:R-:W-:Y:S05]  /*2bc0*/  BSYNC B0 ;  /* 0x0000000000007941 */ /* 0x000fea0003800000 */
.L_x_617:
        /* <DEDUP_REMOVED lines=29> */
.L_x_620:
[----:B------:R-:W-:Y:S05]  /*2da0*/  BSYNC B0 ;  /* 0x0000000000007941 */ /* 0x000fea0003800000 */
.L_x_619:
        /* <DEDUP_REMOVED lines=33> */
.L_x_622:
[----:B------:R-:W-:Y:S05]  /*2fc0*/  BSYNC B0 ;  /* 0x0000000000007941 */ /* 0x000fea0003800000 */
.L_x_621:
        /* <DEDUP_REMOVED lines=32> */
.L_x_624:
[----:B------:R-:W-:Y:S05]  /*31d0*/  BSYNC B0 ;  /* 0x0000000000007941 */ /* 0x000fea0003800000 */
.L_x_623:
        /* <DEDUP_REMOVED lines=25> */
.L_x_626:
[----:B------:R-:W-:Y:S05]  /*3370*/  BSYNC B0 ;  /* 0x0000000000007941 */ /* 0x000fea0003800000 */
.L_x_625:
        /* <DEDUP_REMOVED lines=24> */
.L_x_628:
[----:B------:R-:W-:Y:S05]  /*3500*/  BSYNC B0 ;  /* 0x0000000000007941 */ /* 0x000fea0003800000 */
.L_x_627:
        /* <DEDUP_REMOVED lines=29> */
.L_x_630:
[----:B------:R-:W-:Y:S05]  /*36e0*/  BSYNC B0 ;  /* 0x0000000000007941 */ /* 0x000fea0003800000 */
.L_x_629:
        /* <DEDUP_REMOVED lines=39> */
.L_x_632:
[----:B------:R-:W-:Y:S05]  /*3960*/  BSYNC B0 ;  /* 0x0000000000007941 */ /* 0x000fea0003800000 */
.L_x_631:
        /* <DEDUP_REMOVED lines=27> */
.L_x_634:
[----:B------:R-:W-:Y:S05]  /*3b20*/  BSYNC B0 ;  /* 0x0000000000007941 */ /* 0x000fea0003800000 */
.L_x_633:
        /* <DEDUP_REMOVED lines=26> */
.L_x_636:
[----:B------:R-:W-:Y:S05]  /*3cd0*/  BSYNC B0 ;  /* 0x0000000000007941 */ /* 0x000fea0003800000 */
.L_x_635:
        /* <DEDUP_REMOVED lines=28> */
.L_x_638:
[----:B------:R-:W-:Y:S05]  /*3ea0*/  BSYNC B0 ;  /* 0x0000000000007941 */ /* 0x000fea0003800000 */
.L_x_637:
[----:B-1----:R-:W-:Y:S01]  /*3eb0*/  SHF.R.S32.HI R7, RZ, 0x4, R21 ;  /* 0x00000004ff077819 */ /* 0x002fe20000011415 */
[C---:B------:R-:W-:Y:S01]  /*3ec0*/  IMAD.SHL.U32 R6, R22.reuse, 0x40, RZ ;  /* 0x0000004016067824 */ /* 0x040fe200078e00ff */
[----:B------:R-:W-:Y:S01]  /*3ed0*/  R2P PR, R22, 0x6 ;  /* 0x0000000616007804 */ /* 0x000fe20000000000 */
[----:B------:R-:W-:Y:S01]  /*3ee0*/  IMAD.SHL.U32 R3, R23, 0x40, RZ ;  /* 0x0000004017037824 */ /* 0x000fe200078e00ff */
[----:B------:R-:W-:Y:S01]  /*3ef0*/  LEA.HI R0, R21, R7, RZ, 0x1 ;  /* 0x0000000715007211 */ /* 0x000fe200078f08ff */
[----:B------:R-:W-:Y:S01]  /*3f00*/  IMAD.SHL.U32 R8, R24, 0x40, RZ ;  /* 0x0000004018087824 */ /* 0x000fe200078e00ff */
[----:B------:R-:W-:Y:S01]  /*3f10*/  ULDC UR5, c[0x0][0x2e4] ;  /* 0x0000b90000057ab9 */ /* 0x000fe20000000800 */
[----:B------:R-:W-:Y:S01]  /*3f20*/  IMAD.SHL.U32 R5, R14, 0x8, RZ ;  /* 0x000000080e057824 */ /* 0x000fe200078e00ff */
[----:B------:R-:W-:Y:S01]  /*3f30*/  LOP3.LUT R0, R0, 0xfffffffe, RZ, 0xc0, !PT ;  /* 0xfffffffe00007812 */ /* 0x000fe200078ec0ff */
[----:B------:R-:W-:Y:S01]  /*3f40*/  ULDC UR4, c[0x0][0x2e8] ;  /* 0x0000ba0000047ab9 */ /* 0x000fe20000000800 */
[----:B------:R-:W-:Y:S01]  /*3f50*/  LOP3.LUT R3, R3, 0x1c0, RZ, 0xc0, !PT ;  /* 0x000001c003037812 */ /* 0x000fe200078ec0ff */
[----:B------:R-:W-:Y:S01]  /*3f60*/  UIADD3 UR5, UR16, -UR5, -UR17 ;  /* 0x8000000510057290 */ /* 0x000fe2000fffe811 */
[----:B------:R-:W-:Y:S01]  /*3f70*/  LOP3.LUT R146, R8, 0xfffffe00, RZ, 0xc0, !PT ;  /* 0xfffffe0008927812 */ /* 0x000fe200078ec0ff */
[----:B------:R-:W-:Y:S01]  /*3f80*/  IMAD.IADD R7, R7, 0x1, -R0 ;  /* 0x0000000107077824 */ /* 0x000fe200078e0a00 */
[----:B------:R-:W-:Y:S01]  /*3f90*/  LOP3.LUT R0, R6, 0x1c0, RZ, 0xc0, !PT ;  /* 0x000001c006007812 */ /* 0x000fe200078ec0ff */
[----:B------:R-:W0:Y:S01]  /*3fa0*/  LDGDEPBAR ;  /* 0x00000000000079af */ /* 0x000e220000000000 */
[----:B------:R-:W-:Y:S01]  /*3fb0*/  UISETP.GT.AND UP0, UPT, UR23, UR9, UPT ;  /* 0x000000091700728c */ /* 0x000fe2000bf04270 */
[----:B------:R-:W-:Y:S01]  /*3fc0*/  IMAD.SHL.U32 R6, R7, 0x8, RZ ;  /* 0x0000000807067824 */ /* 0x000fe200078e00ff */
[----:B------:R-:W-:-:S02]  /*3fd0*/  LOP3.LUT R8, R0, 0x8, R5, 0xf8, !PT ;  /* 0x0000000800087812 */ /* 0x000fc400078ef805 */
[----:B------:R-:W-:Y:S02]  /*3fe0*/  SHF.R.U32.HI R0, RZ, 0x3, R0 ;  /* 0x00000003ff007819 */ /* 0x000fe40000011600 */
[----:B------:R-:W-:Y:S02]  /*3ff0*/  LOP3.LUT R6, R3, 0x8, R6, 0xf8, !PT ;  /* 0x0000000803067812 */ /* 0x000fe400078ef806 */
[----:B------:R-:W-:Y:S01]  /*4000*/  SHF.R.U32.HI R5, RZ, 0x3, R3 ;  /* 0x00000003ff057819 */ /* 0x000fe20000011603 */
[----:B------:R-:W-:Y:S01]  /*4010*/  IMAD R3, R144, 0x400, R146 ;  /* 0x0000040090037824 */ /* 0x000fe200078e0292 */
[----:B------:R-:W-:Y:S02]  /*4020*/  LOP3.LUT R0, R8, R0, RZ, 0x3c, !PT ;  /* 0x0000000008007212 */ /* 0x000fe400078e3cff */
[----:B------:R-:W-:Y:S02]  /*4030*/  LOP3.LUT R145, R6, R5, RZ, 0x3c, !PT ;  /* 0x0000000506917212 */ /* 0x000fe400078e3cff */
[----:B------:R-:W-:Y:S01]  /*4040*/  LEA R5, R144, UR15, 0x4 ;  /* 0x0000000f90057c11 */ /* 0x000fe2000f8e20ff */
[----:B------:R-:W-:Y:S01]  /*4050*/  IMAD R0, R7, 0x200, R0 ;  /* 0x0000020007007824 */ /* 0x000fe200078e0200 */
[----:B------:R-:W-:Y:S01]  /*4060*/  UIADD3 UR15, UR16, 0x1, -UR17 ;  /* 0x00000001100f7890 */ /* 0x000fe2000fffe811 */
[----:B------:R-:W-:-:S02]  /*4070*/  IMAD.IADD R3, R145, 0x1, R3 ;  /* 0x0000000191037824 */ /* 0x000fc400078e0203 */
[----:B------:R-:W-:Y:S01]  /*4080*/  IMAD.SHL.U32 R224, R0, 0x2, RZ ;  /* 0x0000000200e07824 */ /* 0x000fe200078e00ff */
[----:B------:R-:W-:Y:S01]  /*4090*/  UIADD3 UR4, UR15, UR4, URZ ;  /* 0x000000040f047290 */ /* 0x000fe2000fffe03f */
[----:B------:R-:W-:Y:S01]  /*40a0*/  IMAD.SHL.U32 R231, R3, 0x2, RZ ;  /* 0x0000000203e77824 */ /* 0x000fe200078e00ff */
[----:B------:R-:W-:Y:S02]  /*40b0*/  SHF.R.S32.HI R3, RZ, 0x1f, R144 ;  /* 0x0000001fff037819 */ /* 0x000fe40000011490 */
[----:B--2---:R-:W-:Y:S01]  /*40c0*/  LDSM.16.M88.4 R32, [R224+0x8000] ;  /* 0x00800000e020783b */ /* 0x004fe20000000200 */
[----:B------:R-:W-:Y:S01]  /*40d0*/  IADD3 R0, R224, 0x8000, RZ ;  /* 0x00008000e0007810 */ /* 0x000fe20007ffe0ff */
[----:B------:R-:W-:Y:S01]  /*40e0*/  IMAD R232, R4, 0x2, R231 ;  /* 0x0000000204e87824 */ /* 0x000fe200078e02e7 */
[----:B------:R-:W-:Y:S01]  /*40f0*/  IADD3 R235, R224, 0x8020, RZ ;  /* 0x00008020e0eb7810 */ /* 0x000fe20007ffe0ff */
[----:B------:R-:W1:Y:S01]  /*4100*/  LDSM.16.M88.4 R12, [R231] ;  /* 0x00000000e70c783b */ /* 0x000e620000000200 */
[----:B------:R-:W-:Y:S01]  /*4110*/  @P1 IADD3 R235, R0, -0x20, RZ ;  /* 0xffffffe000eb1810 */ /* 0x000fe20007ffe0ff */
[----:B------:R-:W-:-:S02]  /*4120*/  IMAD.MOV.U32 R0, RZ, RZ, 0x40 ;  /* 0x00000040ff007424 */ /* 0x000fc400078e00ff */
        /* <DEDUP_REMOVED lines=10> */
[C---:B------:R-:W-:Y:S01]  /*41d0*/  IADD3 R239, R235.reuse, 0x2000, RZ ;  /* 0x00002000ebef7810 */ /* 0x040fe20007ffe0ff */
[----:B------:R-:W4:Y:S01]  /*41e0*/  LDSM.16.M88.4 R20, [R224+0x9800] ;  /* 0x00980000e014783b */ /* 0x000f220000000200 */
[----:B------:R-:W-:Y:S01]  /*41f0*/  IMAD.IADD R229, R0, 0x1, R235 ;  /* 0x0000000100e57824 */ /* 0x000fe200078e02eb */
[----:B------:R-:W-:-:S02]  /*4200*/  IADD3 R238, R235, 0x2800, RZ ;  /* 0x00002800ebee7810 */ /* 0x000fc40007ffe0ff */
[----:B------:R-:W-:Y:S01]  /*4210*/  LDSM.16.M88.4 R60, [R235] ;  /* 0x00000000eb3c783b */ /* 0x000fe20000000200 */
[C---:B------:R-:W-:Y:S02]  /*4220*/  IADD3 R237, R235.reuse, 0x3000, RZ ;  /* 0x00003000ebed7810 */ /* 0x040fe40007ffe0ff */
[----:B------:R-:W-:Y:S01]  /*4230*/  IADD3 R236, R235, 0x3800, RZ ;  /* 0x00003800ebec7810 */ /* 0x000fe20007ffe0ff */
[----:B------:R-:W3:Y:S04]  /*4240*/  LDSM.16.M88.4 R16, [R232+0x2000] ;  /* 0x00200000e810783b */ /* 0x000ee80000000200 */
[----:B------:R-:W3:Y:S04]  /*4250*/  LDSM.16.M88.4 R56, [R235+0x800] ;  /* 0x00080000eb38783b */ /* 0x000ee80000000200 */
[----:B------:R-:W3:Y:S04]  /*4260*/  LDSM.16.M88.4 R52, [R235+0x1000] ;  /* 0x00100000eb34783b */ /* 0x000ee80000000200 */
[----:B------:R-:W3:Y:S01]  /*4270*/  LDSM.16.M88.4 R48, [R235+0x1800] ;  /* 0x00180000eb30783b */ /* 0x000ee20000000200 */
[-C--:B-1----:R-:W-:Y:S08]  /*4280*/  HMMA.16816.F32.BF16 R108, R12, R32.reuse, RZ ;  /* 0x000000200c6c723c */ /* 0x082ff000000418ff */
[C---:B--2---:R-:W-:Y:S08]  /*4290*/  HMMA.16816.F32.BF16 R44, R8.reuse, R32, RZ ;  /* 0x00000020082c723c */ /* 0x044ff000000418ff */
[-C--:B------:R-:W-:Y:S08]  /*42a0*/  HMMA.16816.F32.BF16 R68, R8, R34.reuse, RZ ;  /* 0x000000220844723c */ /* 0x080ff000000418ff */
[----:B------:R-:W-:Y:S08]  /*42b0*/  HMMA.16816.F32.BF16 R92, R12, R34, RZ ;  /* 0x000000220c5c723c */ /* 0x000ff000000418ff */
[C---:B-----5:R-:W-:Y:S08]  /*42c0*/  HMMA.16816.F32.BF16 R40, R8.reuse, R28, RZ ;  /* 0x0000001c0828723c */ /* 0x060ff000000418ff */
        /* <DEDUP_REMOVED lines=15> */
[C---:B------:R-:W-:Y:S01]  /*43c0*/  HMMA.16816.F32.BF16 R96, R16.reuse, R60, R44 ;  /* 0x0000003c1060723c */ /* 0x040fe2000004182c */
[----:B------:R-:W2:Y:S07]  /*43d0*/  LDSM.16.M88.4 R44, [R230+0x8000] ;  /* 0x00800000e62c783b */ /* 0x000eae0000000200 */
[C---:B------:R-:W-:Y:S01]  /*43e0*/  HMMA.16816.F32.BF16 R124, R16.reuse, R56, R40 ;  /* 0x00000038107c723c */ /* 0x040fe20000041828 */
[----:B------:R-:W3:Y:S07]  /*43f0*/  LDSM.16.M88.4 R40, [R230+0x8800] ;  /* 0x00880000e628783b */ /* 0x000eee0000000200 */
[C---:B------:R-:W-:Y:S01]  /*4400*/  HMMA.16816.F32.BF16 R120, R16.reuse, R52, R36 ;  /* 0x000000341078723c */ /* 0x040fe20000041824 */
[----:B------:R-:W4:Y:S07]  /*4410*/  LDSM.16.M88.4 R36, [R230+0x9000] ;  /* 0x00900000e624783b */ /* 0x000f2e0000000200 */
[C---:B------:R-:W-:Y:S08]  /*4420*/  HMMA.16816.F32.BF16 R112, R16.reuse, R48, R64 ;  /* 0x000000301070723c */ /* 0x040ff00000041840 */
[----:B------:R-:W-:Y:S08]  /*4430*/  HMMA.16816.F32.BF16 R64, R16, R58, R32 ;  /* 0x0000003a1040723c */ /* 0x000ff00000041820 */
[----:B-1----:R-:W-:Y:S08]  /*4440*/  HMMA.16816.F32.BF16 R32, R8, R60, R108 ;  /* 0x0000003c0820723c */ /* 0x002ff0000004186c */
[----:B------:R-:W-:Y:S08]  /*4450*/  HMMA.16816.F32.BF16 R68, R16, R62, R68 ;  /* 0x0000003e1044723c */ /* 0x000ff00000041844 */
[----:B------:R-:W-:Y:S08]  /*4460*/  HMMA.16816.F32.BF16 R136, R8, R48, R80 ;  /* 0x000000300888723c */ /* 0x000ff00000041850 */
        /* <DEDUP_REMOVED lines=12> */
[-C--:B--2---:R-:W-:Y:S01]  /*4530*/  HMMA.16816.F32.BF16 R52, R24, R44.reuse, R32 ;  /* 0x0000002c1834723c */ /* 0x084fe20000041820 */
[----:B------:R-:W-:Y:S07]  /*4540*/  LDSM.16.M88.4 R32, [R231+0x4000] ;  /* 0x00400000e720783b */ /* 0x000fee0000000200 */
[C---:B------:R-:W-:Y:S08]  /*4550*/  HMMA.16816.F32.BF16 R72, R20.reuse, R44, R96 ;  /* 0x0000002c1448723c */ /* 0x040ff00000041860 */
[C---:B---3--:R-:W-:Y:S01]  /*4560*/  HMMA.16816.F32.BF16 R96, R20.reuse, R42, R64 ;  /* 0x0000002a1460723c */ /* 0x048fe20000041840 */
[----:B------:R-:W2:Y:S07]  /*4570*/  LDSM.16.M88.4 R64, [R229+0x1000] ;  /* 0x00100000e540783b */ /* 0x000eae0000000200 */
[C---:B------:R-:W-:Y:S08]  /*4580*/  HMMA.16816.F32.BF16 R140, R20.reuse, R28, R112 ;  /* 0x0000001c148c723c */ /* 0x040ff00000041870 */
[C---:B------:R-:W-:Y:S01]  /*4590*/  HMMA.16816.F32.BF16 R60, R20.reuse, R46, R68 ;  /* 0x0000002e143c723c */ /* 0x040fe20000041844 */
[----:B------:R-:W3:Y:S07]  /*45a0*/  LDSM.16.M88.4 R68, [R229+0x1800] ;  /* 0x00180000e544783b */ /* 0x000eee0000000200 */
[C---:B------:R-:W-:Y:S08]  /*45b0*/  HMMA.16816.F32.BF16 R56, R20.reuse, R40, R124 ;  /* 0x000000281438723c */ /* 0x040ff0000004187c */
[C---:B----4-:R-:W-:Y:S01]  /*45c0*/  HMMA.16816.F32.BF16 R112, R20.reuse, R38, R76 ;  /* 0x000000261470723c */ /* 0x050fe2000004184c */
[----:B------:R-:W4:Y:S07]  /*45d0*/  LDSM.16.M88.4 R76, [R224+0xa000] ;  /* 0x00a00000e04c783b */ /* 0x000f2e0000000200 */
[C---:B------:R-:W-:Y:S08]  /*45e0*/  HMMA.16816.F32.BF16 R124, R20.reuse, R36, R120 ;  /* 0x00000024147c723c */ /* 0x040ff00000041878 */
[----:B------:R-:W-:Y:S08]  /*45f0*/  HMMA.16816.F32.BF16 R108, R20, R30, R116 ;  /* 0x0000001e146c723c */ /* 0x000ff00000041874 */
[----:B-1----:R-:W-:Y:S01]  /*4600*/  HMMA.16816.F32.BF16 R20, R12, R16, R52 ;  /* 0x000000100c14723c */ /* 0x002fe20000041834 */
        /* <DEDUP_REMOVED lines=15> */
[C---:B------:R-:W-:Y:S01]  /*4700*/  HMMA.16816.F32.BF16 R88, R8.reuse, R18, R60 ;  /* 0x000000120858723c */ /* 0x040fe2000004183c */
[----:B------:R-:W1:Y:S07]  /*4710*/  LDSM.16.M88.4 R60, [R224+0xb000] ;  /* 0x00b00000e03c783b */ /* 0x000e6e0000000200 */
[C---:B--2---:R-:W-:Y:S08]  /*4720*/  HMMA.16816.F32.BF16 R72, R8.reuse, R64, R124 ;  /* 0x000000400848723c */ /* 0x044ff0000004187c */
[C---:B------:R-:W-:Y:S08]  /*4730*/  HMMA.16816.F32.BF16 R80, R8.reuse, R50, R96 ;  /* 0x000000320850723c */ /* 0x040ff00000041860 */
[C---:B------:R-:W-:Y:S08]  /*4740*/  HMMA.16816.F32.BF16 R112, R8.reuse, R66, R112 ;  /* 0x000000420870723c */ /* 0x040ff00000041870 */
[C---:B---3--:R-:W-:Y:S08]  /*4750*/  HMMA.16816.F32.BF16 R124, R8.reuse, R68, R140 ;  /* 0x00000044087c723c */ /* 0x048ff0000004188c */
[----:B------:R-:W-:Y:S08]  /*4760*/  HMMA.16816.F32.BF16 R108, R8, R70, R108 ;  /* 0x00000046086c723c */ /* 0x000ff0000004186c */
[----:B----4-:R-:W-:Y:S01]  /*4770*/  HMMA.16816.F32.BF16 R8, R32, R76, R20 ;  /* 0x0000004c2008723c */ /* 0x010fe20000041814 */
[----:B------:R-:W2:Y:S07]  /*4780*/  LDSM.16.M88.4 R20, [R232+0x6000] ;  /* 0x00600000e814783b */ /* 0x000eae0000000200 */
[C---:B------:R-:W-:Y:S01]  /*4790*/  HMMA.16816.F32.BF16 R96, R12.reuse, R18, R44 ;  /* 0x000000120c60723c */ /* 0x040fe2000004182c */
[----:B------:R-:W3:Y:S04]  /*47a0*/  LDSM.16.M88.4 R44, [R230+0xa000] ;  /* 0x00a00000e62c783b */ /* 0x000ee80000000200 */
[----:B------:R-:W4:Y:S03]  /*47b0*/  LDSM.16.M88.4 R16, [R234+0x6000] ;  /* 0x00600000ea10783b */ /* 0x000f260000000200 */
[C---:B------:R-:W-:Y:S08]  /*47c0*/  HMMA.16816.F32.BF16 R100, R12.reuse, R64, R100 ;  /* 0x000000400c64723c */ /* 0x040ff00000041864 */
[----:B------:R-:W-:Y:S08]  /*47d0*/  HMMA.16816.F32.BF16 R128, R12, R66, R128 ;  /* 0x000000420c80723c */ /* 0x000ff00000041880 */
[----:B-1----:R-:W-:Y:S08]  /*47e0*/  HMMA.16816.F32.BF16 R64, R24, R76, R116 ;  /* 0x0000004c1840723c */ /* 0x002ff00000041874 */
[----:B-----5:R-:W-:Y:S08]  /*47f0*/  HMMA.16816.F32.BF16 R8, R28, R56, R8 ;  /* 0x000000381c08723c */ /* 0x020ff00000041808 */
[C---:B------:R-:W-:Y:S08]  /*4800*/  HMMA.16816.F32.BF16 R104, R12.reuse, R48, R104 ;  /* 0x000000300c68723c */ /* 0x040ff00000041868 */
[C---:B------:R-:W-:Y:S01]  /*4810*/  HMMA.16816.F32.BF16 R92, R12.reuse, R50, R92 ;  /* 0x000000320c5c723c */ /* 0x040fe2000004185c */
[----:B------:R-:W-:Y:S07]  /*4820*/  LDSM.16.M88.4 R48, [R229+0x2000] ;  /* 0x00200000e530783b */ /* 0x000fee0000000200 */
[C---:B------:R-:W-:Y:S08]  /*4830*/  HMMA.16816.F32.BF16 R132, R12.reuse, R68, R132 ;  /* 0x000000440c84723c */ /* 0x040ff00000041884 */
[----:B------:R-:W-:Y:S01]  /*4840*/  HMMA.16816.F32.BF16 R120, R12, R70, R120 ;  /* 0x000000460c78723c */ /* 0x000fe20000041878 */
[----:B------:R-:W1:Y:S07]  /*4850*/  LDSM.16.M88.4 R12, [R233+0x4000] ;  /* 0x00400000e90c783b */ /* 0x000e6e0000000200 */
[C---:B------:R-:W-:Y:S08]  /*4860*/  HMMA.16816.F32.BF16 R88, R24.reuse, R78, R88 ;  /* 0x0000004e1858723c */ /* 0x040ff00000041858 */
[----:B------:R-:W-:Y:S08]  /*4870*/  HMMA.16816.F32.BF16 R140, R24, R60, R72 ;  /* 0x0000003c188c723c */ /* 0x000ff00000041848 */
[----:B------:R-:W-:Y:S08]  /*4880*/  HMMA.16816.F32.BF16 R72, R32, R78, R96 ;  /* 0x0000004e2048723c */ /* 0x000ff00000041860 */
[----:B--2---:R-:W-:Y:S08]  /*4890*/  HMMA.16816.F32.BF16 R68, R20, R56, R64 ;  /* 0x000000381444723c */ /* 0x004ff00000041840 */
[----:B---3--:R-:W-:Y:S01]  /*48a0*/  HMMA.16816.F32.BF16 R64, R36, R44, R8 ;  /* 0x0000002c2440723c */ /* 0x008fe20000041808 */
[----:B------:R-:W2:Y:S07]  /*48b0*/  LDSM.16.M88.4 R8, [R233+0x6000] ;  /* 0x00600000e908783b */ /* 0x000eae0000000200 */
[C---:B------:R-:W-:Y:S08]  /*48c0*/  HMMA.16816.F32.BF16 R116, R24.reuse, R52, R84 ;  /* 0x000000341874723c */ /* 0x040ff00000041854 */
[C---:B------:R-:W-:Y:S08]  /*48d0*/  HMMA.16816.F32.BF16 R136, R24.reuse, R54, R80 ;  /* 0x000000361888723c */ /* 0x040ff00000041850 */
[C---:B------:R-:W-:Y:S08]  /*48e0*/  HMMA.16816.F32.BF16 R112, R24.reuse, R62, R112 ;  /* 0x0000003e1870723c */ /* 0x040ff00000041870 */
[C---:B------:R-:W-:Y:S08]  /*48f0*/  HMMA.16816.F32.BF16 R124, R24.reuse, R40, R124 ;  /* 0x00000028187c723c */ /* 0x040ff0000004187c */
[----:B------:R-:W-:Y:S08]  /*4900*/  HMMA.16816.F32.BF16 R108, R24, R42, R108 ;  /* 0x0000002a186c723c */ /* 0x000ff0000004186c */
[----:B------:R-:W-:Y:S08]  /*4910*/  HMMA.16816.F32.BF16 R24, R20, R58, R88 ;  /* 0x0000003a1418723c */ /* 0x000ff00000041858 */
[C---:B------:R-:W-:Y:S08]  /*4920*/  HMMA.16816.F32.BF16 R80, R32.reuse, R52, R104 ;  /* 0x000000342050723c */ /* 0x040ff00000041868 */
[----:B------:R-:W-:Y:S01]  /*4930*/  HMMA.16816.F32.BF16 R92, R32, R54, R92 ;  /* 0x00000036205c723c */ /* 0x000fe2000004185c */
[----:B------:R-:W3:Y:S07]  /*4940*/  LDSM.16.M88.4 R52, [R235+0x2800] ;  /* 0x00280000eb34783b */ /* 0x000eee0000000200 */
[----:B------:R-:W-:Y:S08]  /*4950*/  HMMA.16816.F32.BF16 R72, R28, R58, R72 ;  /* 0x0000003a1c48723c */ /* 0x000ff00000041848 */
[----:B----4-:R-:W-:Y:S08]  /*4960*/  HMMA.16816.F32.BF16 R68, R16, R44, R68 ;  /* 0x0000002c1044723c */ /* 0x010ff00000041844 */
[----:B-1----:R-:W-:Y:S08]  /*4970*/  HMMA.16816.F32.BF16 R76, R12, R48, R64 ;  /* 0x000000300c4c723c */ /* 0x002ff00000041840 */
[-C--:B------:R-:W-:Y:S01]  /*4980*/  HMMA.16816.F32.BF16 R56, R16, R46.reuse, R24 ;  /* 0x0000002e1038723c */ /* 0x080fe20000041818 */
[----:B------:R-:W1:Y:S07]  /*4990*/  LDSM.16.M88.4 R24, [R230+0xa800] ;  /* 0x00a80000e618783b */ /* 0x000e6e0000000200 */
[----:B------:R-:W-:Y:S08]  /*49a0*/  HMMA.16816.F32.BF16 R44, R36, R46, R72 ;  /* 0x0000002e242c723c */ /* 0x000ff00000041848 */
[----:B------:R-:W-:Y:S01]  /*49b0*/  HMMA.16816.F32.BF16 R100, R32, R60, R100 ;  /* 0x0000003c2064723c */ /* 0x000fe20000041864 */
[----:B------:R-:W-:-:S07]  /*49c0*/  FMUL.FTZ R0, R76, c[0x0][0x2ec] ;  /* 0x0000bb004c007a20 */ /* 0x000fce0000410000 */
[----:B------:R-:W-:Y:S01]  /*49d0*/  HMMA.16816.F32.BF16 R84, R32, R62, R128 ;  /* 0x0000003e2054723c */ /* 0x000fe20000041880 */
[----:B------:R4:W5:Y:S07]  /*49e0*/  MUFU.TANH R129, R0 ;  /* 0x0000000000817308 */ /* 0x00096e0000002400 */
[----:B--2---:R-:W-:Y:S08]  /*49f0*/  HMMA.16816.F32.BF16 R60, R8, R48, R68 ;  /* 0x00000030083c723c */ /* 0x004ff00000041844 */
[----:B------:R-:W-:Y:S01]  /*4a00*/  HMMA.16816.F32.BF16 R88, R32, R40, R132 ;  /* 0x000000282058723c */ /* 0x000fe20000041884 */
[----:B----4-:R-:W-:-:S04]  /*4a10*/  FMUL.FTZ R0, R77, c[0x0][0x2ec] ;  /* 0x0000bb004d007a20 */ /* 0x010fc80000410000 */
[----:B------:R2:W-:Y:S03]  /*4a20*/  MUFU.TANH R128, R0 ;  /* 0x0000000000807308 */ /* 0x0005e60000002400 */
[----:B------:R-:W-:Y:S01]  /*4a30*/  HMMA.16816.F32.BF16 R120, R32, R42, R120 ;  /* 0x0000002a2078723c */ /* 0x000fe20000041878 */
[----:B------:R-:W4:Y:S04]  /*4a40*/  LDSM.16.M88.4 R40, [R235+0x3000] ;  /* 0x00300000eb28783b */ /* 0x000f280000000200 */
[----:B------:R-:W4:Y:S03]  /*4a50*/  LDSM.16.M88.4 R32, [R235+0x3800] ;  /* 0x00380000eb20783b */ /* 0x000f260000000200 */
[----:B---3--:R-:W-:Y:S01]  /*4a60*/  HMMA.16816.F32.BF16 R64, R28, R52, R80 ;  /* 0x000000341c40723c */ /* 0x008fe20000041850 */
[----:B--2---:R-:W-:-:S07]  /*4a70*/  FMUL.FTZ R0, R78, c[0x0][0x2ec] ;  /* 0x0000bb004e007a20 */ /* 0x004fce0000410000 */
[----:B------:R-:W-:Y:S01]  /*4a80*/  HMMA.16816.F32.BF16 R68, R20, R52, R116 ;  /* 0x000000341444723c */ /* 0x000fe20000041874 */
[----:B------:R2:W3:Y:S07]  /*4a90*/  MUFU.TANH R118, R0 ;  /* 0x0000000000767308 */ /* 0x0004ee0000002400 */
[-C--:B------:R-:W-:Y:S08]  /*4aa0*/  HMMA.16816.F32.BF16 R72, R8, R50.reuse, R56 ;  /* 0x000000320848723c */ /* 0x080ff00000041838 */
[----:B------:R-:W-:Y:S01]  /*4ab0*/  HMMA.16816.F32.BF16 R48, R12, R50, R44 ;  /* 0x000000320c30723c */ /* 0x000fe2000004182c */
[----:B--2---:R-:W-:Y:S01]  /*4ac0*/  FMUL.FTZ R0, R79, c[0x0][0x2ec] ;  /* 0x0000bb004f007a20 */ /* 0x004fe20000410000 */
[----:B------:R-:W2:Y:S03]  /*4ad0*/  LDSM.16.M88.4 R44, [R229+0x2800] ;  /* 0x00280000e52c783b */ /* 0x000ea60000000200 */
[----:B------:R3:W-:Y:S03]  /*4ae0*/  MUFU.TANH R119, R0 ;  /* 0x0000000000777308 */ /* 0x0007e60000002400 */
[----:B-1----:R-:W-:Y:S08]  /*4af0*/  HMMA.16816.F32.BF16 R56, R36, R24, R64 ;  /* 0x000000182438723c */ /* 0x002ff00000041840 */
[----:B----4-:R-:W-:Y:S01]  /*4b00*/  HMMA.16816.F32.BF16 R96, R20, R42, R112 ;  /* 0x0000002a1460723c */ /* 0x010fe20000041870 */
[----:B---3--:R-:W-:-:S07]  /*4b10*/  FMUL.FTZ R0, R60, c[0x0][0x2ec] ;  /* 0x0000bb003c007a20 */ /* 0x008fce0000410000 */
[C---:B------:R-:W-:Y:S01]  /*4b20*/  HMMA.16816.F32.BF16 R76, R20.reuse, R54, R136 ;  /* 0x00000036144c723c */ /* 0x040fe20000041888 */
[----:B------:R1:W3:Y:S07]  /*4b30*/  MUFU.TANH R116, R0 ;  /* 0x0000000000747308 */ /* 0x0002ee0000002400 */
[C---:B------:R-:W-:Y:S08]  /*4b40*/  HMMA.16816.F32.BF16 R80, R20.reuse, R40, R140 ;  /* 0x000000281450723c */ /* 0x040ff0000004188c */
[----:B------:R-:W-:Y:S01]  /*4b50*/  HMMA.16816.F32.BF16 R124, R20, R32, R124 ;  /* 0x00000020147c723c */ /* 0x000fe2000004187c */
[----:B-1----:R-:W-:-:S04]  /*4b60*/  FMUL.FTZ R0, R61, c[0x0][0x2ec] ;  /* 0x0000bb003d007a20 */ /* 0x002fc80000410000 */
[----:B------:R1:W-:Y:S03]  /*4b70*/  MUFU.TANH R117, R0 ;  /* 0x0000000000757308 */ /* 0x0003e60000002400 */
[----:B------:R-:W-:Y:S08]  /*4b80*/  HMMA.16816.F32.BF16 R108, R20, R34, R108 ;  /* 0x00000022146c723c */ /* 0x000ff0000004186c */
[----:B------:R-:W-:Y:S01]  /*4b90*/  HMMA.16816.F32.BF16 R20, R16, R24, R68 ;  /* 0x000000181014723c */ /* 0x000fe20000041844 */
[----:B-1----:R-:W-:-:S07]  /*4ba0*/  FMUL.FTZ R0, R62, c[0x0][0x2ec] ;  /* 0x0000bb003e007a20 */ /* 0x002fce0000410000 */
[C---:B------:R-:W-:Y:S01]  /*4bb0*/  HMMA.16816.F32.BF16 R84, R28.reuse, R42, R84 ;  /* 0x0000002a1c54723c */ /* 0x040fe20000041854 */
[----:B------:R1:W4:Y:S07]  /*4bc0*/  MUFU.TANH R107, R0 ;  /* 0x00000000006b7308 */ /* 0x00032e0000002400 */
[C---:B------:R-:W-:Y:S08]  /*4bd0*/  HMMA.16816.F32.BF16 R88, R28.reuse, R32, R88 ;  /* 0x000000201c58723c */ /* 0x040ff00000041858 */
[----:B------:R-:W-:Y:S01]  /*4be0*/  HMMA.16816.F32.BF16 R120, R28, R34, R120 ;  /* 0x000000221c78723c */ /* 0x000fe20000041878 */
[----:B-1----:R-:W-:-:S04]  /*4bf0*/  FMUL.FTZ R0, R63, c[0x0][0x2ec] ;  /* 0x0000bb003f007a20 */ /* 0x002fc80000410000 */
[----:B------:R1:W-:Y:S03]  /*4c00*/  MUFU.TANH R113, R0 ;  /* 0x0000000000717308 */ /* 0x0003e60000002400 */
[----:B------:R-:W-:Y:S08]  /*4c10*/  HMMA.16816.F32.BF16 R60, R28, R54, R92 ;  /* 0x000000361c3c723c */ /* 0x000ff0000004185c */
[----:B--2---:R-:W-:Y:S01]  /*4c20*/  HMMA.16816.F32.BF16 R52, R12, R44, R56 ;  /* 0x0000002c0c34723c */ /* 0x004fe20000041838 */
[----:B-1----:R-:W-:-:S07]  /*4c30*/  FMUL.FTZ R0, R48, c[0x0][0x2ec] ;  /* 0x0000bb0030007a20 */ /* 0x002fce0000410000 */
[----:B------:R-:W-:Y:S01]  /*4c40*/  HMMA.16816.F32.BF16 R56, R28, R40, R100 ;  /* 0x000000281c38723c */ /* 0x000fe20000041864 */
[----:B------:R1:W-:Y:S01]  /*4c50*/  MUFU.TANH R112, R0 ;  /* 0x0000000000707308 */ /* 0x0003e20000002400 */
[----:B------:R-:W2:Y:S06]  /*4c60*/  LDSM.16.M88.4 R40, [R230+0xb000] ;  /* 0x00b00000e628783b */ /* 0x000eac0000000200 */
[----:B------:R-:W-:Y:S01]  /*4c70*/  HMMA.16816.F32.BF16 R28, R16, R26, R76 ;  /* 0x0000001a101c723c */ /* 0x000fe2000004184c */
[----:B-1----:R-:W-:-:S04]  /*4c80*/  FMUL.FTZ R0, R49, c[0x0][0x2ec] ;  /* 0x0000bb0031007a20 */ /* 0x002fc80000410000 */
[----:B------:R1:W-:Y:S11]  /*4c90*/  MUFU.TANH R114, R0 ;  /* 0x0000000000727308 */ /* 0x0003f60000002400 */
[----:B------:R-:W-:Y:S08]  /*4ca0*/  @!UPT UIADD3 URZ, URZ, URZ, URZ ;  /* 0x0000003f3f3ff290 */ /* 0x000ff0000fffe03f */
[----:B------:R-:W-:Y:S01]  /*4cb0*/  HMMA.16816.F32.BF16 R28, R8, R46, R28 ;  /* 0x0000002e081c723c */ /* 0x000fe2000004181c */
[----:B-1----:R-:W-:-:S04]  /*4cc0*/  FMUL.FTZ R0, R50, c[0x0][0x2ec] ;  /* 0x0000bb0032007a20 */ /* 0x002fc80000410000 */
[----:B------:R1:W1:Y:S03]  /*4cd0*/  MUFU.TANH R105, R0 ;  /* 0x0000000000697308 */ /* 0x0002660000002400 */
[-C--:B--2---:R-:W-:Y:S08]  /*4ce0*/  HMMA.16816.F32.BF16 R56, R36, R40.reuse, R56 ;  /* 0x000000282438723c */ /* 0x084ff00000041838 */
[----:B------:R-:W-:Y:S01]  /*4cf0*/  HMMA.16816.F32.BF16 R32, R16, R40, R80 ;  /* 0x000000281020723c */ /* 0x000fe20000041850 */
[----:B-1----:R-:W-:-:S07]  /*4d00*/  FMUL.FTZ R0, R51, c[0x0][0x2ec] ;  /* 0x0000bb0033007a20 */ /* 0x002fce0000410000 */
[----:B------:R-:W-:Y:S01]  /*4d10*/  HMMA.16816.F32.BF16 R48, R8, R44, R20 ;  /* 0x0000002c0830723c */ /* 0x000fe20000041814 */
[----:B------:R1:W-:Y:S07]  /*4d20*/  MUFU.TANH R106, R0 ;  /* 0x00000000006a7308 */ /* 0x0003ee0000002400 */
[----:B------:R-:W-:Y:S01]  /*4d30*/  HMMA.16816.F32.BF16 R20, R36, R26, R60 ;  /* 0x0000001a2414723c */ /* 0x000fe2000004183c */
[----:B-1----:R-:W-:-:S04]  /*4d40*/  FMUL.FTZ R0, R72, c[0x0][0x2ec] ;  /* 0x0000bb0048007a20 */ /* 0x002fc80000410000 */
[----:B------:R1:W-:Y:S11]  /*4d50*/  MUFU.TANH R104, R0 ;  /* 0x0000000000687308 */ /* 0x0003f60000002400 */
[----:B------:R-:W-:Y:S08]  /*4d60*/  @!UPT UIADD3 URZ, URZ, URZ, URZ ;  /* 0x0000003f3f3ff290 */ /* 0x000ff0000fffe03f */
[----:B------:R-:W-:Y:S01]  /*4d70*/  HMMA.16816.F32.BF16 R24, R12, R46, R20 ;  /* 0x0000002e0c18723c */ /* 0x000fe20000041814 */
[----:B------:R-:W2:Y:S01]  /*4d80*/  LDSM.16.M88.4 R20, [R229+0x3000] ;  /* 0x00300000e514783b */ /* 0x000ea20000000200 */
[----:B-1----:R-:W-:-:S04]  /*4d90*/  FMUL.FTZ R0, R73, c[0x0][0x2ec] ;  /* 0x0000bb0049007a20 */ /* 0x002fc80000410000 */
[----:B------:R1:W-:Y:S11]  /*4da0*/  MUFU.TANH R102, R0 ;  /* 0x0000000000667308 */ /* 0x0003f60000002400 */
[----:B------:R-:W-:Y:S07]  /*4db0*/  @!UPT UIADD3 URZ, URZ, URZ, URZ ;  /* 0x0000003f3f3ff290 */ /* 0x000fee000fffe03f */
[----:B------:R-:W-:Y:S02]  /*4dc0*/  FMUL.FTZ R26, R26, c[0x0][0x2ec] ;  /* 0x0000bb001a1a7a20 */ /* 0x000fe40000410000 */
[----:B-1----:R-:W-:Y:S02]  /*4dd0*/  FMUL.FTZ R0, R74, c[0x0][0x2ec] ;  /* 0x0000bb004a007a20 */ /* 0x002fe40000410000 */
[----:B------:R-:W-:Y:S01]  /*4de0*/  MUFU.TANH R94, R26 ;  /* 0x0000001a005e7308 */ /* 0x000fe20000002400 */
[----:B------:R-:W-:-:S07]  /*4df0*/  FMUL.FTZ R27, R27, c[0x0][0x2ec] ;  /* 0x0000bb001b1b7a20 */ /* 0x000fce0000410000 */
[----:B------:R1:W1:Y:S01]  /*4e00*/  MUFU.TANH R68, R0 ;  /* 0x0000000000447308 */ /* 0x0002620000002400 */
[----:B--2---:R-:W-:Y:S07]  /*4e10*/  HMMA.16816.F32.BF16 R32, R8, R20, R32 ;  /* 0x000000140820723c */ /* 0x004fee0000041820 */
[----:B------:R-:W-:Y:S01]  /*4e20*/  MUFU.TANH R95, R27 ;  /* 0x0000001b005f7308 */ /* 0x000fe20000002400 */
[----:B-1----:R-:W-:-:S07]  /*4e30*/  FMUL.FTZ R0, R75, c[0x0][0x2ec] ;  /* 0x0000bb004b007a20 */ /* 0x002fce0000410000 */
[----:B------:R1:W-:Y:S02]  /*4e40*/  MUFU.TANH R73, R0 ;  /* 0x0000000000497308 */ /* 0x0003e40000002400 */
[----:B-1----:R-:W-:-:S06]  /*4e50*/  FMUL.FTZ R0, R52, c[0x0][0x2ec] ;  /* 0x0000bb0034007a20 */ /* 0x002fcc0000410000 */
[----:B------:R1:W-:Y:S02]  /*4e60*/  MUFU.TANH R45, R0 ;  /* 0x00000000002d7308 */ /* 0x0003e40000002400 */
[----:B-1----:R-:W-:-:S06]  /*4e70*/  FMUL.FTZ R0, R53, c[0x0][0x2ec] ;  /* 0x0000bb0035007a20 */ /* 0x002fcc0000410000 */
[----:B------:R1:W-:Y:S02]  /*4e80*/  MUFU.TANH R101, R0 ;  /* 0x0000000000657308 */ /* 0x0003e40000002400 */
[----:B-1----:R-:W-:-:S06]  /*4e90*/  FMUL.FTZ R0, R54, c[0x0][0x2ec] ;  /* 0x0000bb0036007a20 */ /* 0x002fcc0000410000 */
[----:B------:R1:W2:Y:S02]  /*4ea0*/  MUFU.TANH R44, R0 ;  /* 0x00000000002c7308 */ /* 0x0002a40000002400 */
[----:B-1----:R-:W-:-:S06]  /*4eb0*/  FMUL.FTZ R0, R55, c[0x0][0x2ec] ;  /* 0x0000bb0037007a20 */ /* 0x002fcc0000410000 */
[----:B------:R1:W-:Y:S02]  /*4ec0*/  MUFU.TANH R70, R0 ;  /* 0x0000000000467308 */ /* 0x0003e40000002400 */
[----:B-1----:R-:W-:-:S06]  /*4ed0*/  FMUL.FTZ R0, R48, c[0x0][0x2ec] ;  /* 0x0000bb0030007a20 */ /* 0x002fcc0000410000 */
[----:B------:R1:W-:Y:S02]  /*4ee0*/  MUFU.TANH R54, R0 ;  /* 0x0000000000367308 */ /* 0x0003e40000002400 */
[----:B-1----:R-:W-:-:S06]  /*4ef0*/  FMUL.FTZ R0, R49, c[0x0][0x2ec] ;  /* 0x0000bb0031007a20 */ /* 0x002fcc0000410000 */
[----:B------:R1:W-:Y:S02]  /*4f00*/  MUFU.TANH R53, R0 ;  /* 0x0000000000357308 */ /* 0x0003e40000002400 */
[----:B-1----:R-:W-:-:S06]  /*4f10*/  FMUL.FTZ R0, R50, c[0x0][0x2ec] ;  /* 0x0000bb0032007a20 */ /* 0x002fcc0000410000 */
[----:B------:R1:W1:Y:S02]  /*4f20*/  MUFU.TANH R60, R0 ;  /* 0x00000000003c7308 */ /* 0x0002640000002400 */
[----:B-1----:R-:W-:Y:S01]  /*4f30*/  LEA.HI R0, R3, R144, RZ, 0x2 ;  /* 0x0000009003007211 */ /* 0x002fe200078f10ff */
[----:B------:R-:W-:-:S03]  /*4f40*/  FMUL.FTZ R3, R51, c[0x0][0x2ec] ;  /* 0x0000bb0033037a20 */ /* 0x000fc60000410000 */
[----:B------:R-:W-:Y:S02]  /*4f50*/  LOP3.LUT R0, R0, 0xfffffffc, RZ, 0xc0, !PT ;  /* 0xfffffffc00007812 */ /* 0x000fe400078ec0ff */
[----:B------:R1:W-:Y:S02]  /*4f60*/  MUFU.TANH R67, R3 ;  /* 0x0000000300437308 */ /* 0x0003e40000002400 */
[----:B-1----:R-:W-:Y:S02]  /*4f70*/  IMAD.IADD R3, R147, 0x1, R5 ;  /* 0x0000000193037824 */ /* 0x002fe400078e0205 */
[----:B------:R-:W-:Y:S02]  /*4f80*/  IMAD.IADD R5, R144, 0x1, -R0 ;  /* 0x0000000190057824 */ /* 0x000fe400078e0a00 */
[----:B------:R-:W-:Y:S01]  /*4f90*/  FMUL.FTZ R0, R24, c[0x0][0x2ec] ;  /* 0x0000bb0018007a20 */ /* 0x000fe20000410000 */
[C---:B------:R-:W-:Y:S02]  /*4fa0*/  IADD3 R24, R3.reuse, UR5, RZ ;  /* 0x0000000503187c10 */ /* 0x040fe4000fffe0ff */
[----:B------:R1:W-:Y:S01]  /*4fb0*/  STL [R1+0x84], R5 ;  /* 0x0000840501007387 */ /* 0x0003e20000100800 */
[C---:B------:R-:W-:Y:S01]  /*4fc0*/  IADD3 R7, R3.reuse, 0x8, RZ ;  /* 0x0000000803077810 */ /* 0x040fe20007ffe0ff */
[----:B------:R2:W1:Y:S01]  /*4fd0*/  MUFU.TANH R71, R0 ;  /* 0x0000000000477308 */ /* 0x0004620000002400 */
[----:B------:R-:W-:-:S02]  /*4fe0*/  IADD3 R6, R3, 0x40, RZ ;  /* 0x0000004003067810 */ /* 0x000fc40007ffe0ff */
[----:B------:R-:W-:Y:S02]  /*4ff0*/  IMNMX R247, RZ, R24, !PT ;  /* 0x00000018fff77217 */ /* 0x000fe40007800200 */
[C---:B------:R-:W-:Y:S02]  /*5000*/  IADD3 R24, R7.reuse, UR5, RZ ;  /* 0x0000000507187c10 */ /* 0x040fe4000fffe0ff */
[----:B------:R-:W-:Y:S02]  /*5010*/  IADD3 R7, R7, UR4, RZ ;  /* 0x0000000407077c10 */ /* 0x000fe4000fffe0ff */
[----:B------:R-:W-:Y:S02]  /*5020*/  IMNMX R246, RZ, R24, !PT ;  /* 0x00000018fff67217 */ /* 0x000fe40007800200 */
[----:B------:R-:W-:Y:S01]  /*5030*/  IMNMX R250, R7, UR16, PT ;  /* 0x0000001007fa7c17 */ /* 0x000fe2000b800200 */
[----:B------:R-:W-:Y:S02]  /*5040*/  FMUL.FTZ R7, R28, c[0x0][0x2ec] ;  /* 0x0000bb001c077a20 */ /* 0x000fe40000410000 */
[----:B--2---:R-:W-:-:S02]  /*5050*/  IMAD.U32 R0, RZ, RZ, UR23 ;  /* 0x00000017ff007e24 */ /* 0x004fc4000f8e00ff */
[----:B------:R-:W2:Y:S02]  /*5060*/  MUFU.TANH R65, R7 ;  /* 0x0000000700417308 */ /* 0x000ea40000002400 */
[----:B------:R-:W-:Y:S02]  /*5070*/  IMAD R0, R0, 0x40, R152 ;  /* 0x0000004000007824 */ /* 0x000fe400078e0298 */
[----:B-1----:R-:W-:Y:S01]  /*5080*/  FMUL.FTZ R5, R25, c[0x0][0x2ec] ;  /* 0x0000bb0019057a20 */ /* 0x002fe20000410000 */
[----:B------:R-:W-:Y:S02]  /*5090*/  IADD3 R25, R3, UR4, RZ ;  /* 0x0000000403197c10 */ /* 0x000fe4000fffe0ff */
[----:B------:R-:W-:Y:S01]  /*50a0*/  ISETP.GE.AND P4, PT, R0, R250, PT ;  /* 0x000000fa0000720c */ /* 0x000fe20003f86270 */
[----:B------:R1:W-:Y:S01]  /*50b0*/  MUFU.TANH R100, R5 ;  /* 0x0000000500647308 */ /* 0x0003e20000002400 */
[----:B------:R-:W-:Y:S02]  /*50c0*/  IMNMX R251, R25, UR16, PT ;  /* 0x0000001019fb7c17 */ /* 0x000fe4000b800200 */
[----:B------:R-:W-:-:S02]  /*50d0*/  IADD3 R25, R6, UR5, RZ ;  /* 0x0000000506197c10 */ /* 0x000fc4000fffe0ff */
[----:B------:R-:W-:Y:S02]  /*50e0*/  ISETP.GE.AND P1, PT, R0, R251, PT ;  /* 0x000000fb0000720c */ /* 0x000fe40003f26270 */
[----:B------:R-:W-:Y:S02]  /*50f0*/  IMNMX R245, RZ, R25, !PT ;  /* 0x00000019fff57217 */ /* 0x000fe40007800200 */
[----:B------:R-:W-:Y:S02]  /*5100*/  IADD3 R6, R6, UR4, RZ ;  /* 0x0000000406067c10 */ /* 0x000fe4000fffe0ff */
[C---:B------:R-:W-:Y:S02]  /*5110*/  ISETP.LT.OR P1, PT, R0.reuse, R247, P1 ;  /* 0x000000f70000720c */ /* 0x040fe40000f21670 */
[----:B------:R-:W-:Y:S02]  /*5120*/  ISETP.LT.OR P4, PT, R0, R246, P4 ;  /* 0x000000f60000720c */ /* 0x000fe40002781670 */
[----:B------:R-:W-:Y:S01]  /*5130*/  IMNMX R249, R6, UR16, PT ;  /* 0x0000001006f97c17 */ /* 0x000fe2000b800200 */
[----:B------:R-:W-:Y:S01]  /*5140*/  FMUL.FTZ R6, R31, c[0x0][0x2ec] ;  /* 0x0000bb001f067a20 */ /* 0x000fe20000410000 */
[----:B-1----:R-:W-:-:S02]  /*5150*/  IADD3 R5, R3, 0x48, RZ ;  /* 0x0000004803057810 */ /* 0x002fc40007ffe0ff */
[----:B------:R-:W-:Y:S01]  /*5160*/  IADD3 R3, R0, 0x1, RZ ;  /* 0x0000000100037810 */ /* 0x000fe20007ffe0ff */
[----:B------:R-:W-:Y:S01]  /*5170*/  MUFU.TANH R64, R6 ;  /* 0x0000000600407308 */ /* 0x000fe20000002400 */
[C---:B------:R-:W-:Y:S02]  /*5180*/  IADD3 R26, R5.reuse, UR5, RZ ;  /* 0x00000005051a7c10 */ /* 0x040fe4000fffe0ff */
[----:B------:R-:W-:Y:S02]  /*5190*/  IADD3 R5, R5, UR4, RZ ;  /* 0x0000000405057c10 */ /* 0x000fe4000fffe0ff */
[----:B------:R-:W-:Y:S02]  /*51a0*/  IMNMX R244, RZ, R26, !PT ;  /* 0x0000001afff47217 */ /* 0x000fe40007800200 */
[----:B------:R-:W-:Y:S01]  /*51b0*/  HMMA.16816.F32.BF16 R24, R12, R20, R56 ;  /* 0x000000140c18723c */ /* 0x000fe20000041838 */
[----:B------:R-:W-:Y:S01]  /*51c0*/  IMNMX R248, R5, UR16, PT ;  /* 0x0000001005f87c17 */ /* 0x000fe2000b800200 */
[----:B------:R-:W-:Y:S01]  /*51d0*/  FMUL.FTZ R5, R29, c[0x0][0x2ec] ;  /* 0x0000bb001d057a20 */ /* 0x000fe20000410000 */
[----:B-----5:R-:W-:-:S02]  /*51e0*/  FSEL R49, R129, -INF , !P1 ;  /* 0xff80000081317808 */ /* 0x020fc40004800000 */
[C---:B------:R-:W-:Y:S01]  /*51f0*/  ISETP.GE.AND P0, PT, R3.reuse, R251, PT ;  /* 0x000000fb0300720c */ /* 0x040fe20003f06270 */
[----:B------:R1:W-:Y:S01]  /*5200*/  MUFU.TANH R93, R5 ;  /* 0x00000005005d7308 */ /* 0x0003e20000002400 */
[----:B------:R-:W-:Y:S02]  /*5210*/  FSEL R59, R118, -INF , !P4 ;  /* 0xff800000763b7808 */ /* 0x000fe40006000000 */
[C---:B------:R-:W-:Y:S02]  /*5220*/  ISETP.GE.AND P1, PT, R0.reuse, R249, PT ;  /* 0x000000f90000720c */ /* 0x040fe40003f26270 */
[C---:B------:R-:W-:Y:S02]  /*5230*/  ISETP.GE.AND P4, PT, R0.reuse, R248, PT ;  /* 0x000000f80000720c */ /* 0x040fe40003f86270 */
[----:B------:R-:W-:Y:S02]  /*5240*/  ISETP.LT.OR P0, PT, R3, R247, P0 ;  /* 0x000000f70300720c */ /* 0x000fe40000701670 */
[----:B------:R-:W-:-:S02]  /*5250*/  ISETP.LT.OR P1, PT, R0, R245, P1 ;  /* 0x000000f50000720c */ /* 0x000fc40000f21670 */
[----:B------:R-:W-:Y:S02]  /*5260*/  ISETP.LT.OR P4, PT, R0, R244, P4 ;  /* 0x000000f40000720c */ /* 0x000fe40002781670 */
[----:B---3--:R-:W-:Y:S02]  /*5270*/  FSEL R66, R116, -INF , !P1 ;  /* 0xff80000074427808 */ /* 0x008fe40004800000 */
[----:B----4-:R-:W-:Y:S01]  /*5280*/  FSEL R72, R107, -INF , !P4 ;  /* 0xff8000006b487808 */ /* 0x010fe20006000000 */
[----:B-1----:R-:W-:Y:S01]  /*5290*/  FMUL.FTZ R5, R30, c[0x0][0x2ec] ;  /* 0x0000bb001e057a20 */ /* 0x002fe20000410000 */
[----:B------:R-:W-:Y:S01]  /*52a0*/  FSEL R48, R128, -INF , !P0 ;  /* 0xff80000080307808 */ /* 0x000fe20004000000 */
[----:B------:R-:W-:Y:S01]  /*52b0*/  FMUL.FTZ R6, R24, c[0x0][0x2ec] ;  /* 0x0000bb0018067a20 */ /* 0x000fe20000410000 */
[----:B------:R-:W-:Y:S01]  /*52c0*/  HMMA.16816.F32.BF16 R28, R36, R42, R84 ;  /* 0x0000002a241c723c */ /* 0x000fe20000041854 */
[----:B------:R1:W3:Y:S01]  /*52d0*/  MUFU.TANH R52, R5 ;  /* 0x0000000500347308 */ /* 0x0002e20000002400 */
[----:B------:R-:W-:-:S02]  /*52e0*/  ISETP.GE.AND P6, PT, R3, R250, PT ;  /* 0x000000fa0300720c */ /* 0x000fc40003fc6270 */
[C---:B------:R-:W-:Y:S02]  /*52f0*/  ISETP.GE.AND P2, PT, R3.reuse, R249, PT ;  /* 0x000000f90300720c */ /* 0x040fe40003f46270 */
[C---:B------:R-:W-:Y:S02]  /*5300*/  ISETP.GE.AND P5, PT, R3.reuse, R248, PT ;  /* 0x000000f80300720c */ /* 0x040fe40003fa6270 */
[----:B------:R-:W-:Y:S01]  /*5310*/  HMMA.16816.F32.BF16 R40, R16, R42, R96 ;  /* 0x0000002a1028723c */ /* 0x000fe20000041860 */
[----:B------:R4:W5:Y:S01]  /*5320*/  MUFU.TANH R83, R6 ;  /* 0x0000000600537308 */ /* 0x0009620000002400 */
[C---:B------:R-:W-:Y:S02]  /*5330*/  ISETP.LT.OR P6, PT, R3.reuse, R246, P6 ;  /* 0x000000f60300720c */ /* 0x040fe400037c1670 */
[C---:B------:R-:W-:Y:S02]  /*5340*/  ISETP.LT.OR P2, PT, R3.reuse, R245, P2 ;  /* 0x000000f50300720c */ /* 0x040fe40001741670 */
[----:B------:R-:W-:-:S02]  /*5350*/  ISETP.LT.OR P5, PT, R3, R244, P5 ;  /* 0x000000f40300720c */ /* 0x000fc40002fa1670 */
[C---:B------:R-:W-:Y:S02]  /*5360*/  IADD3 R3, R0.reuse, 0x9, RZ ;  /* 0x0000000900037810 */ /* 0x040fe40007ffe0ff */
[----:B-1----:R-:W-:Y:S02]  /*5370*/  IADD3 R5, R0, 0x8, RZ ;  /* 0x0000000800057810 */ /* 0x002fe40007ffe0ff */
[----:B------:R-:W-:Y:S02]  /*5380*/  FSEL R56, R119, -INF , !P6 ;  /* 0xff80000077387808 */ /* 0x000fe40007000000 */
[C---:B------:R-:W-:Y:S02]  /*5390*/  ISETP.GE.AND P3, PT, R5.reuse, R251, PT ;  /* 0x000000fb0500720c */ /* 0x040fe40003f66270 */
[----:B------:R-:W-:Y:S01]  /*53a0*/  ISETP.GE.AND P1, PT, R5, R250, PT ;  /* 0x000000fa0500720c */ /* 0x000fe20003f26270 */
[----:B----4-:R-:W-:Y:S01]  /*53b0*/  FMUL.FTZ R6, R25, c[0x0][0x2ec] ;  /* 0x0000bb0019067a20 */ /* 0x010fe20000410000 */
[C---:B------:R-:W-:Y:S01]  /*53c0*/  ISETP.GE.AND P4, PT, R5.reuse, R249, PT ;  /* 0x000000f90500720c */ /* 0x040fe20003f86270 */
[----:B------:R-:W-:Y:S01]  /*53d0*/  HMMA.16816.F32.BF16 R28, R12, R22, R28 ;  /* 0x000000160c1c723c */ /* 0x000fe2000004181c */
[C---:B------:R-:W-:Y:S01]  /*53e0*/  ISETP.GE.AND P0, PT, R5.reuse, R248, PT ;  /* 0x000000f80500720c */ /* 0x040fe20003f06270 */
[----:B------:R1:W-:Y:S01]  /*53f0*/  MUFU.TANH R92, R6 ;  /* 0x00000006005c7308 */ /* 0x0003e20000002400 */
[----:B------:R-:W-:-:S02]  /*5400*/  ISETP.LT.OR P3, PT, R5, R247, P3 ;  /* 0x000000f70500720c */ /* 0x000fc40001f61670 */
[C---:B------:R-:W-:Y:S02]  /*5410*/  ISETP.LT.OR P1, PT, R5.reuse, R246, P1 ;  /* 0x000000f60500720c */ /* 0x040fe40000f21670 */
[C---:B------:R-:W-:Y:S01]  /*5420*/  ISETP.LT.OR P4, PT, R5.reuse, R245, P4 ;  /* 0x000000f50500720c */ /* 0x040fe20002781670 */
[----:B------:R-:W-:Y:S01]  /*5430*/  HMMA.16816.F32.BF16 R40, R8, R22, R40 ;  /* 0x000000160828723c */ /* 0x000fe20000041828 */
[----:B------:R-:W-:Y:S01]  /*5440*/  ISETP.LT.OR P0, PT, R5, R244, P0 ;  /* 0x000000f40500720c */ /* 0x000fe20000701670 */
[----:B------:R-:W-:Y:S01]  /*5450*/  FMUL.FTZ R5, R27, c[0x0][0x2ec] ;  /* 0x0000bb001b057a20 */ /* 0x000fe20000410000 */
[----:B------:R-:W-:Y:S01]  /*5460*/  FSEL R62, R117, -INF , !P2 ;  /* 0xff800000753e7808 */ /* 0x000fe20005000000 */
[----:B------:R-:W-:Y:S01]  /*5470*/  LDSM.16.M88.4 R20, [R229+0x3800] ;  /* 0x00380000e514783b */ /* 0x000fe20000000200 */
[C---:B------:R-:W-:Y:S01]  /*5480*/  ISETP.GE.AND P6, PT, R3.reuse, R251, PT ;  /* 0x000000fb0300720c */ /* 0x040fe20003fc6270 */
[----:B------:R4:W-:Y:S01]  /*5490*/  MUFU.TANH R81, R5 ;  /* 0x0000000500517308 */ /* 0x0009e20000002400 */
[----:B------:R-:W-:-:S02]  /*54a0*/  ISETP.GE.AND P2, PT, R3, R250, PT ;  /* 0x000000fa0300720c */ /* 0x000fc40003f46270 */
[C---:B------:R-:W-:Y:S01]  /*54b0*/  ISETP.LT.OR P6, PT, R3.reuse, R247, P6 ;  /* 0x000000f70300720c */ /* 0x040fe200037c1670 */
[----:B-1----:R-:W-:Y:S01]  /*54c0*/  FMUL.FTZ R6, R26, c[0x0][0x2ec] ;  /* 0x0000bb001a067a20 */ /* 0x002fe20000410000 */
[----:B------:R-:W-:Y:S01]  /*54d0*/  ISETP.LT.OR P2, PT, R3, R246, P2 ;  /* 0x000000f60300720c */ /* 0x000fe20001741670 */
[----:B------:R-:W1:Y:S01]  /*54e0*/  LDSM.16.M88.4 R24, [R230+0xb800] ;  /* 0x00b80000e618783b */ /* 0x000e620000000200 */
[----:B------:R-:W-:Y:S01]  /*54f0*/  FSEL R58, R105, -INF , !P1 ;  /* 0xff800000693a7808 */ /* 0x000fe20004800000 */
[----:B------:R2:W1:Y:S01]  /*5500*/  MUFU.TANH R82, R6 ;  /* 0x0000000600527308 */ /* 0x0004620000002400 */
[----:B------:R-:W-:Y:S01]  /*5510*/  FSEL R68, R68, -INF , !P0 ;  /* 0xff80000044447808 */ /* 0x000fe20004000000 */
[----:B------:R-:W-:Y:S01]  /*5520*/  FMUL.FTZ R30, R30, c[0x0][0x2ec] ;  /* 0x0000bb001e1e7a20 */ /* 0x000fe20000410000 */
[----:B------:R-:W-:Y:S01]  /*5530*/  FSEL R46, R114, -INF , !P6 ;  /* 0xff800000722e7808 */ /* 0x000fe20007000000 */
[----:B------:R-:W-:Y:S01]  /*5540*/  FMUL.FTZ R7, R31, c[0x0][0x2ec] ;  /* 0x0000bb001f077a20 */ /* 0x000fe20000410000 */
[----:B------:R-:W-:Y:S01]  /*5550*/  FSEL R55, R106, -INF , !P2 ;  /* 0xff8000006a377808 */ /* 0x000fe20005000000 */
[----:B------:R-:W-:-:S04]  /*5560*/  DEPBAR.LE SB0, 0x0 ;  /* 0x000080000000791a */ /* 0x000fc80000000000 */
[----:B----4-:R-:W-:Y:S01]  /*5570*/  IADD3 R5, R0, 0x10, RZ ;  /* 0x0000001000057810 */ /* 0x010fe20007ffe0ff */
[----:B------:R-:W-:Y:S01]  /*5580*/  MUFU.TANH R74, R30 ;  /* 0x0000001e004a7308 */ /* 0x000fe20000002400 */
[----:B------:R-:W-:Y:S02]  /*5590*/  FSEL R69, R113, -INF , !P5 ;  /* 0xff80000071457808 */ /* 0x000fe40006800000 */
[C---:B------:R-:W-:Y:S01]  /*55a0*/  ISETP.GE.AND P1, PT, R5.reuse, R251, PT ;  /* 0x000000fb0500720c */ /* 0x040fe20003f26270 */
[----:B--2---:R-:W-:Y:S01]  /*55b0*/  FMUL.FTZ R6, R32, c[0x0][0x2ec] ;  /* 0x0000bb0020067a20 */ /* 0x004fe20000410000 */
[C---:B------:R-:W-:Y:S02]  /*55c0*/  ISETP.GE.AND P0, PT, R5.reuse, R250, PT ;  /* 0x000000fa0500720c */ /* 0x040fe40003f06270 */
[C---:B------:R-:W-:Y:S01]  /*55d0*/  ISETP.GE.AND P6, PT, R5.reuse, R249, PT ;  /* 0x000000f90500720c */ /* 0x040fe20003fc6270 */
[----:B------:R2:W-:Y:S01]  /*55e0*/  MUFU.TANH R79, R6 ;  /* 0x00000006004f7308 */ /* 0x0005e20000002400 */
[----:B------:R-:W-:-:S02]  /*55f0*/  ISETP.GE.AND P2, PT, R5, R248, PT ;  /* 0x000000f80500720c */ /* 0x000fc40003f46270 */
[C---:B------:R-:W-:Y:S02]  /*5600*/  ISETP.LT.OR P1, PT, R5.reuse, R247, P1 ;  /* 0x000000f70500720c */ /* 0x040fe40000f21670 */
[C---:B------:R-:W-:Y:S02]  /*5610*/  ISETP.LT.OR P0, PT, R5.reuse, R246, P0 ;  /* 0x000000f60500720c */ /* 0x040fe40000701670 */
[C---:B------:R-:W-:Y:S02]  /*5620*/  ISETP.LT.OR P6, PT, R5.reuse, R245, P6 ;  /* 0x000000f50500720c */ /* 0x040fe400037c1670 */
[----:B------:R-:W-:Y:S01]  /*5630*/  ISETP.LT.OR P2, PT, R5, R244, P2 ;  /* 0x000000f40500720c */ /* 0x000fe20001741670 */
[----:B------:R-:W-:Y:S01]  /*5640*/  FMUL.FTZ R5, R35, c[0x0][0x2ec] ;  /* 0x0000bb0023057a20 */ /* 0x000fe20000410000 */
[----:B------:R-:W-:Y:S02]  /*5650*/  FSEL R47, R112, -INF , !P3 ;  /* 0xff800000702f7808 */ /* 0x000fe40005800000 */
[C---:B------:R-:W-:Y:S01]  /*5660*/  ISETP.GE.AND P5, PT, R3.reuse, R249, PT ;  /* 0x000000f90300720c */ /* 0x040fe20003fa6270 */
[----:B------:R4:W-:Y:S01]  /*5670*/  MUFU.TANH R77, R5 ;  /* 0x00000005004d7308 */ /* 0x0009e20000002400 */
[----:B------:R-:W-:Y:S01]  /*5680*/  ISETP.GE.AND P3, PT, R3, R248, PT ;  /* 0x000000f80300720c */ /* 0x000fe20003f66270 */
[----:B--2---:R-:W-:Y:S01]  /*5690*/  FMUL.FTZ R6, R33, c[0x0][0x2ec] ;  /* 0x0000bb0021067a20 */ /* 0x004fe20000410000 */
[----:B------:R-:W-:-:S02]  /*56a0*/  ISETP.LT.OR P5, PT, R3, R245, P5 ;  /* 0x000000f50300720c */ /* 0x000fc40002fa1670 */
[----:B------:R-:W-:Y:S02]  /*56b0*/  ISETP.LT.OR P3, PT, R3, R244, P3 ;  /* 0x000000f40300720c */ /* 0x000fe40001f61670 */
[----:B------:R-:W-:Y:S01]  /*56c0*/  IADD3 R3, R0, 0x11, RZ ;  /* 0x0000001100037810 */ /* 0x000fe20007ffe0ff */
[----:B------:R2:W-:Y:S01]  /*56d0*/  MUFU.TANH R80, R6 ;  /* 0x0000000600507308 */ /* 0x0005e20000002400 */
[----:B------:R-:W-:Y:S02]  /*56e0*/  FSEL R61, R104, -INF , !P4 ;  /* 0xff800000683d7808 */ /* 0x000fe40006000000 */
[----:B------:R-:W-:Y:S02]  /*56f0*/  FSEL R57, R102, -INF , !P5 ;  /* 0xff80000066397808 */ /* 0x000fe40006800000 */
[C---:B------:R-:W-:Y:S02]  /*5700*/  ISETP.GE.AND P4, PT, R3.reuse, R251, PT ;  /* 0x000000fb0300720c */ /* 0x040fe40003f86270 */
[C---:B------:R-:W-:Y:S01]  /*5710*/  ISETP.GE.AND P5, PT, R3.reuse, R250, PT ;  /* 0x000000fa0300720c */ /* 0x040fe20003fa6270 */
[----:B----4-:R-:W-:Y:S01]  /*5720*/  FMUL.FTZ R5, R28, c[0x0][0x2ec] ;  /* 0x0000bb001c057a20 */ /* 0x010fe20000410000 */
[----:B------:R-:W-:-:S02]  /*5730*/  ISETP.LT.OR P4, PT, R3, R247, P4 ;  /* 0x000000f70300720c */ /* 0x000fc40002781670 */
[----:B------:R-:W-:Y:S01]  /*5740*/  ISETP.LT.OR P5, PT, R3, R246, P5 ;  /* 0x000000f60300720c */ /* 0x000fe20002fa1670 */
[----:B------:R4:W-:Y:S01]  /*5750*/  MUFU.TANH R75, R5 ;  /* 0x00000005004b7308 */ /* 0x0009e20000002400 */
[----:B------:R-:W-:Y:S02]  /*5760*/  FSEL R50, R44, -INF , !P0 ;  /* 0xff8000002c327808 */ /* 0x000fe40004000000 */
[----:B------:R-:W-:Y:S01]  /*5770*/  FSEL R60, R60, -INF , !P2 ;  /* 0xff8000003c3c7808 */ /* 0x000fe20005000000 */
[----:B--2---:R-:W-:Y:S01]  /*5780*/  FMUL.FTZ R6, R34, c[0x0][0x2ec] ;  /* 0x0000bb0022067a20 */ /* 0x004fe20000410000 */
[----:B------:R-:W-:Y:S01]  /*5790*/  FSEL R44, R101, -INF , !P4 ;  /* 0xff800000652c7808 */ /* 0x000fe20006000000 */
[----:B-1----:R-:W-:Y:S01]  /*57a0*/  HMMA.16816.F32.BF16 R32, R36, R24, R88 ;  /* 0x000000182420723c */ /* 0x002fe20000041858 */
[----:B------:R-:W-:Y:S01]  /*57b0*/  FSEL R51, R70, -INF , !P5 ;  /* 0xff80000046337808 */ /* 0x000fe20006800000 */
[----:B------:R1:W2:Y:S01]  /*57c0*/  MUFU.TANH R78, R6 ;  /* 0x00000006004e7308 */ /* 0x0002a20000002400 */
[----:B------:R-:W-:-:S02]  /*57d0*/  FSEL R63, R73, -INF , !P3 ;  /* 0xff800000493f7808 */ /* 0x000fc40005800000 */
[----:B------:R-:W-:Y:S02]  /*57e0*/  FSEL R45, R45, -INF , !P1 ;  /* 0xff8000002d2d7808 */ /* 0x000fe40004800000 */
[C---:B------:R-:W-:Y:S01]  /*57f0*/  ISETP.GE.AND P3, PT, R3.reuse, R249, PT ;  /* 0x000000f90300720c */ /* 0x040fe20003f66270 */
[----:B------:R-:W-:Y:S01]  /*5800*/  HMMA.16816.F32.BF16 R36, R36, R26, R120 ;  /* 0x0000001a2424723c */ /* 0x000fe20000041878 */
[----:B------:R-:W-:Y:S01]  /*5810*/  BAR.SYNC.DEFER_BLOCKING 0x0 ;  /* 0x0000000000007b1d */ /* 0x000fe20000010000 */
[----:B----4-:R-:W-:Y:S02]  /*5820*/  IADD3 R5, R0, 0x18, RZ ;  /* 0x0000001800057810 */ /* 0x010fe40007ffe0ff */
[----:B------:R-:W-:Y:S02]  /*5830*/  ISETP.GE.AND P1, PT, R3, R248, PT ;  /* 0x000000f80300720c */ /* 0x000fe40003f26270 */
[C---:B------:R-:W-:Y:S01]  /*5840*/  ISETP.GE.AND P0, PT, R5.reuse, R251, PT ;  /* 0x000000fb0500720c */ /* 0x040fe20003f06270 */
[----:B------:R4:W-:Y:S01]  /*5850*/  MUFU.TANH R73, R7 ;  /* 0x0000000700497308 */ /* 0x0009e20000002400 */
[----:B------:R-:W-:Y:S01]  /*5860*/  ISETP.GE.AND P2, PT, R5, R250, PT ;  /* 0x000000fa0500720c */ /* 0x000fe20003f46270 */
[----:B-1----:R-:W-:Y:S01]  /*5870*/  FMUL.FTZ R6, R29, c[0x0][0x2ec] ;  /* 0x0000bb001d067a20 */ /* 0x002fe20000410000 */
[C---:B------:R-:W-:Y:S01]  /*5880*/  ISETP.GE.AND P4, PT, R5.reuse, R249, PT ;  /* 0x000000f90500720c */ /* 0x040fe20003f86270 */
[----:B------:R-:W-:Y:S01]  /*5890*/  HMMA.16816.F32.BF16 R28, R16, R24, R124 ;  /* 0x00000018101c723c */ /* 0x000fe2000004187c */
[----:B------:R-:W-:-:S02]  /*58a0*/  ISETP.GE.AND P5, PT, R5, R248, PT ;  /* 0x000000f80500720c */ /* 0x000fc40003fa6270 */
[C---:B------:R-:W-:Y:S01]  /*58b0*/  ISETP.LT.OR P0, PT, R5.reuse, R247, P0 ;  /* 0x000000f70500720c */ /* 0x040fe20000701670 */
[----:B------:R1:W-:Y:S01]  /*58c0*/  MUFU.TANH R76, R6 ;  /* 0x00000006004c7308 */ /* 0x0003e20000002400 */
[C---:B------:R-:W-:Y:S02]  /*58d0*/  ISETP.LT.OR P2, PT, R5.reuse, R246, P2 ;  /* 0x000000f60500720c */ /* 0x040fe40001741670 */
[CC--:B------:R-:W-:Y:S01]  /*58e0*/  ISETP.LT.OR P4, PT, R5.reuse, R245.reuse, P4 ;  /* 0x000000f50500720c */ /* 0x0c0fe20002781670 */
[----:B------:R-:W-:Y:S01]  /*58f0*/  HMMA.16816.F32.BF16 R32, R12, R20, R32 ;  /* 0x000000140c20723c */ /* 0x000fe20000041820 */
[-C--:B------:R-:W-:Y:S01]  /*5900*/  ISETP.LT.OR P5, PT, R5, R244.reuse, P5 ;  /* 0x000000f40500720c */ /* 0x080fe20002fa1670 */
[----:B------:R-:W-:Y:S01]  /*5910*/  FMUL.FTZ R5, R40, c[0x0][0x2ec] ;  /* 0x0000bb0028057a20 */ /* 0x000fe20000410000 */
[C---:B------:R-:W-:Y:S01]  /*5920*/  ISETP.LT.OR P3, PT, R3.reuse, R245, P3 ;  /* 0x000000f50300720c */ /* 0x040fe20001f61670 */
[----:B----4-:R-:W-:Y:S01]  /*5930*/  FMUL.FTZ R7, R42, c[0x0][0x2ec] ;  /* 0x0000bb002a077a20 */ /* 0x010fe20000410000 */
[----:B------:R-:W-:Y:S01]  /*5940*/  ISETP.LT.OR P1, PT, R3, R244, P1 ;  /* 0x000000f40300720c */ /* 0x000fe20000f21670 */
[----:B------:R4:W2:Y:S01]  /*5950*/  MUFU.TANH R70, R5 ;  /* 0x0000000500467308 */ /* 0x0008a20000002400 */
[----:B------:R-:W-:Y:S01]  /*5960*/  IADD3 R3, R0, 0x19, RZ ;  /* 0x0000001900037810 */ /* 0x000fe20007ffe0ff */
[----:B------:R-:W-:Y:S01]  /*5970*/  HMMA.16816.F32.BF16 R16, R16, R26, R108 ;  /* 0x0000001a1010723c */ /* 0x000fe2000004186c */
[----:B------:R-:W-:-:S02]  /*5980*/  FSEL R54, R54, -INF , !P6 ;  /* 0xff80000036367808 */ /* 0x000fc40007000000 */
[----:B------:R-:W-:Y:S01]  /*5990*/  FSEL R53, R53, -INF , !P3 ;  /* 0xff80000035357808 */ /* 0x000fe20005800000 */
[----:B-1----:R-:W-:Y:S01]  /*59a0*/  FMUL.FTZ R6, R43, c[0x0][0x2ec] ;  /* 0x0000bb002b067a20 */ /* 0x002fe20000410000 */
[C---:B------:R-:W-:Y:S01]  /*59b0*/  ISETP.GE.AND P6, PT, R3.reuse, R251, PT ;  /* 0x000000fb0300720c */ /* 0x040fe20003fc6270 */
[----:B------:R-:W-:Y:S01]  /*59c0*/  MUFU.TANH R24, R7 ;  /* 0x0000000700187308 */ /* 0x000fe20000002400 */
[----:B------:R-:W-:Y:S01]  /*59d0*/  ISETP.GE.AND P3, PT, R3, R250, PT ;  /* 0x000000fa0300720c */ /* 0x000fe20003f66270 */
[----:B------:R-:W-:Y:S01]  /*59e0*/  HMMA.16816.F32.BF16 R28, R8, R20, R28 ;  /* 0x00000014081c723c */ /* 0x000fe2000004181c */
[----:B------:R-:W-:Y:S02]  /*59f0*/  FSEL R40, R71, -INF , !P0 ;  /* 0xff80000047287808 */ /* 0x000fe40004000000 */
[----:B------:R-:W-:Y:S02]  /*5a00*/  ISETP.LT.OR P6, PT, R3, R247, P6 ;  /* 0x000000f70300720c */ /* 0x000fe400037c1670 */
[----:B------:R-:W-:Y:S01]  /*5a10*/  FSEL R67, R67, -INF , !P1 ;  /* 0xff80000043437808 */ /* 0x000fe20004800000 */
[----:B----4-:R-:W-:Y:S01]  /*5a20*/  FMUL.FTZ R5, R41, c[0x0][0x2ec] ;  /* 0x0000bb0029057a20 */ /* 0x010fe20000410000 */
[C---:B------:R-:W-:Y:S01]  /*5a30*/  ISETP.LT.OR P3, PT, R3.reuse, R246, P3 ;  /* 0x000000f60300720c */ /* 0x040fe20001f61670 */
[----:B------:R-:W-:Y:S01]  /*5a40*/  HMMA.16816.F32.BF16 R12, R12, R22, R36 ;  /* 0x000000160c0c723c */ /* 0x000fe20000041824 */
[C---:B------:R-:W-:Y:S01]  /*5a50*/  ISETP.GE.AND P1, PT, R3.reuse, R249, PT ;  /* 0x000000f90300720c */ /* 0x040fe20003f26270 */
[----:B------:R1:W4:Y:S01]  /*5a60*/  MUFU.TANH R71, R5 ;  /* 0x0000000500477308 */ /* 0x0003220000002400 */
[----:B------:R-:W-:Y:S01]  /*5a70*/  ISETP.GE.AND P0, PT, R3, R248, PT ;  /* 0x000000f80300720c */ /* 0x000fe20003f06270 */
[----:B------:R-:W-:Y:S01]  /*5a80*/  FMUL.FTZ R35, R35, c[0x0][0x2ec] ;  /* 0x0000bb0023237a20 */ /* 0x000fe20000410000 */
[----:B------:R-:W-:-:S02]  /*5a90*/  FSEL R43, R65, -INF , !P4 ;  /* 0xff800000412b7808 */ /* 0x000fc40006000000 */
[----:B------:R-:W-:Y:S01]  /*5aa0*/  FSEL R42, R94, -INF , !P2 ;  /* 0xff8000005e2a7808 */ /* 0x000fe20005000000 */
[----:B------:R-:W-:Y:S01]  /*5ab0*/  HMMA.16816.F32.BF16 R8, R8, R22, R16 ;  /* 0x000000160808723c */ /* 0x000fe20000041810 */
[----:B---3--:R-:W-:Y:S01]  /*5ac0*/  FSEL R65, R52, -INF , !P5 ;  /* 0xff80000034417808 */ /* 0x008fe20006800000 */
[----:B------:R-:W-:Y:S01]  /*5ad0*/  MUFU.TANH R35, R35 ;  /* 0x0000002300237308 */ /* 0x000fe20000002400 */
[----:B------:R-:W-:Y:S02]  /*5ae0*/  FSEL R25, R100, -INF , !P6 ;  /* 0xff80000064197808 */ /* 0x000fe40007000000 */
[----:B------:R-:W-:Y:S02]  /*5af0*/  FSEL R41, R95, -INF , !P3 ;  /* 0xff8000005f297808 */ /* 0x000fe40005800000 */
[C---:B------:R-:W-:Y:S01]  /*5b00*/  ISETP.LT.OR P1, PT, R3.reuse, R245, P1 ;  /* 0x000000f50300720c */ /* 0x040fe20000f21670 */
[----:B------:R-:W-:Y:S01]  /*5b10*/  FMUL.FTZ R30, R30, c[0x0][0x2ec] ;  /* 0x0000bb001e1e7a20 */ /* 0x000fe20000410000 */
[----:B------:R-:W-:Y:S01]  /*5b20*/  ISETP.LT.OR P0, PT, R3, R244, P0 ;  /* 0x000000f40300720c */ /* 0x000fe20000701670 */
[----:B------:R3:W2:Y:S01]  /*5b30*/  MUFU.TANH R52, R6 ;  /* 0x0000000600347308 */ /* 0x0006a20000002400 */
[----:B-1----:R-:W-:Y:S01]  /*5b40*/  IADD3 R5, R0, 0x20, RZ ;  /* 0x0000002000057810 */ /* 0x002fe20007ffe0ff */
[----:B------:R-:W-:Y:S01]  /*5b50*/  FMUL.FTZ R28, R28, c[0x0][0x2ec] ;  /* 0x0000bb001c1c7a20 */ /* 0x000fe20000410000 */
[----:B------:R-:W-:Y:S01]  /*5b60*/  IADD3 R3, R0, 0x21, RZ ;  /* 0x0000002100037810 */ /* 0x000fe20007ffe0ff */
[----:B------:R-:W-:Y:S01]  /*5b70*/  FMUL.FTZ R29, R29, c[0x0][0x2ec] ;  /* 0x0000bb001d1d7a20 */ /* 0x000fe20000410000 */
[C---:B------:R-:W-:Y:S01]  /*5b80*/  ISETP.GE.AND P2, PT, R5.reuse, R251, PT ;  /* 0x000000fb0500720c */ /* 0x040fe20003f46270 */
[----:B------:R-:W-:Y:S01]  /*5b90*/  FMUL.FTZ R14, R14, c[0x0][0x2ec] ;  /* 0x0000bb000e0e7a20 */ /* 0x000fe20000410000 */
[C---:B------:R-:W-:Y:S01]  /*5ba0*/  ISETP.GE.AND P5, PT, R5.reuse, R250, PT ;  /* 0x000000fa0500720c */ /* 0x040fe20003fa6270 */
[----:B------:R-:W-:Y:S01]  /*5bb0*/  MUFU.TANH R30, R30 ;  /* 0x0000001e001e7308 */ /* 0x000fe20000002400 */
[----:B------:R-:W-:Y:S01]  /*5bc0*/  ISETP.GE.AND P6, PT, R5, R249, PT ;  /* 0x000000f90500720c */ /* 0x000fe20003fc6270 */
[----:B------:R-:W-:Y:S01]  /*5bd0*/  FMUL.FTZ R31, R31, c[0x0][0x2ec] ;  /* 0x0000bb001f1f7a20 */ /* 0x000fe20000410000 */
[C---:B------:R-:W-:Y:S01]  /*5be0*/  ISETP.GE.AND P3, PT, R5.reuse, R248, PT ;  /* 0x000000f80500720c */ /* 0x040fe20003f66270 */
[----:B------:R-:W-:Y:S01]  /*5bf0*/  FMUL.FTZ R12, R12, c[0x0][0x2ec] ;  /* 0x0000bb000c0c7a20 */ /* 0x000fe20000410000 */
[----:B------:R-:W-:Y:S01]  /*5c00*/  ISETP.LT.OR P2, PT, R5, R247, P2 ;  /* 0x000000f70500720c */ /* 0x000fe20001741670 */
[----:B------:R-:W-:Y:S01]  /*5c10*/  FMUL.FTZ R13, R13, c[0x0][0x2ec] ;  /* 0x0000bb000d0d7a20 */ /* 0x000fe20000410000 */
[C---:B------:R-:W-:Y:S01]  /*5c20*/  ISETP.LT.OR P5, PT, R5.reuse, R246, P5 ;  /* 0x000000f60500720c */ /* 0x040fe20002fa1670 */
[----:B---3--:R-:W-:Y:S01]  /*5c30*/  FMUL.FTZ R6, R32, c[0x0][0x2ec] ;  /* 0x0000bb0020067a20 */ /* 0x008fe20000410000 */
[C---:B------:R-:W-:Y:S01]  /*5c40*/  ISETP.LT.OR P6, PT, R5.reuse, R245, P6 ;  /* 0x000000f50500720c */ /* 0x040fe200037c1670 */
[----:B------:R-:W-:Y:S01]  /*5c50*/  MUFU.TANH R14, R14 ;  /* 0x0000000e000e7308 */ /* 0x000fe20000002400 */
[----:B------:R-:W-:Y:S01]  /*5c60*/  ISETP.LT.OR P3, PT, R5, R244, P3 ;  /* 0x000000f40500720c */ /* 0x000fe20001f61670 */
[----:B------:R-:W-:Y:S01]  /*5c70*/  FMUL.FTZ R5, R33, c[0x0][0x2ec] ;  /* 0x0000bb0021057a20 */ /* 0x000fe20000410000 */
[----:B------:R-:W-:Y:S01]  /*5c80*/  FSEL R32, R93, -INF , !P1 ;  /* 0xff8000005d207808 */ /* 0x000fe20004800000 */
[----:B------:R-:W-:Y:S01]  /*5c90*/  FMUL.FTZ R15, R15, c[0x0][0x2ec] ;  /* 0x0000bb000f0f7a20 */ /* 0x000fe20000410000 */
[C---:B------:R-:W-:Y:S01]  /*5ca0*/  ISETP.GE.AND P4, PT, R3.reuse, R251, PT ;  /* 0x000000fb0300720c */ /* 0x040fe20003f86270 */
[----:B------:R-:W-:Y:S01]  /*5cb0*/  FMUL.FTZ R8, R8, c[0x0][0x2ec] ;  /* 0x0000bb0008087a20 */ /* 0x000fe20000410000 */
[C---:B------:R-:W-:Y:S01]  /*5cc0*/  ISETP.GE.AND P1, PT, R3.reuse, R250, PT ;  /* 0x000000fa0300720c */ /* 0x040fe20003f26270 */
[----:B------:R1:W-:Y:S01]  /*5cd0*/  MUFU.TANH R20, R5 ;  /* 0x0000000500147308 */ /* 0x0003e20000002400 */
[----:B------:R-:W-:Y:S01]  /*5ce0*/  ISETP.LT.OR P4, PT, R3, R247, P4 ;  /* 0x000000f70300720c */ /* 0x000fe20002781670 */
[----:B------:R-:W-:Y:S01]  /*5cf0*/  FMUL.FTZ R9, R9, c[0x0][0x2ec] ;  /* 0x0000bb0009097a20 */ /* 0x000fe20000410000 */
[----:B------:R-:W-:Y:S01]  /*5d00*/  ISETP.LT.OR P1, PT, R3, R246, P1 ;  /* 0x000000f60300720c */ /* 0x000fe20000f21670 */
[----:B------:R-:W-:Y:S01]  /*5d10*/  FMUL.FTZ R10, R10, c[0x0][0x2ec] ;  /* 0x0000bb000a0a7a20 */ /* 0x000fe20000410000 */
[----:B------:R-:W-:Y:S01]  /*5d20*/  FSEL R64, R64, -INF , !P0 ;  /* 0xff80000040407808 */ /* 0x000fe20004000000 */
[----:B------:R-:W-:Y:S01]  /*5d30*/  FMUL.FTZ R11, R11, c[0x0][0x2ec] ;  /* 0x0000bb000b0b7a20 */ /* 0x000fe20000410000 */
[----:B-----5:R-:W-:Y:S01]  /*5d40*/  FSEL R181, R83, -INF , !P2 ;  /* 0xff80000053b57808 */ /* 0x020fe20005000000 */
[----:B------:R3:W5:Y:S01]  /*5d50*/  MUFU.TANH R7, R6 ;  /* 0x0000000600077308 */ /* 0x0007620000002400 */
[----:B------:R-:W-:-:S02]  /*5d60*/  FSEL R178, R82, -INF , !P5 ;  /* 0xff80000052b27808 */ /* 0x000fc40006800000 */
[----:B--2---:R-:W-:Y:S02]  /*5d70*/  FSEL R180, R78, -INF , !P3 ;  /* 0xff8000004eb47808 */ /* 0x004fe40005800000 */
[----:B------:R-:W-:Y:S02]  /*5d80*/  FSEL R167, R92, -INF , !P4 ;  /* 0xff8000005ca77808 */ /* 0x000fe40006000000 */
[----:B------:R-:W-:Y:S01]  /*5d90*/  FSEL R177, R81, -INF , !P1 ;  /* 0xff80000051b17808 */ /* 0x000fe20004800000 */
[----:B------:R-:W-:Y:S01]  /*5da0*/  MUFU.TANH R28, R28 ;  /* 0x0000001c001c7308 */ /* 0x000fe20000002400 */
[----:B-1----:R-:W-:Y:S02]  /*5db0*/  IADD3 R5, R0, 0x28, RZ ;  /* 0x0000002800057810 */ /* 0x002fe40007ffe0ff */
[C---:B------:R-:W-:Y:S02]  /*5dc0*/  ISETP.GE.AND P0, PT, R3.reuse, R249, PT ;  /* 0x000000f90300720c */ /* 0x040fe40003f06270 */
[----:B------:R-:W-:-:S02]  /*5dd0*/  ISETP.GE.AND P2, PT, R3, R248, PT ;  /* 0x000000f80300720c */ /* 0x000fc40003f46270 */
[C---:B------:R-:W-:Y:S01]  /*5de0*/  ISETP.GE.AND P5, PT, R5.reuse, R251, PT ;  /* 0x000000fb0500720c */ /* 0x040fe20003fa6270 */
[----:B---3--:R-:W-:Y:S01]  /*5df0*/  FMUL.FTZ R6, R34, c[0x0][0x2ec] ;  /* 0x0000bb0022067a20 */ /* 0x008fe20000410000 */
[C---:B------:R-:W-:Y:S01]  /*5e00*/  ISETP.GE.AND P3, PT, R5.reuse, R250, PT ;  /* 0x000000fa0500720c */ /* 0x040fe20003f66270 */
[----:B------:R-:W-:Y:S01]  /*5e10*/  MUFU.TANH R29, R29 ;  /* 0x0000001d001d7308 */ /* 0x000fe20000002400 */
[C---:B------:R-:W-:Y:S02]  /*5e20*/  ISETP.GE.AND P4, PT, R5.reuse, R249, PT ;  /* 0x000000f90500720c */ /* 0x040fe40003f86270 */
[----:B------:R-:W-:Y:S02]  /*5e30*/  ISETP.GE.AND P1, PT, R5, R248, PT ;  /* 0x000000f80500720c */ /* 0x000fe40003f26270 */
[C---:B------:R-:W-:Y:S02]  /*5e40*/  ISETP.LT.OR P0, PT, R3.reuse, R245, P0 ;  /* 0x000000f50300720c */ /* 0x040fe40000701670 */
[----:B------:R-:W-:Y:S01]  /*5e50*/  ISETP.LT.OR P2, PT, R3, R244, P2 ;  /* 0x000000f40300720c */ /* 0x000fe20001741670 */
[----:B------:R-:W1:Y:S01]  /*5e60*/  MUFU.TANH R6, R6 ;  /* 0x0000000600067308 */ /* 0x000e620000002400 */
[----:B------:R-:W-:-:S02]  /*5e70*/  ISETP.LT.OR P5, PT, R5, R247, P5 ;  /* 0x000000f70500720c */ /* 0x000fc40002fa1670 */
[C---:B------:R-:W-:Y:S02]  /*5e80*/  ISETP.LT.OR P3, PT, R5.reuse, R246, P3 ;  /* 0x000000f60500720c */ /* 0x040fe40001f61670 */
[C---:B------:R-:W-:Y:S02]  /*5e90*/  ISETP.LT.OR P4, PT, R5.reuse, R245, P4 ;  /* 0x000000f50500720c */ /* 0x040fe40002781670 */
[----:B------:R-:W-:Y:S01]  /*5ea0*/  ISETP.LT.OR P1, PT, R5, R244, P1 ;  /* 0x000000f40500720c */ /* 0x000fe20000f21670 */
[----:B------:R-:W2:Y:S01]  /*5eb0*/  MUFU.TANH R31, R31 ;  /* 0x0000001f001f7308 */ /* 0x000ea20000002400 */
[C---:B------:R-:W-:Y:S02]  /*5ec0*/  IADD3 R3, R0.reuse, 0x29, RZ ;  /* 0x0000002900037810 */ /* 0x040fe40007ffe0ff */
[----:B------:R-:W-:Y:S02]  /*5ed0*/  IADD3 R5, R0, 0x30, RZ ;  /* 0x0000003000057810 */ /* 0x000fe40007ffe0ff */
[----:B------:R-:W-:-:S02]  /*5ee0*/  FSEL R179, R79, -INF , !P6 ;  /* 0xff8000004fb37808 */ /* 0x000fc40007000000 */
[----:B------:R-:W-:Y:S01]  /*5ef0*/  FSEL R166, R80, -INF , !P0 ;  /* 0xff80000050a67808 */ /* 0x000fe20004000000 */
[----:B------:R-:W3:Y:S01]  /*5f00*/  MUFU.TANH R12, R12 ;  /* 0x0000000c000c7308 */ /* 0x000ee20000002400 */
[----:B------:R-:W-:Y:S02]  /*5f10*/  FSEL R176, R77, -INF , !P2 ;  /* 0xff8000004db07808 */ /* 0x000fe40005000000 */
[----:B------:R-:W-:Y:S02]  /*5f20*/  FSEL R163, R75, -INF , !P5 ;  /* 0xff8000004ba37808 */ /* 0x000fe40006800000 */
[----:B------:R-:W-:Y:S02]  /*5f30*/  FSEL R162, R74, -INF , !P3 ;  /* 0xff8000004aa27808 */ /* 0x000fe40005800000 */
[C---:B------:R-:W-:Y:S01]  /*5f40*/  ISETP.GE.AND P6, PT, R3.reuse, R251, PT ;  /* 0x000000fb0300720c */ /* 0x040fe20003fc6270 */
[----:B------:R-:W-:Y:S01]  /*5f50*/  MUFU.TANH R13, R13 ;  /* 0x0000000d000d7308 */ /* 0x000fe20000002400 */
[----:B------:R-:W-:-:S02]  /*5f60*/  ISETP.GE.AND P0, PT, R3, R250, PT ;  /* 0x000000fa0300720c */ /* 0x000fc40003f06270 */
[C---:B------:R-:W-:Y:S02]  /*5f70*/  ISETP.GE.AND P2, PT, R3.reuse, R249, PT ;  /* 0x000000f90300720c */ /* 0x040fe40003f46270 */
[----:B------:R-:W-:Y:S02]  /*5f80*/  ISETP.GE.AND P5, PT, R3, R248, PT ;  /* 0x000000f80300720c */ /* 0x000fe40003fa6270 */
[----:B------:R-:W-:Y:S01]  /*5f90*/  ISETP.GE.AND P3, PT, R5, R251, PT ;  /* 0x000000fb0500720c */ /* 0x000fe20003f66270 */
[----:B------:R-:W-:Y:S01]  /*5fa0*/  MUFU.TANH R15, R15 ;  /* 0x0000000f000f7308 */ /* 0x000fe20000002400 */
[C---:B------:R-:W-:Y:S02]  /*5fb0*/  ISETP.LT.OR P6, PT, R3.reuse, R247, P6 ;  /* 0x000000f70300720c */ /* 0x040fe400037c1670 */
[C---:B------:R-:W-:Y:S02]  /*5fc0*/  ISETP.LT.OR P0, PT, R3.reuse, R246, P0 ;  /* 0x000000f60300720c */ /* 0x040fe40000701670 */
[----:B------:R-:W-:-:S02]  /*5fd0*/  ISETP.LT.OR P2, PT, R3, R245, P2 ;  /* 0x000000f50300720c */ /* 0x000fc40001741670 */
[----:B------:R-:W-:Y:S01]  /*5fe0*/  ISETP.LT.OR P5, PT, R3, R244, P5 ;  /* 0x000000f40300720c */ /* 0x000fe20002fa1670 */
[----:B------:R-:W1:Y:S01]  /*5ff0*/  MUFU.TANH R8, R8 ;  /* 0x0000000800087308 */ /* 0x000e620000002400 */
[----:B------:R-:W-:Y:S02]  /*6000*/  ISETP.LT.OR P3, PT, R5, R247, P3 ;  /* 0x000000f70500720c */ /* 0x000fe40001f61670 */
[----:B------:R-:W-:Y:S02]  /*6010*/  IADD3 R3, R0, 0x31, RZ ;  /* 0x0000003100037810 */ /* 0x000fe40007ffe0ff */
[----:B------:R-:W-:Y:S02]  /*6020*/  FSEL R164, R70, -INF , !P4 ;  /* 0xff80000046a47808 */ /* 0x000fe40006000000 */
[----:B------:R-:W-:Y:S01]  /*6030*/  FSEL R160, R73, -INF , !P0 ;  /* 0xff80000049a07808 */ /* 0x000fe20004000000 */
[----:B------:R-:W-:Y:S01]  /*6040*/  MUFU.TANH R9, R9 ;  /* 0x0000000900097308 */ /* 0x000fe20000002400 */
[----:B----4-:R-:W-:-:S02]  /*6050*/  FSEL R154, R71, -INF , !P2 ;  /* 0xff800000479a7808 */ /* 0x010fc40005000000 */
[----:B------:R-:W-:Y:S02]  /*6060*/  FSEL R161, R52, -INF , !P5 ;  /* 0xff80000034a17808 */ /* 0x000fe40006800000 */
[----:B-----5:R-:W-:Y:S02]  /*6070*/  FSEL R157, R7, -INF , !P3 ;  /* 0xff800000079d7808 */ /* 0x020fe40005800000 */
[----:B------:R-:W-:Y:S01]  /*6080*/  ISETP.GE.AND P4, PT, R3, R251, PT ;  /* 0x000000fb0300720c */ /* 0x000fe20003f86270 */
[----:B------:R-:W4:Y:S01]  /*6090*/  MUFU.TANH R10, R10 ;  /* 0x0000000a000a7308 */ /* 0x000f220000002400 */
[----:B------:R-:W-:Y:S02]  /*60a0*/  ISETP.GE.AND P0, PT, R5, R248, PT ;  /* 0x000000f80500720c */ /* 0x000fe40003f06270 */
[C---:B------:R-:W-:Y:S02]  /*60b0*/  ISETP.GE.AND P2, PT, R3.reuse, R250, PT ;  /* 0x000000fa0300720c */ /* 0x040fe40003f46270 */
[----:B------:R-:W-:-:S02]  /*60c0*/  ISETP.GE.AND P5, PT, R3, R249, PT ;  /* 0x000000f90300720c */ /* 0x000fc40003fa6270 */
[----:B------:R-:W-:Y:S01]  /*60d0*/  ISETP.GE.AND P3, PT, R3, R248, PT ;  /* 0x000000f80300720c */ /* 0x000fe20003f66270 */
[----:B------:R-:W5:Y:S01]  /*60e0*/  MUFU.TANH R11, R11 ;  /* 0x0000000b000b7308 */ /* 0x000f620000002400 */
[----:B------:R-:W-:Y:S02]  /*60f0*/  ISETP.LT.OR P0, PT, R5, R244, P0 ;  /* 0x000000f40500720c */ /* 0x000fe40000701670 */
[C---:B------:R-:W-:Y:S02]  /*6100*/  ISETP.LT.OR P4, PT, R3.reuse, R247, P4 ;  /* 0x000000f70300720c */ /* 0x040fe40002781670 */
[C---:B------:R-:W-:Y:S02]  /*6110*/  ISETP.LT.OR P2, PT, R3.reuse, R246, P2 ;  /* 0x000000f60300720c */ /* 0x040fe40001741670 */
[C---:B------:R-:W-:Y:S02]  /*6120*/  ISETP.LT.OR P5, PT, R3.reuse, R245, P5 ;  /* 0x000000f50300720c */ /* 0x040fe40002fa1670 */
[----:B------:R-:W-:-:S02]  /*6130*/  ISETP.LT.OR P3, PT, R3, R244, P3 ;  /* 0x000000f40300720c */ /* 0x000fc40001f61670 */
[----:B------:R-:W-:Y:S02]  /*6140*/  IADD3 R3, R0, 0x38, RZ ;  /* 0x0000003800037810 */ /* 0x000fe40007ffe0ff */
[----:B------:R-:W-:Y:S02]  /*6150*/  FSEL R165, R24, -INF , !P1 ;  /* 0xff80000018a57808 */ /* 0x000fe40004800000 */
[-C--:B------:R-:W-:Y:S02]  /*6160*/  ISETP.GE.AND P1, PT, R5, R250.reuse, PT ;  /* 0x000000fa0500720c */ /* 0x080fe40003f26270 */
[----:B------:R-:W-:Y:S02]  /*6170*/  FSEL R222, R30, -INF , !P0 ;  /* 0xff8000001ede7808 */ /* 0x000fe40004000000 */
[----:B------:R-:W-:Y:S02]  /*6180*/  ISETP.GE.AND P0, PT, R3, R250, PT ;  /* 0x000000fa0300720c */ /* 0x000fe40003f06270 */
[----:B------:R-:W-:-:S02]  /*6190*/  ISETP.LT.OR P1, PT, R5, R246, P1 ;  /* 0x000000f60500720c */ /* 0x000fc40000f21670 */
[----:B------:R-:W-:Y:S02]  /*61a0*/  ISETP.LT.OR P0, PT, R3, R246, P0 ;  /* 0x000000f60300720c */ /* 0x000fe40000701670 */
[----:B------:R-:W-:Y:S02]  /*61b0*/  FSEL R158, R76, -INF , !P6 ;  /* 0xff8000004c9e7808 */ /* 0x000fe40007000000 */
[----:B-1----:R-:W-:Y:S02]  /*61c0*/  FSEL R156, R6, -INF , !P1 ;  /* 0xff800000069c7808 */ /* 0x002fe40004800000 */
[----:B------:R-:W-:Y:S02]  /*61d0*/  ISETP.GE.AND P6, PT, R5, R249, PT ;  /* 0x000000f90500720c */ /* 0x000fe40003fc6270 */
[----:B------:R-:W-:Y:S02]  /*61e0*/  ISETP.GE.AND P1, PT, R3, R251, PT ;  /* 0x000000fb0300720c */ /* 0x000fe40003f26270 */
[----:B------:R-:W-:-:S02]  /*61f0*/  FSEL R132, R14, -INF , !P0 ;  /* 0xff8000000e847808 */ /* 0x000fc40004000000 */
[----:B------:R-:W-:Y:S02]  /*6200*/  PLOP3.LUT P0, PT, PT, PT, UP0, 0x80, 0x0 ;  /* 0x000000000000781c */ /* 0x000fe40003f0f008 */
[----:B------:R-:W-:Y:S02]  /*6210*/  ISETP.LT.OR P6, PT, R5, R245, P6 ;  /* 0x000000f50500720c */ /* 0x000fe400037c1670 */
[----:B------:R-:W-:Y:S02]  /*6220*/  ISETP.LT.OR P1, PT, R3, R247, P1 ;  /* 0x000000f70300720c */ /* 0x000fe40000f21670 */
[----:B------:R-:W-:Y:S02]  /*6230*/  IADD3 R0, R0, 0x39, RZ ;  /* 0x0000003900007810 */ /* 0x000fe40007ffe0ff */
[----:B------:R-:W-:Y:S02]  /*6240*/  FSEL R159, R28, -INF , !P6 ;  /* 0xff8000001c9f7808 */ /* 0x000fe40007000000 */
[----:B------:R-:W-:-:S02]  /*6250*/  FSEL R152, R20, -INF , !P4 ;  /* 0xff80000014987808 */ /* 0x000fc40006000000 */
[----:B------:R-:W-:Y:S02]  /*6260*/  FSEL R153, R35, -INF , !P2 ;  /* 0xff80000023997808 */ /* 0x000fe40005000000 */
[----:B------:R-:W-:Y:S02]  /*6270*/  FSEL R155, R29, -INF , !P5 ;  /* 0xff8000001d9b7808 */ /* 0x000fe40006800000 */
[----:B--2---:R-:W-:Y:S02]  /*6280*/  FSEL R206, R31, -INF , !P3 ;  /* 0xff8000001fce7808 */ /* 0x004fe40005800000 */
[----:B---3--:R-:W-:Y:S02]  /*6290*/  FSEL R133, R12, -INF , !P1 ;  /* 0xff8000000c857808 */ /* 0x008fe40004800000 */
[----:B------:R-:W-:Y:S02]  /*62a0*/  ISETP.GE.AND P6, PT, R0, R251, PT ;  /* 0x000000fb0000720c */ /* 0x000fe40003fc6270 */
[----:B------:R-:W-:-:S02]  /*62b0*/  ISETP.GE.AND P4, PT, R3, R249, PT ;  /* 0x000000f90300720c */ /* 0x000fc40003f86270 */
[C---:B------:R-:W-:Y:S02]  /*62c0*/  ISETP.GE.AND P2, PT, R3.reuse, R248, PT ;  /* 0x000000f80300720c */ /* 0x040fe40003f46270 */
[C---:B------:R-:W-:Y:S02]  /*62d0*/  ISETP.GE.AND P5, PT, R0.reuse, R250, PT ;  /* 0x000000fa0000720c */ /* 0x040fe40003fa6270 */
[C---:B------:R-:W-:Y:S02]  /*62e0*/  ISETP.GE.AND P3, PT, R0.reuse, R249, PT ;  /* 0x000000f90000720c */ /* 0x040fe40003f66270 */
[----:B------:R-:W-:Y:S02]  /*62f0*/  ISETP.GE.AND P1, PT, R0, R248, PT ;  /* 0x000000f80000720c */ /* 0x000fe40003f26270 */
[C---:B------:R-:W-:Y:S02]  /*6300*/  ISETP.LT.OR P4, PT, R3.reuse, R245, P4 ;  /* 0x000000f50300720c */ /* 0x040fe40002781670 */
[----:B------:R-:W-:-:S02]  /*6310*/  ISETP.LT.OR P2, PT, R3, R244, P2 ;  /* 0x000000f40300720c */ /* 0x000fc40001741670 */
[C---:B------:R-:W-:Y:S02]  /*6320*/  ISETP.LT.OR P6, PT, R0.reuse, R247, P6 ;  /* 0x000000f70000720c */ /* 0x040fe400037c1670 */
[C---:B------:R-:W-:Y:S02]  /*6330*/  ISETP.LT.OR P5, PT, R0.reuse, R246, P5 ;  /* 0x000000f60000720c */ /* 0x040fe40002fa1670 */
[C---:B------:R-:W-:Y:S02]  /*6340*/  ISETP.LT.OR P3, PT, R0.reuse, R245, P3 ;  /* 0x000000f50000720c */ /* 0x040fe40001f61670 */
[----:B------:R-:W-:Y:S02]  /*6350*/  ISETP.LT.OR P1, PT, R0, R244, P1 ;  /* 0x000000f40000720c */ /* 0x000fe40000f21670 */
[----:B------:R-:W-:Y:S02]  /*6360*/  LOP3.LUT R0, R145, R146, RZ, 0xfc, !PT ;  /* 0x0000009291007212 */ /* 0x000fe400078efcff */
[----:B------:R-:W-:-:S02]  /*6370*/  FSEL R139, R8, -INF , !P4 ;  /* 0xff800000088b7808 */ /* 0x000fc40006000000 */
[----:B----4-:R-:W-:Y:S02]  /*6380*/  FSEL R207, R10, -INF , !P2 ;  /* 0xff8000000acf7808 */ /* 0x010fe40005000000 */
[----:B------:R-:W-:Y:S02]  /*6390*/  FSEL R22, R13, -INF , !P6 ;  /* 0xff8000000d167808 */ /* 0x000fe40007000000 */
[----:B------:R-:W-:Y:S02]  /*63a0*/  FSEL R23, R15, -INF , !P5 ;  /* 0xff8000000f177808 */ /* 0x000fe40006800000 */
[----:B------:R-:W-:Y:S02]  /*63b0*/  FSEL R138, R9, -INF , !P3 ;  /* 0xff800000098a7808 */ /* 0x000fe40005800000 */
[----:B-----5:R-:W-:Y:S01]  /*63c0*/  FSEL R252, R11, -INF , !P1 ;  /* 0xff8000000bfc7808 */ /* 0x020fe20004800000 */
[----:B------:R-:W-:Y:S05]  /*63d0*/  @!P0 BRA `(.L_x_639) ;  /* 0x000004a000008947 */ /* 0x000fea0003800000 */
[----:B------:R-:W-:Y:S01]  /*63e0*/  UIADD3 UR5, UR8, -0x2, URZ ;  /* 0xfffffffe08057890 */ /* 0x000fe2000fffe03f */
        /* <DEDUP_REMOVED lines=71> */
.L_x_641:
[----:B------:R-:W-:Y:S05]  /*6860*/  BSYNC B0 ;  /* 0x0000000000007941 */ /* 0x000fea0003800000 */
.L_x_640:
[----:B------:R-:W0:Y:S02]  /*6870*/  LDGDEPBAR ;  /* 0x00000000000079af */ /* 0x000e240000000000 */
.L_x_639:
        /* <DEDUP_REMOVED lines=44> */
[----:B------:R-:W-:Y:S04]  /*6b40*/  LDSM.16.MT88.4 R80, [R228+0xe000] ;  /* 0x00e00000e450783b */ /* 0x000fe80000004200 */
[----:B------:R-:W2:Y:S04]  /*6b50*/  SHFL.BFLY PT, R5, R137, 0x2, 0x1f ;  /* 0x0c401f0089057f89 */ /* 0x000ea800000e0000 */
[----:B------:R-:W-:Y:S04]  /*6b60*/  LDSM.16.MT88.4 R84, [R227+0xe000] ;  /* 0x00e00000e354783b */ /* 0x000fe80000004200 */
[----:B------:R-:W-:Y:S04]  /*6b70*/  LDSM.16.MT88.4 R76, [R228+0xe800] ;  /* 0x00e80000e44c783b */ /* 0x000fe80000004200 */
[----:B------:R-:W-:Y:S01]  /*6b80*/  LDSM.16.MT88.4 R36, [R227+0xc000] ;  /* 0x00c00000e324783b */ /* 0x000fe20000004200 */
[----:B--2---:R-:W-:-:S02]  /*6b90*/  FMNMX.FTZ R137, R137, R5, !PT ;  /* 0x0000000589897209 */ /* 0x004fc40007810000 */
[----:B------:R-:W-:Y:S02]  /*6ba0*/  FMNMX.FTZ R5, R156, R3, !PT ;  /* 0x000000039c057209 */ /* 0x000fe40007810000 */
[----:B------:R-:W-:Y:S01]  /*6bb0*/  FMNMX.FTZ R3, R66, R62, !PT ;  /* 0x0000003e42037209 */ /* 0x000fe20007810000 */
[----:B------:R-:W2:Y:S01]  /*6bc0*/  SHFL.BFLY PT, R6, R137, 0x1, 0x1f ;  /* 0x0c201f0089067f89 */ /* 0x000ea200000e0000 */
        /* <DEDUP_REMOVED lines=10> */
[----:B--2---:R-:W-:Y:S02]  /*6c70*/  FMNMX.FTZ R137, R137, R6, !PT ;  /* 0x0000000689897209 */ /* 0x004fe40007810000 */
        /* <DEDUP_REMOVED lines=10> */
[----:B-1----:R-:W1:Y:S07]  /*6d20*/  SHFL.BFLY PT, R8, R136, 0x1, 0x1f ;  /* 0x0c201f0088087f89 */ /* 0x002e6e00000e0000 */
[----:B------:R3:W-:Y:S01]  /*6d30*/  MUFU.EX2 R241, R6 ;  /* 0x0000000600f17308 */ /* 0x0007e20000000800 */
[----:B--2---:R-:W-:-:S07]  /*6d40*/  FFMA.FTZ R5, R48, c[0x0][0x23c], -R20 ;  /* 0x00008f0030057a23 */ /* 0x004fce0000010814 */
[----:B------:R2:W4:Y:S01]  /*6d50*/  MUFU.EX2 R28, R5 ;  /* 0x00000005001c7308 */ /* 0x0005220000000800 */
[----:B---3--:R-:W-:Y:S01]  /*6d60*/  FFMA.FTZ R6, R46, c[0x0][0x23c], -R20 ;  /* 0x00008f002e067a23 */ /* 0x008fe20000010814 */
[----:B-1----:R-:W-:-:S06]  /*6d70*/  FMNMX.FTZ R136, R136, R8, !PT ;  /* 0x0000000888887209 */ /* 0x002fcc0007810000 */
[----:B------:R1:W3:Y:S01]  /*6d80*/  MUFU.EX2 R231, R6 ;  /* 0x0000000600e77308 */ /* 0x0002e20000000800 */
[----:B------:R-:W-:Y:S02]  /*6d90*/  FSETP.NEU.FTZ.AND P1, PT, R136, -INF , PT ;  /* 0xff8000008800780b */ /* 0x000fe40003f3d000 */
[----:B--2---:R-:W-:Y:S02]  /*6da0*/  FMNMX.FTZ R5, R154, R3, !PT ;  /* 0x000000039a057209 */ /* 0x004fe40007810000 */
[----:B------:R-:W-:Y:S02]  /*6db0*/  FMNMX.FTZ R3, R72, R69, !PT ;  /* 0x0000004548037209 */ /* 0x000fe40007810000 */
[----:B------:R-:W-:Y:S02]  /*6dc0*/  FMNMX.FTZ R5, R159, R5, !PT ;  /* 0x000000059f057209 */ /* 0x000fe40007810000 */
[----:B------:R-:W-:Y:S02]  /*6dd0*/  FMNMX.FTZ R3, R68, R3, !PT ;  /* 0x0000000344037209 */ /* 0x000fe40007810000 */
[----:B------:R-:W-:Y:S01]  /*6de0*/  FMNMX.FTZ R135, R155, R5, !PT ;  /* 0x000000059b877209 */ /* 0x000fe20007810000 */
[--C-:B------:R-:W-:Y:S01]  /*6df0*/  FFMA.FTZ R5, R45, c[0x0][0x23c], -R20.reuse ;  /* 0x00008f002d057a23 */ /* 0x100fe20000010814 */
[----:B------:R-:W-:Y:S01]  /*6e00*/  FMNMX.FTZ R3, R63, R3, !PT ;  /* 0x000000033f037209 */ /* 0x000fe20007810000 */
[----:B-1----:R-:W-:Y:S01]  /*6e10*/  FFMA.FTZ R6, R25, c[0x0][0x23c], -R20 ;  /* 0x00008f0019067a23 */ /* 0x002fe20000010814 */
[----:B------:R-:W-:Y:S01]  /*6e20*/  FMNMX.FTZ R135, R139, R135, !PT ;  /* 0x000000878b877209 */ /* 0x000fe20007810000 */
[----:B------:R1:W-:Y:S01]  /*6e30*/  MUFU.EX2 R190, R5 ;  /* 0x0000000500be7308 */ /* 0x0003e20000000800 */
[----:B------:R-:W-:Y:S01]  /*6e40*/  FMNMX.FTZ R3, R60, R3, !PT ;  /* 0x000000033c037209 */ /* 0x000fe20007810000 */
[----:B------:R-:W-:Y:S01]  /*6e50*/  LDSM.16.MT88.4 R24, [R226+0xc000] ;  /* 0x00c00000e218783b */ /* 0x000fe20000004200 */
[----:B------:R-:W-:-:S02]  /*6e60*/  FMNMX.FTZ R135, R138, R135, !PT ;  /* 0x000000878a877209 */ /* 0x000fc40007810000 */
[----:B------:R-:W-:Y:S02]  /*6e70*/  FMNMX.FTZ R3, R67, R3, !PT ;  /* 0x0000000343037209 */ /* 0x000fe40007810000 */
[----:B----4-:R-:W-:Y:S01]  /*6e80*/  F2FP.BF16.PACK_AB R16, R28, R221 ;  /* 0x000000dd1c10723e */ /* 0x010fe200000010ff */
[----:B------:R-:W2:Y:S01]  /*6e90*/  SHFL.BFLY PT, R7, R135, 0x2, 0x1f ;  /* 0x0c401f0087077f89 */ /* 0x000ea200000e0000 */
[----:B------:R-:W-:Y:S01]  /*6ea0*/  FMNMX.FTZ R3, R65, R3, !PT ;  /* 0x0000000341037209 */ /* 0x000fe20007810000 */
[----:B------:R-:W-:Y:S01]  /*6eb0*/  MUFU.EX2 R188, R6 ;  /* 0x0000000600bc7308 */ /* 0x000fe20000000800 */
[----:B---3--:R-:W-:Y:S01]  /*6ec0*/  F2FP.BF16.PACK_AB R18, R231, R241 ;  /* 0x000000f1e712723e */ /* 0x008fe200000010ff */
[----:B-1----:R-:W-:Y:S02]  /*6ed0*/  FFMA.FTZ R5, R44, c[0x0][0x23c], -R20 ;  /* 0x00008f002c057a23 */ /* 0x002fe40000010814 */
[----:B------:R-:W-:Y:S04]  /*6ee0*/  LDSM.16.MT88.4 R44, [R225+0xc800] ;  /* 0x00c80000e12c783b */ /* 0x000fe80000004200 */
[----:B------:R1:W3:Y:S01]  /*6ef0*/  MUFU.EX2 R236, R5 ;  /* 0x0000000500ec7308 */ /* 0x0002e20000000800 */
[----:B--2---:R-:W-:-:S02]  /*6f00*/  FMNMX.FTZ R135, R135, R7, !PT ;  /* 0x0000000787877209 */ /* 0x004fc40007810000 */
[----:B-1----:R-:W-:Y:S01]  /*6f10*/  FMNMX.FTZ R5, R64, R3, !PT ;  /* 0x0000000340057209 */ /* 0x002fe20007810000 */
[----:B------:R-:W-:Y:S02]  /*6f20*/  FFMA.FTZ R3, R40, c[0x0][0x23c], -R20 ;  /* 0x00008f0028037a23 */ /* 0x000fe40000010814 */
[----:B------:R-:W1:Y:S01]  /*6f30*/  SHFL.BFLY PT, R6, R135, 0x1, 0x1f ;  /* 0x0c201f0087067f89 */ /* 0x000e6200000e0000 */
[----:B---3--:R-:W-:Y:S02]  /*6f40*/  F2FP.BF16.PACK_AB R8, R236, R190 ;  /* 0x000000beec08723e */ /* 0x008fe400000010ff */
[----:B------:R-:W-:Y:S01]  /*6f50*/  FMNMX.FTZ R5, R180, R5, !PT ;  /* 0x00000005b4057209 */ /* 0x000fe20007810000 */
[----:B------:R2:W-:Y:S03]  /*6f60*/  MUFU.EX2 R191, R3 ;  /* 0x0000000300bf7308 */ /* 0x0005e60000000800 */
[----:B------:R-:W-:-:S04]  /*6f70*/  FMNMX.FTZ R5, R176, R5, !PT ;  /* 0x00000005b0057209 */ /* 0x000fc80007810000 */
[----:B------:R-:W-:-:S04]  /*6f80*/  FMNMX.FTZ R5, R165, R5, !PT ;  /* 0x00000005a5057209 */ /* 0x000fc80007810000 */
[----:B------:R-:W-:-:S04]  /*6f90*/  FMNMX.FTZ R134, R161, R5, !PT ;  /* 0x00000005a1867209 */ /* 0x000fc80007810000 */
[----:B------:R-:W-:Y:S01]  /*6fa0*/  FMNMX.FTZ R134, R222, R134, !PT ;  /* 0x00000086de867209 */ /* 0x000fe20007810000 */
[----:B--2---:R-:W-:-:S03]  /*6fb0*/  FMUL.FTZ R3, R136, c[0x0][0x23c] ;  /* 0x00008f0088037a20 */ /* 0x004fc60000410000 */
[----:B------:R-:W-:Y:S02]  /*6fc0*/  FMNMX.FTZ R134, R206, R134, !PT ;  /* 0x00000086ce867209 */ /* 0x000fe40007810000 */
[----:B------:R-:W-:Y:S02]  /*6fd0*/  FSEL R3, R3, RZ, P1 ;  /* 0x000000ff03037208 */ /* 0x000fe40000800000 */
[----:B------:R-:W-:Y:S02]  /*6fe0*/  FMNMX.FTZ R134, R207, R134, !PT ;  /* 0x00000086cf867209 */ /* 0x000fe40007810000 */
[----:B-1----:R-:W-:Y:S01]  /*6ff0*/  FMNMX.FTZ R135, R135, R6, !PT ;  /* 0x0000000687877209 */ /* 0x002fe20007810000 */
[--C-:B------:R-:W-:Y:S01]  /*7000*/  FFMA.FTZ R5, R59, c[0x0][0x23c], -R3.reuse ;  /* 0x00008f003b057a23 */ /* 0x100fe20000010803 */
[----:B------:R-:W-:Y:S01]  /*7010*/  FMNMX.FTZ R134, R252, R134, !PT ;  /* 0x00000086fc867209 */ /* 0x000fe20007810000 */
[--C-:B------:R-:W-:Y:S01]  /*7020*/  FFMA.FTZ R23, R23, c[0x0][0x23c], -R3.reuse ;  /* 0x00008f0017177a23 */ /* 0x100fe20000010803 */
[C---:B------:R-:W-:Y:S01]  /*7030*/  FSETP.NEU.FTZ.AND P1, PT, R135.reuse, -INF , PT ;  /* 0xff8000008700780b */ /* 0x040fe20003f3d000 */
[----:B------:R1:W-:Y:S01]  /*7040*/  MUFU.EX2 R220, R5 ;  /* 0x0000000500dc7308 */ /* 0x0003e20000000800 */
[----:B------:R-:W-:Y:S01]  /*7050*/  FMUL.FTZ R21, R135, c[0x0][0x23c] ;  /* 0x00008f0087157a20 */ /* 0x000fe20000410000 */
[----:B------:R-:W2:Y:S04]  /*7060*/  SHFL.BFLY PT, R7, R134, 0x2, 0x1f ;  /* 0x0c401f0086077f89 */ /* 0x000ea800000e0000 */
[----:B------:R-:W-:Y:S01]  /*7070*/  FSEL R21, R21, RZ, P1 ;  /* 0x000000ff15157208 */ /* 0x000fe20000800000 */
[----:B-1----:R-:W-:-:S04]  /*7080*/  FFMA.FTZ R5, R56, c[0x0][0x23c], -R3 ;  /* 0x00008f0038057a23 */ /* 0x002fc80000010803 */
[----:B------:R1:W3:Y:S01]  /*7090*/  MUFU.EX2 R182, R5 ;  /* 0x0000000500b67308 */ /* 0x0002e20000000800 */
[----:B--2---:R-:W-:-:S05]  /*70a0*/  FMNMX.FTZ R134, R134, R7, !PT ;  /* 0x0000000786867209 */ /* 0x004fca0007810000 */
[----:B------:R-:W2:Y:S01]  /*70b0*/  SHFL.BFLY PT, R6, R134, 0x1, 0x1f ;  /* 0x0c201f0086067f89 */ /* 0x000ea200000e0000 */
[----:B-1----:R-:W-:Y:S01]  /*70c0*/  FFMA.FTZ R5, R58, c[0x0][0x23c], -R3 ;  /* 0x00008f003a057a23 */ /* 0x002fe20000010803 */
[----:B---3--:R-:W-:-:S03]  /*70d0*/  F2FP.BF16.PACK_AB R17, R182, R220 ;  /* 0x000000dcb611723e */ /* 0x008fc600000010ff */
[----:B------:R1:W-:Y:S01]  /*70e0*/  MUFU.EX2 R234, R5 ;  /* 0x0000000500ea7308 */ /* 0x0003e20000000800 */
[----:B--2---:R-:W-:Y:S01]  /*70f0*/  FMNMX.FTZ R134, R134, R6, !PT ;  /* 0x0000000686867209 */ /* 0x004fe20007810000 */
[----:B-1----:R-:W-:-:S03]  /*7100*/  FFMA.FTZ R5, R55, c[0x0][0x23c], -R3 ;  /* 0x00008f0037057a23 */ /* 0x002fc60000010803 */
[----:B------:R-:W-:-:S03]  /*7110*/  FSETP.NEU.FTZ.AND P1, PT, R134, -INF , PT ;  /* 0xff8000008600780b */ /* 0x000fc60003f3d000 */
[----:B------:R1:W2:Y:S01]  /*7120*/  MUFU.EX2 R230, R5 ;  /* 0x0000000500e67308 */ /* 0x0002a20000000800 */
[----:B------:R-:W-:-:S05]  /*7130*/  FMUL.FTZ R6, R134, c[0x0][0x23c] ;  /* 0x00008f0086067a20 */ /* 0x000fca0000410000 */
[----:B------:R-:W-:-:S05]  /*7140*/  FSEL R0, R6, RZ, P1 ;  /* 0x000000ff06007208 */ /* 0x000fca0000800000 */
[----:B------:R-:W-:-:S04]  /*7150*/  FFMA.FTZ R4, R68, c[0x0][0x23c], -R0 ;  /* 0x00008f0044047a23 */ /* 0x000fc80000010800 */
[----:B------:R3:W-:Y:S01]  /*7160*/  MUFU.EX2 R240, R4 ;  /* 0x0000000400f07308 */ /* 0x0007e20000000800 */
[----:B-1----:R-:W-:Y:S01]  /*7170*/  FFMA.FTZ R5, R50, c[0x0][0x23c], -R3 ;  /* 0x00008f0032057a23 */ /* 0x002fe20000010803 */
[----:B--2---:R-:W-:-:S06]  /*7180*/  F2FP.BF16.PACK_AB R19, R230, R234 ;  /* 0x000000eae613723e */ /* 0x004fcc00000010ff */
[----:B------:R1:W-:Y:S01]  /*7190*/  MUFU.EX2 R194, R5 ;  /* 0x0000000500c27308 */ /* 0x0003e20000000800 */
[----:B------:R-:W-:Y:S01]  /*71a0*/  HMMA.16816.F32.BF16 R100, R16, R80, RZ ;  /* 0x000000501064723c */ /* 0x000fe200000418ff */
[----:B---3--:R-:W-:-:S07]  /*71b0*/  FFMA.FTZ R4, R63, c[0x0][0x23c], -R0 ;  /* 0x00008f003f047a23 */ /* 0x008fce0000010800 */
[----:B------:R-:W-:Y:S01]  /*71c0*/  HMMA.16816.F32.BF16 R92, R16, R84, RZ ;  /* 0x00000054105c723c */ /* 0x000fe200000418ff */
[----:B------:R2:W3:Y:S01]  /*71d0*/  MUFU.EX2 R189, R4 ;  /* 0x0000000400bd7308 */ /* 0x0004e20000000800 */
[----:B-1----:R-:W-:-:S06]  /*71e0*/  FFMA.FTZ R5, R51, c[0x0][0x23c], -R3 ;  /* 0x00008f0033057a23 */ /* 0x002fcc0000010803 */
[----:B------:R-:W-:Y:S01]  /*71f0*/  HMMA.16816.F32.BF16 R124, R16, R36, RZ ;  /* 0x00000024107c723c */ /* 0x000fe200000418ff */
[----:B------:R1:W-:Y:S01]  /*7200*/  MUFU.EX2 R237, R5 ;  /* 0x0000000500ed7308 */ /* 0x0003e20000000800 */
[----:B--2---:R-:W-:Y:S01]  /*7210*/  FFMA.FTZ R4, R32, c[0x0][0x23c], -R21 ;  /* 0x00008f0020047a23 */ /* 0x004fe20000010815 */
[----:B---3--:R-:W-:-:S05]  /*7220*/  F2FP.BF16.PACK_AB R15, R189, R240 ;  /* 0x000000f0bd0f723e */ /* 0x008fca00000010ff */
[----:B------:R-:W-:Y:S01]  /*7230*/  HMMA.16816.F32.BF16 R32, R16, R24, RZ ;  /* 0x000000181020723c */ /* 0x000fe200000418ff */
[----:B------:R2:W-:Y:S01]  /*7240*/  MUFU.EX2 R223, R4 ;  /* 0x0000000400df7308 */ /* 0x0005e20000000800 */
[----:B-1----:R-:W-:-:S07]  /*7250*/  FFMA.FTZ R5, R42, c[0x0][0x23c], -R3 ;  /* 0x00008f002a057a23 */ /* 0x002fce0000010803 */
[----:B------:R1:W-:Y:S01]  /*7260*/  MUFU.EX2 R192, R5 ;  /* 0x0000000500c07308 */ /* 0x0003e20000000800 */
[----:B--2---:R-:W-:-:S07]  /*7270*/  FFMA.FTZ R4, R60, c[0x0][0x23c], -R0 ;  /* 0x00008f003c047a23 */ /* 0x004fce0000010800 */
        /* <DEDUP_REMOVED lines=10> */
[----:B------:R1:W3:Y:S01]  /*7320*/  MUFU.EX2 R10, R5 ;  /* 0x00000005000a7308 */ /* 0x0002e20000000800 */
[----:B--2---:R-:W-:Y:S02]  /*7330*/  FFMA.FTZ R4, R64, c[0x0][0x23c], -R0 ;  /* 0x00008f0040047a23 */ /* 0x004fe40000010800 */
[----:B------:R-:W2:Y:S05]  /*7340*/  LDSM.16.MT88.4 R64, [R226+0xe000] ;  /* 0x00e00000e240783b */ /* 0x000eaa0000004200 */
[----:B------:R-:W4:Y:S01]  /*7350*/  MUFU.EX2 R229, R4 ;  /* 0x0000000400e57308 */ /* 0x000f220000000800 */
[----:B-1----:R-:W-:Y:S01]  /*7360*/  FFMA.FTZ R5, R61, c[0x0][0x23c], -R21 ;  /* 0x00008f003d057a23 */ /* 0x002fe20000010815 */
[----:B---3--:R-:W-:-:S02]  /*7370*/  F2FP.BF16.PACK_AB R12, R10, R232 ;  /* 0x000000e80a0c723e */ /* 0x008fc400000010ff */
[----:B------:R-:W-:-:S04]  /*7380*/  MOV R2, R10 ;  /* 0x0000000a00027202 */ /* 0x000fc80000000f00 */
[----:B------:R1:W-:Y:S01]  /*7390*/  MUFU.EX2 R233, R5 ;  /* 0x0000000500e97308 */ /* 0x0003e20000000800 */
[----:B------:R-:W-:Y:S02]  /*73a0*/  F2FP.BF16.PACK_AB R10, R188, R191 ;  /* 0x000000bfbc0a723e */ /* 0x000fe400000010ff */
[----:B----4-:R-:W-:Y:S01]  /*73b0*/  F2FP.BF16.PACK_AB R7, R229, R204 ;  /* 0x000000cce507723e */ /* 0x010fe200000010ff */
[--C-:B-1----:R-:W-:Y:S02]  /*73c0*/  FFMA.FTZ R5, R57, c[0x0][0x23c], -R21.reuse ;  /* 0x00008f0039057a23 */ /* 0x102fe40000010815 */
[----:B------:R-:W1:Y:S02]  /*73d0*/  LDSM.16.MT88.4 R56, [R228+0xc000] ;  /* 0x00c00000e438783b */ /* 0x000e640000004200 */
[----:B------:R3:W4:Y:S01]  /*73e0*/  MUFU.EX2 R235, R5 ;  /* 0x0000000500eb7308 */ /* 0x0007220000000800 */
[----:B--2---:R-:W-:Y:S01]  /*73f0*/  HMMA.16816.F32.BF16 R108, R16, R64, RZ ;  /* 0x00000040106c723c */ /* 0x004fe200000418ff */
[----:B---3--:R-:W-:Y:S01]  /*7400*/  FFMA.FTZ R5, R54, c[0x0][0x23c], -R21 ;  /* 0x00008f0036057a23 */ /* 0x008fe20000010815 */
[----:B----4-:R-:W-:-:S05]  /*7410*/  F2FP.BF16.PACK_AB R14, R235, R233 ;  /* 0x000000e9eb0e723e */ /* 0x010fca00000010ff */
[----:B------:R2:W-:Y:S02]  /*7420*/  MUFU.EX2 R195, R5 ;  /* 0x0000000500c37308 */ /* 0x0005e40000000800 */
[--C-:B--2---:R-:W-:Y:S02]  /*7430*/  FFMA.FTZ R5, R53, c[0x0][0x23c], -R21.reuse ;  /* 0x00008f0035057a23 */ /* 0x104fe40000010815 */
[----:B------:R-:W-:Y:S01]  /*7440*/  LDSM.16.MT88.4 R52, [R226+0xc800] ;  /* 0x00c80000e234783b */ /* 0x000fe20000004200 */
[C---:B-1----:R-:W-:Y:S03]  /*7450*/  HMMA.16816.F32.BF16 R140, R16.reuse, R56, RZ ;  /* 0x00000038108c723c */ /* 0x042fe600000418ff */
[----:B------:R1:W2:Y:S02]  /*7460*/  MUFU.EX2 R238, R5 ;  /* 0x0000000500ee7308 */ /* 0x0002a40000000800 */
[----:B-1----:R-:W-:Y:S01]  /*7470*/  FFMA.FTZ R5, R43, c[0x0][0x23c], -R21 ;  /* 0x00008f002b057a23 */ /* 0x002fe20000010815 */
[----:B--2---:R-:W-:Y:S01]  /*7480*/  F2FP.BF16.PACK_AB R4, R238, R195 ;  /* 0x000000c3ee04723e */ /* 0x004fe200000010ff */
[----:B------:R-:W1:Y:S04]  /*7490*/  LDSM.16.MT88.4 R40, [R225+0xc000] ;  /* 0x00c00000e128783b */ /* 0x000e680000004200 */
[----:B------:R2:W3:Y:S02]  /*74a0*/  MUFU.EX2 R193, R5 ;  /* 0x0000000500c17308 */ /* 0x0004e40000000800 */
[--C-:B--2---:R-:W-:Y:S01]  /*74b0*/  FFMA.FTZ R5, R72, c[0x0][0x23c], -R0.reuse ;  /* 0x00008f0048057a23 */ /* 0x104fe20000010800 */
[----:B---3--:R-:W-:Y:S01]  /*74c0*/  F2FP.BF16.PACK_AB R6, R223, R193 ;  /* 0x000000c1df06723e */ /* 0x008fe200000010ff */
[----:B------:R-:W-:Y:S04]  /*74d0*/  LDSM.16.MT88.4 R72, [R227+0xe800] ;  /* 0x00e80000e348783b */ /* 0x000fe80000004200 */
[----:B------:R2:W-:Y:S02]  /*74e0*/  MUFU.EX2 R11, R5 ;  /* 0x00000005000b7308 */ /* 0x0005e40000000800 */
[----:B--2---:R-:W-:Y:S01]  /*74f0*/  FFMA.FTZ R5, R69, c[0x0][0x23c], -R0 ;  /* 0x00008f0045057a23 */ /* 0x004fe20000010800 */
[----:B-1----:R-:W-:Y:S01]  /*7500*/  HMMA.16816.F32.BF16 R60, R16, R40, RZ ;  /* 0x00000028103c723c */ /* 0x002fe200000418ff */
[----:B------:R-:W1:Y:S04]  /*7510*/  LDSM.16.MT88.4 R68, [R225+0xe000] ;  /* 0x00e00000e144783b */ /* 0x000e680000004200 */
[----:B------:R-:W2:Y:S02]  /*7520*/  MUFU.EX2 R9, R5 ;  /* 0x0000000500097308 */ /* 0x000ea40000000800 */
[----:B--2---:R-:W-:-:S02]  /*7530*/  F2FP.BF16.PACK_AB R13, R9, R11 ;  /* 0x0000000b090d723e */ /* 0x004fc400000010ff */
[----:B------:R-:W-:-:S05]  /*7540*/  F2FP.BF16.PACK_AB R5, R239, R183 ;  /* 0x000000b7ef05723e */ /* 0x000fca00000010ff */
[C---:B------:R-:W-:Y:S07]  /*7550*/  HMMA.16816.F32.BF16 R48, R12.reuse, R40, RZ ;  /* 0x000000280c30723c */ /* 0x040fee00000418ff */
[----:B------:R-:W-:Y:S01]  /*7560*/  MOV R41, R28 ;  /* 0x0000001c00297202 */ /* 0x000fe20000000f00 */
[----:B------:R-:W-:Y:S01]  /*7570*/  IMAD.MOV.U32 R40, RZ, RZ, R11 ;  /* 0x000000ffff287224 */ /* 0x000fe200078e000b */
[----:B------:R-:W-:Y:S01]  /*7580*/  HMMA.16816.F32.BF16 R28, R12, R24, RZ ;  /* 0x000000180c1c723c */ /* 0x000fe200000418ff */
[----:B------:R-:W-:-:S06]  /*7590*/  F2FP.BF16.PACK_AB R11, R224, R192 ;  /* 0x000000c0e00b723e */ /* 0x000fcc00000010ff */
[----:B------:R-:W-:Y:S01]  /*75a0*/  IMAD.MOV.U32 R25, RZ, RZ, R9 ;  /* 0x000000ffff197224 */ /* 0x000fe200078e0009 */
[----:B------:R-:W-:Y:S01]  /*75b0*/  F2FP.BF16.PACK_AB R9, R237, R194 ;  /* 0x000000c2ed09723e */ /* 0x000fe200000010ff */
[----:B-1----:R-:W-:Y:S08]  /*75c0*/  HMMA.16816.F32.BF16 R112, R12, R68, RZ ;  /* 0x000000440c70723c */ /* 0x002ff000000418ff */
[-C--:B------:R-:W-:Y:S01]  /*75d0*/  HMMA.16816.F32.BF16 R148, R8, R44.reuse, R60 ;  /* 0x0000002c0894723c */ /* 0x080fe2000004183c */
[----:B------:R-:W-:Y:S07]  /*75e0*/  LDSM.16.MT88.4 R60, [R226+0xe800] ;  /* 0x00e80000e23c783b */ /* 0x000fee0000004200 */
[----:B------:R-:W-:Y:S01]  /*75f0*/  HMMA.16816.F32.BF16 R144, R4, R44, R48 ;  /* 0x0000002c0490723c */ /* 0x000fe20000041830 */
[----:B------:R-:W1:Y:S07]  /*7600*/  LDSM.16.MT88.4 R48, [R225+0xe800] ;  /* 0x00e80000e130783b */ /* 0x000e6e0000004200 */
[----:B------:R-:W-:Y:S08]  /*7610*/  HMMA.16816.F32.BF16 R216, R8, R76, R100 ;  /* 0x0000004c08d8723c */ /* 0x000ff00000041864 */
[C---:B------:R-:W-:Y:S08]  /*7620*/  HMMA.16816.F32.BF16 R104, R12.reuse, R64, RZ ;  /* 0x000000400c68723c */ /* 0x040ff000000418ff */
[C---:B------:R-:W-:Y:S07]  /*7630*/  HMMA.16816.F32.BF16 R96, R12.reuse, R80, RZ ;  /* 0x000000500c60723c */ /* 0x040fee00000418ff */
[----:B------:R-:W-:Y:S01]  /*7640*/  IMAD.MOV.U32 R81, RZ, RZ, R2 ;  /* 0x000000ffff517224 */ /* 0x000fe200078e0002 */
[----:B------:R-:W-:Y:S01]  /*7650*/  HMMA.16816.F32.BF16 R88, R12, R84, RZ ;  /* 0x000000540c58723c */ /* 0x000fe200000418ff */
[----:B------:R-:W-:Y:S01]  /*7660*/  MOV R205, R216 ;  /* 0x000000d800cd7202 */ /* 0x000fe20000000f00 */
[----:B------:R-:W-:Y:S01]  /*7670*/  IMAD.MOV.U32 R65, RZ, RZ, R219 ;  /* 0x000000ffff417224 */ /* 0x000fe200078e00db */
[----:B------:R-:W-:Y:S01]  /*7680*/  MOV R80, R223 ;  /* 0x000000df00507202 */ /* 0x000fe20000000f00 */
[----:B------:R-:W-:-:S03]  /*7690*/  IMAD.MOV.U32 R2, RZ, RZ, R220 ;  /* 0x000000ffff027224 */ /* 0x000fc600078e00dc */
[----:B------:R-:W-:Y:S01]  /*76a0*/  IMAD.MOV.U32 R85, RZ, RZ, R41 ;  /* 0x000000ffff557224 */ /* 0x000fe200078e0029 */
[C---:B------:R-:W-:Y:S08]  /*76b0*/  HMMA.16816.F32.BF16 R92, R8.reuse, R72, R92 ;  /* 0x00000048085c723c */ /* 0x040ff0000004185c */
[-C--:B------:R-:W-:Y:S01]  /*76c0*/  HMMA.16816.F32.BF16 R172, R8, R52.reuse, R32 ;  /* 0x0000003408ac723c */ /* 0x080fe20000041820 */
[----:B------:R-:W2:Y:S07]  /*76d0*/  LDSM.16.MT88.4 R32, [R228+0xc800] ;  /* 0x00c80000e420783b */ /* 0x000eae0000004200 */
[----:B------:R-:W-:Y:S01]  /*76e0*/  HMMA.16816.F32.BF16 R168, R4, R52, R28 ;  /* 0x0000003404a8723c */ /* 0x000fe2000004181c */
[----:B------:R-:W3:Y:S07]  /*76f0*/  LDSM.16.MT88.4 R28, [R227+0xc800] ;  /* 0x00c80000e31c783b */ /* 0x000eee0000004200 */
[----:B------:R-:W-:Y:S01]  /*7700*/  HMMA.16816.F32.BF16 R120, R12, R36, RZ ;  /* 0x000000240c78723c */ /* 0x000fe200000418ff */
[----:B------:R-:W-:Y:S01]  /*7710*/  MOV R64, R95 ;  /* 0x0000005f00407202 */ /* 0x000fe20000000f00 */
[----:B------:R-:W-:-:S05]  /*7720*/  IMAD.MOV.U32 R84, RZ, RZ, R92 ;  /* 0x000000ffff547224 */ /* 0x000fca00078e005c */
[----:B------:R-:W-:Y:S01]  /*7730*/  IMAD.MOV.U32 R36, RZ, RZ, R222 ;  /* 0x000000ffff247224 */ /* 0x000fe200078e00de */
[----:B------:R-:W-:Y:S01]  /*7740*/  HMMA.16816.F32.BF16 R116, R16, R68, RZ ;  /* 0x000000441074723c */ /* 0x000fe200000418ff */
[----:B------:R-:W-:-:S06]  /*7750*/  MOV R37, R221 ;  /* 0x000000dd00257202 */ /* 0x000fcc0000000f00 */
[----:B------:R-:W-:Y:S01]  /*7760*/  IMAD.MOV.U32 R69, RZ, RZ, R217 ;  /* 0x000000ffff457224 */ /* 0x000fe200078e00d9 */
[----:B------:R-:W-:Y:S01]  /*7770*/  HMMA.16816.F32.BF16 R128, R12, R56, RZ ;  /* 0x000000380c80723c */ /* 0x000fe200000418ff */
[----:B------:R-:W-:-:S06]  /*7780*/  MOV R68, R218 ;  /* 0x000000da00447202 */ /* 0x000fcc0000000f00 */
[----:B------:R-:W-:Y:S01]  /*7790*/  MOV R57, R93 ;  /* 0x0000005d00397202 */ /* 0x000fe20000000f00 */
[----:B-1----:R-:W-:Y:S01]  /*77a0*/  HMMA.16816.F32.BF16 R184, R4, R48, R112 ;  /* 0x0000003004b8723c */ /* 0x002fe20000041870 */
[----:B------:R-:W-:-:S07]  /*77b0*/  IMAD.MOV.U32 R56, RZ, RZ, R94 ;  /* 0x000000ffff387224 */ /* 0x000fce00078e005e */
        /* <DEDUP_REMOVED lines=12> */
[-C--:B--2---:R-:W-:Y:S08]  /*7880*/  HMMA.16816.F32.BF16 R140, R8, R32.reuse, R140 ;  /* 0x00000020088c723c */ /* 0x084ff0000004188c */
[----:B------:R-:W-:Y:S07]  /*7890*/  HMMA.16816.F32.BF16 R128, R4, R32, R128 ;  /* 0x000000200480723c */ /* 0x000fee0000041880 */
[----:B------:R-:W-:Y:S01]  /*78a0*/  MOV R33, R40 ;  /* 0x0000002800217202 */ /* 0x000fe20000000f00 */
[----:B---3--:R-:W-:Y:S01]  /*78b0*/  HMMA.16816.F32.BF16 R196, R8, R28, R124 ;  /* 0x0000001c08c4723c */ /* 0x008fe2000004187c */
[----:B------:R-:W-:-:S07]  /*78c0*/  MOV R32, R25 ;  /* 0x0000001900207202 */ /* 0x000fce0000000f00 */
[----:B------:R-:W-:Y:S08]  /*78d0*/  HMMA.16816.F32.BF16 R200, R8, R48, R116 ;  /* 0x0000003008c8723c */ /* 0x000ff00000041874 */
[C---:B------:R-:W-:Y:S07]  /*78e0*/  HMMA.16816.F32.BF16 R120, R4.reuse, R28, R120 ;  /* 0x0000001c0478723c */ /* 0x040fee0000041878 */
[----:B------:R-:W-:Y:S01]  /*78f0*/  IMAD.MOV.U32 R29, RZ, RZ, R33 ;  /* 0x000000ffff1d7224 */ /* 0x000fe200078e0021 */
[----:B------:R-:W-:Y:S01]  /*7900*/  HMMA.16816.F32.BF16 R112, R4, R46, R112 ;  /* 0x0000002e0470723c */ /* 0x000fe20000041870 */
[----:B------:R-:W-:-:S02]  /*7910*/  MOV R33, R235 ;  /* 0x000000eb00217202 */ /* 0x000fc40000000f00 */
[----:B------:R-:W-:Y:S01]  /*7920*/  MOV R28, R85 ;  /* 0x00000055001c7202 */ /* 0x000fe20000000f00 */
[----:B------:R-:W-:-:S04]  /*7930*/  IMAD.MOV.U32 R85, RZ, RZ, R80 ;  /* 0x000000ffff557224 */ /* 0x000fc800078e0050 */
        /* <DEDUP_REMOVED lines=8> */
[----:B------:R-:W-:-:S02]  /*79c0*/  IMAD.MOV.U32 R88, RZ, RZ, R37 ;  /* 0x000000ffff587224 */ /* 0x000fc400078e0025 */
[----:B------:R-:W-:-:S04]  /*79d0*/  IMAD.MOV.U32 R90, RZ, RZ, R232 ;  /* 0x000000ffff5a7224 */ /* 0x000fc800078e00e8 */
[----:B------:R-:W-:Y:S01]  /*79e0*/  MOV R15, R2 ;  /* 0x00000002000f7202 */ /* 0x000fe20000000f00 */
[----:B------:R-:W-:Y:S01]  /*79f0*/  HMMA.16816.F32.BF16 R40, R16, R42, RZ ;  /* 0x0000002a1028723c */ /* 0x000fe200000418ff */
[----:B------:R-:W-:-:S07]  /*7a00*/  FFMA.FTZ R2, R181, c[0x0][0x23c], -R20 ;  /* 0x00008f00b5027a23 */ /* 0x000fce0000010814 */
[C---:B------:R-:W-:Y:S07]  /*7a10*/  HMMA.16816.F32.BF16 R4, R16.reuse, R58, RZ ;  /* 0x0000003a1004723c */ /* 0x040fee00000418ff */
[----:B------:R-:W-:Y:S01]  /*7a20*/  MOV R59, R15 ;  /* 0x0000000f003b7202 */ /* 0x000fe20000000f00 */
[----:B------:R-:W-:Y:S01]  /*7a30*/  HMMA.16816.F32.BF16 R24, R16, R26, RZ ;  /* 0x0000001a1018723c */ /* 0x000fe200000418ff */
[----:B------:R-:W-:Y:S02]  /*7a40*/  IMAD.MOV.U32 R58, RZ, RZ, R88 ;  /* 0x000000ffff3a7224 */ /* 0x000fe400078e0058 */
[----:B------:R-:W-:-:S02]  /*7a50*/  IMAD.MOV.U32 R88, RZ, RZ, R29 ;  /* 0x000000ffff587224 */ /* 0x000fc400078e001d */
[----:B------:R-:W-:-:S03]  /*7a60*/  FFMA.FTZ R29, R152, c[0x0][0x23c], -R20 ;  /* 0x00008f00981d7a23 */ /* 0x000fc60000010814 */
[C---:B------:R-:W-:Y:S08]  /*7a70*/  HMMA.16816.F32.BF16 R40, R8.reuse, R46, R40 ;  /* 0x0000002e0828723c */ /* 0x040ff00000041828 */
[----:B------:R-:W-:Y:S07]  /*7a80*/  HMMA.16816.F32.BF16 R44, R8, R34, R4 ;  /* 0x00000022082c723c */ /* 0x000fee0000041804 */
[----:B------:R-:W-:Y:S01]  /*7a90*/  MOV R34, R32 ;  /* 0x0000002000227202 */ /* 0x000fe20000000f00 */
[----:B------:R-:W-:Y:S01]  /*7aa0*/  HMMA.16816.F32.BF16 R4, R16, R70, RZ ;  /* 0x000000461004723c */ /* 0x000fe200000418ff */
[----:B------:R1:W-:Y:S01]  /*7ab0*/  MUFU.EX2 R71, R2 ;  /* 0x0000000200477308 */ /* 0x0003e20000000800 */
[----:B------:R-:W-:Y:S01]  /*7ac0*/  MOV R35, R28 ;  /* 0x0000001c00237202 */ /* 0x000fe20000000f00 */
[----:B------:R-:W-:-:S04]  /*7ad0*/  FFMA.FTZ R28, R133, c[0x0][0x23c], -R20 ;  /* 0x00008f00851c7a23 */ /* 0x000fc80000010814 */
[----:B------:R-:W-:Y:S01]  /*7ae0*/  IMAD.MOV.U32 R70, RZ, RZ, R35 ;  /* 0x000000ffff467224 */ /* 0x000fe200078e0023 */
[----:B------:R-:W-:Y:S08]  /*7af0*/  HMMA.16816.F32.BF16 R36, R16, R38, RZ ;  /* 0x000000261024723c */ /* 0x000ff000000418ff */
[----:B------:R-:W-:Y:S01]  /*7b00*/  HMMA.16816.F32.BF16 R52, R8, R54, R24 ;  /* 0x000000360834723c */ /* 0x000fe20000041818 */
[----:B-1----:R-:W-:-:S04]  /*7b10*/  FFMA.FTZ R2, R167, c[0x0][0x23c], -R20 ;  /* 0x00008f00a7027a23 */ /* 0x002fc80000010814 */
[----:B------:R1:W-:Y:S02]  /*7b20*/  MUFU.EX2 R12, R2 ;  /* 0x00000002000c7308 */ /* 0x0003e40000000800 */
[----:B------:R-:W-:Y:S01]  /*7b30*/  FFMA.FTZ R27, R22, c[0x0][0x23c], -R20 ;  /* 0x00008f00161b7a23 */ /* 0x000fe20000010814 */
[----:B------:R-:W-:Y:S01]  /*7b40*/  HMMA.16816.F32.BF16 R48, R8, R50, R4 ;  /* 0x000000320830723c */ /* 0x000fe20000041804 */
[----:B------:R-:W-:Y:S02]  /*7b50*/  FFMA.FTZ R26, R156, c[0x0][0x23c], -R3 ;  /* 0x00008f009c1a7a23 */ /* 0x000fe40000010803 */
[----:B------:R-:W-:-:S05]  /*7b60*/  FFMA.FTZ R22, R159, c[0x0][0x23c], -R21 ;  /* 0x00008f009f167a23 */ /* 0x000fca0000010815 */
[----:B------:R-:W-:Y:S01]  /*7b70*/  HMMA.16816.F32.BF16 R4, R16, R66, RZ ;  /* 0x000000421004723c */ /* 0x000fe200000418ff */
[----:B-1----:R-:W-:-:S06]  /*7b80*/  FFMA.FTZ R2, R163, c[0x0][0x23c], -R20 ;  /* 0x00008f00a3027a23 */ /* 0x002fcc0000010814 */
[----:B------:R-:W-:Y:S01]  /*7b90*/  IMAD.MOV.U32 R67, RZ, RZ, R34 ;  /* 0x000000ffff437224 */ /* 0x000fe200078e0022 */
[----:B------:R-:W-:Y:S01]  /*7ba0*/  HMMA.16816.F32.BF16 R36, R8, R30, R36 ;  /* 0x0000001e0824723c */ /* 0x000fe20000041824 */
[----:B------:R1:W-:Y:S06]  /*7bb0*/  MUFU.EX2 R89, R2 ;  /* 0x0000000200597308 */ /* 0x0003ec0000000800 */
[----:B------:R-:W-:-:S09]  /*7bc0*/  FFMA.FTZ R30, R157, c[0x0][0x23c], -R20 ;  /* 0x00008f009d1e7a23 */ /* 0x000fd20000010814 */
[----:B------:R-:W-:Y:S01]  /*7bd0*/  HMMA.16816.F32.BF16 R60, R8, R62, R4 ;  /* 0x0000003e083c723c */ /* 0x000fe20000041804 */
[----:B-1----:R-:W-:Y:S02]  /*7be0*/  FFMA.FTZ R2, R158, c[0x0][0x23c], -R20 ;  /* 0x00008f009e027a23 */ /* 0x002fe40000010814 */
[----:B------:R-:W-:-:S05]  /*7bf0*/  FFMA.FTZ R20, R155, c[0x0][0x23c], -R21 ;  /* 0x00008f009b147a23 */ /* 0x000fca0000010815 */
[C---:B------:R-:W-:Y:S01]  /*7c00*/  HMMA.16816.F32.BF16 R4, R16.reuse, R82, RZ ;  /* 0x000000521004723c */ /* 0x040fe200000418ff */
[----:B------:R1:W2:Y:S07]  /*7c10*/  MUFU.EX2 R83, R2 ;  /* 0x0000000200537308 */ /* 0x0002ae0000000800 */
[----:B------:R-:W-:Y:S07]  /*7c20*/  HMMA.16816.F32.BF16 R16, R16, R86, RZ ;  /* 0x000000561010723c */ /* 0x000fee00000418ff */
[----:B------:R-:W-:Y:S01]  /*7c30*/  MOV R87, R191 ;  /* 0x000000bf00577202 */ /* 0x000fe20000000f00 */
[----:B------:R-:W-:-:S02]  /*7c40*/  IMAD.MOV.U32 R86, RZ, RZ, R192 ;  /* 0x000000ffff567224 */ /* 0x000fc400078e00c0 */
[----:B-1----:R-:W-:-:S04]  /*7c50*/  FFMA.FTZ R2, R178, c[0x0][0x23c], -R3 ;  /* 0x00008f00b2027a23 */ /* 0x002fc80000010803 */
[----:B------:R1:W-:Y:S02]  /*7c60*/  MUFU.EX2 R232, R2 ;  /* 0x0000000200e87308 */ /* 0x0003e40000000800 */
[C---:B------:R-:W-:Y:S07]  /*7c70*/  HMMA.16816.F32.BF16 R76, R8.reuse, R78, R4 ;  /* 0x0000004e084c723c */ /* 0x040fee0000041804 */
[----:B------:R-:W-:Y:S01]  /*7c80*/  FFMA.FTZ R4, R180, c[0x0][0x23c], -R0 ;  /* 0x00008f00b4047a23 */ /* 0x000fe20000010800 */
[----:B------:R-:W-:Y:S03]  /*7c90*/  HMMA.16816.F32.BF16 R72, R8, R74, R16 ;  /* 0x0000004a0848723c */ /* 0x000fe60000041810 */
[----:B------:R-:W-:Y:S01]  /*7ca0*/  MUFU.EX2 R31, R4 ;  /* 0x00000004001f7308 */ /* 0x000fe20000000800 */
[----:B-1----:R-:W-:-:S03]  /*7cb0*/  FFMA.FTZ R2, R177, c[0x0][0x23c], -R3 ;  /* 0x00008f00b1027a23 */ /* 0x002fc60000010803 */
[----:B--2---:R-:W-:Y:S01]  /*7cc0*/  F2FP.BF16.PACK_AB R10, R83, R89 ;  /* 0x00000059530a723e */ /* 0x004fe200000010ff */
[----:B------:R-:W-:Y:S01]  /*7cd0*/  IMAD.MOV.U32 R18, RZ, RZ, R194 ;  /* 0x000000ffff127224 */ /* 0x000fe200078e00c2 */
[----:B------:R-:W-:Y:S02]  /*7ce0*/  MOV R17, R195 ;  /* 0x000000c300117202 */ /* 0x000fe40000000f00 */
[----:B------:R1:W2:Y:S01]  /*7cf0*/  MUFU.EX2 R25, R2 ;  /* 0x0000000200197308 */ /* 0x0002a20000000800 */
[----:B------:R-:W-:Y:S01]  /*7d00*/  MOV R19, R193 ;  /* 0x000000c100137202 */ /* 0x000fe20000000f00 */
[--C-:B-1----:R-:W-:Y:S01]  /*7d10*/  FFMA.FTZ R2, R162, c[0x0][0x23c], -R3.reuse ;  /* 0x00008f00a2027a23 */ /* 0x102fe20000010803 */
[----:B--2---:R-:W-:Y:S01]  /*7d20*/  MOV R152, R25 ;  /* 0x0000001900987202 */ /* 0x004fe20000000f00 */
[----:B------:R-:W-:-:S04]  /*7d30*/  FFMA.FTZ R25, R153, c[0x0][0x23c], -R3 ;  /* 0x00008f0099197a23 */ /* 0x000fc80000010803 */
[----:B------:R1:W-:Y:S01]  /*7d40*/  MUFU.EX2 R235, R2 ;  /* 0x0000000200eb7308 */ /* 0x0003e20000000800 */
[----:B------:R-:W-:Y:S01]  /*7d50*/  F2FP.BF16.PACK_AB R9, R152, R232 ;  /* 0x000000e89809723e */ /* 0x000fe200000010ff */
[----:B-1----:R-:W-:-:S06]  /*7d60*/  FFMA.FTZ R2, R160, c[0x0][0x23c], -R3 ;  /* 0x00008f00a0027a23 */ /* 0x002fcc0000010803 */
[----:B------:R1:W2:Y:S02]  /*7d70*/  MUFU.EX2 R16, R2 ;  /* 0x0000000200107308 */ /* 0x0002a40000000800 */
[----:B-1----:R-:W-:Y:S01]  /*7d80*/  FFMA.FTZ R2, R179, c[0x0][0x23c], -R21 ;  /* 0x00008f00b3027a23 */ /* 0x002fe20000010815 */
[----:B--2---:R-:W-:-:S05]  /*7d90*/  F2FP.BF16.PACK_AB R11, R16, R235 ;  /* 0x000000eb100b723e */ /* 0x004fca00000010ff */
[----:B------:R1:W-:Y:S02]  /*7da0*/  MUFU.EX2 R32, R2 ;  /* 0x0000000200207308 */ /* 0x0003e40000000800 */
[----:B-1----:R-:W-:-:S06]  /*7db0*/  FFMA.FTZ R2, R166, c[0x0][0x23c], -R21 ;  /* 0x00008f00a6027a23 */ /* 0x002fcc0000010815 */
[----:B------:R1:W2:Y:S02]  /*7dc0*/  MUFU.EX2 R24, R2 ;  /* 0x0000000200187308 */ /* 0x0002a40000000800 */
[----:B-1----:R-:W-:Y:S02]  /*7dd0*/  FFMA.FTZ R2, R164, c[0x0][0x23c], -R21 ;  /* 0x00008f00a4027a23 */ /* 0x002fe40000010815 */
[----:B--2---:R-:W-:-:S04]  /*7de0*/  IMAD.MOV.U32 R153, RZ, RZ, R24 ;  /* 0x000000ffff997224 */ /* 0x004fc800078e0018 */
[----:B------:R1:W-:Y:S01]  /*7df0*/  MUFU.EX2 R80, R2 ;  /* 0x0000000200507308 */ /* 0x0003e20000000800 */
[----:B------:R-:W-:Y:S01]  /*7e00*/  FFMA.FTZ R24, R132, c[0x0][0x23c], -R3 ;  /* 0x00008f0084187a23 */ /* 0x000fe20000010803 */
[----:B------:R-:W-:Y:S01]  /*7e10*/  MOV R132, R71 ;  /* 0x0000004700847202 */ /* 0x000fe20000000f00 */
[----:B------:R-:W-:Y:S01]  /*7e20*/  FFMA.FTZ R3, R138, c[0x0][0x23c], -R21 ;  /* 0x00008f008a037a23 */ /* 0x000fe20000010815 */
[----:B------:R-:W-:Y:S01]  /*7e30*/  MOV R71, R58 ;  /* 0x0000003a00477202 */ /* 0x000fe20000000f00 */
[----:B------:R-:W-:Y:S01]  /*7e40*/  IMAD.MOV.U32 R58, RZ, RZ, R59 ;  /* 0x000000ffff3a7224 */ /* 0x000fe200078e003b */
[----:B------:R-:W-:Y:S02]  /*7e50*/  MOV R59, R90 ;  /* 0x0000005a003b7202 */ /* 0x000fe40000000f00 */
[----:B------:R-:W-:Y:S02]  /*7e60*/  MOV R90, R33 ;  /* 0x00000021005a7202 */ /* 0x000fe40000000f00 */
[----:B------:R-:W-:Y:S01]  /*7e70*/  MOV R138, R64 ;  /* 0x00000040008a7202 */ /* 0x000fe20000000f00 */
[----:B-1----:R-:W-:-:S02]  /*7e80*/  FFMA.FTZ R2, R154, c[0x0][0x23c], -R21 ;  /* 0x00008f009a027a23 */ /* 0x002fc40000010815 */
[----:B------:R-:W-:Y:S02]  /*7e90*/  IMAD.MOV.U32 R154, RZ, RZ, R12 ;  /* 0x000000ffff9a7224 */ /* 0x000fe400078e000c */
[----:B------:R-:W1:Y:S01]  /*7ea0*/  LDSM.16.MT88.4 R12, [R225+0xd000] ;  /* 0x00d00000e10c783b */ /* 0x000e620000004200 */
[----:B------:R2:W-:Y:S02]  /*7eb0*/  MUFU.EX2 R5, R2 ;  /* 0x0000000200057308 */ /* 0x0005e40000000800 */
[----:B------:R-:W-:Y:S01]  /*7ec0*/  F2FP.BF16.PACK_AB R8, R154, R132 ;  /* 0x000000849a08723e */ /* 0x000fe200000010ff */
[----:B--2---:R-:W-:-:S05]  /*7ed0*/  FFMA.FTZ R2, R176, c[0x0][0x23c], -R0 ;  /* 0x00008f00b0027a23 */ /* 0x004fca0000010800 */
[----:B------:R2:W3:Y:S02]  /*7ee0*/  MUFU.EX2 R6, R2 ;  /* 0x0000000200067308 */ /* 0x0004e40000000800 */
[--C-:B--2---:R-:W-:Y:S01]  /*7ef0*/  FFMA.FTZ R2, R165, c[0x0][0x23c], -R0.reuse ;  /* 0x00008f00a5027a23 */ /* 0x104fe20000010800 */
[----:B---3--:R-:W-:Y:S01]  /*7f00*/  MOV R155, R6 ;  /* 0x00000006009b7202 */ /* 0x008fe20000000f00 */
[----:B-1----:R-:W-:Y:S04]  /*7f10*/  HMMA.16816.F32.BF16 R148, R8, R12, R148 ;  /* 0x0000000c0894723c */ /* 0x002fe80000041894 */
[----:B------:R1:W-:Y:S02]  /*7f20*/  MUFU.EX2 R82, R2 ;  /* 0x0000000200527308 */ /* 0x0003e40000000800 */
[----:B-1----:R-:W-:-:S06]  /*7f30*/  FFMA.FTZ R2, R161, c[0x0][0x23c], -R0 ;  /* 0x00008f00a1027a23 */ /* 0x002fcc0000010800 */
[----:B------:R1:W2:Y:S02]  /*7f40*/  MUFU.EX2 R133, R2 ;  /* 0x0000000200857308 */ /* 0x0002a40000000800 */
[----:B-1----:R-:W-:Y:S01]  /*7f50*/  FFMA.FTZ R2, R139, c[0x0][0x23c], -R21 ;  /* 0x00008f008b027a23 */ /* 0x002fe20000010815 */
[----:B--2---:R-:W-:Y:S01]  /*7f60*/  F2FP.BF16.PACK_AB R7, R133, R82 ;  /* 0x000000528507723e */ /* 0x004fe200000010ff */
[----:B------:R-:W-:Y:S01]  /*7f70*/  IMAD.MOV.U32 R139, RZ, RZ, R5 ;  /* 0x000000ffff8b7224 */ /* 0x000fe200078e0005 */
[----:B------:R-:W-:Y:S01]  /*7f80*/  F2FP.BF16.PACK_AB R5, R155, R31 ;  /* 0x0000001f9b05723e */ /* 0x000fe200000010ff */
[----:B------:R-:W-:Y:S02]  /*7f90*/  IMAD.MOV.U32 R21, RZ, RZ, R32 ;  /* 0x000000ffff157224 */ /* 0x000fe400078e0020 */
[----:B------:R-:W-:Y:S01]  /*7fa0*/  HMMA.16816.F32.BF16 R32, R8, R14, R40 ;  /* 0x0000000e0820723c */ /* 0x000fe20000041828 */
[----:B------:R-:W-:Y:S02]  /*7fb0*/  F2FP.BF16.PACK_AB R6, R139, R80 ;  /* 0x000000508b06723e */ /* 0x000fe400000010ff */
[----:B------:R-:W-:-:S07]  /*7fc0*/  F2FP.BF16.PACK_AB R4, R153, R21 ;  /* 0x000000159904723e */ /* 0x000fce00000010ff */
[C---:B------:R-:W-:Y:S08]  /*7fd0*/  HMMA.16816.F32.BF16 R144, R4.reuse, R12, R144 ;  /* 0x0000000c0490723c */ /* 0x040ff00000041890 */
[----:B------:R-:W-:Y:S01]  /*7fe0*/  HMMA.16816.F32.BF16 R156, R4, R14, R112 ;  /* 0x0000000e049c723c */ /* 0x000fe20000041870 */
[----:B------:R-:W1:Y:S06]  /*7ff0*/  LDSM.16.MT88.4 R12, [R226+0xd000] ;  /* 0x00d00000e20c783b */ /* 0x000e6c0000004200 */
[----:B------:R-:W-:Y:S01]  /*8000*/  MOV R112, R205 ;  /* 0x000000cd00707202 */ /* 0x000fe20000000f00 */
[----:B------:R-:W-:Y:S01]  /*8010*/  IMAD.MOV.U32 R115, RZ, RZ, R65 ;  /* 0x000000ffff737224 */ /* 0x000fe200078e0041 */
[----:B------:R-:W-:Y:S01]  /*8020*/  MOV R114, R68 ;  /* 0x0000004400727202 */ /* 0x000fe20000000f00 */
[----:B------:R-:W-:Y:S01]  /*8030*/  IMAD.MOV.U32 R113, RZ, RZ, R69 ;  /* 0x000000ffff717224 */ /* 0x000fe200078e0045 */
[-C--:B-1----:R-:W-:Y:S08]  /*8040*/  HMMA.16816.F32.BF16 R164, R8, R12.reuse, R172 ;  /* 0x0000000c08a4723c */ /* 0x082ff000000418ac */
[C---:B------:R-:W-:Y:S07]  /*8050*/  HMMA.16816.F32.BF16 R160, R4.reuse, R12, R168 ;  /* 0x0000000c04a0723c */ /* 0x040fee00000418a8 */
[----:B------:R-:W-:Y:S01]  /*8060*/  IMAD.MOV.U32 R170, RZ, RZ, R81 ;  /* 0x000000ffffaa7224 */ /* 0x000fe200078e0051 */
[----:B------:R-:W-:Y:S01]  /*8070*/  HMMA.16816.F32.BF16 R172, R4, R14, R108 ;  /* 0x0000000e04ac723c */ /* 0x000fe2000004186c */
[----:B------:R-:W-:Y:S01]  /*8080*/  MOV R81, R183 ;  /* 0x000000b700517202 */ /* 0x000fe20000000f00 */
[----:B------:R-:W-:Y:S01]  /*8090*/  IMAD.MOV.U32 R169, RZ, RZ, R182 ;  /* 0x000000ffffa97224 */ /* 0x000fe200078e00b6 */
[----:B------:R-:W-:Y:S01]  /*80a0*/  MOV R171, R67 ;  /* 0x0000004300ab7202 */ /* 0x000fe20000000f00 */
[----:B------:R-:W-:-:S02]  /*80b0*/  IMAD.MOV.U32 R168, RZ, RZ, R89 ;  /* 0x000000ffffa87224 */ /* 0x000fc400078e0059 */
[----:B------:R-:W-:Y:S01]  /*80c0*/  IMAD.MOV.U32 R89, RZ, RZ, R204 ;  /* 0x000000ffff597224 */ /* 0x000fe200078e00cc */
[----:B------:R-:W-:Y:S01]  /*80d0*/  MOV R109, R88 ;  /* 0x00000058006d7202 */ /* 0x000fe20000000f00 */
        /* <DEDUP_REMOVED lines=13> */
[----:B------:R-:W-:Y:S01]  /*81b0*/  MOV R141, R59 ;  /* 0x0000003b008d7202 */ /* 0x000fe20000000f00 */
[----:B------:R-:W-:-:S02]  /*81c0*/  IMAD.MOV.U32 R140, RZ, RZ, R88 ;  /* 0x000000ffff8c7224 */ /* 0x000fc400078e0058 */
[----:B------:R-:W-:-:S03]  /*81d0*/  IMAD.MOV.U32 R143, RZ, RZ, R18 ;  /* 0x000000ffff8f7224 */ /* 0x000fc600078e0012 */
[----:B------:R-:W-:Y:S01]  /*81e0*/  MOV R128, R70 ;  /* 0x0000004600807202 */ /* 0x000fe20000000f00 */
[----:B------:R-:W-:Y:S01]  /*81f0*/  HMMA.16816.F32.BF16 R188, R4, R14, R104 ;  /* 0x0000000e04bc723c */ /* 0x000fe20000041868 */
[----:B------:R-:W-:Y:S01]  /*8200*/  MOV R131, R89 ;  /* 0x0000005900837202 */ /* 0x000fe20000000f00 */
[----:B------:R-:W-:Y:S02]  /*8210*/  IMAD.MOV.U32 R130, RZ, RZ, R90 ;  /* 0x000000ffff827224 */ /* 0x000fe400078e005a */
[----:B------:R-:W-:-:S04]  /*8220*/  IMAD.MOV.U32 R129, RZ, RZ, R85 ;  /* 0x000000ffff817224 */ /* 0x000fc800078e0055 */
[C---:B------:R-:W-:Y:S01]  /*8230*/  HMMA.16816.F32.BF16 R44, R8.reuse, R14, R44 ;  /* 0x0000000e082c723c */ /* 0x040fe2000004182c */
[----:B------:R-:W1:Y:S07]  /*8240*/  LDSM.16.MT88.4 R12, [R227+0xd000] ;  /* 0x00d00000e30c783b */ /* 0x000e6e0000004200 */
        /* <DEDUP_REMOVED lines=8> */
[----:B------:R-:W-:Y:S01]  /*82d0*/  MOV R100, R112 ;  /* 0x0000007000647202 */ /* 0x000fe20000000f00 */
[----:B------:R-:W-:Y:S01]  /*82e0*/  IMAD.MOV.U32 R113, RZ, RZ, R86 ;  /* 0x000000ffff717224 */ /* 0x000fe200078e0056 */
[----:B------:R-:W-:-:S02]  /*82f0*/  MOV R114, R87 ;  /* 0x0000005700727202 */ /* 0x000fc40000000f00 */
[----:B------:R-:W-:Y:S02]  /*8300*/  MOV R115, R17 ;  /* 0x0000001100737202 */ /* 0x000fe40000000f00 */
[----:B------:R-:W-:Y:S01]  /*8310*/  MOV R112, R19 ;  /* 0x0000001300707202 */ /* 0x000fe20000000f00 */
[-C--:B-1----:R-:W-:Y:S07]  /*8320*/  HMMA.16816.F32.BF16 R68, R8, R12.reuse, R200 ;  /* 0x0000000c0844723c */ /* 0x082fee00000418c8 */
[----:B------:R-:W-:Y:S01]  /*8330*/  MOV R203, R54 ;  /* 0x0000003600cb7202 */ /* 0x000fe20000000f00 */
[----:B------:R-:W-:Y:S01]  /*8340*/  IMAD.MOV.U32 R202, RZ, RZ, R55 ;  /* 0x000000ffffca7224 */ /* 0x000fe200078e0037 */
[----:B------:R-:W-:Y:S01]  /*8350*/  HMMA.16816.F32.BF16 R36, R4, R12, R184 ;  /* 0x0000000c0424723c */ /* 0x000fe200000418b8 */
[----:B------:R-:W-:Y:S01]  /*8360*/  MOV R201, R108 ;  /* 0x0000006c00c97202 */ /* 0x000fe20000000f00 */
[----:B------:R-:W-:-:S05]  /*8370*/  IMAD.MOV.U32 R200, RZ, RZ, R109 ;  /* 0x000000ffffc87224 */ /* 0x000fca00078e006d */
[----:B------:R-:W-:Y:S01]  /*8380*/  MOV R184, R138 ;  /* 0x0000008a00b87202 */ /* 0x000fe20000000f00 */
[-C--:B------:R-:W-:Y:S01]  /*8390*/  HMMA.16816.F32.BF16 R52, R4, R14.reuse, R96 ;  /* 0x0000000e0434723c */ /* 0x080fe20000041860 */
[----:B------:R-:W-:Y:S01]  /*83a0*/  MOV R185, R91 ;  /* 0x0000005b00b97202 */ /* 0x000fe20000000f00 */
[----:B------:R-:W-:Y:S01]  /*83b0*/  IMAD.MOV.U32 R138, RZ, RZ, R16 ;  /* 0x000000ffff8a7224 */ /* 0x000fe200078e0010 */
[----:B------:R-:W-:Y:S01]  /*83c0*/  MOV R187, R110 ;  /* 0x0000006e00bb7202 */ /* 0x000fe20000000f00 */
[----:B------:R-:W1:Y:S01]  /*83d0*/  LDSM.16.MT88.4 R16, [R228+0xf000] ;  /* 0x00f00000e410783b */ /* 0x000e620000004200 */
[----:B------:R-:W-:Y:S02]  /*83e0*/  IMAD.MOV.U32 R186, RZ, RZ, R111 ;  /* 0x000000ffffba7224 */ /* 0x000fe400078e006f */
[----:B------:R-:W-:Y:S01]  /*83f0*/  IMAD.MOV.U32 R98, RZ, RZ, R57 ;  /* 0x000000ffff627224 */ /* 0x000fe200078e0039 */
[----:B------:R-:W-:Y:S02]  /*8400*/  MOV R99, R56 ;  /* 0x0000003800637202 */ /* 0x000fe40000000f00 */
[----:B------:R-:W-:Y:S01]  /*8410*/  HMMA.16816.F32.BF16 R56, R8, R14, R48 ;  /* 0x0000000e0838723c */ /* 0x000fe20000041830 */
[----:B------:R-:W2:Y:S01]  /*8420*/  LDSM.16.MT88.4 R12, [R226+0xf000] ;  /* 0x00f00000e20c783b */ /* 0x000ea20000004200 */
[----:B------:R-:W-:-:S06]  /*8430*/  MOV R97, R84 ;  /* 0x0000005400617202 */ /* 0x000fcc0000000f00 */
[----:B-1----:R-:W-:Y:S08]  /*8440*/  HMMA.16816.F32.BF16 R104, R4, R16, R216 ;  /* 0x000000100468723c */ /* 0x002ff000000418d8 */
[-C--:B--2---:R-:W-:Y:S07]  /*8450*/  HMMA.16816.F32.BF16 R84, R8, R12.reuse, R212 ;  /* 0x0000000c0854723c */ /* 0x084fee00000418d4 */
        /* <DEDUP_REMOVED lines=39> */
[----:B------:R-:W-:Y:S01]  /*86d0*/  MUFU.EX2 R132, R27 ;  /* 0x0000001b00847308 */ /* 0x000fe20000000800 */
[C---:B------:R-:W-:Y:S01]  /*86e0*/  HMMA.16816.F32.BF16 R100, R8.reuse, R16, R100 ;  /* 0x000000100864723c */ /* 0x040fe20000041864 */
[----:B------:R2:W5:Y:S04]  /*86f0*/  LDL.LU R241, [R1+0xd4] ;  /* 0x0000d40001f17983 */ /* 0x0005680000300800 */
[----:B------:R2:W5:Y:S02]  /*8700*/  LDL.LU R240, [R1+0xd0] ;  /* 0x0000d00001f07983 */ /* 0x0005640000300800 */
[----:B------:R-:W-:Y:S01]  /*8710*/  MUFU.EX2 R31, R28 ;  /* 0x0000001c001f7308 */ /* 0x000fe20000000800 */
[----:B------:R-:W-:Y:S07]  /*8720*/  HMMA.16816.F32.BF16 R16, R8, R18, R76 ;  /* 0x000000120810723c */ /* 0x000fee000004184c */
[----:B------:R-:W-:Y:S01]  /*8730*/  MUFU.EX2 R27, R24 ;  /* 0x00000018001b7308 */ /* 0x000fe20000000800 */
[C---:B-1----:R-:W-:Y:S07]  /*8740*/  HMMA.16816.F32.BF16 R120, R4.reuse, R12, R220 ;  /* 0x0000000c0478723c */ /* 0x042fee00000418dc */
[----:B------:R-:W-:Y:S01]  /*8750*/  MUFU.EX2 R28, R23 ;  /* 0x00000017001c7308 */ /* 0x000fe20000000800 */
[----:B------:R-:W-:Y:S07]  /*8760*/  HMMA.16816.F32.BF16 R48, R4, R14, R124 ;  /* 0x0000000e0430723c */ /* 0x000fee000004187c */
[----:B------:R1:W-:Y:S01]  /*8770*/  MUFU.EX2 R24, R3 ;  /* 0x0000000300187308 */ /* 0x0003e20000000800 */
[----:B------:R-:W-:Y:S01]  /*8780*/  FFMA.FTZ R4, R97, c[0x0][0x23c], -R0 ;  /* 0x00008f0061047a23 */ /* 0x000fe20000010800 */
[----:B------:R-:W-:Y:S01]  /*8790*/  HMMA.16816.F32.BF16 R116, R8, R12, R212 ;  /* 0x0000000c0874723c */ /* 0x000fe200000418d4 */
[----:B------:R-:W-:Y:S01]  /*87a0*/  IMAD.MOV.U32 R97, RZ, RZ, R184 ;  /* 0x000000ffff617224 */ /* 0x000fe200078e00b8 */
[----:B------:R-:W-:-:S04]  /*87b0*/  MOV R184, R202 ;  /* 0x000000ca00b87202 */ /* 0x000fc80000000f00 */
[----:B------:R3:W-:Y:S01]  /*87c0*/  MUFU.EX2 R23, R2 ;  /* 0x0000000200177308 */ /* 0x0007e20000000800 */
[----:B------:R-:W-:Y:S01]  /*87d0*/  MOV R215, R186 ;  /* 0x000000ba00d77202 */ /* 0x000fe20000000f00 */
[----:B------:R-:W-:Y:S01]  /*87e0*/  IMAD.MOV.U32 R214, RZ, RZ, R187 ;  /* 0x000000ffffd67224 */ /* 0x000fe200078e00bb */
[----:B------:R-:W-:Y:S01]  /*87f0*/  MOV R187, R128 ;  /* 0x0000008000bb7202 */ /* 0x000fe20000000f00 */
[----:B------:R-:W-:Y:S02]  /*8800*/  IMAD.MOV.U32 R186, RZ, RZ, R203 ;  /* 0x000000ffffba7224 */ /* 0x000fe400078e00cb */
[----:B-1----:R-:W-:Y:S02]  /*8810*/  FFMA.FTZ R3, R98, c[0x0][0x23c], -R0 ;  /* 0x00008f0062037a23 */ /* 0x002fe40000010800 */
[----:B------:R-:W-:Y:S01]  /*8820*/  IMAD.MOV.U32 R98, RZ, RZ, R201 ;  /* 0x000000ffff627224 */ /* 0x000fe200078e00c9 */
[----:B------:R-:W-:Y:S01]  /*8830*/  MOV R202, R142 ;  /* 0x0000008e00ca7202 */ /* 0x000fe20000000f00 */
[----:B------:R-:W-:-:S02]  /*8840*/  IMAD.MOV.U32 R201, RZ, RZ, R141 ;  /* 0x000000ffffc97224 */ /* 0x000fc400078e008d */
[----:B---3--:R-:W-:Y:S01]  /*8850*/  FFMA.FTZ R2, R96, c[0x0][0x23c], -R0 ;  /* 0x00008f0060027a23 */ /* 0x008fe20000010800 */
[----:B------:R-:W-:Y:S01]  /*8860*/  MOV R96, R200 ;  /* 0x000000c800607202 */ /* 0x000fe20000000f00 */
[----:B------:R-:W-:Y:S01]  /*8870*/  IMAD.MOV.U32 R200, RZ, RZ, R130 ;  /* 0x000000ffffc87224 */ /* 0x000fe200078e0082 */
[----:B------:R-:W-:Y:S01]  /*8880*/  HMMA.16816.F32.BF16 R12, R8, R14, R72 ;  /* 0x0000000e080c723c */ /* 0x000fe20000041848 */
[----:B------:R-:W-:Y:S01]  /*8890*/  IMAD.MOV.U32 R203, RZ, RZ, R143 ;  /* 0x000000ffffcb7224 */ /* 0x000fe200078e008f */
[----:B------:R-:W-:Y:S01]  /*88a0*/  MOV R128, R115 ;  /* 0x0000007300807202 */ /* 0x000fe20000000f00 */
[----:B------:R-:W-:Y:S01]  /*88b0*/  FADD.FTZ R7, R99, R98 ;  /* 0x0000006263077221 */ /* 0x000fe20000010000 */
[----:B------:R-:W-:Y:S01]  /*88c0*/  MOV R99, R187 ;  /* 0x000000bb00637202 */ /* 0x000fe20000000f00 */
[----:B------:R-:W-:Y:S02]  /*88d0*/  FADD.FTZ R5, R215, R214 ;  /* 0x000000d6d7057221 */ /* 0x000fe40000010000 */
[----:B------:R-:W-:-:S02]  /*88e0*/  FADD.FTZ R8, R185, R184 ;  /* 0x000000b8b9087221 */ /* 0x000fc40000010000 */
[----:B------:R-:W-:Y:S01]  /*88f0*/  IMAD.MOV.U32 R98, RZ, RZ, R186 ;  /* 0x000000ffff627224 */ /* 0x000fe200078e00ba */
[----:B------:R-:W-:Y:S01]  /*8900*/  MUFU.EX2 R21, R20 ;  /* 0x0000001400157308 */ /* 0x000fe20000000800 */
        /* <DEDUP_REMOVED lines=9> */
[----:B------:R-:W-:Y:S01]  /*89a0*/  FADD.FTZ R6, R97, R96 ;  /* 0x0000006061067221 */ /* 0x000fe20000010000 */
[----:B------:R-:W-:Y:S01]  /*89b0*/  MOV R168, R154 ;  /* 0x0000009a00a87202 */ /* 0x000fe20000000f00 */
[----:B------:R-:W-:Y:S02]  /*89c0*/  IMAD.MOV.U32 R128, RZ, RZ, R152 ;  /* 0x000000ffff807224 */ /* 0x000fe400078e0098 */
[----:B------:R3:W-:Y:S01]  /*89d0*/  MUFU.EX2 R11, R4 ;  /* 0x00000004000b7308 */ /* 0x0007e20000000800 */
[----:B------:R-:W-:Y:S01]  /*89e0*/  FFMA.FTZ R0, R252, c[0x0][0x23c], -R0 ;  /* 0x00008f00fc007a23 */ /* 0x000fe20000010800 */
[----:B------:R-:W-:Y:S01]  /*89f0*/  LDSM.16.MT88.4 R152, [R225+0xd800] ;  /* 0x00d80000e198783b */ /* 0x000fe20000004200 */
[----:B-1----:R-:W-:-:S02]  /*8a00*/  FADD.FTZ R2, R98, R5 ;  /* 0x0000000562027221 */ /* 0x002fc40000010000 */
        /* <DEDUP_REMOVED lines=8> */
[----:B------:R-:W-:Y:S02]  /*8a90*/  FADD.FTZ R5, R234, R6 ;  /* 0x00000006ea057221 */ /* 0x000fe40000010000 */
[----:B------:R-:W-:-:S02]  /*8aa0*/  FADD.FTZ R6, R233, R7 ;  /* 0x00000007e9067221 */ /* 0x000fc40000010000 */
[----:B------:R-:W-:Y:S01]  /*8ab0*/  IMAD.MOV.U32 R202, RZ, RZ, R203 ;  /* 0x000000ffffca7224 */ /* 0x000fe200078e00cb */
[----:B------:R-:W-:Y:S01]  /*8ac0*/  MOV R203, R128 ;  /* 0x0000008000cb7202 */ /* 0x000fe20000000f00 */
[----:B------:R-:W-:Y:S01]  /*8ad0*/  FADD.FTZ R7, R98, R8 ;  /* 0x0000000862077221 */ /* 0x000fe20000010000 */
        /* <DEDUP_REMOVED lines=20> */
[----:B------:R-:W-:Y:S01]  /*8c20*/  FADD.FTZ R5, R230, R5 ;  /* 0x00000005e6057221 */ /* 0x000fe20000010000 */
[----:B------:R-:W1:Y:S01]  /*8c30*/  LDSM.16.MT88.4 R168, [R226+0xd800] ;  /* 0x00d80000e2a8783b */ /* 0x000e620000004200 */
[----:B---3--:R-:W-:Y:S01]  /*8c40*/  FADD.FTZ R4, R214, R6 ;  /* 0x00000006d6047221 */ /* 0x008fe20000010000 */
[----:B------:R-:W-:Y:S01]  /*8c50*/  MOV R210, R215 ;  /* 0x000000d700d27202 */ /* 0x000fe20000000f00 */
[----:B------:R-:W-:Y:S01]  /*8c60*/  IMAD.MOV.U32 R211, RZ, RZ, R96 ;  /* 0x000000ffffd37224 */ /* 0x000fe200078e0060 */
[----:B------:R-:W-:Y:S01]  /*8c70*/  MOV R209, R213 ;  /* 0x000000d500d17202 */ /* 0x000fe20000000f00 */
[----:B------:R-:W-:Y:S01]  /*8c80*/  IMAD.MOV.U32 R208, RZ, RZ, R212 ;  /* 0x000000ffffd07224 */ /* 0x000fe200078e00d4 */
[----:B------:R3:W-:Y:S01]  /*8c90*/  MUFU.EX2 R9, R3 ;  /* 0x0000000300097308 */ /* 0x0007e20000000800 */
[----:B------:R-:W-:-:S07]  /*8ca0*/  FADD.FTZ R8, R210, R7 ;  /* 0x00000007d2087221 */ /* 0x000fce0000010000 */
[----:B------:R4:W-:Y:S01]  /*8cb0*/  MUFU.EX2 R10, R0 ;  /* 0x00000000000a7308 */ /* 0x0009e20000000800 */
[----:B---3--:R-:W-:Y:S02]  /*8cc0*/  FADD.FTZ R3, R211, R2 ;  /* 0x00000002d3037221 */ /* 0x008fe40000010000 */
[----:B------:R-:W-:Y:S02]  /*8cd0*/  FADD.FTZ R2, R208, R5 ;  /* 0x00000005d0027221 */ /* 0x000fe40000010000 */
[----:B----4-:R-:W-:Y:S02]  /*8ce0*/  FADD.FTZ R0, R209, R4 ;  /* 0x00000004d1007221 */ /* 0x010fe40000010000 */
[----:B------:R-:W3:Y:S01]  /*8cf0*/  LDSM.16.MT88.4 R4, [R227+0xf800] ;  /* 0x00f80000e304783b */ /* 0x000ee20000004200 */
[----:B------:R-:W-:Y:S01]  /*8d00*/  MUFU.EX2 R30, R30 ;  /* 0x0000001e001e7308 */ /* 0x000fe20000000800 */
[----:B------:R-:W-:Y:S01]  /*8d10*/  MOV R187, R128 ;  /* 0x0000008000bb7202 */ /* 0x000fe20000000f00 */
[----:B------:R-:W-:Y:S01]  /*8d20*/  IMAD.MOV.U32 R215, RZ, RZ, R99 ;  /* 0x000000ffffd77224 */ /* 0x000fe200078e0063 */
[----:B------:R-:W-:-:S05]  /*8d30*/  MOV R128, R229 ;  /* 0x000000e500807202 */ /* 0x000fca0000000f00 */
[----:B------:R-:W4:Y:S01]  /*8d40*/  MUFU.EX2 R29, R29 ;  /* 0x0000001d001d7308 */ /* 0x000f220000000800 */
[----:B------:R-:W-:Y:S01]  /*8d50*/  MOV R99, R200 ;  /* 0x000000c800637202 */ /* 0x000fe20000000f00 */
[----:B------:R-:W-:-:S06]  /*8d60*/  IMAD.MOV.U32 R200, RZ, RZ, R201 ;  /* 0x000000ffffc87224 */ /* 0x000fcc00078e00c9 */
[----:B------:R-:W-:Y:S01]  /*8d70*/  MUFU.EX2 R26, R26 ;  /* 0x0000001a001a7308 */ /* 0x000fe20000000800 */
[----:B------:R-:W-:-:S07]  /*8d80*/  MOV R201, R202 ;  /* 0x000000ca00c97202 */ /* 0x000fce0000000f00 */
[----:B------:R-:W1:Y:S08]  /*8d90*/  MUFU.EX2 R25, R25 ;  /* 0x0000001900197308 */ /* 0x000e700000000800 */
[----:B------:R-:W1:Y:S01]  /*8da0*/  MUFU.EX2 R22, R22 ;  /* 0x0000001600167308 */ /* 0x000e620000000800 */
        /* <DEDUP_REMOVED lines=15> */
[----:B------:R-:W-:Y:S01]  /*8ea0*/  MOV R98, R202 ;  /* 0x000000ca00627202 */ /* 0x000fe20000000f00 */
[----:B------:R-:W-:Y:S01]  /*8eb0*/  IMAD.MOV.U32 R202, RZ, RZ, R130 ;  /* 0x000000ffffca7224 */ /* 0x000fe200078e0082 */
[----:B------:R-:W-:Y:S02]  /*8ec0*/  MOV R200, R128 ;  /* 0x0000008000c87202 */ /* 0x000fe40000000f00 */
[----:B------:R-:W-:Y:S02]  /*8ed0*/  MOV R201, R129 ;  /* 0x0000008100c97202 */ /* 0x000fe40000000f00 */
[----:B------:R-:W-:Y:S02]  /*8ee0*/  MOV R203, R131 ;  /* 0x0000008300cb7202 */ /* 0x000fe40000000f00 */
[----:B----4-:R-:W-:Y:S02]  /*8ef0*/  F2FP.BF16.PACK_AB R128, R29, R30 ;  /* 0x0000001e1d80723e */ /* 0x010fe400000010ff */
[----:B-1----:R-:W-:-:S02]  /*8f00*/  F2FP.BF16.PACK_AB R129, R25, R26 ;  /* 0x0000001a1981723e */ /* 0x002fc400000010ff */
[----:B------:R-:W-:Y:S02]  /*8f10*/  F2FP.BF16.PACK_AB R130, R132, R31 ;  /* 0x0000001f8482723e */ /* 0x000fe400000010ff */
[----:B------:R-:W-:Y:S02]  /*8f20*/  F2FP.BF16.PACK_AB R131, R28, R27 ;  /* 0x0000001b1c83723e */ /* 0x000fe400000010ff */
[----:B------:R-:W-:Y:S02]  /*8f30*/  F2FP.BF16.PACK_AB R124, R21, R22 ;  /* 0x00000016157c723e */ /* 0x000fe400000010ff */
[----:B------:R-:W-:Y:S02]  /*8f40*/  F2FP.BF16.PACK_AB R125, R11, R20 ;  /* 0x000000140b7d723e */ /* 0x000fe400000010ff */
[----:B------:R-:W-:Y:S02]  /*8f50*/  F2FP.BF16.PACK_AB R126, R24, R23 ;  /* 0x00000017187e723e */ /* 0x000fe400000010ff */
[----:B------:R-:W-:Y:S01]  /*8f60*/  F2FP.BF16.PACK_AB R127, R10, R9 ;  /* 0x000000090a7f723e */ /* 0x000fe200000010ff */
[----:B------:R-:W-:Y:S01]  /*8f70*/  IMAD.MOV.U32 R141, RZ, RZ, R80 ;  /* 0x000000ffff8d7224 */ /* 0x000fe200078e0050 */
[----:B------:R-:W-:Y:S01]  /*8f80*/  MOV R142, R82 ;  /* 0x00000052008e7202 */ /* 0x000fe20000000f00 */
[----:B------:R-:W-:Y:S01]  /*8f90*/  IMAD.MOV.U32 R80, RZ, RZ, R236 ;  /* 0x000000ffff507224 */ /* 0x000fe200078e00ec */
[----:B------:R-:W-:Y:S01]  /*8fa0*/  HMMA.16816.F32.BF16 R164, R128, R168, R164 ;  /* 0x000000a880a4723c */ /* 0x000fe200000418a4 */
[----:B------:R-:W-:Y:S01]  /*8fb0*/  IMAD.MOV.U32 R143, RZ, RZ, R83 ;  /* 0x000000ffff8f7224 */ /* 0x000fe200078e0053 */
[----:B------:R-:W-:Y:S01]  /*8fc0*/  MOV R83, R237 ;  /* 0x000000ed00537202 */ /* 0x000fe20000000f00 */
[----:B------:R-:W-:Y:S01]  /*8fd0*/  IMAD.MOV.U32 R82, RZ, RZ, R238 ;  /* 0x000000ffff527224 */ /* 0x000fe200078e00ee */
[----:B------:R-:W-:Y:S01]  /*8fe0*/  MOV R115, R239 ;  /* 0x000000ef00737202 */ /* 0x000fe20000000f00 */
[----:B------:R-:W-:Y:S01]  /*8ff0*/  IMAD.MOV.U32 R252, RZ, RZ, R114 ;  /* 0x000000fffffc7224 */ /* 0x000fe200078e0072 */
[----:B------:R-:W-:-:S02]  /*9000*/  MOV R220, R113 ;  /* 0x0000007100dc7202 */ /* 0x000fc40000000f00 */
[----:B------:R-:W-:Y:S01]  /*9010*/  MOV R221, R112 ;  /* 0x0000007000dd7202 */ /* 0x000fe20000000f00 */
[C---:B------:R-:W-:Y:S01]  /*9020*/  HMMA.16816.F32.BF16 R160, R124.reuse, R168, R160 ;  /* 0x000000a87ca0723c */ /* 0x040fe200000418a0 */
[----:B------:R-:W-:Y:S01]  /*9030*/  IMAD.MOV.U32 R222, RZ, RZ, R203 ;  /* 0x000000ffffde7224 */ /* 0x000fe200078e00cb */
[----:B------:R-:W-:Y:S02]  /*9040*/  MOV R223, R202 ;  /* 0x000000ca00df7202 */ /* 0x000fe40000000f00 */
[----:B------:R-:W-:Y:S01]  /*9050*/  MOV R218, R99 ;  /* 0x0000006300da7202 */ /* 0x000fe20000000f00 */
[----:B------:R-:W-:Y:S01]  /*9060*/  IMAD.MOV.U32 R217, RZ, RZ, R200 ;  /* 0x000000ffffd97224 */ /* 0x000fe200078e00c8 */
[----:B------:R-:W-:Y:S01]  /*9070*/  MOV R216, R201 ;  /* 0x000000c900d87202 */ /* 0x000fe20000000f00 */
[----:B------:R-:W-:Y:S01]  /*9080*/  IMAD.MOV.U32 R208, RZ, RZ, R97 ;  /* 0x000000ffffd07224 */ /* 0x000fe200078e0061 */
[----:B------:R-:W-:Y:S01]  /*9090*/  HMMA.16816.F32.BF16 R172, R124, R170, R172 ;  /* 0x000000aa7cac723c */ /* 0x000fe200000418ac */
[----:B------:R-:W-:Y:S01]  /*90a0*/  MOV R219, R98 ;  /* 0x0000006200db7202 */ /* 0x000fe20000000f00 */
[----:B------:R-:W-:Y:S01]  /*90b0*/  LDSM.16.MT88.4 R200, [R227+0xd800] ;  /* 0x00d80000e3c8783b */ /* 0x000fe20000004200 */
[----:B------:R-:W-:-:S02]  /*90c0*/  MOV R209, R96 ;  /* 0x0000006000d17202 */ /* 0x000fc40000000f00 */
[----:B------:R-:W-:Y:S01]  /*90d0*/  MOV R214, R184 ;  /* 0x000000b800d67202 */ /* 0x000fe20000000f00 */
[----:B------:R-:W-:Y:S02]  /*90e0*/  LDSM.16.MT88.4 R96, [R226+0xf800] ;  /* 0x00f80000e260783b */ /* 0x000fe40000004200 */
[-C--:B------:R-:W-:Y:S01]  /*90f0*/  HMMA.16816.F32.BF16 R148, R128, R152.reuse, R148 ;  /* 0x000000988094723c */ /* 0x080fe20000041894 */
[----:B------:R-:W-:Y:S01]  /*9100*/  MOV R140, R235 ;  /* 0x000000eb008c7202 */ /* 0x000fe20000000f00 */
[----:B------:R-:W1:Y:S04]  /*9110*/  LDSM.16.MT88.4 R184, [R228+0xd800] ;  /* 0x00d80000e4b8783b */ /* 0x000e680000004200 */
[----:B------:R2:W5:Y:S02]  /*9120*/  LDL.LU R239, [R1+0xcc] ;  /* 0x0000cc0001ef7983 */ /* 0x0005640000300800 */
[C---:B------:R-:W-:Y:S02]  /*9130*/  HMMA.16816.F32.BF16 R144, R124.reuse, R152, R144 ;  /* 0x000000987c90723c */ /* 0x040fe40000041890 */
[----:B------:R2:W5:Y:S04]  /*9140*/  LDL.LU R238, [R1+0xc8] ;  /* 0x0000c80001ee7983 */ /* 0x0005680000300800 */
[----:B------:R2:W5:Y:S02]  /*9150*/  LDL.LU R237, [R1+0xc4] ;  /* 0x0000c40001ed7983 */ /* 0x0005640000300800 */
[----:B------:R-:W-:Y:S02]  /*9160*/  HMMA.16816.F32.BF16 R156, R124, R154, R156 ;  /* 0x0000009a7c9c723c */ /* 0x000fe4000004189c */
[----:B------:R2:W5:Y:S04]  /*9170*/  LDL.LU R236, [R1+0xc0] ;  /* 0x0000c00001ec7983 */ /* 0x0005680000300800 */
[----:B------:R2:W5:Y:S02]  /*9180*/  LDL.LU R235, [R1+0xbc] ;  /* 0x0000bc0001eb7983 */ /* 0x0005640000300800 */
[C---:B------:R-:W-:Y:S02]  /*9190*/  HMMA.16816.F32.BF16 R168, R128.reuse, R170, R40 ;  /* 0x000000aa80a8723c */ /* 0x040fe40000041828 */
[----:B------:R2:W5:Y:S04]  /*91a0*/  LDL.LU R234, [R1+0xb8] ;  /* 0x0000b80001ea7983 */ /* 0x0005680000300800 */
[----:B------:R2:W5:Y:S01]  /*91b0*/  LDL.LU R233, [R1+0xb4] ;  /* 0x0000b40001e97983 */ /* 0x0005620000300800 */
[----:B------:R-:W-:Y:S01]  /*91c0*/  MOV R43, R81 ;  /* 0x00000051002b7202 */ /* 0x000fe20000000f00 */
[----:B------:R-:W-:Y:S02]  /*91d0*/  HMMA.16816.F32.BF16 R152, R128, R154, R32 ;  /* 0x0000009a8098723c */ /* 0x000fe40000041820 */
[----:B------:R2:W5:Y:S04]  /*91e0*/  LDL.LU R232, [R1+0xb0] ;  /* 0x0000b00001e87983 */ /* 0x0005680000300800 */
[----:B------:R2:W5:Y:S01]  /*91f0*/  LDL.LU R231, [R1+0xac] ;  /* 0x0000ac0001e77983 */ /* 0x0005620000300800 */
[----:B------:R-:W-:Y:S01]  /*9200*/  MOV R32, R80 ;  /* 0x0000005000207202 */ /* 0x000fe20000000f00 */
[----:B------:R-:W-:Y:S01]  /*9210*/  IMAD.MOV.U32 R33, RZ, RZ, R83 ;  /* 0x000000ffff217224 */ /* 0x000fe200078e0053 */
[----:B------:R-:W-:Y:S01]  /*9220*/  MOV R34, R82 ;  /* 0x0000005200227202 */ /* 0x000fe20000000f00 */
[----:B---3--:R-:W-:Y:S01]  /*9230*/  HMMA.16816.F32.BF16 R120, R124, R4, R120 ;  /* 0x000000047c78723c */ /* 0x008fe20000041878 */
[----:B------:R-:W-:Y:S01]  /*9240*/  MOV R35, R115 ;  /* 0x0000007300237202 */ /* 0x000fe20000000f00 */
[----:B------:R-:W-:Y:S01]  /*9250*/  FADD.FTZ R3, R32, R3 ;  /* 0x0000000320037221 */ /* 0x000fe20000010000 */
[----:B------:R-:W3:Y:S01]  /*9260*/  LDSM.16.MT88.4 R80, [R225+0xf800] ;  /* 0x00f80000e150783b */ /* 0x000ee20000004200 */
[----:B------:R-:W-:-:S04]  /*9270*/  FADD.FTZ R2, R33, R2 ;  /* 0x0000000221027221 */ /* 0x000fc80000010000 */
[----:B------:R-:W-:Y:S01]  /*9280*/  HMMA.16816.F32.BF16 R116, R128, R4, R116 ;  /* 0x000000048074723c */ /* 0x000fe20000041874 */
[----:B------:R-:W-:Y:S01]  /*9290*/  FADD.FTZ R0, R34, R0 ;  /* 0x0000000022007221 */ /* 0x000fe20000010000 */
[----:B------:R-:W4:Y:S04]  /*92a0*/  LDSM.16.MT88.4 R112, [R228+0xf800] ;  /* 0x00f80000e470783b */ /* 0x000f280000004200 */
        /* <DEDUP_REMOVED lines=51> */
[C---:B------:R-:W-:Y:S08]  /*95e0*/  HMMA.16816.F32.BF16 R188, R124.reuse, R186, R188 ;  /* 0x000000ba7cbc723c */ /* 0x040ff000000418bc */
[C---:B------:R-:W-:Y:S08]  /*95f0*/  HMMA.16816.F32.BF16 R192, R124.reuse, R200, R192 ;  /* 0x000000c87cc0723c */ /* 0x040ff000000418c0 */
[C---:B------:R-:W-:Y:S08]  /*9600*/  HMMA.16816.F32.BF16 R204, R124.reuse, R202, R204 ;  /* 0x000000ca7ccc723c */ /* 0x040ff000000418cc */
[C---:B---3--:R-:W-:Y:S08]  /*9610*/  HMMA.16816.F32.BF16 R72, R124.reuse, R80, R36 ;  /* 0x000000507c48723c */ /* 0x048ff00000041824 */
[C---:B------:R-:W-:Y:S08]  /*9620*/  HMMA.16816.F32.BF16 R76, R124.reuse, R82, R52 ;  /* 0x000000527c4c723c */ /* 0x040ff00000041834 */
[C---:B------:R-:W-:Y:S08]  /*9630*/  HMMA.16816.F32.BF16 R88, R124.reuse, R96, R88 ;  /* 0x000000607c58723c */ /* 0x040ff00000041858 */
[C---:B------:R-:W-:Y:S08]  /*9640*/  HMMA.16816.F32.BF16 R92, R124.reuse, R98, R92 ;  /* 0x000000627c5c723c */ /* 0x040ff0000004185c */
[C---:B----4-:R-:W-:Y:S08]  /*9650*/  HMMA.16816.F32.BF16 R104, R124.reuse, R112, R104 ;  /* 0x000000707c68723c */ /* 0x050ff00000041868 */
        /* <DEDUP_REMOVED lines=28> */
[----:B------:R-:W-:Y:S01]  /*9820*/  @P3 STS.128 [R243+0xc000], RZ ;  /* 0x00c000fff3003388 */ /* 0x000fe20000000c00 */
        /* <DEDUP_REMOVED lines=61> */
[----:B--2--5:R-:W-:Y:S04]  /*9c00*/  LDSM.16.M88.4 R16, [R231] ;  /* 0x00000000e710783b */ /* 0x024fe80000000200 */
[----:B---3--:R-:W-:Y:S04]  /*9c10*/  LDSM.16.M88.4 R12, [R231+0x2000] ;  /* 0x00200000e70c783b */ /* 0x008fe80000000200 */
[----:B------:R-:W2:Y:S04]  /*9c20*/  LDSM.16.M88.4 R40, [R224+0x9000] ;  /* 0x00900000e028783b */ /* 0x000ea80000000200 */
[----:B------:R-:W3:Y:S04]  /*9c30*/  LDSM.16.M88.4 R36, [R224+0x9800] ;  /* 0x00980000e024783b */ /* 0x000ee80000000200 */
[----:B------:R-:W3:Y:S04]  /*9c40*/  LDSM.16.M88.4 R48, [R224+0x8000] ;  /* 0x00800000e030783b */ /* 0x000ee80000000200 */
[----:B------:R-:W3:Y:S04]  /*9c50*/  LDSM.16.M88.4 R44, [R224+0x8800] ;  /* 0x00880000e02c783b */ /* 0x000ee80000000200 */
[----:B-1----:R-:W-:Y:S04]  /*9c60*/  LDSM.16.M88.4 R8, [R232] ;  /* 0x00000000e808783b */ /* 0x002fe80000000200 */
[----:B----4-:R-:W-:Y:S04]  /*9c70*/  LDSM.16.M88.4 R4, [R232+0x2000] ;  /* 0x00200000e804783b */ /* 0x010fe80000000200 */
[----:B------:R-:W1:Y:S04]  /*9c80*/  LDSM.16.M88.4 R24, [R241] ;  /* 0x00000000f118783b */ /* 0x000e680000000200 */
[----:B------:R-:W4:Y:S04]  /*9c90*/  LDSM.16.M88.4 R20, [R240] ;  /* 0x00000000f014783b */ /* 0x000f280000000200 */
[----:B------:R-:W1:Y:S04]  /*9ca0*/  LDSM.16.M88.4 R32, [R235] ;  /* 0x00000000eb20783b */ /* 0x000e680000000200 */
[----:B------:R-:W1:Y:S01]  /*9cb0*/  LDSM.16.M88.4 R28, [R242] ;  /* 0x00000000f21c783b */ /* 0x000e620000000200 */
[----:B--2---:R-:W-:Y:S03]  /*9cc0*/  HMMA.16816.F32.BF16 R60, R12, R40, RZ ;  /* 0x000000280c3c723c */ /* 0x004fe600000418ff */
[----:B------:R-:W0:Y:S05]  /*9cd0*/  LDGDEPBAR ;  /* 0x00000000000079af */ /* 0x000e2a0000000000 */
[-C--:B---3--:R-:W-:Y:S08]  /*9ce0*/  HMMA.16816.F32.BF16 R56, R16, R36.reuse, RZ ;  /* 0x000000241038723c */ /* 0x088ff000000418ff */
[----:B------:R-:W-:Y:S08]  /*9cf0*/  HMMA.16816.F32.BF16 R52, R12, R36, RZ ;  /* 0x000000240c34723c */ /* 0x000ff000000418ff */
[-C--:B------:R-:W-:Y:S08]  /*9d00*/  HMMA.16816.F32.BF16 R216, R16, R48.reuse, RZ ;  /* 0x0000003010d8723c */ /* 0x080ff000000418ff */
[----:B------:R-:W-:Y:S08]  /*9d10*/  HMMA.16816.F32.BF16 R212, R12, R48, RZ ;  /* 0x000000300cd4723c */ /* 0x000ff000000418ff */
[-C--:B------:R-:W-:Y:S08]  /*9d20*/  HMMA.16816.F32.BF16 R208, R16, R44.reuse, RZ ;  /* 0x0000002c10d0723c */ /* 0x080ff000000418ff */
[----:B------:R-:W-:Y:S08]  /*9d30*/  HMMA.16816.F32.BF16 R140, R12, R44, RZ ;  /* 0x0000002c0c8c723c */ /* 0x000ff000000418ff */
[----:B------:R-:W-:Y:S08]  /*9d40*/  HMMA.16816.F32.BF16 R64, R16, R40, RZ ;  /* 0x000000281040723c */ /* 0x000ff000000418ff */
[----:B-1----:R-:W-:Y:S08]  /*9d50*/  HMMA.16816.F32.BF16 R60, R4, R24, R60 ;  /* 0x00000018043c723c */ /* 0x002ff0000004183c */
[-C--:B----4-:R-:W-:Y:S08]  /*9d60*/  HMMA.16816.F32.BF16 R56, R8, R20.reuse, R56 ;  /* 0x000000140838723c */ /* 0x090ff00000041838 */
        /* <DEDUP_REMOVED lines=32> */
[----:B------:R-:W-:-:S02]  /*9f70*/  IMAD.MOV.U32 R252, RZ, RZ, R14 ;  /* 0x000000fffffc7224 */ /* 0x000fc400078e000e */
[----:B------:R-:W-:-:S05]  /*9f80*/  IMAD.MOV.U32 R139, RZ, RZ, R15 ;  /* 0x000000ffff8b7224 */ /* 0x000fca00078e000f */
[C---:B------:R-:W-:Y:S08]  /*9f90*/  HMMA.16816.F32.BF16 R64, R4.reuse, R30, R56 ;  /* 0x0000001e0440723c */ /* 0x040ff00000041838 */
[----:B------:R-:W-:Y:S07]  /*9fa0*/  HMMA.16816.F32.BF16 R208, R4, R26, R52 ;  /* 0x0000001a04d0723c */ /* 0x000fee0000041834 */
[----:B------:R-:W-:Y:S01]  /*9fb0*/  IMAD.MOV.U32 R5, RZ, RZ, R12 ;  /* 0x000000ffff057224 */ /* 0x000fe200078e000c */
[----:B------:R-:W-:Y:S01]  /*9fc0*/  HMMA.16816.F32.BF16 R48, R8, R34, R48 ;  /* 0x000000220830723c */ /* 0x000fe20000041830 */
[----:B------:R-:W-:-:S02]  /*9fd0*/  IMAD.MOV.U32 R4, RZ, RZ, R13 ;  /* 0x000000ffff047224 */ /* 0x000fc400078e000d */
[----:B------:R-:W-:Y:S04]  /*9fe0*/  LDSM.16.M88.4 R12, [R230+0x8000] ;  /* 0x00800000e60c783b */ /* 0x000fe80000000200 */
[----:B------:R-:W-:Y:S01]  /*9ff0*/  IMAD.MOV.U32 R34, RZ, RZ, R5 ;  /* 0x000000ffff227224 */ /* 0x000fe200078e0005 */
[C---:B------:R-:W-:Y:S01]  /*a000*/  HMMA.16816.F32.BF16 R56, R8.reuse, R30, R44 ;  /* 0x0000001e0838723c */ /* 0x040fe2000004182c */
[----:B------:R-:W-:Y:S02]  /*a010*/  IMAD.MOV.U32 R35, RZ, RZ, R4 ;  /* 0x000000ffff237224 */ /* 0x000fe400078e0004 */
[----:B------:R-:W1:Y:S05]  /*a020*/  LDSM.16.M88.4 R4, [R234+0x2000] ;  /* 0x00200000ea04783b */ /* 0x000e6a0000000200 */
        /* <DEDUP_REMOVED lines=69> */
[C---:B------:R-:W-:Y:S01]  /*a480*/  HMMA.16816.F32.BF16 R64, R8.reuse, R14, R20 ;  /* 0x0000000e0840723c */ /* 0x040fe20000041814 */
[----:B------:R-:W1:Y:S01]  /*a490*/  LDSM.16.M88.4 R12, [R229+0x800] ;  /* 0x00080000e50c783b */ /* 0x000e620000000200 */
[----:B------:R-:W-:Y:S02]  /*a4a0*/  IMAD.MOV.U32 R45, RZ, RZ, R42 ;  /* 0x000000ffff2d7224 */ /* 0x000fe400078e002a */
[----:B------:R-:W-:Y:S02]  /*a4b0*/  IMAD.MOV.U32 R46, RZ, RZ, R41 ;  /* 0x000000ffff2e7224 */ /* 0x000fe400078e0029 */
[----:B------:R-:W-:Y:S02]  /*a4c0*/  IMAD.MOV.U32 R47, RZ, RZ, R40 ;  /* 0x000000ffff2f7224 */ /* 0x000fe400078e0028 */
        /* <DEDUP_REMOVED lines=9> */
[----:B-1----:R-:W-:Y:S07]  /*a560*/  HMMA.16816.F32.BF16 R24, R4, R14, R208 ;  /* 0x0000000e0418723c */ /* 0x002fee00000418d0 */
[----:B------:R-:W-:Y:S01]  /*a570*/  IMAD.MOV.U32 R208, RZ, RZ, R19 ;  /* 0x000000ffffd07224 */ /* 0x000fe200078e0013 */
[----:B------:R-:W-:Y:S01]  /*a580*/  HMMA.16816.F32.BF16 R36, R8, R12, R56 ;  /* 0x0000000c0824723c */ /* 0x000fe20000041838 */
[----:B------:R-:W-:-:S02]  /*a590*/  IMAD.MOV.U32 R209, RZ, RZ, R18 ;  /* 0x000000ffffd17224 */ /* 0x000fc400078e0012 */
[----:B------:R-:W-:Y:S02]  /*a5a0*/  IMAD.MOV.U32 R210, RZ, RZ, R17 ;  /* 0x000000ffffd27224 */ /* 0x000fe400078e0011 */
[----:B------:R-:W-:-:S03]  /*a5b0*/  IMAD.MOV.U32 R211, RZ, RZ, R16 ;  /* 0x000000ffffd37224 */ /* 0x000fc600078e0010 */
[----:B------:R-:W-:Y:S07]  /*a5c0*/  HMMA.16816.F32.BF16 R28, R4, R12, R60 ;  /* 0x0000000c041c723c */ /* 0x000fee000004183c */
[----:B------:R-:W-:Y:S01]  /*a5d0*/  IMAD.MOV.U32 R60, RZ, RZ, R252 ;  /* 0x000000ffff3c7224 */ /* 0x000fe200078e00fc */
[----:B------:R-:W-:Y:S01]  /*a5e0*/  HMMA.16816.F32.BF16 R16, R8, R14, R140 ;  /* 0x0000000e0810723c */ /* 0x000fe2000004188c */
[----:B------:R-:W1:Y:S01]  /*a5f0*/  LDSM.16.M88.4 R12, [R229+0x1800] ;  /* 0x00180000e50c783b */ /* 0x000e620000000200 */
[----:B------:R-:W-:-:S02]  /*a600*/  IMAD.MOV.U32 R61, RZ, RZ, R139 ;  /* 0x000000ffff3d7224 */ /* 0x000fc400078e008b */
[----:B------:R-:W-:Y:S02]  /*a610*/  IMAD.MOV.U32 R62, RZ, RZ, R138 ;  /* 0x000000ffff3e7224 */ /* 0x000fe400078e008a */
[----:B------:R-:W-:Y:S02]  /*a620*/  IMAD.MOV.U32 R63, RZ, RZ, R133 ;  /* 0x000000ffff3f7224 */ /* 0x000fe400078e0085 */
[----:B------:R-:W-:Y:S02]  /*a630*/  IMAD.MOV.U32 R140, RZ, RZ, R132 ;  /* 0x000000ffff8c7224 */ /* 0x000fe400078e0084 */
        /* <DEDUP_REMOVED lines=56> */
[----:B------:R-:W1:Y:S07]  /*a9c0*/  LDSM.16.M88.4 R12, [R238] ;  /* 0x00000000ee0c783b */ /* 0x000e6e0000000200 */
[C---:B-1----:R-:W-:Y:S08]  /*a9d0*/  HMMA.16816.F32.BF16 R212, R4.reuse, R12, R208 ;  /* 0x0000000c04d4723c */ /* 0x042ff000000418d0 */
[----:B------:R-:W-:Y:S08]  /*a9e0*/  HMMA.16816.F32.BF16 R208, R4, R14, R64 ;  /* 0x0000000e04d0723c */ /* 0x000ff00000041840 */
[C---:B------:R-:W-:Y:S08]  /*a9f0*/  HMMA.16816.F32.BF16 R56, R8.reuse, R12, R56 ;  /* 0x0000000c0838723c */ /* 0x040ff00000041838 */
[C---:B------:R-:W-:Y:S01]  /*aa00*/  HMMA.16816.F32.BF16 R64, R8.reuse, R14, R60 ;  /* 0x0000000e0840723c */ /* 0x040fe2000004183c */
[----:B------:R-:W1:Y:S11]  /*aa10*/  LDSM.16.M88.4 R12, [R237] ;  /* 0x00000000ed0c783b */ /* 0x000e760000000200 */
[----:B------:R-:W-:Y:S04]  /*aa20*/  @!UPT UIADD3 URZ, URZ, URZ, URZ ;  /* 0x0000003f3f3ff290 */ /* 0x000fe8000fffe03f */
        /* <DEDUP_REMOVED lines=25> */
[----:B--2---:R-:W-:Y:S11]  /*abc0*/  HMMA.16816.F32.BF16 R20, R8, R12, R44 ;  /* 0x0000000c0814723c */ /* 0x004ff6000004182c */
[----:B------:R-:W-:Y:S05]  /*abd0*/  @!UPT UIADD3 URZ, URZ, URZ, URZ ;  /* 0x0000003f3f3ff290 */ /* 0x000fea000fffe03f */
[----:B------:R-:W-:Y:S02]  /*abe0*/  IMAD.MOV.U32 R28, RZ, RZ, R32 ;  /* 0x000000ffff1c7224 */ /* 0x000fe400078e0020 */
[----:B------:R-:W-:Y:S02]  /*abf0*/  IMAD.MOV.U32 R3, RZ, RZ, R33 ;  /* 0x000000ffff037224 */ /* 0x000fe400078e0021 */
[----:B------:R-:W-:Y:S02]  /*ac00*/  IMAD.MOV.U32 R2, RZ, RZ, R34 ;  /* 0x000000ffff027224 */ /* 0x000fe400078e0022 */
[----:B------:R-:W-:Y:S02]  /*ac10*/  IMAD.MOV.U32 R0, RZ, RZ, R35 ;  /* 0x000000ffff007224 */ /* 0x000fe400078e0023 */
[----:B------:R-:W-:Y:S07]  /*ac20*/  HMMA.16816.F32.BF16 R32, R4, R14, R216 ;  /* 0x0000000e0420723c */ /* 0x000fee00000418d8 */
[----:B------:R-:W-:-:S02]  /*ac30*/  IMAD.MOV.U32 R216, RZ, RZ, R28 ;  /* 0x000000ffffd87224 */ /* 0x000fc400078e001c */
[C---:B------:R-:W-:Y:S01]  /*ac40*/  HMMA.16816.F32.BF16 R28, R8.reuse, R14, R48 ;  /* 0x0000000e081c723c */ /* 0x040fe20000041830 */
[----:B------:R-:W1:Y:S01]  /*ac50*/  LDSM.16.M88.4 R12, [R230+0xa800] ;  /* 0x00a80000e60c783b */ /* 0x000e620000000200 */
[----:B------:R-:W-:Y:S02]  /*ac60*/  IMAD.MOV.U32 R217, RZ, RZ, R3 ;  /* 0x000000ffffd97224 */ /* 0x000fe400078e0003 */
[----:B------:R-:W-:Y:S02]  /*ac70*/  IMAD.MOV.U32 R218, RZ, RZ, R2 ;  /* 0x000000ffffda7224 */ /* 0x000fe400078e0002 */
[----:B------:R-:W-:Y:S02]  /*ac80*/  IMAD.MOV.U32 R219, RZ, RZ, R0 ;  /* 0x000000ffffdb7224 */ /* 0x000fe400078e0000 */
[----:B-1----:R-:W-:Y:S08]  /*ac90*/  HMMA.16816.F32.BF16 R40, R8, R12, R40 ;  /* 0x0000000c0828723c */ /* 0x002ff00000041828 */
[-C--:B------:R-:W-:Y:S08]  /*aca0*/  HMMA.16816.F32.BF16 R44, R4, R14.reuse, R208 ;  /* 0x0000000e042c723c */ /* 0x080ff000000418d0 */
[----:B------:R-:W-:Y:S08]  /*acb0*/  HMMA.16816.F32.BF16 R48, R8, R14, R64 ;  /* 0x0000000e0830723c */ /* 0x000ff00000041840 */
[----:B------:R-:W-:-:S02]  /*acc0*/  IMAD.MOV.U32 R252, RZ, RZ, R40 ;  /* 0x000000fffffc7224 */ /* 0x000fc400078e0028 */
[----:B------:R-:W-:Y:S02]  /*acd0*/  IMAD.MOV.U32 R139, RZ, RZ, R41 ;  /* 0x000000ffff8b7224 */ /* 0x000fe400078e0029 */
[----:B------:R-:W-:Y:S02]  /*ace0*/  IMAD.MOV.U32 R138, RZ, RZ, R42 ;  /* 0x000000ffff8a7224 */ /* 0x000fe400078e002a */
[----:B------:R-:W-:Y:S02]  /*acf0*/  IMAD.MOV.U32 R133, RZ, RZ, R43 ;  /* 0x000000ffff857224 */ /* 0x000fe400078e002b */
[C---:B------:R-:W-:Y:S01]  /*ad00*/  HMMA.16816.F32.BF16 R40, R4.reuse, R12, R212 ;  /* 0x0000000c0428723c */ /* 0x040fe200000418d4 */
[----:B------:R-:W1:Y:S07]  /*ad10*/  LDSM.16.M88.4 R12, [R230+0xb000] ;  /* 0x00b00000e60c783b */ /* 0x000e6e0000000200 */
[C---:B-1----:R-:W-:Y:S08]  /*ad20*/  HMMA.16816.F32.BF16 R64, R4.reuse, R12, R140 ;  /* 0x0000000c0440723c */ /* 0x042ff0000004188c */
[----:B------:R-:W-:Y:S08]  /*ad30*/  HMMA.16816.F32.BF16 R140, R4, R14, R60 ;  /* 0x0000000e048c723c */ /* 0x000ff0000004183c */
[C---:B------:R-:W-:Y:S08]  /*ad40*/  HMMA.16816.F32.BF16 R220, R8.reuse, R12, R220 ;  /* 0x0000000c08dc723c */ /* 0x040ff000000418dc */
[C---:B------:R-:W-:Y:S01]  /*ad50*/  HMMA.16816.F32.BF16 R60, R8.reuse, R14, R56 ;  /* 0x0000000e083c723c */ /* 0x040fe20000041838 */
[----:B------:R-:W1:Y:S11]  /*ad60*/  LDSM.16.M88.4 R12, [R230+0xb800] ;  /* 0x00b80000e60c783b */ /* 0x000e760000000200 */
        /* <DEDUP_REMOVED lines=9> */
[----:B------:R-:W-:Y:S01]  /*ae00*/  LDSM.16.M88.4 R4, [R233+0x6000] ;  /* 0x00600000e904783b */ /* 0x000fe20000000200 */
[----:B------:R-:W-:-:S02]  /*ae10*/  IMAD.MOV.U32 R37, RZ, RZ, R139 ;  /* 0x000000ffff257224 */ /* 0x000fc400078e008b */
[----:B------:R-:W-:Y:S01]  /*ae20*/  IMAD.MOV.U32 R38, RZ, RZ, R138 ;  /* 0x000000ffff267224 */ /* 0x000fe200078e008a */
[----:B------:R-:W1:Y:S01]  /*ae30*/  S2R R139, SR_TID.X ;  /* 0x00000000008b7919 */ /* 0x000e620000002100 */
[----:B------:R-:W-:Y:S02]  /*ae40*/  IMAD.MOV.U32 R39, RZ, RZ, R133 ;  /* 0x000000ffff277224 */ /* 0x000fe400078e0085 */
[----:B------:R-:W-:Y:S01]  /*ae50*/  HMMA.16816.F32.BF16 R212, R8, R14, R16 ;  /* 0x0000000e08d4723c */ /* 0x000fe20000041810 */
[----:B------:R-:W2:Y:S01]  /*ae60*/  LDSM.16.M88.4 R12, [R229+0x2000] ;  /* 0x00200000e50c783b */ /* 0x000ea20000000200 */
[----:B------:R-:W-:Y:S02]  /*ae70*/  IMAD.MOV.U32 R132, RZ, RZ, R52 ;  /* 0x000000ffff847224 */ /* 0x000fe400078e0034 */
[----:B------:R-:W-:Y:S01]  /*ae80*/  IMAD.MOV.U32 R3, RZ, RZ, R53 ;  /* 0x000000ffff037224 */ /* 0x000fe200078e0035 */
[----:B------:R-:W3:Y:S01]  /*ae90*/  LDSM.16.M88.4 R8, [R233+0x4000] ;  /* 0x00400000e908783b */ /* 0x000ee20000000200 */
[----:B------:R-:W-:-:S02]  /*aea0*/  IMAD.MOV.U32 R2, RZ, RZ, R54 ;  /* 0x000000ffff027224 */ /* 0x000fc400078e0036 */
[----:B------:R-:W-:Y:S02]  /*aeb0*/  IMAD.MOV.U32 R0, RZ, RZ, R55 ;  /* 0x000000ffff007224 */ /* 0x000fe400078e0037 */
[----:B------:R-:W-:Y:S02]  /*aec0*/  IMAD.MOV.U32 R52, RZ, RZ, R211 ;  /* 0x000000ffff347224 */ /* 0x000fe400078e00d3 */
[----:B------:R-:W-:Y:S02]  /*aed0*/  IMAD.MOV.U32 R53, RZ, RZ, R210 ;  /* 0x000000ffff357224 */ /* 0x000fe400078e00d2 */
[----:B------:R-:W-:Y:S02]  /*aee0*/  IMAD.MOV.U32 R54, RZ, RZ, R209 ;  /* 0x000000ffff367224 */ /* 0x000fe400078e00d1 */
[----:B------:R-:W-:Y:S02]  /*aef0*/  IMAD.MOV.U32 R55, RZ, RZ, R208 ;  /* 0x000000ffff377224 */ /* 0x000fe400078e00d0 */
[----:B-1----:R-:W-:-:S05]  /*af00*/  IMAD.SHL.U32 R139, R139, 0x2, RZ ;  /* 0x000000028b8b7824 */ /* 0x002fca00078e00ff */
[----:B------:R-:W-:Y:S01]  /*af10*/  LOP3.LUT R139, R139, 0x6, RZ, 0xc0, !PT ;  /* 0x000000068b8b7812 */ /* 0x000fe200078ec0ff */
[-C--:B--2---:R-:W-:Y:S08]  /*af20*/  HMMA.16816.F32.BF16 R216, R4, R12.reuse, R216 ;  /* 0x0000000c04d8723c */ /* 0x084ff000000418d8 */
[----:B---3--:R-:W-:Y:S08]  /*af30*/  HMMA.16816.F32.BF16 R208, R8, R12, R20 ;  /* 0x0000000c08d0723c */ /* 0x008ff00000041814 */
[-C--:B------:R-:W-:Y:S08]  /*af40*/  HMMA.16816.F32.BF16 R32, R4, R14.reuse, R32 ;  /* 0x0000000e0420723c */ /* 0x080ff00000041820 */
[----:B------:R-:W-:Y:S01]  /*af50*/  HMMA.16816.F32.BF16 R28, R8, R14, R28 ;  /* 0x0000000e081c723c */ /* 0x000fe2000004181c */
[----:B------:R-:W1:Y:S01]  /*af60*/  LDSM.16.M88.4 R12, [R229+0x2800] ;  /* 0x00280000e50c783b */ /* 0x000e620000000200 */
[----:B------:R-:W-:-:S02]  /*af70*/  FMUL.FTZ R216, R216, c[0x0][0x2ec] ;  /* 0x0000bb00d8d87a20 */ /* 0x000fc40000410000 */
[----:B------:R-:W-:Y:S02]  /*af80*/  FMUL.FTZ R217, R217, c[0x0][0x2ec] ;  /* 0x0000bb00d9d97a20 */ /* 0x000fe40000410000 */
[----:B------:R-:W-:Y:S02]  /*af90*/  FMUL.FTZ R218, R218, c[0x0][0x2ec] ;  /* 0x0000bb00dada7a20 */ /* 0x000fe40000410000 */
[----:B------:R-:W-:Y:S02]  /*afa0*/  FMUL.FTZ R208, R208, c[0x0][0x2ec] ;  /* 0x0000bb00d0d07a20 */ /* 0x000fe40000410000 */
[----:B------:R-:W-:Y:S01]  /*afb0*/  FMUL.FTZ R210, R210, c[0x0][0x2ec] ;  /* 0x0000bb00d2d27a20 */ /* 0x000fe20000410000 */
[----:B------:R-:W-:Y:S01]  /*afc0*/  MUFU.TANH R217, R217 ;  /* 0x000000d900d97308 */ /* 0x000fe20000002400 */
[----:B------:R-:W-:Y:S02]  /*afd0*/  FMUL.FTZ R209, R209, c[0x0][0x2ec] ;  /* 0x0000bb00d1d17a20 */ /* 0x000fe40000410000 */
[----:B------:R-:W-:-:S02]  /*afe0*/  FMUL.FTZ R211, R211, c[0x0][0x2ec] ;  /* 0x0000bb00d3d37a20 */ /* 0x000fc40000410000 */
[----:B------:R-:W-:Y:S02]  /*aff0*/  FMUL.FTZ R219, R219, c[0x0][0x2ec] ;  /* 0x0000bb00dbdb7a20 */ /* 0x000fe40000410000 */
[----:B------:R-:W-:Y:S01]  /*b000*/  FMUL.FTZ R32, R32, c[0x0][0x2ec] ;  /* 0x0000bb0020207a20 */ /* 0x000fe20000410000 */
        /* <DEDUP_REMOVED lines=8> */
[----:B------:R-:W-:-:S03]  /*b090*/  FMUL.FTZ R35, R35, c[0x0][0x2ec] ;  /* 0x0000bb0023237a20 */ /* 0x000fc60000410000 */
[----:B------:R-:W-:Y:S01]  /*b0a0*/  MUFU.TANH R32, R32 ;  /* 0x0000002000207308 */ /* 0x000fe20000002400 */
[-C--:B-1----:R-:W-:Y:S07]  /*b0b0*/  HMMA.16816.F32.BF16 R24, R8, R12.reuse, R36 ;  /* 0x0000000c0818723c */ /* 0x082fee0000041824 */
[----:B------:R-:W-:Y:S01]  /*b0c0*/  MUFU.TANH R31, R31 ;  /* 0x0000001f001f7308 */ /* 0x000fe20000002400 */
[C---:B------:R-:W-:Y:S07]  /*b0d0*/  HMMA.16816.F32.BF16 R16, R4.reuse, R12, R40 ;  /* 0x0000000c0410723c */ /* 0x040fee0000041828 */
[----:B------:R-:W-:Y:S01]  /*b0e0*/  MUFU.TANH R33, R33 ;  /* 0x0000002100217308 */ /* 0x000fe20000002400 */
[-C--:B------:R-:W-:Y:S07]  /*b0f0*/  HMMA.16816.F32.BF16 R36, R4, R14.reuse, R44 ;  /* 0x0000000e0424723c */ /* 0x080fee000004182c */
[----:B------:R-:W-:Y:S01]  /*b100*/  MUFU.TANH R34, R34 ;  /* 0x0000002200227308 */ /* 0x000fe20000002400 */
[----:B------:R-:W-:Y:S01]  /*b110*/  IMAD.MOV.U32 R47, RZ, RZ, R0 ;  /* 0x000000ffff2f7224 */ /* 0x000fe200078e0000 */
[----:B------:R-:W-:Y:S01]  /*b120*/  HMMA.16816.F32.BF16 R20, R8, R14, R48 ;  /* 0x0000000e0814723c */ /* 0x000fe20000041830 */
[----:B------:R-:W1:Y:S01]  /*b130*/  LDSM.16.M88.4 R12, [R229+0x3000] ;  /* 0x00300000e50c783b */ /* 0x000e620000000200 */
[----:B------:R-:W-:-:S04]  /*b140*/  IMAD.U32 R0, RZ, RZ, UR23 ;  /* 0x00000017ff007e24 */ /* 0x000fc8000f8e00ff */
[----:B------:R-:W-:Y:S01]  /*b150*/  MUFU.TANH R35, R35 ;  /* 0x0000002300237308 */ /* 0x000fe20000002400 */
[----:B------:R-:W-:Y:S02]  /*b160*/  IMAD.MOV.U32 R44, RZ, RZ, R132 ;  /* 0x000000ffff2c7224 */ /* 0x000fe400078e0084 */
[----:B------:R-:W-:Y:S02]  /*b170*/  IMAD.MOV.U32 R45, RZ, RZ, R3 ;  /* 0x000000ffff2d7224 */ /* 0x000fe400078e0003 */
[----:B------:R-:W-:Y:S02]  /*b180*/  IMAD.MOV.U32 R46, RZ, RZ, R2 ;  /* 0x000000ffff2e7224 */ /* 0x000fe400078e0002 */
[----:B------:R-:W-:Y:S02]  /*b190*/  IMAD R0, R0, 0x40, R139 ;  /* 0x0000004000007824 */ /* 0x000fe400078e028b */
[----:B------:R-:W-:Y:S02]  /*b1a0*/  FMUL.FTZ R24, R24, c[0x0][0x2ec] ;  /* 0x0000bb0018187a20 */ /* 0x000fe40000410000 */
[----:B------:R-:W-:Y:S01]  /*b1b0*/  FMUL.FTZ R25, R25, c[0x0][0x2ec] ;  /* 0x0000bb0019197a20 */ /* 0x000fe20000410000 */
[C---:B------:R-:W-:Y:S01]  /*b1c0*/  ISETP.GE.AND P1, PT, R0.reuse, R251, PT ;  /* 0x000000fb0000720c */ /* 0x040fe20003f26270 */
[----:B------:R-:W-:Y:S01]  /*b1d0*/  FMUL.FTZ R17, R17, c[0x0][0x2ec] ;  /* 0x0000bb0011117a20 */ /* 0x000fe20000410000 */
[C---:B------:R-:W-:Y:S01]  /*b1e0*/  IADD3 R2, R0.reuse, 0x1, RZ ;  /* 0x0000000100027810 */ /* 0x040fe20007ffe0ff */
[----:B------:R-:W-:Y:S01]  /*b1f0*/  FMUL.FTZ R19, R19, c[0x0][0x2ec] ;  /* 0x0000bb0013137a20 */ /* 0x000fe20000410000 */
[----:B------:R-:W-:Y:S01]  /*b200*/  ISETP.LT.OR P1, PT, R0, R247, P1 ;  /* 0x000000f70000720c */ /* 0x000fe20000f21670 */
[----:B------:R-:W-:Y:S01]  /*b210*/  FMUL.FTZ R27, R27, c[0x0][0x2ec] ;  /* 0x0000bb001b1b7a20 */ /* 0x000fe20000410000 */
[----:B------:R-:W-:Y:S01]  /*b220*/  ISETP.GE.AND P0, PT, R2, R251, PT ;  /* 0x000000fb0200720c */ /* 0x000fe20003f06270 */
[----:B------:R-:W-:Y:S01]  /*b230*/  FMUL.FTZ R18, R18, c[0x0][0x2ec] ;  /* 0x0000bb0012127a20 */ /* 0x000fe20000410000 */
[C---:B------:R-:W-:Y:S01]  /*b240*/  ISETP.GE.AND P6, PT, R2.reuse, R250, PT ;  /* 0x000000fa0200720c */ /* 0x040fe20003fc6270 */
[----:B------:R-:W-:Y:S01]  /*b250*/  FMUL.FTZ R21, R21, c[0x0][0x2ec] ;  /* 0x0000bb0015157a20 */ /* 0x000fe20000410000 */
[----:B------:R-:W-:Y:S01]  /*b260*/  ISETP.GE.AND P5, PT, R2, R249, PT ;  /* 0x000000f90200720c */ /* 0x000fe20003fa6270 */
[----:B------:R-:W-:Y:S01]  /*b270*/  FMUL.FTZ R26, R26, c[0x0][0x2ec] ;  /* 0x0000bb001a1a7a20 */ /* 0x000fe20000410000 */
[----:B------:R-:W-:Y:S01]  /*b280*/  ISETP.GE.AND P4, PT, R2, R248, PT ;  /* 0x000000f80200720c */ /* 0x000fe20003f86270 */
[----:B------:R-:W-:Y:S01]  /*b290*/  FMUL.FTZ R16, R16, c[0x0][0x2ec] ;  /* 0x0000bb0010107a20 */ /* 0x000fe20000410000 */
[----:B------:R-:W-:Y:S01]  /*b2a0*/  ISETP.LT.OR P0, PT, R2, R247, P0 ;  /* 0x000000f70200720c */ /* 0x000fe20000701670 */
[----:B------:R-:W-:Y:S01]  /*b2b0*/  FMUL.FTZ R20, R20, c[0x0][0x2ec] ;  /* 0x0000bb0014147a20 */ /* 0x000fe20000410000 */
[C---:B------:R-:W-:Y:S01]  /*b2c0*/  ISETP.LT.OR P6, PT, R2.reuse, R246, P6 ;  /* 0x000000f60200720c */ /* 0x040fe200037c1670 */
[----:B------:R-:W-:Y:S01]  /*b2d0*/  MUFU.TANH R26, R26 ;  /* 0x0000001a001a7308 */ /* 0x000fe20000002400 */
[----:B------:R-:W-:Y:S01]  /*b2e0*/  ISETP.LT.OR P5, PT, R2, R245, P5 ;  /* 0x000000f50200720c */ /* 0x000fe20002fa1670 */
[----:B------:R-:W-:Y:S01]  /*b2f0*/  FMUL.FTZ R22, R22, c[0x0][0x2ec] ;  /* 0x0000bb0016167a20 */ /* 0x000fe20000410000 */
[----:B------:R-:W-:Y:S01]  /*b300*/  ISETP.LT.OR P4, PT, R2, R244, P4 ;  /* 0x000000f40200720c */ /* 0x000fe20002781670 */
[----:B------:R-:W-:Y:S01]  /*b310*/  FMUL.FTZ R23, R23, c[0x0][0x2ec] ;  /* 0x0000bb0017177a20 */ /* 0x000fe20000410000 */
[----:B------:R-:W-:Y:S01]  /*b320*/  IADD3 R2, R0, 0x8, RZ ;  /* 0x0000000800027810 */ /* 0x000fe20007ffe0ff */
[----:B------:R-:W-:-:S02]  /*b330*/  FMUL.FTZ R36, R36, c[0x0][0x2ec] ;  /* 0x0000bb0024247a20 */ /* 0x000fc40000410000 */
[----:B------:R-:W-:Y:S01]  /*b340*/  MUFU.TANH R3, R22 ;  /* 0x0000001600037308 */ /* 0x000fe20000002400 */
[-C--:B-1----:R-:W-:Y:S01]  /*b350*/  HMMA.16816.F32.BF16 R40, R8, R12.reuse, R52 ;  /* 0x0000000c0828723c */ /* 0x082fe20000041834 */
[----:B------:R-:W-:Y:S02]  /*b360*/  FMUL.FTZ R38, R38, c[0x0][0x2ec] ;  /* 0x0000bb0026267a20 */ /* 0x000fe40000410000 */
[----:B------:R-:W-:Y:S02]  /*b370*/  FMUL.FTZ R37, R37, c[0x0][0x2ec] ;  /* 0x0000bb0025257a20 */ /* 0x000fe40000410000 */
[----:B------:R-:W-:Y:S02]  /*b380*/  FMUL.FTZ R39, R39, c[0x0][0x2ec] ;  /* 0x0000bb0027277a20 */ /* 0x000fe40000410000 */
[----:B------:R-:W-:Y:S01]  /*b390*/  MUFU.TANH R36, R36 ;  /* 0x0000002400247308 */ /* 0x000fe20000002400 */
[C---:B------:R-:W-:Y:S07]  /*b3a0*/  HMMA.16816.F32.BF16 R48, R4.reuse, R12, R64 ;  /* 0x0000000c0430723c */ /* 0x040fee0000041840 */
[----:B------:R-:W-:Y:S01]  /*b3b0*/  MUFU.TANH R38, R38 ;  /* 0x0000002600267308 */ /* 0x000fe20000002400 */
[-C--:B------:R-:W-:Y:S07]  /*b3c0*/  HMMA.16816.F32.BF16 R140, R4, R14.reuse, R140 ;  /* 0x0000000e048c723c */ /* 0x080fee000004188c */
[----:B------:R-:W-:Y:S01]  /*b3d0*/  MUFU.TANH R37, R37 ;  /* 0x0000002500257308 */ /* 0x000fe20000002400 */
[----:B------:R-:W-:Y:S01]  /*b3e0*/  HMMA.16816.F32.BF16 R52, R8, R14, R60 ;  /* 0x0000000e0834723c */ /* 0x000fe2000004183c */
[----:B------:R-:W1:Y:S01]  /*b3f0*/  LDSM.16.M88.4 R12, [R229+0x3800] ;  /* 0x00380000e50c783b */ /* 0x000e620000000200 */
[----:B------:R-:W-:Y:S01]  /*b400*/  FMUL.FTZ R40, R40, c[0x0][0x2ec] ;  /* 0x0000bb0028287a20 */ /* 0x000fe20000410000 */
[----:B------:R-:W-:-:S04]  /*b410*/  DEPBAR.LE SB0, 0x0 ;  /* 0x000080000000791a */ /* 0x000fc80000000000 */
        /* <DEDUP_REMOVED lines=18> */
[----:B------:R-:W-:-:S05]  /*b540*/  FMUL.FTZ R143, R143, c[0x0][0x2ec] ;  /* 0x0000bb008f8f7a20 */ /* 0x000fca0000410000 */
[----:B------:R-:W-:Y:S01]  /*b550*/  MUFU.TANH R41, R41 ;  /* 0x0000002900297308 */ /* 0x000fe20000002400 */
[C---:B-1----:R-:W-:Y:S07]  /*b560*/  HMMA.16816.F32.BF16 R60, R4.reuse, R12, R220 ;  /* 0x0000000c043c723c */ /* 0x042fee00000418dc */
[----:B------:R-:W-:Y:S01]  /*b570*/  MUFU.TANH R43, R43 ;  /* 0x0000002b002b7308 */ /* 0x000fe20000002400 */
[----:B------:R-:W-:Y:S07]  /*b580*/  HMMA.16816.F32.BF16 R56, R4, R14, R56 ;  /* 0x0000000e0438723c */ /* 0x000fee0000041838 */
[----:B------:R-:W1:Y:S01]  /*b590*/  MUFU.TANH R7, R208 ;  /* 0x000000d000077308 */ /* 0x000e620000002400 */
[C---:B------:R-:W-:Y:S07]  /*b5a0*/  HMMA.16816.F32.BF16 R64, R8.reuse, R12, R44 ;  /* 0x0000000c0840723c */ /* 0x040fee000004182c */
[----:B------:R-:W-:Y:S01]  /*b5b0*/  MUFU.TANH R13, R216 ;  /* 0x000000d8000d7308 */ /* 0x000fe20000002400 */
[----:B------:R-:W-:Y:S01]  /*b5c0*/  HMMA.16816.F32.BF16 R44, R8, R14, R212 ;  /* 0x0000000e082c723c */ /* 0x000fe200000418d4 */
[----:B------:R-:W-:-:S02]  /*b5d0*/  FMUL.FTZ R61, R61, c[0x0][0x2ec] ;  /* 0x0000bb003d3d7a20 */ /* 0x000fc40000410000 */
[----:B------:R-:W-:-:S04]  /*b5e0*/  FMUL.FTZ R63, R63, c[0x0][0x2ec] ;  /* 0x0000bb003f3f7a20 */ /* 0x000fc80000410000 */
[----:B------:R-:W2:Y:S01]  /*b5f0*/  MUFU.TANH R10, R210 ;  /* 0x000000d2000a7308 */ /* 0x000ea20000002400 */
[----:B-1----:R-:W-:Y:S02]  /*b600*/  FSEL R7, R7, -INF , !P1 ;  /* 0xff80000007077808 */ /* 0x002fe40004800000 */
[----:B------:R-:W-:-:S04]  /*b610*/  ISETP.GE.AND P1, PT, R0, R250, PT ;  /* 0x000000fa0000720c */ /* 0x000fc80003f26270 */
[----:B------:R-:W-:Y:S01]  /*b620*/  ISETP.LT.OR P1, PT, R0, R246, P1 ;  /* 0x000000f60000720c */ /* 0x000fe20000f21670 */
[----:B------:R-:W1:Y:S01]  /*b630*/  MUFU.TANH R9, R209 ;  /* 0x000000d100097308 */ /* 0x000e620000002400 */
[----:B------:R-:W-:Y:S02]  /*b640*/  FMUL.FTZ R64, R64, c[0x0][0x2ec] ;  /* 0x0000bb0040407a20 */ /* 0x000fe40000410000 */
[----:B------:R-:W-:Y:S02]  /*b650*/  FMUL.FTZ R66, R66, c[0x0][0x2ec] ;  /* 0x0000bb0042427a20 */ /* 0x000fe40000410000 */
[----:B------:R-:W-:Y:S02]  /*b660*/  FMUL.FTZ R65, R65, c[0x0][0x2ec] ;  /* 0x0000bb0041417a20 */ /* 0x000fe40000410000 */
[----:B------:R-:W-:Y:S01]  /*b670*/  FMUL.FTZ R67, R67, c[0x0][0x2ec] ;  /* 0x0000bb0043437a20 */ /* 0x000fe20000410000 */
[----:B--2---:R-:W-:Y:S01]  /*b680*/  FSEL R10, R10, -INF , !P1 ;  /* 0xff8000000a0a7808 */ /* 0x004fe20004800000 */
[----:B------:R-:W2:Y:S01]  /*b690*/  MUFU.TANH R14, R211 ;  /* 0x000000d3000e7308 */ /* 0x000ea20000002400 */
[----:B------:R-:W-:Y:S01]  /*b6a0*/  ISETP.GE.AND P1, PT, R0, R249, PT ;  /* 0x000000f90000720c */ /* 0x000fe20003f26270 */
[----:B------:R-:W-:-:S02]  /*b6b0*/  FMUL.FTZ R44, R44, c[0x0][0x2ec] ;  /* 0x0000bb002c2c7a20 */ /* 0x000fc40000410000 */
[----:B------:R-:W-:Y:S01]  /*b6c0*/  FMUL.FTZ R45, R45, c[0x0][0x2ec] ;  /* 0x0000bb002d2d7a20 */ /* 0x000fe20000410000 */
[C---:B------:R-:W-:Y:S02]  /*b6d0*/  ISETP.LT.OR P1, PT, R0.reuse, R245, P1 ;  /* 0x000000f50000720c */ /* 0x040fe40000f21670 */
[----:B-1----:R-:W-:Y:S01]  /*b6e0*/  FSEL R9, R9, -INF , !P0 ;  /* 0xff80000009097808 */ /* 0x002fe20004000000 */
[----:B------:R-:W-:Y:S01]  /*b6f0*/  MUFU.TANH R11, R28 ;  /* 0x0000001c000b7308 */ /* 0x000fe20000002400 */
[----:B------:R-:W-:Y:S02]  /*b700*/  FSEL R13, R13, -INF , !P1 ;  /* 0xff8000000d0d7808 */ /* 0x000fe40004800000 */
[----:B------:R-:W-:Y:S02]  /*b710*/  ISETP.GE.AND P1, PT, R0, R248, PT ;  /* 0x000000f80000720c */ /* 0x000fe40003f26270 */
[----:B------:R-:W-:Y:S02]  /*b720*/  ISETP.GE.AND P0, PT, R2, R250, PT ;  /* 0x000000fa0200720c */ /* 0x000fe40003f06270 */
[----:B------:R-:W-:Y:S01]  /*b730*/  ISETP.LT.OR P1, PT, R0, R244, P1 ;  /* 0x000000f40000720c */ /* 0x000fe20000f21670 */
[----:B------:R-:W1:Y:S01]  /*b740*/  MUFU.TANH R15, R30 ;  /* 0x0000001e000f7308 */ /* 0x000e620000002400 */
[----:B--2---:R-:W-:-:S02]  /*b750*/  FSEL R14, R14, -INF , !P6 ;  /* 0xff8000000e0e7808 */ /* 0x004fc40007000000 */
[C---:B------:R-:W-:Y:S02]  /*b760*/  ISETP.GE.AND P6, PT, R2.reuse, R249, PT ;  /* 0x000000f90200720c */ /* 0x040fe40003fc6270 */
[C---:B------:R-:W-:Y:S02]  /*b770*/  ISETP.LT.OR P0, PT, R2.reuse, R246, P0 ;  /* 0x000000f60200720c */ /* 0x040fe40000701670 */
[----:B------:R-:W-:Y:S01]  /*b780*/  ISETP.LT.OR P6, PT, R2, R245, P6 ;  /* 0x000000f50200720c */ /* 0x000fe200037c1670 */
[----:B------:R-:W2:Y:S08]  /*b790*/  MUFU.TANH R12, R29 ;  /* 0x0000001d000c7308 */ /* 0x000eb00000002400 */
[----:B------:R-:W3:Y:S01]  /*b7a0*/  MUFU.TANH R29, R24 ;  /* 0x00000018001d7308 */ /* 0x000ee20000002400 */
[----:B-1----:R-:W-:-:S07]  /*b7b0*/  FSEL R15, R15, -INF , !P0 ;  /* 0xff8000000f0f7808 */ /* 0x002fce0004000000 */
[----:B------:R-:W-:Y:S08]  /*b7c0*/  MUFU.TANH R30, R25 ;  /* 0x00000019001e7308 */ /* 0x000ff00000002400 */
[----:B------:R1:W-:Y:S08]  /*b7d0*/  MUFU.TANH R25, R17 ;  /* 0x0000001100197308 */ /* 0x0003f00000002400 */
[----:B------:R4:W-:Y:S01]  /*b7e0*/  MUFU.TANH R24, R19 ;  /* 0x0000001300187308 */ /* 0x0009e20000002400 */
[----:B-1----:R-:W-:-:S07]  /*b7f0*/  FSEL R17, R218, -INF , !P1 ;  /* 0xff800000da117808 */ /* 0x002fce0004800000 */
[----:B------:R-:W-:Y:S01]  /*b800*/  MUFU.TANH R28, R27 ;  /* 0x0000001b001c7308 */ /* 0x000fe20000002400 */
[----:B------:R-:W-:-:S04]  /*b810*/  ISETP.GE.AND P1, PT, R2, R251, PT ;  /* 0x000000fb0200720c */ /* 0x000fc80003f26270 */
[C---:B------:R-:W-:Y:S02]  /*b820*/  ISETP.LT.OR P1, PT, R2.reuse, R247, P1 ;  /* 0x000000f70200720c */ /* 0x040fe40000f21670 */
[----:B----4-:R-:W-:Y:S01]  /*b830*/  FSEL R19, R217, -INF , !P5 ;  /* 0xff800000d9137808 */ /* 0x010fe20006800000 */
[----:B------:R1:W-:Y:S01]  /*b840*/  MUFU.TANH R5, R18 ;  /* 0x0000001200057308 */ /* 0x0003e20000002400 */
[C---:B------:R-:W-:Y:S02]  /*b850*/  ISETP.GE.AND P5, PT, R2.reuse, R248, PT ;  /* 0x000000f80200720c */ /* 0x040fe40003fa6270 */
[----:B------:R-:W-:Y:S02]  /*b860*/  FSEL R11, R11, -INF , !P1 ;  /* 0xff8000000b0b7808 */ /* 0x000fe40004800000 */
[----:B------:R-:W-:Y:S02]  /*b870*/  ISETP.LT.OR P5, PT, R2, R244, P5 ;  /* 0x000000f40200720c */ /* 0x000fe40002fa1670 */
[----:B------:R-:W-:Y:S01]  /*b880*/  IADD3 R2, R0, 0x9, RZ ;  /* 0x0000000900027810 */ /* 0x000fe20007ffe0ff */
[----:B------:R4:W-:Y:S01]  /*b890*/  MUFU.TANH R27, R21 ;  /* 0x00000015001b7308 */ /* 0x0009e20000002400 */
[----:B------:R-:W-:-:S02]  /*b8a0*/  FSEL R22, R34, -INF , !P5 ;  /* 0xff80000022167808 */ /* 0x000fc40006800000 */
[C---:B------:R-:W-:Y:S02]  /*b8b0*/  ISETP.GE.AND P1, PT, R2.reuse, R250, PT ;  /* 0x000000fa0200720c */ /* 0x040fe40003f26270 */
[C---:B------:R-:W-:Y:S02]  /*b8c0*/  ISETP.GE.AND P0, PT, R2.reuse, R249, PT ;  /* 0x000000f90200720c */ /* 0x040fe40003f06270 */
[----:B------:R-:W-:Y:S01]  /*b8d0*/  ISETP.LT.OR P1, PT, R2, R246, P1 ;  /* 0x000000f60200720c */ /* 0x000fe20000f21670 */
[----:B------:R2:W2:Y:S01]  /*b8e0*/  MUFU.TANH R6, R16 ;  /* 0x0000001000067308 */ /* 0x0004a20000002400 */
[----:B-1----:R-:W-:Y:S02]  /*b8f0*/  FSEL R18, R32, -INF , !P6 ;  /* 0xff80000020127808 */ /* 0x002fe40007000000 */
[C---:B------:R-:W-:Y:S02]  /*b900*/  ISETP.GE.AND P6, PT, R2.reuse, R248, PT ;  /* 0x000000f80200720c */ /* 0x040fe40003fc6270 */
[----:B------:R-:W-:-:S02]  /*b910*/  ISETP.LT.OR P0, PT, R2, R245, P0 ;  /* 0x000000f50200720c */ /* 0x000fc40000701670 */
[C---:B------:R-:W-:Y:S01]  /*b920*/  ISETP.LT.OR P6, PT, R2.reuse, R244, P6 ;  /* 0x000000f40200720c */ /* 0x040fe200037c1670 */
[----:B------:R1:W1:Y:S01]  /*b930*/  MUFU.TANH R8, R20 ;  /* 0x0000001400087308 */ /* 0x0002620000002400 */
[----:B----4-:R-:W-:Y:S02]  /*b940*/  FSEL R21, R219, -INF , !P4 ;  /* 0xff800000db157808 */ /* 0x010fe40006000000 */
[----:B------:R-:W-:-:S04]  /*b950*/  ISETP.GE.AND P4, PT, R2, R251, PT ;  /* 0x000000fb0200720c */ /* 0x000fc80003f86270 */
[----:B------:R-:W-:Y:S01]  /*b960*/  ISETP.LT.OR P4, PT, R2, R247, P4 ;  /* 0x000000f70200720c */ /* 0x000fe20002781670 */
[----:B------:R4:W3:Y:S01]  /*b970*/  MUFU.TANH R4, R23 ;  /* 0x0000001700047308 */ /* 0x0008e20000002400 */
[----:B------:R-:W-:Y:S02]  /*b980*/  IADD3 R2, R0, 0x10, RZ ;  /* 0x0000001000027810 */ /* 0x000fe40007ffe0ff */
[----:B--2---:R-:W-:Y:S02]  /*b990*/  FSEL R12, R12, -INF , !P4 ;  /* 0xff8000000c0c7808 */ /* 0x004fe40006000000 */
[----:B------:R-:W-:Y:S02]  /*b9a0*/  FSEL R16, R31, -INF , !P1 ;  /* 0xff8000001f107808 */ /* 0x000fe40004800000 */
[----:B------:R-:W-:Y:S01]  /*b9b0*/  ISETP.GE.AND P5, PT, R2, R251, PT ;  /* 0x000000fb0200720c */ /* 0x000fe20003fa6270 */
[----:B------:R-:W-:Y:S01]  /*b9c0*/  MUFU.TANH R49, R49 ;  /* 0x0000003100317308 */ /* 0x000fe20000002400 */
[----:B-1----:R-:W-:-:S02]  /*b9d0*/  FSEL R20, R33, -INF , !P0 ;  /* 0xff80000021147808 */ /* 0x002fc40004000000 */
[C---:B------:R-:W-:Y:S02]  /*b9e0*/  ISETP.GE.AND P4, PT, R2.reuse, R250, PT ;  /* 0x000000fa0200720c */ /* 0x040fe40003f86270 */
[C---:B------:R-:W-:Y:S02]  /*b9f0*/  ISETP.GE.AND P1, PT, R2.reuse, R249, PT ;  /* 0x000000f90200720c */ /* 0x040fe40003f26270 */
[C---:B------:R-:W-:Y:S01]  /*ba00*/  ISETP.GE.AND P0, PT, R2.reuse, R248, PT ;  /* 0x000000f80200720c */ /* 0x040fe20003f06270 */
[----:B------:R-:W1:Y:S01]  /*ba10*/  MUFU.TANH R50, R50 ;  /* 0x0000003200327308 */ /* 0x000e620000002400 */
[C---:B------:R-:W-:Y:S02]  /*ba20*/  ISETP.LT.OR P5, PT, R2.reuse, R247, P5 ;  /* 0x000000f70200720c */ /* 0x040fe40002fa1670 */
[C---:B------:R-:W-:Y:S02]  /*ba30*/  ISETP.LT.OR P4, PT, R2.reuse, R246, P4 ;  /* 0x000000f60200720c */ /* 0x040fe40002781670 */
[----:B------:R-:W-:-:S02]  /*ba40*/  ISETP.LT.OR P1, PT, R2, R245, P1 ;  /* 0x000000f50200720c */ /* 0x000fc40000f21670 */
[----:B------:R-:W-:Y:S01]  /*ba50*/  ISETP.LT.OR P0, PT, R2, R244, P0 ;  /* 0x000000f40200720c */ /* 0x000fe20000701670 */
[----:B------:R-:W2:Y:S01]  /*ba60*/  MUFU.TANH R51, R51 ;  /* 0x0000003300337308 */ /* 0x000ea20000002400 */
[----:B------:R-:W-:Y:S02]  /*ba70*/  IADD3 R2, R0, 0x11, RZ ;  /* 0x0000001100027810 */ /* 0x000fe40007ffe0ff */
[----:B----4-:R-:W-:Y:S02]  /*ba80*/  FSEL R23, R35, -INF , !P6 ;  /* 0xff80000023177808 */ /* 0x010fe40007000000 */
[C---:B------:R-:W-:Y:S02]  /*ba90*/  ISETP.GE.AND P6, PT, R2.reuse, R251, PT ;  /* 0x000000fb0200720c */ /* 0x040fe40003fc6270 */
[----:B---3--:R-:W-:Y:S01]  /*baa0*/  FSEL R29, R29, -INF , !P5 ;  /* 0xff8000001d1d7808 */ /* 0x008fe20006800000 */
[----:B------:R-:W3:Y:S01]  /*bab0*/  MUFU.TANH R52, R52 ;  /* 0x0000003400347308 */ /* 0x000ee20000002400 */
[----:B------:R-:W-:-:S02]  /*bac0*/  ISETP.GE.AND P5, PT, R2, R250, PT ;  /* 0x000000fa0200720c */ /* 0x000fc40003fa6270 */
[----:B------:R-:W-:Y:S01]  /*bad0*/  FSEL R26, R26, -INF , !P4 ;  /* 0xff8000001a1a7808 */ /* 0x000fe20006000000 */
[----:B------:R-:W-:Y:S01]  /*bae0*/  STL [R1+0x24], R29 ;  /* 0x0000241d01007387 */ /* 0x000fe20000100800 */
[----:B------:R-:W-:Y:S02]  /*baf0*/  FSEL R6, R6, -INF , !P1 ;  /* 0xff80000006067808 */ /* 0x000fe40004800000 */
[----:B------:R-:W-:Y:S01]  /*bb00*/  FSEL R5, R5, -INF , !P0 ;  /* 0xff80000005057808 */ /* 0x000fe20004000000 */
[----:B------:R-:W-:Y:S01]  /*bb10*/  STL [R1+0x2c], R26 ;  /* 0x00002c1a01007387 */ /* 0x000fe20000100800 */
[C---:B------:R-:W-:Y:S01]  /*bb20*/  ISETP.GE.AND P4, PT, R2.reuse, R249, PT ;  /* 0x000000f90200720c */ /* 0x040fe20003f86270 */
[----:B------:R-:W4:Y:S01]  /*bb30*/  MUFU.TANH R54, R54 ;  /* 0x0000003600367308 */ /* 0x000f220000002400 */
[C---:B------:R-:W-:Y:S01]  /*bb40*/  ISETP.GE.AND P1, PT, R2.reuse, R248, PT ;  /* 0x000000f80200720c */ /* 0x040fe20003f26270 */
[----:B------:R1:W-:Y:S01]  /*bb50*/  STL [R1+0x30], R6 ;  /* 0x0000300601007387 */ /* 0x0003e20000100800 */
[----:B------:R-:W-:-:S02]  /*bb60*/  ISETP.LT.OR P6, PT, R2, R247, P6 ;  /* 0x000000f70200720c */ /* 0x000fc400037c1670 */
[C---:B------:R-:W-:Y:S01]  /*bb70*/  ISETP.LT.OR P5, PT, R2.reuse, R246, P5 ;  /* 0x000000f60200720c */ /* 0x040fe20002fa1670 */
[----:B------:R2:W-:Y:S01]  /*bb80*/  STL [R1+0x34], R5 ;  /* 0x0000340501007387 */ /* 0x0005e20000100800 */
[C---:B------:R-:W-:Y:S01]  /*bb90*/  ISETP.LT.OR P4, PT, R2.reuse, R245, P4 ;  /* 0x000000f50200720c */ /* 0x040fe20002781670 */
[----:B------:R-:W1:Y:S01]  /*bba0*/  MUFU.TANH R140, R140 ;  /* 0x0000008c008c7308 */ /* 0x000e620000002400 */
[----:B------:R-:W-:Y:S02]  /*bbb0*/  ISETP.LT.OR P1, PT, R2, R244, P1 ;  /* 0x000000f40200720c */ /* 0x000fe40000f21670 */
[----:B------:R-:W-:Y:S02]  /*bbc0*/  IADD3 R2, R0, 0x18, RZ ;  /* 0x0000001800027810 */ /* 0x000fe40007ffe0ff */
[----:B------:R-:W-:Y:S02]  /*bbd0*/  FSEL R139, R24, -INF , !P1 ;  /* 0xff800000188b7808 */ /* 0x000fe40004800000 */
[C---:B------:R-:W-:Y:S01]  /*bbe0*/  ISETP.GE.AND P0, PT, R2.reuse, R251, PT ;  /* 0x000000fb0200720c */ /* 0x040fe20003f06270 */
[----:B------:R-:W3:Y:S03]  /*bbf0*/  MUFU.TANH R141, R141 ;  /* 0x0000008d008d7308 */ /* 0x000ee60000002400 */
[----:B------:R-:W-:-:S04]  /*bc00*/  ISETP.LT.OR P0, PT, R2, R247, P0 ;  /* 0x000000f70200720c */ /* 0x000fc80000701670 */
[----:B------:R-:W-:Y:S01]  /*bc10*/  FSEL R132, R8, -INF , !P0 ;  /* 0xff80000008847808 */ /* 0x000fe20004000000 */
[----:B------:R-:W-:Y:S01]  /*bc20*/  MUFU.TANH R53, R53 ;  /* 0x0000003500357308 */ /* 0x000fe20000002400 */
[----:B------:R-:W-:Y:S01]  /*bc30*/  FMUL.FTZ R8, R46, c[0x0][0x2ec] ;  /* 0x0000bb002e087a20 */ /* 0x000fe20000410000 */
[----:B-1----:R-:W-:Y:S02]  /*bc40*/  FSEL R6, R30, -INF , !P6 ;  /* 0xff8000001e067808 */ /* 0x002fe40007000000 */
[----:B------:R-:W-:Y:S02]  /*bc50*/  ISETP.GE.AND P6, PT, R2, R250, PT ;  /* 0x000000fa0200720c */ /* 0x000fe40003fc6270 */
[----:B--2---:R-:W-:Y:S01]  /*bc60*/  FSEL R5, R28, -INF , !P5 ;  /* 0xff8000001c057808 */ /* 0x004fe20006800000 */
[----:B------:R1:W-:Y:S01]  /*bc70*/  STL [R1+0x14], R6 ;  /* 0x0000140601007387 */ /* 0x0003e20000100800 */
[C---:B------:R-:W-:Y:S01]  /*bc80*/  ISETP.GE.AND P5, PT, R2.reuse, R249, PT ;  /* 0x000000f90200720c */ /* 0x040fe20003fa6270 */
[----:B------:R-:W-:Y:S01]  /*bc90*/  MUFU.TANH R55, R55 ;  /* 0x0000003700377308 */ /* 0x000fe20000002400 */
[C---:B------:R-:W-:Y:S01]  /*bca0*/  ISETP.LT.OR P6, PT, R2.reuse, R246, P6 ;  /* 0x000000f60200720c */ /* 0x040fe200037c1670 */
[----:B------:R2:W-:Y:S01]  /*bcb0*/  STL [R1+0x1c], R5 ;  /* 0x00001c0501007387 */ /* 0x0005e20000100800 */
[----:B------:R-:W-:-:S02]  /*bcc0*/  ISETP.LT.OR P5, PT, R2, R245, P5 ;  /* 0x000000f50200720c */ /* 0x000fc40002fa1670 */
[----:B------:R-:W-:Y:S02]  /*bcd0*/  FSEL R3, R3, -INF , !P6 ;  /* 0xff80000003037808 */ /* 0x000fe40007000000 */
[----:B------:R-:W-:Y:S01]  /*bce0*/  FSEL R138, R36, -INF , !P5 ;  /* 0xff800000248a7808 */ /* 0x000fe20006800000 */
[----:B------:R-:W2:Y:S08]  /*bcf0*/  MUFU.TANH R142, R142 ;  /* 0x0000008e008e7308 */ /* 0x000eb00000002400 */
[----:B------:R-:W-:Y:S01]  /*bd00*/  MUFU.TANH R143, R143 ;  /* 0x0000008f008f7308 */ /* 0x000fe20000002400 */
[----:B-1----:R-:W-:-:S07]  /*bd10*/  FMUL.FTZ R6, R47, c[0x0][0x2ec] ;  /* 0x0000bb002f067a20 */ /* 0x002fce0000410000 */
[----:B------:R-:W-:Y:S01]  /*bd20*/  MUFU.TANH R64, R64 ;  /* 0x0000004000407308 */ /* 0x000fe20000002400 */
[----:B--2---:R-:W-:Y:S02]  /*bd30*/  FSEL R5, R25, -INF , !P4 ;  /* 0xff80000019057808 */ /* 0x004fe40006000000 */
[----:B------:R-:W-:-:S03]  /*bd40*/  ISETP.GE.AND P4, PT, R2, R248, PT ;  /* 0x000000f80200720c */ /* 0x000fc60003f86270 */
[----:B------:R-:W-:Y:S01]  /*bd50*/  STL [R1+0x20], R5 ;  /* 0x0000200501007387 */ /* 0x000fe20000100800 */
[----:B------:R-:W-:Y:S01]  /*bd60*/  ISETP.LT.OR P4, PT, R2, R244, P4 ;  /* 0x000000f40200720c */ /* 0x000fe20002781670 */
[----:B------:R-:W-:Y:S01]  /*bd70*/  MUFU.TANH R66, R66 ;  /* 0x0000004200427308 */ /* 0x000fe20000002400 */
[----:B------:R-:W-:Y:S01]  /*bd80*/  IADD3 R2, R0, 0x19, RZ ;  /* 0x0000001900027810 */ /* 0x000fe20007ffe0ff */
[----:B------:R1:W-:Y:S03]  /*bd90*/  STL [R1+0xc], R3 ;  /* 0x00000c0301007387 */ /* 0x0003e60000100800 */
[C---:B------:R-:W-:Y:S02]  /*bda0*/  ISETP.GE.AND P1, PT, R2.reuse, R251, PT ;  /* 0x000000fb0200720c */ /* 0x040fe40003f26270 */
[C---:B------:R-:W-:Y:S01]  /*bdb0*/  ISETP.GE.AND P0, PT, R2.reuse, R250, PT ;  /* 0x000000fa0200720c */ /* 0x040fe20003f06270 */
[----:B------:R-:W-:Y:S01]  /*bdc0*/  MUFU.TANH R65, R65 ;  /* 0x0000004100417308 */ /* 0x000fe20000002400 */
[----:B------:R-:W-:-:S02]  /*bdd0*/  ISETP.GE.AND P6, PT, R2, R249, PT ;  /* 0x000000f90200720c */ /* 0x000fc40003fc6270 */
[C---:B------:R-:W-:Y:S02]  /*bde0*/  ISETP.GE.AND P5, PT, R2.reuse, R248, PT ;  /* 0x000000f80200720c */ /* 0x040fe40003fa6270 */
[C---:B------:R-:W-:Y:S02]  /*bdf0*/  ISETP.LT.OR P1, PT, R2.reuse, R247, P1 ;  /* 0x000000f70200720c */ /* 0x040fe40000f21670 */
[C---:B------:R-:W-:Y:S01]  /*be00*/  ISETP.LT.OR P0, PT, R2.reuse, R246, P0 ;  /* 0x000000f60200720c */ /* 0x040fe20000701670 */
[----:B------:R-:W-:Y:S01]  /*be10*/  MUFU.TANH R67, R67 ;  /* 0x0000004300437308 */ /* 0x000fe20000002400 */
[C---:B------:R-:W-:Y:S02]  /*be20*/  ISETP.LT.OR P6, PT, R2.reuse, R245, P6 ;  /* 0x000000f50200720c */ /* 0x040fe400037c1670 */
[----:B------:R-:W-:Y:S02]  /*be30*/  ISETP.LT.OR P5, PT, R2, R244, P5 ;  /* 0x000000f40200720c */ /* 0x000fe40002fa1670 */
[----:B------:R-:W-:-:S02]  /*be40*/  IADD3 R2, R0, 0x20, RZ ;  /* 0x0000002000027810 */ /* 0x000fc40007ffe0ff */
[----:B------:R-:W-:Y:S01]  /*be50*/  FSEL R31, R27, -INF , !P1 ;  /* 0xff8000001b1f7808 */ /* 0x000fe20004800000 */
[----:B------:R-:W-:Y:S01]  /*be60*/  MUFU.TANH R61, R61 ;  /* 0x0000003d003d7308 */ /* 0x000fe20000002400 */
[----:B------:R-:W-:Y:S01]  /*be70*/  FSEL R252, R4, -INF , !P0 ;  /* 0xff80000004fc7808 */ /* 0x000fe20004000000 */
[----:B------:R-:W-:Y:S01]  /*be80*/  FMUL.FTZ R4, R60, c[0x0][0x2ec] ;  /* 0x0000bb003c047a20 */ /* 0x000fe20000410000 */
[----:B-1----:R-:W-:Y:S01]  /*be90*/  FSEL R3, R38, -INF , !P4 ;  /* 0xff80000026037808 */ /* 0x002fe20006000000 */
[----:B------:R-:W-:Y:S01]  /*bea0*/  FMUL.FTZ R5, R56, c[0x0][0x2ec] ;  /* 0x0000bb0038057a20 */ /* 0x000fe20000410000 */
[C---:B------:R-:W-:Y:S02]  /*beb0*/  ISETP.GE.AND P4, PT, R2.reuse, R251, PT ;  /* 0x000000fb0200720c */ /* 0x040fe40003f86270 */
[C---:B------:R-:W-:Y:S01]  /*bec0*/  ISETP.GE.AND P1, PT, R2.reuse, R250, PT ;  /* 0x000000fa0200720c */ /* 0x040fe20003f26270 */
[----:B------:R1:W-:Y:S01]  /*bed0*/  STL [R1+0x28], R3 ;  /* 0x0000280301007387 */ /* 0x0003e20000100800 */
[C---:B------:R-:W-:Y:S01]  /*bee0*/  ISETP.GE.AND P0, PT, R2.reuse, R249, PT ;  /* 0x000000f90200720c */ /* 0x040fe20003f06270 */
[----:B------:R-:W-:Y:S01]  /*bef0*/  MUFU.TANH R4, R4 ;  /* 0x0000000400047308 */ /* 0x000fe20000002400 */
[----:B------:R-:W-:-:S02]  /*bf00*/  ISETP.LT.OR P4, PT, R2, R247, P4 ;  /* 0x000000f70200720c */ /* 0x000fc40002781670 */
[C---:B------:R-:W-:Y:S02]  /*bf10*/  ISETP.LT.OR P1, PT, R2.reuse, R246, P1 ;  /* 0x000000f60200720c */ /* 0x040fe40000f21670 */
[----:B------:R-:W-:Y:S02]  /*bf20*/  ISETP.LT.OR P0, PT, R2, R245, P0 ;  /* 0x000000f50200720c */ /* 0x000fe40000701670 */
[----:B------:R-:W-:Y:S01]  /*bf30*/  FSEL R39, R39, -INF , !P5 ;  /* 0xff80000027277808 */ /* 0x000fe20006800000 */
[----:B------:R-:W-:Y:S01]  /*bf40*/  MUFU.TANH R63, R63 ;  /* 0x0000003f003f7308 */ /* 0x000fe20000002400 */
[----:B------:R-:W-:Y:S02]  /*bf50*/  FSEL R36, R40, -INF , !P4 ;  /* 0xff80000028247808 */ /* 0x000fe40006000000 */
[----:B------:R-:W-:Y:S02]  /*bf60*/  FSEL R223, R42, -INF , !P1 ;  /* 0xff8000002adf7808 */ /* 0x000fe40004800000 */
[----:B------:R-:W-:-:S03]  /*bf70*/  FSEL R133, R48, -INF , !P0 ;  /* 0xff80000030857808 */ /* 0x000fc60004000000 */
[----:B------:R-:W-:Y:S01]  /*bf80*/  MUFU.TANH R44, R44 ;  /* 0x0000002c002c7308 */ /* 0x000fe20000002400 */
[----:B-1----:R-:W-:-:S07]  /*bf90*/  FSEL R3, R37, -INF , !P6 ;  /* 0xff80000025037808 */ /* 0x002fce0007000000 */
[----:B------:R-:W-:Y:S01]  /*bfa0*/  MUFU.TANH R8, R8 ;  /* 0x0000000800087308 */ /* 0x000fe20000002400 */
[----:B------:R-:W-:Y:S01]  /*bfb0*/  BAR.SYNC.DEFER_BLOCKING 0x0 ;  /* 0x0000000000007b1d */ /* 0x000fe20000010000 */
[----:B------:R-:W-:-:S04]  /*bfc0*/  ISETP.GE.AND P6, PT, R2, R248, PT ;  /* 0x000000f80200720c */ /* 0x000fc80003fc6270 */
[----:B------:R-:W-:Y:S01]  /*bfd0*/  ISETP.LT.OR P6, PT, R2, R244, P6 ;  /* 0x000000f40200720c */ /* 0x000fe200037c1670 */
[----:B------:R1:W-:Y:S01]  /*bfe0*/  STL [R1], R3 ;  /* 0x0000000301007387 */ /* 0x0003e20000100800 */
[----:B------:R-:W-:Y:S01]  /*bff0*/  IADD3 R2, R0, 0x21, RZ ;  /* 0x0000002100027810 */ /* 0x000fe20007ffe0ff */
[----:B------:R-:W-:Y:S01]  /*c000*/  MUFU.TANH R5, R5 ;  /* 0x0000000500057308 */ /* 0x000fe20000002400 */
[----:B------:R-:W-:Y:S02]  /*c010*/  FSEL R50, R50, -INF , !P6 ;  /* 0xff80000032327808 */ /* 0x000fe40007000000 */
[C---:B------:R-:W-:Y:S02]  /*c020*/  ISETP.GE.AND P5, PT, R2.reuse, R251, PT ;  /* 0x000000fb0200720c */ /* 0x040fe40003fa6270 */
[C---:B------:R-:W-:Y:S02]  /*c030*/  ISETP.GE.AND P4, PT, R2.reuse, R250, PT ;  /* 0x000000fa0200720c */ /* 0x040fe40003f86270 */
[C---:B------:R-:W-:Y:S01]  /*c040*/  ISETP.GE.AND P1, PT, R2.reuse, R249, PT ;  /* 0x000000f90200720c */ /* 0x040fe20003f26270 */
[----:B------:R-:W-:Y:S01]  /*c050*/  MUFU.TANH R45, R45 ;  /* 0x0000002d002d7308 */ /* 0x000fe20000002400 */
        /* <DEDUP_REMOVED lines=9> */
[----:B-1----:R-:W-:Y:S01]  /*c0f0*/  FMUL.FTZ R3, R62, c[0x0][0x2ec] ;  /* 0x0000bb003e037a20 */ /* 0x002fe20000410000 */
[----:B------:R-:W-:Y:S02]  /*c100*/  FSEL R221, R49, -INF , !P1 ;  /* 0xff80000031dd7808 */ /* 0x000fe40004800000 */
[C---:B------:R-:W-:Y:S02]  /*c110*/  ISETP.GE.AND P6, PT, R2.reuse, R251, PT ;  /* 0x000000fb0200720c */ /* 0x040fe40003fc6270 */
[C---:B------:R-:W-:Y:S01]  /*c120*/  ISETP.GE.AND P5, PT, R2.reuse, R250, PT ;  /* 0x000000fa0200720c */ /* 0x040fe20003fa6270 */
[----:B------:R-:W1:Y:S01]  /*c130*/  MUFU.TANH R3, R3 ;  /* 0x0000000300037308 */ /* 0x000e620000002400 */
        /* <DEDUP_REMOVED lines=8> */
[----:B---3--:R-:W-:Y:S02]  /*c1c0*/  FSEL R34, R52, -INF , !P6 ;  /* 0xff80000034227808 */ /* 0x008fe40007000000 */
[----:B----4-:R-:W-:Y:S02]  /*c1d0*/  FSEL R218, R54, -INF , !P5 ;  /* 0xff80000036da7808 */ /* 0x010fe40006800000 */
        /* <DEDUP_REMOVED lines=11> */
[----:B------:R-:W-:Y:S02]  /*c290*/  ISETP.GE.AND P5, PT, R2, R248, PT ;  /* 0x000000f80200720c */ /* 0x000fe40003fa6270 */
[----:B------:R-:W-:Y:S02]  /*c2a0*/  FSEL R219, R142, -INF , !P1 ;  /* 0xff8000008edb7808 */ /* 0x000fe40004800000 */
[----:B------:R-:W-:Y:S02]  /*c2b0*/  FSEL R33, R53, -INF , !P0 ;  /* 0xff80000035217808 */ /* 0x000fe40004000000 */
[----:B------:R-:W-:Y:S02]  /*c2c0*/  FSEL R214, R55, -INF , !P6 ;  /* 0xff80000037d67808 */ /* 0x000fe40007000000 */
        /* <DEDUP_REMOVED lines=8> */
[----:B-1----:R-:W-:Y:S01]  /*c350*/  FSEL R215, R3, -INF , !P5 ;  /* 0xff80000003d77808 */ /* 0x002fe20006800000 */
[----:B------:R-:W-:Y:S01]  /*c360*/  FMUL.FTZ R3, R58, c[0x0][0x2ec] ;  /* 0x0000bb003a037a20 */ /* 0x000fe20000410000 */
[----:B------:R-:W-:Y:S02]  /*c370*/  FSEL R216, R143, -INF , !P4 ;  /* 0xff8000008fd87808 */ /* 0x000fe40006000000 */
[----:B------:R-:W-:Y:S02]  /*c380*/  FSEL R29, R64, -INF , !P1 ;  /* 0xff800000401d7808 */ /* 0x000fe40004800000 */
[----:B------:R-:W-:Y:S01]  /*c390*/  FSEL R212, R66, -INF , !P0 ;  /* 0xff80000042d47808 */ /* 0x000fe20004000000 */
[----:B------:R-:W1:Y:S01]  /*c3a0*/  MUFU.TANH R3, R3 ;  /* 0x0000000300037308 */ /* 0x000e620000002400 */
[----:B------:R-:W-:Y:S01]  /*c3b0*/  FSEL R213, R4, -INF , !P6 ;  /* 0xff80000004d57808 */ /* 0x000fe20007000000 */
[----:B------:R-:W-:Y:S01]  /*c3c0*/  FMUL.FTZ R4, R57, c[0x0][0x2ec] ;  /* 0x0000bb0039047a20 */ /* 0x000fe20000410000 */
[----:B------:R-:W-:-:S02]  /*c3d0*/  ISETP.GE.AND P4, PT, R2, R251, PT ;  /* 0x000000fb0200720c */ /* 0x000fc40003f86270 */
[C---:B------:R-:W-:Y:S02]  /*c3e0*/  ISETP.GE.AND P1, PT, R2.reuse, R250, PT ;  /* 0x000000fa0200720c */ /* 0x040fe40003f26270 */
[C---:B------:R-:W-:Y:S01]  /*c3f0*/  ISETP.GE.AND P0, PT, R2.reuse, R249, PT ;  /* 0x000000f90200720c */ /* 0x040fe20003f06270 */
[----:B------:R-:W2:Y:S01]  /*c400*/  MUFU.TANH R4, R4 ;  /* 0x0000000400047308 */ /* 0x000ea20000002400 */
        /* <DEDUP_REMOVED lines=16> */
[----:B------:R-:W-:Y:S01]  /*c510*/  ISETP.LT.OR P0, PT, R2, R244, P0 ;  /* 0x000000f40200720c */ /* 0x000fe20000701670 */
[----:B------:R-:W-:Y:S01]  /*c520*/  FMUL.FTZ R2, R59, c[0x0][0x2ec] ;  /* 0x0000bb003b027a20 */ /* 0x000fe20000410000 */
[----:B------:R-:W-:Y:S02]  /*c530*/  IADD3 R0, R0, 0x39, RZ ;  /* 0x0000003900007810 */ /* 0x000fe40007ffe0ff */
[----:B-1----:R-:W-:Y:S02]  /*c540*/  FSEL R209, R3, -INF , !P0 ;  /* 0xff80000003d17808 */ /* 0x002fe40004000000 */
[----:B------:R-:W-:Y:S01]  /*c550*/  PLOP3.LUT P0, PT, PT, PT, UP0, 0x80, 0x0 ;  /* 0x000000000000781c */ /* 0x000fe20003f0f008 */
[----:B------:R-:W1:Y:S01]  /*c560*/  MUFU.TANH R2, R2 ;  /* 0x0000000200027308 */ /* 0x000e620000002400 */
        /* <DEDUP_REMOVED lines=12> */
[----:B------:R-:W-:Y:S02]  /*c630*/  FSEL R24, R45, -INF , !P6 ;  /* 0xff8000002d187808 */ /* 0x000fe40007000000 */
[----:B------:R-:W-:-:S02]  /*c640*/  FSEL R26, R6, -INF , !P5 ;  /* 0xff800000061a7808 */ /* 0x000fc40006800000 */
[----:B--2---:R-:W-:Y:S02]  /*c650*/  FSEL R32, R4, -INF , !P4 ;  /* 0xff80000004207808 */ /* 0x004fe40006000000 */
[----:B-1----:R-:W-:Y:S01]  /*c660*/  FSEL R208, R2, -INF , !P1 ;  /* 0xff80000002d07808 */ /* 0x002fe20004800000 */
        /* <DEDUP_REMOVED lines=79> */
.L_x_645:
[----:B------:R-:W-:Y:S05]  /*cb60*/  BSYNC B0 ;  /* 0x0000000000007941 */ /* 0x000fea0003800000 */
.L_x_644:
[----:B------:R-:W0:Y:S02]  /*cb70*/  LDGDEPBAR ;  /* 0x00000000000079af */ /* 0x000e240000000000 */
.L_x_643:
[----:B------:R-:W2:Y:S04]  /*cb80*/  LDL R6, [R1+0x24] ;  /* 0x0000240001067983 */ /* 0x000ea80000100800 */
[----:B------:R-:W3:Y:S04]  /*cb90*/  LDL.LU R5, [R1+0x34] ;  /* 0x0000340001057983 */ /* 0x000ee80000300800 */
[----:B------:R-:W4:Y:S04]  /*cba0*/  LDL.LU R4, [R1+0x30] ;  /* 0x0000300001047983 */ /* 0x000f280000300800 */
[----:B-1----:R-:W4:Y:S04]  /*cbb0*/  LDL.LU R3, [R1+0x20] ;  /* 0x0000200001037983 */ /* 0x002f280000300800 */
[----:B------:R-:W4:Y:S04]  /*cbc0*/  LDL.LU R2, [R1] ;  /* 0x0000000001027983 */ /* 0x000f280000300800 */
[----:B------:R-:W4:Y:S04]  /*cbd0*/  LDL.LU R45, [R1+0xc] ;  /* 0x00000c00012d7983 */ /* 0x000f280000300800 */
[----:B------:R-:W4:Y:S04]  /*cbe0*/  LDL.LU R43, [R1+0x14] ;  /* 0x00001400012b7983 */ /* 0x000f280000300800 */
[----:B------:R-:W4:Y:S04]  /*cbf0*/  LDL.LU R62, [R1+0x1c] ;  /* 0x00001c00013e7983 */ /* 0x000f280000300800 */
[----:B------:R-:W4:Y:S04]  /*cc00*/  LDL.LU R63, [R1+0x2c] ;  /* 0x00002c00013f7983 */ /* 0x000f280000300800 */
[----:B------:R-:W-:Y:S04]  /*cc10*/  STL [R1+0xa4], R229 ;  /* 0x0000a4e501007387 */ /* 0x000fe80000100800 */
[----:B------:R1:W-:Y:S04]  /*cc20*/  STL [R1+0xa0], R224 ;  /* 0x0000a0e001007387 */ /* 0x0003e80000100800 */
[----:B-1----:R-:W4:Y:S01]  /*cc30*/  LDL.LU R224, [R1+0x28] ;  /* 0x0000280001e07983 */ /* 0x002f220000300800 */
[----:B------:R-:W-:-:S02]  /*cc40*/  FMNMX.FTZ R0, R137, R7, !PT ;  /* 0x0000000789007209 */ /* 0x000fc40007810000 */
[----:B------:R-:W-:Y:S01]  /*cc50*/  MOV R60, R139 ;  /* 0x0000008b003c7202 */ /* 0x000fe20000000f00 */
[----:B------:R-:W4:Y:S01]  /*cc60*/  LDL.LU R40, [R1+0x60] ;  /* 0x0000600001287983 */ /* 0x000f220000300800 */
[----:B------:R-:W-:Y:S02]  /*cc70*/  FMNMX.FTZ R0, R9, R0, !PT ;  /* 0x0000000009007209 */ /* 0x000fe40007810000 */
[----:B------:R-:W-:Y:S02]  /*cc80*/  MOV R47, R39 ;  /* 0x00000027002f7202 */ /* 0x000fe40000000f00 */
[----:B------:R-:W-:Y:S02]  /*cc90*/  FMNMX.FTZ R0, R11, R0, !PT ;  /* 0x000000000b007209 */ /* 0x000fe40007810000 */
[----:B------:R-:W-:Y:S02]  /*cca0*/  MOV R46, R50 ;  /* 0x00000032002e7202 */ /* 0x000fe40000000f00 */
[----:B------:R-:W-:-:S04]  /*ccb0*/  FMNMX.FTZ R0, R12, R0, !PT ;  /* 0x000000000c007209 */ /* 0x000fc80007810000 */
[----:B--2---:R-:W-:Y:S02]  /*ccc0*/  FMNMX.FTZ R0, R6, R0, !PT ;  /* 0x0000000006007209 */ /* 0x004fe40007810000 */
[----:B---3--:R-:W-:Y:S02]  /*ccd0*/  MOV R42, R5 ;  /* 0x00000005002a7202 */ /* 0x008fe40000000f00 */
[----:B----4-:R-:W-:Y:S02]  /*cce0*/  MOV R61, R4 ;  /* 0x00000004003d7202 */ /* 0x010fe40000000f00 */
[----:B------:R-:W-:Y:S02]  /*ccf0*/  MOV R55, R3 ;  /* 0x0000000300377202 */ /* 0x000fe40000000f00 */
[----:B------:R-:W-:Y:S02]  /*cd00*/  MOV R54, R2 ;  /* 0x0000000200367202 */ /* 0x000fe40000000f00 */
        /* <DEDUP_REMOVED lines=42> */
[----:B------:R-:W-:Y:S01]  /*cfb0*/  FMNMX.FTZ R3, R42, R0, !PT ;  /* 0x000000002a037209 */ /* 0x000fe20007810000 */
[----:B------:R-:W1:Y:S01]  /*cfc0*/  SHFL.BFLY PT, R6, R2, 0x1, 0x1f ;  /* 0x0c201f0002067f89 */ /* 0x000e6200000e0000 */
[----:B------:R-:W-:Y:S02]  /*cfd0*/  FMNMX.FTZ R0, R26, R5, !PT ;  /* 0x000000051a007209 */ /* 0x000fe40007810000 */
[----:B------:R-:W-:-:S03]  /*cfe0*/  FMNMX.FTZ R5, R220, R4, !PT ;  /* 0x00000004dc057209 */ /* 0x000fc60007810000 */
[----:B------:R-:W2:Y:S01]  /*cff0*/  SHFL.BFLY PT, R4, R0, 0x2, 0x1f ;  /* 0x0c401f0000047f89 */ /* 0x000ea200000e0000 */
[----:B------:R-:W-:-:S04]  /*d000*/  FMNMX.FTZ R5, R217, R5, !PT ;  /* 0x00000005d9057209 */ /* 0x000fc80007810000 */
        /* <DEDUP_REMOVED lines=9> */
[----:B------:R-:W1:Y:S01]  /*d0a0*/  SHFL.BFLY PT, R6, R5, 0x2, 0x1f ;  /* 0x0c401f0005067f89 */ /* 0x000e6200000e0000 */
[----:B------:R-:W-:Y:S02]  /*d0b0*/  FMNMX.FTZ R3, R222, R3, !PT ;  /* 0x00000003de037209 */ /* 0x000fe40007810000 */
[----:B--2---:R-:W-:Y:S02]  /*d0c0*/  FMNMX.FTZ R0, R0, R4, !PT ;  /* 0x0000000400007209 */ /* 0x004fe40007810000 */
[----:B------:R-:W-:-:S03]  /*d0d0*/  FMNMX.FTZ R3, R219, R3, !PT ;  /* 0x00000003db037209 */ /* 0x000fc60007810000 */
[----:B------:R-:W2:Y:S01]  /*d0e0*/  SHFL.BFLY PT, R8, R0, 0x1, 0x1f ;  /* 0x0c201f0000087f89 */ /* 0x000ea200000e0000 */
[----:B------:R-:W-:Y:S01]  /*d0f0*/  FMNMX.FTZ R2, R216, R3, !PT ;  /* 0x00000003d8027209 */ /* 0x000fe20007810000 */
[----:B------:R-:W-:-:S03]  /*d100*/  FMUL.FTZ R3, R41, c[0x0][0x23c] ;  /* 0x00008f0029037a20 */ /* 0x000fc60000410000 */
[----:B------:R-:W-:Y:S02]  /*d110*/  FMNMX.FTZ R2, R215, R2, !PT ;  /* 0x00000002d7027209 */ /* 0x000fe40007810000 */
[----:B------:R-:W-:Y:S02]  /*d120*/  FSETP.NEU.FTZ.AND P6, PT, R41, -INF , PT ;  /* 0xff8000002900780b */ /* 0x000fe40003fdd000 */
[----:B------:R-:W-:Y:S02]  /*d130*/  FMNMX.FTZ R2, R211, R2, !PT ;  /* 0x00000002d3027209 */ /* 0x000fe40007810000 */
[----:B------:R-:W-:Y:S02]  /*d140*/  FSEL R3, R3, RZ, P6 ;  /* 0x000000ff03037208 */ /* 0x000fe40003000000 */
[----:B------:R-:W-:Y:S02]  /*d150*/  FMNMX.FTZ R2, R209, R2, !PT ;  /* 0x00000002d1027209 */ /* 0x000fe40007810000 */
[----:B-1----:R-:W-:-:S02]  /*d160*/  FMNMX.FTZ R5, R5, R6, !PT ;  /* 0x0000000605057209 */ /* 0x002fc40007810000 */
[----:B------:R-:W-:Y:S01]  /*d170*/  FMNMX.FTZ R4, R208, R2, !PT ;  /* 0x00000002d0047209 */ /* 0x000fe20007810000 */
[--C-:B------:R-:W-:Y:S02]  /*d180*/  FFMA.FTZ R2, R7, c[0x0][0x23c], -R3.reuse ;  /* 0x00008f0007027a23 */ /* 0x100fe40000010803 */
[----:B------:R-:W1:Y:S02]  /*d190*/  SHFL.BFLY PT, R7, R5, 0x1, 0x1f ;  /* 0x0c201f0005077f89 */ /* 0x000e6400000e0000 */
[----:B------:R3:W-:Y:S01]  /*d1a0*/  MUFU.EX2 R39, R2 ;  /* 0x0000000200277308 */ /* 0x0007e20000000800 */
[----:B--2---:R-:W-:Y:S01]  /*d1b0*/  FMNMX.FTZ R143, R0, R8, !PT ;  /* 0x00000008008f7209 */ /* 0x004fe20007810000 */
[----:B------:R-:W-:-:S03]  /*d1c0*/  FFMA.FTZ R0, R11, c[0x0][0x23c], -R3 ;  /* 0x00008f000b007a23 */ /* 0x000fc60000010803 */
[----:B------:R-:W-:Y:S01]  /*d1d0*/  FSETP.NEU.FTZ.AND P5, PT, R143, -INF , PT ;  /* 0xff8000008f00780b */ /* 0x000fe20003fbd000 */
[----:B---3--:R-:W-:-:S04]  /*d1e0*/  FFMA.FTZ R2, R9, c[0x0][0x23c], -R3 ;  /* 0x00008f0009027a23 */ /* 0x008fc80000010803 */
[----:B------:R2:W-:Y:S01]  /*d1f0*/  MUFU.EX2 R51, R2 ;  /* 0x0000000200337308 */ /* 0x0005e20000000800 */
[----:B------:R-:W3:Y:S07]  /*d200*/  SHFL.BFLY PT, R6, R4, 0x2, 0x1f ;  /* 0x0c401f0004067f89 */ /* 0x000eee00000e0000 */
[----:B------:R4:W-:Y:S01]  /*d210*/  MUFU.EX2 R56, R0 ;  /* 0x0000000000387308 */ /* 0x0009e20000000800 */
[----:B--2---:R-:W-:-:S05]  /*d220*/  FMUL.FTZ R2, R143, c[0x0][0x23c] ;  /* 0x00008f008f027a20 */ /* 0x004fca0000410000 */
[----:B------:R-:W-:Y:S01]  /*d230*/  FSEL R2, R2, RZ, P5 ;  /* 0x000000ff02027208 */ /* 0x000fe20002800000 */
[----:B----4-:R-:W-:-:S04]  /*d240*/  FFMA.FTZ R0, R12, c[0x0][0x23c], -R3 ;  /* 0x00008f000c007a23 */ /* 0x010fc80000010803 */
[----:B------:R2:W-:Y:S01]  /*d250*/  MUFU.EX2 R64, R0 ;  /* 0x0000000000407308 */ /* 0x0005e20000000800 */
[----:B-1----:R-:W-:Y:S01]  /*d260*/  FMNMX.FTZ R140, R5, R7, !PT ;  /* 0x00000007058c7209 */ /* 0x002fe20007810000 */
[----:B------:R-:W-:-:S03]  /*d270*/  FFMA.FTZ R5, R15, c[0x0][0x23c], -R2 ;  /* 0x00008f000f057a23 */ /* 0x000fc60000010802 */
[----:B------:R-:W-:Y:S01]  /*d280*/  FSETP.NEU.FTZ.AND P4, PT, R140, -INF , PT ;  /* 0xff8000008c00780b */ /* 0x000fe20003f9d000 */
[----:B--2---:R-:W-:-:S04]  /*d290*/  FFMA.FTZ R0, R10, c[0x0][0x23c], -R2 ;  /* 0x00008f000a007a23 */ /* 0x004fc80000010802 */
[----:B------:R1:W-:Y:S02]  /*d2a0*/  MUFU.EX2 R9, R0 ;  /* 0x0000000000097308 */ /* 0x0003e40000000800 */
[----:B-1----:R-:W-:-:S06]  /*d2b0*/  FFMA.FTZ R0, R14, c[0x0][0x23c], -R2 ;  /* 0x00008f000e007a23 */ /* 0x002fcc0000010802 */
[----:B------:R1:W-:Y:S08]  /*d2c0*/  MUFU.EX2 R53, R0 ;  /* 0x0000000000357308 */ /* 0x0003f00000000800 */
[----:B------:R2:W-:Y:S01]  /*d2d0*/  MUFU.EX2 R52, R5 ;  /* 0x0000000500347308 */ /* 0x0005e20000000800 */
[----:B-1----:R-:W-:-:S05]  /*d2e0*/  FMUL.FTZ R0, R140, c[0x0][0x23c] ;  /* 0x00008f008c007a20 */ /* 0x002fca0000410000 */
[----:B------:R-:W-:Y:S01]  /*d2f0*/  FSEL R0, R0, RZ, P4 ;  /* 0x000000ff00007208 */ /* 0x000fe20002000000 */
[----:B--2---:R-:W-:Y:S01]  /*d300*/  FFMA.FTZ R5, R16, c[0x0][0x23c], -R2 ;  /* 0x00008f0010057a23 */ /* 0x004fe20000010802 */
[----:B---3--:R-:W-:-:S03]  /*d310*/  FMNMX.FTZ R4, R4, R6, !PT ;  /* 0x0000000604047209 */ /* 0x008fc60007810000 */
[----:B------:R1:W-:Y:S02]  /*d320*/  MUFU.EX2 R48, R5 ;  /* 0x0000000500307308 */ /* 0x0003e40000000800 */
[----:B------:R-:W2:Y:S01]  /*d330*/  SHFL.BFLY PT, R6, R4, 0x1, 0x1f ;  /* 0x0c201f0004067f89 */ /* 0x000ea200000e0000 */
[----:B-1----:R-:W-:-:S05]  /*d340*/  FFMA.FTZ R5, R13, c[0x0][0x23c], -R0 ;  /* 0x00008f000d057a23 */ /* 0x002fca0000010800 */
[----:B------:R1:W-:Y:S02]  /*d350*/  MUFU.EX2 R15, R5 ;  /* 0x00000005000f7308 */ /* 0x0003e40000000800 */
[----:B-1----:R-:W-:-:S05]  /*d360*/  FSEL R5, R41, RZ, P6 ;  /* 0x000000ff29057208 */ /* 0x002fca0003000000 */
[----:B------:R-:W-:-:S04]  /*d370*/  FADD.FTZ R5, R137, -R5 ;  /* 0x8000000589057221 */ /* 0x000fc80000010000 */
[----:B------:R-:W-:-:S06]  /*d380*/  FMUL.FTZ R5, R5, c[0x0][0x23c] ;  /* 0x00008f0005057a20 */ /* 0x000fcc0000410000 */
[----:B------:R-:W1:Y:S01]  /*d390*/  MUFU.EX2 R5, R5 ;  /* 0x0000000500057308 */ /* 0x000e620000000800 */
[----:B--2---:R-:W-:Y:S01]  /*d3a0*/  FMNMX.FTZ R141, R4, R6, !PT ;  /* 0x00000006048d7209 */ /* 0x004fe20007810000 */
[----:B------:R1:W-:Y:S04]  /*d3b0*/  STL [R1+0x38], R41 ;  /* 0x0000382901007387 */ /* 0x0003e80000100800 */
[----:B------:R-:W-:Y:S04]  /*d3c0*/  STL [R1+0x44], R143 ;  /* 0x0000448f01007387 */ /* 0x000fe80000100800 */
[----:B------:R-:W-:Y:S04]  /*d3d0*/  STL [R1+0x40], R140 ;  /* 0x0000408c01007387 */ /* 0x000fe80000100800 */
[----:B------:R-:W-:Y:S04]  /*d3e0*/  STL [R1+0x3c], R141 ;  /* 0x00003c8d01007387 */ /* 0x000fe80000100800 */
[----:B------:R-:W2:Y:S01]  /*d3f0*/  LDL.LU R57, [R1+0x68] ;  /* 0x0000680001397983 */ /* 0x000ea20000300800 */
[----:B-1----:R-:W-:Y:S01]  /*d400*/  FMUL.FTZ R41, R129, R5 ;  /* 0x0000000581297220 */ /* 0x002fe20000410000 */
[----:B------:R-:W-:-:S02]  /*d410*/  MOV R129, R52 ;  /* 0x0000003400817202 */ /* 0x000fc40000000f00 */
[----:B------:R-:W3:Y:S01]  /*d420*/  LDL.LU R52, [R1+0x64] ;  /* 0x0000640001347983 */ /* 0x000ee20000300800 */
[--C-:B------:R-:W-:Y:S01]  /*d430*/  FFMA.FTZ R4, R19, c[0x0][0x23c], -R0.reuse ;  /* 0x00008f0013047a23 */ /* 0x100fe20000010800 */
[C---:B------:R-:W-:Y:S01]  /*d440*/  FSETP.NEU.FTZ.AND P1, PT, R141.reuse, -INF , PT ;  /* 0xff8000008d00780b */ /* 0x040fe20003f3d000 */
[----:B------:R-:W-:Y:S02]  /*d450*/  FMUL.FTZ R12, R141, c[0x0][0x23c] ;  /* 0x00008f008d0c7a20 */ /* 0x000fe40000410000 */
[----:B------:R1:W-:Y:S03]  /*d460*/  MUFU.EX2 R44, R4 ;  /* 0x00000004002c7308 */ /* 0x0003e60000000800 */
[----:B------:R-:W-:Y:S01]  /*d470*/  FSEL R12, R12, RZ, P1 ;  /* 0x000000ff0c0c7208 */ /* 0x000fe20000800000 */
[----:B-1----:R-:W-:-:S04]  /*d480*/  FFMA.FTZ R4, R18, c[0x0][0x23c], -R0 ;  /* 0x00008f0012047a23 */ /* 0x002fc80000010800 */
[----:B------:R1:W-:Y:S02]  /*d490*/  MUFU.EX2 R49, R4 ;  /* 0x0000000400317308 */ /* 0x0003e40000000800 */
[----:B-1----:R-:W-:-:S06]  /*d4a0*/  FFMA.FTZ R4, R20, c[0x0][0x23c], -R0 ;  /* 0x00008f0014047a23 */ /* 0x002fcc0000010800 */
[----:B------:R1:W-:Y:S02]  /*d4b0*/  MUFU.EX2 R142, R4 ;  /* 0x00000004008e7308 */ /* 0x0003e40000000800 */
[--C-:B-1----:R-:W-:Y:S02]  /*d4c0*/  FFMA.FTZ R4, R17, c[0x0][0x23c], -R12.reuse ;  /* 0x00008f0011047a23 */ /* 0x102fe4000001080c */
[----:B------:R-:W1:Y:S04]  /*d4d0*/  LDSM.16.MT88.4 R16, [R225+0xc000] ;  /* 0x00c00000e110783b */ /* 0x000e680000004200 */
[----:B------:R4:W-:Y:S02]  /*d4e0*/  MUFU.EX2 R229, R4 ;  /* 0x0000000400e57308 */ /* 0x0009e40000000800 */
[----:B----4-:R-:W-:-:S06]  /*d4f0*/  FFMA.FTZ R4, R21, c[0x0][0x23c], -R12 ;  /* 0x00008f0015047a23 */ /* 0x010fcc000001080c */
[----:B------:R4:W-:Y:S02]  /*d500*/  MUFU.EX2 R139, R4 ;  /* 0x00000004008b7308 */ /* 0x0009e40000000800 */
[----:B----4-:R-:W-:-:S06]  /*d510*/  FFMA.FTZ R4, R22, c[0x0][0x23c], -R12 ;  /* 0x00008f0016047a23 */ /* 0x010fcc000001080c */
[----:B------:R4:W-:Y:S02]  /*d520*/  MUFU.EX2 R50, R4 ;  /* 0x0000000400327308 */ /* 0x0009e40000000800 */
[----:B----4-:R-:W-:-:S05]  /*d530*/  FSEL R4, R143, RZ, P5 ;  /* 0x000000ff8f047208 */ /* 0x010fca0002800000 */
[----:B------:R-:W-:Y:S01]  /*d540*/  FADD.FTZ R6, R136, -R4 ;  /* 0x8000000488067221 */ /* 0x000fe20000010000 */
[----:B------:R-:W-:-:S03]  /*d550*/  FSEL R4, R140, RZ, P4 ;  /* 0x000000ff8c047208 */ /* 0x000fc60002000000 */
[----:B------:R-:W-:Y:S02]  /*d560*/  FMUL.FTZ R14, R6, c[0x0][0x23c] ;  /* 0x00008f00060e7a20 */ /* 0x000fe40000410000 */
[----:B------:R-:W-:Y:S01]  /*d570*/  FADD.FTZ R6, R135, -R4 ;  /* 0x8000000487067221 */ /* 0x000fe20000010000 */
[----:B------:R-:W-:-:S03]  /*d580*/  FSEL R4, R141, RZ, P1 ;  /* 0x000000ff8d047208 */ /* 0x000fc60000800000 */
[----:B------:R-:W-:Y:S02]  /*d590*/  FMUL.FTZ R7, R6, c[0x0][0x23c] ;  /* 0x00008f0006077a20 */ /* 0x000fe40000410000 */
[----:B------:R-:W-:Y:S02]  /*d5a0*/  FADD.FTZ R6, R134, -R4 ;  /* 0x8000000486067221 */ /* 0x000fe40000010000 */
[-C--:B------:R-:W-:Y:S02]  /*d5b0*/  FFMA.FTZ R137, R40, R5.reuse, R39 ;  /* 0x0000000528897223 */ /* 0x080fe40000010027 */
        /* <DEDUP_REMOVED lines=30> */
[----:B------:R-:W-:Y:S02]  /*d7a0*/  FMUL.FTZ R40, R128, R5 ;  /* 0x0000000580287220 */ /* 0x000fe40000410000 */
[----:B------:R-:W-:Y:S02]  /*d7b0*/  FMUL.FTZ R6, R6, c[0x0][0x23c] ;  /* 0x00008f0006067a20 */ /* 0x000fe40000410000 */
[----:B------:R-:W-:Y:S01]  /*d7c0*/  FFMA.FTZ R5, R23, c[0x0][0x23c], -R12 ;  /* 0x00008f0017057a23 */ /* 0x000fe2000001080c */
[----:B------:R-:W-:Y:S01]  /*d7d0*/  MUFU.EX2 R14, R14 ;  /* 0x0000000e000e7308 */ /* 0x000fe20000000800 */
[----:B------:R-:W-:-:S07]  /*d7e0*/  IMAD.MOV.U32 R136, RZ, RZ, R51 ;  /* 0x000000ffff887224 */ /* 0x000fce00078e0033 */
[----:B------:R-:W4:Y:S08]  /*d7f0*/  MUFU.EX2 R4, R7 ;  /* 0x0000000700047308 */ /* 0x000f300000000800 */
[----:B------:R1:W-:Y:S08]  /*d800*/  MUFU.EX2 R13, R6 ;  /* 0x00000006000d7308 */ /* 0x0003f00000000800 */
[----:B------:R1:W1:Y:S01]  /*d810*/  MUFU.EX2 R51, R5 ;  /* 0x0000000500337308 */ /* 0x0002620000000800 */
[----:B------:R-:W-:Y:S01]  /*d820*/  MOV R128, R56 ;  /* 0x0000003800807202 */ /* 0x000fe20000000f00 */
[-C--:B----4-:R-:W-:Y:S01]  /*d830*/  FMUL.FTZ R144, R144, R4.reuse ;  /* 0x0000000490907220 */ /* 0x090fe20000410000 */
[----:B------:R-:W-:Y:S01]  /*d840*/  F2FP.BF16.PACK_AB R8, R136, R39 ;  /* 0x000000278808723e */ /* 0x000fe200000010ff */
[----:B------:R-:W-:Y:S01]  /*d850*/  FMUL.FTZ R145, R145, R4 ;  /* 0x0000000491917220 */ /* 0x000fe20000410000 */
[----:B------:R-:W-:Y:S01]  /*d860*/  F2FP.BF16.PACK_AB R10, R64, R128 ;  /* 0x00000080400a723e */ /* 0x000fe200000010ff */
[-C--:B------:R-:W-:Y:S01]  /*d870*/  FMUL.FTZ R156, R156, R4.reuse ;  /* 0x000000049c9c7220 */ /* 0x080fe20000410000 */
[----:B------:R-:W-:Y:S01]  /*d880*/  F2FP.BF16.PACK_AB R11, R48, R129 ;  /* 0x00000081300b723e */ /* 0x000fe200000010ff */
[-C--:B------:R-:W-:Y:S01]  /*d890*/  FMUL.FTZ R157, R157, R4.reuse ;  /* 0x000000049d9d7220 */ /* 0x080fe20000410000 */
[----:B-1----:R-:W-:Y:S01]  /*d8a0*/  F2FP.BF16.PACK_AB R6, R142, R49 ;  /* 0x000000318e06723e */ /* 0x002fe200000010ff */
[----:B------:R-:W-:-:S02]  /*d8b0*/  FMUL.FTZ R160, R160, R4 ;  /* 0x00000004a0a07220 */ /* 0x000fc40000410000 */
[-C--:B------:R-:W-:Y:S02]  /*d8c0*/  FMUL.FTZ R161, R161, R4.reuse ;  /* 0x00000004a1a17220 */ /* 0x080fe40000410000 */
[-C--:B------:R-:W-:Y:S02]  /*d8d0*/  FMUL.FTZ R172, R172, R4.reuse ;  /* 0x00000004acac7220 */ /* 0x080fe40000410000 */
[-C--:B------:R-:W-:Y:S01]  /*d8e0*/  FMUL.FTZ R173, R173, R4.reuse ;  /* 0x00000004adad7220 */ /* 0x080fe20000410000 */
[----:B------:R-:W-:Y:S01]  /*d8f0*/  F2FP.BF16.PACK_AB R5, R139, R229 ;  /* 0x000000e58b05723e */ /* 0x000fe200000010ff */
[----:B------:R-:W-:Y:S01]  /*d900*/  FMUL.FTZ R176, R176, R4 ;  /* 0x00000004b0b07220 */ /* 0x000fe20000410000 */
[----:B------:R-:W-:Y:S01]  /*d910*/  F2FP.BF16.PACK_AB R7, R51, R50 ;  /* 0x000000323307723e */ /* 0x000fe200000010ff */
        /* <DEDUP_REMOVED lines=19> */
[----:B--2---:R-:W-:-:S02]  /*da50*/  FFMA.FTZ R21, R57, R4, R15 ;  /* 0x0000000439157223 */ /* 0x004fc4000001000f */
[-C--:B------:R-:W-:Y:S02]  /*da60*/  FMUL.FTZ R120, R120, R4.reuse ;  /* 0x0000000478787220 */ /* 0x080fe40000410000 */
[-C--:B------:R-:W-:Y:S02]  /*da70*/  FMUL.FTZ R121, R121, R4.reuse ;  /* 0x0000000479797220 */ /* 0x080fe40000410000 */
[-C--:B------:R-:W-:Y:S02]  /*da80*/  FMUL.FTZ R124, R124, R4.reuse ;  /* 0x000000047c7c7220 */ /* 0x080fe40000410000 */
[----:B------:R-:W-:Y:S01]  /*da90*/  FMUL.FTZ R125, R125, R4 ;  /* 0x000000047d7d7220 */ /* 0x000fe20000410000 */
[----:B------:R-:W-:Y:S01]  /*daa0*/  F2FP.BF16.PACK_AB R4, R44, R15 ;  /* 0x0000000f2c04723e */ /* 0x000fe200000010ff */
[-C--:B------:R-:W-:Y:S02]  /*dab0*/  FMUL.FTZ R150, R150, R14.reuse ;  /* 0x0000000e96967220 */ /* 0x080fe40000410000 */
[-C--:B---3--:R-:W-:Y:S01]  /*dac0*/  FFMA.FTZ R52, R52, R14.reuse, R9 ;  /* 0x0000000e34347223 */ /* 0x088fe20000010009 */
[----:B------:R-:W-:Y:S01]  /*dad0*/  F2FP.BF16.PACK_AB R9, R53, R9 ;  /* 0x000000093509723e */ /* 0x000fe200000010ff */
[----:B------:R-:W-:-:S02]  /*dae0*/  FMUL.FTZ R151, R151, R14 ;  /* 0x0000000e97977220 */ /* 0x000fc40000410000 */
[-C--:B------:R-:W-:Y:S02]  /*daf0*/  FMUL.FTZ R146, R146, R13.reuse ;  /* 0x0000000d92927220 */ /* 0x080fe40000410000 */
[-C--:B------:R-:W-:Y:S02]  /*db00*/  FMUL.FTZ R147, R147, R13.reuse ;  /* 0x0000000d93937220 */ /* 0x080fe40000410000 */
[-C--:B------:R-:W-:Y:S02]  /*db10*/  FMUL.FTZ R158, R158, R13.reuse ;  /* 0x0000000d9e9e7220 */ /* 0x080fe40000410000 */
[----:B------:R-:W-:Y:S02]  /*db20*/  FMUL.FTZ R159, R159, R13 ;  /* 0x0000000d9f9f7220 */ /* 0x000fe40000410000 */
[-C--:B------:R-:W-:Y:S02]  /*db30*/  FMUL.FTZ R154, R154, R14.reuse ;  /* 0x0000000e9a9a7220 */ /* 0x080fe40000410000 */
[-C--:B------:R-:W-:Y:S01]  /*db40*/  FMUL.FTZ R155, R155, R14.reuse ;  /* 0x0000000e9b9b7220 */ /* 0x080fe20000410000 */
        /* <DEDUP_REMOVED lines=19> */
[----:B------:R-:W-:-:S02]  /*dc80*/  MOV R23, R55 ;  /* 0x0000003700177202 */ /* 0x000fc40000000f00 */
[----:B------:R-:W-:Y:S02]  /*dc90*/  MOV R39, R54 ;  /* 0x0000003600277202 */ /* 0x000fe40000000f00 */
[----:B------:R-:W-:Y:S01]  /*dca0*/  MOV R15, R53 ;  /* 0x00000035000f7202 */ /* 0x000fe20000000f00 */
[-C--:B-1----:R-:W-:Y:S08]  /*dcb0*/  HMMA.16816.F32.BF16 R164, R8, R16.reuse, R164 ;  /* 0x0000001008a4723c */ /* 0x082ff000000418a4 */
[C---:B------:R-:W-:Y:S08]  /*dcc0*/  HMMA.16816.F32.BF16 R64, R4.reuse, R16, R160 ;  /* 0x000000100440723c */ /* 0x040ff000000418a0 */
[-C--:B------:R-:W-:Y:S08]  /*dcd0*/  HMMA.16816.F32.BF16 R60, R4, R18.reuse, R172 ;  /* 0x00000012043c723c */ /* 0x080ff000000418ac */
[----:B------:R-:W-:Y:S01]  /*dce0*/  HMMA.16816.F32.BF16 R52, R8, R18, R168 ;  /* 0x000000120834723c */ /* 0x000fe200000418a8 */
[----:B------:R-:W1:Y:S01]  /*dcf0*/  LDSM.16.MT88.4 R16, [R228+0xc000] ;  /* 0x00c00000e410783b */ /* 0x000e620000004200 */
[-C--:B------:R-:W-:Y:S01]  /*dd00*/  FMUL.FTZ R178, R178, R13.reuse ;  /* 0x0000000db2b27220 */ /* 0x080fe20000410000 */
[----:B------:R-:W-:Y:S01]  /*dd10*/  MOV R163, R48 ;  /* 0x0000003000a37202 */ /* 0x000fe20000000f00 */
[----:B------:R-:W-:Y:S01]  /*dd20*/  FMUL.FTZ R179, R179, R13 ;  /* 0x0000000db3b37220 */ /* 0x000fe20000410000 */
[----:B------:R-:W-:-:S02]  /*dd30*/  MOV R161, R46 ;  /* 0x0000002e00a17202 */ /* 0x000fc40000000f00 */
[----:B------:R-:W-:Y:S02]  /*dd40*/  MOV R175, R163 ;  /* 0x000000a300af7202 */ /* 0x000fe40000000f00 */
[----:B------:R-:W-:Y:S02]  /*dd50*/  MOV R163, R47 ;  /* 0x0000002f00a37202 */ /* 0x000fe40000000f00 */
[----:B------:R-:W-:Y:S02]  /*dd60*/  MOV R169, R45 ;  /* 0x0000002d00a97202 */ /* 0x000fe40000000f00 */
[----:B------:R-:W-:Y:S02]  /*dd70*/  MOV R170, R44 ;  /* 0x0000002c00aa7202 */ /* 0x000fe40000000f00 */
[----:B-1----:R-:W-:Y:S07]  /*dd80*/  HMMA.16816.F32.BF16 R44, R4, R16, R176 ;  /* 0x00000010042c723c */ /* 0x002fee00000418b0 */
[----:B------:R-:W-:-:S02]  /*dd90*/  IMAD.MOV.U32 R179, RZ, RZ, R39 ;  /* 0x000000ffffb37224 */ /* 0x000fc400078e0027 */
[----:B------:R-:W2:Y:S01]  /*dda0*/  LDL.LU R39, [R1+0x6c] ;  /* 0x00006c0001277983 */ /* 0x000ea20000300800 */
[-C--:B------:R-:W-:Y:S02]  /*ddb0*/  FMUL.FTZ R182, R182, R14.reuse ;  /* 0x0000000eb6b67220 */ /* 0x080fe40000410000 */
[-C--:B------:R-:W-:Y:S02]  /*ddc0*/  FMUL.FTZ R183, R183, R14.reuse ;  /* 0x0000000eb7b77220 */ /* 0x080fe40000410000 */
[-C--:B------:R-:W-:Y:S02]  /*ddd0*/  FMUL.FTZ R190, R190, R13.reuse ;  /* 0x0000000dbebe7220 */ /* 0x080fe40000410000 */
[----:B------:R-:W-:Y:S02]  /*dde0*/  FMUL.FTZ R191, R191, R13 ;  /* 0x0000000dbfbf7220 */ /* 0x000fe40000410000 */
[-C--:B------:R-:W-:Y:S02]  /*ddf0*/  FMUL.FTZ R186, R186, R14.reuse ;  /* 0x0000000ebaba7220 */ /* 0x080fe40000410000 */
[----:B------:R-:W-:Y:S01]  /*de00*/  FMUL.FTZ R187, R187, R14 ;  /* 0x0000000ebbbb7220 */ /* 0x000fe20000410000 */
[----:B------:R-:W-:-:S02]  /*de10*/  MOV R154, R51 ;  /* 0x00000033009a7202 */ /* 0x000fc40000000f00 */
[----:B------:R-:W-:Y:S01]  /*de20*/  MOV R153, R50 ;  /* 0x0000003200997202 */ /* 0x000fe20000000f00 */
[----:B------:R-:W-:Y:S01]  /*de30*/  HMMA.16816.F32.BF16 R188, R4, R18, R188 ;  /* 0x0000001204bc723c */ /* 0x000fe200000418bc */
[----:B------:R-:W-:-:S07]  /*de40*/  MOV R162, R49 ;  /* 0x0000003100a27202 */ /* 0x000fce0000000f00 */
[C---:B------:R-:W-:Y:S08]  /*de50*/  HMMA.16816.F32.BF16 R48, R8.reuse, R16, R180 ;  /* 0x000000100830723c */ /* 0x040ff000000418b4 */
        /* <DEDUP_REMOVED lines=18> */
[-C--:B------:R-:W-:Y:S01]  /*df80*/  FMUL.FTZ R75, R75, R13.reuse ;  /* 0x0000000d4b4b7220 */ /* 0x080fe20000410000 */
[----:B------:R-:W-:Y:S01]  /*df90*/  MOV R180, R162 ;  /* 0x000000a200b47202 */ /* 0x000fe20000000f00 */
[----:B------:R-:W-:Y:S01]  /*dfa0*/  IMAD.MOV.U32 R171, RZ, RZ, R143 ;  /* 0x000000ffffab7224 */ /* 0x000fe200078e008f */
[----:B------:R-:W-:Y:S01]  /*dfb0*/  MOV R174, R142 ;  /* 0x0000008e00ae7202 */ /* 0x000fe20000000f00 */
[----:B------:R-:W-:Y:S01]  /*dfc0*/  FMUL.FTZ R78, R78, R13 ;  /* 0x0000000d4e4e7220 */ /* 0x000fe20000410000 */
[----:B------:R-:W-:Y:S01]  /*dfd0*/  MOV R160, R141 ;  /* 0x0000008d00a07202 */ /* 0x000fe20000000f00 */
[----:B------:R-:W-:Y:S01]  /*dfe0*/  FMUL.FTZ R79, R79, R13 ;  /* 0x0000000d4f4f7220 */ /* 0x000fe20000410000 */
[----:B------:R-:W-:-:S02]  /*dff0*/  MOV R162, R140 ;  /* 0x0000008c00a27202 */ /* 0x000fc40000000f00 */
[----:B------:R-:W-:Y:S02]  /*e000*/  MOV R172, R137 ;  /* 0x0000008900ac7202 */ /* 0x000fe40000000f00 */
[----:B------:R-:W-:Y:S02]  /*e010*/  MOV R173, R136 ;  /* 0x0000008800ad7202 */ /* 0x000fe40000000f00 */
[----:B------:R-:W-:Y:S01]  /*e020*/  MOV R176, R135 ;  /* 0x0000008700b07202 */ /* 0x000fe20000000f00 */
[-C--:B-1----:R-:W-:Y:S07]  /*e030*/  HMMA.16816.F32.BF16 R140, R8, R16.reuse, R68 ;  /* 0x00000010088c723c */ /* 0x082fee0000041844 */
[----:B------:R-:W-:Y:S01]  /*e040*/  MOV R71, R139 ;  /* 0x0000008b00477202 */ /* 0x000fe20000000f00 */
[----:B------:R-:W-:Y:S01]  /*e050*/  IMAD.MOV.U32 R70, RZ, RZ, R138 ;  /* 0x000000ffff467224 */ /* 0x000fe200078e008a */
[----:B------:R-:W-:Y:S01]  /*e060*/  MOV R69, R170 ;  /* 0x000000aa00457202 */ /* 0x000fe20000000f00 */
[----:B------:R-:W-:Y:S01]  /*e070*/  HMMA.16816.F32.BF16 R136, R4, R16, R72 ;  /* 0x000000100488723c */ /* 0x000fe20000041848 */
[----:B------:R-:W-:-:S02]  /*e080*/  MOV R170, R172 ;  /* 0x000000ac00aa7202 */ /* 0x000fc40000000f00 */
[----:B------:R-:W-:-:S04]  /*e090*/  MOV R172, R133 ;  /* 0x0000008500ac7202 */ /* 0x000fc80000000f00 */
[----:B------:R-:W-:Y:S02]  /*e0a0*/  MOV R73, R169 ;  /* 0x000000a900497202 */ /* 0x000fe40000000f00 */
[----:B------:R-:W-:Y:S02]  /*e0b0*/  MOV R169, R175 ;  /* 0x000000af00a97202 */ /* 0x000fe40000000f00 */
[----:B------:R-:W-:Y:S02]  /*e0c0*/  MOV R175, R134 ;  /* 0x0000008600af7202 */ /* 0x000fe40000000f00 */
[----:B------:R-:W-:Y:S02]  /*e0d0*/  MOV R72, R132 ;  /* 0x0000008400487202 */ /* 0x000fe40000000f00 */
[----:B------:R-:W-:Y:S01]  /*e0e0*/  HMMA.16816.F32.BF16 R132, R4, R18, R76 ;  /* 0x000000120484723c */ /* 0x000fe2000004184c */
[----:B--2---:R-:W-:Y:S02]  /*e0f0*/  FFMA.FTZ R39, R39, R13, R229 ;  /* 0x0000000d27277223 */ /* 0x004fe400000100e5 */
[----:B------:R1:W5:Y:S04]  /*e100*/  LDL.LU R229, [R1+0xa4] ;  /* 0x0000a40001e57983 */ /* 0x0003680000300800 */
[----:B------:R-:W2:Y:S01]  /*e110*/  LDL.LU R78, [R1+0x24] ;  /* 0x00002400014e7983 */ /* 0x000ea20000300800 */
[----:B------:R-:W-:-:S02]  /*e120*/  FMUL.FTZ R82, R82, R14 ;  /* 0x0000000e52527220 */ /* 0x000fc40000410000 */
[----:B------:R-:W-:Y:S01]  /*e130*/  FMUL.FTZ R83, R83, R14 ;  /* 0x0000000e53537220 */ /* 0x000fe20000410000 */
[----:B------:R-:W-:Y:S02]  /*e140*/  MOV R177, R23 ;  /* 0x0000001700b17202 */ /* 0x000fe40000000f00 */
[----:B------:R-:W-:Y:S02]  /*e150*/  MOV R75, R22 ;  /* 0x00000016004b7202 */ /* 0x000fe40000000f00 */
[----:B------:R-:W-:Y:S02]  /*e160*/  MOV R68, R21 ;  /* 0x0000001500447202 */ /* 0x000fe40000000f00 */
[----:B------:R-:W-:Y:S02]  /*e170*/  MOV R178, R20 ;  /* 0x0000001400b27202 */ /* 0x000fe40000000f00 */
[----:B------:R-:W-:Y:S01]  /*e180*/  HMMA.16816.F32.BF16 R20, R8, R18, R80 ;  /* 0x000000120814723c */ /* 0x000fe20000041850 */
[----:B------:R-:W3:Y:S01]  /*e190*/  LDSM.16.MT88.4 R16, [R226+0xe000] ;  /* 0x00e00000e210783b */ /* 0x000ee20000004200 */
        /* <DEDUP_REMOVED lines=8> */
[----:B------:R-:W-:Y:S02]  /*e220*/  MOV R168, R152 ;  /* 0x0000009800a87202 */ /* 0x000fe40000000f00 */
[----:B------:R-:W-:Y:S02]  /*e230*/  MOV R182, R153 ;  /* 0x0000009900b67202 */ /* 0x000fe40000000f00 */
[----:B------:R-:W-:Y:S02]  /*e240*/  MOV R183, R154 ;  /* 0x0000009a00b77202 */ /* 0x000fe40000000f00 */
[----:B------:R-:W-:Y:S02]  /*e250*/  MOV R181, R155 ;  /* 0x0000009b00b57202 */ /* 0x000fe40000000f00 */
[-C--:B---3--:R-:W-:Y:S08]  /*e260*/  HMMA.16816.F32.BF16 R152, R8, R16.reuse, R84 ;  /* 0x000000100898723c */ /* 0x088ff00000041854 */
[C---:B------:R-:W-:Y:S08]  /*e270*/  HMMA.16816.F32.BF16 R88, R4.reuse, R16, R88 ;  /* 0x000000100458723c */ /* 0x040ff00000041858 */
[-C--:B------:R-:W-:Y:S08]  /*e280*/  HMMA.16816.F32.BF16 R92, R4, R18.reuse, R92 ;  /* 0x00000012045c723c */ /* 0x080ff0000004185c */
        /* <DEDUP_REMOVED lines=18> */
[----:B------:R-:W-:Y:S02]  /*e3b0*/  FMUL.FTZ R127, R127, R13 ;  /* 0x0000000d7f7f7220 */ /* 0x000fe40000410000 */
[----:B------:R-:W-:-:S05]  /*e3c0*/  IMAD.MOV.U32 R79, RZ, RZ, R43 ;  /* 0x000000ffff4f7224 */ /* 0x000fca00078e002b */
[----:B------:R-:W-:Y:S01]  /*e3d0*/  MOV R77, R79 ;  /* 0x0000004f004d7202 */ /* 0x000fe20000000f00 */
[----:B------:R-:W-:Y:S01]  /*e3e0*/  FMUL.FTZ R118, R118, R14 ;  /* 0x0000000e76767220 */ /* 0x000fe20000410000 */
[----:B------:R-:W-:Y:S01]  /*e3f0*/  MOV R74, R42 ;  /* 0x0000002a004a7202 */ /* 0x000fe20000000f00 */
[-C--:B------:R-:W-:Y:S02]  /*e400*/  FMUL.FTZ R119, R119, R14.reuse ;  /* 0x0000000e77777220 */ /* 0x080fe40000410000 */
[-C--:B------:R-:W-:Y:S02]  /*e410*/  FMUL.FTZ R42, R130, R14.reuse ;  /* 0x0000000e822a7220 */ /* 0x080fe40000410000 */
[----:B------:R-:W-:Y:S01]  /*e420*/  FMUL.FTZ R43, R131, R14 ;  /* 0x0000000e832b7220 */ /* 0x000fe20000410000 */
[C---:B---3--:R-:W-:Y:S08]  /*e430*/  HMMA.16816.F32.BF16 R120, R4.reuse, R16, R120 ;  /* 0x000000100478723c */ /* 0x048ff00000041878 */
[----:B------:R-:W-:Y:S08]  /*e440*/  HMMA.16816.F32.BF16 R124, R4, R18, R124 ;  /* 0x00000012047c723c */ /* 0x000ff0000004187c */
[C---:B------:R-:W-:Y:S08]  /*e450*/  HMMA.16816.F32.BF16 R116, R8.reuse, R16, R116 ;  /* 0x000000100874723c */ /* 0x040ff00000041874 */
[----:B------:R-:W-:Y:S01]  /*e460*/  HMMA.16816.F32.BF16 R40, R8, R18, R40 ;  /* 0x000000120828723c */ /* 0x000fe20000041828 */
[----:B------:R-:W-:Y:S01]  /*e470*/  MOV R79, R73 ;  /* 0x00000049004f7202 */ /* 0x000fe20000000f00 */
[----:B------:R-:W3:Y:S01]  /*e480*/  LDSM.16.MT88.4 R16, [R225+0xc800] ;  /* 0x00c80000e110783b */ /* 0x000ee20000004200 */
[----:B------:R-:W-:-:S02]  /*e490*/  MOV R73, R224 ;  /* 0x000000e000497202 */ /* 0x000fc40000000f00 */
[----:B------:R-:W-:Y:S01]  /*e4a0*/  MOV R103, R74 ;  /* 0x0000004a00677202 */ /* 0x000fe20000000f00 */
[--C-:B------:R-:W-:Y:S01]  /*e4b0*/  FFMA.FTZ R36, R36, c[0x0][0x23c], -R3.reuse ;  /* 0x00008f0024247a23 */ /* 0x100fe20000010803 */
[----:B------:R-:W-:Y:S01]  /*e4c0*/  MOV R74, R182 ;  /* 0x000000b6004a7202 */ /* 0x000fe20000000f00 */
[--C-:B------:R-:W-:Y:S01]  /*e4d0*/  FFMA.FTZ R35, R35, c[0x0][0x23c], -R3.reuse ;  /* 0x00008f0023237a23 */ /* 0x100fe20000010803 */
[----:B------:R-:W-:Y:S01]  /*e4e0*/  MOV R182, R170 ;  /* 0x000000aa00b67202 */ /* 0x000fe20000000f00 */
[--C-:B------:R-:W-:Y:S02]  /*e4f0*/  FFMA.FTZ R34, R34, c[0x0][0x23c], -R3.reuse ;  /* 0x00008f0022227a23 */ /* 0x100fe40000010803 */
[--C-:B------:R-:W-:Y:S01]  /*e500*/  FFMA.FTZ R33, R33, c[0x0][0x23c], -R3.reuse ;  /* 0x00008f0021217a23 */ /* 0x100fe20000010803 */
[----:B------:R-:W-:Y:S01]  /*e510*/  MOV R101, R161 ;  /* 0x000000a100657202 */ /* 0x000fe20000000f00 */
[----:B------:R-:W-:Y:S01]  /*e520*/  FFMA.FTZ R170, R28, c[0x0][0x23c], -R3 ;  /* 0x00008f001caa7a23 */ /* 0x000fe20000010803 */
[----:B------:R-:W-:Y:S01]  /*e530*/  MOV R100, R163 ;  /* 0x000000a300647202 */ /* 0x000fe20000000f00 */
[--C-:B------:R-:W-:Y:S01]  /*e540*/  FFMA.FTZ R30, R30, c[0x0][0x23c], -R2.reuse ;  /* 0x00008f001e1e7a23 */ /* 0x100fe20000010802 */
[----:B------:R1:W5:Y:S01]  /*e550*/  LDL.LU R224, [R1+0xa0] ;  /* 0x0000a00001e07983 */ /* 0x0003620000300800 */
[----:B------:R-:W-:-:S02]  /*e560*/  FFMA.FTZ R28, R214, c[0x0][0x23c], -R2 ;  /* 0x00008f00d61c7a23 */ /* 0x000fc40000010802 */
[--C-:B------:R-:W-:Y:S02]  /*e570*/  FFMA.FTZ R212, R212, c[0x0][0x23c], -R2.reuse ;  /* 0x00008f00d4d47a23 */ /* 0x100fe40000010802 */
[--C-:B------:R-:W-:Y:S02]  /*e580*/  FFMA.FTZ R163, R27, c[0x0][0x23c], -R2.reuse ;  /* 0x00008f001ba37a23 */ /* 0x100fe40000010802 */
[----:B------:R-:W-:Y:S02]  /*e590*/  FFMA.FTZ R161, R26, c[0x0][0x23c], -R2 ;  /* 0x00008f001aa17a23 */ /* 0x000fe40000010802 */
[--C-:B------:R-:W-:Y:S02]  /*e5a0*/  FFMA.FTZ R26, R221, c[0x0][0x23c], -R0.reuse ;  /* 0x00008f00dd1a7a23 */ /* 0x100fe40000010800 */
[--C-:B------:R-:W-:Y:S02]  /*e5b0*/  FFMA.FTZ R213, R213, c[0x0][0x23c], -R0.reuse ;  /* 0x00008f00d5d57a23 */ /* 0x100fe40000010800 */
[----:B------:R-:W-:-:S02]  /*e5c0*/  FFMA.FTZ R210, R210, c[0x0][0x23c], -R0 ;  /* 0x00008f00d2d27a23 */ /* 0x000fc40000010800 */
[--C-:B--2---:R-:W-:Y:S01]  /*e5d0*/  FFMA.FTZ R4, R78, c[0x0][0x23c], -R3.reuse ;  /* 0x00008f004e047a23 */ /* 0x104fe20000010803 */
[----:B------:R-:W-:Y:S02]  /*e5e0*/  MOV R78, R72 ;  /* 0x00000048004e7202 */ /* 0x000fe40000000f00 */
[----:B------:R-:W-:Y:S02]  /*e5f0*/  MOV R72, R70 ;  /* 0x0000004600487202 */ /* 0x000fe40000000f00 */
[----:B------:R-:W-:Y:S02]  /*e600*/  MOV R70, R71 ;  /* 0x0000004700467202 */ /* 0x000fe40000000f00 */
[----:B------:R-:W-:Y:S02]  /*e610*/  MOV R71, R180 ;  /* 0x000000b400477202 */ /* 0x000fe40000000f00 */
[----:B------:R2:W-:Y:S02]  /*e620*/  MUFU.EX2 R180, R4 ;  /* 0x0000000400b47308 */ /* 0x0005e40000000800 */
[----:B--2---:R-:W-:-:S06]  /*e630*/  FFMA.FTZ R4, R77, c[0x0][0x23c], -R3 ;  /* 0x00008f004d047a23 */ /* 0x004fcc0000010803 */
[----:B------:R2:W-:Y:S02]  /*e640*/  MUFU.EX2 R76, R4 ;  /* 0x00000004004c7308 */ /* 0x0005e40000000800 */
[----:B--2---:R-:W-:-:S06]  /*e650*/  FFMA.FTZ R4, R78, c[0x0][0x23c], -R3 ;  /* 0x00008f004e047a23 */ /* 0x004fcc0000010803 */
[----:B------:R2:W4:Y:S02]  /*e660*/  MUFU.EX2 R8, R4 ;  /* 0x0000000400087308 */ /* 0x0005240000000800 */
[----:B--2---:R-:W-:-:S06]  /*e670*/  FFMA.FTZ R4, R31, c[0x0][0x23c], -R3 ;  /* 0x00008f001f047a23 */ /* 0x004fcc0000010803 */
[----:B------:R2:W-:Y:S02]  /*e680*/  MUFU.EX2 R5, R4 ;  /* 0x0000000400057308 */ /* 0x0005e40000000800 */
[----:B--2---:R-:W-:-:S06]  /*e690*/  FFMA.FTZ R4, R178, c[0x0][0x23c], -R2 ;  /* 0x00008f00b2047a23 */ /* 0x004fcc0000010802 */
[----:B------:R2:W-:Y:S02]  /*e6a0*/  MUFU.EX2 R178, R4 ;  /* 0x0000000400b27308 */ /* 0x0005e40000000800 */
[----:B--2---:R-:W-:Y:S02]  /*e6b0*/  FFMA.FTZ R4, R75, c[0x0][0x23c], -R2 ;  /* 0x00008f004b047a23 */ /* 0x004fe40000010802 */
[----:B------:R-:W-:Y:S01]  /*e6c0*/  IMAD.MOV.U32 R75, RZ, RZ, R177 ;  /* 0x000000ffff4b7224 */ /* 0x000fe200078e00b1 */
[----:B------:R-:W-:-:S03]  /*e6d0*/  MOV R177, R179 ;  /* 0x000000b300b17202 */ /* 0x000fc60000000f00 */
[----:B------:R2:W-:Y:S02]  /*e6e0*/  MUFU.EX2 R179, R4 ;  /* 0x0000000400b37308 */ /* 0x0005e40000000800 */
[----:B--2---:R-:W-:-:S06]  /*e6f0*/  FFMA.FTZ R4, R79, c[0x0][0x23c], -R2 ;  /* 0x00008f004f047a23 */ /* 0x004fcc0000010802 */
[----:B------:R2:W-:Y:S01]  /*e700*/  MUFU.EX2 R77, R4 ;  /* 0x00000004004d7308 */ /* 0x0005e20000000800 */
[----:B------:R-:W-:Y:S01]  /*e710*/  MOV R79, R73 ;  /* 0x00000049004f7202 */ /* 0x000fe20000000f00 */
[----:B--2---:R-:W-:-:S06]  /*e720*/  FFMA.FTZ R4, R252, c[0x0][0x23c], -R2 ;  /* 0x00008f00fc047a23 */ /* 0x004fcc0000010802 */
[----:B------:R2:W1:Y:S01]  /*e730*/  MUFU.EX2 R7, R4 ;  /* 0x0000000400077308 */ /* 0x0004620000000800 */
[----:B------:R-:W-:Y:S02]  /*e740*/  MOV R78, R172 ;  /* 0x000000ac004e7202 */ /* 0x000fe40000000f00 */
[----:B------:R-:W-:Y:S01]  /*e750*/  MOV R73, R168 ;  /* 0x000000a800497202 */ /* 0x000fe20000000f00 */
[----:B------:R-:W-:Y:S01]  /*e760*/  FFMA.FTZ R172, R29, c[0x0][0x23c], -R3 ;  /* 0x00008f001dac7a23 */ /* 0x000fe20000010803 */
[----:B------:R-:W-:Y:S01]  /*e770*/  MOV R168, R171 ;  /* 0x000000ab00a87202 */ /* 0x000fe20000000f00 */
[----:B--2---:R-:W-:-:S04]  /*e780*/  FFMA.FTZ R4, R176, c[0x0][0x23c], -R0 ;  /* 0x00008f00b0047a23 */ /* 0x004fc80000010800 */
[----:B------:R2:W-:Y:S01]  /*e790*/  MUFU.EX2 R176, R4 ;  /* 0x0000000400b07308 */ /* 0x0005e20000000800 */
[----:B------:R-:W-:Y:S01]  /*e7a0*/  FFMA.FTZ R171, R24, c[0x0][0x23c], -R3 ;  /* 0x00008f0018ab7a23 */ /* 0x000fe20000010803 */
[----:B------:R-:W-:Y:S02]  /*e7b0*/  MOV R102, R78 ;  /* 0x0000004e00667202 */ /* 0x000fe40000000f00 */
[----:B------:R-:W-:Y:S01]  /*e7c0*/  MOV R78, R182 ;  /* 0x000000b6004e7202 */ /* 0x000fe20000000f00 */
[----:B--2---:R-:W-:Y:S01]  /*e7d0*/  FFMA.FTZ R4, R75, c[0x0][0x23c], -R0 ;  /* 0x00008f004b047a23 */ /* 0x004fe20000010800 */
[----:B------:R-:W-:-:S03]  /*e7e0*/  MOV R75, R177 ;  /* 0x000000b1004b7202 */ /* 0x000fc60000000f00 */
[----:B------:R2:W-:Y:S01]  /*e7f0*/  MUFU.EX2 R177, R4 ;  /* 0x0000000400b17308 */ /* 0x0005e20000000800 */
[----:B------:R-:W-:Y:S01]  /*e800*/  MOV R182, R168 ;  /* 0x000000a800b67202 */ /* 0x000fe20000000f00 */
[--C-:B------:R-:W-:Y:S02]  /*e810*/  FFMA.FTZ R31, R223, c[0x0][0x23c], -R2.reuse ;  /* 0x00008f00df1f7a23 */ /* 0x100fe40000010802 */
[--C-:B------:R-:W-:Y:S02]  /*e820*/  FFMA.FTZ R29, R218, c[0x0][0x23c], -R2.reuse ;  /* 0x00008f00da1d7a23 */ /* 0x100fe40000010802 */
[----:B------:R-:W-:Y:S02]  /*e830*/  FFMA.FTZ R168, R38, c[0x0][0x23c], -R2 ;  /* 0x00008f0026a87a23 */ /* 0x000fe40000010802 */
[----:B--2---:R-:W-:Y:S02]  /*e840*/  FFMA.FTZ R4, R72, c[0x0][0x23c], -R0 ;  /* 0x00008f0048047a23 */ /* 0x004fe40000010800 */
[----:B------:R-:W-:-:S02]  /*e850*/  IMAD.MOV.U32 R72, RZ, RZ, R169 ;  /* 0x000000ffff487224 */ /* 0x000fc400078e00a9 */
[----:B------:R-:W-:Y:S02]  /*e860*/  FFMA.FTZ R169, R25, c[0x0][0x23c], -R3 ;  /* 0x00008f0019a97a23 */ /* 0x000fe40000010803 */
[----:B------:R-:W-:Y:S01]  /*e870*/  FFMA.FTZ R3, R103, c[0x0][0x23c], -R12 ;  /* 0x00008f0067037a23 */ /* 0x000fe2000001080c */
[----:B------:R-:W-:Y:S01]  /*e880*/  MOV R103, R79 ;  /* 0x0000004f00677202 */ /* 0x000fe20000000f00 */
[----:B------:R-:W-:Y:S02]  /*e890*/  IMAD.MOV.U32 R79, RZ, RZ, R174 ;  /* 0x000000ffff4f7224 */ /* 0x000fe400078e00ae */
[----:B------:R-:W-:Y:S01]  /*e8a0*/  FFMA.FTZ R27, R102, c[0x0][0x23c], -R0 ;  /* 0x00008f00661b7a23 */ /* 0x000fe20000010800 */
[----:B------:R-:W-:Y:S01]  /*e8b0*/  MOV R102, R78 ;  /* 0x0000004e00667202 */ /* 0x000fe20000000f00 */
[----:B------:R-:W-:Y:S01]  /*e8c0*/  FFMA.FTZ R2, R103, c[0x0][0x23c], -R12 ;  /* 0x00008f0067027a23 */ /* 0x000fe2000001080c */
[----:B------:R-:W-:Y:S01]  /*e8d0*/  MOV R103, R79 ;  /* 0x0000004f00677202 */ /* 0x000fe20000000f00 */
[----:B------:R2:W1:Y:S01]  /*e8e0*/  MUFU.EX2 R6, R4 ;  /* 0x0000000400067308 */ /* 0x0004620000000800 */
[----:B------:R-:W-:Y:S01]  /*e8f0*/  MOV R78, R160 ;  /* 0x000000a0004e7202 */ /* 0x000fe20000000f00 */
[--C-:B------:R-:W-:Y:S01]  /*e900*/  FFMA.FTZ R25, R220, c[0x0][0x23c], -R0.reuse ;  /* 0x00008f00dc197a23 */ /* 0x100fe20000010800 */
[----:B------:R-:W-:Y:S01]  /*e910*/  MOV R79, R162 ;  /* 0x000000a2004f7202 */ /* 0x000fe20000000f00 */
[----:B------:R-:W-:-:S02]  /*e920*/  FFMA.FTZ R24, R217, c[0x0][0x23c], -R0 ;  /* 0x00008f00d9187a23 */ /* 0x000fc40000010800 */
[--C-:B------:R-:W-:Y:S02]  /*e930*/  FFMA.FTZ R162, R37, c[0x0][0x23c], -R0.reuse ;  /* 0x00008f0025a27a23 */ /* 0x100fe40000010800 */
[----:B------:R1:W-:Y:S01]  /*e940*/  MUFU.EX2 R174, R3 ;  /* 0x0000000300ae7308 */ /* 0x0003e20000000800 */
[--C-:B------:R-:W-:Y:S02]  /*e950*/  FFMA.FTZ R160, R32, c[0x0][0x23c], -R0.reuse ;  /* 0x00008f0020a07a23 */ /* 0x100fe40000010800 */
[----:B--2---:R-:W-:Y:S02]  /*e960*/  FFMA.FTZ R4, R75, c[0x0][0x23c], -R0 ;  /* 0x00008f004b047a23 */ /* 0x004fe40000010800 */
[--C-:B------:R-:W-:Y:S01]  /*e970*/  FFMA.FTZ R0, R100, c[0x0][0x23c], -R12.reuse ;  /* 0x00008f0064007a23 */ /* 0x100fe2000001080c */
[----:B------:R-:W-:Y:S02]  /*e980*/  MOV R75, R181 ;  /* 0x000000b5004b7202 */ /* 0x000fe40000000f00 */
[----:B------:R-:W-:Y:S01]  /*e990*/  MUFU.EX2 R221, R2 ;  /* 0x0000000200dd7308 */ /* 0x000fe20000000800 */
[----:B-1----:R-:W-:-:S07]  /*e9a0*/  FFMA.FTZ R3, R175, c[0x0][0x23c], -R12 ;  /* 0x00008f00af037a23 */ /* 0x002fce000001080c */
[----:B------:R1:W-:Y:S08]  /*e9b0*/  MUFU.EX2 R181, R4 ;  /* 0x0000000400b57308 */ /* 0x0003f00000000800 */
[----:B------:R-:W2:Y:S08]  /*e9c0*/  MUFU.EX2 R175, R3 ;  /* 0x0000000300af7308 */ /* 0x000eb00000000800 */
[----:B------:R-:W1:Y:S01]  /*e9d0*/  MUFU.EX2 R214, R0 ;  /* 0x0000000000d67308 */ /* 0x000e620000000800 */
[----:B------:R-:W-:Y:S01]  /*e9e0*/  FFMA.FTZ R38, R216, c[0x0][0x23c], -R12 ;  /* 0x00008f00d8267a23 */ /* 0x000fe2000001080c */
[----:B----4-:R-:W-:-:S02]  /*e9f0*/  MOV R252, R8 ;  /* 0x0000000800fc7202 */ /* 0x010fc40000000f00 */
[----:B------:R-:W-:Y:S02]  /*ea00*/  MOV R218, R7 ;  /* 0x0000000700da7202 */ /* 0x000fe40000000f00 */
[----:B------:R-:W-:Y:S02]  /*ea10*/  MOV R223, R6 ;  /* 0x0000000600df7202 */ /* 0x000fe40000000f00 */
[----:B------:R-:W-:Y:S02]  /*ea20*/  MOV R216, R5 ;  /* 0x0000000500d87202 */ /* 0x000fe40000000f00 */
[----:B------:R-:W-:Y:S02]  /*ea30*/  F2FP.BF16.PACK_AB R8, R76, R180 ;  /* 0x000000b44c08723e */ /* 0x000fe400000010ff */
[----:B------:R-:W-:Y:S02]  /*ea40*/  F2FP.BF16.PACK_AB R9, R179, R178 ;  /* 0x000000b2b309723e */ /* 0x000fe400000010ff */
[----:B------:R-:W-:-:S02]  /*ea50*/  F2FP.BF16.PACK_AB R10, R216, R252 ;  /* 0x000000fcd80a723e */ /* 0x000fc400000010ff */
[----:B------:R-:W-:Y:S02]  /*ea60*/  F2FP.BF16.PACK_AB R11, R218, R77 ;  /* 0x0000004dda0b723e */ /* 0x000fe400000010ff */
[----:B-1----:R-:W-:Y:S02]  /*ea70*/  F2FP.BF16.PACK_AB R4, R177, R176 ;  /* 0x000000b0b104723e */ /* 0x002fe400000010ff */
[----:B--2---:R-:W-:Y:S02]  /*ea80*/  F2FP.BF16.PACK_AB R5, R175, R174 ;  /* 0x000000aeaf05723e */ /* 0x004fe400000010ff */
[----:B------:R-:W-:Y:S02]  /*ea90*/  F2FP.BF16.PACK_AB R6, R181, R223 ;  /* 0x000000dfb506723e */ /* 0x000fe400000010ff */
[----:B------:R-:W-:Y:S01]  /*eaa0*/  F2FP.BF16.PACK_AB R7, R214, R221 ;  /* 0x000000ddd607723e */ /* 0x000fe200000010ff */
[----:B---3--:R-:W-:Y:S01]  /*eab0*/  HMMA.16816.F32.BF16 R148, R8, R16, R148 ;  /* 0x000000100894723c */ /* 0x008fe20000041894 */
[--C-:B------:R-:W-:Y:S01]  /*eac0*/  FFMA.FTZ R3, R101, c[0x0][0x23c], -R12.reuse ;  /* 0x00008f0065037a23 */ /* 0x100fe2000001080c */
[----:B------:R-:W-:Y:S01]  /*ead0*/  MOV R2, R15 ;  /* 0x0000000f00027202 */ /* 0x000fe20000000f00 */
[----:B------:R-:W-:-:S02]  /*eae0*/  FFMA.FTZ R32, R222, c[0x0][0x23c], -R12 ;  /* 0x00008f00de207a23 */ /* 0x000fc4000001080c */
[----:B------:R-:W-:-:S03]  /*eaf0*/  FFMA.FTZ R37, R219, c[0x0][0x23c], -R12 ;  /* 0x00008f00db257a23 */ /* 0x000fc6000001080c */
[----:B------:R-:W-:Y:S01]  /*eb00*/  HMMA.16816.F32.BF16 R144, R4, R16, R144 ;  /* 0x000000100490723c */ /* 0x000fe20000041890 */
[--C-:B------:R-:W-:Y:S02]  /*eb10*/  FFMA.FTZ R215, R215, c[0x0][0x23c], -R12.reuse ;  /* 0x00008f00d7d77a23 */ /* 0x100fe4000001080c */
[--C-:B------:R-:W-:Y:S02]  /*eb20*/  FFMA.FTZ R211, R211, c[0x0][0x23c], -R12.reuse ;  /* 0x00008f00d3d37a23 */ /* 0x100fe4000001080c */
[----:B------:R-:W-:-:S03]  /*eb30*/  FFMA.FTZ R209, R209, c[0x0][0x23c], -R12 ;  /* 0x00008f00d1d17a23 */ /* 0x000fc6000001080c */
[-C--:B------:R-:W-:Y:S01]  /*eb40*/  HMMA.16816.F32.BF16 R156, R4, R18.reuse, R156 ;  /* 0x00000012049c723c */ /* 0x080fe2000004189c */
[----:B------:R-:W-:Y:S02]  /*eb50*/  FFMA.FTZ R208, R208, c[0x0][0x23c], -R12 ;  /* 0x00008f00d0d07a23 */ /* 0x000fe4000001080c */
[----:B------:R-:W1:Y:S05]  /*eb60*/  LDSM.16.MT88.4 R12, [R228+0xc800] ;  /* 0x00c80000e40c783b */ /* 0x000e6a0000004200 */
[----:B------:R-:W-:Y:S01]  /*eb70*/  HMMA.16816.F32.BF16 R56, R8, R18, R56 ;  /* 0x000000120838723c */ /* 0x000fe20000041838 */
[----:B------:R-:W2:Y:S01]  /*eb80*/  LDSM.16.MT88.4 R16, [R226+0xc800] ;  /* 0x00c80000e210783b */ /* 0x000ea20000004200 */
[----:B------:R-:W-:-:S02]  /*eb90*/  MOV R100, R72 ;  /* 0x0000004800647202 */ /* 0x000fc40000000f00 */
[----:B------:R-:W-:Y:S02]  /*eba0*/  MOV R220, R73 ;  /* 0x0000004900dc7202 */ /* 0x000fe40000000f00 */
[----:B------:R-:W-:Y:S02]  /*ebb0*/  MOV R222, R74 ;  /* 0x0000004a00de7202 */ /* 0x000fe40000000f00 */
[----:B------:R-:W-:Y:S02]  /*ebc0*/  MOV R219, R75 ;  /* 0x0000004b00db7202 */ /* 0x000fe40000000f00 */
[----:B------:R-:W-:Y:S02]  /*ebd0*/  MOV R0, R69 ;  /* 0x0000004500007202 */ /* 0x000fe40000000f00 */
[----:B------:R-:W-:Y:S01]  /*ebe0*/  MOV R217, R70 ;  /* 0x0000004600d97202 */ /* 0x000fe20000000f00 */
[C---:B-1----:R-:W-:Y:S08]  /*ebf0*/  HMMA.16816.F32.BF16 R48, R8.reuse, R12, R48 ;  /* 0x0000000c0830723c */ /* 0x042ff00000041830 */
[-C--:B--2---:R-:W-:Y:S07]  /*ec00*/  HMMA.16816.F32.BF16 R72, R8, R16.reuse, R164 ;  /* 0x000000100848723c */ /* 0x084fee00000418a4 */
[----:B------:R-:W-:Y:S01]  /*ec10*/  MOV R167, R68 ;  /* 0x0000004400a77202 */ /* 0x000fe20000000f00 */
[----:B------:R-:W-:Y:S01]  /*ec20*/  HMMA.16816.F32.BF16 R64, R4, R16, R64 ;  /* 0x000000100440723c */ /* 0x000fe20000041840 */
[----:B------:R-:W-:-:S07]  /*ec30*/  MOV R164, R71 ;  /* 0x0000004700a47202 */ /* 0x000fce0000000f00 */
[-C--:B------:R-:W-:Y:S08]  /*ec40*/  HMMA.16816.F32.BF16 R60, R4, R18.reuse, R60 ;  /* 0x00000012043c723c */ /* 0x080ff0000004183c */
[----:B------:R-:W-:Y:S01]  /*ec50*/  HMMA.16816.F32.BF16 R52, R8, R18, R52 ;  /* 0x000000120834723c */ /* 0x000fe20000041834 */
[----:B------:R-:W1:Y:S07]  /*ec60*/  LDSM.16.MT88.4 R16, [R227+0xc800] ;  /* 0x00c80000e310783b */ /* 0x000e6e0000004200 */
[C---:B------:R-:W-:Y:S08]  /*ec70*/  HMMA.16816.F32.BF16 R44, R4.reuse, R12, R44 ;  /* 0x0000000c042c723c */ /* 0x040ff0000004182c */
[-C--:B------:R-:W-:Y:S08]  /*ec80*/  HMMA.16816.F32.BF16 R188, R4, R14.reuse, R188 ;  /* 0x0000000e04bc723c */ /* 0x080ff000000418bc */
[----:B------:R-:W-:Y:S01]  /*ec90*/  HMMA.16816.F32.BF16 R68, R8, R14, R184 ;  /* 0x0000000e0844723c */ /* 0x000fe200000418b8 */
[----:B------:R-:W2:Y:S01]  /*eca0*/  LDSM.16.MT88.4 R12, [R225+0xe800] ;  /* 0x00e80000e10c783b */ /* 0x000ea20000004200 */
[----:B------:R-:W-:Y:S01]  /*ecb0*/  FADD.FTZ R173, R173, R102 ;  /* 0x00000066adad7221 */ /* 0x000fe20000010000 */
[----:B------:R-:W-:Y:S01]  /*ecc0*/  MOV R102, R78 ;  /* 0x0000004e00667202 */ /* 0x000fe20000000f00 */
[----:B------:R-:W-:Y:S01]  /*ecd0*/  IMAD.MOV.U32 R101, RZ, RZ, R79 ;  /* 0x000000ffff657224 */ /* 0x000fe200078e004f */
[----:B------:R-:W-:Y:S01]  /*ece0*/  MOV R166, R128 ;  /* 0x0000008000a67202 */ /* 0x000fe20000000f00 */
[----:B------:R-:W-:Y:S01]  /*ecf0*/  IMAD.MOV.U32 R165, RZ, RZ, R129 ;  /* 0x000000ffffa57224 */ /* 0x000fe200078e0081 */
[----:B------:R-:W-:-:S02]  /*ed00*/  MOV R186, R77 ;  /* 0x0000004d00ba7202 */ /* 0x000fc40000000f00 */
[----:B------:R-:W-:Y:S01]  /*ed10*/  MOV R187, R76 ;  /* 0x0000004c00bb7202 */ /* 0x000fe20000000f00 */
        /* <DEDUP_REMOVED lines=8> */
[----:B------:R-:W-:Y:S01]  /*eda0*/  HMMA.16816.F32.BF16 R128, R8, R14, R20 ;  /* 0x0000000e0880723c */ /* 0x000fe20000041814 */
[----:B------:R-:W2:Y:S04]  /*edb0*/  LDSM.16.MT88.4 R20, [R226+0xe800] ;  /* 0x00e80000e214783b */ /* 0x000ea80000004200 */
[----:B------:R-:W3:Y:S01]  /*edc0*/  LDSM.16.MT88.4 R12, [R227+0xe800] ;  /* 0x00e80000e30c783b */ /* 0x000ee20000004200 */
[----:B------:R-:W-:-:S02]  /*edd0*/  MOV R134, R165 ;  /* 0x000000a500867202 */ /* 0x000fc40000000f00 */
[----:B------:R-:W-:Y:S01]  /*ede0*/  MOV R185, R214 ;  /* 0x000000d600b97202 */ /* 0x000fe20000000f00 */
[----:B-1----:R-:W-:Y:S01]  /*edf0*/  HMMA.16816.F32.BF16 R104, R4, R16, R104 ;  /* 0x000000100468723c */ /* 0x002fe20000041868 */
[----:B------:R-:W-:Y:S01]  /*ee00*/  MOV R165, R100 ;  /* 0x0000006400a57202 */ /* 0x000fe20000000f00 */
[----:B------:R-:W-:-:S06]  /*ee10*/  IMAD.MOV.U32 R214, RZ, RZ, R103 ;  /* 0x000000ffffd67224 */ /* 0x000fcc00078e0067 */
[----:B------:R-:W-:Y:S01]  /*ee20*/  HMMA.16816.F32.BF16 R108, R4, R18, R108 ;  /* 0x00000012046c723c */ /* 0x000fe2000004186c */
[----:B------:R-:W-:Y:S01]  /*ee30*/  IMAD.MOV.U32 R132, RZ, RZ, R219 ;  /* 0x000000ffff847224 */ /* 0x000fe200078e00db */
[----:B------:R-:W-:Y:S02]  /*ee40*/  MOV R136, R222 ;  /* 0x000000de00887202 */ /* 0x000fe40000000f00 */
[----:B------:R-:W-:-:S04]  /*ee50*/  MOV R137, R220 ;  /* 0x000000dc00897202 */ /* 0x000fc80000000f00 */
[----:B------:R-:W-:Y:S01]  /*ee60*/  HMMA.16816.F32.BF16 R84, R8, R16, R84 ;  /* 0x000000100854723c */ /* 0x000fe20000041854 */
[----:B------:R-:W-:Y:S01]  /*ee70*/  MOV R184, R221 ;  /* 0x000000dd00b87202 */ /* 0x000fe20000000f00 */
[----:B------:R-:W-:-:S06]  /*ee80*/  FADD.FTZ R2, R2, R132 ;  /* 0x0000008402027221 */ /* 0x000fcc0000010000 */
[----:B------:R-:W-:Y:S01]  /*ee90*/  HMMA.16816.F32.BF16 R80, R8, R18, R80 ;  /* 0x000000120850723c */ /* 0x000fe20000041850 */
[----:B------:R-:W-:Y:S07]  /*eea0*/  LDSM.16.MT88.4 R16, [R226+0xd000] ;  /* 0x00d00000e210783b */ /* 0x000fee0000004200 */
[C---:B--2---:R-:W-:Y:S08]  /*eeb0*/  HMMA.16816.F32.BF16 R88, R4.reuse, R20, R88 ;  /* 0x000000140458723c */ /* 0x044ff00000041858 */
[C---:B------:R-:W-:Y:S08]  /*eec0*/  HMMA.16816.F32.BF16 R92, R4.reuse, R22, R92 ;  /* 0x00000016045c723c */ /* 0x040ff0000004185c */
[C---:B---3--:R-:W-:Y:S08]  /*eed0*/  HMMA.16816.F32.BF16 R120, R4.reuse, R12, R120 ;  /* 0x0000000c0478723c */ /* 0x048ff00000041878 */
[----:B------:R-:W-:Y:S07]  /*eee0*/  HMMA.16816.F32.BF16 R124, R4, R14, R124 ;  /* 0x0000000e047c723c */ /* 0x000fee000004187c */
[----:B------:R-:W-:-:S02]  /*eef0*/  MOV R5, R166 ;  /* 0x000000a600057202 */ /* 0x000fc40000000f00 */
[----:B------:R-:W-:Y:S01]  /*ef00*/  MOV R4, R167 ;  /* 0x000000a700047202 */ /* 0x000fe20000000f00 */
[----:B------:R-:W-:Y:S01]  /*ef10*/  HMMA.16816.F32.BF16 R96, R8, R22, R96 ;  /* 0x000000160860723c */ /* 0x000fe20000041860 */
[----:B------:R-:W-:Y:S02]  /*ef20*/  MOV R166, R101 ;  /* 0x0000006500a67202 */ /* 0x000fe40000000f00 */
[----:B------:R-:W-:-:S05]  /*ef30*/  MOV R167, R102 ;  /* 0x0000006600a77202 */ /* 0x000fca0000000f00 */
[----:B------:R-:W-:Y:S01]  /*ef40*/  HMMA.16816.F32.BF16 R100, R8, R20, R152 ;  /* 0x000000140864723c */ /* 0x000fe20000041898 */
[----:B------:R-:W1:Y:S01]  /*ef50*/  LDSM.16.MT88.4 R20, [R225+0xd000] ;  /* 0x00d00000e114783b */ /* 0x000e620000004200 */
[----:B------:R-:W-:-:S06]  /*ef60*/  MOV R6, R187 ;  /* 0x000000bb00067202 */ /* 0x000fcc0000000f00 */
[----:B------:R-:W-:Y:S01]  /*ef70*/  HMMA.16816.F32.BF16 R116, R8, R12, R116 ;  /* 0x0000000c0874723c */ /* 0x000fe20000041874 */
[----:B------:R-:W-:-:S07]  /*ef80*/  MOV R133, R164 ;  /* 0x000000a400857202 */ /* 0x000fce0000000f00 */
[----:B------:R-:W-:Y:S01]  /*ef90*/  HMMA.16816.F32.BF16 R40, R8, R14, R40 ;  /* 0x0000000e0828723c */ /* 0x000fe20000041828 */
[----:B------:R-:W2:Y:S01]  /*efa0*/  LDSM.16.MT88.4 R12, [R228+0xd000] ;  /* 0x00d00000e40c783b */ /* 0x000ea20000004200 */
[----:B------:R-:W-:Y:S02]  /*efb0*/  MOV R187, R223 ;  /* 0x000000df00bb7202 */ /* 0x000fe40000000f00 */
[----:B------:R-:W-:Y:S02]  /*efc0*/  MOV R132, R136 ;  /* 0x0000008800847202 */ /* 0x000fe40000000f00 */
[----:B------:R-:W-:Y:S02]  /*efd0*/  MOV R164, R252 ;  /* 0x000000fc00a47202 */ /* 0x000fe40000000f00 */
[----:B------:R-:W-:Y:S02]  /*efe0*/  MOV R136, R137 ;  /* 0x0000008900887202 */ /* 0x000fe40000000f00 */
[----:B------:R-:W-:-:S02]  /*eff0*/  MOV R137, R184 ;  /* 0x000000b800897202 */ /* 0x000fc40000000f00 */
[----:B------:R-:W-:Y:S02]  /*f000*/  MOV R184, R185 ;  /* 0x000000b900b87202 */ /* 0x000fe40000000f00 */
[----:B------:R-:W-:Y:S02]  /*f010*/  MOV R185, R187 ;  /* 0x000000bb00b97202 */ /* 0x000fe40000000f00 */
[----:B------:R-:W-:Y:S02]  /*f020*/  MOV R187, R164 ;  /* 0x000000a400bb7202 */ /* 0x000fe40000000f00 */
[----:B------:R-:W-:Y:S01]  /*f030*/  MOV R164, R165 ;  /* 0x000000a500a47202 */ /* 0x000fe20000000f00 */
[----:B------:R3:W-:Y:S01]  /*f040*/  MUFU.EX2 R138, R28 ;  /* 0x0000001c008a7308 */ /* 0x0007e20000000800 */
[----:B------:R-:W-:Y:S01]  /*f050*/  MOV R165, R166 ;  /* 0x000000a600a57202 */ /* 0x000fe20000000f00 */
[----:B------:R-:W-:Y:S01]  /*f060*/  FADD.FTZ R0, R0, R4 ;  /* 0x0000000400007221 */ /* 0x000fe20000010000 */
[----:B------:R-:W-:Y:S01]  /*f070*/  MOV R166, R167 ;  /* 0x000000a700a67202 */ /* 0x000fe20000000f00 */
[----:B------:R-:W-:Y:S01]  /*f080*/  IMAD.MOV.U32 R167, RZ, RZ, R214 ;  /* 0x000000ffffa77224 */ /* 0x000fe200078e00d6 */
[----:B------:R-:W-:Y:S01]  /*f090*/  MOV R7, R186 ;  /* 0x000000ba00077202 */ /* 0x000fe20000000f00 */
[----:B------:R-:W-:-:S02]  /*f0a0*/  FADD.FTZ R4, R217, R39 ;  /* 0x00000027d9047221 */ /* 0x000fc40000010000 */
[----:B------:R4:W-:Y:S01]  /*f0b0*/  MUFU.EX2 R219, R27 ;  /* 0x0000001b00db7308 */ /* 0x0009e20000000800 */
[----:B---3--:R-:W-:-:S07]  /*f0c0*/  MOV R28, R216 ;  /* 0x000000d8001c7202 */ /* 0x008fce0000000f00 */
[----:B------:R-:W-:Y:S01]  /*f0d0*/  MUFU.EX2 R252, R36 ;  /* 0x0000002400fc7308 */ /* 0x000fe20000000800 */
[----:B----4-:R-:W-:-:S07]  /*f0e0*/  MOV R27, R218 ;  /* 0x000000da001b7202 */ /* 0x010fce0000000f00 */
[----:B------:R-:W3:Y:S08]  /*f0f0*/  MUFU.EX2 R186, R35 ;  /* 0x0000002300ba7308 */ /* 0x000ef00000000800 */
[----:B------:R-:W-:Y:S08]  /*f100*/  MUFU.EX2 R152, R34 ;  /* 0x0000002200987308 */ /* 0x000ff00000000800 */
[----:B------:R-:W-:Y:S08]  /*f110*/  MUFU.EX2 R139, R33 ;  /* 0x00000021008b7308 */ /* 0x000ff00000000800 */
[----:B------:R-:W-:Y:S08]  /*f120*/  MUFU.EX2 R221, R31 ;  /* 0x0000001f00dd7308 */ /* 0x000ff00000000800 */
[----:B------:R-:W4:Y:S08]  /*f130*/  MUFU.EX2 R223, R30 ;  /* 0x0000001e00df7308 */ /* 0x000f300000000800 */
[----:B------:R-:W1:Y:S08]  /*f140*/  MUFU.EX2 R153, R29 ;  /* 0x0000001d00997308 */ /* 0x000e700000000800 */
[----:B------:R-:W1:Y:S08]  /*f150*/  MUFU.EX2 R220, R26 ;  /* 0x0000001a00dc7308 */ /* 0x000e700000000800 */
[----:B------:R-:W-:Y:S08]  /*f160*/  MUFU.EX2 R222, R25 ;  /* 0x0000001900de7308 */ /* 0x000ff00000000800 */
[----:B------:R-:W-:Y:S08]  /*f170*/  MUFU.EX2 R135, R24 ;  /* 0x0000001800877308 */ /* 0x000ff00000000800 */
[----:B------:R1:W-:Y:S08]  /*f180*/  MUFU.EX2 R214, R3 ;  /* 0x0000000300d67308 */ /* 0x0003f00000000800 */
[----:B------:R-:W1:Y:S08]  /*f190*/  MUFU.EX2 R217, R32 ;  /* 0x0000002000d97308 */ /* 0x000e700000000800 */
[----:B------:R-:W-:Y:S08]  /*f1a0*/  MUFU.EX2 R216, R37 ;  /* 0x0000002500d87308 */ /* 0x000ff00000000800 */
[----:B------:R-:W2:Y:S01]  /*f1b0*/  MUFU.EX2 R218, R38 ;  /* 0x0000002600da7308 */ /* 0x000ea20000000800 */
[----:B-1----:R-:W-:Y:S01]  /*f1c0*/  FADD.FTZ R3, R5, R173 ;  /* 0x000000ad05037221 */ /* 0x002fe20000010000 */
[----:B------:R-:W-:Y:S01]  /*f1d0*/  MOV R30, R6 ;  /* 0x00000006001e7202 */ /* 0x000fe20000000f00 */
[----:B------:R-:W-:Y:S01]  /*f1e0*/  FADD.FTZ R132, R132, R4 ;  /* 0x0000000484847221 */ /* 0x000fe20000010000 */
[----:B------:R-:W-:-:S02]  /*f1f0*/  MOV R29, R7 ;  /* 0x00000007001d7202 */ /* 0x000fc40000000f00 */
[----:B---3--:R-:W-:Y:S02]  /*f200*/  F2FP.BF16.PACK_AB R8, R186, R252 ;  /* 0x000000fcba08723e */ /* 0x008fe400000010ff */
[----:B----4-:R-:W-:Y:S02]  /*f210*/  F2FP.BF16.PACK_AB R9, R223, R221 ;  /* 0x000000dddf09723e */ /* 0x010fe400000010ff */
[----:B------:R-:W-:Y:S02]  /*f220*/  F2FP.BF16.PACK_AB R10, R139, R152 ;  /* 0x000000988b0a723e */ /* 0x000fe400000010ff */
[----:B------:R-:W-:Y:S02]  /*f230*/  F2FP.BF16.PACK_AB R11, R138, R153 ;  /* 0x000000998a0b723e */ /* 0x000fe400000010ff */
[----:B------:R-:W-:Y:S02]  /*f240*/  F2FP.BF16.PACK_AB R4, R220, R219 ;  /* 0x000000dbdc04723e */ /* 0x000fe400000010ff */
[----:B------:R-:W-:-:S02]  /*f250*/  F2FP.BF16.PACK_AB R5, R217, R214 ;  /* 0x000000d6d905723e */ /* 0x000fc400000010ff */
[----:B------:R-:W-:Y:S02]  /*f260*/  F2FP.BF16.PACK_AB R6, R135, R222 ;  /* 0x000000de8706723e */ /* 0x000fe400000010ff */
[----:B--2---:R-:W-:Y:S01]  /*f270*/  F2FP.BF16.PACK_AB R7, R218, R216 ;  /* 0x000000d8da07723e */ /* 0x004fe200000010ff */
[----:B------:R-:W-:Y:S01]  /*f280*/  FADD.FTZ R134, R134, R2 ;  /* 0x0000000286867221 */ /* 0x000fe20000010000 */
[----:B------:R-:W-:Y:S01]  /*f290*/  MOV R31, R184 ;  /* 0x000000b8001f7202 */ /* 0x000fe20000000f00 */
[----:B------:R-:W-:Y:S01]  /*f2a0*/  FADD.FTZ R133, R133, R0 ;  /* 0x0000000085857221 */ /* 0x000fe20000010000 */
[----:B------:R-:W-:Y:S01]  /*f2b0*/  MOV R155, R187 ;  /* 0x000000bb009b7202 */ /* 0x000fe20000000f00 */
[----:B------:R-:W-:Y:S01]  /*f2c0*/  FADD.FTZ R2, R136, R3 ;  /* 0x0000000388027221 */ /* 0x000fe20000010000 */
[----:B------:R-:W-:Y:S01]  /*f2d0*/  HMMA.16816.F32.BF16 R148, R8, R20, R148 ;  /* 0x000000140894723c */ /* 0x000fe20000041894 */
[----:B------:R-:W-:Y:S01]  /*f2e0*/  MOV R136, R185 ;  /* 0x000000b900887202 */ /* 0x000fe20000000f00 */
[----:B------:R-:W-:Y:S01]  /*f2f0*/  IMAD.MOV.U32 R185, RZ, RZ, R166 ;  /* 0x000000ffffb97224 */ /* 0x000fe200078e00a6 */
[----:B------:R-:W-:-:S02]  /*f300*/  MOV R187, R182 ;  /* 0x000000b600bb7202 */ /* 0x000fc40000000f00 */
[----:B------:R-:W-:Y:S02]  /*f310*/  MOV R0, R183 ;  /* 0x000000b700007202 */ /* 0x000fe40000000f00 */
[----:B------:R-:W-:Y:S01]  /*f320*/  MOV R36, R181 ;  /* 0x000000b500247202 */ /* 0x000fe20000000f00 */
[----:B------:R-:W-:Y:S01]  /*f330*/  HMMA.16816.F32.BF16 R144, R4, R20, R144 ;  /* 0x000000140490723c */ /* 0x000fe20000041890 */
[----:B------:R-:W-:Y:S02]  /*f340*/  MOV R3, R180 ;  /* 0x000000b400037202 */ /* 0x000fe40000000f00 */
[----:B------:R-:W-:Y:S02]  /*f350*/  MOV R154, R164 ;  /* 0x000000a4009a7202 */ /* 0x000fe40000000f00 */
[----:B------:R-:W-:-:S03]  /*f360*/  MOV R184, R165 ;  /* 0x000000a500b87202 */ /* 0x000fc60000000f00 */
[----:B------:R-:W-:Y:S01]  /*f370*/  HMMA.16816.F32.BF16 R156, R4, R22, R156 ;  /* 0x00000016049c723c */ /* 0x000fe2000004189c */
[----:B------:R-:W-:-:S07]  /*f380*/  MOV R173, R167 ;  /* 0x000000a700ad7202 */ /* 0x000fce0000000f00 */
[C---:B------:R-:W-:Y:S01]  /*f390*/  HMMA.16816.F32.BF16 R32, R8.reuse, R22, R56 ;  /* 0x000000160820723c */ /* 0x040fe20000041838 */
[----:B------:R-:W1:Y:S07]  /*f3a0*/  LDSM.16.MT88.4 R20, [R225+0xf000] ;  /* 0x00f00000e114783b */ /* 0x000e6e0000004200 */
[C---:B------:R-:W-:Y:S08]  /*f3b0*/  HMMA.16816.F32.BF16 R56, R8.reuse, R18, R52 ;  /* 0x000000120838723c */ /* 0x040ff00000041834 */
[C---:B------:R-:W-:Y:S07]  /*f3c0*/  HMMA.16816.F32.BF16 R180, R8.reuse, R12, R48 ;  /* 0x0000000c08b4723c */ /* 0x040fee0000041830 */
[----:B------:R-:W-:Y:S01]  /*f3d0*/  MOV R48, R27 ;  /* 0x0000001b00307202 */ /* 0x000fe20000000f00 */
[----:B------:R-:W-:Y:S01]  /*f3e0*/  HMMA.16816.F32.BF16 R52, R8, R14, R68 ;  /* 0x0000000e0834723c */ /* 0x000fe20000041844 */
[----:B------:R-:W-:Y:S01]  /*f3f0*/  MOV R49, R28 ;  /* 0x0000001c00317202 */ /* 0x000fe20000000f00 */
[----:B------:R-:W2:Y:S01]  /*f400*/  LDSM.16.MT88.4 R24, [R227+0xd000] ;  /* 0x00d00000e318783b */ /* 0x000ea20000004200 */
[----:B------:R-:W-:-:S02]  /*f410*/  MOV R50, R29 ;  /* 0x0000001d00327202 */ /* 0x000fc40000000f00 */
[----:B------:R-:W-:Y:S02]  /*f420*/  MOV R51, R30 ;  /* 0x0000001e00337202 */ /* 0x000fe40000000f00 */
[----:B------:R-:W-:Y:S01]  /*f430*/  IMAD.MOV.U32 R71, RZ, RZ, R31 ;  /* 0x000000ffff477224 */ /* 0x000fe200078e001f */
[-C--:B------:R-:W-:Y:S01]  /*f440*/  HMMA.16816.F32.BF16 R164, R8, R16.reuse, R72 ;  /* 0x0000001008a4723c */ /* 0x080fe20000041848 */
[----:B------:R-:W-:Y:S07]  /*f450*/  LDSM.16.MT88.4 R28, [R227+0xf000] ;  /* 0x00f00000e31c783b */ /* 0x000fee0000004200 */
[C---:B------:R-:W-:Y:S08]  /*f460*/  HMMA.16816.F32.BF16 R64, R4.reuse, R16, R64 ;  /* 0x000000100440723c */ /* 0x040ff00000041840 */
[C---:B------:R-:W-:Y:S01]  /*f470*/  HMMA.16816.F32.BF16 R60, R4.reuse, R18, R60 ;  /* 0x00000012043c723c */ /* 0x040fe2000004183c */
[----:B------:R-:W3:Y:S07]  /*f480*/  LDSM.16.MT88.4 R16, [R226+0xf000] ;  /* 0x00f00000e210783b */ /* 0x000eee0000004200 */
[C---:B------:R-:W-:Y:S08]  /*f490*/  HMMA.16816.F32.BF16 R44, R4.reuse, R12, R44 ;  /* 0x0000000c042c723c */ /* 0x040ff0000004182c */
[C---:B------:R-:W-:Y:S01]  /*f4a0*/  HMMA.16816.F32.BF16 R188, R4.reuse, R14, R188 ;  /* 0x0000000e04bc723c */ /* 0x040fe200000418bc */
[----:B------:R-:W4:Y:S07]  /*f4b0*/  LDSM.16.MT88.4 R12, [R228+0xf000] ;  /* 0x00f00000e40c783b */ /* 0x000f2e0000004200 */
[C---:B-1----:R-:W-:Y:S08]  /*f4c0*/  HMMA.16816.F32.BF16 R72, R4.reuse, R20, R76 ;  /* 0x000000140448723c */ /* 0x042ff0000004184c */
[C---:B------:R-:W-:Y:S07]  /*f4d0*/  HMMA.16816.F32.BF16 R76, R4.reuse, R22, R112 ;  /* 0x00000016044c723c */ /* 0x040fee0000041870 */
[----:B------:R-:W-:Y:S01]  /*f4e0*/  MOV R112, R36 ;  /* 0x0000002400707202 */ /* 0x000fe20000000f00 */
[C---:B--2---:R-:W-:Y:S08]  /*f4f0*/  HMMA.16816.F32.BF16 R192, R4.reuse, R24, R192 ;  /* 0x0000001804c0723c */ /* 0x044ff000000418c0 */
        /* <DEDUP_REMOVED lines=8> */
[----:B------:R-:W-:Y:S01]  /*f580*/  HMMA.16816.F32.BF16 R196, R8, R24, R196 ;  /* 0x0000001808c4723c */ /* 0x000fe200000418c4 */
[----:B------:R-:W-:Y:S01]  /*f590*/  IMAD.MOV.U32 R127, RZ, RZ, R152 ;  /* 0x000000ffff7f7224 */ /* 0x000fe200078e0098 */
[----:B------:R-:W-:-:S02]  /*f5a0*/  MOV R126, R153 ;  /* 0x00000099007e7202 */ /* 0x000fc40000000f00 */
[----:B------:R-:W-:-:S04]  /*f5b0*/  MOV R0, R154 ;  /* 0x0000009a00007202 */ /* 0x000fc80000000f00 */
[C---:B------:R-:W-:Y:S07]  /*f5c0*/  HMMA.16816.F32.BF16 R24, R8.reuse, R26, R200 ;  /* 0x0000001a0818723c */ /* 0x040fee00000418c8 */
[----:B------:R-:W-:Y:S02]  /*f5d0*/  MOV R202, R155 ;  /* 0x0000009b00ca7202 */ /* 0x000fe40000000f00 */
[----:B------:R-:W1:Y:S01]  /*f5e0*/  LDSM.16.MT88.4 R152, [R225+0xd800] ;  /* 0x00d80000e198783b */ /* 0x000e620000004200 */
[----:B------:R-:W-:Y:S01]  /*f5f0*/  MOV R4, R3 ;  /* 0x0000000300047202 */ /* 0x000fe20000000f00 */
[----:B------:R-:W-:Y:S01]  /*f600*/  HMMA.16816.F32.BF16 R116, R8, R28, R116 ;  /* 0x0000001c0874723c */ /* 0x000fe20000041874 */
[----:B------:R-:W-:-:S02]  /*f610*/  MOV R7, R71 ;  /* 0x0000004700077202 */ /* 0x000fc40000000f00 */
[----:B------:R-:W-:Y:S01]  /*f620*/  MOV R3, R173 ;  /* 0x000000ad00037202 */ /* 0x000fe20000000f00 */
[----:B------:R-:W-:Y:S01]  /*f630*/  MUFU.EX2 R212, R212 ;  /* 0x000000d400d47308 */ /* 0x000fe20000000800 */
[----:B------:R-:W-:Y:S02]  /*f640*/  MOV R203, R135 ;  /* 0x0000008700cb7202 */ /* 0x000fe40000000f00 */
[----:B------:R-:W-:Y:S01]  /*f650*/  MOV R6, R136 ;  /* 0x0000008800067202 */ /* 0x000fe20000000f00 */
[----:B------:R-:W-:Y:S01]  /*f660*/  HMMA.16816.F32.BF16 R68, R8, R20, R140 ;  /* 0x000000140844723c */ /* 0x000fe2000004188c */
[----:B------:R-:W-:Y:S02]  /*f670*/  MOV R173, R137 ;  /* 0x0000008900ad7202 */ /* 0x000fe40000000f00 */
[----:B------:R-:W-:Y:S01]  /*f680*/  MOV R124, R138 ;  /* 0x0000008a007c7202 */ /* 0x000fe20000000f00 */
[----:B------:R-:W-:Y:S01]  /*f690*/  MUFU.EX2 R140, R170 ;  /* 0x000000aa008c7308 */ /* 0x000fe20000000800 */
[----:B------:R-:W-:-:S07]  /*f6a0*/  MOV R125, R139 ;  /* 0x0000008b007d7202 */ /* 0x000fce0000000f00 */
[----:B------:R-:W-:Y:S08]  /*f6b0*/  MUFU.EX2 R138, R172 ;  /* 0x000000ac008a7308 */ /* 0x000ff00000000800 */
[----:B------:R-:W-:Y:S08]  /*f6c0*/  MUFU.EX2 R141, R169 ;  /* 0x000000a9008d7308 */ /* 0x000ff00000000800 */
[----:B------:R-:W-:Y:S08]  /*f6d0*/  MUFU.EX2 R139, R171 ;  /* 0x000000ab008b7308 */ /* 0x000ff00000000800 */
[----:B------:R2:W-:Y:S08]  /*f6e0*/  MUFU.EX2 R135, R168 ;  /* 0x000000a800877308 */ /* 0x0005f00000000800 */
[----:B------:R-:W-:Y:S08]  /*f6f0*/  MUFU.EX2 R136, R163 ;  /* 0x000000a300887308 */ /* 0x000ff00000000800 */
[----:B------:R-:W-:Y:S08]  /*f700*/  MUFU.EX2 R137, R161 ;  /* 0x000000a100897308 */ /* 0x000ff00000000800 */
[----:B------:R-:W-:Y:S08]  /*f710*/  MUFU.EX2 R213, R213 ;  /* 0x000000d500d57308 */ /* 0x000ff00000000800 */
[----:B------:R-:W-:Y:S08]  /*f720*/  MUFU.EX2 R210, R210 ;  /* 0x000000d200d27308 */ /* 0x000ff00000000800 */
[----:B------:R-:W-:Y:S08]  /*f730*/  MUFU.EX2 R28, R162 ;  /* 0x000000a2001c7308 */ /* 0x000ff00000000800 */
[----:B------:R-:W3:Y:S08]  /*f740*/  MUFU.EX2 R29, R160 ;  /* 0x000000a0001d7308 */ /* 0x000ef00000000800 */
[----:B------:R-:W-:Y:S08]  /*f750*/  MUFU.EX2 R215, R215 ;  /* 0x000000d700d77308 */ /* 0x000ff00000000800 */
[----:B------:R-:W-:Y:S08]  /*f760*/  MUFU.EX2 R211, R211 ;  /* 0x000000d300d37308 */ /* 0x000ff00000000800 */
[----:B------:R-:W-:Y:S08]  /*f770*/  MUFU.EX2 R209, R209 ;  /* 0x000000d100d17308 */ /* 0x000ff00000000800 */
[----:B------:R-:W4:Y:S01]  /*f780*/  MUFU.EX2 R208, R208 ;  /* 0x000000d000d07308 */ /* 0x000f220000000800 */
[----:B------:R-:W-:-:S02]  /*f790*/  MOV R113, R48 ;  /* 0x0000003000717202 */ /* 0x000fc40000000f00 */
[----:B------:R-:W-:Y:S02]  /*f7a0*/  MOV R114, R49 ;  /* 0x0000003100727202 */ /* 0x000fe40000000f00 */
[----:B------:R-:W-:Y:S02]  /*f7b0*/  MOV R115, R50 ;  /* 0x0000003200737202 */ /* 0x000fe40000000f00 */
[----:B------:R-:W-:Y:S01]  /*f7c0*/  MOV R201, R51 ;  /* 0x0000003300c97202 */ /* 0x000fe20000000f00 */
[C---:B------:R-:W-:Y:S01]  /*f7d0*/  HMMA.16816.F32.BF16 R40, R8.reuse, R30, R40 ;  /* 0x0000001e0828723c */ /* 0x040fe20000041828 */
[----:B------:R-:W-:Y:S01]  /*f7e0*/  FADD.FTZ R0, R0, R134 ;  /* 0x0000008600007221 */ /* 0x000fe20000010000 */
[----:B------:R-:W-:Y:S01]  /*f7f0*/  MOV R134, R126 ;  /* 0x0000007e00867202 */ /* 0x000fe20000000f00 */
[----:B------:R-:W-:Y:S01]  /*f800*/  FADD.FTZ R3, R3, R133 ;  /* 0x0000008503037221 */ /* 0x000fe20000010000 */
[----:B------:R-:W-:Y:S01]  /*f810*/  MOV R133, R127 ;  /* 0x0000007f00857202 */ /* 0x000fe20000000f00 */
[----:B------:R-:W-:Y:S01]  /*f820*/  FADD.FTZ R2, R4, R2 ;  /* 0x0000000204027221 */ /* 0x000fe20000010000 */
[----:B--2---:R-:W-:Y:S02]  /*f830*/  LDSM.16.MT88.4 R168, [R226+0xd800] ;  /* 0x00d80000e2a8783b */ /* 0x004fe40000004200 */
[----:B------:R-:W-:Y:S01]  /*f840*/  HMMA.16816.F32.BF16 R48, R8, R22, R128 ;  /* 0x000000160830723c */ /* 0x000fe20000041880 */
[----:B---3--:R-:W-:-:S02]  /*f850*/  F2FP.BF16.PACK_AB R126, R29, R28 ;  /* 0x0000001c1d7e723e */ /* 0x008fc400000010ff */
[----:B----4-:R-:W-:-:S05]  /*f860*/  F2FP.BF16.PACK_AB R127, R208, R209 ;  /* 0x000000d1d07f723e */ /* 0x010fca00000010ff */
[----:B------:R-:W-:Y:S01]  /*f870*/  HMMA.16816.F32.BF16 R20, R8, R16, R100 ;  /* 0x000000100814723c */ /* 0x000fe20000041864 */
[----:B------:R-:W-:Y:S02]  /*f880*/  F2FP.BF16.PACK_AB R128, R140, R138 ;  /* 0x0000008a8c80723e */ /* 0x000fe400000010ff */
[----:B------:R-:W-:Y:S02]  /*f890*/  F2FP.BF16.PACK_AB R129, R135, R212 ;  /* 0x000000d48781723e */ /* 0x000fe400000010ff */
[----:B------:R-:W-:-:S03]  /*f8a0*/  F2FP.BF16.PACK_AB R130, R139, R141 ;  /* 0x0000008d8b82723e */ /* 0x000fc600000010ff */
[----:B------:R-:W-:Y:S01]  /*f8b0*/  HMMA.16816.F32.BF16 R100, R8, R12, R84 ;  /* 0x0000000c0864723c */ /* 0x000fe20000041854 */
[----:B------:R-:W-:Y:S01]  /*f8c0*/  F2FP.BF16.PACK_AB R131, R137, R136 ;  /* 0x000000888983723e */ /* 0x000fe200000010ff */
[----:B------:R-:W-:-:S06]  /*f8d0*/  FADD.FTZ R5, R5, R132 ;  /* 0x0000008405057221 */ /* 0x000fcc0000010000 */
[----:B------:R-:W-:Y:S01]  /*f8e0*/  HMMA.16816.F32.BF16 R16, R8, R18, R96 ;  /* 0x000000120810723c */ /* 0x000fe20000041860 */
[----:B------:R-:W-:-:S07]  /*f8f0*/  FADD.FTZ R0, R178, R0 ;  /* 0x00000000b2007221 */ /* 0x000fce0000010000 */
[----:B------:R-:W-:Y:S01]  /*f900*/  HMMA.16816.F32.BF16 R12, R8, R14, R80 ;  /* 0x0000000e080c723c */ /* 0x000fe20000041850 */
[----:B------:R-:W-:Y:S02]  /*f910*/  FADD.FTZ R4, R176, R3 ;  /* 0x00000003b0047221 */ /* 0x000fe40000010000 */
[----:B------:R-:W-:-:S05]  /*f920*/  IMAD.MOV.U32 R172, RZ, RZ, R6 ;  /* 0x000000ffffac7224 */ /* 0x000fca00078e0006 */
[-C--:B-1----:R-:W-:Y:S01]  /*f930*/  HMMA.16816.F32.BF16 R148, R128, R152.reuse, R148 ;  /* 0x000000988094723c */ /* 0x082fe20000041894 */
[----:B------:R-:W-:Y:S01]  /*f940*/  MOV R11, R124 ;  /* 0x0000007c000b7202 */ /* 0x000fe20000000f00 */
[----:B------:R-:W-:Y:S01]  /*f950*/  FADD.FTZ R8, R179, R0 ;  /* 0x00000000b3087221 */ /* 0x000fe20000010000 */
[----:B------:R-:W-:Y:S01]  /*f960*/  MOV R10, R125 ;  /* 0x0000007d000a7202 */ /* 0x000fe20000000f00 */
[----:B------:R-:W-:Y:S01]  /*f970*/  FADD.FTZ R2, R201, R2 ;  /* 0x00000002c9027221 */ /* 0x000fe20000010000 */
[----:B------:R-:W-:Y:S01]  /*f980*/  F2FP.BF16.PACK_AB R124, R210, R213 ;  /* 0x000000d5d27c723e */ /* 0x000fe200000010ff */
[----:B------:R-:W-:Y:S01]  /*f990*/  LDSM.16.MT88.4 R80, [R225+0xf800] ;  /* 0x00f80000e150783b */ /* 0x000fe20000004200 */
[----:B------:R-:W-:Y:S01]  /*f9a0*/  F2FP.BF16.PACK_AB R125, R211, R215 ;  /* 0x000000d7d37d723e */ /* 0x000fe200000010ff */
[----:B------:R-:W-:Y:S02]  /*f9b0*/  FADD.FTZ R3, R174, R5 ;  /* 0x00000005ae037221 */ /* 0x000fe40000010000 */
[----:B------:R-:W-:Y:S01]  /*f9c0*/  FADD.FTZ R0, R177, R4 ;  /* 0x00000004b1007221 */ /* 0x000fe20000010000 */
[----:B------:R-:W-:Y:S01]  /*f9d0*/  MOV R132, R186 ;  /* 0x000000ba00847202 */ /* 0x000fe20000000f00 */
[----:B------:R-:W-:Y:S02]  /*f9e0*/  LDSM.16.MT88.4 R96, [R226+0xf800] ;  /* 0x00f80000e260783b */ /* 0x000fe40000004200 */
[C---:B------:R-:W-:Y:S08]  /*f9f0*/  HMMA.16816.F32.BF16 R144, R124.reuse, R152, R144 ;  /* 0x000000987c90723c */ /* 0x040ff00000041890 */
[-C--:B------:R-:W-:Y:S08]  /*fa00*/  HMMA.16816.F32.BF16 R156, R124, R154.reuse, R156 ;  /* 0x0000009a7c9c723c */ /* 0x080ff0000004189c */
[----:B------:R-:W-:Y:S07]  /*fa10*/  HMMA.16816.F32.BF16 R152, R128, R154, R32 ;  /* 0x0000009a8098723c */ /* 0x000fee0000041820 */
[----:B------:R-:W-:-:S02]  /*fa20*/  MOV R35, R7 ;  /* 0x0000000700237202 */ /* 0x000fc40000000f00 */
[----:B------:R-:W1:Y:S01]  /*fa30*/  LDSM.16.MT88.4 R4, [R227+0xf800] ;  /* 0x00f80000e304783b */ /* 0x000e620000004200 */
[----:B------:R-:W-:Y:S01]  /*fa40*/  MOV R32, R114 ;  /* 0x0000007200207202 */ /* 0x000fe20000000f00 */
[----:B------:R-:W-:Y:S01]  /*fa50*/  FADD.FTZ R9, R202, R2 ;  /* 0x00000002ca097221 */ /* 0x000fe20000010000 */
[-C--:B-1----:R-:W-:Y:S08]  /*fa60*/  HMMA.16816.F32.BF16 R120, R124, R4.reuse, R120 ;  /* 0x000000047c78723c */ /* 0x082ff00000041878 */
[----:B------:R-:W-:Y:S07]  /*fa70*/  HMMA.16816.F32.BF16 R116, R128, R4, R116 ;  /* 0x000000048074723c */ /* 0x000fee0000041874 */
[----:B------:R-:W-:-:S04]  /*fa80*/  FADD.FTZ R5, R32, R9 ;  /* 0x0000000920057221 */ /* 0x000fc80000010000 */
[----:B------:R-:W-:Y:S02]  /*fa90*/  FADD.FTZ R5, R252, R5 ;  /* 0x00000005fc057221 */ /* 0x000fe40000010000 */
[----:B------:R-:W2:Y:S01]  /*faa0*/  LDL R252, [R1+0x38] ;  /* 0x0000380001fc7983 */ /* 0x000ea20000100800 */
[----:B------:R-:W-:Y:S01]  /*fab0*/  MOV R2, R115 ;  /* 0x0000007300027202 */ /* 0x000fe20000000f00 */
[----:B------:R-:W-:Y:S01]  /*fac0*/  HMMA.16816.F32.BF16 R160, R124, R168, R64 ;  /* 0x000000a87ca0723c */ /* 0x000fe20000041840 */
[----:B------:R-:W-:Y:S01]  /*fad0*/  FADD.FTZ R3, R175, R3 ;  /* 0x00000003af037221 */ /* 0x000fe20000010000 */
[----:B------:R-:W-:-:S05]  /*fae0*/  MOV R33, R113 ;  /* 0x0000007100217202 */ /* 0x000fca0000000f00 */
[----:B------:R-:W-:Y:S02]  /*faf0*/  MOV R66, R172 ;  /* 0x000000ac00427202 */ /* 0x000fe40000000f00 */
[----:B------:R-:W-:Y:S01]  /*fb00*/  MOV R67, R173 ;  /* 0x000000ad00437202 */ /* 0x000fe20000000f00 */
[----:B------:R-:W-:Y:S02]  /*fb10*/  FADD.FTZ R2, R2, R8 ;  /* 0x0000000802027221 */ /* 0x000fe40000010000 */
[----:B------:R-:W-:Y:S02]  /*fb20*/  IMAD.MOV.U32 R34, RZ, RZ, R112 ;  /* 0x000000ffff227224 */ /* 0x000fe400078e0070 */
[----:B------:R-:W-:Y:S01]  /*fb30*/  FADD.FTZ R0, R66, R0 ;  /* 0x0000000042007221 */ /* 0x000fe20000010000 */
[----:B------:R-:W-:Y:S01]  /*fb40*/  MOV R30, R203 ;  /* 0x000000cb001e7202 */ /* 0x000fe20000000f00 */
[----:B------:R-:W-:Y:S01]  /*fb50*/  FADD.FTZ R3, R67, R3 ;  /* 0x0000000343037221 */ /* 0x000fe20000010000 */
[----:B------:R-:W-:Y:S01]  /*fb60*/  MOV R143, R184 ;  /* 0x000000b8008f7202 */ /* 0x000fe20000000f00 */
        /* <DEDUP_REMOVED lines=10> */
[----:B------:R-:W-:Y:S01]  /*fc10*/  FADD.FTZ R4, R132, R5 ;  /* 0x0000000584047221 */ /* 0x000fe20000010000 */
[----:B------:R-:W4:Y:S01]  /*fc20*/  LDSM.16.MT88.4 R112, [R228+0xf800] ;  /* 0x00f80000e470783b */ /* 0x000f220000004200 */
        /* <DEDUP_REMOVED lines=61> */
[----:B------:R-:W2:Y:S04]  /*10000*/  LDL.64 R30, [R1+0x98] ;  /* 0x00009800011e7983 */ /* 0x000ea80000100a00 */
        /* <DEDUP_REMOVED lines=11> */
[----:B------:R-:W-:Y:S02]  /*100c0*/  MOV R4, UR24 ;  /* 0x0000001800047c02 */ /* 0x000fe40008000f00 */
[----:B------:R-:W-:-:S03]  /*100d0*/  MOV R5, UR25 ;  /* 0x0000001900057c02 */ /* 0x000fc60008000f00 */
[----:B------:R-:W-:Y:S01]  /*100e0*/  IMAD.U32 R0, RZ, RZ, UR5 ;  /* 0x00000005ff007e24 */ /* 0x000fe2000f8e00ff */
        /* <DEDUP_REMOVED lines=65> */
[----:B---3--:R-:W-:Y:S04]  /*10500*/  LDSM.16.M88.4 R16, [R231] ;  /* 0x00000000e710783b */ /* 0x008fe80000000200 */
[----:B-----5:R-:W3:Y:S04]  /*10510*/  LDSM.16.M88.4 R40, [R224+0x9000] ;  /* 0x00900000e028783b */ /* 0x020ee80000000200 */
[----:B--2---:R-:W-:Y:S04]  /*10520*/  LDSM.16.M88.4 R12, [R231+0x2000] ;  /* 0x00200000e70c783b */ /* 0x004fe80000000200 */
[----:B------:R-:W2:Y:S04]  /*10530*/  LDSM.16.M88.4 R36, [R224+0x9800] ;  /* 0x00980000e024783b */ /* 0x000ea80000000200 */
[----:B------:R-:W2:Y:S04]  /*10540*/  LDSM.16.M88.4 R44, [R224+0x8800] ;  /* 0x00880000e02c783b */ /* 0x000ea80000000200 */
[----:B-1----:R-:W-:Y:S04]  /*10550*/  LDSM.16.M88.4 R8, [R232] ;  /* 0x00000000e808783b */ /* 0x002fe80000000200 */
[----:B------:R-:W1:Y:S04]  /*10560*/  LDSM.16.M88.4 R24, [R241] ;  /* 0x00000000f118783b */ /* 0x000e680000000200 */
[----:B------:R-:W1:Y:S04]  /*10570*/  LDSM.16.M88.4 R48, [R224+0x8000] ;  /* 0x00800000e030783b */ /* 0x000e680000000200 */
[----:B----4-:R-:W-:Y:S04]  /*10580*/  LDSM.16.M88.4 R4, [R232+0x2000] ;  /* 0x00200000e804783b */ /* 0x010fe80000000200 */
[----:B------:R-:W4:Y:S04]  /*10590*/  LDSM.16.M88.4 R20, [R240] ;  /* 0x00000000f014783b */ /* 0x000f280000000200 */
[----:B------:R-:W1:Y:S01]  /*105a0*/  LDSM.16.M88.4 R28, [R242] ;  /* 0x00000000f21c783b */ /* 0x000e620000000200 */
[C---:B---3--:R-:W-:Y:S03]  /*105b0*/  HMMA.16816.F32.BF16 R64, R16.reuse, R40, RZ ;  /* 0x000000281040723c */ /* 0x048fe600000418ff */
[----:B------:R-:W3:Y:S04]  /*105c0*/  LDSM.16.M88.4 R32, [R235] ;  /* 0x00000000eb20783b */ /* 0x000ee80000000200 */
[----:B------:R-:W0:Y:S01]  /*105d0*/  LDGDEPBAR ;  /* 0x00000000000079af */ /* 0x000e220000000000 */
[-C--:B--2---:R-:W-:Y:S08]  /*105e0*/  HMMA.16816.F32.BF16 R56, R16, R36.reuse, RZ ;  /* 0x000000241038723c */ /* 0x084ff000000418ff */
[----:B------:R-:W-:Y:S08]  /*105f0*/  HMMA.16816.F32.BF16 R52, R12, R36, RZ ;  /* 0x000000240c34723c */ /* 0x000ff000000418ff */
[-C--:B------:R-:W-:Y:S08]  /*10600*/  HMMA.16816.F32.BF16 R136, R16, R44.reuse, RZ ;  /* 0x0000002c1088723c */ /* 0x080ff000000418ff */
[----:B------:R-:W-:Y:S08]  /*10610*/  HMMA.16816.F32.BF16 R132, R12, R44, RZ ;  /* 0x0000002c0c84723c */ /* 0x000ff000000418ff */
[----:B-1----:R-:W-:Y:S08]  /*10620*/  HMMA.16816.F32.BF16 R216, R8, R24, R64 ;  /* 0x0000001808d8723c */ /* 0x002ff00000041840 */
[-C--:B------:R-:W-:Y:S08]  /*10630*/  HMMA.16816.F32.BF16 R208, R16, R48.reuse, RZ ;  /* 0x0000003010d0723c */ /* 0x080ff000000418ff */
[C---:B------:R-:W-:Y:S08]  /*10640*/  HMMA.16816.F32.BF16 R140, R12.reuse, R48, RZ ;  /* 0x000000300c8c723c */ /* 0x040ff000000418ff */
[----:B------:R-:W-:Y:S01]  /*10650*/  HMMA.16816.F32.BF16 R60, R12, R40, RZ ;  /* 0x000000280c3c723c */ /* 0x000fe200000418ff */
[----:B------:R-:W-:Y:S01]  /*10660*/  MOV R3, R217 ;  /* 0x000000d900037202 */ /* 0x000fe20000000f00 */
[----:B------:R-:W-:Y:S01]  /*10670*/  IMAD.MOV.U32 R2, RZ, RZ, R218 ;  /* 0x000000ffff027224 */ /* 0x000fe200078e00da */
[----:B------:R-:W-:-:S05]  /*10680*/  MOV R0, R219 ;  /* 0x000000db00007202 */ /* 0x000fca0000000f00 */
[-C--:B----4-:R-:W-:Y:S08]  /*10690*/  HMMA.16816.F32.BF16 R56, R8, R20.reuse, R56 ;  /* 0x000000140838723c */ /* 0x090ff00000041838 */
[----:B------:R-:W-:Y:S08]  /*106a0*/  HMMA.16816.F32.BF16 R52, R4, R20, R52 ;  /* 0x000000140434723c */ /* 0x000ff00000041834 */
[-C--:B------:R-:W-:Y:S08]  /*106b0*/  HMMA.16816.F32.BF16 R212, R8, R28.reuse, R136 ;  /* 0x0000001c08d4723c */ /* 0x080ff00000041888 */
[----:B------:R-:W-:Y:S07]  /*106c0*/  HMMA.16816.F32.BF16 R132, R4, R28, R132 ;  /* 0x0000001c0484723c */ /* 0x000fee0000041884 */
[----:B------:R-:W-:Y:S01]  /*106d0*/  MOV R28, R216 ;  /* 0x000000d8001c7202 */ /* 0x000fe20000000f00 */
[----:B---3--:R-:W-:Y:S01]  /*106e0*/  HMMA.16816.F32.BF16 R208, R8, R32, R208 ;  /* 0x0000002008d0723c */ /* 0x008fe200000418d0 */
[----:B------:R-:W-:Y:S01]  /*106f0*/  IMAD.MOV.U32 R29, RZ, RZ, R57 ;  /* 0x000000ffff1d7224 */ /* 0x000fe200078e0039 */
[----:B------:R-:W-:Y:S01]  /*10700*/  MOV R21, R54 ;  /* 0x0000003600157202 */ /* 0x000fe20000000f00 */
[----:B------:R-:W-:-:S02]  /*10710*/  IMAD.MOV.U32 R36, RZ, RZ, R52 ;  /* 0x000000ffff247224 */ /* 0x000fc400078e0034 */
[----:B------:R-:W-:-:S03]  /*10720*/  IMAD.MOV.U32 R20, RZ, RZ, R55 ;  /* 0x000000ffff147224 */ /* 0x000fc600078e0037 */
[C---:B------:R-:W-:Y:S07]  /*10730*/  HMMA.16816.F32.BF16 R140, R4.reuse, R32, R140 ;  /* 0x00000020048c723c */ /* 0x040fee000004188c */
[----:B------:R-:W-:Y:S01]  /*10740*/  MOV R32, R56 ;  /* 0x0000003800207202 */ /* 0x000fe20000000f00 */
[----:B------:R-:W-:Y:S01]  /*10750*/  HMMA.16816.F32.BF16 R216, R4, R24, R60 ;  /* 0x0000001804d8723c */ /* 0x000fe2000004183c */
[----:B------:R-:W-:-:S06]  /*10760*/  MOV R33, R53 ;  /* 0x0000003500217202 */ /* 0x000fcc0000000f00 */
[----:B------:R-:W-:Y:S01]  /*10770*/  MOV R25, R58 ;  /* 0x0000003a00197202 */ /* 0x000fe20000000f00 */
[----:B------:R-:W-:Y:S01]  /*10780*/  HMMA.16816.F32.BF16 R60, R12, R50, RZ ;  /* 0x000000320c3c723c */ /* 0x000fe200000418ff */
[----:B------:R-:W-:-:S07]  /*10790*/  MOV R24, R59 ;  /* 0x0000003b00187202 */ /* 0x000fce0000000f00 */
[C---:B------:R-:W-:Y:S08]  /*107a0*/  HMMA.16816.F32.BF16 R56, R12.reuse, R46, RZ ;  /* 0x0000002e0c38723c */ /* 0x040ff000000418ff */
[C---:B------:R-:W-:Y:S08]  /*107b0*/  HMMA.16816.F32.BF16 R52, R12.reuse, R42, RZ ;  /* 0x0000002a0c34723c */ /* 0x040ff000000418ff */
[----:B------:R-:W-:Y:S08]  /*107c0*/  HMMA.16816.F32.BF16 R12, R12, R38, RZ ;  /* 0x000000260c0c723c */ /* 0x000ff000000418ff */
[C---:B------:R-:W-:Y:S08]  /*107d0*/  HMMA.16816.F32.BF16 R48, R16.reuse, R50, RZ ;  /* 0x000000321030723c */ /* 0x040ff000000418ff */
[C---:B------:R-:W-:Y:S08]  /*107e0*/  HMMA.16816.F32.BF16 R44, R16.reuse, R46, RZ ;  /* 0x0000002e102c723c */ /* 0x040ff000000418ff */
[C---:B------:R-:W-:Y:S08]  /*107f0*/  HMMA.16816.F32.BF16 R40, R16.reuse, R42, RZ ;  /* 0x0000002a1028723c */ /* 0x040ff000000418ff */
        /* <DEDUP_REMOVED lines=14> */
[----:B------:R-:W-:Y:S01]  /*108e0*/  IMAD.MOV.U32 R142, RZ, RZ, R21 ;  /* 0x000000ffff8e7224 */ /* 0x000fe200078e0015 */
[----:B------:R-:W-:Y:S01]  /*108f0*/  MOV R143, R20 ;  /* 0x00000014008f7202 */ /* 0x000fe20000000f00 */
[----:B------:R-:W-:Y:S01]  /*10900*/  HMMA.16816.F32.BF16 R36, R4, R14, R60 ;  /* 0x0000000e0424723c */ /* 0x000fe2000004183c */
[----:B------:R-:W-:-:S06]  /*10910*/  MOV R141, R33 ;  /* 0x00000021008d7202 */ /* 0x000fcc0000000f00 */
[----:B------:R-:W-:Y:S01]  /*10920*/  MOV R60, R28 ;  /* 0x0000001c003c7202 */ /* 0x000fe20000000f00 */
[----:B------:R-:W-:Y:S01]  /*10930*/  IMAD.MOV.U32 R61, RZ, RZ, R3 ;  /* 0x000000ffff3d7224 */ /* 0x000fe200078e0003 */
[----:B------:R-:W-:Y:S02]  /*10940*/  MOV R62, R2 ;  /* 0x00000002003e7202 */ /* 0x000fe40000000f00 */
[----:B------:R-:W-:Y:S01]  /*10950*/  MOV R63, R0 ;  /* 0x00000000003f7202 */ /* 0x000fe20000000f00 */
[C---:B--2---:R-:W-:Y:S07]  /*10960*/  HMMA.16816.F32.BF16 R44, R8.reuse, R12, R208 ;  /* 0x0000000c082c723c */ /* 0x044fee00000418d0 */
[----:B------:R-:W-:Y:S01]  /*10970*/  MOV R208, R32 ;  /* 0x0000002000d07202 */ /* 0x000fe20000000f00 */
[----:B------:R-:W-:Y:S01]  /*10980*/  HMMA.16816.F32.BF16 R20, R8, R14, R48 ;  /* 0x0000000e0814723c */ /* 0x000fe20000041830 */
[----:B------:R-:W1:Y:S01]  /*10990*/  LDSM.16.M88.4 R12, [R230+0x8800] ;  /* 0x00880000e60c783b */ /* 0x000e620000000200 */
[----:B------:R-:W-:Y:S01]  /*109a0*/  IMAD.MOV.U32 R209, RZ, RZ, R29 ;  /* 0x000000ffffd17224 */ /* 0x000fe200078e001d */
[----:B------:R-:W-:-:S02]  /*109b0*/  MOV R210, R25 ;  /* 0x0000001900d27202 */ /* 0x000fc40000000f00 */
[----:B------:R-:W-:-:S03]  /*109c0*/  MOV R211, R24 ;  /* 0x0000001800d37202 */ /* 0x000fc60000000f00 */
        /* <DEDUP_REMOVED lines=12> */
[-C--:B------:R-:W-:Y:S01]  /*10a90*/  HMMA.16816.F32.BF16 R220, R4, R14.reuse, R220 ;  /* 0x0000000e04dc723c */ /* 0x080fe200000418dc */
[----:B------:R-:W-:Y:S07]  /*10aa0*/  LDSM.16.M88.4 R4, [R233+0x2000] ;  /* 0x00200000e904783b */ /* 0x000fee0000000200 */
[----:B------:R-:W-:Y:S01]  /*10ab0*/  HMMA.16816.F32.BF16 R140, R8, R14, R16 ;  /* 0x0000000e088c723c */ /* 0x000fe20000041810 */
[----:B------:R-:W1:Y:S01]  /*10ac0*/  LDSM.16.M88.4 R12, [R229] ;  /* 0x00000000e50c783b */ /* 0x000e620000000200 */
[----:B------:R-:W-:Y:S01]  /*10ad0*/  MOV R43, R64 ;  /* 0x00000040002b7202 */ /* 0x000fe20000000f00 */
[----:B------:R-:W-:Y:S01]  /*10ae0*/  IMAD.MOV.U32 R42, RZ, RZ, R65 ;  /* 0x000000ffff2a7224 */ /* 0x000fe200078e0041 */
[----:B------:R-:W-:Y:S01]  /*10af0*/  MOV R41, R66 ;  /* 0x0000004200297202 */ /* 0x000fe20000000f00 */
[----:B------:R-:W2:Y:S01]  /*10b00*/  LDSM.16.M88.4 R8, [R233] ;  /* 0x00000000e908783b */ /* 0x000ea20000000200 */
[----:B------:R-:W-:-:S02]  /*10b10*/  MOV R40, R67 ;  /* 0x0000004300287202 */ /* 0x000fc40000000f00 */
[-C--:B-1----:R-:W-:Y:S08]  /*10b20*/  HMMA.16816.F32.BF16 R52, R4, R12.reuse, R52 ;  /* 0x0000000c0434723c */ /* 0x082ff00000041834 */
[----:B--2---:R-:W-:Y:S08]  /*10b30*/  HMMA.16816.F32.BF16 R216, R8, R12, R44 ;  /* 0x0000000c08d8723c */ /* 0x004ff0000004182c */
        /* <DEDUP_REMOVED lines=11> */
[-C--:B-1----:R-:W-:Y:S08]  /*10bf0*/  HMMA.16816.F32.BF16 R32, R8, R12.reuse, R32 ;  /* 0x0000000c0820723c */ /* 0x082ff00000041820 */
[----:B------:R-:W-:Y:S08]  /*10c00*/  HMMA.16816.F32.BF16 R40, R4, R12, R28 ;  /* 0x0000000c0428723c */ /* 0x000ff0000004181c */
[----:B------:R-:W-:Y:S08]  /*10c10*/  HMMA.16816.F32.BF16 R20, R8, R14, R48 ;  /* 0x0000000e0814723c */ /* 0x000ff00000041830 */
[----:B------:R-:W-:Y:S01]  /*10c20*/  MOV R44, R32 ;  /* 0x00000020002c7202 */ /* 0x000fe20000000f00 */
[----:B------:R-:W-:Y:S01]  /*10c30*/  IMAD.MOV.U32 R19, RZ, RZ, R33 ;  /* 0x000000ffff137224 */ /* 0x000fe200078e0021 */
[----:B------:R-:W-:-:S02]  /*10c40*/  MOV R18, R34 ;  /* 0x0000002200127202 */ /* 0x000fc40000000f00 */
[----:B------:R-:W-:Y:S02]  /*10c50*/  MOV R17, R35 ;  /* 0x0000002300117202 */ /* 0x000fe40000000f00 */
[C---:B------:R-:W-:Y:S01]  /*10c60*/  HMMA.16816.F32.BF16 R32, R4.reuse, R14, R24 ;  /* 0x0000000e0420723c */ /* 0x040fe20000041818 */
[----:B------:R-:W1:Y:S07]  /*10c70*/  LDSM.16.M88.4 R12, [R229+0x1000] ;  /* 0x00100000e50c783b */ /* 0x000e6e0000000200 */
[C---:B-1----:R-:W-:Y:S07]  /*10c80*/  HMMA.16816.F32.BF16 R28, R4.reuse, R12, R60 ;  /* 0x0000000c041c723c */ /* 0x042fee000004183c */
[----:B------:R-:W-:Y:S01]  /*10c90*/  IMAD.MOV.U32 R61, RZ, RZ, R19 ;  /* 0x000000ffff3d7224 */ /* 0x000fe200078e0013 */
[----:B------:R-:W-:Y:S01]  /*10ca0*/  HMMA.16816.F32.BF16 R24, R4, R14, R136 ;  /* 0x0000000e0418723c */ /* 0x000fe20000041888 */
[----:B------:R-:W-:-:S02]  /*10cb0*/  MOV R62, R18 ;  /* 0x00000012003e7202 */ /* 0x000fc40000000f00 */
[----:B------:R-:W-:Y:S02]  /*10cc0*/  MOV R63, R17 ;  /* 0x00000011003f7202 */ /* 0x000fe40000000f00 */
[----:B------:R-:W-:Y:S02]  /*10cd0*/  MOV R60, R44 ;  /* 0x0000002c003c7202 */ /* 0x000fe40000000f00 */
[----:B------:R-:W-:Y:S01]  /*10ce0*/  MOV R136, R16 ;  /* 0x0000001000887202 */ /* 0x000fe20000000f00 */
[----:B------:R-:W-:Y:S01]  /*10cf0*/  HMMA.16816.F32.BF16 R36, R8, R12, R56 ;  /* 0x0000000c0824723c */ /* 0x000fe20000041838 */
[----:B------:R-:W-:Y:S01]  /*10d00*/  IMAD.MOV.U32 R137, RZ, RZ, R3 ;  /* 0x000000ffff897224 */ /* 0x000fe200078e0003 */
[----:B------:R-:W-:Y:S02]  /*10d10*/  MOV R138, R2 ;  /* 0x00000002008a7202 */ /* 0x000fe40000000f00 */
[----:B------:R-:W-:-:S04]  /*10d20*/  MOV R139, R0 ;  /* 0x00000000008b7202 */ /* 0x000fc80000000f00 */
        /* <DEDUP_REMOVED lines=31> */
[-C--:B-1----:R-:W-:Y:S08]  /*10f20*/  HMMA.16816.F32.BF16 R220, R4, R12.reuse, R220 ;  /* 0x0000000c04dc723c */ /* 0x082ff000000418dc */
[----:B--2---:R-:W-:Y:S08]  /*10f30*/  HMMA.16816.F32.BF16 R44, R8, R12, R140 ;  /* 0x0000000c082c723c */ /* 0x004ff0000004188c */
[-C--:B------:R-:W-:Y:S08]  /*10f40*/  HMMA.16816.F32.BF16 R208, R4, R14.reuse, R208 ;  /* 0x0000000e04d0723c */ /* 0x080ff000000418d0 */
[----:B------:R-:W-:Y:S01]  /*10f50*/  HMMA.16816.F32.BF16 R48, R8, R14, R132 ;  /* 0x0000000e0830723c */ /* 0x000fe20000041884 */
[----:B------:R-:W1:Y:S07]  /*10f60*/  LDSM.16.M88.4 R12, [R238] ;  /* 0x00000000ee0c783b */ /* 0x000e6e0000000200 */
[-C--:B-1----:R-:W-:Y:S08]  /*10f70*/  HMMA.16816.F32.BF16 R140, R4, R12.reuse, R136 ;  /* 0x0000000c048c723c */ /* 0x082ff00000041888 */
[----:B------:R-:W-:Y:S08]  /*10f80*/  HMMA.16816.F32.BF16 R216, R8, R12, R216 ;  /* 0x0000000c08d8723c */ /* 0x000ff000000418d8 */
        /* <DEDUP_REMOVED lines=32> */
[----:B------:R-:W1:Y:S07]  /*11190*/  LDSM.16.M88.4 R12, [R230+0xb000] ;  /* 0x00b00000e60c783b */ /* 0x000e6e0000000200 */
[-C--:B-1----:R-:W-:Y:S08]  /*111a0*/  HMMA.16816.F32.BF16 R132, R4, R12.reuse, R132 ;  /* 0x0000000c0484723c */ /* 0x082ff00000041884 */
[----:B------:R-:W-:Y:S08]  /*111b0*/  HMMA.16816.F32.BF16 R208, R8, R12, R212 ;  /* 0x0000000c08d0723c */ /* 0x000ff000000418d4 */
[-C--:B------:R-:W-:Y:S08]  /*111c0*/  HMMA.16816.F32.BF16 R220, R4, R14.reuse, R64 ;  /* 0x0000000e04dc723c */ /* 0x080ff00000041840 */
[----:B------:R-:W-:Y:S01]  /*111d0*/  MOV R12, R132 ;  /* 0x00000084000c7202 */ /* 0x000fe20000000f00 */
[----:B------:R-:W-:Y:S01]  /*111e0*/  HMMA.16816.F32.BF16 R212, R8, R14, R56 ;  /* 0x0000000e08d4723c */ /* 0x000fe20000041838 */
[----:B------:R-:W-:Y:S01]  /*111f0*/  IMAD.MOV.U32 R3, RZ, RZ, R133 ;  /* 0x000000ffff037224 */ /* 0x000fe200078e0085 */
[----:B------:R-:W-:-:S02]  /*11200*/  MOV R2, R134 ;  /* 0x0000008600027202 */ /* 0x000fc40000000f00 */
[----:B------:R-:W-:Y:S02]  /*11210*/  MOV R67, R12 ;  /* 0x0000000c00437202 */ /* 0x000fe40000000f00 */
[----:B------:R-:W1:Y:S01]  /*11220*/  LDSM.16.M88.4 R12, [R230+0xb800] ;  /* 0x00b80000e60c783b */ /* 0x000e620000000200 */
[----:B------:R-:W-:Y:S01]  /*11230*/  MOV R139, R208 ;  /* 0x000000d0008b7202 */ /* 0x000fe20000000f00 */
[----:B------:R-:W-:Y:S01]  /*11240*/  IMAD.MOV.U32 R138, RZ, RZ, R209 ;  /* 0x000000ffff8a7224 */ /* 0x000fe200078e00d1 */
[----:B------:R-:W-:Y:S02]  /*11250*/  MOV R137, R210 ;  /* 0x000000d200897202 */ /* 0x000fe40000000f00 */
[----:B------:R-:W-:Y:S02]  /*11260*/  MOV R136, R211 ;  /* 0x000000d300887202 */ /* 0x000fe40000000f00 */
[----:B------:R-:W-:Y:S01]  /*11270*/  MOV R0, R135 ;  /* 0x0000008700007202 */ /* 0x000fe20000000f00 */
[----:B-1----:R-:W-:Y:S07]  /*11280*/  HMMA.16816.F32.BF16 R208, R4, R14, R36 ;  /* 0x0000000e04d0723c */ /* 0x002fee0000041824 */
[----:B------:R-:W-:Y:S01]  /*11290*/  IMAD.MOV.U32 R36, RZ, RZ, R139 ;  /* 0x000000ffff247224 */ /* 0x000fe200078e008b */
[----:B------:R-:W-:Y:S01]  /*112a0*/  MOV R37, R138 ;  /* 0x0000008a00257202 */ /* 0x000fe20000000f00 */
[----:B------:R-:W-:Y:S01]  /*112b0*/  HMMA.16816.F32.BF16 R132, R8, R12, R52 ;  /* 0x0000000c0884723c */ /* 0x000fe20000041834 */
[----:B------:R-:W-:-:S02]  /*112c0*/  MOV R38, R137 ;  /* 0x0000008900267202 */ /* 0x000fc40000000f00 */
[----:B------:R-:W-:-:S05]  /*112d0*/  MOV R39, R136 ;  /* 0x0000008800277202 */ /* 0x000fca0000000f00 */
[----:B------:R-:W-:Y:S01]  /*112e0*/  HMMA.16816.F32.BF16 R216, R4, R12, R40 ;  /* 0x0000000c04d8723c */ /* 0x000fe20000041828 */
[----:B------:R-:W-:Y:S07]  /*112f0*/  LDSM.16.M88.4 R4, [R233+0x6000] ;  /* 0x00600000e904783b */ /* 0x000fee0000000200 */
[----:B------:R-:W-:Y:S01]  /*11300*/  HMMA.16816.F32.BF16 R136, R8, R14, R16 ;  /* 0x0000000e0888723c */ /* 0x000fe20000041810 */
[----:B------:R-:W1:Y:S04]  /*11310*/  LDSM.16.M88.4 R12, [R229+0x2000] ;  /* 0x00200000e50c783b */ /* 0x000e680000000200 */
[----:B------:R-:W2:Y:S03]  /*11320*/  LDSM.16.M88.4 R8, [R233+0x4000] ;  /* 0x00400000e908783b */ /* 0x000ea60000000200 */
[----:B------:R-:W-:Y:S01]  /*11330*/  IMAD.MOV.U32 R55, RZ, RZ, R132 ;  /* 0x000000ffff377224 */ /* 0x000fe200078e0084 */
[----:B------:R-:W-:-:S02]  /*11340*/  MOV R54, R133 ;  /* 0x0000008500367202 */ /* 0x000fc40000000f00 */
[----:B------:R-:W-:Y:S01]  /*11350*/  MOV R53, R134 ;  /* 0x0000008600357202 */ /* 0x000fe20000000f00 */
[----:B------:R-:W-:Y:S01]  /*11360*/  IMAD.MOV.U32 R16, RZ, RZ, R55 ;  /* 0x000000ffff107224 */ /* 0x000fe200078e0037 */
[----:B------:R-:W-:Y:S02]  /*11370*/  MOV R52, R135 ;  /* 0x0000008700347202 */ /* 0x000fe40000000f00 */
[----:B------:R-:W-:Y:S02]  /*11380*/  MOV R17, R54 ;  /* 0x0000003600117202 */ /* 0x000fe40000000f00 */
[----:B------:R-:W-:Y:S02]  /*11390*/  MOV R18, R53 ;  /* 0x0000003500127202 */ /* 0x000fe40000000f00 */
[----:B------:R-:W-:Y:S01]  /*113a0*/  MOV R19, R52 ;  /* 0x0000003400137202 */ /* 0x000fe20000000f00 */
[-C--:B-1----:R-:W-:Y:S08]  /*113b0*/  HMMA.16816.F32.BF16 R140, R4, R12.reuse, R140 ;  /* 0x0000000c048c723c */ /* 0x082ff0000004188c */
[C---:B--2---:R-:W-:Y:S07]  /*113c0*/  HMMA.16816.F32.BF16 R132, R8.reuse, R12, R32 ;  /* 0x0000000c0884723c */ /* 0x044fee0000041820 */
[----:B------:R-:W-:Y:S01]  /*113d0*/  IMAD.MOV.U32 R32, RZ, RZ, R67 ;  /* 0x000000ffff207224 */ /* 0x000fe200078e0043 */
[----:B------:R-:W-:Y:S01]  /*113e0*/  HMMA.16816.F32.BF16 R56, R8, R14, R20 ;  /* 0x0000000e0838723c */ /* 0x000fe20000041814 */
[----:B------:R-:W-:-:S02]  /*113f0*/  MOV R33, R3 ;  /* 0x0000000300217202 */ /* 0x000fc40000000f00 */
[----:B------:R-:W-:Y:S02]  /*11400*/  MOV R34, R2 ;  /* 0x0000000200227202 */ /* 0x000fe40000000f00 */
[----:B------:R-:W-:-:S03]  /*11410*/  MOV R35, R0 ;  /* 0x0000000000237202 */ /* 0x000fc60000000f00 */
[----:B------:R-:W-:Y:S01]  /*11420*/  HMMA.16816.F32.BF16 R64, R4, R14, R28 ;  /* 0x0000000e0440723c */ /* 0x000fe2000004181c */
[----:B------:R-:W1:Y:S07]  /*11430*/  LDSM.16.M88.4 R12, [R229+0x2800] ;  /* 0x00280000e50c783b */ /* 0x000e6e0000000200 */
[----:B------:R-:W-:-:S08]  /*11440*/  FMUL.FTZ R133, R133, c[0x0][0x2ec] ;  /* 0x0000bb0085857a20 */ /* 0x000fd00000410000 */
[----:B------:R-:W-:Y:S02]  /*11450*/  FMUL.FTZ R57, R57, c[0x0][0x2ec] ;  /* 0x0000bb0039397a20 */ /* 0x000fe40000410000 */
[----:B------:R-:W-:Y:S02]  /*11460*/  FMUL.FTZ R56, R56, c[0x0][0x2ec] ;  /* 0x0000bb0038387a20 */ /* 0x000fe40000410000 */
[----:B------:R-:W-:Y:S02]  /*11470*/  FMUL.FTZ R58, R58, c[0x0][0x2ec] ;  /* 0x0000bb003a3a7a20 */ /* 0x000fe40000410000 */
[----:B------:R-:W-:Y:S02]  /*11480*/  FMUL.FTZ R59, R59, c[0x0][0x2ec] ;  /* 0x0000bb003b3b7a20 */ /* 0x000fe40000410000 */
[----:B------:R-:W-:Y:S02]  /*11490*/  FMUL.FTZ R65, R65, c[0x0][0x2ec] ;  /* 0x0000bb0041417a20 */ /* 0x000fe40000410000 */
[----:B------:R-:W-:-:S06]  /*114a0*/  FMUL.FTZ R67, R67, c[0x0][0x2ec] ;  /* 0x0000bb0043437a20 */ /* 0x000fcc0000410000 */
[----:B------:R-:W2:Y:S01]  /*114b0*/  MUFU.TANH R67, R67 ;  /* 0x0000004300437308 */ /* 0x000ea20000002400 */
[-C--:B-1----:R-:W-:Y:S08]  /*114c0*/  HMMA.16816.F32.BF16 R52, R8, R12.reuse, R48 ;  /* 0x0000000c0834723c */ /* 0x082ff00000041830 */
[C---:B------:R-:W-:Y:S08]  /*114d0*/  HMMA.16816.F32.BF16 R48, R4.reuse, R12, R24 ;  /* 0x0000000c0430723c */ /* 0x040ff00000041818 */
[-C--:B------:R-:W-:Y:S08]  /*114e0*/  HMMA.16816.F32.BF16 R44, R4, R14.reuse, R44 ;  /* 0x0000000e042c723c */ /* 0x080ff0000004182c */
[----:B------:R-:W-:Y:S01]  /*114f0*/  HMMA.16816.F32.BF16 R40, R8, R14, R60 ;  /* 0x0000000e0828723c */ /* 0x000fe2000004183c */
[----:B------:R-:W1:Y:S01]  /*11500*/  LDSM.16.M88.4 R12, [R229+0x3000] ;  /* 0x00300000e50c783b */ /* 0x000e620000000200 */
[----:B------:R-:W-:Y:S01]  /*11510*/  FMUL.FTZ R52, R52, c[0x0][0x2ec] ;  /* 0x0000bb0034347a20 */ /* 0x000fe20000410000 */
[----:B------:R3:W4:Y:S01]  /*11520*/  MUFU.TANH R62, R58 ;  /* 0x0000003a003e7308 */ /* 0x0007220000002400 */
[----:B------:R-:W-:-:S02]  /*11530*/  FMUL.FTZ R54, R54, c[0x0][0x2ec] ;  /* 0x0000bb0036367a20 */ /* 0x000fc40000410000 */
[----:B------:R-:W-:Y:S02]  /*11540*/  FMUL.FTZ R55, R55, c[0x0][0x2ec] ;  /* 0x0000bb0037377a20 */ /* 0x000fe40000410000 */
[----:B------:R-:W-:Y:S02]  /*11550*/  FMUL.FTZ R48, R48, c[0x0][0x2ec] ;  /* 0x0000bb0030307a20 */ /* 0x000fe40000410000 */
[----:B------:R-:W-:Y:S01]  /*11560*/  FMUL.FTZ R49, R49, c[0x0][0x2ec] ;  /* 0x0000bb0031317a20 */ /* 0x000fe20000410000 */
[----:B------:R-:W1:Y:S01]  /*11570*/  MUFU.TANH R63, R56 ;  /* 0x00000038003f7308 */ /* 0x000e620000002400 */
[----:B------:R-:W-:Y:S02]  /*11580*/  FMUL.FTZ R50, R50, c[0x0][0x2ec] ;  /* 0x0000bb0032327a20 */ /* 0x000fe40000410000 */
[----:B------:R-:W-:Y:S02]  /*11590*/  FMUL.FTZ R51, R51, c[0x0][0x2ec] ;  /* 0x0000bb0033337a20 */ /* 0x000fe40000410000 */
[----:B------:R-:W-:-:S02]  /*115a0*/  FMUL.FTZ R45, R45, c[0x0][0x2ec] ;  /* 0x0000bb002d2d7a20 */ /* 0x000fc40000410000 */
[----:B------:R-:W-:Y:S01]  /*115b0*/  FMUL.FTZ R44, R44, c[0x0][0x2ec] ;  /* 0x0000bb002c2c7a20 */ /* 0x000fe20000410000 */
[----:B------:R-:W1:Y:S01]  /*115c0*/  MUFU.TANH R56, R49 ;  /* 0x0000003100387308 */ /* 0x000e620000002400 */
[----:B------:R-:W-:Y:S02]  /*115d0*/  FMUL.FTZ R53, R53, c[0x0][0x2ec] ;  /* 0x0000bb0035357a20 */ /* 0x000fe40000410000 */
[----:B------:R-:W-:Y:S02]  /*115e0*/  FMUL.FTZ R61, R132, c[0x0][0x2ec] ;  /* 0x0000bb00843d7a20 */ /* 0x000fe40000410000 */
[----:B------:R-:W-:Y:S02]  /*115f0*/  FMUL.FTZ R41, R41, c[0x0][0x2ec] ;  /* 0x0000bb0029297a20 */ /* 0x000fe40000410000 */
[----:B------:R-:W-:Y:S01]  /*11600*/  FMUL.FTZ R42, R42, c[0x0][0x2ec] ;  /* 0x0000bb002a2a7a20 */ /* 0x000fe20000410000 */
[----:B------:R-:W2:Y:S01]  /*11610*/  MUFU.TANH R49, R44 ;  /* 0x0000002c00317308 */ /* 0x000ea20000002400 */
[----:B------:R-:W-:-:S02]  /*11620*/  FMUL.FTZ R43, R43, c[0x0][0x2ec] ;  /* 0x0000bb002b2b7a20 */ /* 0x000fc40000410000 */
[----:B------:R-:W-:Y:S02]  /*11630*/  FMUL.FTZ R60, R134, c[0x0][0x2ec] ;  /* 0x0000bb00863c7a20 */ /* 0x000fe40000410000 */
[----:B------:R-:W-:Y:S02]  /*11640*/  FMUL.FTZ R40, R40, c[0x0][0x2ec] ;  /* 0x0000bb0028287a20 */ /* 0x000fe40000410000 */
[----:B------:R-:W-:Y:S01]  /*11650*/  FMUL.FTZ R134, R135, c[0x0][0x2ec] ;  /* 0x0000bb0087867a20 */ /* 0x000fe20000410000 */
[----:B------:R-:W2:Y:S01]  /*11660*/  MUFU.TANH R61, R61 ;  /* 0x0000003d003d7308 */ /* 0x000ea20000002400 */
[----:B------:R-:W-:Y:S02]  /*11670*/  FMUL.FTZ R132, R143, c[0x0][0x2ec] ;  /* 0x0000bb008f847a20 */ /* 0x000fe40000410000 */
[----:B---3--:R-:W-:Y:S02]  /*11680*/  FMUL.FTZ R58, R64, c[0x0][0x2ec] ;  /* 0x0000bb00403a7a20 */ /* 0x008fe40000410000 */
[----:B------:R-:W-:Y:S01]  /*11690*/  FMUL.FTZ R46, R46, c[0x0][0x2ec] ;  /* 0x0000bb002e2e7a20 */ /* 0x000fe20000410000 */
[-C--:B-1----:R-:W-:Y:S02]  /*116a0*/  HMMA.16816.F32.BF16 R36, R8, R12.reuse, R36 ;  /* 0x0000000c0824723c */ /* 0x082fe40000041824 */
[----:B------:R-:W1:Y:S06]  /*116b0*/  MUFU.TANH R64, R54 ;  /* 0x0000003600407308 */ /* 0x000e6c0000002400 */
[C---:B------:R-:W-:Y:S02]  /*116c0*/  HMMA.16816.F32.BF16 R32, R4.reuse, R12, R32 ;  /* 0x0000000c0420723c */ /* 0x040fe40000041820 */
[----:B------:R-:W3:Y:S06]  /*116d0*/  MUFU.TANH R135, R65 ;  /* 0x0000004100877308 */ /* 0x000eec0000002400 */
[-C--:B------:R-:W-:Y:S02]  /*116e0*/  HMMA.16816.F32.BF16 R28, R4, R14.reuse, R220 ;  /* 0x0000000e041c723c */ /* 0x080fe400000418dc */
[----:B------:R-:W1:Y:S06]  /*116f0*/  MUFU.TANH R54, R51 ;  /* 0x0000003300367308 */ /* 0x000e6c0000002400 */
[----:B------:R-:W-:Y:S01]  /*11700*/  HMMA.16816.F32.BF16 R24, R8, R14, R212 ;  /* 0x0000000e0818723c */ /* 0x000fe200000418d4 */
[----:B------:R-:W1:Y:S01]  /*11710*/  LDSM.16.M88.4 R12, [R229+0x3800] ;  /* 0x00380000e50c783b */ /* 0x000e620000000200 */
[----:B------:R-:W-:Y:S01]  /*11720*/  FMUL.FTZ R36, R36, c[0x0][0x2ec] ;  /* 0x0000bb0024247a20 */ /* 0x000fe20000410000 */
[----:B------:R-:W1:Y:S01]  /*11730*/  MUFU.TANH R65, R53 ;  /* 0x0000003500417308 */ /* 0x000e620000002400 */
[----:B------:R-:W-:Y:S01]  /*11740*/  FMUL.FTZ R39, R39, c[0x0][0x2ec] ;  /* 0x0000bb0027277a20 */ /* 0x000fe20000410000 */
[----:B------:R-:W-:-:S04]  /*11750*/  DEPBAR.LE SB0, 0x0 ;  /* 0x000080000000791a */ /* 0x000fc80000000000 */
[----:B------:R-:W-:Y:S02]  /*11760*/  FMUL.FTZ R34, R34, c[0x0][0x2ec] ;  /* 0x0000bb0022227a20 */ /* 0x000fe40000410000 */
[----:B------:R-:W-:Y:S01]  /*11770*/  FMUL.FTZ R37, R37, c[0x0][0x2ec] ;  /* 0x0000bb0025257a20 */ /* 0x000fe20000410000 */
[----:B------:R-:W1:Y:S01]  /*11780*/  MUFU.TANH R51, R42 ;  /* 0x0000002a00337308 */ /* 0x000e620000002400 */
        /* <DEDUP_REMOVED lines=9> */
[----:B------:R-:W2:Y:S01]  /*11820*/  MUFU.TANH R53, R40 ;  /* 0x0000002800357308 */ /* 0x000ea20000002400 */
[----:B------:R-:W-:Y:S02]  /*11830*/  FMUL.FTZ R25, R25, c[0x0][0x2ec] ;  /* 0x0000bb0019197a20 */ /* 0x000fe40000410000 */
[----:B------:R-:W-:Y:S02]  /*11840*/  FMUL.FTZ R27, R27, c[0x0][0x2ec] ;  /* 0x0000bb001b1b7a20 */ /* 0x000fe40000410000 */
[----:B------:R-:W-:-:S02]  /*11850*/  FMUL.FTZ R30, R30, c[0x0][0x2ec] ;  /* 0x0000bb001e1e7a20 */ /* 0x000fc40000410000 */
[----:B------:R-:W-:Y:S01]  /*11860*/  FMUL.FTZ R31, R31, c[0x0][0x2ec] ;  /* 0x0000bb001f1f7a20 */ /* 0x000fe20000410000 */
[----:B------:R-:W2:Y:S01]  /*11870*/  MUFU.TANH R42, R38 ;  /* 0x00000026002a7308 */ /* 0x000ea20000002400 */
[-C--:B-1----:R-:W-:Y:S07]  /*11880*/  HMMA.16816.F32.BF16 R20, R8, R12.reuse, R16 ;  /* 0x0000000c0814723c */ /* 0x082fee0000041810 */
[----:B------:R-:W1:Y:S01]  /*11890*/  MUFU.TANH R36, R26 ;  /* 0x0000001a00247308 */ /* 0x000e620000002400 */
[----:B------:R-:W-:Y:S07]  /*118a0*/  HMMA.16816.F32.BF16 R16, R4, R12, R216 ;  /* 0x0000000c0410723c */ /* 0x000fee00000418d8 */
[----:B------:R-:W1:Y:S01]  /*118b0*/  MUFU.TANH R40, R32 ;  /* 0x0000002000287308 */ /* 0x000e620000002400 */
[----:B------:R-:W-:Y:S01]  /*118c0*/  FMUL.FTZ R13, R142, c[0x0][0x2ec] ;  /* 0x0000bb008e0d7a20 */ /* 0x000fe20000410000 */
[-C--:B------:R-:W-:Y:S06]  /*118d0*/  HMMA.16816.F32.BF16 R8, R8, R14.reuse, R136 ;  /* 0x0000000e0808723c */ /* 0x080fec0000041888 */
[----:B------:R-:W1:Y:S02]  /*118e0*/  MUFU.TANH R138, R57 ;  /* 0x00000039008a7308 */ /* 0x000e640000002400 */
[----:B------:R-:W-:Y:S01]  /*118f0*/  HMMA.16816.F32.BF16 R4, R4, R14, R208 ;  /* 0x0000000e0404723c */ /* 0x000fe200000418d0 */
[----:B------:R-:W-:-:S05]  /*11900*/  FMUL.FTZ R20, R20, c[0x0][0x2ec] ;  /* 0x0000bb0014147a20 */ /* 0x000fca0000410000 */
[----:B------:R-:W1:Y:S01]  /*11910*/  MUFU.TANH R57, R48 ;  /* 0x0000003000397308 */ /* 0x000e620000002400 */
[----:B------:R-:W-:Y:S02]  /*11920*/  FMUL.FTZ R21, R21, c[0x0][0x2ec] ;  /* 0x0000bb0015157a20 */ /* 0x000fe40000410000 */
[----:B------:R-:W-:Y:S02]  /*11930*/  FMUL.FTZ R22, R22, c[0x0][0x2ec] ;  /* 0x0000bb0016167a20 */ /* 0x000fe40000410000 */
[----:B------:R-:W-:Y:S02]  /*11940*/  FMUL.FTZ R14, R140, c[0x0][0x2ec] ;  /* 0x0000bb008c0e7a20 */ /* 0x000fe40000410000 */
[----:B------:R-:W-:Y:S01]  /*11950*/  FMUL.FTZ R15, R66, c[0x0][0x2ec] ;  /* 0x0000bb00420f7a20 */ /* 0x000fe20000410000 */
[----:B------:R1:W1:Y:S01]  /*11960*/  MUFU.TANH R136, R133 ;  /* 0x0000008500887308 */ /* 0x0002620000002400 */
[----:B------:R-:W-:Y:S02]  /*11970*/  FMUL.FTZ R16, R16, c[0x0][0x2ec] ;  /* 0x0000bb0010107a20 */ /* 0x000fe40000410000 */
[----:B------:R-:W-:-:S02]  /*11980*/  FMUL.FTZ R23, R23, c[0x0][0x2ec] ;  /* 0x0000bb0017177a20 */ /* 0x000fc40000410000 */
[----:B------:R-:W-:Y:S02]  /*11990*/  FMUL.FTZ R11, R11, c[0x0][0x2ec] ;  /* 0x0000bb000b0b7a20 */ /* 0x000fe40000410000 */
[----:B------:R-:W-:Y:S01]  /*119a0*/  FMUL.FTZ R17, R17, c[0x0][0x2ec] ;  /* 0x0000bb0011117a20 */ /* 0x000fe20000410000 */
[----:B------:R2:W2:Y:S01]  /*119b0*/  MUFU.TANH R48, R45 ;  /* 0x0000002d00307308 */ /* 0x0004a20000002400 */
[----:B------:R-:W-:Y:S02]  /*119c0*/  FMUL.FTZ R18, R18, c[0x0][0x2ec] ;  /* 0x0000bb0012127a20 */ /* 0x000fe40000410000 */
[----:B------:R-:W-:Y:S02]  /*119d0*/  FMUL.FTZ R19, R19, c[0x0][0x2ec] ;  /* 0x0000bb0013137a20 */ /* 0x000fe40000410000 */
[----:B------:R-:W-:Y:S02]  /*119e0*/  FMUL.FTZ R8, R8, c[0x0][0x2ec] ;  /* 0x0000bb0008087a20 */ /* 0x000fe40000410000 */
[----:B------:R-:W-:Y:S01]  /*119f0*/  FMUL.FTZ R9, R9, c[0x0][0x2ec] ;  /* 0x0000bb0009097a20 */ /* 0x000fe20000410000 */
[----:B------:R3:W3:Y:S01]  /*11a00*/  MUFU.TANH R137, R59 ;  /* 0x0000003b00897308 */ /* 0x0006e20000002400 */
[----:B-1----:R-:W-:-:S02]  /*11a10*/  FMUL.FTZ R133, R141, c[0x0][0x2ec] ;  /* 0x0000bb008d857a20 */ /* 0x002fc40000410000 */
[----:B------:R-:W-:Y:S02]  /*11a20*/  FMUL.FTZ R10, R10, c[0x0][0x2ec] ;  /* 0x0000bb000a0a7a20 */ /* 0x000fe40000410000 */
[----:B------:R-:W-:Y:S02]  /*11a30*/  FMUL.FTZ R4, R4, c[0x0][0x2ec] ;  /* 0x0000bb0004047a20 */ /* 0x000fe40000410000 */
[----:B------:R-:W-:Y:S01]  /*11a40*/  FMUL.FTZ R5, R5, c[0x0][0x2ec] ;  /* 0x0000bb0005057a20 */ /* 0x000fe20000410000 */
[----:B------:R1:W1:Y:S01]  /*11a50*/  MUFU.TANH R66, R52 ;  /* 0x0000003400427308 */ /* 0x0002620000002400 */
[----:B--2---:R-:W-:Y:S02]  /*11a60*/  FMUL.FTZ R45, R47, c[0x0][0x2ec] ;  /* 0x0000bb002f2d7a20 */ /* 0x004fe40000410000 */
[----:B------:R-:W-:Y:S02]  /*11a70*/  FMUL.FTZ R6, R6, c[0x0][0x2ec] ;  /* 0x0000bb0006067a20 */ /* 0x000fe40000410000 */
[----:B------:R-:W-:-:S03]  /*11a80*/  FMUL.FTZ R7, R7, c[0x0][0x2ec] ;  /* 0x0000bb0007077a20 */ /* 0x000fc60000410000 */
        /* <DEDUP_REMOVED lines=44> */
[----:B---34-:R-:W3:Y:S04]  /*11d50*/  LDL.64 R2, [R1+0x90] ;  /* 0x0000900001027983 */ /* 0x018ee80000100a00 */
[----:B------:R-:W4:Y:S01]  /*11d60*/  LDL.64 R222, [R1+0x88] ;  /* 0x0000880001de7983 */ /* 0x000f220000100a00 */
        /* <DEDUP_REMOVED lines=10> */
[----:B---3--:R-:W-:Y:S01]  /*11e10*/  LEA R0, P0, R0, R2, 0x6 ;  /* 0x0000000200007211 */ /* 0x008fe200078030ff */
[----:B------:R-:W-:-:S03]  /*11e20*/  IMAD.U32 R3, RZ, RZ, UR24 ;  /* 0x00000018ff037e24 */ /* 0x000fc6000f8e00ff */
[----:B------:R-:W-:-:S05]  /*11e30*/  IMAD.U32 R2, RZ, RZ, UR5 ;  /* 0x00000005ff027e24 */ /* 0x000fca000f8e00ff */
[----:B----4-:R-:W-:Y:S02]  /*11e40*/  LEA.HI.X R2, R3, R223, R2, 0x6, P0 ;  /* 0x000000df03027211 */ /* 0x010fe400000f3402 */
        /* <DEDUP_REMOVED lines=62> */
.L_x_648:
[----:B------:R-:W-:Y:S05]  /*12230*/  BSYNC B0 ;  /* 0x0000000000007941 */ /* 0x000fea0003800000 */
.L_x_647:
[----:B------:R-:W0:Y:S02]  /*12240*/  LDGDEPBAR ;  /* 0x00000000000079af */ /* 0x000e240000000000 */
.L_x_646:
[----:B--234-:R-:W2:Y:S01]  /*12250*/  S2R R2, SR_TID.X ;  /* 0x0000000000027919 */ /* 0x01cea20000002100 */
[----:B------:R-:W-:-:S03]  /*12260*/  IMAD.U32 R0, RZ, RZ, UR23 ;  /* 0x00000017ff007e24 */ /* 0x000fc6000f8e00ff */
[----:B------:R-:W-:Y:S04]  /*12270*/  STL [R1+0xc0], R236 ;  /* 0x0000c0ec01007387 */ /* 0x000fe80000100800 */
[----:B------:R3:W-:Y:S04]  /*12280*/  STL [R1+0xbc], R235 ;  /* 0x0000bceb01007387 */ /* 0x0007e80000100800 */
[----:B------:R-:W-:Y:S04]  /*12290*/  STL [R1+0xb8], R234 ;  /* 0x0000b8ea01007387 */ /* 0x000fe80000100800 */
[----:B------:R-:W-:Y:S04]  /*122a0*/  STL [R1+0xb4], R233 ;  /* 0x0000b4e901007387 */ /* 0x000fe80000100800 */
[----:B------:R-:W-:Y:S01]  /*122b0*/  STL [R1+0xb0], R232 ;  /* 0x0000b0e801007387 */ /* 0x000fe20000100800 */
[----:B--2---:R-:W-:-:S03]  /*122c0*/  IMAD.SHL.U32 R2, R2, 0x2, RZ ;  /* 0x0000000202027824 */ /* 0x004fc600078e00ff */
[----:B------:R-:W-:Y:S02]  /*122d0*/  STL [R1+0xac], R231 ;  /* 0x0000ace701007387 */ /* 0x000fe40000100800 */
[----:B------:R-:W-:Y:S02]  /*122e0*/  LOP3.LUT R2, R2, 0x6, RZ, 0xc0, !PT ;  /* 0x0000000602027812 */ /* 0x000fe400078ec0ff */
[----:B------:R-:W-:Y:S02]  /*122f0*/  STL [R1+0xa8], R230 ;  /* 0x0000a8e601007387 */ /* 0x000fe40000100800 */
[----:B------:R-:W-:Y:S02]  /*12300*/  LEA R0, R0, R2, 0x6 ;  /* 0x0000000200007211 */ /* 0x000fe400078e30ff */
[----:B------:R2:W-:Y:S02]  /*12310*/  STL [R1+0xa4], R229 ;  /* 0x0000a4e501007387 */ /* 0x0005e40000100800 */
[----:B------:R-:W-:-:S02]  /*12320*/  ISETP.GE.AND P3, PT, R0, R251, PT ;  /* 0x000000fb0000720c */ /* 0x000fc40003f66270 */
[----:B------:R-:W-:Y:S01]  /*12330*/  STL [R1+0xa0], R224 ;  /* 0x0000a0e001007387 */ /* 0x000fe20000100800 */
[C---:B------:R-:W-:Y:S02]  /*12340*/  IADD3 R2, R0.reuse, 0x1, RZ ;  /* 0x0000000100027810 */ /* 0x040fe40007ffe0ff */
[----:B------:R-:W-:Y:S01]  /*12350*/  ISETP.LT.OR P3, PT, R0, R247, P3 ;  /* 0x000000f70000720c */ /* 0x000fe20001f61670 */
[----:B------:R-:W2:Y:S01]  /*12360*/  LDL.LU R219, [R1+0x44] ;  /* 0x0000440001db7983 */ /* 0x000ea20000300800 */
[C---:B------:R-:W-:Y:S02]  /*12370*/  ISETP.GE.AND P6, PT, R2.reuse, R251, PT ;  /* 0x000000fb0200720c */ /* 0x040fe40003fc6270 */
[----:B------:R-:W-:Y:S01]  /*12380*/  FSEL R4, R61, -INF , !P3 ;  /* 0xff8000003d047808 */ /* 0x000fe20005800000 */
[----:B------:R-:W2:Y:S01]  /*12390*/  LDL.LU R221, [R1+0x40] ;  /* 0x0000400001dd7983 */ /* 0x000ea20000300800 */
[C---:B------:R-:W-:Y:S02]  /*123a0*/  ISETP.GE.AND P2, PT, R2.reuse, R250, PT ;  /* 0x000000fa0200720c */ /* 0x040fe40003f46270 */
[C---:B------:R-:W-:Y:S01]  /*123b0*/  ISETP.GE.AND P1, PT, R2.reuse, R249, PT ;  /* 0x000000f90200720c */ /* 0x040fe20003f26270 */
[----:B------:R-:W2:Y:S01]  /*123c0*/  LDL.LU R222, [R1+0x60] ;  /* 0x0000600001de7983 */ /* 0x000ea20000300800 */
[----:B------:R-:W-:-:S02]  /*123d0*/  ISETP.GE.AND P0, PT, R2, R248, PT ;  /* 0x000000f80200720c */ /* 0x000fc40003f06270 */
[C---:B------:R-:W-:Y:S02]  /*123e0*/  ISETP.GE.AND P4, PT, R0.reuse, R250, PT ;  /* 0x000000fa0000720c */ /* 0x040fe40003f86270 */
[C---:B------:R-:W-:Y:S02]  /*123f0*/  ISETP.GE.AND P5, PT, R0.reuse, R249, PT ;  /* 0x000000f90000720c */ /* 0x040fe40003fa6270 */
[----:B------:R-:W-:Y:S02]  /*12400*/  ISETP.GE.AND P3, PT, R0, R248, PT ;  /* 0x000000f80000720c */ /* 0x000fe40003f66270 */
[C---:B------:R-:W-:Y:S02]  /*12410*/  ISETP.LT.OR P6, PT, R2.reuse, R247, P6 ;  /* 0x000000f70200720c */ /* 0x040fe400037c1670 */
[C---:B------:R-:W-:Y:S02]  /*12420*/  ISETP.LT.OR P2, PT, R2.reuse, R246, P2 ;  /* 0x000000f60200720c */ /* 0x040fe40001741670 */
[----:B------:R-:W-:-:S02]  /*12430*/  ISETP.LT.OR P1, PT, R2, R245, P1 ;  /* 0x000000f50200720c */ /* 0x000fc40000f21670 */
[----:B------:R-:W-:Y:S02]  /*12440*/  ISETP.LT.OR P0, PT, R2, R244, P0 ;  /* 0x000000f40200720c */ /* 0x000fe40000701670 */
[C---:B------:R-:W-:Y:S02]  /*12450*/  ISETP.LT.OR P4, PT, R0.reuse, R246, P4 ;  /* 0x000000f60000720c */ /* 0x040fe40002781670 */
[C---:B------:R-:W-:Y:S02]  /*12460*/  ISETP.LT.OR P5, PT, R0.reuse, R245, P5 ;  /* 0x000000f50000720c */ /* 0x040fe40002fa1670 */
[C---:B------:R-:W-:Y:S02]  /*12470*/  ISETP.LT.OR P3, PT, R0.reuse, R244, P3 ;  /* 0x000000f40000720c */ /* 0x040fe40001f61670 */
[----:B------:R-:W-:Y:S02]  /*12480*/  IADD3 R2, R0, 0x8, RZ ;  /* 0x0000000800027810 */ /* 0x000fe40007ffe0ff */
[----:B-1----:R-:W-:-:S02]  /*12490*/  FSEL R6, R60, -INF , !P4 ;  /* 0xff8000003c067808 */ /* 0x002fc40006000000 */
        /* <DEDUP_REMOVED lines=104> */
[C---:B------:R-:W-:Y:S02]  /*12b20*/  ISETP.GE.AND P2, PT, R2.reuse, R251, PT ;  /* 0x000000fb0200720c */ /* 0x040fe40003f46270 */
[----:B------:R-:W-:Y:S02]  /*12b30*/  FSEL R220, R39, -INF , !P3 ;  /* 0xff80000027dc7808 */ /* 0x000fe40005800000 */
[----:B------:R-:W-:Y:S02]  /*12b40*/  ISETP.LT.OR P2, PT, R2, R247, P2 ;  /* 0x000000f70200720c */ /* 0x000fe40001741670 */
[----:B------:R-:W-:-:S02]  /*12b50*/  FSEL R5, R40, -INF , !P1 ;  /* 0xff80000028057808 */ /* 0x000fc40004800000 */
[----:B------:R-:W-:Y:S02]  /*12b60*/  FSEL R66, R38, -INF , !P2 ;  /* 0xff80000026427808 */ /* 0x000fe40005000000 */
[----:B------:R-:W-:Y:S02]  /*12b70*/  MOV R38, R220 ;  /* 0x000000dc00267202 */ /* 0x000fe40000000f00 */
[----:B------:R-:W4:Y:S01]  /*12b80*/  LDL.LU R220, [R1+0x3c] ;  /* 0x00003c0001dc7983 */ /* 0x000f220000300800 */
[----:B------:R-:W-:Y:S02]  /*12b90*/  ISETP.GE.AND P1, PT, R2, R250, PT ;  /* 0x000000fa0200720c */ /* 0x000fe40003f26270 */
[----:B------:R-:W-:Y:S02]  /*12ba0*/  IADD3 R3, R0, 0x29, RZ ;  /* 0x0000002900037810 */ /* 0x000fe40007ffe0ff */
[----:B------:R-:W-:Y:S02]  /*12bb0*/  ISETP.LT.OR P1, PT, R2, R246, P1 ;  /* 0x000000f60200720c */ /* 0x000fe40000f21670 */
[----:B------:R-:W-:-:S02]  /*12bc0*/  FSEL R138, R43, -INF , !P4 ;  /* 0xff8000002b8a7808 */ /* 0x000fc40006000000 */
[----:B------:R-:W-:Y:S02]  /*12bd0*/  FSEL R58, R41, -INF , !P5 ;  /* 0xff800000293a7808 */ /* 0x000fe40006800000 */
[C---:B------:R-:W-:Y:S02]  /*12be0*/  ISETP.GE.AND P4, PT, R2.reuse, R249, PT ;  /* 0x000000f90200720c */ /* 0x040fe40003f86270 */
[----:B------:R-:W-:Y:S02]  /*12bf0*/  ISETP.GE.AND P5, PT, R2, R248, PT ;  /* 0x000000f80200720c */ /* 0x000fe40003fa6270 */
[C---:B------:R-:W-:Y:S02]  /*12c00*/  ISETP.GE.AND P2, PT, R3.reuse, R250, PT ;  /* 0x000000fa0300720c */ /* 0x040fe40003f46270 */
[----:B------:R-:W-:Y:S02]  /*12c10*/  FSEL R217, R36, -INF , !P1 ;  /* 0xff80000024d97808 */ /* 0x000fe40004800000 */
[----:B------:R-:W-:-:S02]  /*12c20*/  ISETP.GE.AND P3, PT, R3, R251, PT ;  /* 0x000000fb0300720c */ /* 0x000fc40003f66270 */
[C---:B------:R-:W-:Y:S02]  /*12c30*/  ISETP.GE.AND P1, PT, R3.reuse, R249, PT ;  /* 0x000000f90300720c */ /* 0x040fe40003f26270 */
[C---:B------:R-:W-:Y:S02]  /*12c40*/  ISETP.LT.OR P4, PT, R2.reuse, R245, P4 ;  /* 0x000000f50200720c */ /* 0x040fe40002781670 */
[----:B------:R-:W-:Y:S02]  /*12c50*/  ISETP.LT.OR P5, PT, R2, R244, P5 ;  /* 0x000000f40200720c */ /* 0x000fe40002fa1670 */
[C---:B------:R-:W-:Y:S02]  /*12c60*/  ISETP.LT.OR P2, PT, R3.reuse, R246, P2 ;  /* 0x000000f60300720c */ /* 0x040fe40001741670 */
[----:B------:R-:W-:Y:S02]  /*12c70*/  IADD3 R2, R0, 0x30, RZ ;  /* 0x0000003000027810 */ /* 0x000fe40007ffe0ff */
[----:B------:R-:W-:-:S02]  /*12c80*/  ISETP.LT.OR P3, PT, R3, R247, P3 ;  /* 0x000000f70300720c */ /* 0x000fc40001f61670 */
[----:B------:R-:W-:Y:S02]  /*12c90*/  ISETP.LT.OR P1, PT, R3, R245, P1 ;  /* 0x000000f50300720c */ /* 0x000fe40000f21670 */
[----:B------:R-:W-:Y:S01]  /*12ca0*/  FSEL R218, R34, -INF , !P4 ;  /* 0xff80000022da7808 */ /* 0x000fe20006000000 */
[----:B------:R-:W-:Y:S01]  /*12cb0*/  IMAD.MOV.U32 R36, RZ, RZ, R5 ;  /* 0x000000ffff247224 */ /* 0x000fe200078e0005 */
[----:B------:R-:W-:Y:S01]  /*12cc0*/  FSEL R35, R35, -INF , !P2 ;  /* 0xff80000023237808 */ /* 0x000fe20005000000 */
[----:B------:R-:W-:Y:S01]  /*12cd0*/  IMAD.MOV.U32 R34, RZ, RZ, R42 ;  /* 0x000000ffff227224 */ /* 0x000fe200078e002a */
[----:B------:R-:W-:Y:S02]  /*12ce0*/  ISETP.GE.AND P4, PT, R3, R248, PT ;  /* 0x000000f80300720c */ /* 0x000fe40003f86270 */
[----:B------:R-:W-:Y:S02]  /*12cf0*/  ISETP.GE.AND P2, PT, R2, R250, PT ;  /* 0x000000fa0200720c */ /* 0x000fe40003f46270 */
[----:B------:R-:W-:-:S02]  /*12d00*/  FSEL R133, R37, -INF , !P3 ;  /* 0xff80000025857808 */ /* 0x000fc40005800000 */
[----:B------:R-:W-:Y:S02]  /*12d10*/  FSEL R53, R33, -INF , !P1 ;  /* 0xff80000021357808 */ /* 0x000fe40004800000 */
[C---:B------:R-:W-:Y:S02]  /*12d20*/  ISETP.GE.AND P3, PT, R2.reuse, R251, PT ;  /* 0x000000fb0200720c */ /* 0x040fe40003f66270 */
[C---:B------:R-:W-:Y:S02]  /*12d30*/  ISETP.GE.AND P1, PT, R2.reuse, R249, PT ;  /* 0x000000f90200720c */ /* 0x040fe40003f26270 */
[----:B------:R-:W-:Y:S02]  /*12d40*/  ISETP.LT.OR P4, PT, R3, R244, P4 ;  /* 0x000000f40300720c */ /* 0x000fe40002781670 */
[----:B------:R-:W-:Y:S02]  /*12d50*/  ISETP.LT.OR P2, PT, R2, R246, P2 ;  /* 0x000000f60200720c */ /* 0x000fe40001741670 */
[----:B------:R-:W-:-:S02]  /*12d60*/  IADD3 R3, R0, 0x31, RZ ;  /* 0x0000003100037810 */ /* 0x000fc40007ffe0ff */
[C---:B------:R-:W-:Y:S02]  /*12d70*/  ISETP.LT.OR P3, PT, R2.reuse, R247, P3 ;  /* 0x000000f70200720c */ /* 0x040fe40001f61670 */
[----:B------:R-:W-:Y:S02]  /*12d80*/  ISETP.LT.OR P1, PT, R2, R245, P1 ;  /* 0x000000f50200720c */ /* 0x000fe40000f21670 */
[----:B---3--:R-:W-:Y:S02]  /*12d90*/  FSEL R235, R30, -INF , !P2 ;  /* 0xff8000001eeb7808 */ /* 0x008fe40005000000 */
[----:B------:R-:W-:Y:S02]  /*12da0*/  ISETP.GE.AND P2, PT, R3, R251, PT ;  /* 0x000000fb0300720c */ /* 0x000fe40003f46270 */
[----:B------:R-:W-:Y:S02]  /*12db0*/  FSEL R65, R32, -INF , !P3 ;  /* 0xff80000020417808 */ /* 0x000fe40005800000 */
[----:B--2---:R-:W-:-:S02]  /*12dc0*/  FSEL R229, R28, -INF , !P1 ;  /* 0xff8000001ce57808 */ /* 0x004fc40004800000 */
[C---:B------:R-:W-:Y:S02]  /*12dd0*/  ISETP.GE.AND P3, PT, R2.reuse, R248, PT ;  /* 0x000000f80200720c */ /* 0x040fe40003f66270 */
[C---:B------:R-:W-:Y:S02]  /*12de0*/  ISETP.GE.AND P1, PT, R3.reuse, R250, PT ;  /* 0x000000fa0300720c */ /* 0x040fe40003f26270 */
[C---:B------:R-:W-:Y:S02]  /*12df0*/  ISETP.LT.OR P2, PT, R3.reuse, R247, P2 ;  /* 0x000000f70300720c */ /* 0x040fe40001741670 */
[----:B------:R-:W-:Y:S02]  /*12e00*/  ISETP.LT.OR P3, PT, R2, R244, P3 ;  /* 0x000000f40200720c */ /* 0x000fe40001f61670 */
[----:B------:R-:W-:Y:S02]  /*12e10*/  ISETP.LT.OR P1, PT, R3, R246, P1 ;  /* 0x000000f60300720c */ /* 0x000fe40000f21670 */
[----:B------:R-:W-:-:S02]  /*12e20*/  FSEL R61, R31, -INF , !P2 ;  /* 0xff8000001f3d7808 */ /* 0x000fc40005000000 */
[----:B------:R-:W-:Y:S02]  /*12e30*/  IADD3 R2, R0, 0x38, RZ ;  /* 0x0000003800027810 */ /* 0x000fe40007ffe0ff */
[----:B------:R-:W-:Y:S02]  /*12e40*/  ISETP.GE.AND P2, PT, R3, R249, PT ;  /* 0x000000f90300720c */ /* 0x000fe40003f46270 */
[----:B------:R-:W-:Y:S02]  /*12e50*/  FSEL R232, R29, -INF , !P1 ;  /* 0xff8000001de87808 */ /* 0x000fe40004800000 */
[C---:B------:R-:W-:Y:S02]  /*12e60*/  ISETP.GE.AND P1, PT, R2.reuse, R251, PT ;  /* 0x000000fb0200720c */ /* 0x040fe40003f26270 */
[----:B------:R-:W-:Y:S02]  /*12e70*/  ISETP.LT.OR P2, PT, R3, R245, P2 ;  /* 0x000000f50300720c */ /* 0x000fe40001741670 */
[----:B------:R-:W-:-:S02]  /*12e80*/  ISETP.LT.OR P1, PT, R2, R247, P1 ;  /* 0x000000f70200720c */ /* 0x000fc40000f21670 */
[----:B------:R-:W-:Y:S02]  /*12e90*/  FSEL R27, R27, -INF , !P2 ;  /* 0xff8000001b1b7808 */ /* 0x000fe40005000000 */
[----:B------:R-:W-:Y:S02]  /*12ea0*/  ISETP.GE.AND P2, PT, R2, R250, PT ;  /* 0x000000fa0200720c */ /* 0x000fe40003f46270 */
[----:B------:R-:W-:Y:S02]  /*12eb0*/  FSEL R55, R16, -INF , !P1 ;  /* 0xff80000010377808 */ /* 0x000fe40004800000 */
[C---:B------:R-:W-:Y:S02]  /*12ec0*/  ISETP.GE.AND P1, PT, R2.reuse, R249, PT ;  /* 0x000000f90200720c */ /* 0x040fe40003f26270 */
[C---:B------:R-:W-:Y:S02]  /*12ed0*/  ISETP.LT.OR P2, PT, R2.reuse, R246, P2 ;  /* 0x000000f60200720c */ /* 0x040fe40001741670 */
[----:B------:R-:W-:-:S02]  /*12ee0*/  ISETP.LT.OR P1, PT, R2, R245, P1 ;  /* 0x000000f50200720c */ /* 0x000fc40000f21670 */
[----:B------:R-:W-:Y:S02]  /*12ef0*/  IADD3 R0, R0, 0x39, RZ ;  /* 0x0000003900007810 */ /* 0x000fe40007ffe0ff */
[----:B------:R-:W-:Y:S02]  /*12f00*/  FSEL R231, R12, -INF , !P2 ;  /* 0xff8000000ce77808 */ /* 0x000fe40005000000 */
[----:B------:R-:W-:Y:S02]  /*12f10*/  ISETP.GE.AND P2, PT, R3, R248, PT ;  /* 0x000000f80300720c */ /* 0x000fe40003f46270 */
[----:B------:R-:W-:Y:S02]  /*12f20*/  FSEL R59, R11, -INF , !P1 ;  /* 0xff8000000b3b7808 */ /* 0x000fe40004800000 */
[----:B------:R-:W-:Y:S02]  /*12f30*/  ISETP.GE.AND P1, PT, R0, R251, PT ;  /* 0x000000fb0000720c */ /* 0x000fe40003f26270 */
[----:B------:R-:W-:-:S02]  /*12f40*/  ISETP.LT.OR P2, PT, R3, R244, P2 ;  /* 0x000000f40300720c */ /* 0x000fc40001741670 */
[----:B------:R-:W-:Y:S02]  /*12f50*/  FMNMX.FTZ R3, R252, R4, !PT ;  /* 0x00000004fc037209 */ /* 0x000fe40007810000 */
[----:B------:R-:W-:Y:S02]  /*12f60*/  ISETP.LT.OR P1, PT, R0, R247, P1 ;  /* 0x000000f70000720c */ /* 0x000fe40000f21670 */
[----:B------:R-:W-:Y:S02]  /*12f70*/  FMNMX.FTZ R3, R10, R3, !PT ;  /* 0x000000030a037209 */ /* 0x000fe40007810000 */
[----:B------:R-:W-:Y:S02]  /*12f80*/  FSEL R40, R24, -INF , !P1 ;  /* 0xff80000018287808 */ /* 0x000fe40004800000 */
[----:B------:R-:W-:Y:S02]  /*12f90*/  ISETP.GE.AND P1, PT, R0, R250, PT ;  /* 0x000000fa0000720c */ /* 0x000fe40003f26270 */
[----:B------:R-:W-:-:S02]  /*12fa0*/  FMNMX.FTZ R3, R8, R3, !PT ;  /* 0x0000000308037209 */ /* 0x000fc40007810000 */
[----:B------:R-:W-:Y:S02]  /*12fb0*/  ISETP.LT.OR P1, PT, R0, R246, P1 ;  /* 0x000000f60000720c */ /* 0x000fe40000f21670 */
[----:B------:R-:W-:Y:S02]  /*12fc0*/  FMNMX.FTZ R3, R7, R3, !PT ;  /* 0x0000000307037209 */ /* 0x000fe40007810000 */
[----:B------:R-:W-:Y:S02]  /*12fd0*/  FSEL R52, R26, -INF , !P1 ;  /* 0xff8000001a347808 */ /* 0x000fe40004800000 */
[C---:B------:R-:W-:Y:S02]  /*12fe0*/  ISETP.GE.AND P1, PT, R0.reuse, R249, PT ;  /* 0x000000f90000720c */ /* 0x040fe40003f26270 */
[----:B------:R-:W-:Y:S02]  /*12ff0*/  FMNMX.FTZ R3, R63, R3, !PT ;  /* 0x000000033f037209 */ /* 0x000fe40007810000 */
[----:B------:R-:W-:-:S02]  /*13000*/  ISETP.LT.OR P1, PT, R0, R245, P1 ;  /* 0x000000f50000720c */ /* 0x000fc40000f21670 */
[----:B------:R-:W-:Y:S02]  /*13010*/  FMNMX.FTZ R3, R60, R3, !PT ;  /* 0x000000033c037209 */ /* 0x000fe40007810000 */
[----:B------:R-:W-:Y:S02]  /*13020*/  FSEL R39, R25, -INF , !P1 ;  /* 0xff80000019277808 */ /* 0x000fe40004800000 */
[----:B------:R-:W-:Y:S02]  /*13030*/  FMNMX.FTZ R3, R54, R3, !PT ;  /* 0x0000000336037209 */ /* 0x000fe40007810000 */
[C---:B------:R-:W-:Y:S02]  /*13040*/  ISETP.GE.AND P1, PT, R2.reuse, R248, PT ;  /* 0x000000f80200720c */ /* 0x040fe40003f26270 */
[----:B------:R-:W-:Y:S02]  /*13050*/  FMNMX.FTZ R3, R49, R3, !PT ;  /* 0x0000000331037209 */ /* 0x000fe40007810000 */
[----:B------:R-:W-:-:S02]  /*13060*/  ISETP.LT.OR P1, PT, R2, R244, P1 ;  /* 0x000000f40200720c */ /* 0x000fc40000f21670 */
        /* <DEDUP_REMOVED lines=23> */
[----:B------:R-:W-:Y:S01]  /*131e0*/  FMNMX.FTZ R3, R67, R11, !PT ;  /* 0x0000000b43037209 */ /* 0x000fe20007810000 */
[----:B------:R-:W1:Y:S01]  /*131f0*/  SHFL.BFLY PT, R137, R2, 0x2, 0x1f ;  /* 0x0c401f0002897f89 */ /* 0x000e6200000e0000 */
        /* <DEDUP_REMOVED lines=12> */
[----:B------:R-:W-:Y:S01]  /*132c0*/  FMNMX.FTZ R2, R52, R3, !PT ;  /* 0x0000000334027209 */ /* 0x000fe20007810000 */
[----:B------:R-:W-:-:S04]  /*132d0*/  IMAD.MOV.U32 R25, RZ, RZ, R27 ;  /* 0x000000ffff197224 */ /* 0x000fc800078e001b */
[----:B------:R-:W1:Y:S01]  /*132e0*/  SHFL.BFLY PT, R12, R2, 0x2, 0x1f ;  /* 0x0c401f00020c7f89 */ /* 0x000e6200000e0000 */
[----:B------:R-:W-:-:S04]  /*132f0*/  FMNMX.FTZ R11, R229, R11, !PT ;  /* 0x0000000be50b7209 */ /* 0x000fc80007810000 */
[----:B------:R-:W-:-:S04]  /*13300*/  FMNMX.FTZ R11, R25, R11, !PT ;  /* 0x0000000b190b7209 */ /* 0x000fc80007810000 */
[----:B------:R-:W-:Y:S02]  /*13310*/  FMNMX.FTZ R11, R59, R11, !PT ;  /* 0x0000000b3b0b7209 */ /* 0x000fe40007810000 */
[----:B------:R-:W-:Y:S02]  /*13320*/  FSEL R233, R208, -INF , !P0 ;  /* 0xff800000d0e97808 */ /* 0x000fe40004000000 */
[C---:B------:R-:W-:Y:S01]  /*13330*/  ISETP.GE.AND P0, PT, R0.reuse, R248, PT ;  /* 0x000000f80000720c */ /* 0x040fe20003f06270 */
[----:B------:R-:W2:Y:S03]  /*13340*/  SHFL.BFLY PT, R16, R137, 0x1, 0x1f ;  /* 0x0c201f0089107f89 */ /* 0x000ea600000e0000 */
[----:B------:R-:W-:Y:S02]  /*13350*/  ISETP.LT.OR P0, PT, R0, R244, P0 ;  /* 0x000000f40000720c */ /* 0x000fe40000701670 */
[----:B------:R-:W-:-:S02]  /*13360*/  FSEL R42, R209, -INF , !P6 ;  /* 0xff800000d12a7808 */ /* 0x000fc40007000000 */
[----:B-1----:R-:W-:Y:S02]  /*13370*/  FMNMX.FTZ R2, R2, R12, !PT ;  /* 0x0000000c02027209 */ /* 0x002fe40007810000 */
[----:B------:R-:W-:-:S03]  /*13380*/  FSEL R30, R142, -INF , !P5 ;  /* 0xff8000008e1e7808 */ /* 0x000fc60006800000 */
[----:B------:R-:W-:Y:S01]  /*13390*/  SHFL.BFLY PT, R136, R2, 0x1, 0x1f ;  /* 0x0c201f0002887f89 */ /* 0x000fe200000e0000 */
[----:B----4-:R-:W-:-:S04]  /*133a0*/  FMNMX.FTZ R3, R220, R18, !PT ;  /* 0x00000012dc037209 */ /* 0x010fc80007810000 */
[----:B------:R-:W-:-:S04]  /*133b0*/  FMNMX.FTZ R3, R21, R3, !PT ;  /* 0x0000000315037209 */ /* 0x000fc80007810000 */
[----:B------:R-:W-:-:S04]  /*133c0*/  FMNMX.FTZ R3, R22, R3, !PT ;  /* 0x0000000316037209 */ /* 0x000fc80007810000 */
[----:B------:R-:W-:-:S04]  /*133d0*/  FMNMX.FTZ R5, R23, R3, !PT ;  /* 0x0000000317057209 */ /* 0x000fc80007810000 */
[----:B------:R-:W-:Y:S02]  /*133e0*/  FMNMX.FTZ R5, R216, R5, !PT ;  /* 0x00000005d8057209 */ /* 0x000fe40007810000 */
[----:B------:R-:W-:Y:S02]  /*133f0*/  FMNMX.FTZ R3, R39, R11, !PT ;  /* 0x0000000b27037209 */ /* 0x000fe40007810000 */
[----:B------:R-:W-:-:S04]  /*13400*/  FMNMX.FTZ R5, R215, R5, !PT ;  /* 0x00000005d7057209 */ /* 0x000fc80007810000 */
[----:B------:R-:W-:Y:S01]  /*13410*/  FMNMX.FTZ R5, R214, R5, !PT ;  /* 0x00000005d6057209 */ /* 0x000fe20007810000 */
[----:B------:R-:W1:Y:S03]  /*13420*/  SHFL.BFLY PT, R11, R3, 0x2, 0x1f ;  /* 0x0c401f00030b7f89 */ /* 0x000e6600000e0000 */
        /* <DEDUP_REMOVED lines=10> */
[----:B-1----:R-:W-:Y:S02]  /*134d0*/  FMNMX.FTZ R3, R3, R11, !PT ;  /* 0x0000000b03037209 */ /* 0x002fe40007810000 */
[----:B------:R-:W-:Y:S02]  /*134e0*/  FSEL R44, R47, -INF , !P1 ;  /* 0xff8000002f2c7808 */ /* 0x000fe40004800000 */
[----:B------:R-:W-:Y:S01]  /*134f0*/  FMNMX.FTZ R11, R230, R5, !PT ;  /* 0x00000005e60b7209 */ /* 0x000fe20007810000 */
[C---:B------:R-:W-:Y:S01]  /*13500*/  FMUL.FTZ R0, R137.reuse, c[0x0][0x23c] ;  /* 0x00008f0089007a20 */ /* 0x040fe20000410000 */
[----:B------:R-:W-:-:S02]  /*13510*/  FSETP.NEU.FTZ.AND P3, PT, R137, -INF , PT ;  /* 0xff8000008900780b */ /* 0x000fc40003f7d000 */
[----:B------:R-:W-:Y:S02]  /*13520*/  FSEL R24, R139, -INF , !P0 ;  /* 0xff8000008b187808 */ /* 0x000fe40004000000 */
[----:B------:R-:W-:Y:S02]  /*13530*/  FMNMX.FTZ R11, R44, R11, !PT ;  /* 0x0000000b2c0b7209 */ /* 0x000fe40007810000 */
[----:B------:R-:W-:Y:S02]  /*13540*/  FSEL R0, R0, RZ, P3 ;  /* 0x000000ff00007208 */ /* 0x000fe40001800000 */
[----:B------:R-:W-:Y:S02]  /*13550*/  FMNMX.FTZ R136, R2, R136, !PT ;  /* 0x0000008802887209 */ /* 0x000fe40007810000 */
[----:B------:R-:W-:Y:S01]  /*13560*/  FMNMX.FTZ R2, R24, R11, !PT ;  /* 0x0000000b18027209 */ /* 0x000fe20007810000 */
[----:B------:R-:W1:Y:S01]  /*13570*/  SHFL.BFLY PT, R135, R3, 0x1, 0x1f ;  /* 0x0c201f0003877f89 */ /* 0x000e6200000e0000 */
[----:B------:R-:W-:-:S03]  /*13580*/  FFMA.FTZ R5, R4, c[0x0][0x23c], -R0 ;  /* 0x00008f0004057a23 */ /* 0x000fc60000010800 */
[----:B------:R-:W2:Y:S01]  /*13590*/  SHFL.BFLY PT, R4, R2, 0x2, 0x1f ;  /* 0x0c401f0002047f89 */ /* 0x000ea200000e0000 */
[C---:B------:R-:W-:Y:S01]  /*135a0*/  FMUL.FTZ R12, R136.reuse, c[0x0][0x23c] ;  /* 0x00008f00880c7a20 */ /* 0x040fe20000410000 */
[----:B------:R-:W-:-:S04]  /*135b0*/  FSETP.NEU.FTZ.AND P1, PT, R136, -INF , PT ;  /* 0xff8000008800780b */ /* 0x000fc80003f3d000 */
[----:B------:R-:W-:Y:S02]  /*135c0*/  FSEL R12, R12, RZ, P1 ;  /* 0x000000ff0c0c7208 */ /* 0x000fe40000800000 */
[----:B-1----:R-:W-:-:S03]  /*135d0*/  FMNMX.FTZ R135, R3, R135, !PT ;  /* 0x0000008703877209 */ /* 0x002fc60007810000 */
[----:B------:R-:W-:Y:S01]  /*135e0*/  FFMA.FTZ R3, R13, c[0x0][0x23c], -R12 ;  /* 0x00008f000d037a23 */ /* 0x000fe2000001080c */
[----:B--2---:R-:W-:-:S03]  /*135f0*/  FMNMX.FTZ R2, R2, R4, !PT ;  /* 0x0000000402027209 */ /* 0x004fc60007810000 */
[----:B------:R1:W-:Y:S01]  /*13600*/  MUFU.EX2 R41, R3 ;  /* 0x0000000300297308 */ /* 0x0003e20000000800 */
[----:B------:R-:W-:Y:S01]  /*13610*/  FSETP.NEU.FTZ.AND P0, PT, R135, -INF , PT ;  /* 0xff8000008700780b */ /* 0x000fe20003f1d000 */
[----:B------:R-:W2:Y:S01]  /*13620*/  SHFL.BFLY PT, R134, R2, 0x1, 0x1f ;  /* 0x0c201f0002867f89 */ /* 0x000ea200000e0000 */
[--C-:B------:R-:W-:Y:S02]  /*13630*/  FFMA.FTZ R4, R15, c[0x0][0x23c], -R12.reuse ;  /* 0x00008f000f047a23 */ /* 0x100fe4000001080c */
[----:B------:R-:W-:Y:S02]  /*13640*/  FFMA.FTZ R6, R6, c[0x0][0x23c], -R12 ;  /* 0x00008f0006067a23 */ /* 0x000fe4000001080c */
[----:B-1----:R-:W-:Y:S01]  /*13650*/  FMUL.FTZ R3, R135, c[0x0][0x23c] ;  /* 0x00008f0087037a20 */ /* 0x002fe20000410000 */
[----:B------:R1:W-:Y:S04]  /*13660*/  MUFU.EX2 R33, R4 ;  /* 0x0000000400217308 */ /* 0x0003e80000000800 */
[----:B------:R-:W-:-:S04]  /*13670*/  FSEL R3, R3, RZ, P0 ;  /* 0x000000ff03037208 */ /* 0x000fc80000000000 */
[----:B------:R3:W-:Y:S01]  /*13680*/  MUFU.EX2 R27, R6 ;  /* 0x00000006001b7308 */ /* 0x0007e20000000800 */
[----:B-1----:R-:W-:-:S07]  /*13690*/  FFMA.FTZ R4, R14, c[0x0][0x23c], -R3 ;  /* 0x00008f000e047a23 */ /* 0x002fce0000010803 */
[----:B------:R1:W-:Y:S01]  /*136a0*/  MUFU.EX2 R26, R4 ;  /* 0x00000004001a7308 */ /* 0x0003e20000000800 */
[----:B---3--:R-:W-:-:S05]  /*136b0*/  FSEL R6, R137, RZ, P3 ;  /* 0x000000ff89067208 */ /* 0x008fca0001800000 */
[----:B------:R-:W-:Y:S02]  /*136c0*/  FADD.FTZ R6, R252, -R6 ;  /* 0x80000006fc067221 */ /* 0x000fe40000010000 */
[----:B-1----:R-:W-:-:S04]  /*136d0*/  FFMA.FTZ R4, R17, c[0x0][0x23c], -R3 ;  /* 0x00008f0011047a23 */ /* 0x002fc80000010803 */
[----:B------:R1:W-:Y:S01]  /*136e0*/  MUFU.EX2 R252, R4 ;  /* 0x0000000400fc7308 */ /* 0x0003e20000000800 */
[----:B--2---:R-:W-:-:S07]  /*136f0*/  FMNMX.FTZ R134, R2, R134, !PT ;  /* 0x0000008602867209 */ /* 0x004fce0007810000 */
[----:B------:R-:W-:Y:S01]  /*13700*/  MUFU.EX2 R5, R5 ;  /* 0x0000000500057308 */ /* 0x000fe20000000800 */
[----:B-1----:R-:W-:Y:S02]  /*13710*/  FMUL.FTZ R4, R6, c[0x0][0x23c] ;  /* 0x00008f0006047a20 */ /* 0x002fe40000410000 */
[----:B------:R-:W-:-:S05]  /*13720*/  FFMA.FTZ R6, R19, c[0x0][0x23c], -R3 ;  /* 0x00008f0013067a23 */ /* 0x000fca0000010803 */
[----:B------:R-:W1:Y:S01]  /*13730*/  MUFU.EX2 R4, R4 ;  /* 0x0000000400047308 */ /* 0x000e620000000800 */
[C---:B------:R-:W-:Y:S01]  /*13740*/  FMUL.FTZ R2, R134.reuse, c[0x0][0x23c] ;  /* 0x00008f0086027a20 */ /* 0x040fe20000410000 */
[----:B------:R-:W-:Y:S01]  /*13750*/  FSETP.NEU.FTZ.AND P2, PT, R134, -INF , PT ;  /* 0xff8000008600780b */ /* 0x000fe20003f5d000 */
[----:B------:R-:W-:-:S03]  /*13760*/  FFMA.FTZ R7, R7, c[0x0][0x23c], -R0 ;  /* 0x00008f0007077a23 */ /* 0x000fc60000010800 */
[----:B------:R-:W-:Y:S02]  /*13770*/  FSEL R2, R2, RZ, P2 ;  /* 0x000000ff02027208 */ /* 0x000fe40001000000 */
[----:B------:R2:W-:Y:S01]  /*13780*/  MUFU.EX2 R43, R6 ;  /* 0x00000006002b7308 */ /* 0x0005e20000000800 */
[----:B------:R-:W-:-:S07]  /*13790*/  FFMA.FTZ R8, R8, c[0x0][0x23c], -R0 ;  /* 0x00008f0008087a23 */ /* 0x000fce0000010800 */
[----:B------:R3:W-:Y:S01]  /*137a0*/  MUFU.EX2 R234, R7 ;  /* 0x0000000700ea7308 */ /* 0x0007e20000000800 */
[----:B--2---:R-:W-:-:S07]  /*137b0*/  FFMA.FTZ R6, R20, c[0x0][0x23c], -R3 ;  /* 0x00008f0014067a23 */ /* 0x004fce0000010803 */
[----:B------:R2:W-:Y:S01]  /*137c0*/  MUFU.EX2 R208, R6 ;  /* 0x0000000600d07308 */ /* 0x0005e20000000800 */
[-C--:B-1----:R-:W-:Y:S02]  /*137d0*/  FMUL.FTZ R29, R129, R4.reuse ;  /* 0x00000004811d7220 */ /* 0x082fe40000410000 */
[----:B---3--:R-:W-:Y:S02]  /*137e0*/  FFMA.FTZ R7, R18, c[0x0][0x23c], -R2 ;  /* 0x00008f0012077a23 */ /* 0x008fe40000010802 */
[----:B------:R-:W1:Y:S01]  /*137f0*/  LDSM.16.MT88.4 R16, [R225+0xc000] ;  /* 0x00c00000e110783b */ /* 0x000e620000004200 */
[-C--:B------:R-:W-:Y:S02]  /*13800*/  FFMA.FTZ R224, R222, R4.reuse, R5 ;  /* 0x00000004dee07223 */ /* 0x080fe40000010005 */
[----:B------:R3:W-:Y:S01]  /*13810*/  MUFU.EX2 R37, R8 ;  /* 0x0000000800257308 */ /* 0x0007e20000000800 */
[-C--:B------:R-:W-:Y:S02]  /*13820*/  FMUL.FTZ R148, R148, R4.reuse ;  /* 0x0000000494947220 */ /* 0x080fe40000410000 */
[-C--:B------:R-:W-:Y:S01]  /*13830*/  FMUL.FTZ R149, R149, R4.reuse ;  /* 0x0000000495957220 */ /* 0x080fe20000410000 */
[----:B--2---:R-:W-:Y:S01]  /*13840*/  FSEL R6, R136, RZ, P1 ;  /* 0x000000ff88067208 */ /* 0x004fe20000800000 */
        /* <DEDUP_REMOVED lines=29> */
[----:B------:R-:W-:Y:S02]  /*13a20*/  IMAD.MOV.U32 R129, RZ, RZ, R41 ;  /* 0x000000ffff817224 */ /* 0x000fe400078e0029 */
[----:B------:R2:W-:Y:S01]  /*13a30*/  MUFU.EX2 R41, R7 ;  /* 0x0000000700297308 */ /* 0x0005e20000000800 */
[----:B------:R-:W-:-:S02]  /*13a40*/  FFMA.FTZ R4, R21, c[0x0][0x23c], -R2 ;  /* 0x00008f0015047a23 */ /* 0x000fc40000010802 */
[----:B---3--:R-:W-:Y:S01]  /*13a50*/  FADD.FTZ R8, R219, -R6 ;  /* 0x80000006db087221 */ /* 0x008fe20000010000 */
[----:B------:R-:W-:-:S04]  /*13a60*/  FSEL R6, R134, RZ, P2 ;  /* 0x000000ff86067208 */ /* 0x000fc80001000000 */
[----:B------:R3:W-:Y:S01]  /*13a70*/  MUFU.EX2 R219, R4 ;  /* 0x0000000400db7308 */ /* 0x0007e20000000800 */
[----:B------:R-:W-:Y:S01]  /*13a80*/  FADD.FTZ R6, R220, -R6 ;  /* 0x80000006dc067221 */ /* 0x000fe20000010000 */
[----:B--2---:R-:W-:Y:S01]  /*13a90*/  FSEL R7, R135, RZ, P0 ;  /* 0x000000ff87077208 */ /* 0x004fe20000000000 */
[----:B------:R-:W-:-:S04]  /*13aa0*/  FFMA.FTZ R10, R10, c[0x0][0x23c], -R0 ;  /* 0x00008f000a0a7a23 */ /* 0x000fc80000010800 */
[----:B------:R-:W-:Y:S02]  /*13ab0*/  FADD.FTZ R7, R221, -R7 ;  /* 0x80000007dd077221 */ /* 0x000fe40000010000 */
[----:B---3--:R-:W-:Y:S02]  /*13ac0*/  FFMA.FTZ R4, R22, c[0x0][0x23c], -R2 ;  /* 0x00008f0016047a23 */ /* 0x008fe40000010802 */
[----:B------:R-:W-:Y:S02]  /*13ad0*/  FFMA.FTZ R9, R9, c[0x0][0x23c], -R12 ;  /* 0x00008f0009097a23 */ /* 0x000fe4000001080c */
[----:B------:R2:W-:Y:S01]  /*13ae0*/  MUFU.EX2 R236, R4 ;  /* 0x0000000400ec7308 */ /* 0x0005e20000000800 */
[----:B------:R-:W-:Y:S02]  /*13af0*/  FMUL.FTZ R8, R8, c[0x0][0x23c] ;  /* 0x00008f0008087a20 */ /* 0x000fe40000410000 */
[----:B------:R-:W-:Y:S02]  /*13b00*/  FMUL.FTZ R7, R7, c[0x0][0x23c] ;  /* 0x00008f0007077a20 */ /* 0x000fe40000410000 */
[----:B------:R-:W-:Y:S01]  /*13b10*/  FMUL.FTZ R6, R6, c[0x0][0x23c] ;  /* 0x00008f0006067a20 */ /* 0x000fe20000410000 */
[----:B------:R-:W-:-:S02]  /*13b20*/  MOV R117, R24 ;  /* 0x0000001800757202 */ /* 0x000fc40000000f00 */
        /* <DEDUP_REMOVED lines=12> */
[----:B----4-:R-:W-:Y:S01]  /*13bf0*/  FMUL.FTZ R144, R144, R13 ;  /* 0x0000000d90907220 */ /* 0x010fe20000410000 */
        /* <DEDUP_REMOVED lines=80> */
[----:B-1----:R-:W-:Y:S07]  /*14100*/  HMMA.16816.F32.BF16 R140, R4, R18, R76 ;  /* 0x00000012048c723c */ /* 0x002fee000004184c */
        /* <DEDUP_REMOVED lines=36> */
[----:B------:R-:W-:Y:S01]  /*14350*/  IMAD.MOV.U32 R68, RZ, RZ, R39 ;  /* 0x000000ffff447224 */ /* 0x000fe200078e0027 */
[-C--:B-1----:R-:W-:Y:S08]  /*14360*/  HMMA.16816.F32.BF16 R32, R4, R16.reuse, R88 ;  /* 0x000000100420723c */ /* 0x082ff00000041858 */
[----:B------:R-:W-:Y:S08]  /*14370*/  HMMA.16816.F32.BF16 R36, R8, R16, R84 ;  /* 0x000000100824723c */ /* 0x000ff00000041854 */
        /* <DEDUP_REMOVED lines=27> */
[----:B------:R-:W-:Y:S01]  /*14530*/  FMUL.FTZ R127, R127, R15 ;  /* 0x0000000f7f7f7220 */ /* 0x000fe20000410000 */
[----:B------:R-:W-:Y:S01]  /*14540*/  MOV R84, R52 ;  /* 0x0000003400547202 */ /* 0x000fe20000000f00 */
[----:B------:R-:W-:Y:S01]  /*14550*/  IMAD.MOV.U32 R87, RZ, RZ, R53 ;  /* 0x000000ffff577224 */ /* 0x000fe200078e0035 */
[C---:B-1----:R-:W-:Y:S08]  /*14560*/  HMMA.16816.F32.BF16 R120, R4.reuse, R16, R120 ;  /* 0x000000100478723c */ /* 0x042ff00000041878 */
[----:B------:R-:W-:Y:S07]  /*14570*/  HMMA.16816.F32.BF16 R124, R4, R18, R124 ;  /* 0x00000012047c723c */ /* 0x000fee000004187c */
[----:B------:R-:W-:-:S04]  /*14580*/  FFMA.FTZ R4, R63, c[0x0][0x23c], -R0 ;  /* 0x00008f003f047a23 */ /* 0x000fc80000010800 */
[----:B------:R1:W-:Y:S02]  /*14590*/  MUFU.EX2 R52, R4 ;  /* 0x0000000400347308 */ /* 0x0003e40000000800 */
[----:B-1----:R-:W-:-:S06]  /*145a0*/  FFMA.FTZ R4, R60, c[0x0][0x23c], -R0 ;  /* 0x00008f003c047a23 */ /* 0x002fcc0000010800 */
[----:B------:R1:W-:Y:S02]  /*145b0*/  MUFU.EX2 R53, R4 ;  /* 0x0000000400357308 */ /* 0x0003e40000000800 */
[----:B-1----:R-:W-:-:S06]  /*145c0*/  FFMA.FTZ R4, R54, c[0x0][0x23c], -R0 ;  /* 0x00008f0036047a23 */ /* 0x002fcc0000010800 */
[----:B------:R1:W-:Y:S02]  /*145d0*/  MUFU.EX2 R54, R4 ;  /* 0x0000000400367308 */ /* 0x0003e40000000800 */
[----:B-1----:R-:W-:-:S06]  /*145e0*/  FFMA.FTZ R4, R49, c[0x0][0x23c], -R0 ;  /* 0x00008f0031047a23 */ /* 0x002fcc0000010800 */
[----:B------:R1:W4:Y:S02]  /*145f0*/  MUFU.EX2 R5, R4 ;  /* 0x0000000400057308 */ /* 0x0003240000000800 */
[----:B-1----:R-:W-:-:S06]  /*14600*/  FFMA.FTZ R4, R132, c[0x0][0x23c], -R12 ;  /* 0x00008f0084047a23 */ /* 0x002fcc000001080c */
[----:B------:R1:W-:Y:S01]  /*14610*/  MUFU.EX2 R49, R4 ;  /* 0x0000000400317308 */ /* 0x0003e20000000800 */
[----:B---3--:R-:W-:Y:S02]  /*14620*/  FFMA.FTZ R26, R81, R13, R26 ;  /* 0x0000000d511a7223 */ /* 0x008fe4000001001a */
[----:B------:R-:W-:Y:S02]  /*14630*/  IMAD.MOV.U32 R81, RZ, RZ, R76 ;  /* 0x000000ffff517224 */ /* 0x000fe400078e004c */
[----:B-1----:R-:W-:Y:S02]  /*14640*/  FFMA.FTZ R4, R64, c[0x0][0x23c], -R12 ;  /* 0x00008f0040047a23 */ /* 0x002fe4000001080c */
[----:B------:R-:W-:Y:S02]  /*14650*/  IMAD.MOV.U32 R76, RZ, RZ, R51 ;  /* 0x000000ffff4c7224 */ /* 0x000fe400078e0033 */
[----:B------:R1:W-:Y:S01]  /*14660*/  MUFU.EX2 R51, R4 ;  /* 0x0000000400337308 */ /* 0x0003e20000000800 */
[----:B--2---:R-:W-:-:S02]  /*14670*/  FFMA.FTZ R27, R80, R14, R27 ;  /* 0x0000000e501b7223 */ /* 0x004fc4000001001b */
[----:B------:R-:W-:Y:S02]  /*14680*/  IMAD.MOV.U32 R80, RZ, RZ, R117 ;  /* 0x000000ffff507224 */ /* 0x000fe400078e0075 */
[----:B------:R-:W-:Y:S02]  /*14690*/  IMAD.MOV.U32 R85, RZ, RZ, R235 ;  /* 0x000000ffff557224 */ /* 0x000fe400078e00eb */
[----:B-1----:R-:W-:-:S04]  /*146a0*/  FFMA.FTZ R4, R62, c[0x0][0x23c], -R12 ;  /* 0x00008f003e047a23 */ /* 0x002fc8000001080c */
[----:B------:R1:W-:Y:S01]  /*146b0*/  MUFU.EX2 R117, R4 ;  /* 0x0000000400757308 */ /* 0x0003e20000000800 */
[----:B------:R-:W-:Y:S01]  /*146c0*/  MOV R86, R43 ;  /* 0x0000002b00567202 */ /* 0x000fe20000000f00 */
[----:B-1----:R-:W-:-:S06]  /*146d0*/  FFMA.FTZ R4, R50, c[0x0][0x23c], -R12 ;  /* 0x00008f0032047a23 */ /* 0x002fcc000001080c */
[----:B------:R1:W-:Y:S01]  /*146e0*/  MUFU.EX2 R235, R4 ;  /* 0x0000000400eb7308 */ /* 0x0003e20000000800 */
[----:B------:R-:W-:Y:S01]  /*146f0*/  MOV R91, R84 ;  /* 0x00000054005b7202 */ /* 0x000fe20000000f00 */
[----:B------:R-:W-:Y:S02]  /*14700*/  IMAD.MOV.U32 R84, RZ, RZ, R80 ;  /* 0x000000ffff547224 */ /* 0x000fe400078e0050 */
        /* <DEDUP_REMOVED lines=8> */
[----:B-1----:R-:W-:-:S04]  /*14790*/  FFMA.FTZ R4, R210, c[0x0][0x23c], -R3 ;  /* 0x00008f00d2047a23 */ /* 0x002fc80000010803 */
[----:B------:R1:W-:Y:S01]  /*147a0*/  MUFU.EX2 R50, R4 ;  /* 0x0000000400327308 */ /* 0x0003e20000000800 */
[----:B------:R-:W-:Y:S02]  /*147b0*/  IMAD.MOV.U32 R78, RZ, RZ, R79 ;  /* 0x000000ffff4e7224 */ /* 0x000fe400078e004f */
[----:B------:R-:W-:Y:S01]  /*147c0*/  IMAD.MOV.U32 R79, RZ, RZ, R72 ;  /* 0x000000ffff4f7224 */ /* 0x000fe200078e0048 */
[----:B------:R-:W-:Y:S01]  /*147d0*/  MOV R72, R73 ;  /* 0x0000004900487202 */ /* 0x000fe20000000f00 */
[----:B------:R-:W-:Y:S01]  /*147e0*/  IMAD.MOV.U32 R69, RZ, RZ, R59 ;  /* 0x000000ffff457224 */ /* 0x000fe200078e003b */
[----:B------:R-:W-:Y:S01]  /*147f0*/  MOV R116, R58 ;  /* 0x0000003a00747202 */ /* 0x000fe20000000f00 */
[----:B------:R-:W-:Y:S02]  /*14800*/  IMAD.MOV.U32 R73, RZ, RZ, R74 ;  /* 0x000000ffff497224 */ /* 0x000fe400078e004a */
[----:B-1----:R-:W-:-:S04]  /*14810*/  FFMA.FTZ R4, R67, c[0x0][0x23c], -R3 ;  /* 0x00008f0043047a23 */ /* 0x002fc80000010803 */
[----:B------:R1:W2:Y:S01]  /*14820*/  MUFU.EX2 R6, R4 ;  /* 0x0000000400067308 */ /* 0x0002a20000000800 */
[----:B------:R-:W-:Y:S02]  /*14830*/  IMAD.MOV.U32 R139, RZ, RZ, R31 ;  /* 0x000000ffff8b7224 */ /* 0x000fe400078e001f */
[----:B------:R-:W-:Y:S01]  /*14840*/  IMAD.MOV.U32 R74, RZ, RZ, R75 ;  /* 0x000000ffff4a7224 */ /* 0x000fe200078e004b */
[----:B------:R-:W-:Y:S01]  /*14850*/  MOV R75, R68 ;  /* 0x00000044004b7202 */ /* 0x000fe20000000f00 */
[-C--:B------:R-:W-:Y:S02]  /*14860*/  FMUL.FTZ R58, R118, R14.reuse ;  /* 0x0000000e763a7220 */ /* 0x080fe40000410000 */
[-C--:B------:R-:W-:Y:S02]  /*14870*/  FMUL.FTZ R59, R119, R14.reuse ;  /* 0x0000000e773b7220 */ /* 0x080fe40000410000 */
[----:B------:R-:W-:Y:S02]  /*14880*/  FMUL.FTZ R30, R130, R14 ;  /* 0x0000000e821e7220 */ /* 0x000fe40000410000 */
[----:B-1----:R-:W-:-:S02]  /*14890*/  FFMA.FTZ R4, R48, c[0x0][0x23c], -R3 ;  /* 0x00008f0030047a23 */ /* 0x002fc40000010803 */
[----:B------:R-:W-:Y:S02]  /*148a0*/  FMUL.FTZ R31, R131, R14 ;  /* 0x0000000e831f7220 */ /* 0x000fe40000410000 */
[----:B------:R1:W-:Y:S01]  /*148b0*/  MUFU.EX2 R213, R4 ;  /* 0x0000000400d57308 */ /* 0x0003e20000000800 */
[----:B------:R-:W-:Y:S02]  /*148c0*/  IMAD.MOV.U32 R68, RZ, RZ, R69 ;  /* 0x000000ffff447224 */ /* 0x000fe400078e0045 */
[----:B------:R-:W-:Y:S01]  /*148d0*/  IMAD.MOV.U32 R69, RZ, RZ, R42 ;  /* 0x000000ffff457224 */ /* 0x000fe200078e002a */
[----:B------:R-:W-:Y:S01]  /*148e0*/  HMMA.16816.F32.BF16 R56, R8, R16, R56 ;  /* 0x000000100838723c */ /* 0x000fe20000041838 */
[----:B-1----:R-:W-:-:S04]  /*148f0*/  FFMA.FTZ R4, R216, c[0x0][0x23c], -R2 ;  /* 0x00008f00d8047a23 */ /* 0x002fc80000010802 */
[----:B------:R1:W-:Y:S03]  /*14900*/  MUFU.EX2 R42, R4 ;  /* 0x00000004002a7308 */ /* 0x0003e60000000800 */
[----:B------:R-:W-:Y:S01]  /*14910*/  HMMA.16816.F32.BF16 R28, R8, R18, R28 ;  /* 0x00000012081c723c */ /* 0x000fe2000004181c */
[----:B------:R-:W3:Y:S01]  /*14920*/  LDSM.16.MT88.4 R16, [R225+0xc800] ;  /* 0x00c80000e110783b */ /* 0x000ee20000004200 */
[----:B-1----:R-:W-:-:S04]  /*14930*/  FFMA.FTZ R4, R215, c[0x0][0x23c], -R2 ;  /* 0x00008f00d7047a23 */ /* 0x002fc80000010802 */
[----:B------:R1:W-:Y:S02]  /*14940*/  MUFU.EX2 R48, R4 ;  /* 0x0000000400307308 */ /* 0x0003e40000000800 */
[----:B-1----:R-:W-:-:S06]  /*14950*/  FFMA.FTZ R4, R214, c[0x0][0x23c], -R2 ;  /* 0x00008f00d6047a23 */ /* 0x002fcc0000010802 */
[----:B------:R1:W-:Y:S02]  /*14960*/  MUFU.EX2 R118, R4 ;  /* 0x0000000400767308 */ /* 0x0003e40000000800 */
[----:B-1----:R-:W-:-:S06]  /*14970*/  FFMA.FTZ R4, R211, c[0x0][0x23c], -R2 ;  /* 0x00008f00d3047a23 */ /* 0x002fcc0000010802 */
[----:B------:R-:W1:Y:S01]  /*14980*/  MUFU.EX2 R4, R4 ;  /* 0x0000000400047308 */ /* 0x000e620000000800 */
[----:B------:R-:W-:Y:S01]  /*14990*/  FFMA.FTZ R92, R55, c[0x0][0x23c], -R0 ;  /* 0x00008f00375c7a23 */ /* 0x000fe20000010800 */
[----:B----4-:R-:W-:Y:S01]  /*149a0*/  MOV R211, R5 ;  /* 0x0000000500d37202 */ /* 0x010fe20000000f00 */
[----:B--2---:R-:W-:Y:S01]  /*149b0*/  IMAD.MOV.U32 R216, RZ, RZ, R6 ;  /* 0x000000ffffd87224 */ /* 0x004fe200078e0006 */
[----:B------:R-:W-:Y:S01]  /*149c0*/  MOV R88, R81 ;  /* 0x0000005100587202 */ /* 0x000fe20000000f00 */
[----:B------:R-:W-:Y:S01]  /*149d0*/  IMAD.MOV.U32 R90, RZ, RZ, R84 ;  /* 0x000000ffff5a7224 */ /* 0x000fe200078e0054 */
[----:B------:R-:W-:Y:S01]  /*149e0*/  F2FP.BF16.PACK_AB R8, R53, R52 ;  /* 0x000000343508723e */ /* 0x000fe200000010ff */
[----:B------:R-:W-:Y:S01]  /*149f0*/  IMAD.MOV.U32 R89, RZ, RZ, R80 ;  /* 0x000000ffff597224 */ /* 0x000fe200078e0050 */
[----:B------:R-:W-:Y:S01]  /*14a00*/  MOV R80, R77 ;  /* 0x0000004d00507202 */ /* 0x000fe20000000f00 */
[----:B------:R-:W-:Y:S01]  /*14a10*/  IMAD.MOV.U32 R95, RZ, RZ, R82 ;  /* 0x000000ffff5f7224 */ /* 0x000fe200078e0052 */
[----:B------:R-:W-:Y:S01]  /*14a20*/  F2FP.BF16.PACK_AB R9, R51, R49 ;  /* 0x000000313309723e */ /* 0x000fe200000010ff */
[----:B------:R-:W-:-:S02]  /*14a30*/  IMAD.MOV.U32 R84, RZ, RZ, R83 ;  /* 0x000000ffff547224 */ /* 0x000fc400078e0053 */
[----:B-1----:R-:W-:Y:S01]  /*14a40*/  IMAD.MOV.U32 R55, RZ, RZ, R4 ;  /* 0x000000ffff377224 */ /* 0x002fe200078e0004 */
[----:B------:R-:W-:Y:S01]  /*14a50*/  MOV R83, R72 ;  /* 0x0000004800537202 */ /* 0x000fe20000000f00 */
[----:B------:R-:W-:Y:S01]  /*14a60*/  IMAD.MOV.U32 R81, RZ, RZ, R78 ;  /* 0x000000ffff517224 */ /* 0x000fe200078e004e */
[----:B------:R-:W-:Y:S01]  /*14a70*/  F2FP.BF16.PACK_AB R10, R211, R54 ;  /* 0x00000036d30a723e */ /* 0x000fe200000010ff */
[----:B------:R-:W-:Y:S01]  /*14a80*/  IMAD.MOV.U32 R82, RZ, RZ, R79 ;  /* 0x000000ffff527224 */ /* 0x000fe200078e004f */
[----:B------:R-:W-:Y:S02]  /*14a90*/  F2FP.BF16.PACK_AB R11, R235, R117 ;  /* 0x00000075eb0b723e */ /* 0x000fe400000010ff */
[----:B------:R-:W-:Y:S02]  /*14aa0*/  F2FP.BF16.PACK_AB R4, R50, R43 ;  /* 0x0000002b3204723e */ /* 0x000fe400000010ff */
[----:B------:R-:W-:Y:S02]  /*14ab0*/  F2FP.BF16.PACK_AB R6, R213, R216 ;  /* 0x000000d8d506723e */ /* 0x000fe400000010ff */
[----:B------:R-:W-:-:S02]  /*14ac0*/  F2FP.BF16.PACK_AB R5, R48, R42 ;  /* 0x0000002a3005723e */ /* 0x000fc400000010ff */
[----:B------:R-:W-:Y:S01]  /*14ad0*/  F2FP.BF16.PACK_AB R7, R55, R118 ;  /* 0x000000763707723e */ /* 0x000fe200000010ff */
[----:B------:R-:W-:Y:S02]  /*14ae0*/  IMAD.MOV.U32 R77, RZ, RZ, R73 ;  /* 0x000000ffff4d7224 */ /* 0x000fe400078e0049 */
[----:B------:R-:W-:Y:S02]  /*14af0*/  IMAD.MOV.U32 R73, RZ, RZ, R69 ;  /* 0x000000ffff497224 */ /* 0x000fe400078e0045 */
[----:B------:R-:W-:Y:S01]  /*14b00*/  IMAD.MOV.U32 R69, RZ, RZ, R218 ;  /* 0x000000ffff457224 */ /* 0x000fe200078e00da */
[----:B---3--:R-:W-:Y:S01]  /*14b10*/  HMMA.16816.F32.BF16 R148, R8, R16, R148 ;  /* 0x000000100894723c */ /* 0x008fe20000041894 */
[----:B------:R-:W-:-:S07]  /*14b20*/  FFMA.FTZ R218, R61, c[0x0][0x23c], -R0 ;  /* 0x00008f003dda7a23 */ /* 0x000fce0000010800 */
        /* <DEDUP_REMOVED lines=11> */
[----:B------:R-:W-:Y:S01]  /*14be0*/  MOV R210, R88 ;  /* 0x0000005800d27202 */ /* 0x000fe20000000f00 */
[----:B------:R-:W-:Y:S01]  /*14bf0*/  IMAD.MOV.U32 R80, RZ, RZ, R72 ;  /* 0x000000ffff507224 */ /* 0x000fe200078e0048 */
[----:B------:R-:W-:Y:S01]  /*14c00*/  MOV R83, R73 ;  /* 0x0000004900537202 */ /* 0x000fe20000000f00 */
[----:B------:R-:W-:Y:S02]  /*14c10*/  IMAD.MOV.U32 R82, RZ, RZ, R74 ;  /* 0x000000ffff527224 */ /* 0x000fe400078e004a */
[----:B------:R-:W-:Y:S02]  /*14c20*/  IMAD.MOV.U32 R81, RZ, RZ, R75 ;  /* 0x000000ffff517224 */ /* 0x000fe400078e004b */
[--C-:B------:R-:W-:Y:S02]  /*14c30*/  FFMA.FTZ R14, R133, c[0x0][0x23c], -R0.reuse ;  /* 0x00008f00850e7a23 */ /* 0x100fe40000010800 */
[----:B------:R-:W-:Y:S01]  /*14c40*/  IMAD.MOV.U32 R119, RZ, RZ, R95 ;  /* 0x000000ffff777224 */ /* 0x000fe200078e005f */
[----:B------:R-:W-:Y:S01]  /*14c50*/  MOV R95, R87 ;  /* 0x00000057005f7202 */ /* 0x000fe20000000f00 */
[----:B------:R-:W-:Y:S01]  /*14c60*/  FFMA.FTZ R25, R212, c[0x0][0x23c], -R0 ;  /* 0x00008f00d4197a23 */ /* 0x000fe20000010800 */
[----:B------:R-:W-:Y:S01]  /*14c70*/  MOV R212, R69 ;  /* 0x0000004500d47202 */ /* 0x000fe20000000f00 */
[----:B------:R-:W-:-:S02]  /*14c80*/  IMAD.MOV.U32 R93, RZ, RZ, R85 ;  /* 0x000000ffff5d7224 */ /* 0x000fc400078e0055 */
[----:B------:R-:W-:Y:S01]  /*14c90*/  IMAD.MOV.U32 R94, RZ, RZ, R86 ;  /* 0x000000ffff5e7224 */ /* 0x000fe200078e0056 */
[----:B------:R-:W-:Y:S01]  /*14ca0*/  MOV R86, R78 ;  /* 0x0000004e00567202 */ /* 0x000fe20000000f00 */
[----:B------:R-:W-:Y:S02]  /*14cb0*/  IMAD.MOV.U32 R133, RZ, RZ, R131 ;  /* 0x000000ffff857224 */ /* 0x000fe400078e0083 */
[----:B------:R-:W-:Y:S02]  /*14cc0*/  IMAD.MOV.U32 R64, RZ, RZ, R89 ;  /* 0x000000ffff407224 */ /* 0x000fe400078e0059 */
[----:B------:R-:W-:Y:S02]  /*14cd0*/  IMAD.MOV.U32 R132, RZ, RZ, R90 ;  /* 0x000000ffff847224 */ /* 0x000fe400078e005a */
[----:B------:R-:W-:Y:S02]  /*14ce0*/  IMAD.MOV.U32 R130, RZ, RZ, R76 ;  /* 0x000000ffff827224 */ /* 0x000fe400078e004c */
[----:B------:R-:W-:-:S02]  /*14cf0*/  IMAD.MOV.U32 R85, RZ, RZ, R77 ;  /* 0x000000ffff557224 */ /* 0x000fc400078e004d */
[----:B------:R-:W-:Y:S01]  /*14d00*/  IMAD.MOV.U32 R87, RZ, RZ, R79 ;  /* 0x000000ffff577224 */ /* 0x000fe200078e004f */
[----:B-1----:R-:W-:Y:S01]  /*14d10*/  HMMA.16816.F32.BF16 R72, R4, R18, R172 ;  /* 0x000000120448723c */ /* 0x002fe200000418ac */
[----:B------:R-:W-:Y:S02]  /*14d20*/  IMAD.MOV.U32 R131, RZ, RZ, R68 ;  /* 0x000000ffff837224 */ /* 0x000fe400078e0044 */
[----:B------:R-:W-:-:S04]  /*14d30*/  IMAD.MOV.U32 R215, RZ, RZ, R71 ;  /* 0x000000ffffd77224 */ /* 0x000fc800078e0047 */
[----:B------:R-:W-:Y:S01]  /*14d40*/  MOV R173, R210 ;  /* 0x000000d200ad7202 */ /* 0x000fe20000000f00 */
[----:B------:R-:W-:Y:S01]  /*14d50*/  IMAD.MOV.U32 R210, RZ, RZ, R70 ;  /* 0x000000ffffd27224 */ /* 0x000fe200078e0046 */
[-C--:B------:R-:W-:Y:S08]  /*14d60*/  HMMA.16816.F32.BF16 R88, R8, R16.reuse, R220 ;  /* 0x000000100858723c */ /* 0x080ff000000418dc */
[----:B------:R-:W-:Y:S08]  /*14d70*/  HMMA.16816.F32.BF16 R76, R4, R16, R164 ;  /* 0x00000010044c723c */ /* 0x000ff000000418a4 */
[----:B------:R-:W-:Y:S01]  /*14d80*/  HMMA.16816.F32.BF16 R68, R8, R18, R168 ;  /* 0x000000120844723c */ /* 0x000fe200000418a8 */
[----:B------:R-:W1:Y:S01]  /*14d90*/  LDSM.16.MT88.4 R16, [R228+0xc800] ;  /* 0x00c80000e410783b */ /* 0x000e620000004200 */
[----:B------:R-:W-:-:S02]  /*14da0*/  FFMA.FTZ R24, R138, c[0x0][0x23c], -R0 ;  /* 0x00008f008a187a23 */ /* 0x000fc40000010800 */
[--C-:B------:R-:W-:Y:S02]  /*14db0*/  FFMA.FTZ R13, R66, c[0x0][0x23c], -R0.reuse ;  /* 0x00008f00420d7a23 */ /* 0x100fe40000010800 */
[--C-:B------:R-:W-:Y:S02]  /*14dc0*/  FFMA.FTZ R209, R65, c[0x0][0x23c], -R0.reuse ;  /* 0x00008f0041d17a23 */ /* 0x100fe40000010800 */
[----:B------:R-:W-:Y:S01]  /*14dd0*/  FFMA.FTZ R214, R40, c[0x0][0x23c], -R0 ;  /* 0x00008f0028d67a23 */ /* 0x000fe20000010800 */
[----:B------:R-:W-:Y:S01]  /*14de0*/  MOV R172, R130 ;  /* 0x0000008200ac7202 */ /* 0x000fe20000000f00 */
[----:B------:R-:W-:Y:S02]  /*14df0*/  IMAD.MOV.U32 R0, RZ, RZ, R64 ;  /* 0x000000ffff007224 */ /* 0x000fe400078e0040 */
[----:B------:R-:W-:Y:S01]  /*14e00*/  IMAD.MOV.U32 R130, RZ, RZ, R84 ;  /* 0x000000ffff827224 */ /* 0x000fe200078e0054 */
[-C--:B-1----:R-:W-:Y:S07]  /*14e10*/  HMMA.16816.F32.BF16 R64, R8, R16.reuse, R180 ;  /* 0x000000100840723c */ /* 0x082fee00000418b4 */
[----:B------:R-:W-:Y:S01]  /*14e20*/  MOV R183, R85 ;  /* 0x0000005500b77202 */ /* 0x000fe20000000f00 */
[----:B------:R-:W-:Y:S01]  /*14e30*/  IMAD.MOV.U32 R182, RZ, RZ, R86 ;  /* 0x000000ffffb67224 */ /* 0x000fe200078e0056 */
[----:B------:R-:W-:Y:S01]  /*14e40*/  HMMA.16816.F32.BF16 R176, R4, R16, R176 ;  /* 0x0000001004b0723c */ /* 0x000fe200000418b0 */
[----:B------:R-:W-:-:S07]  /*14e50*/  IMAD.MOV.U32 R181, RZ, RZ, R87 ;  /* 0x000000ffffb57224 */ /* 0x000fce00078e0057 */
[-C--:B------:R-:W-:Y:S08]  /*14e60*/  HMMA.16816.F32.BF16 R188, R4, R18.reuse, R188 ;  /* 0x0000001204bc723c */ /* 0x080ff000000418bc */
[----:B------:R-:W-:Y:S01]  /*14e70*/  HMMA.16816.F32.BF16 R84, R8, R18, R184 ;  /* 0x000000120854723c */ /* 0x000fe200000418b8 */
[----:B------:R-:W1:Y:S01]  /*14e80*/  LDSM.16.MT88.4 R16, [R227+0xc800] ;  /* 0x00c80000e310783b */ /* 0x000e620000004200 */
[----:B------:R-:W-:Y:S01]  /*14e90*/  MOV R180, R80 ;  /* 0x0000005000b47202 */ /* 0x000fe20000000f00 */
[----:B------:R-:W-:-:S02]  /*14ea0*/  IMAD.MOV.U32 R138, RZ, RZ, R82 ;  /* 0x000000ffff8a7224 */ /* 0x000fc400078e0052 */
[----:B------:R-:W-:Y:S02]  /*14eb0*/  IMAD.MOV.U32 R40, RZ, RZ, R94 ;  /* 0x000000ffff287224 */ /* 0x000fe400078e005e */
[----:B------:R-:W-:Y:S01]  /*14ec0*/  IMAD.MOV.U32 R185, RZ, RZ, R81 ;  /* 0x000000ffffb97224 */ /* 0x000fe200078e0051 */
[----:B------:R-:W-:Y:S02]  /*14ed0*/  MOV R184, R83 ;  /* 0x0000005300b87202 */ /* 0x000fe40000000f00 */
[----:B------:R-:W-:Y:S01]  /*14ee0*/  MOV R187, R92 ;  /* 0x0000005c00bb7202 */ /* 0x000fe20000000f00 */
[-C--:B-1----:R-:W-:Y:S07]  /*14ef0*/  HMMA.16816.F32.BF16 R80, R8, R16.reuse, R196 ;  /* 0x000000100850723c */ /* 0x082fee00000418c4 */
[----:B------:R-:W-:Y:S01]  /*14f00*/  MOV R197, R93 ;  /* 0x0000005d00c57202 */ /* 0x000fe20000000f00 */
[----:B------:R-:W-:Y:S01]  /*14f10*/  IMAD.MOV.U32 R196, RZ, RZ, R95 ;  /* 0x000000ffffc47224 */ /* 0x000fe200078e005f */
[C---:B------:R-:W-:Y:S08]  /*14f20*/  HMMA.16816.F32.BF16 R192, R4.reuse, R16, R192 ;  /* 0x0000001004c0723c */ /* 0x040ff000000418c0 */
[-C--:B------:R-:W-:Y:S08]  /*14f30*/  HMMA.16816.F32.BF16 R204, R4, R18.reuse, R204 ;  /* 0x0000001204cc723c */ /* 0x080ff000000418cc */
[C---:B------:R-:W-:Y:S01]  /*14f40*/  HMMA.16816.F32.BF16 R92, R8.reuse, R18, R200 ;  /* 0x00000012085c723c */ /* 0x040fe200000418c8 */
[----:B------:R-:W1:Y:S07]  /*14f50*/  LDSM.16.MT88.4 R16, [R225+0xe800] ;  /* 0x00e80000e110783b */ /* 0x000e6e0000004200 */
[-C--:B-1----:R-:W-:Y:S01]  /*14f60*/  HMMA.16816.F32.BF16 R168, R8, R16.reuse, R160 ;  /* 0x0000001008a8723c */ /* 0x082fe200000418a0 */
[----:B------:R-:W2:Y:S07]  /*14f70*/  LDL.LU R161, [R1+0x6c] ;  /* 0x00006c0001a17983 */ /* 0x000eae0000300800 */
        /* <DEDUP_REMOVED lines=13> */
[----:B------:R-:W-:Y:S01]  /*15050*/  IMAD.MOV.U32 R162, RZ, RZ, R116 ;  /* 0x000000ffffa27224 */ /* 0x000fe200078e0074 */
[-C--:B-1----:R-:W-:Y:S08]  /*15060*/  HMMA.16816.F32.BF16 R220, R8, R16.reuse, R36 ;  /* 0x0000001008dc723c */ /* 0x082ff00000041824 */
[C---:B------:R-:W-:Y:S08]  /*15070*/  HMMA.16816.F32.BF16 R128, R4.reuse, R16, R32 ;  /* 0x000000100480723c */ /* 0x040ff00000041820 */
[-C--:B------:R-:W-:Y:S01]  /*15080*/  HMMA.16816.F32.BF16 R116, R4, R18.reuse, R20 ;  /* 0x000000120474723c */ /* 0x080fe20000041814 */
[----:B------:R-:W1:Y:S07]  /*15090*/  LDSM.16.MT88.4 R20, [R228+0xe800] ;  /* 0x00e80000e414783b */ /* 0x000e6e0000004200 */
[----:B------:R-:W-:Y:S01]  /*150a0*/  HMMA.16816.F32.BF16 R96, R8, R18, R96 ;  /* 0x000000120860723c */ /* 0x000fe20000041860 */
[----:B------:R-:W3:Y:S01]  /*150b0*/  LDSM.16.MT88.4 R16, [R227+0xe800] ;  /* 0x00e80000e310783b */ /* 0x000ee20000004200 */
[----:B------:R-:W-:-:S02]  /*150c0*/  IMAD.MOV.U32 R163, RZ, RZ, R217 ;  /* 0x000000ffffa37224 */ /* 0x000fc400078e00d9 */
[----:B------:R-:W-:Y:S02]  /*150d0*/  IMAD.MOV.U32 R202, RZ, RZ, R215 ;  /* 0x000000ffffca7224 */ /* 0x000fe400078e00d7 */
[----:B------:R-:W-:Y:S02]  /*150e0*/  IMAD.MOV.U32 R203, RZ, RZ, R212 ;  /* 0x000000ffffcb7224 */ /* 0x000fe400078e00d4 */
[----:B------:R-:W-:Y:S01]  /*150f0*/  FFMA.FTZ R0, R0, c[0x0][0x23c], -R12 ;  /* 0x00008f0000007a23 */ /* 0x000fe2000001080c */
[C---:B-1----:R-:W-:Y:S08]  /*15100*/  HMMA.16816.F32.BF16 R104, R4.reuse, R20, R104 ;  /* 0x000000140468723c */ /* 0x042ff00000041868 */
[C---:B------:R-:W-:Y:S08]  /*15110*/  HMMA.16816.F32.BF16 R108, R4.reuse, R22, R108 ;  /* 0x00000016046c723c */ /* 0x040ff0000004186c */
[C---:B---3--:R-:W-:Y:S08]  /*15120*/  HMMA.16816.F32.BF16 R120, R4.reuse, R16, R120 ;  /* 0x000000100478723c */ /* 0x048ff00000041878 */
[----:B------:R-:W-:Y:S07]  /*15130*/  HMMA.16816.F32.BF16 R124, R4, R18, R124 ;  /* 0x00000012047c723c */ /* 0x000fee000004187c */
[----:B--2---:R-:W-:Y:S01]  /*15140*/  FFMA.FTZ R4, R161, R15, R41 ;  /* 0x0000000fa1047223 */ /* 0x004fe20000010029 */
        /* <DEDUP_REMOVED lines=35> */
[----:B------:R-:W-:Y:S02]  /*15380*/  IMAD.MOV.U32 R181, RZ, RZ, R182 ;  /* 0x000000ffffb57224 */ /* 0x000fe400078e00b6 */
        /* <DEDUP_REMOVED lines=8> */
[----:B------:R1:W-:Y:S01]  /*15410*/  MUFU.EX2 R209, R0 ;  /* 0x0000000000d17308 */ /* 0x0003e20000000800 */
[----:B------:R-:W-:-:S02]  /*15420*/  IMAD.MOV.U32 R197, RZ, RZ, R199 ;  /* 0x000000ffffc57224 */ /* 0x000fc400078e00c7 */
[----:B------:R-:W-:Y:S02]  /*15430*/  IMAD.MOV.U32 R199, RZ, RZ, R185 ;  /* 0x000000ffffc77224 */ /* 0x000fe400078e00b9 */
[----:B------:R-:W-:Y:S02]  /*15440*/  IMAD.MOV.U32 R185, RZ, RZ, R181 ;  /* 0x000000ffffb97224 */ /* 0x000fe400078e00b5 */
[----:B------:R-:W-:Y:S01]  /*15450*/  IMAD.MOV.U32 R181, RZ, RZ, R183 ;  /* 0x000000ffffb57224 */ /* 0x000fe200078e00b7 */
[----:B------:R-:W-:Y:S02]  /*15460*/  MOV R183, R172 ;  /* 0x000000ac00b77202 */ /* 0x000fe40000000f00 */
[----:B------:R-:W-:Y:S01]  /*15470*/  MOV R172, R211 ;  /* 0x000000d300ac7202 */ /* 0x000fe20000000f00 */
[----:B-1----:R-:W-:Y:S01]  /*15480*/  FFMA.FTZ R0, R160, c[0x0][0x23c], -R12 ;  /* 0x00008f00a0007a23 */ /* 0x002fe2000001080c */
[----:B------:R-:W-:Y:S02]  /*15490*/  MOV R160, R162 ;  /* 0x000000a200a07202 */ /* 0x000fe40000000f00 */
[----:B------:R-:W-:Y:S01]  /*154a0*/  MOV R162, R200 ;  /* 0x000000c800a27202 */ /* 0x000fe20000000f00 */
[----:B------:R1:W-:Y:S01]  /*154b0*/  MUFU.EX2 R211, R0 ;  /* 0x0000000000d37308 */ /* 0x0003e20000000800 */
[----:B------:R-:W-:-:S02]  /*154c0*/  MOV R200, R202 ;  /* 0x000000ca00c87202 */ /* 0x000fc40000000f00 */
[----:B------:R-:W-:Y:S02]  /*154d0*/  MOV R202, R196 ;  /* 0x000000c400ca7202 */ /* 0x000fe40000000f00 */
[----:B------:R-:W-:Y:S02]  /*154e0*/  MOV R196, R198 ;  /* 0x000000c600c47202 */ /* 0x000fe40000000f00 */
        /* <DEDUP_REMOVED lines=13> */
[----:B------:R-:W-:Y:S02]  /*155c0*/  MOV R180, R182 ;  /* 0x000000b600b47202 */ /* 0x000fe40000000f00 */
[----:B------:R-:W-:Y:S01]  /*155d0*/  MOV R197, R198 ;  /* 0x000000c600c57202 */ /* 0x000fe20000000f00 */
        /* <DEDUP_REMOVED lines=12> */
[----:B------:R1:W-:Y:S01]  /*156a0*/  MUFU.EX2 R214, R0 ;  /* 0x0000000000d67308 */ /* 0x0003e20000000800 */
[--C-:B------:R-:W-:Y:S01]  /*156b0*/  FFMA.FTZ R33, R232, c[0x0][0x23c], -R12.reuse ;  /* 0x00008f00e8217a23 */ /* 0x100fe2000001080c */
[----:B------:R2:W5:Y:S01]  /*156c0*/  LDL.LU R236, [R1+0xc0] ;  /* 0x0000c00001ec7983 */ /* 0x0005620000300800 */
        /* <DEDUP_REMOVED lines=21> */
[----:B------:R1:W-:Y:S01]  /*15820*/  MUFU.EX2 R216, R0 ;  /* 0x0000000000d87308 */ /* 0x0003e20000000800 */
[----:B------:R-:W-:Y:S02]  /*15830*/  MOV R38, R160 ;  /* 0x000000a000267202 */ /* 0x000fe40000000f00 */
[----:B------:R-:W-:Y:S01]  /*15840*/  MOV R160, R162 ;  /* 0x000000a200a07202 */ /* 0x000fe20000000f00 */
[----:B-1----:R-:W-:Y:S02]  /*15850*/  FFMA.FTZ R0, R39, c[0x0][0x23c], -R3 ;  /* 0x00008f0027007a23 */ /* 0x002fe40000010803 */
[----:B------:R-:W-:Y:S02]  /*15860*/  IMAD.MOV.U32 R39, RZ, RZ, R161 ;  /* 0x000000ffff277224 */ /* 0x000fe400078e00a1 */
[----:B------:R-:W-:Y:S02]  /*15870*/  IMAD.MOV.U32 R161, RZ, RZ, R163 ;  /* 0x000000ffffa17224 */ /* 0x000fe400078e00a3 */
[----:B------:R-:W-:-:S02]  /*15880*/  IMAD.MOV.U32 R163, RZ, RZ, R201 ;  /* 0x000000ffffa37224 */ /* 0x000fc400078e00c9 */
[----:B------:R-:W-:Y:S02]  /*15890*/  IMAD.MOV.U32 R201, RZ, RZ, R203 ;  /* 0x000000ffffc97224 */ /* 0x000fe400078e00cb */
[----:B------:R-:W-:Y:S02]  /*158a0*/  IMAD.MOV.U32 R203, RZ, RZ, R197 ;  /* 0x000000ffffcb7224 */ /* 0x000fe400078e00c5 */
        /* <DEDUP_REMOVED lines=8> */
[----:B------:R1:W-:Y:S01]  /*15930*/  MUFU.EX2 R133, R0 ;  /* 0x0000000000857308 */ /* 0x0003e20000000800 */
[----:B------:R-:W-:-:S02]  /*15940*/  MOV R200, R202 ;  /* 0x000000ca00c87202 */ /* 0x000fc40000000f00 */
[----:B------:R-:W-:Y:S02]  /*15950*/  MOV R202, R196 ;  /* 0x000000c400ca7202 */ /* 0x000fe40000000f00 */
[----:B------:R-:W-:Y:S02]  /*15960*/  MOV R196, R198 ;  /* 0x000000c600c47202 */ /* 0x000fe40000000f00 */
[----:B------:R-:W-:Y:S01]  /*15970*/  MOV R198, R184 ;  /* 0x000000b800c67202 */ /* 0x000fe20000000f00 */
        /* <DEDUP_REMOVED lines=17> */
[----:B------:R-:W-:Y:S02]  /*15a90*/  MOV R186, R208 ;  /* 0x000000d000ba7202 */ /* 0x000fe40000000f00 */
[----:B------:R1:W-:Y:S01]  /*15aa0*/  MUFU.EX2 R208, R0 ;  /* 0x0000000000d07308 */ /* 0x0003e20000000800 */
[----:B------:R-:W-:-:S02]  /*15ab0*/  IMAD.MOV.U32 R37, RZ, RZ, R39 ;  /* 0x000000ffff257224 */ /* 0x000fc400078e0027 */
[----:B------:R-:W-:Y:S02]  /*15ac0*/  IMAD.MOV.U32 R39, RZ, RZ, R161 ;  /* 0x000000ffff277224 */ /* 0x000fe400078e00a1 */
[----:B------:R-:W-:Y:S02]  /*15ad0*/  IMAD.MOV.U32 R161, RZ, RZ, R200 ;  /* 0x000000ffffa17224 */ /* 0x000fe400078e00c8 */
[----:B------:R-:W-:Y:S02]  /*15ae0*/  IMAD.MOV.U32 R200, RZ, RZ, R202 ;  /* 0x000000ffffc87224 */ /* 0x000fe400078e00ca */
[----:B-1----:R-:W-:Y:S01]  /*15af0*/  FFMA.FTZ R0, R38, c[0x0][0x23c], -R3 ;  /* 0x00008f0026007a23 */ /* 0x002fe20000010803 */
[----:B------:R-:W-:Y:S02]  /*15b00*/  MOV R38, R160 ;  /* 0x000000a000267202 */ /* 0x000fe40000000f00 */
[----:B------:R-:W-:Y:S02]  /*15b10*/  MOV R160, R162 ;  /* 0x000000a200a07202 */ /* 0x000fe40000000f00 */
[----:B------:R-:W-:-:S02]  /*15b20*/  MOV R162, R201 ;  /* 0x000000c900a27202 */ /* 0x000fc40000000f00 */
[----:B------:R-:W-:Y:S02]  /*15b30*/  MOV R201, R203 ;  /* 0x000000cb00c97202 */ /* 0x000fe40000000f00 */
[----:B------:R-:W-:Y:S02]  /*15b40*/  MOV R203, R197 ;  /* 0x000000c500cb7202 */ /* 0x000fe40000000f00 */
[----:B------:R-:W-:Y:S02]  /*15b50*/  MOV R197, R185 ;  /* 0x000000b900c57202 */ /* 0x000fe40000000f00 */
[----:B------:R-:W-:Y:S02]  /*15b60*/  MOV R185, R210 ;  /* 0x000000d200b97202 */ /* 0x000fe40000000f00 */
[----:B------:R1:W-:Y:S01]  /*15b70*/  MUFU.EX2 R210, R0 ;  /* 0x0000000000d27308 */ /* 0x0003e20000000800 */
[----:B------:R-:W-:Y:S02]  /*15b80*/  IMAD.MOV.U32 R202, RZ, RZ, R196 ;  /* 0x000000ffffca7224 */ /* 0x000fe400078e00c4 */
[----:B------:R-:W-:Y:S01]  /*15b90*/  IMAD.MOV.U32 R196, RZ, RZ, R198 ;  /* 0x000000ffffc47224 */ /* 0x000fe200078e00c6 */
[----:B------:R-:W-:Y:S01]  /*15ba0*/  MOV R198, R199 ;  /* 0x000000c700c67202 */ /* 0x000fe20000000f00 */
[----:B------:R-:W-:-:S02]  /*15bb0*/  IMAD.MOV.U32 R199, RZ, RZ, R184 ;  /* 0x000000ffffc77224 */ /* 0x000fc400078e00b8 */
[----:B------:R-:W-:Y:S02]  /*15bc0*/  IMAD.MOV.U32 R184, RZ, RZ, R186 ;  /* 0x000000ffffb87224 */ /* 0x000fe400078e00ba */
        /* <DEDUP_REMOVED lines=8> */
[----:B------:R-:W-:-:S02]  /*15c50*/  FFMA.FTZ R34, R37, c[0x0][0x23c], -R12 ;  /* 0x00008f0025227a23 */ /* 0x000fc4000001080c */
        /* <DEDUP_REMOVED lines=36> */
[----:B------:R-:W-:-:S02]  /*15ea0*/  IMAD.MOV.U32 R36, RZ, RZ, R160 ;  /* 0x000000ffff247224 */ /* 0x000fc400078e00a0 */
[----:B------:R-:W-:Y:S02]  /*15eb0*/  IMAD.MOV.U32 R160, RZ, RZ, R162 ;  /* 0x000000ffffa07224 */ /* 0x000fe400078e00a2 */
[----:B-1----:R-:W-:-:S04]  /*15ec0*/  FFMA.FTZ R0, R233, c[0x0][0x23c], -R2 ;  /* 0x00008f00e9007a23 */ /* 0x002fc80000010802 */
[----:B------:R1:W-:Y:S01]  /*15ed0*/  MUFU.EX2 R55, R0 ;  /* 0x0000000000377308 */ /* 0x0003e20000000800 */
[----:B------:R-:W-:Y:S01]  /*15ee0*/  MOV R21, R160 ;  /* 0x000000a000157202 */ /* 0x000fe20000000f00 */
[--C-:B------:R-:W-:Y:S01]  /*15ef0*/  FFMA.FTZ R37, R37, c[0x0][0x23c], -R3.reuse ;  /* 0x00008f0025257a23 */ /* 0x100fe20000010803 */
[----:B------:R-:W-:Y:S01]  /*15f00*/  HMMA.16816.F32.BF16 R112, R8, R22, R112 ;  /* 0x000000160870723c */ /* 0x000fe20000041870 */
[--C-:B------:R-:W-:Y:S02]  /*15f10*/  FFMA.FTZ R36, R36, c[0x0][0x23c], -R3.reuse ;  /* 0x00008f0024247a23 */ /* 0x100fe40000010803 */
[----:B-1----:R-:W-:Y:S01]  /*15f20*/  FFMA.FTZ R0, R35, c[0x0][0x23c], -R2 ;  /* 0x00008f0023007a23 */ /* 0x002fe20000010802 */
[----:B------:R-:W-:Y:S01]  /*15f30*/  MOV R35, R38 ;  /* 0x0000002600237202 */ /* 0x000fe20000000f00 */
[----:B------:R-:W-:-:S04]  /*15f40*/  FFMA.FTZ R38, R229, c[0x0][0x23c], -R3 ;  /* 0x00008f00e5267a23 */ /* 0x000fc80000010803 */
[----:B------:R-:W-:-:S04]  /*15f50*/  IMAD.MOV.U32 R32, RZ, RZ, R35 ;  /* 0x000000ffff207224 */ /* 0x000fc800078e0023 */
[----:B------:R-:W-:Y:S02]  /*15f60*/  FFMA.FTZ R32, R32, c[0x0][0x23c], -R3 ;  /* 0x00008f0020207a23 */ /* 0x000fe40000010803 */
[----:B------:R-:W-:Y:S02]  /*15f70*/  FFMA.FTZ R3, R21, c[0x0][0x23c], -R2 ;  /* 0x00008f0015037a23 */ /* 0x000fe40000010802 */
[----:B------:R-:W1:Y:S01]  /*15f80*/  LDSM.16.MT88.4 R20, [R226+0xd000] ;  /* 0x00d00000e214783b */ /* 0x000e620000004200 */
[----:B------:R-:W-:Y:S01]  /*15f90*/  MUFU.EX2 R212, R25 ;  /* 0x0000001900d47308 */ /* 0x000fe20000000800 */
[----:B------:R-:W-:-:S07]  /*15fa0*/  FFMA.FTZ R40, R231, c[0x0][0x23c], -R12 ;  /* 0x00008f00e7287a23 */ /* 0x000fce000001080c */
[----:B------:R-:W3:Y:S01]  /*15fb0*/  MUFU.EX2 R215, R24 ;  /* 0x0000001800d77308 */ /* 0x000ee20000000800 */
[----:B------:R-:W-:-:S07]  /*15fc0*/  FFMA.FTZ R39, R39, c[0x0][0x23c], -R12 ;  /* 0x00008f0027277a23 */ /* 0x000fce000001080c */
[----:B------:R-:W-:Y:S08]  /*15fd0*/  MUFU.EX2 R217, R13 ;  /* 0x0000000d00d97308 */ /* 0x000ff00000000800 */
[----:B------:R4:W1:Y:S01]  /*15fe0*/  MUFU.EX2 R218, R14 ;  /* 0x0000000e00da7308 */ /* 0x0008620000000800 */
[----:B------:R-:W-:Y:S01]  /*15ff0*/  HMMA.16816.F32.BF16 R56, R8, R16, R56 ;  /* 0x000000100838723c */ /* 0x000fe20000041838 */
[----:B------:R-:W-:-:S07]  /*16000*/  IMAD.MOV.U32 R162, RZ, RZ, R230 ;  /* 0x000000ffffa27224 */ /* 0x000fce00078e00e6 */
[----:B------:R-:W-:Y:S01]  /*16010*/  HMMA.16816.F32.BF16 R44, R8, R18, R28 ;  /* 0x00000012082c723c */ /* 0x000fe2000004181c */
[----:B------:R-:W-:Y:S04]  /*16020*/  LDSM.16.MT88.4 R16, [R228+0xd000] ;  /* 0x00d00000e410783b */ /* 0x000fe80000004200 */
[----:B----4-:R-:W4:Y:S02]  /*16030*/  LDSM.16.MT88.4 R12, [R225+0xd000] ;  /* 0x00d00000e10c783b */ /* 0x010f240000004200 */
[----:B---3--:R-:W-:Y:S02]  /*16040*/  F2FP.BF16.PACK_AB R8, R215, R212 ;  /* 0x000000d4d708723e */ /* 0x008fe400000010ff */
[----:B------:R-:W-:Y:S02]  /*16050*/  F2FP.BF16.PACK_AB R9, R211, R209 ;  /* 0x000000d1d309723e */ /* 0x000fe400000010ff */
[----:B-1----:R-:W-:-:S02]  /*16060*/  F2FP.BF16.PACK_AB R10, R218, R217 ;  /* 0x000000d9da0a723e */ /* 0x002fc400000010ff */
[----:B------:R-:W-:Y:S02]  /*16070*/  F2FP.BF16.PACK_AB R11, R216, R214 ;  /* 0x000000d6d80b723e */ /* 0x000fe400000010ff */
[----:B------:R-:W-:Y:S02]  /*16080*/  MOV R160, R162 ;  /* 0x000000a200a07202 */ /* 0x000fe40000000f00 */
[----:B------:R-:W-:Y:S02]  /*16090*/  MOV R162, R132 ;  /* 0x0000008400a27202 */ /* 0x000fe40000000f00 */
[----:B------:R1:W3:Y:S01]  /*160a0*/  MUFU.EX2 R132, R0 ;  /* 0x0000000000847308 */ /* 0x0002e20000000800 */
[----:B------:R-:W-:Y:S01]  /*160b0*/  HMMA.16816.F32.BF16 R88, R8, R20, R88 ;  /* 0x000000140858723c */ /* 0x000fe20000041858 */
[----:B-1----:R-:W-:-:S06]  /*160c0*/  FFMA.FTZ R0, R139, c[0x0][0x23c], -R2 ;  /* 0x00008f008b007a23 */ /* 0x002fcc0000010802 */
[----:B------:R1:W-:Y:S01]  /*160d0*/  MUFU.EX2 R139, R3 ;  /* 0x00000003008b7308 */ /* 0x0003e20000000800 */
[----:B------:R-:W-:Y:S02]  /*160e0*/  IMAD.MOV.U32 R35, RZ, RZ, R161 ;  /* 0x000000ffff237224 */ /* 0x000fe400078e00a1 */
[----:B-1----:R-:W-:-:S05]  /*160f0*/  FADD.FTZ R3, R138, R27 ;  /* 0x0000001b8a037221 */ /* 0x002fca0000010000 */
[----:B------:R1:W1:Y:S01]  /*16100*/  MUFU.EX2 R138, R0 ;  /* 0x00000000008a7308 */ /* 0x0002620000000800 */
[----:B------:R-:W-:Y:S02]  /*16110*/  IMAD.MOV.U32 R161, RZ, RZ, R163 ;  /* 0x000000ffffa17224 */ /* 0x000fe400078e00a3 */
[----:B------:R-:W-:Y:S01]  /*16120*/  IMAD.MOV.U32 R163, RZ, RZ, R224 ;  /* 0x000000ffffa37224 */ /* 0x000fe200078e00e0 */
[----:B------:R-:W-:Y:S01]  /*16130*/  F2FP.BF16.PACK_AB R6, R213, R210 ;  /* 0x000000d2d506723e */ /* 0x000fe200000010ff */
[--C-:B------:R-:W-:Y:S01]  /*16140*/  FFMA.FTZ R31, R35, c[0x0][0x23c], -R2.reuse ;  /* 0x00008f00231f7a23 */ /* 0x100fe20000010802 */
[----:B---3--:R-:W-:Y:S01]  /*16150*/  F2FP.BF16.PACK_AB R5, R132, R55 ;  /* 0x000000378405723e */ /* 0x008fe200000010ff */
[--C-:B------:R-:W-:Y:S02]  /*16160*/  FFMA.FTZ R30, R160, c[0x0][0x23c], -R2.reuse ;  /* 0x00008f00a01e7a23 */ /* 0x100fe40000010802 */
[--C-:B------:R-:W-:Y:S02]  /*16170*/  FFMA.FTZ R35, R161, c[0x0][0x23c], -R2.reuse ;  /* 0x00008f00a1237a23 */ /* 0x100fe40000010802 */
[----:B------:R-:W-:-:S02]  /*16180*/  FFMA.FTZ R41, R162, c[0x0][0x23c], -R2 ;  /* 0x00008f00a2297a23 */ /* 0x000fc40000010802 */
[----:B------:R-:W-:Y:S02]  /*16190*/  FADD.FTZ R2, R200, R163 ;  /* 0x000000a3c8027221 */ /* 0x000fe40000010000 */
[----:B-1----:R-:W-:Y:S01]  /*161a0*/  FADD.FTZ R0, R219, R4 ;  /* 0x00000004db007221 */ /* 0x002fe20000010000 */
[----:B------:R-:W-:Y:S02]  /*161b0*/  F2FP.BF16.PACK_AB R4, R208, R133 ;  /* 0x00000085d004723e */ /* 0x000fe400000010ff */
[----:B------:R-:W-:Y:S01]  /*161c0*/  F2FP.BF16.PACK_AB R7, R138, R139 ;  /* 0x0000008b8a07723e */ /* 0x000fe200000010ff */
[----:B------:R-:W-:Y:S01]  /*161d0*/  FADD.FTZ R29, R252, R26 ;  /* 0x0000001afc1d7221 */ /* 0x000fe20000010000 */
        /* <DEDUP_REMOVED lines=8> */
[----:B----4-:R-:W-:Y:S01]  /*16260*/  HMMA.16816.F32.BF16 R148, R8, R12, R148 ;  /* 0x0000000c0894723c */ /* 0x010fe20000041894 */
[----:B------:R-:W-:Y:S01]  /*16270*/  MOV R186, R89 ;  /* 0x0000005900ba7202 */ /* 0x000fe20000000f00 */
[----:B------:R-:W-:Y:S01]  /*16280*/  IMAD.MOV.U32 R91, RZ, RZ, R198 ;  /* 0x000000ffff5b7224 */ /* 0x000fe200078e00c6 */
[----:B------:R-:W-:Y:S01]  /*16290*/  MOV R90, R199 ;  /* 0x000000c7005a7202 */ /* 0x000fe20000000f00 */
[----:B------:R-:W-:Y:S01]  /*162a0*/  IMAD.MOV.U32 R89, RZ, RZ, R172 ;  /* 0x000000ffff597224 */ /* 0x000fe200078e00ac */
[----:B------:R-:W-:Y:S01]  /*162b0*/  MOV R199, R173 ;  /* 0x000000ad00c77202 */ /* 0x000fe20000000f00 */
[----:B------:R-:W-:-:S02]  /*162c0*/  IMAD.MOV.U32 R198, RZ, RZ, R174 ;  /* 0x000000ffffc67224 */ /* 0x000fc400078e00ae */
[----:B------:R-:W-:Y:S01]  /*162d0*/  HMMA.16816.F32.BF16 R144, R4, R12, R144 ;  /* 0x0000000c0490723c */ /* 0x000fe20000041890 */
[----:B------:R-:W-:-:S07]  /*162e0*/  MOV R197, R175 ;  /* 0x000000af00c57202 */ /* 0x000fce0000000f00 */
[-C--:B------:R-:W-:Y:S08]  /*162f0*/  HMMA.16816.F32.BF16 R156, R4, R14.reuse, R156 ;  /* 0x0000000e049c723c */ /* 0x080ff0000004189c */
[----:B------:R-:W-:Y:S01]  /*16300*/  HMMA.16816.F32.BF16 R60, R8, R14, R60 ;  /* 0x0000000e083c723c */ /* 0x000fe2000004183c */
[----:B------:R-:W1:Y:S07]  /*16310*/  LDSM.16.MT88.4 R12, [R227+0xd000] ;  /* 0x00d00000e30c783b */ /* 0x000e6e0000004200 */
[C---:B------:R-:W-:Y:S08]  /*16320*/  HMMA.16816.F32.BF16 R160, R4.reuse, R20, R76 ;  /* 0x0000001404a0723c */ /* 0x040ff0000004184c */
[----:B------:R-:W-:Y:S08]  /*16330*/  HMMA.16816.F32.BF16 R172, R4, R22, R72 ;  /* 0x0000001604ac723c */ /* 0x000ff00000041848 */
        /* <DEDUP_REMOVED lines=15> */
[----:B------:R-:W-:Y:S01]  /*16430*/  MOV R76, R180 ;  /* 0x000000b4004c7202 */ /* 0x000fe20000000f00 */
[----:B------:R-:W-:-:S02]  /*16440*/  IMAD.MOV.U32 R77, RZ, RZ, R181 ;  /* 0x000000ffff4d7224 */ /* 0x000fc400078e00b5 */
[----:B------:R-:W-:Y:S01]  /*16450*/  IMAD.MOV.U32 R79, RZ, RZ, R183 ;  /* 0x000000ffff4f7224 */ /* 0x000fe200078e00b7 */
[C---:B------:R-:W-:Y:S08]  /*16460*/  HMMA.16816.F32.BF16 R176, R4.reuse, R16, R176 ;  /* 0x0000001004b0723c */ /* 0x040ff000000418b0 */
[----:B------:R-:W-:Y:S01]  /*16470*/  HMMA.16816.F32.BF16 R188, R4, R18, R188 ;  /* 0x0000001204bc723c */ /* 0x000fe200000418bc */
[----:B------:R-:W-:Y:S01]  /*16480*/  MOV R200, R71 ;  /* 0x0000004700c87202 */ /* 0x000fe20000000f00 */
[----:B------:R-:W-:Y:S01]  /*16490*/  IMAD.MOV.U32 R86, RZ, RZ, R198 ;  /* 0x000000ffff567224 */ /* 0x000fe200078e00c6 */
[----:B------:R-:W-:Y:S01]  /*164a0*/  MOV R85, R197 ;  /* 0x000000c500557202 */ /* 0x000fe20000000f00 */
[----:B------:R-:W-:Y:S01]  /*164b0*/  FADD.FTZ R2, R2, R29 ;  /* 0x0000001d02027221 */ /* 0x000fe20000010000 */
[----:B------:R-:W-:Y:S01]  /*164c0*/  MOV R87, R199 ;  /* 0x000000c700577202 */ /* 0x000fe20000000f00 */
[----:B------:R2:W5:Y:S02]  /*164d0*/  LDL.LU R235, [R1+0xbc] ;  /* 0x0000bc0001eb7983 */ /* 0x0005640000300800 */
[C---:B------:R-:W-:Y:S01]  /*164e0*/  HMMA.16816.F32.BF16 R180, R8.reuse, R16, R64 ;  /* 0x0000001008b4723c */ /* 0x040fe20000041840 */
[----:B------:R-:W-:Y:S01]  /*164f0*/  IMAD.MOV.U32 R71, RZ, RZ, R196 ;  /* 0x000000ffff477224 */ /* 0x000fe200078e00c4 */
[----:B------:R-:W-:Y:S01]  /*16500*/  MOV R84, R68 ;  /* 0x0000004400547202 */ /* 0x000fe20000000f00 */
[----:B------:R2:W5:Y:S04]  /*16510*/  LDL.LU R234, [R1+0xb8] ;  /* 0x0000b80001ea7983 */ /* 0x0005680000300800 */
[----:B------:R-:W-:Y:S01]  /*16520*/  MOV R67, R21 ;  /* 0x0000001500437202 */ /* 0x000fe20000000f00 */
[----:B------:R-:W-:Y:S01]  /*16530*/  IMAD.MOV.U32 R66, RZ, RZ, R22 ;  /* 0x000000ffff427224 */ /* 0x000fe200078e0016 */
[----:B------:R-:W-:Y:S01]  /*16540*/  MOV R65, R23 ;  /* 0x0000001700417202 */ /* 0x000fe20000000f00 */
[----:B------:R-:W-:Y:S01]  /*16550*/  IMAD.MOV.U32 R64, RZ, RZ, R20 ;  /* 0x000000ffff407224 */ /* 0x000fe200078e0014 */
[C---:B-1----:R-:W-:Y:S01]  /*16560*/  HMMA.16816.F32.BF16 R16, R8.reuse, R14, R92 ;  /* 0x0000000e0810723c */ /* 0x042fe2000004185c */
[----:B------:R-:W1:Y:S01]  /*16570*/  LDSM.16.MT88.4 R20, [R226+0xf000] ;  /* 0x00f00000e214783b */ /* 0x000e620000004200 */
[----:B------:R-:W-:Y:S01]  /*16580*/  IMAD.MOV.U32 R68, RZ, RZ, R69 ;  /* 0x000000ffff447224 */ /* 0x000fe200078e0045 */
[----:B------:R-:W-:Y:S01]  /*16590*/  MOV R69, R70 ;  /* 0x0000004600457202 */ /* 0x000fe20000000f00 */
[----:B------:R-:W-:Y:S01]  /*165a0*/  IMAD.MOV.U32 R70, RZ, RZ, R71 ;  /* 0x000000ffff467224 */ /* 0x000fe200078e0047 */
[----:B------:R-:W-:Y:S01]  /*165b0*/  MOV R71, R76 ;  /* 0x0000004c00477202 */ /* 0x000fe20000000f00 */
[----:B------:R2:W5:Y:S02]  /*165c0*/  LDL.LU R233, [R1+0xb4] ;  /* 0x0000b40001e97983 */ /* 0x0005640000300800 */
[-C--:B------:R-:W-:Y:S02]  /*165d0*/  HMMA.16816.F32.BF16 R196, R8, R12.reuse, R80 ;  /* 0x0000000c08c4723c */ /* 0x080fe40000041850 */
[----:B------:R2:W5:Y:S04]  /*165e0*/  LDL.LU R232, [R1+0xb0] ;  /* 0x0000b00001e87983 */ /* 0x0005680000300800 */
[----:B------:R2:W5:Y:S02]  /*165f0*/  LDL.LU R231, [R1+0xac] ;  /* 0x0000ac0001e77983 */ /* 0x0005640000300800 */
[C---:B------:R-:W-:Y:S08]  /*16600*/  HMMA.16816.F32.BF16 R192, R4.reuse, R12, R192 ;  /* 0x0000000c04c0723c */ /* 0x040ff000000418c0 */
[----:B------:R-:W-:Y:S01]  /*16610*/  HMMA.16816.F32.BF16 R204, R4, R14, R204 ;  /* 0x0000000e04cc723c */ /* 0x000fe200000418cc */
[----:B------:R-:W-:Y:S01]  /*16620*/  IMAD.MOV.U32 R13, RZ, RZ, R19 ;  /* 0x000000ffff0d7224 */ /* 0x000fe200078e0013 */
[----:B------:R-:W-:-:S06]  /*16630*/  MOV R12, R16 ;  /* 0x00000010000c7202 */ /* 0x000fcc0000000f00 */
[C---:B---3--:R-:W-:Y:S01]  /*16640*/  HMMA.16816.F32.BF16 R72, R4.reuse, R24, R152 ;  /* 0x000000180448723c */ /* 0x048fe20000041898 */
[----:B------:R-:W-:Y:S01]  /*16650*/  IMAD.MOV.U32 R15, RZ, RZ, R17 ;  /* 0x000000ffff0f7224 */ /* 0x000fe200078e0011 */
[----:B------:R-:W-:Y:S01]  /*16660*/  MOV R14, R18 ;  /* 0x00000012000e7202 */ /* 0x000fe20000000f00 */
[----:B------:R-:W-:Y:S01]  /*16670*/  IMAD.MOV.U32 R81, RZ, RZ, R67 ;  /* 0x000000ffff517224 */ /* 0x000fe200078e0043 */
[----:B------:R-:W3:Y:S03]  /*16680*/  LDSM.16.MT88.4 R16, [R228+0xf000] ;  /* 0x00f00000e410783b */ /* 0x000ee60000004200 */
[----:B------:R-:W-:Y:S01]  /*16690*/  IMAD.MOV.U32 R155, RZ, RZ, R85 ;  /* 0x000000ffff9b7224 */ /* 0x000fe200078e0055 */
[----:B------:R-:W-:Y:S01]  /*166a0*/  MOV R154, R86 ;  /* 0x00000056009a7202 */ /* 0x000fe20000000f00 */
[----:B------:R-:W-:Y:S01]  /*166b0*/  IMAD.MOV.U32 R152, RZ, RZ, R77 ;  /* 0x000000ffff987224 */ /* 0x000fe200078e004d */
[----:B------:R-:W-:Y:S01]  /*166c0*/  MOV R85, R78 ;  /* 0x0000004e00557202 */ /* 0x000fe20000000f00 */
[----:B------:R-:W-:Y:S01]  /*166d0*/  IMAD.MOV.U32 R86, RZ, RZ, R79 ;  /* 0x000000ffff567224 */ /* 0x000fe200078e004f */
[----:B------:R-:W-:Y:S01]  /*166e0*/  MOV R82, R66 ;  /* 0x0000004200527202 */ /* 0x000fe20000000f00 */
[----:B------:R-:W-:Y:S01]  /*166f0*/  IMAD.MOV.U32 R153, RZ, RZ, R87 ;  /* 0x000000ffff997224 */ /* 0x000fe200078e0057 */
[C---:B------:R-:W-:Y:S01]  /*16700*/  HMMA.16816.F32.BF16 R76, R4.reuse, R26, R140 ;  /* 0x0000001a044c723c */ /* 0x040fe2000004188c */
[----:B------:R-:W-:Y:S01]  /*16710*/  MOV R87, R88 ;  /* 0x0000005800577202 */ /* 0x000fe20000000f00 */
[----:B------:R-:W-:Y:S01]  /*16720*/  IMAD.MOV.U32 R83, RZ, RZ, R65 ;  /* 0x000000ffff537224 */ /* 0x000fe200078e0041 */
[----:B------:R-:W-:Y:S01]  /*16730*/  MOV R80, R64 ;  /* 0x0000004000507202 */ /* 0x000fe20000000f00 */
[----:B------:R2:W5:Y:S03]  /*16740*/  LDL.LU R230, [R1+0xa8] ;  /* 0x0000a80001e67983 */ /* 0x0005660000300800 */
[----:B------:R-:W-:Y:S01]  /*16750*/  IMAD.MOV.U32 R141, RZ, RZ, R89 ;  /* 0x000000ffff8d7224 */ /* 0x000fe200078e0059 */
[----:B------:R-:W-:Y:S01]  /*16760*/  MOV R142, R90 ;  /* 0x0000005a008e7202 */ /* 0x000fe20000000f00 */
[----:B------:R-:W-:Y:S01]  /*16770*/  IMAD.MOV.U32 R143, RZ, RZ, R91 ;  /* 0x000000ffff8f7224 */ /* 0x000fe200078e005b */
[C---:B-1----:R-:W-:Y:S01]  /*16780*/  HMMA.16816.F32.BF16 R92, R4.reuse, R22, R116 ;  /* 0x00000016045c723c */ /* 0x042fe20000041874 */
[----:B------:R2:W5:Y:S04]  /*16790*/  LDL.LU R229, [R1+0xa4] ;  /* 0x0000a40001e57983 */ /* 0x0005680000300800 */
[----:B------:R2:W5:Y:S03]  /*167a0*/  LDL.LU R224, [R1+0xa0] ;  /* 0x0000a00001e07983 */ /* 0x0005660000300800 */
[----:B------:R-:W-:Y:S07]  /*167b0*/  HMMA.16816.F32.BF16 R88, R4, R20, R128 ;  /* 0x000000140458723c */ /* 0x000fee0000041880 */
[----:B------:R-:W-:Y:S01]  /*167c0*/  MOV R129, R15 ;  /* 0x0000000f00817202 */ /* 0x000fe20000000f00 */
[----:B------:R-:W-:Y:S01]  /*167d0*/  IMAD.MOV.U32 R130, RZ, RZ, R14 ;  /* 0x000000ffff827224 */ /* 0x000fe200078e000e */
[----:B------:R-:W-:Y:S01]  /*167e0*/  MOV R131, R13 ;  /* 0x0000000d00837202 */ /* 0x000fe20000000f00 */
[----:B------:R-:W-:-:S02]  /*167f0*/  IMAD.MOV.U32 R128, RZ, RZ, R12 ;  /* 0x000000ffff807224 */ /* 0x000fc400078e000c */
[----:B------:R-:W1:Y:S01]  /*16800*/  LDSM.16.MT88.4 R12, [R227+0xf000] ;  /* 0x00f00000e30c783b */ /* 0x000e620000004200 */
[C---:B---3--:R-:W-:Y:S08]  /*16810*/  HMMA.16816.F32.BF16 R104, R4.reuse, R16, R104 ;  /* 0x000000100468723c */ /* 0x048ff00000041868 */
[----:B------:R-:W-:Y:S08]  /*16820*/  HMMA.16816.F32.BF16 R108, R4, R18, R108 ;  /* 0x00000012046c723c */ /* 0x000ff0000004186c */
[----:B------:R-:W-:Y:S08]  /*16830*/  HMMA.16816.F32.BF16 R220, R8, R20, R220 ;  /* 0x0000001408dc723c */ /* 0x000ff000000418dc */
[C---:B-1----:R-:W-:Y:S07]  /*16840*/  HMMA.16816.F32.BF16 R64, R4.reuse, R14, R124 ;  /* 0x0000000e0440723c */ /* 0x042fee000004187c */
[----:B------:R-:W-:Y:S01]  /*16850*/  MOV R124, R68 ;  /* 0x00000044007c7202 */ /* 0x000fe20000000f00 */
[----:B------:R-:W-:Y:S01]  /*16860*/  IMAD.MOV.U32 R125, RZ, RZ, R69 ;  /* 0x000000ffff7d7224 */ /* 0x000fe200078e0045 */
[----:B------:R-:W-:Y:S01]  /*16870*/  MOV R126, R70 ;  /* 0x00000046007e7202 */ /* 0x000fe20000000f00 */
[----:B------:R-:W-:Y:S01]  /*16880*/  IMAD.MOV.U32 R127, RZ, RZ, R71 ;  /* 0x000000ffff7f7224 */ /* 0x000fe200078e0047 */
[----:B------:R-:W-:Y:S07]  /*16890*/  HMMA.16816.F32.BF16 R120, R4, R12, R120 ;  /* 0x0000000c0478723c */ /* 0x000fee0000041878 */
[----:B------:R-:W-:Y:S01]  /*168a0*/  MOV R4, R141 ;  /* 0x0000008d00047202 */ /* 0x000fe20000000f00 */
[----:B------:R-:W-:Y:S01]  /*168b0*/  HMMA.16816.F32.BF16 R68, R8, R24, R168 ;  /* 0x000000180844723c */ /* 0x000fe200000418a8 */
[----:B------:R-:W-:Y:S01]  /*168c0*/  IMAD.MOV.U32 R5, RZ, RZ, R142 ;  /* 0x000000ffff057224 */ /* 0x000fe200078e008e */
[----:B------:R-:W-:-:S05]  /*168d0*/  MOV R6, R143 ;  /* 0x0000008f00067202 */ /* 0x000fca0000000f00 */
[----:B------:R-:W-:Y:S01]  /*168e0*/  MOV R169, R85 ;  /* 0x0000005500a97202 */ /* 0x000fe20000000f00 */
[----:B------:R-:W-:Y:S01]  /*168f0*/  IMAD.MOV.U32 R170, RZ, RZ, R86 ;  /* 0x000000ffffaa7224 */ /* 0x000fe200078e0056 */
[----:B------:R-:W-:Y:S01]  /*16900*/  HMMA.16816.F32.BF16 R140, R8, R22, R96 ;  /* 0x00000016088c723c */ /* 0x000fe20000041860 */
[----:B------:R1:W-:Y:S01]  /*16910*/  MUFU.EX2 R23, R4 ;  /* 0x0000000400177308 */ /* 0x0003e20000000800 */
[----:B------:R-:W-:Y:S01]  /*16920*/  IMAD.MOV.U32 R7, RZ, RZ, R84 ;  /* 0x000000ffff077224 */ /* 0x000fe200078e0054 */
[----:B------:R-:W-:Y:S01]  /*16930*/  MOV R171, R87 ;  /* 0x0000005700ab7202 */ /* 0x000fe20000000f00 */
[----:B------:R-:W-:Y:S05]  /*16940*/  LDSM.16.MT88.4 R96, [R226+0xf800] ;  /* 0x00f80000e260783b */ /* 0x000fea0000004200 */
[----:B------:R3:W-:Y:S01]  /*16950*/  MUFU.EX2 R20, R169 ;  /* 0x000000a900147308 */ /* 0x0007e20000000800 */
[----:B-1----:R-:W-:-:S07]  /*16960*/  IMAD.MOV.U32 R4, RZ, RZ, R125 ;  /* 0x000000ffff047224 */ /* 0x002fce00078e007d */
[----:B------:R1:W4:Y:S01]  /*16970*/  MUFU.EX2 R21, R170 ;  /* 0x000000aa00157308 */ /* 0x0003220000000800 */
[----:B------:R-:W-:Y:S02]  /*16980*/  FADD.FTZ R4, R4, R2 ;  /* 0x0000000204047221 */ /* 0x000fe40000010000 */
[----:B---3--:R-:W-:Y:S01]  /*16990*/  IMAD.MOV.U32 R169, RZ, RZ, R5 ;  /* 0x000000ffffa97224 */ /* 0x008fe200078e0005 */
[----:B------:R-:W-:-:S03]  /*169a0*/  MOV R5, R124 ;  /* 0x0000007c00057202 */ /* 0x000fc60000000f00 */
[----:B------:R-:W-:Y:S01]  /*169b0*/  FADD.FTZ R3, R169, R3 ;  /* 0x00000003a9037221 */ /* 0x000fe20000010000 */
[----:B-1----:R-:W-:Y:S01]  /*169c0*/  MOV R170, R6 ;  /* 0x0000000600aa7202 */ /* 0x002fe20000000f00 */
[----:B------:R-:W-:Y:S01]  /*169d0*/  IMAD.MOV.U32 R6, RZ, RZ, R7 ;  /* 0x000000ffff067224 */ /* 0x000fe200078e0007 */
[----:B------:R1:W-:Y:S01]  /*169e0*/  MUFU.EX2 R22, R171 ;  /* 0x000000ab00167308 */ /* 0x0003e20000000800 */
[----:B------:R-:W-:Y:S02]  /*169f0*/  IMAD.MOV.U32 R7, RZ, RZ, R127 ;  /* 0x000000ffff077224 */ /* 0x000fe400078e007f */
[----:B------:R-:W-:Y:S02]  /*16a00*/  FADD.FTZ R6, R6, R28 ;  /* 0x0000001c06067221 */ /* 0x000fe40000010000 */
[----:B------:R-:W-:Y:S02]  /*16a10*/  FADD.FTZ R5, R5, R3 ;  /* 0x0000000305057221 */ /* 0x000fe40000010000 */
[----:B------:R-:W-:Y:S01]  /*16a20*/  FADD.FTZ R4, R43, R4 ;  /* 0x000000042b047221 */ /* 0x000fe20000010000 */
[----:B------:R-:W-:Y:S01]  /*16a30*/  HMMA.16816.F32.BF16 R116, R8, R18, R112 ;  /* 0x000000120874723c */ /* 0x000fe20000041870 */
[----:B------:R-:W-:Y:S01]  /*16a40*/  MOV R124, R152 ;  /* 0x00000098007c7202 */ /* 0x000fe20000000f00 */
[----:B------:R-:W-:Y:S01]  /*16a50*/  IMAD.MOV.U32 R125, RZ, RZ, R153 ;  /* 0x000000ffff7d7224 */ /* 0x000fe200078e0099 */
[----:B------:R-:W-:Y:S01]  /*16a60*/  LDSM.16.MT88.4 R112, [R228+0xf800] ;  /* 0x00f80000e470783b */ /* 0x000fe20000004200 */
[----:B------:R-:W-:Y:S01]  /*16a70*/  IMAD.MOV.U32 R127, RZ, RZ, R155 ;  /* 0x000000ffff7f7224 */ /* 0x000fe200078e009b */
[----:B-1----:R-:W-:-:S03]  /*16a80*/  MOV R171, R126 ;  /* 0x0000007e00ab7202 */ /* 0x002fc60000000f00 */
[----:B------:R-:W-:Y:S01]  /*16a90*/  HMMA.16816.F32.BF16 R84, R8, R26, R164 ;  /* 0x0000001a0854723c */ /* 0x000fe200000418a4 */
[----:B------:R-:W-:Y:S01]  /*16aa0*/  MOV R126, R154 ;  /* 0x0000009a007e7202 */ /* 0x000fe20000000f00 */
[----:B------:R-:W-:Y:S01]  /*16ab0*/  FADD.FTZ R3, R52, R6 ;  /* 0x0000000634037221 */ /* 0x000fe20000010000 */
[----:B------:R-:W1:Y:S01]  /*16ac0*/  LDSM.16.MT88.4 R152, [R225+0xd800] ;  /* 0x00d80000e198783b */ /* 0x000e620000004200 */
[----:B------:R-:W-:-:S03]  /*16ad0*/  FADD.FTZ R2, R49, R5 ;  /* 0x0000000531027221 */ /* 0x000fc60000010000 */
[----:B------:R-:W-:Y:S01]  /*16ae0*/  MOV R27, R7 ;  /* 0x00000007001b7202 */ /* 0x000fe20000000f00 */
[----:B------:R-:W-:Y:S02]  /*16af0*/  FADD.FTZ R26, R50, R4 ;  /* 0x00000004321a7221 */ /* 0x000fe40000010000 */
[----:B------:R-:W3:Y:S01]  /*16b00*/  LDSM.16.MT88.4 R4, [R227+0xf800] ;  /* 0x00f80000e304783b */ /* 0x000ee20000004200 */
[C---:B------:R-:W-:Y:S01]  /*16b10*/  HMMA.16816.F32.BF16 R100, R8.reuse, R16, R100 ;  /* 0x000000100864723c */ /* 0x040fe20000041864 */
[----:B------:R-:W-:Y:S07]  /*16b20*/  MUFU.EX2 R19, R34 ;  /* 0x0000002200137308 */ /* 0x000fee0000000800 */
[C---:B------:R-:W-:Y:S01]  /*16b30*/  HMMA.16816.F32.BF16 R56, R8.reuse, R12, R56 ;  /* 0x0000000c0838723c */ /* 0x040fe20000041838 */
[----:B------:R-:W-:Y:S07]  /*16b40*/  MUFU.EX2 R17, R40 ;  /* 0x0000002800117308 */ /* 0x000fee0000000800 */
[----:B------:R-:W-:Y:S01]  /*16b50*/  HMMA.16816.F32.BF16 R44, R8, R14, R44 ;  /* 0x0000000e082c723c */ /* 0x000fe2000004182c */
[----:B------:R1:W1:Y:S08]  /*16b60*/  MUFU.EX2 R15, R33 ;  /* 0x00000021000f7308 */ /* 0x0002700000000800 */
        /* <DEDUP_REMOVED lines=17> */
[----:B------:R-:W-:Y:S01]  /*16c80*/  MOV R31, R131 ;  /* 0x00000083001f7202 */ /* 0x000fe20000000f00 */
[----:B------:R-:W-:Y:S01]  /*16c90*/  IMAD.MOV.U32 R30, RZ, RZ, R130 ;  /* 0x000000ffff1e7224 */ /* 0x000fe200078e0082 */
[----:B----4-:R-:W-:Y:S01]  /*16ca0*/  F2FP.BF16.PACK_AB R128, R21, R20 ;  /* 0x000000141580723e */ /* 0x010fe200000010ff */
[----:B------:R-:W-:Y:S01]  /*16cb0*/  FADD.FTZ R0, R42, R0 ;  /* 0x000000002a007221 */ /* 0x000fe20000010000 */
[----:B------:R-:W-:Y:S01]  /*16cc0*/  F2FP.BF16.PACK_AB R129, R15, R19 ;  /* 0x000000130f81723e */ /* 0x000fe200000010ff */
[----:B------:R-:W-:Y:S01]  /*16cd0*/  FADD.FTZ R3, R53, R3 ;  /* 0x0000000335037221 */ /* 0x000fe20000010000 */
[----:B------:R-:W-:Y:S01]  /*16ce0*/  F2FP.BF16.PACK_AB R130, R23, R22 ;  /* 0x000000161782723e */ /* 0x000fe200000010ff */
[----:B------:R-:W-:Y:S01]  /*16cf0*/  FADD.FTZ R2, R51, R2 ;  /* 0x0000000233027221 */ /* 0x000fe20000010000 */
[----:B------:R-:W-:Y:S01]  /*16d00*/  F2FP.BF16.PACK_AB R131, R18, R17 ;  /* 0x000000111283723e */ /* 0x000fe200000010ff */
[----:B------:R-:W-:Y:S01]  /*16d10*/  IMAD.MOV.U32 R50, RZ, RZ, R82 ;  /* 0x000000ffff327224 */ /* 0x000fe200078e0052 */
[----:B------:R-:W-:Y:S01]  /*16d20*/  F2FP.BF16.PACK_AB R124, R13, R11 ;  /* 0x0000000b0d7c723e */ /* 0x000fe200000010ff */
[----:B------:R-:W-:Y:S01]  /*16d30*/  IMAD.MOV.U32 R164, RZ, RZ, R187 ;  /* 0x000000ffffa47224 */ /* 0x000fe200078e00bb */
[----:B------:R-:W-:Y:S01]  /*16d40*/  F2FP.BF16.PACK_AB R126, R16, R14 ;  /* 0x0000000e107e723e */ /* 0x000fe200000010ff */
[----:B------:R-:W-:Y:S01]  /*16d50*/  IMAD.MOV.U32 R166, RZ, RZ, R185 ;  /* 0x000000ffffa67224 */ /* 0x000fe200078e00b9 */
[----:B------:R-:W-:Y:S01]  /*16d60*/  F2FP.BF16.PACK_AB R125, R10, R9 ;  /* 0x000000090a7d723e */ /* 0x000fe200000010ff */
[----:B------:R-:W-:Y:S01]  /*16d70*/  LDSM.16.MT88.4 R168, [R226+0xd800] ;  /* 0x00d80000e2a8783b */ /* 0x000fe20000004200 */
[----:B--2---:R-:W-:Y:S01]  /*16d80*/  F2FP.BF16.PACK_AB R127, R8, R12 ;  /* 0x0000000c087f723e */ /* 0x004fe200000010ff */
[----:B------:R-:W-:Y:S01]  /*16d90*/  FADD.FTZ R25, R48, R0 ;  /* 0x0000000030197221 */ /* 0x000fe20000010000 */
[----:B------:R-:W-:Y:S01]  /*16da0*/  MOV R49, R81 ;  /* 0x0000005100317202 */ /* 0x000fe20000000f00 */
[----:B------:R-:W-:Y:S01]  /*16db0*/  FADD.FTZ R24, R54, R3 ;  /* 0x0000000336187221 */ /* 0x000fe20000010000 */
[----:B------:R-:W-:Y:S01]  /*16dc0*/  MOV R51, R83 ;  /* 0x0000005300337202 */ /* 0x000fe20000000f00 */
[----:B------:R-:W-:Y:S01]  /*16dd0*/  IMAD.MOV.U32 R48, RZ, RZ, R80 ;  /* 0x000000ffff307224 */ /* 0x000fe200078e0050 */
[----:B------:R-:W-:Y:S01]  /*16de0*/  HMMA.16816.F32.BF16 R148, R128, R152, R148 ;  /* 0x000000988094723c */ /* 0x000fe20000041894 */
[----:B------:R-:W-:Y:S01]  /*16df0*/  FADD.FTZ R2, R39, R2 ;  /* 0x0000000227027221 */ /* 0x000fe20000010000 */
[----:B------:R-:W1:Y:S01]  /*16e00*/  LDSM.16.MT88.4 R80, [R225+0xf800] ;  /* 0x00f80000e150783b */ /* 0x000e620000004200 */
[----:B------:R-:W-:Y:S01]  /*16e10*/  FADD.FTZ R0, R40, R26 ;  /* 0x0000001a28007221 */ /* 0x000fe20000010000 */
[----:B------:R-:W-:Y:S01]  /*16e20*/  MOV R165, R186 ;  /* 0x000000ba00a57202 */ /* 0x000fe20000000f00 */
[----:B------:R-:W-:Y:S01]  /*16e30*/  FADD.FTZ R3, R33, R25 ;  /* 0x0000001921037221 */ /* 0x000fe20000010000 */
[----:B------:R-:W-:-:S02]  /*16e40*/  MOV R167, R184 ;  /* 0x000000b800a77202 */ /* 0x000fc40000000f00 */
[C---:B------:R-:W-:Y:S01]  /*16e50*/  HMMA.16816.F32.BF16 R144, R124.reuse, R152, R144 ;  /* 0x000000987c90723c */ /* 0x040fe20000041890 */
[----:B------:R-:W2:Y:S07]  /*16e60*/  LDSM.16.MT88.4 R184, [R228+0xd800] ;  /* 0x00d80000e4b8783b */ /* 0x000eae0000004200 */
        /* <DEDUP_REMOVED lines=75> */
.L_x_642:
[----:B--23--:R-:W-:-:S06]  /*17320*/  UISETP.GT.AND UP0, UPT, UR23, UR9, UPT ;  /* 0x000000091700728c */ /* 0x00cfcc000bf04270 */
        /* <DEDUP_REMOVED lines=15> */
.L_x_652:
        /* <DEDUP_REMOVED lines=49> */
[----:B------:R-:W-:Y:S02]  /*17730*/  @!P5 LEA R10, P2, R4, c[0x0][0x168], 0x1 ;  /* 0x00005a00040ada11 */ /* 0x000fe400078408ff */
[C---:B--2---:R-:W-:Y:S01]  /*17740*/  @!P4 LEA R8, P1, R0.reuse, c[0x0][0x168], 0x1 ;  /* 0x00005a000008ca11 */ /* 0x044fe200078208ff */
[----:B------:R1:W-:Y:S03]  /*17750*/  @P5 STS.128 [R243+0x9000], RZ ;  /* 0x009000fff3005388 */ /* 0x0003e60000000c00 */
[----:B------:R-:W-:Y:S01]  /*17760*/  @!P4 LEA.HI.X R9, R0, c[0x0][0x16c], R2, 0x1, P1 ;  /* 0x00005b000009ca11 */ /* 0x000fe200008f0c02 */
[----:B------:R-:W-:Y:S01]  /*17770*/  @!PT LDS RZ, [RZ] ;  /* 0x00000000fffff984 */ /* 0x000fe20000000800 */
[----:B------:R-:W-:Y:S01]  /*17780*/  @!PT LDS RZ, [RZ] ;  /* 0x00000000fffff984 */ /* 0x000fe20000000800 */
[----:B------:R-:W-:Y:S01]  /*17790*/  @!PT LDS RZ, [RZ] ;  /* 0x00000000fffff984 */ /* 0x000fe20000000800 */
[----:B------:R1:W-:Y:S01]  /*177a0*/  @!P5 LDGSTS.E.BYPASS.LTC128B.128 [R243+0x9000], [R14.64] ;  /* 0x090000000ef3dfae */ /* 0x0003e2000b901d52 */
[----:B------:R-:W-:Y:S02]  /*177b0*/  IADD3.X R2, R2, UR12, RZ, P3, !PT ;  /* 0x0000000c02027c10 */ /* 0x000fe40009ffe4ff */
[C---:B---3--:R-:W-:Y:S01]  /*177c0*/  @!P4 LEA R6, P0, R4.reuse, c[0x0][0x168], 0x1 ;  /* 0x00005a000406ca11 */ /* 0x048fe200078008ff */
[----:B------:R1:W-:Y:S01]  /*177d0*/  @P4 STS.128 [R243+0xb000], RZ ;  /* 0x00b000fff3004388 */ /* 0x0003e20000000c00 */
[C-C-:B------:R-:W-:Y:S02]  /*177e0*/  @!P5 LEA.HI.X R11, R4.reuse, c[0x0][0x16c], R2.reuse, 0x1, P2 ;  /* 0x00005b00040bda11 */ /* 0x140fe400010f0c02 */
        /* <DEDUP_REMOVED lines=17> */
.L_x_650:
[----:B------:R-:W2:Y:S01]  /*17900*/  LDL.64 R6, [R1+0x70] ;  /* 0x0000700001067983 */ /* 0x000ea20000100a00 */
[----:B------:R-:W-:Y:S04]  /*17910*/  DEPBAR.LE SB0, 0x0 ;  /* 0x000080000000791a */ /* 0x000fe80000000000 */
[----:B------:R-:W-:Y:S01]  /*17920*/  UIADD3 UR8, UR23, -0x1, URZ ;  /* 0xffffffff17087890 */ /* 0x000fe2000fffe03f */
[----:B------:R-:W-:Y:S03]  /*17930*/  BAR.SYNC.DEFER_BLOCKING 0x0 ;  /* 0x0000000000007b1d */ /* 0x000fe60000010000 */
[----:B------:R-:W-:Y:S02]  /*17940*/  USHF.R.S32.HI UR5, URZ, 0x1f, UR8 ;  /* 0x0000001f3f057899 */ /* 0x000fe40008011408 */
[----:B-1----:R-:W-:Y:S01]  /*17950*/  MOV R4, UR8 ;  /* 0x0000000800047c02 */ /* 0x002fe20008000f00 */
[----:B------:R-:W-:Y:S02]  /*17960*/  UIMAD UR4, UR13, UR8, URZ ;  /* 0x000000080d0472a4 */ /* 0x000fe4000f8e023f */
[----:B------:R-:W-:Y:S02]  /*17970*/  UISETP.GT.AND UP0, UPT, UR8, UR9, UPT ;  /* 0x000000090800728c */ /* 0x000fe4000bf04270 */
[----:B------:R-:W-:Y:S01]  /*17980*/  UIMAD UR4, UR5, UR20, UR4 ;  /* 0x00000014050472a4 */ /* 0x000fe2000f8e0204 */
[----:B------:R-:W-:Y:S01]  /*17990*/  @P5 STS.128 [R243+0xc000], RZ ;  /* 0x00c000fff3005388 */ /* 0x000fe20000000c00 */
        /* <DEDUP_REMOVED lines=12> */
[----:B------:R-:W-:Y:S02]  /*17a60*/  IADD3.X R4, R0, UR10, RZ, P1, !PT ;  /* 0x0000000a00047c10 */ /* 0x000fe40008ffe4ff */
[C---:B------:R-:W-:Y:S01]  /*17a70*/  @!P4 LEA R14, P0, R2.reuse, c[0x0][0x170], 0x1 ;  /* 0x00005c00020eca11 */ /* 0x040fe200078008ff */
[----:B------:R-:W-:Y:S01]  /*17a80*/  @P4 STS.128 [R243+0xe000], RZ ;  /* 0x00e000fff3004388 */ /* 0x000fe20000000c00 */
[C-C-:B------:R-:W-:Y:S02]  /*17a90*/  @!P5 LEA.HI.X R17, R2.reuse, c[0x0][0x174], R4.reuse, 0x1, P2 ;  /* 0x00005d000211da11 */ /* 0x140fe400010f0c04 */
[C---:B------:R-:W-:Y:S02]  /*17aa0*/  @!P4 LEA.HI.X R15, R2.reuse, c[0x0][0x174], R4, 0x1, P0 ;  /* 0x00005d00020fca11 */ /* 0x040fe400000f0c04 */
[----:B------:R-:W-:Y:S03]  /*17ab0*/  IADD3 R0, P1, R2, UR21, RZ ;  /* 0x0000001502007c10 */ /* 0x000fe6000ff3e0ff */
[----:B------:R-:W-:Y:S01]  /*17ac0*/  @!PT LDS RZ, [RZ] ;  /* 0x00000000fffff984 */ /* 0x000fe20000000800 */
[----:B------:R-:W-:Y:S01]  /*17ad0*/  @!PT LDS RZ, [RZ] ;  /* 0x00000000fffff984 */ /* 0x000fe20000000800 */
[----:B------:R-:W-:Y:S01]  /*17ae0*/  @!PT LDS RZ, [RZ] ;  /* 0x00000000fffff984 */ /* 0x000fe20000000800 */
[----:B------:R2:W-:Y:S01]  /*17af0*/  @!P4 LDGSTS.E.BYPASS.LTC128B.128 [R243+0xe000], [R18.64+0x80] ;  /* 0x0e00008012f3cfae */ /* 0x0005e2000b901d52 */
        /* <DEDUP_REMOVED lines=11> */
[----:B------:R2:W-:Y:S01]  /*17bb0*/  @!P5 LDGSTS.E.BYPASS.LTC128B.128 [R243+0xc800], [R16.64] ;  /* 0x0c80000010f3dfae */ /* 0x0005e2000b901d52 */
[----:B------:R-:W-:Y:S02]  /*17bc0*/  IADD3.X R5, R4, UR10, RZ, P0, !PT ;  /* 0x0000000a04057c10 */ /* 0x000fe400087fe4ff */
[C---:B-1----:R-:W-:Y:S02]  /*17bd0*/  @!P4 LEA R6, P0, R2.reuse, c[0x0][0x170], 0x1 ;  /* 0x00005c000206ca11 */ /* 0x042fe400078008ff */
[C-C-:B------:R-:W-:Y:S02]  /*17be0*/  @!P5 LEA.HI.X R11, R2.reuse, c[0x0][0x174], R5.reuse, 0x1, P2 ;  /* 0x00005d00020bda11 */ /* 0x140fe400010f0c05 */
[----:B------:R-:W-:Y:S01]  /*17bf0*/  @!P4 LEA.HI.X R7, R2, c[0x0][0x174], R5, 0x1, P0 ;  /* 0x00005d000207ca11 */ /* 0x000fe200000f0c05 */
[----:B------:R-:W-:Y:S01]  /*17c00*/  @P4 STS.128 [R243+0xe800], RZ ;  /* 0x00e800fff3004388 */ /* 0x000fe20000000c00 */
[----:B------:R-:W-:Y:S07]  /*17c10*/  PLOP3.LUT P0, PT, PT, PT, UP0, 0x80, 0x0 ;  /* 0x000000000000781c */ /* 0x000fee0003f0f008 */
        /* <DEDUP_REMOVED lines=25> */
[----:B--2---:R-:W4:Y:S08]  /*17db0*/  LDSM.16.M88.4 R16, [R224+0x8000] ;  /* 0x00800000e010783b */ /* 0x004f300000000200 */
[----:B------:R-:W3:Y:S08]  /*17dc0*/  LDSM.16.M88.4 R60, [R231+0x2000] ;  /* 0x00200000e73c783b */ /* 0x000ef00000000200 */
[----:B------:R-:W2:Y:S08]  /*17dd0*/  LDSM.16.M88.4 R32, [R224+0x8800] ;  /* 0x00880000e020783b */ /* 0x000eb00000000200 */
[----:B------:R-:W0:Y:S08]  /*17de0*/  LDGDEPBAR ;  /* 0x00000000000079af */ /* 0x000e300000000000 */
[----:B------:R-:W2:Y:S01]  /*17df0*/  LDSM.16.M88.4 R48, [R224+0x9000] ;  /* 0x00900000e030783b */ /* 0x000ea20000000200 */
[-C--:B----4-:R-:W-:Y:S07]  /*17e00*/  HMMA.16816.F32.BF16 R4, R64, R16.reuse, RZ ;  /* 0x000000104004723c */ /* 0x090fee00000418ff */
[----:B------:R-:W4:Y:S01]  /*17e10*/  LDSM.16.M88.4 R208, [R224+0x9800] ;  /* 0x00980000e0d0783b */ /* 0x000f220000000200 */
[C---:B---3--:R-:W-:Y:S07]  /*17e20*/  HMMA.16816.F32.BF16 R8, R60.reuse, R16, RZ ;  /* 0x000000103c08723c */ /* 0x048fee00000418ff */
[----:B------:R-:W-:Y:S01]  /*17e30*/  LDSM.16.M88.4 R212, [R232] ;  /* 0x00000000e8d4783b */ /* 0x000fe20000000200 */
[-C--:B-1----:R-:W-:Y:S07]  /*17e40*/  HMMA.16816.F32.BF16 R12, R60, R18.reuse, RZ ;  /* 0x000000123c0c723c */ /* 0x082fee00000418ff */
[----:B------:R-:W1:Y:S01]  /*17e50*/  LDSM.16.M88.4 R216, [R235] ;  /* 0x00000000ebd8783b */ /* 0x000e620000000200 */
        /* <DEDUP_REMOVED lines=34> */
[----:B------:R-:W1:Y:S08]  /*18080*/  LDSM.16.M88.4 R212, [R230+0x8000] ;  /* 0x00800000e6d4783b */ /* 0x000e700000000200 */
        /* <DEDUP_REMOVED lines=21> */
[----:B------:R-:W1:Y:S08]  /*181e0*/  LDSM.16.M88.4 R208, [R229] ;  /* 0x00000000e5d0783b */ /* 0x000e700000000200 */
        /* <DEDUP_REMOVED lines=43> */
[----:B------:R-:W1:Y:S08]  /*184a0*/  LDSM.16.M88.4 R208, [R239] ;  /* 0x00000000efd0783b */ /* 0x000e700000000200 */
        /* <DEDUP_REMOVED lines=65> */
[----:B------:R-:W-:Y:S02]  /*188c0*/  FMUL.FTZ R18, R18, c[0x0][0x2ec] ;  /* 0x0000bb0012127a20 */ /* 0x000fe40000410000 */
[----:B------:R-:W-:Y:S02]  /*188d0*/  FMUL.FTZ R19, R19, c[0x0][0x2ec] ;  /* 0x0000bb0013137a20 */ /* 0x000fe40000410000 */
[----:B------:R-:W-:Y:S01]  /*188e0*/  FMUL.FTZ R16, R16, c[0x0][0x2ec] ;  /* 0x0000bb0010107a20 */ /* 0x000fe20000410000 */
[----:B--2---:R2:W-:Y:S03]  /*188f0*/  STL [R1+0x28], R0 ;  /* 0x0000280001007387 */ /* 0x0045e60000100800 */
[----:B------:R-:W-:Y:S10]  /*18900*/  MUFU.TANH R252, R16 ;  /* 0x0000001000fc7308 */ /* 0x000ff40000002400 */
[----:B------:R-:W-:Y:S10]  /*18910*/  MUFU.TANH R19, R19 ;  /* 0x0000001300137308 */ /* 0x000ff40000002400 */
[----:B-1----:R-:W1:Y:S10]  /*18920*/  MUFU.TANH R2, R6 ;  /* 0x0000000600027308 */ /* 0x002e740000002400 */
[----:B--2---:R2:W3:Y:S01]  /*18930*/  MUFU.TANH R0, R7 ;  /* 0x0000000700007308 */ /* 0x0044e20000002400 */
[----:B-1----:R1:W-:Y:S04]  /*18940*/  STL [R1+0x20], R2 ;  /* 0x0000200201007387 */ /* 0x0023e80000100800 */
[----:B--2---:R-:W2:Y:S08]  /*18950*/  LDSM.16.M88.4 R4, [R229+0x2800] ;  /* 0x00280000e504783b */ /* 0x004eb00000000200 */
[----:B---3--:R3:W-:Y:S01]  /*18960*/  STL [R1+0x2c], R0 ;  /* 0x00002c0001007387 */ /* 0x0087e20000100800 */
[----:B-1----:R-:W-:Y:S10]  /*18970*/  MUFU.TANH R2, R10 ;  /* 0x0000000a00027308 */ /* 0x002ff40000002400 */
[----:B---3--:R-:W1:Y:S01]  /*18980*/  MUFU.TANH R0, R8 ;  /* 0x0000000800007308 */ /* 0x008e620000002400 */
[-C--:B--2---:R-:W-:Y:S08]  /*18990*/  HMMA.16816.F32.BF16 R20, R216, R4.reuse, R20 ;  /* 0x00000004d814723c */ /* 0x084ff00000041814 */
[C---:B------:R-:W-:Y:S08]  /*189a0*/  HMMA.16816.F32.BF16 R24, R212.reuse, R4, R24 ;  /* 0x00000004d418723c */ /* 0x040ff00000041818 */
[-C--:B------:R-:W-:Y:S01]  /*189b0*/  HMMA.16816.F32.BF16 R28, R212, R6.reuse, R28 ;  /* 0x00000006d41c723c */ /* 0x080fe2000004181c */
[----:B-1----:R1:W-:Y:S07]  /*189c0*/  STL [R1+0x18], R0 ;  /* 0x0000180001007387 */ /* 0x0023ee0000100800 */
[C---:B------:R-:W-:Y:S01]  /*189d0*/  HMMA.16816.F32.BF16 R32, R216.reuse, R6, R32 ;  /* 0x00000006d820723c */ /* 0x040fe20000041820 */
[----:B------:R-:W2:Y:S03]  /*189e0*/  LDSM.16.M88.4 R4, [R229+0x3000] ;  /* 0x00300000e504783b */ /* 0x000ea60000000200 */
[----:B------:R-:W-:Y:S02]  /*189f0*/  FMUL.FTZ R22, R22, c[0x0][0x2ec] ;  /* 0x0000bb0016167a20 */ /* 0x000fe40000410000 */
[----:B------:R-:W-:Y:S02]  /*18a00*/  FMUL.FTZ R23, R23, c[0x0][0x2ec] ;  /* 0x0000bb0017177a20 */ /* 0x000fe40000410000 */
[----:B------:R3:W-:Y:S01]  /*18a10*/  MUFU.TANH R223, R22 ;  /* 0x0000001600df7308 */ /* 0x0007e20000002400 */
[----:B------:R-:W-:Y:S03]  /*18a20*/  FMUL.FTZ R26, R26, c[0x0][0x2ec] ;  /* 0x0000bb001a1a7a20 */ /* 0x000fe60000410000 */
[----:B------:R-:W-:Y:S02]  /*18a30*/  FMUL.FTZ R27, R27, c[0x0][0x2ec] ;  /* 0x0000bb001b1b7a20 */ /* 0x000fe40000410000 */
[----:B------:R-:W-:Y:S02]  /*18a40*/  FMUL.FTZ R24, R24, c[0x0][0x2ec] ;  /* 0x0000bb0018187a20 */ /* 0x000fe40000410000 */
[----:B------:R-:W-:Y:S02]  /*18a50*/  FMUL.FTZ R30, R30, c[0x0][0x2ec] ;  /* 0x0000bb001e1e7a20 */ /* 0x000fe40000410000 */
[----:B-1----:R-:W1:Y:S01]  /*18a60*/  MUFU.TANH R0, R9 ;  /* 0x0000000900007308 */ /* 0x002e620000002400 */
        /* <DEDUP_REMOVED lines=8> */
[----:B---3--:R-:W-:Y:S02]  /*18af0*/  FMUL.FTZ R22, R32, c[0x0][0x2ec] ;  /* 0x0000bb0020167a20 */ /* 0x008fe40000410000 */
[----:B------:R-:W-:Y:S03]  /*18b00*/  FMUL.FTZ R21, R21, c[0x0][0x2ec] ;  /* 0x0000bb0015157a20 */ /* 0x000fe60000410000 */
[----:B------:R3:W-:Y:S01]  /*18b10*/  MUFU.TANH R211, R24 ;  /* 0x0000001800d37308 */ /* 0x0007e20000002400 */
[-C--:B--2---:R-:W-:Y:S01]  /*18b20*/  HMMA.16816.F32.BF16 R36, R216, R4.reuse, R36 ;  /* 0x00000004d824723c */ /* 0x084fe20000041824 */
[----:B-1----:R1:W-:Y:S04]  /*18b30*/  STL [R1+0x30], R0 ;  /* 0x0000300001007387 */ /* 0x0023e80000100800 */
[----:B------:R2:W-:Y:S04]  /*18b40*/  STL [R1+0x10], R2 ;  /* 0x0000100201007387 */ /* 0x0005e80000100800 */
[----:B------:R-:W-:Y:S01]  /*18b50*/  MUFU.TANH R209, R25 ;  /* 0x0000001900d17308 */ /* 0x000fe20000002400 */
[C---:B------:R-:W-:Y:S08]  /*18b60*/  HMMA.16816.F32.BF16 R40, R212.reuse, R4, R40 ;  /* 0x00000004d428723c */ /* 0x040ff00000041828 */
[-C--:B------:R-:W-:Y:S01]  /*18b70*/  HMMA.16816.F32.BF16 R44, R212, R6.reuse, R44 ;  /* 0x00000006d42c723c */ /* 0x080fe2000004182c */
[----:B------:R-:W-:Y:S03]  /*18b80*/  MUFU.TANH R143, R28 ;  /* 0x0000001c008f7308 */ /* 0x000fe60000002400 */
[----:B---3--:R-:W-:Y:S04]  /*18b90*/  FMUL.FTZ R24, R33, c[0x0][0x2ec] ;  /* 0x0000bb0021187a20 */ /* 0x008fe80000410000 */
[C---:B------:R-:W-:Y:S01]  /*18ba0*/  HMMA.16816.F32.BF16 R48, R216.reuse, R6, R48 ;  /* 0x00000006d830723c */ /* 0x040fe20000041830 */
[----:B------:R-:W3:Y:S01]  /*18bb0*/  LDSM.16.M88.4 R4, [R229+0x3800] ;  /* 0x00380000e504783b */ /* 0x000ee20000000200 */
[----:B------:R-:W-:Y:S04]  /*18bc0*/  DEPBAR.LE SB0, 0x0 ;  /* 0x000080000000791a */ /* 0x000fe80000000000 */
[----:B-1----:R-:W1:Y:S01]  /*18bd0*/  MUFU.TANH R0, R11 ;  /* 0x0000000b00007308 */ /* 0x002e620000002400 */
[----:B------:R-:W-:Y:S02]  /*18be0*/  FMUL.FTZ R36, R36, c[0x0][0x2ec] ;  /* 0x0000bb0024247a20 */ /* 0x000fe40000410000 */
[----:B------:R-:W-:Y:S03]  /*18bf0*/  BAR.SYNC.DEFER_BLOCKING 0x0 ;  /* 0x0000000000007b1d */ /* 0x000fe60000010000 */
[----:B------:R-:W-:Y:S02]  /*18c00*/  FMUL.FTZ R37, R37, c[0x0][0x2ec] ;  /* 0x0000bb0025257a20 */ /* 0x000fe40000410000 */
[----:B------:R-:W-:Y:S02]  /*18c10*/  FMUL.FTZ R38, R38, c[0x0][0x2ec] ;  /* 0x0000bb0026267a20 */ /* 0x000fe40000410000 */
[----:B--2---:R-:W2:Y:S01]  /*18c20*/  MUFU.TANH R2, R12 ;  /* 0x0000000c00027308 */ /* 0x004ea20000002400 */
        /* <DEDUP_REMOVED lines=8> */
[----:B-1----:R1:W-:Y:S01]  /*18cb0*/  STL [R1+0x54], R0 ;  /* 0x0000540001007387 */ /* 0x0023e20000100800 */
[----:B------:R-:W-:Y:S05]  /*18cc0*/  FMUL.FTZ R33, R49, c[0x0][0x2ec] ;  /* 0x0000bb0031217a20 */ /* 0x000fea0000410000 */
[----:B------:R4:W-:Y:S01]  /*18cd0*/  MUFU.TANH R138, R34 ;  /* 0x00000022008a7308 */ /* 0x0009e20000002400 */
[----:B--2---:R2:W-:Y:S01]  /*18ce0*/  STL [R1+0x4c], R2 ;  /* 0x00004c0201007387 */ /* 0x0045e20000100800 */
[-C--:B---3--:R-:W-:Y:S08]  /*18cf0*/  HMMA.16816.F32.BF16 R52, R216, R4.reuse, R52 ;  /* 0x00000004d834723c */ /* 0x088ff00000041834 */
[----:B------:R3:W-:Y:S01]  /*18d00*/  MUFU.TANH R137, R35 ;  /* 0x0000002300897308 */ /* 0x0007e20000002400 */
[C---:B------:R-:W-:Y:S09]  /*18d10*/  HMMA.16816.F32.BF16 R56, R212.reuse, R4, R56 ;  /* 0x00000004d438723c */ /* 0x040ff20000041838 */
[----:B-1----:R-:W1:Y:S01]  /*18d20*/  MUFU.TANH R0, R13 ;  /* 0x0000000d00007308 */ /* 0x002e620000002400 */
[-C--:B------:R-:W-:Y:S03]  /*18d30*/  HMMA.16816.F32.BF16 R60, R212, R6.reuse, R60 ;  /* 0x00000006d43c723c */ /* 0x080fe6000004183c */
[----:B----4-:R-:W-:Y:S05]  /*18d40*/  FMUL.FTZ R34, R51, c[0x0][0x2ec] ;  /* 0x0000bb0033227a20 */ /* 0x010fea0000410000 */
[----:B------:R-:W-:Y:S01]  /*18d50*/  HMMA.16816.F32.BF16 R64, R216, R6, R64 ;  /* 0x00000006d840723c */ /* 0x000fe20000041840 */
[----:B--2---:R-:W2:Y:S03]  /*18d60*/  MUFU.TANH R2, R14 ;  /* 0x0000000e00027308 */ /* 0x004ea60000002400 */
[----:B------:R-:W-:Y:S02]  /*18d70*/  FMUL.FTZ R32, R52, c[0x0][0x2ec] ;  /* 0x0000bb0034207a20 */ /* 0x000fe40000410000 */
[----:B---3--:R-:W-:Y:S02]  /*18d80*/  FMUL.FTZ R35, R50, c[0x0][0x2ec] ;  /* 0x0000bb0032237a20 */ /* 0x008fe40000410000 */
[----:B------:R-:W-:Y:S03]  /*18d90*/  FMUL.FTZ R29, R53, c[0x0][0x2ec] ;  /* 0x0000bb00351d7a20 */ /* 0x000fe60000410000 */
[----:B------:R3:W-:Y:S01]  /*18da0*/  MUFU.TANH R135, R36 ;  /* 0x0000002400877308 */ /* 0x0007e20000002400 */
[----:B------:R-:W-:Y:S01]  /*18db0*/  FMUL.FTZ R59, R59, c[0x0][0x2ec] ;  /* 0x0000bb003b3b7a20 */ /* 0x000fe20000410000 */
[----:B-1----:R1:W-:Y:S08]  /*18dc0*/  STL [R1+0x48], R0 ;  /* 0x0000480001007387 */ /* 0x0023f00000100800 */
[----:B------:R4:W-:Y:S03]  /*18dd0*/  MUFU.TANH R132, R37 ;  /* 0x0000002500847308 */ /* 0x0009e60000002400 */
[----:B------:R-:W-:Y:S01]  /*18de0*/  FMUL.FTZ R25, R64, c[0x0][0x2ec] ;  /* 0x0000bb0040197a20 */ /* 0x000fe20000410000 */
[----:B--2---:R2:W-:Y:S01]  /*18df0*/  STL [R1+0x58], R2 ;  /* 0x0000580201007387 */ /* 0x0045e20000100800 */
[----:B------:R-:W-:Y:S02]  /*18e00*/  FMUL.FTZ R23, R65, c[0x0][0x2ec] ;  /* 0x0000bb0041177a20 */ /* 0x000fe40000410000 */
[----:B------:R-:W-:Y:S03]  /*18e10*/  FMUL.FTZ R28, R67, c[0x0][0x2ec] ;  /* 0x0000bb00431c7a20 */ /* 0x000fe60000410000 */
[----:B------:R2:W-:Y:S01]  /*18e20*/  MUFU.TANH R134, R38 ;  /* 0x0000002600867308 */ /* 0x0005e20000002400 */
[----:B---3--:R-:W-:Y:S09]  /*18e30*/  FMUL.FTZ R36, R48, c[0x0][0x2ec] ;  /* 0x0000bb0030247a20 */ /* 0x008ff20000410000 */
[----:B-1----:R-:W1:Y:S01]  /*18e40*/  MUFU.TANH R0, R15 ;  /* 0x0000000f00007308 */ /* 0x002e620000002400 */
[----:B----4-:R-:W-:Y:S09]  /*18e50*/  FMUL.FTZ R37, R56, c[0x0][0x2ec] ;  /* 0x0000bb0038257a20 */ /* 0x010ff20000410000 */
[----:B--2---:R-:W2:Y:S01]  /*18e60*/  MUFU.TANH R2, R17 ;  /* 0x0000001100027308 */ /* 0x004ea20000002400 */
[----:B------:R-:W-:Y:S02]  /*18e70*/  FMUL.FTZ R38, R39, c[0x0][0x2ec] ;  /* 0x0000bb0027267a20 */ /* 0x000fe40000410000 */
[----:B------:R-:W-:Y:S07]  /*18e80*/  FMUL.FTZ R39, R57, c[0x0][0x2ec] ;  /* 0x0000bb0039277a20 */ /* 0x000fee0000410000 */
[----:B------:R3:W-:Y:S01]  /*18e90*/  MUFU.TANH R136, R40 ;  /* 0x0000002800887308 */ /* 0x0007e20000002400 */
[----:B-1----:R1:W-:Y:S09]  /*18ea0*/  STL [R1+0x5c], R0 ;  /* 0x00005c0001007387 */ /* 0x0023f20000100800 */
[----:B------:R4:W-:Y:S01]  /*18eb0*/  MUFU.TANH R141, R41 ;  /* 0x00000029008d7308 */ /* 0x0009e20000002400 */
[----:B--2---:R2:W-:Y:S09]  /*18ec0*/  STL [R1], R2 ;  /* 0x0000000201007387 */ /* 0x0045f20000100800 */
        /* <DEDUP_REMOVED lines=10> */
[----:B--2---:R2:W-:Y:S09]  /*18f70*/  STL [R1+0x8], R2 ;  /* 0x0000080201007387 */ /* 0x0045f20000100800 */
[----:B------:R-:W-:Y:S01]  /*18f80*/  MUFU.TANH R221, R20 ;  /* 0x0000001400dd7308 */ /* 0x000fe20000002400 */
[----:B---3--:R-:W-:Y:S09]  /*18f90*/  FMUL.FTZ R43, R63, c[0x0][0x2ec] ;  /* 0x0000bb003f2b7a20 */ /* 0x008ff20000410000 */
[----:B-1----:R-:W1:Y:S01]  /*18fa0*/  MUFU.TANH R0, R27 ;  /* 0x0000001b00007308 */ /* 0x002e620000002400 */
[----:B----4-:R-:W-:Y:S09]  /*18fb0*/  FMUL.FTZ R46, R58, c[0x0][0x2ec] ;  /* 0x0000bb003a2e7a20 */ /* 0x010ff20000410000 */
[----:B--2---:R-:W2:Y:S10]  /*18fc0*/  MUFU.TANH R2, R30 ;  /* 0x0000001e00027308 */ /* 0x004eb40000002400 */
[----:B------:R-:W-:Y:S01]  /*18fd0*/  MUFU.TANH R18, R21 ;  /* 0x0000001500127308 */ /* 0x000fe20000002400 */
[----:B-1----:R1:W-:Y:S01]  /*18fe0*/  STL [R1+0xc], R0 ;  /* 0x00000c0001007387 */ /* 0x0023e20000100800 */
[----:B------:R-:W-:Y:S08]  /*18ff0*/  FMUL.FTZ R27, R66, c[0x0][0x2ec] ;  /* 0x0000bb00421b7a20 */ /* 0x000ff00000410000 */
[----:B------:R-:W-:Y:S01]  /*19000*/  MUFU.TANH R22, R22 ;  /* 0x0000001600167308 */ /* 0x000fe20000002400 */
[----:B--2---:R2:W-:Y:S01]  /*19010*/  STL [R1+0x14], R2 ;  /* 0x0000140201007387 */ /* 0x0045e20000100800 */
[----:B------:R-:W-:Y:S08]  /*19020*/  FMUL.FTZ R30, R55, c[0x0][0x2ec] ;  /* 0x0000bb00371e7a20 */ /* 0x000ff00000410000 */
[----:B------:R-:W-:Y:S10]  /*19030*/  MUFU.TANH R24, R24 ;  /* 0x0000001800187308 */ /* 0x000ff40000002400 */
[----:B-1----:R-:W1:Y:S10]  /*19040*/  MUFU.TANH R0, R31 ;  /* 0x0000001f00007308 */ /* 0x002e740000002400 */
[----:B------:R-:W3:Y:S10]  /*19050*/  MUFU.TANH R38, R38 ;  /* 0x0000002600267308 */ /* 0x000ef40000002400 */
[----:B------:R-:W4:Y:S01]  /*19060*/  MUFU.TANH R42, R42 ;  /* 0x0000002a002a7308 */ /* 0x000f220000002400 */
[----:B-1----:R2:W-:Y:S01]  /*19070*/  STL [R1+0x1c], R0 ;  /* 0x00001c0001007387 */ /* 0x0025e20000100800 */
[----:B------:R-:W-:Y:S08]  /*19080*/  FMUL.FTZ R31, R54, c[0x0][0x2ec] ;  /* 0x0000bb00361f7a20 */ /* 0x000ff00000410000 */
        /* <DEDUP_REMOVED lines=23> */
.L_x_651:
[----:B------:R-:W2:Y:S01]  /*19200*/  LDL.LU R20, [R1+0x18] ;  /* 0x0000180001147983 */ /* 0x000ea20000300800 */
[----:B------:R-:W-:Y:S01]  /*19210*/  IMAD.MOV.U32 R4, RZ, RZ, R19 ;  /* 0x000000ffff047224 */ /* 0x000fe200078e0013 */
[----:B------:R-:W-:Y:S01]  /*19220*/  MOV R0, UR8 ;  /* 0x0000000800007c02 */ /* 0x000fe20008000f00 */
[----:B------:R-:W-:Y:S01]  /*19230*/  UISETP.GT.AND UP0, UPT, UR8, UR9, UPT ;  /* 0x000000090800728c */ /* 0x000fe2000bf04270 */
[----:B-1----:R-:W3:Y:S01]  /*19240*/  LDL.LU R16, [R1+0x20] ;  /* 0x0000200001107983 */ /* 0x002ee20000300800 */
[----:B------:R-:W-:Y:S03]  /*19250*/  UMOV UR23, UR8 ;  /* 0x0000000800177c82 */ /* 0x000fe60008000000 */
[----:B------:R-:W4:Y:S04]  /*19260*/  LDL.LU R10, [R1+0x58] ;  /* 0x00005800010a7983 */ /* 0x000f280000300800 */
[----:B------:R-:W2:Y:S04]  /*19270*/  LDL.LU R11, [R1+0x48] ;  /* 0x00004800010b7983 */ /* 0x000ea80000300800 */
[----:B------:R-:W2:Y:S04]  /*19280*/  LDL.LU R21, [R1+0x4c] ;  /* 0x00004c0001157983 */ /* 0x000ea80000300800 */
[----:B------:R-:W2:Y:S04]  /*19290*/  LDL.LU R6, [R1+0x30] ;  /* 0x0000300001067983 */ /* 0x000ea80000300800 */
[----:B------:R-:W2:Y:S04]  /*192a0*/  LDL.LU R8, [R1+0x10] ;  /* 0x0000100001087983 */ /* 0x000ea80000300800 */
[----:B------:R-:W2:Y:S04]  /*192b0*/  LDL.LU R7, [R1+0x2c] ;  /* 0x00002c0001077983 */ /* 0x000ea80000300800 */
[----:B------:R-:W2:Y:S04]  /*192c0*/  LDL.LU R5, [R1+0x28] ;  /* 0x0000280001057983 */ /* 0x000ea80000300800 */
[----:B------:R-:W2:Y:S04]  /*192d0*/  LDL.LU R2, [R1+0x4] ;  /* 0x0000040001027983 */ /* 0x000ea80000300800 */
[----:B------:R-:W2:Y:S04]  /*192e0*/  LDL.LU R19, [R1] ;  /* 0x0000000001137983 */ /* 0x000ea80000300800 */
[----:B------:R-:W2:Y:S04]  /*192f0*/  LDL.LU R9, [R1+0x54] ;  /* 0x0000540001097983 */ /* 0x000ea80000300800 */
[----:B------:R-:W2:Y:S04]  /*19300*/  LDL.LU R15, [R1+0x24] ;  /* 0x00002400010f7983 */ /* 0x000ea80000300800 */
[----:B------:R-:W2:Y:S04]  /*19310*/  LDL.LU R212, [R1+0x34] ;  /* 0x0000340001d47983 */ /* 0x000ea80000300800 */
[----:B------:R-:W1:Y:S08]  /*19320*/  S2R R12, SR_TID.X ;  /* 0x00000000000c7919 */ /* 0x000e700000002100 */
[----:B------:R-:W-:Y:S04]  /*19330*/  STL [R1+0xe8], R130 ;  /* 0x0000e88201007387 */ /* 0x000fe80000100800 */
[----:B------:R-:W-:Y:S04]  /*19340*/  STL [R1+0xe4], R131 ;  /* 0x0000e48301007387 */ /* 0x000fe80000100800 */
[----:B------:R1:W-:Y:S04]  /*19350*/  STL [R1+0xdc], R243 ;  /* 0x0000dcf301007387 */ /* 0x0003e80000100800 */
        /* <DEDUP_REMOVED lines=14> */
[----:B------:R-:W-:Y:S01]  /*19440*/  STL [R1+0xa0], R224 ;  /* 0x0000a0e001007387 */ /* 0x000fe20000100800 */
[----:B--2---:R-:W-:Y:S01]  /*19450*/  LOP3.LUT R212, R212, 0xfffffffb, RZ, 0xc0, !PT ;  /* 0xfffffffbd4d47812 */ /* 0x004fe200078ec0ff */
[----:B-1----:R-:W-:Y:S01]  /*19460*/  IMAD.SHL.U32 R12, R12, 0x2, RZ ;  /* 0x000000020c0c7824 */ /* 0x002fe200078e00ff */
[----:B------:R-:W-:Y:S01]  /*19470*/  MOV R53, R9 ;  /* 0x0000000900357202 */ /* 0x000fe20000000f00 */
[----:B------:R-:W-:Y:S01]  /*19480*/  IMAD.MOV.U32 R17, RZ, RZ, R8 ;  /* 0x000000ffff117224 */ /* 0x000fe200078e0008 */
[----:B------:R-:W-:Y:S01]  /*19490*/  MOV R8, R7 ;  /* 0x0000000700087202 */ /* 0x000fe20000000f00 */
[----:B------:R-:W-:Y:S01]  /*194a0*/  IMAD.MOV.U32 R7, RZ, RZ, R4 ;  /* 0x000000ffff077224 */ /* 0x000fe200078e0004 */
[----:B------:R-:W-:Y:S01]  /*194b0*/  LOP3.LUT R12, R12, 0x6, RZ, 0xc0, !PT ;  /* 0x000000060c0c7812 */ /* 0x000fe200078ec0ff */
[----:B------:R-:W-:Y:S01]  /*194c0*/  IMAD.MOV.U32 R13, RZ, RZ, R5 ;  /* 0x000000ffff0d7224 */ /* 0x000fe200078e0005 */
[----:B------:R-:W-:Y:S01]  /*194d0*/  @P4 LOP3.LUT R212, R212, 0x4, RZ, 0xfc, !PT ;  /* 0x00000004d4d44812 */ /* 0x000fe200078efcff */
[----:B------:R-:W-:Y:S02]  /*194e0*/  IMAD.MOV.U32 R48, RZ, RZ, R21 ;  /* 0x000000ffff307224 */ /* 0x000fe400078e0015 */
[----:B------:R-:W-:Y:S01]  /*194f0*/  IMAD R0, R0, 0x40, R12 ;  /* 0x0000004000007824 */ /* 0x000fe200078e020c */
[----:B------:R-:W-:Y:S01]  /*19500*/  MOV R12, R2 ;  /* 0x00000002000c7202 */ /* 0x000fe20000000f00 */
[----:B------:R-:W-:Y:S01]  /*19510*/  IMAD.MOV.U32 R51, RZ, RZ, R11 ;  /* 0x000000ffff337224 */ /* 0x000fe200078e000b */
[----:B------:R-:W-:Y:S01]  /*19520*/  MOV R50, R48 ;  /* 0x0000003000327202 */ /* 0x000fe20000000f00 */
[----:B----4-:R-:W-:Y:S01]  /*19530*/  IMAD.MOV.U32 R52, RZ, RZ, R10 ;  /* 0x000000ffff347224 */ /* 0x010fe200078e000a */
[C---:B------:R-:W-:Y:S01]  /*19540*/  ISETP.GE.AND P0, PT, R0.reuse, R247, PT ;  /* 0x000000f70000720c */ /* 0x040fe20003f06270 */
[----:B------:R-:W-:Y:S01]  /*19550*/  IMAD.MOV.U32 R54, RZ, RZ, R12 ;  /* 0x000000ffff367224 */ /* 0x000fe200078e000c */
[C---:B------:R-:W-:Y:S01]  /*19560*/  IADD3 R4, R0.reuse, 0x1, RZ ;  /* 0x0000000100047810 */ /* 0x040fe20007ffe0ff */
[----:B------:R-:W-:Y:S01]  /*19570*/  IMAD.MOV.U32 R62, RZ, RZ, R6 ;  /* 0x000000ffff3e7224 */ /* 0x000fe200078e0006 */
[C---:B------:R-:W-:Y:S01]  /*19580*/  IADD3 R2, R0.reuse, 0x8, RZ ;  /* 0x0000000800027810 */ /* 0x040fe20007ffe0ff */
[----:B------:R-:W-:Y:S01]  /*19590*/  IMAD.MOV.U32 R213, RZ, RZ, R53 ;  /* 0x000000ffffd57224 */ /* 0x000fe200078e0035 */
[----:B------:R-:W-:Y:S01]  /*195a0*/  ISETP.GE.OR P0, PT, R0, R251, !P0 ;  /* 0x000000fb0000720c */ /* 0x000fe20004706670 */
[----:B------:R-:W-:Y:S01]  /*195b0*/  IMAD.MOV.U32 R60, RZ, RZ, R52 ;  /* 0x000000ffff3c7224 */ /* 0x000fe200078e0034 */
[-C--:B------:R-:W-:Y:S01]  /*195c0*/  ISETP.GE.AND P1, PT, R4, R247.reuse, PT ;  /* 0x000000f70400720c */ /* 0x080fe20003f26270 */
[----:B------:R-:W-:Y:S01]  /*195d0*/  IMAD.MOV.U32 R61, RZ, RZ, R50 ;  /* 0x000000ffff3d7224 */ /* 0x000fe200078e0032 */
[----:B------:R-:W-:Y:S02]  /*195e0*/  FSEL R15, R15, -INF , !P0 ;  /* 0xff8000000f0f7808 */ /* 0x000fe40004000000 */
[----:B------:R-:W-:Y:S02]  /*195f0*/  ISETP.GE.AND P0, PT, R2, R247, PT ;  /* 0x000000f70200720c */ /* 0x000fe40003f06270 */
[C---:B------:R-:W-:Y:S02]  /*19600*/  ISETP.GE.AND P6, PT, R0.reuse, R245, PT ;  /* 0x000000f50000720c */ /* 0x040fe40003fc6270 */
[C---:B------:R-:W-:Y:S02]  /*19610*/  ISETP.GE.AND P3, PT, R0.reuse, R244, PT ;  /* 0x000000f40000720c */ /* 0x040fe40003f66270 */
[C---:B------:R-:W-:Y:S02]  /*19620*/  IADD3 R5, R0.reuse, 0x9, RZ ;  /* 0x0000000900057810 */ /* 0x040fe40007ffe0ff */
[----:B------:R-:W-:Y:S02]  /*19630*/  IADD3 R14, R0, 0x10, RZ ;  /* 0x00000010000e7810 */ /* 0x000fe40007ffe0ff */
[-C--:B------:R-:W-:Y:S02]  /*19640*/  ISETP.GE.OR P1, PT, R4, R251.reuse, !P1 ;  /* 0x000000fb0400720c */ /* 0x080fe40004f26670 */
[----:B------:R-:W-:Y:S02]  /*19650*/  ISETP.GE.OR P0, PT, R2, R251, !P0 ;  /* 0x000000fb0200720c */ /* 0x000fe40004706670 */
[C---:B------:R-:W-:Y:S02]  /*19660*/  ISETP.GE.OR P6, PT, R0.reuse, R249, !P6 ;  /* 0x000000f90000720c */ /* 0x040fe400077c6670 */
[----:B------:R-:W-:Y:S02]  /*19670*/  ISETP.GE.OR P3, PT, R0, R248, !P3 ;  /* 0x000000f80000720c */ /* 0x000fe40005f66670 */
[----:B------:R-:W-:Y:S02]  /*19680*/  FSEL R21, R20, -INF , !P6 ;  /* 0xff80000014157808 */ /* 0x000fe40007000000 */
[----:B------:R-:W-:Y:S02]  /*19690*/  FSEL R20, R252, -INF , !P0 ;  /* 0xff800000fc147808 */ /* 0x000fe40004000000 */
[-C--:B------:R-:W-:Y:S02]  /*196a0*/  ISETP.GE.AND P0, PT, R14, R247.reuse, PT ;  /* 0x000000f70e00720c */ /* 0x080fe40003f06270 */
[C---:B------:R-:W-:Y:S02]  /*196b0*/  ISETP.GE.AND P2, PT, R0.reuse, R246, PT ;  /* 0x000000f60000720c */ /* 0x040fe40003f46270 */
[----:B------:R-:W-:Y:S02]  /*196c0*/  FSEL R26, R17, -INF , !P3 ;  /* 0xff800000111a7808 */ /* 0x000fe40005800000 */
[----:B------:R-:W-:Y:S02]  /*196d0*/  FSEL R17, R13, -INF , !P1 ;  /* 0xff8000000d117808 */ /* 0x000fe40004800000 */
[C---:B------:R-:W-:Y:S02]  /*196e0*/  ISETP.GE.AND P1, PT, R5.reuse, R247, PT ;  /* 0x000000f70500720c */ /* 0x040fe40003f26270 */
[C---:B------:R-:W-:Y:S02]  /*196f0*/  IADD3 R13, R0.reuse, 0x11, RZ ;  /* 0x00000011000d7810 */ /* 0x040fe40007ffe0ff */
[-C--:B------:R-:W-:Y:S02]  /*19700*/  ISETP.GE.OR P1, PT, R5, R251.reuse, !P1 ;  /* 0x000000fb0500720c */ /* 0x080fe40004f26670 */
[----:B------:R-:W-:Y:S02]  /*19710*/  IADD3 R12, R0, 0x18, RZ ;  /* 0x00000018000c7810 */ /* 0x000fe40007ffe0ff */
[----:B------:R-:W-:Y:S02]  /*19720*/  ISETP.GE.OR P0, PT, R14, R251, !P0 ;  /* 0x000000fb0e00720c */ /* 0x000fe40004706670 */
[----:B------:R-:W-:Y:S02]  /*19730*/  ISETP.GE.OR P2, PT, R0, R250, !P2 ;  /* 0x000000fa0000720c */ /* 0x000fe40005746670 */
[----:B------:R-:W-:Y:S02]  /*19740*/  FSEL R19, R19, -INF , !P1 ;  /* 0xff80000013137808 */ /* 0x000fe40004800000 */
[-C--:B------:R-:W-:Y:S02]  /*19750*/  ISETP.GE.AND P1, PT, R13, R247.reuse, PT ;  /* 0x000000f70d00720c */ /* 0x080fe40003f26270 */
[----:B------:R-:W-:Y:S02]  /*19760*/  FSEL R48, R221, -INF , !P0 ;  /* 0xff800000dd307808 */ /* 0x000fe40004000000 */
[----:B------:R-:W-:Y:S02]  /*19770*/  ISETP.GE.AND P0, PT, R12, R247, PT ;  /* 0x000000f70c00720c */ /* 0x000fe40003f06270 */
[----:B---3--:R-:W-:Y:S02]  /*19780*/  FSEL R16, R16, -INF , !P2 ;  /* 0xff80000010107808 */ /* 0x008fe40005000000 */
[----:B------:R-:W-:Y:S02]  /*19790*/  ISETP.GE.AND P2, PT, R4, R246, PT ;  /* 0x000000f60400720c */ /* 0x000fe40003f46270 */
[----:B------:R-:W-:Y:S02]  /*197a0*/  IADD3 R11, R0, 0x19, RZ ;  /* 0x00000019000b7810 */ /* 0x000fe40007ffe0ff */
[----:B------:R-:W-:Y:S02]  /*197b0*/  ISETP.GE.OR P2, PT, R4, R250, !P2 ;  /* 0x000000fa0400720c */ /* 0x000fe40005746670 */
[-C--:B------:R-:W-:Y:S02]  /*197c0*/  ISETP.GE.OR P0, PT, R12, R251.reuse, !P0 ;  /* 0x000000fb0c00720c */ /* 0x080fe40004706670 */
[----:B------:R-:W-:Y:S02]  /*197d0*/  ISETP.GE.OR P1, PT, R13, R251, !P1 ;  /* 0x000000fb0d00720c */ /* 0x000fe40004f26670 */
[----:B------:R-:W-:Y:S02]  /*197e0*/  FSEL R55, R22, -INF , !P0 ;  /* 0xff80000016377808 */ /* 0x000fe40004000000 */
[----:B------:R-:W-:Y:S02]  /*197f0*/  FSEL R49, R18, -INF , !P1 ;  /* 0xff80000012317808 */ /* 0x000fe40004800000 */
[----:B------:R-:W-:Y:S02]  /*19800*/  FSEL R18, R8, -INF , !P2 ;  /* 0xff80000008127808 */ /* 0x000fe40005000000 */
[----:B------:R-:W-:Y:S02]  /*19810*/  ISETP.GE.AND P2, PT, R11, R247, PT ;  /* 0x000000f70b00720c */ /* 0x000fe40003f46270 */
[-C--:B------:R-:W-:Y:S02]  /*19820*/  ISETP.GE.AND P1, PT, R2, R246.reuse, PT ;  /* 0x000000f60200720c */ /* 0x080fe40003f26270 */
[C---:B------:R-:W-:Y:S02]  /*19830*/  ISETP.GE.AND P0, PT, R5.reuse, R246, PT ;  /* 0x000000f60500720c */ /* 0x040fe40003f06270 */
[----:B------:R-:W-:Y:S02]  /*19840*/  ISETP.GE.AND P6, PT, R4, R245, PT ;  /* 0x000000f50400720c */ /* 0x000fe40003fc6270 */
[C---:B------:R-:W-:Y:S02]  /*19850*/  IADD3 R10, R0.reuse, 0x20, RZ ;  /* 0x00000020000a7810 */ /* 0x040fe40007ffe0ff */
[----:B------:R-:W-:Y:S02]  /*19860*/  IADD3 R9, R0, 0x21, RZ ;  /* 0x0000002100097810 */ /* 0x000fe40007ffe0ff */
[-C--:B------:R-:W-:Y:S02]  /*19870*/  ISETP.GE.OR P1, PT, R2, R250.reuse, !P1 ;  /* 0x000000fa0200720c */ /* 0x080fe40004f26670 */
[----:B------:R-:W-:Y:S02]  /*19880*/  ISETP.GE.OR P0, PT, R5, R250, !P0 ;  /* 0x000000fa0500720c */ /* 0x000fe40004706670 */
[----:B------:R-:W-:Y:S02]  /*19890*/  ISETP.GE.OR P2, PT, R11, R251, !P2 ;  /* 0x000000fb0b00720c */ /* 0x000fe40005746670 */
[----:B------:R-:W-:Y:S02]  /*198a0*/  ISETP.GE.OR P4, PT, R4, R249, !P6 ;  /* 0x000000f90400720c */ /* 0x000fe40007786670 */
[----:B------:R-:W-:Y:S02]  /*198b0*/  FSEL R22, R54, -INF , !P1 ;  /* 0xff80000036167808 */ /* 0x000fe40004800000 */
[-C--:B------:R-:W-:Y:S02]  /*198c0*/  ISETP.GE.AND P1, PT, R10, R247.reuse, PT ;  /* 0x000000f70a00720c */ /* 0x080fe40003f26270 */
[----:B------:R-:W-:Y:S02]  /*198d0*/  FSEL R56, R24, -INF , !P2 ;  /* 0xff80000018387808 */ /* 0x000fe40005000000 */
[----:B------:R-:W-:Y:S02]  /*198e0*/  ISETP.GE.AND P2, PT, R14, R246, PT ;  /* 0x000000f60e00720c */ /* 0x000fe40003f46270 */
[----:B------:R-:W-:Y:S02]  /*198f0*/  FSEL R24, R7, -INF , !P0 ;  /* 0xff80000007187808 */ /* 0x000fe40004000000 */
[C---:B------:R-:W-:Y:S02]  /*19900*/  ISETP.GE.AND P0, PT, R9.reuse, R247, PT ;  /* 0x000000f70900720c */ /* 0x040fe40003f06270 */
[----:B------:R-:W-:Y:S02]  /*19910*/  ISETP.GE.AND P3, PT, R4, R244, PT ;  /* 0x000000f40400720c */ /* 0x000fe40003f66270 */
[----:B------:R-:W-:Y:S02]  /*19920*/  IADD3 R8, R0, 0x28, RZ ;  /* 0x0000002800087810 */ /* 0x000fe40007ffe0ff */
[-C--:B------:R-:W-:Y:S02]  /*19930*/  ISETP.GE.OR P1, PT, R10, R251.reuse, !P1 ;  /* 0x000000fb0a00720c */ /* 0x080fe40004f26670 */
[----:B------:R-:W-:Y:S02]  /*19940*/  ISETP.GE.OR P2, PT, R14, R250, !P2 ;  /* 0x000000fa0e00720c */ /* 0x000fe40005746670 */
[----:B------:R-:W-:Y:S02]  /*19950*/  ISETP.GE.OR P0, PT, R9, R251, !P0 ;  /* 0x000000fb0900720c */ /* 0x000fe40004706670 */
[----:B------:R-:W-:Y:S02]  /*19960*/  LOP3.LUT R212, R212, 0xfffffffd, RZ, 0xc0, !PT ;  /* 0xfffffffdd4d47812 */ /* 0x000fe400078ec0ff */
[----:B------:R-:W-:Y:S02]  /*19970*/  FSEL R54, R135, -INF , !P1 ;  /* 0xff80000087367808 */ /* 0x000fe40004800000 */
[----:B------:R-:W-:Y:S02]  /*19980*/  ISETP.GE.OR P3, PT, R4, R248, !P3 ;  /* 0x000000f80400720c */ /* 0x000fe40005f66670 */
[----:B------:R-:W-:Y:S02]  /*19990*/  FSEL R4, R132, -INF , !P0 ;  /* 0xff80000084047808 */ /* 0x000fe40004000000 */
[----:B------:R-:W-:Y:S02]  /*199a0*/  FSEL R252, R223, -INF , !P2 ;  /* 0xff800000dffc7808 */ /* 0x000fe40005000000 */
[----:B------:R-:W-:Y:S02]  /*199b0*/  ISETP.GE.AND P2, PT, R8, R247, PT ;  /* 0x000000f70800720c */ /* 0x000fe40003f46270 */
[-C--:B------:R-:W-:Y:S02]  /*199c0*/  ISETP.GE.AND P0, PT, R12, R246.reuse, PT ;  /* 0x000000f60c00720c */ /* 0x080fe40003f06270 */
[C---:B------:R-:W-:Y:S02]  /*199d0*/  ISETP.GE.AND P1, PT, R13.reuse, R246, PT ;  /* 0x000000f60d00720c */ /* 0x040fe40003f26270 */
[----:B------:R-:W-:Y:S02]  /*199e0*/  @P4 LOP3.LUT R212, R212, 0x2, RZ, 0xfc, !PT ;  /* 0x00000002d4d44812 */ /* 0x000fe400078efcff */
[C---:B------:R-:W-:Y:S02]  /*199f0*/  IADD3 R7, R0.reuse, 0x29, RZ ;  /* 0x0000002900077810 */ /* 0x040fe40007ffe0ff */
[-C--:B------:R-:W-:Y:S01]  /*19a00*/  ISETP.GE.OR P1, PT, R13, R250.reuse, !P1 ;  /* 0x000000fa0d00720c */ /* 0x080fe20004f26670 */
[----:B------:R-:W-:Y:S01]  /*19a10*/  STL [R1+0x34], R212 ;  /* 0x000034d401007387 */ /* 0x000fe20000100800 */
[----:B------:R-:W-:Y:S02]  /*19a20*/  IADD3 R6, R0, 0x30, RZ ;  /* 0x0000003000067810 */ /* 0x000fe40007ffe0ff */
[----:B------:R-:W-:Y:S01]  /*19a30*/  ISETP.GE.OR P2, PT, R8, R251, !P2 ;  /* 0x000000fb0800720c */ /* 0x000fe20005746670 */
[----:B------:R1:W-:Y:S01]  /*19a40*/  STL [R1+0x50], R4 ;  /* 0x0000500401007387 */ /* 0x0003e20000100800 */
[----:B------:R-:W-:Y:S02]  /*19a50*/  ISETP.GE.OR P0, PT, R12, R250, !P0 ;  /* 0x000000fa0c00720c */ /* 0x000fe40004706670 */
[----:B------:R-:W-:Y:S01]  /*19a60*/  FSEL R223, R222, -INF , !P1 ;  /* 0xff800000dedf7808 */ /* 0x000fe20004800000 */
[----:B------:R2:W-:Y:S01]  /*19a70*/  STL [R1+0xe0], R247 ;  /* 0x0000e0f701007387 */ /* 0x0005e20000100800 */
[-C--:B------:R-:W-:Y:S02]  /*19a80*/  ISETP.GE.AND P1, PT, R7, R247.reuse, PT ;  /* 0x000000f70700720c */ /* 0x080fe40003f26270 */
[----:B------:R-:W-:Y:S02]  /*19a90*/  FSEL R243, R36, -INF , !P2 ;  /* 0xff80000024f37808 */ /* 0x000fe40005000000 */
[----:B------:R-:W-:Y:S02]  /*19aa0*/  FSEL R57, R138, -INF , !P0 ;  /* 0xff8000008a397808 */ /* 0x000fe40004000000 */
[C---:B------:R-:W-:Y:S02]  /*19ab0*/  ISETP.GE.AND P0, PT, R6.reuse, R247, PT ;  /* 0x000000f70600720c */ /* 0x040fe40003f06270 */
[----:B------:R-:W-:Y:S02]  /*19ac0*/  ISETP.GE.AND P2, PT, R11, R246, PT ;  /* 0x000000f60b00720c */ /* 0x000fe40003f46270 */
[-C--:B------:R-:W-:Y:S02]  /*19ad0*/  ISETP.GE.OR P1, PT, R7, R251.reuse, !P1 ;  /* 0x000000fb0700720c */ /* 0x080fe40004f26670 */
[----:B------:R-:W-:Y:S02]  /*19ae0*/  ISETP.GE.OR P2, PT, R11, R250, !P2 ;  /* 0x000000fa0b00720c */ /* 0x000fe40005746670 */
[----:B------:R-:W-:Y:S02]  /*19af0*/  ISETP.GE.OR P0, PT, R6, R251, !P0 ;  /* 0x000000fb0600720c */ /* 0x000fe40004706670 */
[----:B------:R-:W-:Y:S02]  /*19b00*/  FSEL R53, R33, -INF , !P1 ;  /* 0xff80000021357808 */ /* 0x000fe40004800000 */
[----:B------:R-:W-:Y:S02]  /*19b10*/  FSEL R58, R137, -INF , !P2 ;  /* 0xff800000893a7808 */ /* 0x000fe40005000000 */
[----:B------:R-:W-:Y:S02]  /*19b20*/  FSEL R229, R32, -INF , !P0 ;  /* 0xff80000020e57808 */ /* 0x000fe40004000000 */
[C---:B------:R-:W-:Y:S02]  /*19b30*/  ISETP.GE.AND P1, PT, R2.reuse, R245, PT ;  /* 0x000000f50200720c */ /* 0x040fe40003f26270 */
[----:B------:R-:W-:Y:S02]  /*19b40*/  ISETP.GE.AND P2, PT, R2, R244, PT ;  /* 0x000000f40200720c */ /* 0x000fe40003f46270 */
[----:B------:R-:W-:Y:S02]  /*19b50*/  ISETP.GE.AND P0, PT, R10, R246, PT ;  /* 0x000000f60a00720c */ /* 0x000fe40003f06270 */
[----:B------:R-:W-:Y:S02]  /*19b60*/  ISETP.GE.OR P2, PT, R2, R248, !P2 ;  /* 0x000000f80200720c */ /* 0x000fe40005746670 */
[----:B------:R-:W-:Y:S02]  /*19b70*/  ISETP.GE.OR P0, PT, R10, R250, !P0 ;  /* 0x000000fa0a00720c */ /* 0x000fe40004706670 */
[----:B------:R-:W-:Y:S02]  /*19b80*/  ISETP.GE.OR P4, PT, R2, R249, !P1 ;  /* 0x000000f90200720c */ /* 0x000fe40004f86670 */
[----:B------:R-:W-:Y:S02]  /*19b90*/  IADD3 R2, R0, 0x31, RZ ;  /* 0x0000003100027810 */ /* 0x000fe40007ffe0ff */
[----:B------:R-:W-:Y:S02]  /*19ba0*/  FSEL R67, R134, -INF , !P0 ;  /* 0xff80000086437808 */ /* 0x000fe40004000000 */
[----:B------:R-:W-:Y:S02]  /*19bb0*/  ISETP.GE.AND P0, PT, R2, R247, PT ;  /* 0x000000f70200720c */ /* 0x000fe40003f06270 */
[----:B-1----:R-:W-:Y:S02]  /*19bc0*/  IADD3 R4, R0, 0x38, RZ ;  /* 0x0000003800047810 */ /* 0x002fe40007ffe0ff */
[----:B------:R-:W-:Y:S02]  /*19bd0*/  ISETP.GE.OR P0, PT, R2, R251, !P0 ;  /* 0x000000fb0200720c */ /* 0x000fe40004706670 */
[----:B------:R-:W-:Y:S02]  /*19be0*/  MOV R214, R51 ;  /* 0x0000003300d67202 */ /* 0x000fe40000000f00 */
[----:B------:R-:W-:Y:S02]  /*19bf0*/  FSEL R52, R29, -INF , !P0 ;  /* 0xff8000001d347808 */ /* 0x000fe40004000000 */
[C---:B------:R-:W-:Y:S02]  /*19c00*/  ISETP.GE.AND P0, PT, R9.reuse, R246, PT ;  /* 0x000000f60900720c */ /* 0x040fe40003f06270 */
[----:B------:R-:W-:Y:S02]  /*19c10*/  IADD3 R0, R0, 0x39, RZ ;  /* 0x0000003900007810 */ /* 0x000fe40007ffe0ff */
[----:B------:R-:W-:Y:S02]  /*19c20*/  ISETP.GE.OR P0, PT, R9, R250, !P0 ;  /* 0x000000fa0900720c */ /* 0x000fe40004706670 */
[C---:B------:R-:W-:Y:S02]  /*19c30*/  ISETP.GE.AND P6, PT, R5.reuse, R245, PT ;  /* 0x000000f50500720c */ /* 0x040fe40003fc6270 */
[----:B------:R-:W-:Y:S02]  /*19c40*/  FSEL R66, R38, -INF , !P0 ;  /* 0xff80000026427808 */ /* 0x000fe40004000000 */
[C---:B------:R-:W-:Y:S02]  /*19c50*/  ISETP.GE.AND P0, PT, R4.reuse, R247, PT ;  /* 0x000000f70400720c */ /* 0x040fe40003f06270 */
[C---:B------:R-:W-:Y:S02]  /*19c60*/  ISETP.GE.OR P6, PT, R5.reuse, R249, !P6 ;  /* 0x000000f90500720c */ /* 0x040fe400077c6670 */
[----:B------:R-:W-:Y:S02]  /*19c70*/  ISETP.GE.OR P0, PT, R4, R251, !P0 ;  /* 0x000000fb0400720c */ /* 0x000fe40004706670 */
[----:B------:R-:W-:Y:S02]  /*19c80*/  ISETP.GE.AND P1, PT, R5, R244, PT ;  /* 0x000000f40500720c */ /* 0x000fe40003f26270 */
[----:B------:R-:W-:Y:S02]  /*19c90*/  FSEL R51, R25, -INF , !P0 ;  /* 0xff80000019337808 */ /* 0x000fe40004000000 */
[C---:B------:R-:W-:Y:S02]  /*19ca0*/  ISETP.GE.AND P0, PT, R8.reuse, R246, PT ;  /* 0x000000f60800720c */ /* 0x040fe40003f06270 */
[----:B------:R-:W-:Y:S02]  /*19cb0*/  FSEL R25, R61, -INF , !P4 ;  /* 0xff8000003d197808 */ /* 0x000fe40006000000 */
[----:B------:R-:W-:Y:S02]  /*19cc0*/  ISETP.GE.OR P0, PT, R8, R250, !P0 ;  /* 0x000000fa0800720c */ /* 0x000fe40004706670 */
[----:B------:R-:W-:Y:S02]  /*19cd0*/  ISETP.GE.OR P1, PT, R5, R248, !P1 ;  /* 0x000000f80500720c */ /* 0x000fe40004f26670 */
[----:B------:R-:W-:Y:S02]  /*19ce0*/  FSEL R65, R35, -INF , !P0 ;  /* 0xff80000023417808 */ /* 0x000fe40004000000 */
[C---:B------:R-:W-:Y:S02]  /*19cf0*/  ISETP.GE.AND P0, PT, R0.reuse, R247, PT ;  /* 0x000000f70000720c */ /* 0x040fe40003f06270 */
[----:B------:R-:W-:Y:S02]  /*19d00*/  FMNMX.FTZ R5, R15, R3, !PT ;  /* 0x000000030f057209 */ /* 0x000fe40007810000 */
[----:B------:R-:W-:Y:S02]  /*19d10*/  ISETP.GE.OR P0, PT, R0, R251, !P0 ;  /* 0x000000fb0000720c */ /* 0x000fe40004706670 */
[----:B------:R-:W-:Y:S02]  /*19d20*/  FMNMX.FTZ R5, R17, R5, !PT ;  /* 0x0000000511057209 */ /* 0x000fe40007810000 */
[----:B------:R-:W-:Y:S02]  /*19d30*/  FSEL R50, R23, -INF , !P0 ;  /* 0xff80000017327808 */ /* 0x000fe40004000000 */
[C---:B------:R-:W-:Y:S02]  /*19d40*/  ISETP.GE.AND P0, PT, R7.reuse, R246, PT ;  /* 0x000000f60700720c */ /* 0x040fe40003f06270 */
[----:B------:R-:W-:Y:S02]  /*19d50*/  FMNMX.FTZ R5, R20, R5, !PT ;  /* 0x0000000514057209 */ /* 0x000fe40007810000 */
[----:B------:R-:W-:Y:S02]  /*19d60*/  ISETP.GE.OR P0, PT, R7, R250, !P0 ;  /* 0x000000fa0700720c */ /* 0x000fe40004706670 */
[----:B------:R-:W-:Y:S02]  /*19d70*/  FMNMX.FTZ R5, R19, R5, !PT ;  /* 0x0000000513057209 */ /* 0x000fe40007810000 */
[----:B------:R-:W-:Y:S02]  /*19d80*/  FSEL R64, R34, -INF , !P0 ;  /* 0xff80000022407808 */ /* 0x000fe40004000000 */
[C---:B------:R-:W-:Y:S02]  /*19d90*/  ISETP.GE.AND P0, PT, R6.reuse, R246, PT ;  /* 0x000000f60600720c */ /* 0x040fe40003f06270 */
[----:B------:R-:W-:Y:S02]  /*19da0*/  MOV R215, R60 ;  /* 0x0000003c00d77202 */ /* 0x000fe40000000f00 */
[----:B------:R-:W-:Y:S04]  /*19db0*/  ISETP.GE.OR P0, PT, R6, R250, !P0 ;  /* 0x000000fa0600720c */ /* 0x000fe80004706670 */
[----:B------:R-:W-:Y:S02]  /*19dc0*/  FSEL R63, R31, -INF , !P0 ;  /* 0xff8000001f3f7808 */ /* 0x000fe40004000000 */
[----:B------:R-:W-:Y:S04]  /*19dd0*/  LOP3.LUT P0, RZ, R212, 0x2, RZ, 0xc0, !PT ;  /* 0x00000002d4ff7812 */ /* 0x000fe8000780c0ff */
[----:B------:R-:W-:Y:S02]  /*19de0*/  FSEL R23, R62, -INF , !P0 ;  /* 0xff8000003e177808 */ /* 0x000fe40004000000 */
[C---:B------:R-:W-:Y:S04]  /*19df0*/  ISETP.GE.AND P0, PT, R2.reuse, R246, PT ;  /* 0x000000f60200720c */ /* 0x040fe80003f06270 */
[----:B------:R-:W-:Y:S04]  /*19e00*/  ISETP.GE.OR P0, PT, R2, R250, !P0 ;  /* 0x000000fa0200720c */ /* 0x000fe80004706670 */
[----:B------:R-:W-:Y:S02]  /*19e10*/  FSEL R62, R30, -INF , !P0 ;  /* 0xff8000001e3e7808 */ /* 0x000fe40004000000 */
[C---:B------:R-:W-:Y:S04]  /*19e20*/  ISETP.GE.AND P0, PT, R4.reuse, R246, PT ;  /* 0x000000f60400720c */ /* 0x040fe80003f06270 */
[----:B------:R-:W-:Y:S04]  /*19e30*/  ISETP.GE.OR P0, PT, R4, R250, !P0 ;  /* 0x000000fa0400720c */ /* 0x000fe80004706670 */
[----:B------:R-:W-:Y:S02]  /*19e40*/  FSEL R61, R27, -INF , !P0 ;  /* 0xff8000001b3d7808 */ /* 0x000fe40004000000 */
[----:B------:R-:W-:Y:S02]  /*19e50*/  FSEL R27, R214, -INF , !P6 ;  /* 0xff800000d61b7808 */ /* 0x000fe40007000000 */
[----:B------:R-:W3:Y:S01]  /*19e60*/  LDL.LU R214, [R1+0x5c] ;  /* 0x00005c0001d67983 */ /* 0x000ee20000300800 */
[----:B------:R-:W-:Y:S02]  /*19e70*/  ISETP.GE.AND P6, PT, R14, R245, PT ;  /* 0x000000f50e00720c */ /* 0x000fe40003fc6270 */
[C---:B------:R-:W-:Y:S01]  /*19e80*/  ISETP.GE.AND P0, PT, R0.reuse, R246, PT ;  /* 0x000000f60000720c */ /* 0x040fe20003f06270 */
[----:B--2---:R-:W2:Y:S03]  /*19e90*/  LDL.LU R247, [R1+0x50] ;  /* 0x0000500001f77983 */ /* 0x004ea60000300800 */
[----:B------:R-:W-:Y:S02]  /*19ea0*/  ISETP.GE.OR P4, PT, R0, R250, !P0 ;  /* 0x000000fa0000720c */ /* 0x000fe40004786670 */
[C---:B------:R-:W-:Y:S02]  /*19eb0*/  ISETP.GE.OR P0, PT, R14.reuse, R249, !P6 ;  /* 0x000000f90e00720c */ /* 0x040fe40007706670 */
[----:B------:R-:W-:Y:S02]  /*19ec0*/  ISETP.GE.AND P6, PT, R13, R245, PT ;  /* 0x000000f50d00720c */ /* 0x000fe40003fc6270 */
[----:B------:R-:W-:Y:S02]  /*19ed0*/  FSEL R222, R211, -INF , !P0 ;  /* 0xff800000d3de7808 */ /* 0x000fe40004000000 */
[C---:B------:R-:W-:Y:S02]  /*19ee0*/  ISETP.GE.AND P0, PT, R14.reuse, R244, PT ;  /* 0x000000f40e00720c */ /* 0x040fe40003f06270 */
[----:B------:R-:W-:Y:S02]  /*19ef0*/  ISETP.GE.OR P6, PT, R13, R249, !P6 ;  /* 0x000000f90d00720c */ /* 0x000fe400077c6670 */
[----:B------:R-:W-:Y:S02]  /*19f00*/  ISETP.GE.OR P0, PT, R14, R248, !P0 ;  /* 0x000000f80e00720c */ /* 0x000fe40004706670 */
[----:B------:R-:W-:Y:S02]  /*19f10*/  FSEL R14, R213, -INF , !P3 ;  /* 0xff800000d50e7808 */ /* 0x000fe40005800000 */
[----:B------:R-:W4:Y:S01]  /*19f20*/  LDL.LU R213, [R1+0x8] ;  /* 0x0000080001d57983 */ /* 0x000f220000300800 */
[----:B------:R-:W-:Y:S02]  /*19f30*/  FSEL R221, R209, -INF , !P6 ;  /* 0xff800000d1dd7808 */ /* 0x000fe40007000000 */
[C---:B------:R-:W-:Y:S02]  /*19f40*/  ISETP.GE.AND P6, PT, R12.reuse, R245, PT ;  /* 0x000000f50c00720c */ /* 0x040fe40003fc6270 */
[----:B------:R-:W-:Y:S02]  /*19f50*/  ISETP.GE.AND P3, PT, R13, R244, PT ;  /* 0x000000f40d00720c */ /* 0x000fe40003f66270 */
[----:B------:R-:W-:Y:S02]  /*19f60*/  ISETP.GE.OR P6, PT, R12, R249, !P6 ;  /* 0x000000f90c00720c */ /* 0x000fe400077c6670 */
[----:B------:R-:W-:Y:S02]  /*19f70*/  FSEL R60, R28, -INF , !P4 ;  /* 0xff8000001c3c7808 */ /* 0x000fe40006000000 */
[----:B------:R-:W-:Y:S02]  /*19f80*/  FSEL R219, R143, -INF , !P6 ;  /* 0xff8000008fdb7808 */ /* 0x000fe40007000000 */
[C---:B------:R-:W-:Y:S04]  /*19f90*/  ISETP.GE.AND P6, PT, R11.reuse, R245, PT ;  /* 0x000000f50b00720c */ /* 0x040fe80003fc6270 */
[----:B------:R-:W-:Y:S02]  /*19fa0*/  ISETP.GE.OR P4, PT, R11, R249, !P6 ;  /* 0x000000f90b00720c */ /* 0x000fe40007786670 */
[----:B------:R-:W-:Y:S02]  /*19fb0*/  ISETP.GE.OR P6, PT, R13, R248, !P3 ;  /* 0x000000f80d00720c */ /* 0x000fe40005fc6670 */
[----:B------:R-:W-:Y:S02]  /*19fc0*/  FMNMX.FTZ R13, R48, R5, !PT ;  /* 0x00000005300d7209 */ /* 0x000fe40007810000 */
[----:B------:R-:W-:Y:S02]  /*19fd0*/  ISETP.GE.AND P3, PT, R10, R245, PT ;  /* 0x000000f50a00720c */ /* 0x000fe40003f66270 */
[----:B------:R-:W-:Y:S02]  /*19fe0*/  FMNMX.FTZ R13, R49, R13, !PT ;  /* 0x0000000d310d7209 */ /* 0x000fe40007810000 */
[----:B------:R-:W-:Y:S02]  /*19ff0*/  FSEL R218, R208, -INF , !P4 ;  /* 0xff800000d0da7808 */ /* 0x000fe40006000000 */
[----:B------:R-:W-:Y:S02]  /*1a000*/  FMNMX.FTZ R137, R55, R13, !PT ;  /* 0x0000000d37897209 */ /* 0x000fe40007810000 */
[----:B------:R-:W-:Y:S02]  /*1a010*/  FSEL R13, R215, -INF , !P2 ;  /* 0xff800000d70d7808 */ /* 0x000fe40005000000 */
[----:B------:R-:W4:Y:S01]  /*1a020*/  LDL.LU R215, [R1+0xc] ;  /* 0x00000c0001d77983 */ /* 0x000f220000300800 */
[----:B------:R-:W-:Y:S02]  /*1a030*/  ISETP.GE.OR P4, PT, R10, R249, !P3 ;  /* 0x000000f90a00720c */ /* 0x000fe40005f86670 */
[----:B------:R-:W-:Y:S02]  /*1a040*/  ISETP.GE.AND P3, PT, R12, R244, PT ;  /* 0x000000f40c00720c */ /* 0x000fe40003f66270 */
[----:B------:R-:W-:Y:S02]  /*1a050*/  FMNMX.FTZ R5, R16, R133, !PT ;  /* 0x0000008510057209 */ /* 0x000fe40007810000 */
[----:B------:R-:W-:Y:S02]  /*1a060*/  ISETP.GE.OR P3, PT, R12, R248, !P3 ;  /* 0x000000f80c00720c */ /* 0x000fe40005f66670 */
[----:B------:R-:W-:Y:S02]  /*1a070*/  FMNMX.FTZ R5, R18, R5, !PT ;  /* 0x0000000512057209 */ /* 0x000fe40007810000 */
[C---:B------:R-:W-:Y:S02]  /*1a080*/  ISETP.GE.AND P2, PT, R9.reuse, R245, PT ;  /* 0x000000f50900720c */ /* 0x040fe40003f46270 */
[----:B------:R-:W-:Y:S02]  /*1a090*/  FMNMX.FTZ R5, R22, R5, !PT ;  /* 0x0000000516057209 */ /* 0x000fe40007810000 */
[----:B------:R-:W-:Y:S02]  /*1a0a0*/  FSEL R29, R136, -INF , !P4 ;  /* 0xff800000881d7808 */ /* 0x000fe40006000000 */
[----:B------:R-:W-:Y:S02]  /*1a0b0*/  FMNMX.FTZ R5, R24, R5, !PT ;  /* 0x0000000518057209 */ /* 0x000fe40007810000 */
[----:B------:R-:W-:Y:S02]  /*1a0c0*/  ISETP.GE.OR P4, PT, R9, R249, !P2 ;  /* 0x000000f90900720c */ /* 0x000fe40005786670 */
[----:B------:R-:W-:Y:S02]  /*1a0d0*/  FMNMX.FTZ R5, R252, R5, !PT ;  /* 0x00000005fc057209 */ /* 0x000fe40007810000 */
[----:B------:R-:W-:Y:S02]  /*1a0e0*/  FSEL R28, R141, -INF , !P4 ;  /* 0xff8000008d1c7808 */ /* 0x000fe40006000000 */
[----:B------:R-:W-:Y:S02]  /*1a0f0*/  FMNMX.FTZ R5, R223, R5, !PT ;  /* 0x00000005df057209 */ /* 0x000fe40007810000 */
[----:B------:R-:W-:Y:S02]  /*1a100*/  ISETP.GE.AND P2, PT, R11, R244, PT ;  /* 0x000000f40b00720c */ /* 0x000fe40003f46270 */
[----:B------:R-:W-:Y:S02]  /*1a110*/  FMNMX.FTZ R5, R57, R5, !PT ;  /* 0x0000000539057209 */ /* 0x000fe40007810000 */
[----:B------:R-:W-:Y:S02]  /*1a120*/  ISETP.GE.OR P2, PT, R11, R248, !P2 ;  /* 0x000000f80b00720c */ /* 0x000fe40005746670 */
[----:B------:R-:W-:Y:S02]  /*1a130*/  FMNMX.FTZ R5, R58, R5, !PT ;  /* 0x000000053a057209 */ /* 0x000fe40007810000 */
[----:B------:R-:W-:Y:S02]  /*1a140*/  FMNMX.FTZ R137, R56, R137, !PT ;  /* 0x0000008938897209 */ /* 0x000fe40007810000 */
[----:B------:R-:W-:Y:S02]  /*1a150*/  FMNMX.FTZ R5, R67, R5, !PT ;  /* 0x0000000543057209 */ /* 0x000fe40007810000 */
[----:B------:R-:W-:Y:S02]  /*1a160*/  FMNMX.FTZ R137, R54, R137, !PT ;  /* 0x0000008936897209 */ /* 0x000fe40007810000 */
[----:B------:R-:W-:Y:S04]  /*1a170*/  FMNMX.FTZ R5, R66, R5, !PT ;  /* 0x0000000542057209 */ /* 0x000fe80007810000 */
[----:B------:R-:W-:Y:S02]  /*1a180*/  FMNMX.FTZ R5, R65, R5, !PT ;  /* 0x0000000541057209 */ /* 0x000fe40007810000 */
[----:B---3--:R-:W-:Y:S02]  /*1a190*/  FSEL R12, R214, -INF , !P1 ;  /* 0xff800000d60c7808 */ /* 0x008fe40004800000 */
[----:B------:R-:W3:Y:S01]  /*1a1a0*/  LDL.LU R214, [R1+0x14] ;  /* 0x0000140001d67983 */ /* 0x000ee20000300800 */
[C---:B------:R-:W-:Y:S02]  /*1a1b0*/  ISETP.GE.AND P1, PT, R8.reuse, R245, PT ;  /* 0x000000f50800720c */ /* 0x040fe40003f26270 */
[----:B--2---:R-:W-:Y:S02]  /*1a1c0*/  FMNMX.FTZ R137, R247, R137, !PT ;  /* 0x00000089f7897209 */ /* 0x004fe40007810000 */
[----:B------:R-:W-:Y:S02]  /*1a1d0*/  ISETP.GE.OR P4, PT, R8, R249, !P1 ;  /* 0x000000f90800720c */ /* 0x000fe40004f86670 */
[----:B------:R-:W-:Y:S02]  /*1a1e0*/  ISETP.GE.AND P1, PT, R10, R244, PT ;  /* 0x000000f40a00720c */ /* 0x000fe40003f26270 */
[----:B------:R-:W-:Y:S01]  /*1a1f0*/  FSEL R11, R42, -INF , !P4 ;  /* 0xff8000002a0b7808 */ /* 0x000fe20006000000 */
[----:B------:R-:W-:Y:S01]  /*1a200*/  IMAD.MOV.U32 R42, RZ, RZ, R29 ;  /* 0x000000ffff2a7224 */ /* 0x000fe200078e001d */
[----:B------:R-:W-:Y:S02]  /*1a210*/  ISETP.GE.OR P1, PT, R10, R248, !P1 ;  /* 0x000000f80a00720c */ /* 0x000fe40004f26670 */
[----:B------:R-:W-:Y:S02]  /*1a220*/  FMNMX.FTZ R137, R243, R137, !PT ;  /* 0x00000089f3897209 */ /* 0x000fe40007810000 */
[----:B------:R-:W-:Y:S02]  /*1a230*/  FSEL R34, R142, -INF , !P1 ;  /* 0xff8000008e227808 */ /* 0x000fe40004800000 */
[C---:B------:R-:W-:Y:S02]  /*1a240*/  ISETP.GE.AND P1, PT, R2.reuse, R244, PT ;  /* 0x000000f40200720c */ /* 0x040fe40003f26270 */
[----:B------:R-:W-:Y:S02]  /*1a250*/  FMNMX.FTZ R137, R53, R137, !PT ;  /* 0x0000008935897209 */ /* 0x000fe40007810000 */
[----:B----4-:R-:W-:Y:S02]  /*1a260*/  FSEL R216, R213, -INF , !P0 ;  /* 0xff800000d5d87808 */ /* 0x010fe40004000000 */
[----:B------:R-:W2:Y:S01]  /*1a270*/  LDL.LU R213, [R1+0x1c] ;  /* 0x00001c0001d57983 */ /* 0x000ea20000300800 */
[C---:B------:R-:W-:Y:S02]  /*1a280*/  ISETP.GE.AND P0, PT, R7.reuse, R245, PT ;  /* 0x000000f50700720c */ /* 0x040fe40003f06270 */
[----:B------:R-:W-:Y:S02]  /*1a290*/  ISETP.GE.OR P1, PT, R2, R248, !P1 ;  /* 0x000000f80200720c */ /* 0x000fe40004f26670 */
[----:B------:R-:W-:Y:S02]  /*1a2a0*/  ISETP.GE.OR P4, PT, R7, R249, !P0 ;  /* 0x000000f90700720c */ /* 0x000fe40004786670 */
[----:B------:R-:W-:Y:S02]  /*1a2b0*/  FSEL R224, R59, -INF , !P1 ;  /* 0xff8000003be07808 */ /* 0x000fe40004800000 */
[----:B------:R-:W-:Y:S01]  /*1a2c0*/  FSEL R35, R45, -INF , !P4 ;  /* 0xff8000002d237808 */ /* 0x000fe20006000000 */
[----:B------:R-:W-:Y:S01]  /*1a2d0*/  IMAD.MOV.U32 R45, RZ, RZ, R28 ;  /* 0x000000ffff2d7224 */ /* 0x000fe200078e001c */
[----:B------:R-:W-:Y:S04]  /*1a2e0*/  FMNMX.FTZ R137, R229, R137, !PT ;  /* 0x00000089e5897209 */ /* 0x000fe80007810000 */
[----:B------:R-:W-:Y:S04]  /*1a2f0*/  FMNMX.FTZ R137, R52, R137, !PT ;  /* 0x0000008934897209 */ /* 0x000fe80007810000 */
[----:B------:R-:W-:Y:S04]  /*1a300*/  FMNMX.FTZ R137, R51, R137, !PT ;  /* 0x0000008933897209 */ /* 0x000fe80007810000 */
[----:B------:R-:W-:Y:S05]  /*1a310*/  FMNMX.FTZ R137, R50, R137, !PT ;  /* 0x0000008932897209 */ /* 0x000fea0007810000 */
[----:B------:R-:W1:Y:S01]  /*1a320*/  SHFL.BFLY PT, R10, R137, 0x2, 0x1f ;  /* 0x0c401f00890a7f89 */ /* 0x000e6200000e0000 */
[----:B------:R-:W-:Y:S02]  /*1a330*/  FSEL R217, R215, -INF , !P6 ;  /* 0xff800000d7d97808 */ /* 0x000fe40007000000 */
[C---:B------:R-:W-:Y:S04]  /*1a340*/  ISETP.GE.AND P6, PT, R9.reuse, R244, PT ;  /* 0x000000f40900720c */ /* 0x040fe80003fc6270 */
[----:B------:R-:W-:Y:S02]  /*1a350*/  ISETP.GE.OR P0, PT, R9, R248, !P6 ;  /* 0x000000f80900720c */ /* 0x000fe40007706670 */
[----:B------:R-:W-:Y:S02]  /*1a360*/  FMNMX.FTZ R9, R64, R5, !PT ;  /* 0x0000000540097209 */ /* 0x000fe40007810000 */
[----:B------:R-:W-:Y:S02]  /*1a370*/  FMNMX.FTZ R5, R21, R139, !PT ;  /* 0x0000008b15057209 */ /* 0x000fe40007810000 */
[C---:B------:R-:W-:Y:S02]  /*1a380*/  ISETP.GE.AND P6, PT, R6.reuse, R245, PT ;  /* 0x000000f50600720c */ /* 0x040fe40003fc6270 */
[----:B------:R-:W-:Y:S02]  /*1a390*/  FMNMX.FTZ R5, R23, R5, !PT ;  /* 0x0000000517057209 */ /* 0x000fe40007810000 */
[----:B------:R-:W-:Y:S02]  /*1a3a0*/  ISETP.GE.OR P4, PT, R6, R249, !P6 ;  /* 0x000000f90600720c */ /* 0x000fe40007786670 */
[----:B------:R-:W-:Y:S02]  /*1a3b0*/  FMNMX.FTZ R5, R25, R5, !PT ;  /* 0x0000000519057209 */ /* 0x000fe40007810000 */
[----:B------:R-:W-:Y:S02]  /*1a3c0*/  FSEL R30, R37, -INF , !P4 ;  /* 0xff800000251e7808 */ /* 0x000fe40006000000 */
[----:B------:R-:W-:Y:S02]  /*1a3d0*/  FMNMX.FTZ R5, R27, R5, !PT ;  /* 0x000000051b057209 */ /* 0x000fe40007810000 */
[----:B------:R-:W-:Y:S02]  /*1a3e0*/  FSEL R33, R210, -INF , !P0 ;  /* 0xff800000d2217808 */ /* 0x000fe40004000000 */
[----:B------:R-:W-:Y:S02]  /*1a3f0*/  FMNMX.FTZ R5, R222, R5, !PT ;  /* 0x00000005de057209 */ /* 0x000fe40007810000 */
        /* <DEDUP_REMOVED lines=8> */
[----:B-1----:R-:W-:Y:S02]  /*1a480*/  FMNMX.FTZ R137, R137, R10, !PT ;  /* 0x0000000a89897209 */ /* 0x002fe40007810000 */
[----:B------:R-:W-:Y:S02]  /*1a490*/  FSEL R230, R44, -INF , !P0 ;  /* 0xff8000002ce67808 */ /* 0x000fe40004000000 */
[----:B------:R-:W-:Y:S01]  /*1a4a0*/  FMNMX.FTZ R136, R60, R136, !PT ;  /* 0x000000883c887209 */ /* 0x000fe20007810000 */
[----:B------:R-:W1:Y:S02]  /*1a4b0*/  SHFL.BFLY PT, R9, R137, 0x1, 0x1f ;  /* 0x0c201f0089097f89 */ /* 0x000e6400000e0000 */
[----:B-1----:R-:W-:Y:S05]  /*1a4c0*/  FMNMX.FTZ R137, R137, R9, !PT ;  /* 0x0000000989897209 */ /* 0x002fea0007810000 */
[----:B------:R-:W-:Y:S01]  /*1a4d0*/  FMUL.FTZ R209, R137, c[0x0][0x23c] ;  /* 0x00008f0089d17a20 */ /* 0x000fe20000410000 */
[----:B---3--:R-:W-:Y:S02]  /*1a4e0*/  FSEL R215, R214, -INF , !P3 ;  /* 0xff800000d6d77808 */ /* 0x008fe40005800000 */
[C---:B------:R-:W-:Y:S04]  /*1a4f0*/  ISETP.GE.AND P3, PT, R8.reuse, R244, PT ;  /* 0x000000f40800720c */ /* 0x040fe80003f66270 */
[----:B------:R-:W-:Y:S02]  /*1a500*/  ISETP.GE.OR P6, PT, R8, R248, !P3 ;  /* 0x000000f80800720c */ /* 0x000fe40005fc6670 */
[C---:B------:R-:W-:Y:S01]  /*1a510*/  ISETP.GE.AND P3, PT, R7.reuse, R244, PT ;  /* 0x000000f40700720c */ /* 0x040fe20003f66270 */
[----:B------:R-:W1:Y:S01]  /*1a520*/  SHFL.BFLY PT, R8, R136, 0x2, 0x1f ;  /* 0x0c401f0088087f89 */ /* 0x000e6200000e0000 */
[----:B------:R-:W-:Y:S02]  /*1a530*/  FSEL R32, R220, -INF , !P6 ;  /* 0xff800000dc207808 */ /* 0x000fe40007000000 */
[----:B------:R-:W-:Y:S02]  /*1a540*/  ISETP.GE.OR P3, PT, R7, R248, !P3 ;  /* 0x000000f80700720c */ /* 0x000fe40005f66670 */
[----:B------:R-:W-:Y:S02]  /*1a550*/  FMNMX.FTZ R7, R221, R5, !PT ;  /* 0x00000005dd077209 */ /* 0x000fe40007810000 */
[----:B------:R-:W-:Y:S02]  /*1a560*/  FMNMX.FTZ R5, R26, R140, !PT ;  /* 0x0000008c1a057209 */ /* 0x000fe40007810000 */
[----:B------:R-:W-:Y:S02]  /*1a570*/  FMNMX.FTZ R7, R219, R7, !PT ;  /* 0x00000007db077209 */ /* 0x000fe40007810000 */
[----:B------:R-:W-:Y:S02]  /*1a580*/  FMNMX.FTZ R5, R14, R5, !PT ;  /* 0x000000050e057209 */ /* 0x000fe40007810000 */
[----:B------:R-:W-:Y:S02]  /*1a590*/  FMNMX.FTZ R7, R218, R7, !PT ;  /* 0x00000007da077209 */ /* 0x000fe40007810000 */
[----:B------:R-:W-:Y:S02]  /*1a5a0*/  FMNMX.FTZ R5, R13, R5, !PT ;  /* 0x000000050d057209 */ /* 0x000fe40007810000 */
[----:B--2---:R-:W-:Y:S02]  /*1a5b0*/  FSEL R214, R213, -INF , !P2 ;  /* 0xff800000d5d67808 */ /* 0x004fe40005000000 */
[----:B------:R-:W-:Y:S02]  /*1a5c0*/  ISETP.GE.AND P2, PT, R2, R245, PT ;  /* 0x000000f50200720c */ /* 0x000fe40003f46270 */
[----:B------:R-:W-:Y:S02]  /*1a5d0*/  FMNMX.FTZ R5, R12, R5, !PT ;  /* 0x000000050c057209 */ /* 0x000fe40007810000 */
[----:B------:R-:W-:Y:S02]  /*1a5e0*/  ISETP.GE.OR P2, PT, R2, R249, !P2 ;  /* 0x000000f90200720c */ /* 0x000fe40005746670 */
[----:B------:R-:W-:Y:S02]  /*1a5f0*/  FMNMX.FTZ R5, R216, R5, !PT ;  /* 0x00000005d8057209 */ /* 0x000fe40007810000 */
[----:B------:R-:W-:Y:S02]  /*1a600*/  FSEL R29, R39, -INF , !P2 ;  /* 0xff800000271d7808 */ /* 0x000fe40005000000 */
[----:B------:R-:W-:Y:S01]  /*1a610*/  ISETP.GE.AND P2, PT, R4, R245, PT ;  /* 0x000000f50400720c */ /* 0x000fe20003f46270 */
[----:B------:R-:W-:Y:S01]  /*1a620*/  LDSM.16.MT88.4 R36, [R226+0xc000] ;  /* 0x00c00000e224783b */ /* 0x000fe20000004200 */
[----:B------:R-:W-:Y:S02]  /*1a630*/  FMNMX.FTZ R7, R42, R7, !PT ;  /* 0x000000072a077209 */ /* 0x000fe40007810000 */
[----:B------:R-:W-:Y:S02]  /*1a640*/  FMNMX.FTZ R2, R217, R5, !PT ;  /* 0x00000005d9027209 */ /* 0x000fe40007810000 */
[----:B------:R-:W-:Y:S02]  /*1a650*/  ISETP.GE.OR P4, PT, R4, R249, !P2 ;  /* 0x000000f90400720c */ /* 0x000fe40005786670 */
[----:B------:R-:W-:Y:S02]  /*1a660*/  FMNMX.FTZ R7, R45, R7, !PT ;  /* 0x000000072d077209 */ /* 0x000fe40007810000 */
        /* <DEDUP_REMOVED lines=11> */
[----:B------:R-:W-:Y:S02]  /*1a720*/  FSEL R31, R47, -INF , !P3 ;  /* 0xff8000002f1f7808 */ /* 0x000fe40005800000 */
[----:B------:R-:W-:Y:S02]  /*1a730*/  ISETP.GE.AND P6, PT, R0, R244, PT ;  /* 0x000000f40000720c */ /* 0x000fe40003fc6270 */
[----:B------:R-:W-:Y:S02]  /*1a740*/  FMNMX.FTZ R2, R32, R2, !PT ;  /* 0x0000000220027209 */ /* 0x000fe40007810000 */
[----:B------:R-:W-:Y:S02]  /*1a750*/  FMNMX.FTZ R135, R130, R135, !PT ;  /* 0x0000008782877209 */ /* 0x000fe40007810000 */
[----:B------:R-:W-:Y:S02]  /*1a760*/  FSEL R131, R46, -INF , !P2 ;  /* 0xff8000002e837808 */ /* 0x000fe40005000000 */
[----:B------:R-:W-:Y:S02]  /*1a770*/  ISETP.GE.OR P6, PT, R0, R248, !P6 ;  /* 0x000000f80000720c */ /* 0x000fe400077c6670 */
[----:B------:R-:W-:Y:S02]  /*1a780*/  FMNMX.FTZ R0, R31, R2, !PT ;  /* 0x000000021f007209 */ /* 0x000fe40007810000 */
[----:B------:R-:W-:Y:S02]  /*1a790*/  FMNMX.FTZ R135, R41, R135, !PT ;  /* 0x0000008729877209 */ /* 0x000fe40007810000 */
[----:B------:R-:W-:Y:S02]  /*1a7a0*/  FMNMX.FTZ R0, R131, R0, !PT ;  /* 0x0000000083007209 */ /* 0x000fe40007810000 */
[----:B------:R-:W-:Y:S01]  /*1a7b0*/  FSEL R138, R43, -INF , !P6 ;  /* 0xff8000002b8a7808 */ /* 0x000fe20007000000 */
[----:B------:R-:W2:Y:S01]  /*1a7c0*/  SHFL.BFLY PT, R5, R135, 0x2, 0x1f ;  /* 0x0c401f0087057f89 */ /* 0x000ea200000e0000 */
[----:B------:R-:W-:Y:S02]  /*1a7d0*/  FMNMX.FTZ R0, R224, R0, !PT ;  /* 0x00000000e0007209 */ /* 0x000fe40007810000 */
[----:B-1----:R-:W-:Y:S02]  /*1a7e0*/  FMNMX.FTZ R136, R136, R8, !PT ;  /* 0x0000000888887209 */ /* 0x002fe40007810000 */
[----:B------:R-:W-:Y:S02]  /*1a7f0*/  FMNMX.FTZ R0, R230, R0, !PT ;  /* 0x00000000e6007209 */ /* 0x000fe40007810000 */
[----:B------:R-:W-:Y:S01]  /*1a800*/  FSETP.NEU.FTZ.AND P3, PT, R137, -INF , PT ;  /* 0xff8000008900780b */ /* 0x000fe20003f7d000 */
[----:B------:R-:W1:Y:S01]  /*1a810*/  SHFL.BFLY PT, R6, R136, 0x1, 0x1f ;  /* 0x0c201f0088067f89 */ /* 0x000e6200000e0000 */
[----:B------:R-:W-:Y:S02]  /*1a820*/  FMNMX.FTZ R0, R138, R0, !PT ;  /* 0x000000008a007209 */ /* 0x000fe40007810000 */
[----:B------:R-:W-:Y:S02]  /*1a830*/  FSEL R209, R209, RZ, P3 ;  /* 0x000000ffd1d17208 */ /* 0x000fe40001800000 */
[----:B------:R-:W-:Y:S02]  /*1a840*/  LOP3.LUT P4, RZ, R212, 0x4, RZ, 0xc0, !PT ;  /* 0x00000004d4ff7812 */ /* 0x000fe4000788c0ff */
[----:B------:R-:W-:Y:S01]  /*1a850*/  MOV R47, R11 ;  /* 0x0000000b002f7202 */ /* 0x000fe20000000f00 */
[----:B------:R-:W3:Y:S01]  /*1a860*/  SHFL.BFLY PT, R2, R0, 0x2, 0x1f ;  /* 0x0c401f0000027f89 */ /* 0x000ee200000e0000 */
[--C-:B------:R-:W-:Y:S02]  /*1a870*/  FFMA.FTZ R20, R20, c[0x0][0x23c], -R209.reuse ;  /* 0x00008f0014147a23 */ /* 0x100fe400000108d1 */
[--C-:B------:R-:W-:Y:S02]  /*1a880*/  FFMA.FTZ R15, R15, c[0x0][0x23c], -R209.reuse ;  /* 0x00008f000f0f7a23 */ /* 0x100fe400000108d1 */
[----:B------:R-:W-:Y:S01]  /*1a890*/  MUFU.EX2 R241, R20 ;  /* 0x0000001400f17308 */ /* 0x000fe20000000800 */
[--C-:B------:R-:W-:Y:S01]  /*1a8a0*/  FFMA.FTZ R19, R19, c[0x0][0x23c], -R209.reuse ;  /* 0x00008f0013137a23 */ /* 0x100fe200000108d1 */
[----:B--2---:R-:W-:Y:S01]  /*1a8b0*/  FMNMX.FTZ R135, R135, R5, !PT ;  /* 0x0000000587877209 */ /* 0x004fe20007810000 */
[----:B------:R-:W-:Y:S04]  /*1a8c0*/  FFMA.FTZ R17, R17, c[0x0][0x23c], -R209 ;  /* 0x00008f0011117a23 */ /* 0x000fe800000108d1 */
[----:B------:R-:W2:Y:S03]  /*1a8d0*/  SHFL.BFLY PT, R4, R135, 0x1, 0x1f ;  /* 0x0c201f0087047f89 */ /* 0x000ea600000e0000 */
[----:B------:R-:W-:Y:S01]  /*1a8e0*/  MUFU.EX2 R213, R15 ;  /* 0x0000000f00d57308 */ /* 0x000fe20000000800 */
[----:B-1----:R-:W-:Y:S04]  /*1a8f0*/  FMNMX.FTZ R136, R136, R6, !PT ;  /* 0x0000000688887209 */ /* 0x002fe80007810000 */
[C---:B------:R-:W-:Y:S01]  /*1a900*/  FSETP.NEU.FTZ.AND P2, PT, R136.reuse, -INF , PT ;  /* 0xff8000008800780b */ /* 0x040fe20003f5d000 */
[----:B------:R-:W-:Y:S01]  /*1a910*/  FMUL.FTZ R208, R136, c[0x0][0x23c] ;  /* 0x00008f0088d07a20 */ /* 0x000fe20000410000 */
[----:B---3--:R-:W-:Y:S03]  /*1a920*/  FMNMX.FTZ R0, R0, R2, !PT ;  /* 0x0000000200007209 */ /* 0x008fe60007810000 */
[----:B------:R-:W1:Y:S01]  /*1a930*/  MUFU.EX2 R237, R19 ;  /* 0x0000001300ed7308 */ /* 0x000e620000000800 */
[----:B------:R-:W-:Y:S01]  /*1a940*/  FSEL R208, R208, RZ, P2 ;  /* 0x000000ffd0d07208 */ /* 0x000fe20001000000 */
[----:B------:R-:W3:Y:S04]  /*1a950*/  SHFL.BFLY PT, R2, R0, 0x1, 0x1f ;  /* 0x0c201f0000027f89 */ /* 0x000ee800000e0000 */
[--C-:B------:R-:W-:Y:S02]  /*1a960*/  FFMA.FTZ R22, R22, c[0x0][0x23c], -R208.reuse ;  /* 0x00008f0016167a23 */ /* 0x100fe400000108d0 */
[--C-:B------:R-:W-:Y:S02]  /*1a970*/  FFMA.FTZ R18, R18, c[0x0][0x23c], -R208.reuse ;  /* 0x00008f0012127a23 */ /* 0x100fe400000108d0 */
[----:B------:R-:W-:Y:S01]  /*1a980*/  MUFU.EX2 R240, R22 ;  /* 0x0000001600f07308 */ /* 0x000fe20000000800 */
[--C-:B------:R-:W-:Y:S01]  /*1a990*/  FFMA.FTZ R16, R16, c[0x0][0x23c], -R208.reuse ;  /* 0x00008f0010107a23 */ /* 0x100fe200000108d0 */
[----:B--2---:R-:W-:Y:S01]  /*1a9a0*/  FMNMX.FTZ R135, R135, R4, !PT ;  /* 0x0000000487877209 */ /* 0x004fe20007810000 */
[----:B------:R-:W-:Y:S03]  /*1a9b0*/  FFMA.FTZ R4, R24, c[0x0][0x23c], -R208 ;  /* 0x00008f0018047a23 */ /* 0x000fe600000108d0 */
[C---:B------:R-:W-:Y:S01]  /*1a9c0*/  FSETP.NEU.FTZ.AND P1, PT, R135.reuse, -INF , PT ;  /* 0xff8000008700780b */ /* 0x040fe20003f3d000 */
[----:B------:R-:W-:Y:S03]  /*1a9d0*/  FMUL.FTZ R211, R135, c[0x0][0x23c] ;  /* 0x00008f0087d37a20 */ /* 0x000fe60000410000 */
[----:B------:R-:W2:Y:S02]  /*1a9e0*/  MUFU.EX2 R236, R4 ;  /* 0x0000000400ec7308 */ /* 0x000ea40000000800 */
[----:B------:R-:W-:Y:S02]  /*1a9f0*/  FSEL R211, R211, RZ, P1 ;  /* 0x000000ffd3d37208 */ /* 0x000fe40000800000 */
[----:B-1----:R-:W-:Y:S03]  /*1aa00*/  F2FP.BF16.PACK_AB R142, R237, R241 ;  /* 0x000000f1ed8e723e */ /* 0x002fe600000010ff */
[--C-:B------:R-:W-:Y:S01]  /*1aa10*/  FFMA.FTZ R21, R21, c[0x0][0x23c], -R211.reuse ;  /* 0x00008f0015157a23 */ /* 0x100fe200000108d3 */
[----:B---3--:R-:W-:Y:S01]  /*1aa20*/  FMNMX.FTZ R134, R0, R2, !PT ;  /* 0x0000000200867209 */ /* 0x008fe20007810000 */
[--C-:B------:R-:W-:Y:S01]  /*1aa30*/  FFMA.FTZ R0, R25, c[0x0][0x23c], -R211.reuse ;  /* 0x00008f0019007a23 */ /* 0x100fe200000108d3 */
[----:B------:R-:W-:Y:S02]  /*1aa40*/  MUFU.EX2 R242, R18 ;  /* 0x0000001200f27308 */ /* 0x000fe40000000800 */
[C---:B------:R-:W-:Y:S01]  /*1aa50*/  FSETP.NEU.FTZ.AND P0, PT, R134.reuse, -INF , PT ;  /* 0xff8000008600780b */ /* 0x040fe20003f1d000 */
[----:B------:R-:W-:Y:S05]  /*1aa60*/  FMUL.FTZ R210, R134, c[0x0][0x23c] ;  /* 0x00008f0086d27a20 */ /* 0x000fea0000410000 */
[----:B------:R-:W-:Y:S02]  /*1aa70*/  FSEL R210, R210, RZ, P0 ;  /* 0x000000ffd2d27208 */ /* 0x000fe40000000000 */
[----:B------:R1:W-:Y:S03]  /*1aa80*/  MUFU.EX2 R239, R0 ;  /* 0x0000000000ef7308 */ /* 0x0003e60000000800 */
[--C-:B------:R-:W-:Y:S01]  /*1aa90*/  FFMA.FTZ R2, R14, c[0x0][0x23c], -R210.reuse ;  /* 0x00008f000e027a23 */ /* 0x100fe200000108d2 */
[----:B--2---:R-:W-:Y:S01]  /*1aaa0*/  F2FP.BF16.PACK_AB R143, R236, R240 ;  /* 0x000000f0ec8f723e */ /* 0x004fe200000010ff */
[--C-:B------:R-:W-:Y:S05]  /*1aab0*/  FFMA.FTZ R4, R23, c[0x0][0x23c], -R211.reuse ;  /* 0x00008f0017047a23 */ /* 0x100fea00000108d3 */
[----:B------:R2:W-:Y:S10]  /*1aac0*/  MUFU.EX2 R231, R2 ;  /* 0x0000000200e77308 */ /* 0x0005f40000000800 */
[----:B------:R3:W-:Y:S01]  /*1aad0*/  MUFU.EX2 R233, R21 ;  /* 0x0000001500e97308 */ /* 0x0007e20000000800 */
[----:B-1----:R-:W-:Y:S09]  /*1aae0*/  FFMA.FTZ R0, R27, c[0x0][0x23c], -R211 ;  /* 0x00008f001b007a23 */ /* 0x002ff200000108d3 */
[----:B------:R1:W-:Y:S01]  /*1aaf0*/  MUFU.EX2 R235, R0 ;  /* 0x0000000000eb7308 */ /* 0x0003e20000000800 */
[----:B--2---:R-:W-:Y:S09]  /*1ab00*/  FSEL R2, R136, RZ, P2 ;  /* 0x000000ff88027208 */ /* 0x004ff20001000000 */
[----:B------:R-:W-:Y:S01]  /*1ab10*/  MUFU.EX2 R40, R17 ;  /* 0x0000001100287308 */ /* 0x000fe20000000800 */
[----:B---3--:R-:W2:Y:S09]  /*1ab20*/  LDSM.16.MT88.4 R20, [R225+0xc000] ;  /* 0x00c00000e114783b */ /* 0x008eb20000004200 */
[----:B------:R-:W3:Y:S01]  /*1ab30*/  MUFU.EX2 R212, R16 ;  /* 0x0000001000d47308 */ /* 0x000ee20000000800 */
[----:B-1----:R-:W-:Y:S09]  /*1ab40*/  FFMA.FTZ R0, R26, c[0x0][0x23c], -R210 ;  /* 0x00008f001a007a23 */ /* 0x002ff200000108d2 */
[----:B------:R1:W-:Y:S10]  /*1ab50*/  MUFU.EX2 R220, R0 ;  /* 0x0000000000dc7308 */ /* 0x0003f40000000800 */
[----:B------:R-:W-:Y:S01]  /*1ab60*/  MUFU.EX2 R232, R4 ;  /* 0x0000000400e87308 */ /* 0x000fe20000000800 */
[----:B---3--:R-:W-:Y:S02]  /*1ab70*/  F2FP.BF16.PACK_AB R141, R242, R212 ;  /* 0x000000d4f28d723e */ /* 0x008fe400000010ff */
[----:B-1----:R-:W-:Y:S05]  /*1ab80*/  FSEL R0, R137, RZ, P3 ;  /* 0x000000ff89007208 */ /* 0x002fea0001800000 */
[----:B------:R-:W-:Y:S04]  /*1ab90*/  FADD.FTZ R0, -R0, R3 ;  /* 0x0000000300007221 */ /* 0x000fe80000010100 */
[----:B------:R-:W-:Y:S04]  /*1aba0*/  FMUL.FTZ R0, R0, c[0x0][0x23c] ;  /* 0x00008f0000007a20 */ /* 0x000fe80000410000 */
[----:B------:R1:W3:Y:S02]  /*1abb0*/  MUFU.EX2 R132, R0 ;  /* 0x0000000000847308 */ /* 0x0002e40000000800 */
[----:B-1----:R-:W-:Y:S01]  /*1abc0*/  FADD.FTZ R0, -R2, R133 ;  /* 0x0000008502007221 */ /* 0x002fe20000010100 */
[----:B------:R-:W-:Y:S01]  /*1abd0*/  FSEL R2, R135, RZ, P1 ;  /* 0x000000ff87027208 */ /* 0x000fe20000800000 */
[----:B---3--:R-:W-:Y:S02]  /*1abe0*/  FMUL.FTZ R4, R132, R148 ;  /* 0x0000009484047220 */ /* 0x008fe40000410000 */
[----:B------:R-:W-:Y:S02]  /*1abf0*/  FMUL.FTZ R0, R0, c[0x0][0x23c] ;  /* 0x00008f0000007a20 */ /* 0x000fe40000410000 */
[C---:B------:R-:W-:Y:S02]  /*1ac00*/  FMUL.FTZ R5, R132.reuse, R149 ;  /* 0x0000009584057220 */ /* 0x040fe40000410000 */
[----:B------:R1:W3:Y:S01]  /*1ac10*/  MUFU.EX2 R3, R0 ;  /* 0x0000000000037308 */ /* 0x0002e20000000800 */
[C---:B------:R-:W-:Y:S02]  /*1ac20*/  FMUL.FTZ R16, R132.reuse, R152 ;  /* 0x0000009884107220 */ /* 0x040fe40000410000 */
[C---:B------:R-:W-:Y:S01]  /*1ac30*/  FMUL.FTZ R17, R132.reuse, R153 ;  /* 0x0000009984117220 */ /* 0x040fe20000410000 */
[----:B------:R-:W-:Y:S01]  /*1ac40*/  MOV R153, R67 ;  /* 0x0000004300997202 */ /* 0x000fe20000000f00 */
        /* <DEDUP_REMOVED lines=19> */
[C---:B------:R-:W-:Y:S01]  /*1ad80*/  FMUL.FTZ R19, R3.reuse, R155 ;  /* 0x0000009b03137220 */ /* 0x040fe20000410000 */
[----:B------:R-:W-:Y:S01]  /*1ad90*/  MOV R155, R61 ;  /* 0x0000003d009b7202 */ /* 0x000fe20000000f00 */
        /* <DEDUP_REMOVED lines=15> */
[----:B------:R-:W-:Y:S01]  /*1ae90*/  FFMA.FTZ R153, R153, c[0x0][0x23c], -R208 ;  /* 0x00008f0099997a23 */ /* 0x000fe200000108d0 */
[-C--:B--2---:R-:W-:Y:S01]  /*1aea0*/  HMMA.16816.F32.BF16 R4, R140, R20.reuse, R4 ;  /* 0x000000148c04723c */ /* 0x084fe20000041804 */
[C---:B---3--:R-:W-:Y:S01]  /*1aeb0*/  FMUL.FTZ R8, R133.reuse, R144 ;  /* 0x0000009085087220 */ /* 0x048fe20000410000 */
[----:B------:R-:W-:Y:S01]  /*1aec0*/  F2FP.BF16.PACK_AB R144, R232, R233 ;  /* 0x000000e9e890723e */ /* 0x000fe200000010ff */
[----:B------:R-:W-:Y:S01]  /*1aed0*/  FMUL.FTZ R9, R133, R145 ;  /* 0x0000009185097220 */ /* 0x000fe20000410000 */
[----:B------:R-:W-:Y:S01]  /*1aee0*/  F2FP.BF16.PACK_AB R145, R231, R220 ;  /* 0x000000dce791723e */ /* 0x000fe200000010ff */
[C---:B------:R-:W-:Y:S01]  /*1aef0*/  FMUL.FTZ R13, R133.reuse, R157 ;  /* 0x0000009d850d7220 */ /* 0x040fe20000410000 */
[----:B------:R-:W-:Y:S01]  /*1af00*/  MOV R157, R54 ;  /* 0x00000036009d7202 */ /* 0x000fe20000000f00 */
[C---:B------:R-:W-:Y:S01]  /*1af10*/  FMUL.FTZ R24, R133.reuse, R160 ;  /* 0x000000a085187220 */ /* 0x040fe20000410000 */
[----:B------:R-:W2:Y:S01]  /*1af20*/  MUFU.EX2 R0, R0 ;  /* 0x0000000000007308 */ /* 0x000ea20000000800 */
[C---:B------:R-:W-:Y:S03]  /*1af30*/  FMUL.FTZ R25, R133.reuse, R161 ;  /* 0x000000a185197220 */ /* 0x040fe60000410000 */
[C---:B------:R-:W-:Y:S01]  /*1af40*/  FMUL.FTZ R28, R133.reuse, R172 ;  /* 0x000000ac851c7220 */ /* 0x040fe20000410000 */
[----:B------:R-:W-:Y:S01]  /*1af50*/  MOV R161, R64 ;  /* 0x0000004000a17202 */ /* 0x000fe20000000f00 */
[----:B------:R-:W-:Y:S02]  /*1af60*/  IMAD.MOV.U32 R172, RZ, RZ, R29 ;  /* 0x000000ffffac7224 */ /* 0x000fe400078e001d */
[C---:B------:R-:W-:Y:S02]  /*1af70*/  FMUL.FTZ R29, R133.reuse, R173 ;  /* 0x000000ad851d7220 */ /* 0x040fe40000410000 */
[----:B------:R-:W-:Y:S02]  /*1af80*/  IMAD.MOV.U32 R173, RZ, RZ, R30 ;  /* 0x000000ffffad7224 */ /* 0x000fe400078e001e */
[C---:B------:R-:W-:Y:S02]  /*1af90*/  FMUL.FTZ R44, R133.reuse, R188 ;  /* 0x000000bc852c7220 */ /* 0x040fe40000410000 */
[----:B-1----:R-:W-:Y:S02]  /*1afa0*/  FFMA.FTZ R2, R12, c[0x0][0x23c], -R210 ;  /* 0x00008f000c027a23 */ /* 0x002fe400000108d2 */
[C---:B------:R-:W-:Y:S02]  /*1afb0*/  FMUL.FTZ R12, R133.reuse, R156 ;  /* 0x0000009c850c7220 */ /* 0x040fe40000410000 */
[----:B------:R-:W1:Y:S01]  /*1afc0*/  MUFU.EX2 R234, R2 ;  /* 0x0000000200ea7308 */ /* 0x000e620000000800 */
[C---:B------:R-:W-:Y:S02]  /*1afd0*/  FMUL.FTZ R56, R133.reuse, R192 ;  /* 0x000000c085387220 */ /* 0x040fe40000410000 */
[----:B------:R-:W-:Y:S02]  /*1afe0*/  IMAD.MOV.U32 R156, RZ, RZ, R60 ;  /* 0x000000ffff9c7224 */ /* 0x000fe400078e003c */
[----:B------:R-:W-:Y:S02]  /*1aff0*/  FMUL.FTZ R60, R133, R204 ;  /* 0x000000cc853c7220 */ /* 0x000fe40000410000 */
[C---:B--2---:R-:W-:Y:S01]  /*1b000*/  FMUL.FTZ R10, R0.reuse, R146 ;  /* 0x00000092000a7220 */ /* 0x044fe20000410000 */
[----:B------:R-:W-:Y:S01]  /*1b010*/  F2FP.BF16.PACK_AB R146, R235, R239 ;  /* 0x000000efeb92723e */ /* 0x000fe200000010ff */
[C---:B------:R-:W-:Y:S02]  /*1b020*/  FMUL.FTZ R11, R0.reuse, R147 ;  /* 0x00000093000b7220 */ /* 0x040fe40000410000 */
[C---:B------:R-:W-:Y:S02]  /*1b030*/  FMUL.FTZ R14, R0.reuse, R158 ;  /* 0x0000009e000e7220 */ /* 0x040fe40000410000 */
[C---:B------:R-:W-:Y:S02]  /*1b040*/  FMUL.FTZ R15, R0.reuse, R159 ;  /* 0x0000009f000f7220 */ /* 0x040fe40000410000 */
[C---:B------:R-:W-:Y:S02]  /*1b050*/  FMUL.FTZ R26, R0.reuse, R162 ;  /* 0x000000a2001a7220 */ /* 0x040fe40000410000 */
[C---:B------:R-:W-:Y:S01]  /*1b060*/  FMUL.FTZ R27, R0.reuse, R163 ;  /* 0x000000a3001b7220 */ /* 0x040fe20000410000 */
[----:B------:R-:W-:Y:S01]  /*1b070*/  MOV R163, R41 ;  /* 0x0000002900a37202 */ /* 0x000fe20000000f00 */
[C---:B------:R-:W-:Y:S01]  /*1b080*/  FMUL.FTZ R30, R0.reuse, R174 ;  /* 0x000000ae001e7220 */ /* 0x040fe20000410000 */
[----:B------:R-:W-:Y:S01]  /*1b090*/  MOV R174, R31 ;  /* 0x0000001f00ae7202 */ /* 0x000fe20000000f00 */
[----:B------:R-:W-:Y:S02]  /*1b0a0*/  FMUL.FTZ R31, R0, R175 ;  /* 0x000000af001f7220 */ /* 0x000fe40000410000 */
[----:B------:R-:W-:Y:S01]  /*1b0b0*/  IMAD.MOV.U32 R175, RZ, RZ, R32 ;  /* 0x000000ffffaf7224 */ /* 0x000fe200078e0020 */
[----:B-1----:R-:W-:Y:S01]  /*1b0c0*/  F2FP.BF16.PACK_AB R147, R234, R238 ;  /* 0x000000eeea93723e */ /* 0x002fe200000010ff */
[----:B------:R-:W-:Y:S02]  /*1b0d0*/  IMAD.MOV.U32 R158, RZ, RZ, R40 ;  /* 0x000000ffff9e7224 */ /* 0x000fe400078e0028 */
[----:B------:R-:W-:Y:S02]  /*1b0e0*/  IMAD.MOV.U32 R159, RZ, RZ, R42 ;  /* 0x000000ffff9f7224 */ /* 0x000fe400078e002a */
[----:B------:R-:W-:Y:S02]  /*1b0f0*/  FFMA.FTZ R152, R152, c[0x0][0x23c], -R208 ;  /* 0x00008f0098987a23 */ /* 0x000fe400000108d0 */
[C---:B------:R-:W-:Y:S01]  /*1b100*/  HMMA.16816.F32.BF16 R8, R144.reuse, R20, R8 ;  /* 0x000000149008723c */ /* 0x040fe20000041808 */
[--C-:B------:R-:W-:Y:S02]  /*1b110*/  FFMA.FTZ R157, R157, c[0x0][0x23c], -R209.reuse ;  /* 0x00008f009d9d7a23 */ /* 0x100fe400000108d1 */
[----:B------:R-:W-:Y:S02]  /*1b120*/  FFMA.FTZ R154, R154, c[0x0][0x23c], -R209 ;  /* 0x00008f009a9a7a23 */ /* 0x000fe400000108d1 */
[C---:B------:R-:W-:Y:S02]  /*1b130*/  FMUL.FTZ R32, R132.reuse, R168 ;  /* 0x000000a884207220 */ /* 0x040fe40000410000 */
[C---:B------:R-:W-:Y:S01]  /*1b140*/  FMUL.FTZ R20, R132.reuse, R164 ;  /* 0x000000a484147220 */ /* 0x040fe20000410000 */
[-C--:B------:R-:W-:Y:S01]  /*1b150*/  HMMA.16816.F32.BF16 R12, R144, R22.reuse, R12 ;  /* 0x00000016900c723c */ /* 0x080fe2000004180c */
[C---:B------:R-:W-:Y:S03]  /*1b160*/  FMUL.FTZ R21, R132.reuse, R165 ;  /* 0x000000a584157220 */ /* 0x040fe60000410000 */
[----:B------:R-:W-:Y:S02]  /*1b170*/  IMAD.MOV.U32 R168, RZ, RZ, R33 ;  /* 0x000000ffffa87224 */ /* 0x000fe400078e0021 */
[----:B------:R-:W-:Y:S01]  /*1b180*/  FMUL.FTZ R33, R132, R169 ;  /* 0x000000a984217220 */ /* 0x000fe20000410000 */
[----:B------:R-:W-:Y:S01]  /*1b190*/  MOV R169, R34 ;  /* 0x0000002200a97202 */ /* 0x000fe20000000f00 */
[C---:B------:R-:W-:Y:S01]  /*1b1a0*/  HMMA.16816.F32.BF16 R16, R140.reuse, R22, R16 ;  /* 0x000000168c10723c */ /* 0x040fe20000041810 */
[C---:B------:R-:W-:Y:S03]  /*1b1b0*/  FMUL.FTZ R34, R3.reuse, R170 ;  /* 0x000000aa03227220 */ /* 0x040fe60000410000 */
[----:B------:R-:W-:Y:S02]  /*1b1c0*/  IMAD.MOV.U32 R170, RZ, RZ, R35 ;  /* 0x000000ffffaa7224 */ /* 0x000fe400078e0023 */
[C---:B------:R-:W-:Y:S01]  /*1b1d0*/  FMUL.FTZ R35, R3.reuse, R171 ;  /* 0x000000ab03237220 */ /* 0x040fe20000410000 */
[----:B------:R-:W-:Y:S01]  /*1b1e0*/  MOV R171, R45 ;  /* 0x0000002d00ab7202 */ /* 0x000fe20000000f00 */
[C---:B------:R-:W-:Y:S01]  /*1b1f0*/  FMUL.FTZ R22, R3.reuse, R166 ;  /* 0x000000a603167220 */ /* 0x040fe20000410000 */
[----:B------:R-:W-:Y:S03]  /*1b200*/  MOV R166, R51 ;  /* 0x0000003300a67202 */ /* 0x000fe60000000f00 */
[----:B------:R-:W-:Y:S02]  /*1b210*/  FMUL.FTZ R23, R3, R167 ;  /* 0x000000a703177220 */ /* 0x000fe40000410000 */
[----:B------:R-:W-:Y:S02]  /*1b220*/  IMAD.MOV.U32 R167, RZ, RZ, R52 ;  /* 0x000000ffffa77224 */ /* 0x000fe400078e0034 */
[C---:B------:R-:W-:Y:S02]  /*1b230*/  FMUL.FTZ R40, R133.reuse, R176 ;  /* 0x000000b085287220 */ /* 0x040fe40000410000 */
[C---:B------:R-:W-:Y:S01]  /*1b240*/  FMUL.FTZ R41, R133.reuse, R177 ;  /* 0x000000b185297220 */ /* 0x040fe20000410000 */
[-C--:B------:R-:W-:Y:S01]  /*1b250*/  HMMA.16816.F32.BF16 R20, R140, R36.reuse, R20 ;  /* 0x000000248c14723c */ /* 0x080fe20000041814 */
[C---:B------:R-:W-:Y:S02]  /*1b260*/  FMUL.FTZ R42, R0.reuse, R178 ;  /* 0x000000b2002a7220 */ /* 0x040fe40000410000 */
[C---:B------:R-:W-:Y:S02]  /*1b270*/  FMUL.FTZ R43, R0.reuse, R179 ;  /* 0x000000b3002b7220 */ /* 0x040fe40000410000 */
[----:B------:R-:W-:Y:S02]  /*1b280*/  FMUL.FTZ R45, R133, R189 ;  /* 0x000000bd852d7220 */ /* 0x000fe40000410000 */
[C---:B------:R-:W-:Y:S01]  /*1b290*/  FMUL.FTZ R46, R0.reuse, R190 ;  /* 0x000000be002e7220 */ /* 0x040fe20000410000 */
[C---:B------:R-:W-:Y:S01]  /*1b2a0*/  HMMA.16816.F32.BF16 R24, R144.reuse, R36, R24 ;  /* 0x000000249018723c */ /* 0x040fe20000041818 */
[----:B------:R-:W-:Y:S03]  /*1b2b0*/  FMUL.FTZ R51, R3, R187 ;  /* 0x000000bb03337220 */ /* 0x000fe60000410000 */
[----:B------:R-:W-:Y:S02]  /*1b2c0*/  FMUL.FTZ R59, R0, R195 ;  /* 0x000000c3003b7220 */ /* 0x000fe40000410000 */
[----:B------:R-:W-:Y:S02]  /*1b2d0*/  FMUL.FTZ R61, R133, R205 ;  /* 0x000000cd853d7220 */ /* 0x000fe40000410000 */
[-C--:B------:R-:W-:Y:S01]  /*1b2e0*/  HMMA.16816.F32.BF16 R28, R144, R38.reuse, R28 ;  /* 0x00000026901c723c */ /* 0x080fe2000004181c */
[----:B------:R-:W-:Y:S03]  /*1b2f0*/  MUFU.EX2 R205, R154 ;  /* 0x0000009a00cd7308 */ /* 0x000fe60000000800 */
[C---:B------:R-:W-:Y:S02]  /*1b300*/  FMUL.FTZ R36, R132.reuse, R180 ;  /* 0x000000b484247220 */ /* 0x040fe40000410000 */
[----:B------:R-:W-:Y:S02]  /*1b310*/  FMUL.FTZ R37, R132, R181 ;  /* 0x000000b584257220 */ /* 0x000fe40000410000 */
[C---:B------:R-:W-:Y:S01]  /*1b320*/  HMMA.16816.F32.BF16 R32, R140.reuse, R38, R32 ;  /* 0x000000268c20723c */ /* 0x040fe20000041820 */
[----:B------:R-:W-:Y:S03]  /*1b330*/  IMAD.MOV.U32 R2, RZ, RZ, R48 ;  /* 0x000000ffff027224 */ /* 0x000fe600078e0030 */
[----:B------:R-:W-:Y:S02]  /*1b340*/  IMAD.MOV.U32 R176, RZ, RZ, R49 ;  /* 0x000000ffffb07224 */ /* 0x000fe400078e0031 */
[----:B------:R-:W-:Y:S02]  /*1b350*/  FFMA.FTZ R2, R2, c[0x0][0x23c], -R209 ;  /* 0x00008f0002027a23 */ /* 0x000fe400000108d1 */
[C---:B------:R-:W-:Y:S04]  /*1b360*/  FMUL.FTZ R39, R3.reuse, R183 ;  /* 0x000000b703277220 */ /* 0x040fe80000410000 */
[----:B------:R-:W-:Y:S02]  /*1b370*/  IMAD.MOV.U32 R183, RZ, RZ, R55 ;  /* 0x000000ffffb77224 */ /* 0x000fe400078e0037 */
[----:B------:R-:W1:Y:S01]  /*1b380*/  LDSM.16.MT88.4 R52, [R228+0xc000] ;  /* 0x00c00000e434783b */ /* 0x000e620000004200 */
[----:B------:R-:W-:Y:S01]  /*1b390*/  FMUL.FTZ R38, R3, R182 ;  /* 0x000000b603267220 */ /* 0x000fe20000410000 */
[----:B------:R-:W-:Y:S01]  /*1b3a0*/  MOV R182, R57 ;  /* 0x0000003900b67202 */ /* 0x000fe20000000f00 */
[----:B------:R-:W-:Y:S01]  /*1b3b0*/  IMAD.MOV.U32 R180, RZ, RZ, R47 ;  /* 0x000000ffffb47224 */ /* 0x000fe200078e002f */
[----:B------:R-:W-:Y:S01]  /*1b3c0*/  MOV R177, R183 ;  /* 0x000000b700b17202 */ /* 0x000fe20000000f00 */
[----:B------:R-:W-:Y:S02]  /*1b3d0*/  FMUL.FTZ R47, R0, R191 ;  /* 0x000000bf002f7220 */ /* 0x000fe40000410000 */
[C---:B------:R-:W-:Y:S02]  /*1b3e0*/  FMUL.FTZ R48, R132.reuse, R184 ;  /* 0x000000b884307220 */ /* 0x040fe40000410000 */
[C---:B------:R-:W-:Y:S02]  /*1b3f0*/  FMUL.FTZ R49, R132.reuse, R185 ;  /* 0x000000b984317220 */ /* 0x040fe40000410000 */
[C---:B------:R-:W-:Y:S02]  /*1b400*/  FMUL.FTZ R57, R133.reuse, R193 ;  /* 0x000000c185397220 */ /* 0x040fe40000410000 */
[----:B------:R-:W-:Y:S01]  /*1b410*/  MUFU.EX2 R193, R152 ;  /* 0x0000009800c17308 */ /* 0x000fe20000000800 */
        /* <DEDUP_REMOVED lines=15> */
[----:B------:R-:W-:Y:S01]  /*1b510*/  IMAD.MOV.U32 R176, RZ, RZ, R182 ;  /* 0x000000ffffb07224 */ /* 0x000fe200078e00b6 */
[----:B------:R-:W-:Y:S01]  /*1b520*/  MOV R182, R170 ;  /* 0x000000aa00b67202 */ /* 0x000fe20000000f00 */
[----:B------:R-:W-:Y:S02]  /*1b530*/  IMAD.MOV.U32 R170, RZ, RZ, R168 ;  /* 0x000000ffffaa7224 */ /* 0x000fe400078e00a8 */
[----:B------:R1:W-:Y:S01]  /*1b540*/  MUFU.EX2 R168, R2 ;  /* 0x0000000200a87308 */ /* 0x0003e20000000800 */
[C---:B------:R-:W-:Y:S01]  /*1b550*/  HMMA.16816.F32.BF16 R40, R144.reuse, R52, R40 ;  /* 0x000000349028723c */ /* 0x040fe20000041828 */
[C---:B------:R-:W-:Y:S03]  /*1b560*/  FMUL.FTZ R92, R133.reuse, R92 ;  /* 0x0000005c855c7220 */ /* 0x040fe60000410000 */
[----:B------:R-:W-:Y:S01]  /*1b570*/  FMUL.FTZ R93, R133, R93 ;  /* 0x0000005d855d7220 */ /* 0x000fe20000410000 */
[----:B------:R-:W-:Y:S01]  /*1b580*/  MOV R188, R176 ;  /* 0x000000b000bc7202 */ /* 0x000fe20000000f00 */
[----:B------:R-:W-:Y:S02]  /*1b590*/  FMUL.FTZ R94, R0, R94 ;  /* 0x0000005e005e7220 */ /* 0x000fe40000410000 */
[-C--:B------:R-:W-:Y:S01]  /*1b5a0*/  HMMA.16816.F32.BF16 R44, R144, R54.reuse, R44 ;  /* 0x00000036902c723c */ /* 0x080fe2000004182c */
[----:B------:R-:W-:Y:S03]  /*1b5b0*/  IMAD.MOV.U32 R164, RZ, RZ, R50 ;  /* 0x000000ffffa47224 */ /* 0x000fe600078e0032 */
[C---:B------:R-:W-:Y:S02]  /*1b5c0*/  FMUL.FTZ R50, R3.reuse, R186 ;  /* 0x000000ba03327220 */ /* 0x040fe40000410000 */
[C---:B------:R-:W-:Y:S02]  /*1b5d0*/  FMUL.FTZ R52, R132.reuse, R196 ;  /* 0x000000c484347220 */ /* 0x040fe40000410000 */
[----:B------:R-:W-:Y:S03]  /*1b5e0*/  FMUL.FTZ R53, R132, R197 ;  /* 0x000000c584357220 */ /* 0x000fe60000410000 */
[C---:B------:R-:W-:Y:S01]  /*1b5f0*/  HMMA.16816.F32.BF16 R48, R140.reuse, R54, R48 ;  /* 0x000000368c30723c */ /* 0x040fe20000041830 */
[----:B------:R-:W-:Y:S02]  /*1b600*/  IMAD.MOV.U32 R181, RZ, RZ, R58 ;  /* 0x000000ffffb57224 */ /* 0x000fe400078e003a */
[----:B------:R-:W-:Y:S01]  /*1b610*/  FMUL.FTZ R58, R0, R194 ;  /* 0x000000c2003a7220 */ /* 0x000fe20000410000 */
[----:B------:R-:W-:Y:S01]  /*1b620*/  MOV R194, R171 ;  /* 0x000000ab00c27202 */ /* 0x000fe20000000f00 */
[----:B------:R-:W-:Y:S01]  /*1b630*/  IMAD.MOV.U32 R183, RZ, RZ, R181 ;  /* 0x000000ffffb77224 */ /* 0x000fe200078e00b5 */
[----:B------:R-:W-:Y:S01]  /*1b640*/  MUFU.EX2 R171, R157 ;  /* 0x0000009d00ab7308 */ /* 0x000fe20000000800 */
[----:B------:R-:W-:Y:S01]  /*1b650*/  IMAD.MOV.U32 R181, RZ, RZ, R169 ;  /* 0x000000ffffb57224 */ /* 0x000fe200078e00a9 */
[----:B------:R-:W-:Y:S01]  /*1b660*/  MOV R169, R175 ;  /* 0x000000af00a97202 */ /* 0x000fe20000000f00 */
[----:B------:R-:W-:Y:S03]  /*1b670*/  IMAD.MOV.U32 R175, RZ, RZ, R174 ;  /* 0x000000ffffaf7224 */ /* 0x000fe600078e00ae */
[----:B------:R-:W-:Y:S01]  /*1b680*/  IMAD.MOV.U32 R174, RZ, RZ, R173 ;  /* 0x000000ffffae7224 */ /* 0x000fe200078e00ad */
[----:B------:R-:W-:Y:S01]  /*1b690*/  MOV R173, R172 ;  /* 0x000000ac00ad7202 */ /* 0x000fe20000000f00 */
[----:B------:R-:W-:Y:S02]  /*1b6a0*/  IMAD.MOV.U32 R172, RZ, RZ, R130 ;  /* 0x000000ffffac7224 */ /* 0x000fe400078e0082 */
[----:B------:R-:W2:Y:S01]  /*1b6b0*/  LDL.LU R130, [R1+0xe8] ;  /* 0x0000e80001827983 */ /* 0x000ea20000300800 */
[C---:B------:R-:W-:Y:S02]  /*1b6c0*/  FMUL.FTZ R54, R3.reuse, R198 ;  /* 0x000000c603367220 */ /* 0x040fe40000410000 */
[C---:B------:R-:W-:Y:S02]  /*1b6d0*/  FMUL.FTZ R55, R3.reuse, R199 ;  /* 0x000000c703377220 */ /* 0x040fe40000410000 */
[----:B-1----:R-:W-:Y:S01]  /*1b6e0*/  FFMA.FTZ R2, R178, c[0x0][0x23c], -R209 ;  /* 0x00008f00b2027a23 */ /* 0x002fe200000108d1 */
[----:B------:R-:W-:Y:S01]  /*1b6f0*/  MOV R178, R169 ;  /* 0x000000a900b27202 */ /* 0x000fe20000000f00 */
[----:B------:R-:W-:Y:S02]  /*1b700*/  IMAD.MOV.U32 R169, RZ, RZ, R174 ;  /* 0x000000ffffa97224 */ /* 0x000fe400078e00ae */
[----:B------:R-:W-:Y:S01]  /*1b710*/  IMAD.MOV.U32 R174, RZ, RZ, R172 ;  /* 0x000000ffffae7224 */ /* 0x000fe200078e00ac */
[-C--:B------:R-:W-:Y:S01]  /*1b720*/  HMMA.16816.F32.BF16 R52, R140, R148.reuse, R52 ;  /* 0x000000948c34723c */ /* 0x080fe20000041834 */
[----:B------:R-:W-:Y:S01]  /*1b730*/  IMAD.MOV.U32 R172, RZ, RZ, R163 ;  /* 0x000000ffffac7224 */ /* 0x000fe200078e00a3 */
[----:B------:R-:W-:Y:S01]  /*1b740*/  MOV R163, R131 ;  /* 0x0000008300a37202 */ /* 0x000fe20000000f00 */
[C---:B------:R-:W-:Y:S01]  /*1b750*/  FMUL.FTZ R95, R0.reuse, R95 ;  /* 0x0000005f005f7220 */ /* 0x040fe20000410000 */
[----:B------:R-:W3:Y:S01]  /*1b760*/  LDL.LU R131, [R1+0xe4] ;  /* 0x0000e40001837983 */ /* 0x000ee20000300800 */
[C---:B------:R-:W-:Y:S02]  /*1b770*/  FMUL.FTZ R98, R3.reuse, R98 ;  /* 0x0000006203627220 */ /* 0x040fe40000410000 */
[C---:B------:R-:W-:Y:S01]  /*1b780*/  FMUL.FTZ R99, R3.reuse, R99 ;  /* 0x0000006303637220 */ /* 0x040fe20000410000 */
[C---:B------:R-:W-:Y:S01]  /*1b790*/  HMMA.16816.F32.BF16 R56, R144.reuse, R148, R56 ;  /* 0x000000949038723c */ /* 0x040fe20000041838 */
[----:B------:R-:W-:Y:S03]  /*1b7a0*/  IMAD.MOV.U32 R160, RZ, RZ, R63 ;  /* 0x000000ffffa07224 */ /* 0x000fe600078e003f */
[C---:B------:R-:W-:Y:S02]  /*1b7b0*/  FMUL.FTZ R63, R0.reuse, R207 ;  /* 0x000000cf003f7220 */ /* 0x040fe40000410000 */
[----:B------:R-:W-:Y:S02]  /*1b7c0*/  IMAD.MOV.U32 R165, RZ, RZ, R62 ;  /* 0x000000ffffa57224 */ /* 0x000fe400078e003e */
[----:B------:R-:W-:Y:S04]  /*1b7d0*/  FMUL.FTZ R62, R0, R206 ;  /* 0x000000ce003e7220 */ /* 0x000fe80000410000 */
[C---:B------:R-:W-:Y:S02]  /*1b7e0*/  FMUL.FTZ R101, R132.reuse, R101 ;  /* 0x0000006584657220 */ /* 0x040fe40000410000 */
[C---:B------:R-:W-:Y:S01]  /*1b7f0*/  FMUL.FTZ R102, R3.reuse, R102 ;  /* 0x0000006603667220 */ /* 0x040fe20000410000 */
[-C--:B------:R-:W-:Y:S01]  /*1b800*/  HMMA.16816.F32.BF16 R60, R144, R150.reuse, R60 ;  /* 0x00000096903c723c */ /* 0x080fe2000004183c */
[----:B------:R-:W-:Y:S02]  /*1b810*/  IMAD.MOV.U32 R162, RZ, RZ, R65 ;  /* 0x000000ffffa27224 */ /* 0x000fe400078e0041 */
[----:B------:R-:W-:Y:S02]  /*1b820*/  FMUL.FTZ R65, R132, R201 ;  /* 0x000000c984417220 */ /* 0x000fe40000410000 */
[----:B------:R-:W-:Y:S02]  /*1b830*/  FMUL.FTZ R103, R3, R103 ;  /* 0x0000006703677220 */ /* 0x000fe40000410000 */
[C---:B------:R-:W-:Y:S02]  /*1b840*/  FMUL.FTZ R104, R133.reuse, R104 ;  /* 0x0000006885687220 */ /* 0x040fe40000410000 */
[C---:B------:R-:W-:Y:S01]  /*1b850*/  FMUL.FTZ R105, R133.reuse, R105 ;  /* 0x0000006985697220 */ /* 0x040fe20000410000 */
[C---:B------:R-:W-:Y:S01]  /*1b860*/  HMMA.16816.F32.BF16 R64, R140.reuse, R150, R64 ;  /* 0x000000968c40723c */ /* 0x040fe20000041840 */
[----:B------:R-:W1:Y:S01]  /*1b870*/  LDSM.16.MT88.4 R148, [R225+0xe000] ;  /* 0x00e00000e194783b */ /* 0x000e620000004200 */
[C---:B------:R-:W-:Y:S02]  /*1b880*/  FMUL.FTZ R106, R0.reuse, R106 ;  /* 0x0000006a006a7220 */ /* 0x040fe40000410000 */
[C---:B------:R-:W-:Y:S02]  /*1b890*/  FMUL.FTZ R107, R0.reuse, R107 ;  /* 0x0000006b006b7220 */ /* 0x040fe40000410000 */
[C---:B------:R-:W-:Y:S02]  /*1b8a0*/  FMUL.FTZ R108, R133.reuse, R108 ;  /* 0x0000006c856c7220 */ /* 0x040fe40000410000 */
[----:B------:R-:W-:Y:S04]  /*1b8b0*/  FMUL.FTZ R109, R133, R109 ;  /* 0x0000006d856d7220 */ /* 0x000fe80000410000 */
[C---:B------:R-:W-:Y:S02]  /*1b8c0*/  FMUL.FTZ R110, R0.reuse, R110 ;  /* 0x0000006e006e7220 */ /* 0x040fe40000410000 */
[----:B------:R-:W-:Y:S02]  /*1b8d0*/  FMUL.FTZ R111, R0, R111 ;  /* 0x0000006f006f7220 */ /* 0x000fe40000410000 */
[----:B------:R-:W-:Y:S02]  /*1b8e0*/  IMAD.MOV.U32 R189, RZ, RZ, R177 ;  /* 0x000000ffffbd7224 */ /* 0x000fe400078e00b1 */
[----:B------:R4:W-:Y:S01]  /*1b8f0*/  MUFU.EX2 R177, R2 ;  /* 0x0000000200b17308 */ /* 0x0009e20000000800 */
        /* <DEDUP_REMOVED lines=8> */
[C---:B------:R-:W-:Y:S02]  /*1b980*/  FMUL.FTZ R120, R133.reuse, R120 ;  /* 0x0000007885787220 */ /* 0x040fe40000410000 */
[C---:B------:R-:W-:Y:S02]  /*1b990*/  FMUL.FTZ R121, R133.reuse, R121 ;  /* 0x0000007985797220 */ /* 0x040fe40000410000 */
[----:B------:R-:W-:Y:S01]  /*1b9a0*/  FMUL.FTZ R122, R0, R122 ;  /* 0x0000007a007a7220 */ /* 0x000fe20000410000 */
[-C--:B-1----:R-:W-:Y:S01]  /*1b9b0*/  HMMA.16816.F32.BF16 R68, R140, R148.reuse, R68 ;  /* 0x000000948c44723c */ /* 0x082fe20000041844 */
[----:B----4-:R-:W-:Y:S02]  /*1b9c0*/  FFMA.FTZ R2, R252, c[0x0][0x23c], -R208 ;  /* 0x00008f00fc027a23 */ /* 0x010fe400000108d0 */
[C---:B------:R-:W-:Y:S02]  /*1b9d0*/  FMUL.FTZ R123, R0.reuse, R123 ;  /* 0x0000007b007b7220 */ /* 0x040fe40000410000 */
[C---:B------:R-:W-:Y:S02]  /*1b9e0*/  FMUL.FTZ R124, R133.reuse, R124 ;  /* 0x0000007c857c7220 */ /* 0x040fe40000410000 */
[----:B------:R-:W-:Y:S01]  /*1b9f0*/  FMUL.FTZ R125, R133, R125 ;  /* 0x0000007d857d7220 */ /* 0x000fe20000410000 */
[C---:B------:R-:W-:Y:S01]  /*1ba00*/  HMMA.16816.F32.BF16 R72, R144.reuse, R148, R72 ;  /* 0x000000949048723c */ /* 0x040fe20000041848 */
[C---:B------:R-:W-:Y:S03]  /*1ba10*/  FMUL.FTZ R126, R0.reuse, R126 ;  /* 0x0000007e007e7220 */ /* 0x040fe60000410000 */
[----:B------:R-:W-:Y:S02]  /*1ba20*/  FMUL.FTZ R127, R0, R127 ;  /* 0x0000007f007f7220 */ /* 0x000fe40000410000 */
[C---:B------:R-:W-:Y:S02]  /*1ba30*/  FMUL.FTZ R128, R132.reuse, R128 ;  /* 0x0000008084807220 */ /* 0x040fe40000410000 */
[-C--:B------:R-:W-:Y:S01]  /*1ba40*/  HMMA.16816.F32.BF16 R76, R144, R150.reuse, R76 ;  /* 0x00000096904c723c */ /* 0x080fe2000004184c */
[----:B------:R-:W-:Y:S03]  /*1ba50*/  FMUL.FTZ R129, R132, R129 ;  /* 0x0000008184817220 */ /* 0x000fe60000410000 */
[----:B------:R-:W-:Y:S02]  /*1ba60*/  FFMA.FTZ R139, R139, c[0x0][0x23c], -R209 ;  /* 0x00008f008b8b7a23 */ /* 0x000fe400000108d1 */
[----:B------:R-:W-:Y:S02]  /*1ba70*/  IMAD.MOV.U32 R204, RZ, RZ, R182 ;  /* 0x000000ffffcc7224 */ /* 0x000fe400078e00b6 */
[C---:B------:R-:W-:Y:S01]  /*1ba80*/  HMMA.16816.F32.BF16 R80, R140.reuse, R150, R80 ;  /* 0x000000968c50723c */ /* 0x040fe20000041850 */
[----:B------:R-:W1:Y:S03]  /*1ba90*/  LDSM.16.MT88.4 R148, [R226+0xe000] ;  /* 0x00e00000e294783b */ /* 0x000e660000004200 */
[----:B------:R-:W-:Y:S02]  /*1baa0*/  IMAD.MOV.U32 R182, RZ, RZ, R159 ;  /* 0x000000ffffb67224 */ /* 0x000fe400078e009f */
[----:B------:R-:W-:Y:S02]  /*1bab0*/  IMAD.MOV.U32 R179, RZ, RZ, R183 ;  /* 0x000000ffffb37224 */ /* 0x000fe400078e00b7 */
[----:B------:R-:W-:Y:S04]  /*1bac0*/  IMAD.MOV.U32 R183, RZ, RZ, R170 ;  /* 0x000000ffffb77224 */ /* 0x000fe800078e00aa */
[----:B------:R-:W-:Y:S01]  /*1bad0*/  IMAD.MOV.U32 R170, RZ, RZ, R175 ;  /* 0x000000ffffaa7224 */ /* 0x000fe200078e00af */
[----:B------:R-:W-:Y:S02]  /*1bae0*/  MOV R195, R183 ;  /* 0x000000b700c37202 */ /* 0x000fe40000000f00 */
[----:B------:R-:W-:Y:S01]  /*1baf0*/  MUFU.EX2 R183, R153 ;  /* 0x0000009900b77308 */ /* 0x000fe20000000800 */
[----:B------:R-:W-:Y:S09]  /*1bb00*/  MOV R175, R173 ;  /* 0x000000ad00af7202 */ /* 0x000ff20000000f00 */
[----:B------:R4:W-:Y:S01]  /*1bb10*/  MUFU.EX2 R173, R2 ;  /* 0x0000000200ad7308 */ /* 0x0009e20000000800 */
[-C--:B-1----:R-:W-:Y:S08]  /*1bb20*/  HMMA.16816.F32.BF16 R84, R140, R148.reuse, R84 ;  /* 0x000000948c54723c */ /* 0x082ff00000041854 */
[C---:B------:R-:W-:Y:S01]  /*1bb30*/  HMMA.16816.F32.BF16 R88, R144.reuse, R148, R88 ;  /* 0x000000949058723c */ /* 0x040fe20000041858 */
[----:B----4-:R-:W-:Y:S04]  /*1bb40*/  FFMA.FTZ R2, R223, c[0x0][0x23c], -R208 ;  /* 0x00008f00df027a23 */ /* 0x010fe800000108d0 */
[----:B------:R1:W4:Y:S03]  /*1bb50*/  MUFU.EX2 R176, R2 ;  /* 0x0000000200b07308 */ /* 0x0003260000000800 */
        /* <DEDUP_REMOVED lines=10> */
[-C--:B------:R-:W-:Y:S01]  /*1bc00*/  HMMA.16816.F32.BF16 R124, R144, R150.reuse, R124 ;  /* 0x00000096907c723c */ /* 0x080fe2000004187c */
[----:B--2---:R-:W-:Y:S06]  /*1bc10*/  FMUL.FTZ R130, R3, R130 ;  /* 0x0000008203827220 */ /* 0x004fec0000410000 */
[----:B------:R-:W-:Y:S02]  /*1bc20*/  FFMA.FTZ R144, R189, c[0x0][0x23c], -R209 ;  /* 0x00008f00bd907a23 */ /* 0x000fe400000108d1 */
[----:B------:R-:W-:Y:S02]  /*1bc30*/  IMAD.MOV.U32 R189, RZ, RZ, R188 ;  /* 0x000000ffffbd7224 */ /* 0x000fe400078e00bc */
[----:B------:R1:W-:Y:S01]  /*1bc40*/  MUFU.EX2 R192, R144 ;  /* 0x0000009000c07308 */ /* 0x0003e20000000800 */
        /* <DEDUP_REMOVED lines=11> */
[----:B------:R-:W-:Y:S02]  /*1bd00*/  FFMA.FTZ R2, R189, c[0x0][0x23c], -R208 ;  /* 0x00008f00bd027a23 */ /* 0x000fe400000108d0 */
        /* <DEDUP_REMOVED lines=12> */
[----:B-1----:R-:W1:Y:S01]  /*1bdd0*/  LDSM.16.MT88.4 R144, [R225+0xc800] ;  /* 0x00c80000e190783b */ /* 0x002e620000004200 */
[----:B------:R-:W-:Y:S02]  /*1bde0*/  IMAD.MOV.U32 R185, RZ, RZ, R188 ;  /* 0x000000ffffb97224 */ /* 0x000fe400078e00bc */
[----:B------:R-:W-:Y:S02]  /*1bdf0*/  IMAD.MOV.U32 R187, RZ, RZ, R167 ;  /* 0x000000ffffbb7224 */ /* 0x000fe400078e00a7 */
[----:B---3--:R-:W-:Y:S02]  /*1be00*/  FMUL.FTZ R131, R3, R131 ;  /* 0x0000008303837220 */ /* 0x008fe40000410000 */
[----:B------:R-:W-:Y:S01]  /*1be10*/  IMAD.MOV.U32 R197, RZ, RZ, R187 ;  /* 0x000000ffffc57224 */ /* 0x000fe200078e00bb */
[----:B------:R-:W-:Y:S01]  /*1be20*/  MOV R187, R185 ;  /* 0x000000b900bb7202 */ /* 0x000fe20000000f00 */
[----:B------:R-:W-:Y:S02]  /*1be30*/  IMAD.MOV.U32 R185, RZ, RZ, R162 ;  /* 0x000000ffffb97224 */ /* 0x000fe400078e00a2 */
[----:B------:R-:W-:Y:S01]  /*1be40*/  IMAD.MOV.U32 R162, RZ, RZ, R161 ;  /* 0x000000ffffa27224 */ /* 0x000fe200078e00a1 */
[----:B------:R-:W-:Y:S01]  /*1be50*/  HMMA.16816.F32.BF16 R128, R140, R150, R128 ;  /* 0x000000968c80723c */ /* 0x000fe20000041880 */
[----:B------:R-:W-:Y:S01]  /*1be60*/  MOV R161, R160 ;  /* 0x000000a000a17202 */ /* 0x000fe20000000f00 */
[----:B------:R-:W-:Y:S02]  /*1be70*/  IMAD.MOV.U32 R160, RZ, RZ, R165 ;  /* 0x000000ffffa07224 */ /* 0x000fe400078e00a5 */
[----:B------:R-:W-:Y:S01]  /*1be80*/  IMAD.MOV.U32 R165, RZ, RZ, R155 ;  /* 0x000000ffffa57224 */ /* 0x000fe200078e009b */
[----:B------:R-:W-:Y:S01]  /*1be90*/  MOV R155, R156 ;  /* 0x0000009c009b7202 */ /* 0x000fe20000000f00 */
[----:B------:R-:W-:Y:S01]  /*1bea0*/  FFMA.FTZ R156, R247, c[0x0][0x23c], -R209 ;  /* 0x00008f00f79c7a23 */ /* 0x000fe200000108d1 */
[----:B----4-:R-:W-:Y:S01]  /*1beb0*/  F2FP.BF16.PACK_AB R141, R176, R173 ;  /* 0x000000adb08d723e */ /* 0x010fe200000010ff */
[----:B------:R2:W5:Y:S01]  /*1bec0*/  LDL.LU R247, [R1+0xe0] ;  /* 0x0000e00001f77983 */ /* 0x0005620000300800 */
[----:B------:R-:W-:Y:S03]  /*1bed0*/  IMAD.MOV.U32 R198, RZ, RZ, R197 ;  /* 0x000000ffffc67224 */ /* 0x000fe600078e00c5 */
[----:B------:R-:W-:Y:S01]  /*1bee0*/  IMAD.MOV.U32 R197, RZ, RZ, R185 ;  /* 0x000000ffffc57224 */ /* 0x000fe200078e00b9 */
[----:B------:R-:W-:Y:S01]  /*1bef0*/  MOV R185, R162 ;  /* 0x000000a200b97202 */ /* 0x000fe20000000f00 */
[----:B------:R-:W-:Y:S01]  /*1bf00*/  IMAD.MOV.U32 R162, RZ, RZ, R165 ;  /* 0x000000ffffa27224 */ /* 0x000fe200078e00a5 */
[----:B------:R-:W-:Y:S01]  /*1bf10*/  MOV R199, R198 ;  /* 0x000000c600c77202 */ /* 0x000fe20000000f00 */
[----:B------:R-:W-:Y:S02]  /*1bf20*/  IMAD.MOV.U32 R165, RZ, RZ, R155 ;  /* 0x000000ffffa57224 */ /* 0x000fe400078e009b */
[----:B------:R-:W-:Y:S02]  /*1bf30*/  FFMA.FTZ R155, R243, c[0x0][0x23c], -R209 ;  /* 0x00008f00f39b7a23 */ /* 0x000fe400000108d1 */
[----:B------:R2:W5:Y:S01]  /*1bf40*/  LDL.LU R243, [R1+0xdc] ;  /* 0x0000dc0001f37983 */ /* 0x0005620000300800 */
[----:B------:R-:W-:Y:S02]  /*1bf50*/  IMAD.MOV.U32 R164, RZ, RZ, R229 ;  /* 0x000000ffffa47224 */ /* 0x000fe400078e00e5 */
[----:B------:R-:W-:Y:S01]  /*1bf60*/  IMAD.MOV.U32 R184, RZ, RZ, R178 ;  /* 0x000000ffffb87224 */ /* 0x000fe200078e00b2 */
[----:B------:R-:W3:Y:S01]  /*1bf70*/  LDL.LU R140, [R1+0x60] ;  /* 0x00006000018c7983 */ /* 0x000ee20000300800 */
[----:B------:R-:W-:Y:S01]  /*1bf80*/  IMAD.MOV.U32 R178, RZ, RZ, R224 ;  /* 0x000000ffffb27224 */ /* 0x000fe200078e00e0 */
[----:B------:R-:W-:Y:S01]  /*1bf90*/  MOV R166, R164 ;  /* 0x000000a400a67202 */ /* 0x000fe20000000f00 */
[----:B------:R-:W-:Y:S01]  /*1bfa0*/  IMAD.MOV.U32 R164, RZ, RZ, R233 ;  /* 0x000000ffffa47224 */ /* 0x000fe200078e00e9 */
[----:B------:R-:W4:Y:S01]  /*1bfb0*/  LDL.LU R148, [R1+0x64] ;  /* 0x0000640001947983 */ /* 0x000f220000300800 */
[----:B------:R1:W-:Y:S01]  /*1bfc0*/  MUFU.EX2 R233, R2 ;  /* 0x0000000200e97308 */ /* 0x0003e20000000800 */
[----:B------:R-:W-:Y:S01]  /*1bfd0*/  IMAD.MOV.U32 R191, RZ, RZ, R170 ;  /* 0x000000ffffbf7224 */ /* 0x000fe200078e00aa */
[----:B------:R-:W-:Y:S01]  /*1bfe0*/  MOV R170, R172 ;  /* 0x000000ac00aa7202 */ /* 0x000fe20000000f00 */
[----:B------:R-:W-:Y:S01]  /*1bff0*/  IMAD.MOV.U32 R188, RZ, RZ, R174 ;  /* 0x000000ffffbc7224 */ /* 0x000fe200078e00ae */
[----:B------:R-:W2:Y:S01]  /*1c000*/  LDL.LU R159, [R1+0x68] ;  /* 0x00006800019f7983 */ /* 0x000ea20000300800 */
[----:B------:R-:W-:Y:S01]  /*1c010*/  IMAD.MOV.U32 R169, RZ, RZ, R166 ;  /* 0x000000ffffa97224 */ /* 0x000fe200078e00a6 */
[----:B------:R-:W-:Y:S01]  /*1c020*/  MOV R166, R230 ;  /* 0x000000e600a67202 */ /* 0x000fe20000000f00 */
[----:B------:R-:W-:Y:S02]  /*1c030*/  IMAD.MOV.U32 R198, RZ, RZ, R197 ;  /* 0x000000ffffc67224 */ /* 0x000fe400078e00c5 */
[----:B------:R-:W-:Y:S01]  /*1c040*/  IMAD.MOV.U32 R197, RZ, RZ, R185 ;  /* 0x000000ffffc57224 */ /* 0x000fe200078e00b9 */
[----:B------:R-:W1:Y:S01]  /*1c050*/  MUFU.EX2 R229, R139 ;  /* 0x0000008b00e57308 */ /* 0x000e620000000800 */
[--C-:B------:R-:W-:Y:S02]  /*1c060*/  FFMA.FTZ R161, R161, c[0x0][0x23c], -R208.reuse ;  /* 0x00008f00a1a17a23 */ /* 0x100fe400000108d0 */
[--C-:B------:R-:W-:Y:S02]  /*1c070*/  FFMA.FTZ R160, R160, c[0x0][0x23c], -R208.reuse ;  /* 0x00008f00a0a07a23 */ /* 0x100fe400000108d0 */
[--C-:B------:R-:W-:Y:S02]  /*1c080*/  FFMA.FTZ R162, R162, c[0x0][0x23c], -R208.reuse ;  /* 0x00008f00a2a27a23 */ /* 0x100fe400000108d0 */
[--C-:B------:R-:W-:Y:S02]  /*1c090*/  FFMA.FTZ R169, R169, c[0x0][0x23c], -R209.reuse ;  /* 0x00008f00a9a97a23 */ /* 0x100fe400000108d1 */
[--C-:B------:R-:W-:Y:S01]  /*1c0a0*/  FFMA.FTZ R163, R163, c[0x0][0x23c], -R209.reuse ;  /* 0x00008f00a3a37a23 */ /* 0x100fe200000108d1 */
[----:B------:R-:W-:Y:S01]  /*1c0b0*/  MUFU.EX2 R202, R161 ;  /* 0x000000a100ca7308 */ /* 0x000fe20000000800 */
[--C-:B------:R-:W-:Y:S02]  /*1c0c0*/  FFMA.FTZ R170, R170, c[0x0][0x23c], -R209.reuse ;  /* 0x00008f00aaaa7a23 */ /* 0x100fe400000108d1 */
[----:B------:R-:W-:Y:S02]  /*1c0d0*/  FFMA.FTZ R209, R199, c[0x0][0x23c], -R209 ;  /* 0x00008f00c7d17a23 */ /* 0x000fe400000108d1 */
[----:B-1----:R-:W-:Y:S02]  /*1c0e0*/  FFMA.FTZ R2, R189, c[0x0][0x23c], -R208 ;  /* 0x00008f00bd027a23 */ /* 0x002fe400000108d0 */
[----:B------:R-:W-:Y:S02]  /*1c0f0*/  IMAD.MOV.U32 R189, RZ, RZ, R175 ;  /* 0x000000ffffbd7224 */ /* 0x000fe400078e00af */
[----:B------:R-:W-:Y:S01]  /*1c100*/  IMAD.MOV.U32 R199, RZ, RZ, R180 ;  /* 0x000000ffffc77224 */ /* 0x000fe200078e00b4 */
[----:B------:R1:W1:Y:S01]  /*1c110*/  MUFU.EX2 R224, R2 ;  /* 0x0000000200e07308 */ /* 0x0002620000000800 */
[--C-:B------:R-:W-:Y:S02]  /*1c120*/  FFMA.FTZ R252, R178, c[0x0][0x23c], -R210.reuse ;  /* 0x00008f00b2fc7a23 */ /* 0x100fe400000108d2 */
[----:B------:R-:W-:Y:S01]  /*1c130*/  FFMA.FTZ R166, R166, c[0x0][0x23c], -R210 ;  /* 0x00008f00a6a67a23 */ /* 0x000fe200000108d2 */
[----:B------:R-:W-:Y:S01]  /*1c140*/  F2FP.BF16.PACK_AB R142, R229, R192 ;  /* 0x000000c0e58e723e */ /* 0x000fe200000010ff */
[----:B------:R-:W-:Y:S05]  /*1c150*/  FFMA.FTZ R139, R198, c[0x0][0x23c], -R208 ;  /* 0x00008f00c68b7a23 */ /* 0x000fea00000108d0 */
[----:B------:R1:W-:Y:S10]  /*1c160*/  MUFU.EX2 R180, R156 ;  /* 0x0000009c00b47308 */ /* 0x0003f40000000800 */
[----:B------:R-:W-:Y:S01]  /*1c170*/  MUFU.EX2 R201, R160 ;  /* 0x000000a000c97308 */ /* 0x000fe20000000800 */
[--C-:B-1----:R-:W-:Y:S01]  /*1c180*/  FFMA.FTZ R2, R222, c[0x0][0x23c], -R211.reuse ;  /* 0x00008f00de027a23 */ /* 0x102fe200000108d3 */
[----:B------:R-:W-:Y:S08]  /*1c190*/  F2FP.BF16.PACK_AB R143, R224, R233 ;  /* 0x000000e9e08f723e */ /* 0x000ff000000010ff */
[----:B------:R1:W-:Y:S01]  /*1c1a0*/  MUFU.EX2 R172, R2 ;  /* 0x0000000200ac7308 */ /* 0x0003e20000000800 */
[----:B------:R-:W2:Y:S09]  /*1c1b0*/  LDL.LU R156, [R1+0x6c] ;  /* 0x00006c00019c7983 */ /* 0x000eb20000300800 */
[----:B------:R-:W-:Y:S10]  /*1c1c0*/  MUFU.EX2 R178, R169 ;  /* 0x000000a900b27308 */ /* 0x000ff40000000800 */
[----:B------:R1:W-:Y:S02]  /*1c1d0*/  MUFU.EX2 R198, R139 ;  /* 0x0000008b00c67308 */ /* 0x0003e40000000800 */
[--C-:B-1----:R-:W-:Y:S08]  /*1c1e0*/  FFMA.FTZ R2, R221, c[0x0][0x23c], -R211.reuse ;  /* 0x00008f00dd027a23 */ /* 0x102ff000000108d3 */
[----:B------:R1:W-:Y:S10]  /*1c1f0*/  MUFU.EX2 R175, R2 ;  /* 0x0000000200af7308 */ /* 0x0003f40000000800 */
[----:B------:R-:W-:Y:S01]  /*1c200*/  MUFU.EX2 R252, R252 ;  /* 0x000000fc00fc7308 */ /* 0x000fe20000000800 */
[--C-:B------:R-:W-:Y:S02]  /*1c210*/  FFMA.FTZ R139, R188, c[0x0][0x23c], -R210.reuse ;  /* 0x00008f00bc8b7a23 */ /* 0x100fe400000108d2 */
[--C-:B-1----:R-:W-:Y:S07]  /*1c220*/  FFMA.FTZ R2, R219, c[0x0][0x23c], -R211.reuse ;  /* 0x00008f00db027a23 */ /* 0x102fee00000108d3 */
[----:B------:R1:W-:Y:S02]  /*1c230*/  MUFU.EX2 R179, R2 ;  /* 0x0000000200b37308 */ /* 0x0003e40000000800 */
[----:B-1----:R-:W-:Y:S08]  /*1c240*/  FFMA.FTZ R2, R218, c[0x0][0x23c], -R211 ;  /* 0x00008f00da027a23 */ /* 0x002ff000000108d3 */
[----:B------:R1:W1:Y:S02]  /*1c250*/  MUFU.EX2 R196, R2 ;  /* 0x0000000200c47308 */ /* 0x0002640000000800 */
[--C-:B-1----:R-:W-:Y:S01]  /*1c260*/  FFMA.FTZ R2, R216, c[0x0][0x23c], -R210.reuse ;  /* 0x00008f00d8027a23 */ /* 0x102fe200000108d2 */
[----:B------:R-:W-:Y:S07]  /*1c270*/  F2FP.BF16.PACK_AB R150, R196, R179 ;  /* 0x000000b3c496723e */ /* 0x000fee00000010ff */
[----:B------:R1:W-:Y:S02]  /*1c280*/  MUFU.EX2 R167, R2 ;  /* 0x0000000200a77308 */ /* 0x0003e40000000800 */
[--C-:B-1----:R-:W-:Y:S02]  /*1c290*/  FFMA.FTZ R2, R217, c[0x0][0x23c], -R210.reuse ;  /* 0x00008f00d9027a23 */ /* 0x102fe400000108d2 */
[----:B------:R-:W-:Y:S06]  /*1c2a0*/  LDSM.16.MT88.4 R216, [R226+0xf800] ;  /* 0x00f80000e2d8783b */ /* 0x000fec0000004200 */
[----:B------:R1:W1:Y:S02]  /*1c2b0*/  MUFU.EX2 R174, R2 ;  /* 0x0000000200ae7308 */ /* 0x0002640000000800 */
[--C-:B-1----:R-:W-:Y:S01]  /*1c2c0*/  FFMA.FTZ R2, R215, c[0x0][0x23c], -R210.reuse ;  /* 0x00008f00d7027a23 */ /* 0x102fe200000108d2 */
[----:B------:R-:W-:Y:S07]  /*1c2d0*/  F2FP.BF16.PACK_AB R149, R174, R167 ;  /* 0x000000a7ae95723e */ /* 0x000fee00000010ff */
[----:B------:R1:W-:Y:S02]  /*1c2e0*/  MUFU.EX2 R230, R2 ;  /* 0x0000000200e67308 */ /* 0x0003e40000000800 */
[----:B-1----:R-:W-:Y:S08]  /*1c2f0*/  FFMA.FTZ R2, R214, c[0x0][0x23c], -R210 ;  /* 0x00008f00d6027a23 */ /* 0x002ff000000108d2 */
[----:B------:R1:W1:Y:S02]  /*1c300*/  MUFU.EX2 R185, R2 ;  /* 0x0000000200b97308 */ /* 0x0002640000000800 */
[--C-:B-1----:R-:W-:Y:S01]  /*1c310*/  FFMA.FTZ R2, R197, c[0x0][0x23c], -R208.reuse ;  /* 0x00008f00c5027a23 */ /* 0x102fe200000108d0 */
[----:B------:R-:W-:Y:S01]  /*1c320*/  F2FP.BF16.PACK_AB R151, R185, R230 ;  /* 0x000000e6b997723e */ /* 0x000fe200000010ff */
[----:B------:R-:W-:Y:S06]  /*1c330*/  FFMA.FTZ R208, R165, c[0x0][0x23c], -R208 ;  /* 0x00008f00a5d07a23 */ /* 0x000fec00000108d0 */
[----:B------:R1:W-:Y:S01]  /*1c340*/  MUFU.EX2 R197, R155 ;  /* 0x0000009b00c57308 */ /* 0x0003e20000000800 */
[----:B---3--:R-:W-:Y:S01]  /*1c350*/  FFMA.FTZ R165, R132, R140, R213 ;  /* 0x0000008c84a57223 */ /* 0x008fe200000100d5 */
[----:B------:R-:W-:Y:S01]  /*1c360*/  F2FP.BF16.PACK_AB R140, R177, R168 ;  /* 0x000000a8b18c723e */ /* 0x000fe200000010ff */
[----:B------:R-:W-:Y:S07]  /*1c370*/  FFMA.FTZ R132, R190, c[0x0][0x23c], -R211 ;  /* 0x00008f00be847a23 */ /* 0x000fee00000108d3 */
[----:B------:R-:W-:Y:S01]  /*1c380*/  MUFU.EX2 R188, R208 ;  /* 0x000000d000bc7308 */ /* 0x000fe20000000800 */
[----:B----4-:R-:W-:Y:S01]  /*1c390*/  FFMA.FTZ R212, R3, R148, R212 ;  /* 0x0000009403d47223 */ /* 0x010fe200000100d4 */
[----:B------:R-:W-:Y:S01]  /*1c3a0*/  F2FP.BF16.PACK_AB R148, R175, R172 ;  /* 0x000000acaf94723e */ /* 0x000fe200000010ff */
[----:B------:R-:W-:Y:S01]  /*1c3b0*/  FADD.FTZ R165, R158, R165 ;  /* 0x000000a59ea57221 */ /* 0x000fe20000010000 */
[-C--:B------:R-:W-:Y:S01]  /*1c3c0*/  HMMA.16816.F32.BF16 R4, R140, R144.reuse, R4 ;  /* 0x000000908c04723c */ /* 0x080fe20000041804 */
[----:B--2---:R-:W-:Y:S02]  /*1c3d0*/  FFMA.FTZ R133, R133, R159, R164 ;  /* 0x0000009f85857223 */ /* 0x004fe400000100a4 */
[----:B------:R-:W-:Y:S02]  /*1c3e0*/  FADD.FTZ R164, R242, R212 ;  /* 0x000000d4f2a47221 */ /* 0x000fe40000010000 */
[----:B------:R-:W-:Y:S01]  /*1c3f0*/  LDSM.16.MT88.4 R212, [R225+0xf800] ;  /* 0x00f80000e1d4783b */ /* 0x000fe20000004200 */
[--C-:B------:R-:W-:Y:S01]  /*1c400*/  FFMA.FTZ R3, R184, c[0x0][0x23c], -R211.reuse ;  /* 0x00008f00b8037a23 */ /* 0x100fe200000108d3 */
[----:B------:R-:W-:Y:S01]  /*1c410*/  MUFU.EX2 R190, R132 ;  /* 0x0000008400be7308 */ /* 0x000fe20000000800 */
[C---:B------:R-:W-:Y:S05]  /*1c420*/  HMMA.16816.F32.BF16 R8, R148.reuse, R144, R8 ;  /* 0x000000909408723c */ /* 0x040fea0000041808 */
[----:B-1----:R-:W-:Y:S03]  /*1c430*/  LDSM.16.MT88.4 R152, [R226+0xd000] ;  /* 0x00d00000e298783b */ /* 0x002fe60000004200 */
[-C--:B------:R-:W-:Y:S01]  /*1c440*/  HMMA.16816.F32.BF16 R12, R148, R146.reuse, R12 ;  /* 0x00000092940c723c */ /* 0x080fe2000004180c */
[----:B------:R-:W1:Y:S04]  /*1c450*/  MUFU.EX2 R200, R3 ;  /* 0x0000000300c87308 */ /* 0x000e680000000800 */
[----:B------:R2:W5:Y:S03]  /*1c460*/  LDL.LU R242, [R1+0xd8] ;  /* 0x0000d80001f27983 */ /* 0x0005660000300800 */
[C---:B------:R-:W-:Y:S01]  /*1c470*/  HMMA.16816.F32.BF16 R16, R140.reuse, R146, R16 ;  /* 0x000000928c10723c */ /* 0x040fe20000041810 */
[----:B------:R-:W3:Y:S02]  /*1c480*/  LDSM.16.MT88.4 R144, [R226+0xc800] ;  /* 0x00c80000e290783b */ /* 0x000ee40000004200 */
[----:B------:R4:W-:Y:S02]  /*1c490*/  MUFU.EX2 R206, R2 ;  /* 0x0000000200ce7308 */ /* 0x0009e40000000800 */
[--C-:B----4-:R-:W-:Y:S08]  /*1c4a0*/  FFMA.FTZ R2, R182, c[0x0][0x23c], -R211.reuse ;  /* 0x00008f00b6027a23 */ /* 0x110ff000000108d3 */
[----:B------:R4:W-:Y:S01]  /*1c4b0*/  MUFU.EX2 R182, R2 ;  /* 0x0000000200b67308 */ /* 0x0009e20000000800 */
[----:B------:R-:W-:Y:S02]  /*1c4c0*/  FFMA.FTZ R0, R0, R156, R220 ;  /* 0x0000009c00007223 */ /* 0x000fe400000100dc */
[----:B------:R-:W-:Y:S01]  /*1c4d0*/  LDSM.16.MT88.4 R156, [R228+0xd000] ;  /* 0x00d00000e49c783b */ /* 0x000fe20000004200 */
[-C--:B---3--:R-:W-:Y:S07]  /*1c4e0*/  HMMA.16816.F32.BF16 R20, R140, R144.reuse, R20 ;  /* 0x000000908c14723c */ /* 0x088fee0000041814 */
[----:B------:R-:W-:Y:S01]  /*1c4f0*/  LDSM.16.MT88.4 R220, [R228+0xf800] ;  /* 0x00f80000e4dc783b */ /* 0x000fe20000004200 */
[C---:B------:R-:W-:Y:S01]  /*1c500*/  HMMA.16816.F32.BF16 R24, R148.reuse, R144, R24 ;  /* 0x000000909418723c */ /* 0x040fe20000041818 */
[--C-:B----4-:R-:W-:Y:S07]  /*1c510*/  FFMA.FTZ R2, R194, c[0x0][0x23c], -R211.reuse ;  /* 0x00008f00c2027a23 */ /* 0x110fee00000108d3 */
[-C--:B------:R-:W-:Y:S01]  /*1c520*/  HMMA.16816.F32.BF16 R28, R148, R146.reuse, R28 ;  /* 0x00000092941c723c */ /* 0x080fe2000004181c */
[----:B------:R3:W-:Y:S07]  /*1c530*/  MUFU.EX2 R194, R2 ;  /* 0x0000000200c27308 */ /* 0x0007ee0000000800 */
[C---:B------:R-:W-:Y:S01]  /*1c540*/  HMMA.16816.F32.BF16 R32, R140.reuse, R146, R32 ;  /* 0x000000928c20723c */ /* 0x040fe20000041820 */
[----:B------:R-:W4:Y:S03]  /*1c550*/  LDSM.16.MT88.4 R144, [R228+0xc800] ;  /* 0x00c80000e490783b */ /* 0x000f260000004200 */
[--C-:B---3--:R-:W-:Y:S04]  /*1c560*/  FFMA.FTZ R2, R199, c[0x0][0x23c], -R211.reuse ;  /* 0x00008f00c7027a23 */ /* 0x108fe800000108d3 */
[----:B------:R3:W-:Y:S01]  /*1c570*/  MUFU.EX2 R199, R2 ;  /* 0x0000000200c77308 */ /* 0x0007e20000000800 */
[-C--:B----4-:R-:W-:Y:S03]  /*1c580*/  HMMA.16816.F32.BF16 R36, R140, R144.reuse, R36 ;  /* 0x000000908c24723c */ /* 0x090fe60000041824 */
[----:B---3--:R-:W-:Y:S05]  /*1c590*/  FFMA.FTZ R2, R204, c[0x0][0x23c], -R211 ;  /* 0x00008f00cc027a23 */ /* 0x008fea00000108d3 */
[C---:B------:R-:W-:Y:S01]  /*1c5a0*/  HMMA.16816.F32.BF16 R40, R148.reuse, R144, R40 ;  /* 0x000000909428723c */ /* 0x040fe20000041828 */
[----:B------:R3:W-:Y:S07]  /*1c5b0*/  MUFU.EX2 R207, R2 ;  /* 0x0000000200cf7308 */ /* 0x0007ee0000000800 */
[-C--:B------:R-:W-:Y:S08]  /*1c5c0*/  HMMA.16816.F32.BF16 R44, R148, R146.reuse, R44 ;  /* 0x00000092942c723c */ /* 0x080ff0000004182c */
[C---:B------:R-:W-:Y:S01]  /*1c5d0*/  HMMA.16816.F32.BF16 R48, R140.reuse, R146, R48 ;  /* 0x000000928c30723c */ /* 0x040fe20000041830 */
[----:B------:R-:W4:Y:S03]  /*1c5e0*/  LDSM.16.MT88.4 R144, [R227+0xc800] ;  /* 0x00c80000e390783b */ /* 0x000f260000004200 */
[--C-:B---3--:R-:W-:Y:S04]  /*1c5f0*/  FFMA.FTZ R2, R181, c[0x0][0x23c], -R210.reuse ;  /* 0x00008f00b5027a23 */ /* 0x108fe800000108d2 */
[----:B------:R3:W-:Y:S04]  /*1c600*/  MUFU.EX2 R181, R2 ;  /* 0x0000000200b57308 */ /* 0x0007e80000000800 */
[--C-:B---3--:R-:W-:Y:S01]  /*1c610*/  FFMA.FTZ R2, R195, c[0x0][0x23c], -R210.reuse ;  /* 0x00008f00c3027a23 */ /* 0x108fe200000108d2 */
[-C--:B----4-:R-:W-:Y:S05]  /*1c620*/  HMMA.16816.F32.BF16 R52, R140, R144.reuse, R52 ;  /* 0x000000908c34723c */ /* 0x090fea0000041834 */
[----:B------:R3:W-:Y:S03]  /*1c630*/  MUFU.EX2 R195, R2 ;  /* 0x0000000200c37308 */ /* 0x0007e60000000800 */
[C---:B------:R-:W-:Y:S08]  /*1c640*/  HMMA.16816.F32.BF16 R56, R148.reuse, R144, R56 ;  /* 0x000000909438723c */ /* 0x040ff00000041838 */
[-C--:B------:R-:W-:Y:S08]  /*1c650*/  HMMA.16816.F32.BF16 R60, R148, R146.reuse, R60 ;  /* 0x00000092943c723c */ /* 0x080ff0000004183c */
[C---:B------:R-:W-:Y:S01]  /*1c660*/  HMMA.16816.F32.BF16 R64, R140.reuse, R146, R64 ;  /* 0x000000928c40723c */ /* 0x040fe20000041840 */
[----:B------:R-:W4:Y:S03]  /*1c670*/  LDSM.16.MT88.4 R144, [R225+0xe800] ;  /* 0x00e80000e190783b */ /* 0x000f260000004200 */
[--C-:B---3--:R-:W-:Y:S02]  /*1c680*/  FFMA.FTZ R2, R187, c[0x0][0x23c], -R210.reuse ;  /* 0x00008f00bb027a23 */ /* 0x108fe400000108d2 */
[----:B------:R-:W-:Y:S10]  /*1c690*/  MUFU.EX2 R187, R139 ;  /* 0x0000008b00bb7308 */ /* 0x000ff40000000800 */
[----:B------:R3:W-:Y:S10]  /*1c6a0*/  MUFU.EX2 R204, R2 ;  /* 0x0000000200cc7308 */ /* 0x0007f40000000800 */
[----:B------:R1:W-:Y:S01]  /*1c6b0*/  MUFU.EX2 R139, R166 ;  /* 0x000000a6008b7308 */ /* 0x0003e20000000800 */
[--C-:B---3--:R-:W-:Y:S01]  /*1c6c0*/  FFMA.FTZ R2, R186, c[0x0][0x23c], -R210.reuse ;  /* 0x00008f00ba027a23 */ /* 0x108fe200000108d2 */
[-C--:B----4-:R-:W-:Y:S08]  /*1c6d0*/  HMMA.16816.F32.BF16 R68, R140, R144.reuse, R68 ;  /* 0x000000908c44723c */ /* 0x090ff00000041844 */
[----:B------:R-:W-:Y:S01]  /*1c6e0*/  MUFU.EX2 R186, R163 ;  /* 0x000000a300ba7308 */ /* 0x000fe20000000800 */
[----:B------:R-:W-:Y:S03]  /*1c6f0*/  FFMA.FTZ R210, R138, c[0x0][0x23c], -R210 ;  /* 0x00008f008ad27a23 */ /* 0x000fe600000108d2 */
[----:B------:R-:W-:Y:S02]  /*1c700*/  FADD.FTZ R138, R232, R133 ;  /* 0x00000085e88a7221 */ /* 0x000fe40000010000 */
[----:B------:R-:W-:Y:S01]  /*1c710*/  FADD.FTZ R133, R231, R0 ;  /* 0x00000000e7857221 */ /* 0x000fe20000010000 */
[C---:B------:R-:W-:Y:S01]  /*1c720*/  HMMA.16816.F32.BF16 R72, R148.reuse, R144, R72 ;  /* 0x000000909448723c */ /* 0x040fe20000041848 */
[----:B------:R-:W-:Y:S02]  /*1c730*/  FADD.FTZ R3, R239, R138 ;  /* 0x0000008aef037221 */ /* 0x000fe40000010000 */
[----:B------:R3:W-:Y:S01]  /*1c740*/  MUFU.EX2 R184, R2 ;  /* 0x0000000200b87308 */ /* 0x0007e20000000800 */
[----:B------:R-:W-:Y:S02]  /*1c750*/  FADD.FTZ R0, R241, R165 ;  /* 0x000000a5f1007221 */ /* 0x000fe40000010000 */
[----:B------:R2:W5:Y:S01]  /*1c760*/  LDL.LU R241, [R1+0xd4] ;  /* 0x0000d40001f17983 */ /* 0x0005620000300800 */
[----:B------:R-:W-:Y:S01]  /*1c770*/  IMAD.MOV.U32 R165, RZ, RZ, R202 ;  /* 0x000000ffffa57224 */ /* 0x000fe200078e00ca */
[-C--:B------:R-:W-:Y:S01]  /*1c780*/  HMMA.16816.F32.BF16 R76, R148, R146.reuse, R76 ;  /* 0x00000092944c723c */ /* 0x080fe2000004184c */
[----:B------:R-:W-:Y:S03]  /*1c790*/  FADD.FTZ R132, R237, R0 ;  /* 0x00000000ed847221 */ /* 0x000fe60000010000 */
[----:B-1----:R-:W-:Y:S01]  /*1c7a0*/  IMAD.MOV.U32 R166, RZ, RZ, R200 ;  /* 0x000000ffffa67224 */ /* 0x002fe200078e00c8 */
[----:B------:R1:W-:Y:S01]  /*1c7b0*/  MUFU.EX2 R231, R162 ;  /* 0x000000a200e77308 */ /* 0x0003e20000000800 */
[----:B------:R-:W-:Y:S02]  /*1c7c0*/  FADD.FTZ R132, R168, R132 ;  /* 0x00000084a8847221 */ /* 0x000fe40000010000 */
[C---:B------:R-:W-:Y:S01]  /*1c7d0*/  HMMA.16816.F32.BF16 R80, R140.reuse, R146, R80 ;  /* 0x000000928c50723c */ /* 0x040fe20000041850 */
[----:B------:R-:W4:Y:S03]  /*1c7e0*/  LDSM.16.MT88.4 R144, [R226+0xe800] ;  /* 0x00e80000e290783b */ /* 0x000f260000004200 */
[----:B------:R-:W-:Y:S02]  /*1c7f0*/  FADD.FTZ R133, R238, R133 ;  /* 0x00000085ee857221 */ /* 0x000fe40000010000 */
[----:B------:R-:W-:Y:S01]  /*1c800*/  FADD.FTZ R132, R177, R132 ;  /* 0x00000084b1847221 */ /* 0x000fe20000010000 */
[----:B------:R-:W-:Y:S01]  /*1c810*/  MUFU.EX2 R138, R210 ;  /* 0x000000d2008a7308 */ /* 0x000fe20000000800 */
[----:B------:R-:W-:Y:S04]  /*1c820*/  FADD.FTZ R133, R234, R133 ;  /* 0x00000085ea857221 */ /* 0x000fe80000010000 */
[----:B---3--:R-:W-:Y:S02]  /*1c830*/  FFMA.FTZ R2, R191, c[0x0][0x23c], -R211 ;  /* 0x00008f00bf027a23 */ /* 0x008fe400000108d3 */
[----:B------:R-:W-:Y:S02]  /*1c840*/  IMAD.MOV.U32 R177, RZ, RZ, R178 ;  /* 0x000000ffffb17224 */ /* 0x000fe400078e00b2 */
[----:B------:R-:W-:Y:S01]  /*1c850*/  FADD.FTZ R133, R167, R133 ;  /* 0x00000085a7857221 */ /* 0x000fe20000010000 */
[----:B------:R3:W2:Y:S01]  /*1c860*/  MUFU.EX2 R232, R2 ;  /* 0x0000000200e87308 */ /* 0x0006a20000000800 */
[----:B------:R-:W-:Y:S01]  /*1c870*/  FFMA.FTZ R211, R189, c[0x0][0x23c], -R211 ;  /* 0x00008f00bdd37a23 */ /* 0x000fe200000108d3 */
[----:B-1----:R-:W-:Y:S08]  /*1c880*/  LDSM.16.MT88.4 R160, [R225+0xd800] ;  /* 0x00d80000e1a0783b */ /* 0x002ff00000004200 */
[----:B------:R-:W-:Y:S10]  /*1c890*/  MUFU.EX2 R191, R170 ;  /* 0x000000aa00bf7308 */ /* 0x000ff40000000800 */
[----:B------:R1:W-:Y:S01]  /*1c8a0*/  MUFU.EX2 R189, R209 ;  /* 0x000000d100bd7308 */ /* 0x0003e20000000800 */
[-C--:B----4-:R-:W-:Y:S01]  /*1c8b0*/  HMMA.16816.F32.BF16 R84, R140, R144.reuse, R84 ;  /* 0x000000908c54723c */ /* 0x090fe20000041854 */
[----:B---3--:R-:W-:Y:S01]  /*1c8c0*/  FADD.FTZ R2, R240, R164 ;  /* 0x000000a4f0027221 */ /* 0x008fe20000010000 */
[----:B--2---:R-:W-:Y:S01]  /*1c8d0*/  F2FP.BF16.PACK_AB R208, R232, R166 ;  /* 0x000000a6e8d0723e */ /* 0x004fe200000010ff */
[----:B------:R2:W5:Y:S01]  /*1c8e0*/  LDL.LU R240, [R1+0xd0] ;  /* 0x0000d00001f07983 */ /* 0x0005620000300800 */
[----:B------:R-:W-:Y:S02]  /*1c8f0*/  IMAD.MOV.U32 R164, RZ, RZ, R187 ;  /* 0x000000ffffa47224 */ /* 0x000fe400078e00bb */
[----:B------:R-:W-:Y:S01]  /*1c900*/  FADD.FTZ R0, R236, R2 ;  /* 0x00000002ec007221 */ /* 0x000fe20000010000 */
[----:B------:R2:W5:Y:S01]  /*1c910*/  LDL.LU R239, [R1+0xcc] ;  /* 0x0000cc0001ef7983 */ /* 0x0005620000300800 */
[C---:B------:R-:W-:Y:S01]  /*1c920*/  HMMA.16816.F32.BF16 R88, R148.reuse, R144, R88 ;  /* 0x000000909458723c */ /* 0x040fe20000041858 */
[----:B------:R-:W-:Y:S01]  /*1c930*/  FADD.FTZ R2, R235, R3 ;  /* 0x00000003eb027221 */ /* 0x000fe20000010000 */
[----:B------:R-:W3:Y:S01]  /*1c940*/  MUFU.EX2 R211, R211 ;  /* 0x000000d300d37308 */ /* 0x000ee20000000800 */
[----:B------:R2:W5:Y:S01]  /*1c950*/  LDL.LU R238, [R1+0xc8] ;  /* 0x0000c80001ee7983 */ /* 0x0005620000300800 */
[----:B------:R-:W-:Y:S02]  /*1c960*/  FADD.FTZ R3, R173, R0 ;  /* 0x00000000ad037221 */ /* 0x000fe40000010000 */
[----:B------:R-:W-:Y:S01]  /*1c970*/  IMAD.MOV.U32 R173, RZ, RZ, R185 ;  /* 0x000000ffffad7224 */ /* 0x000fe200078e00b9 */
[----:B------:R2:W5:Y:S01]  /*1c980*/  LDL.LU R237, [R1+0xc4] ;  /* 0x0000c40001ed7983 */ /* 0x0005620000300800 */
[-C--:B------:R-:W-:Y:S01]  /*1c990*/  HMMA.16816.F32.BF16 R92, R148, R146.reuse, R92 ;  /* 0x00000092945c723c */ /* 0x080fe2000004185c */
[----:B------:R-:W-:Y:S02]  /*1c9a0*/  FADD.FTZ R0, R172, R2 ;  /* 0x00000002ac007221 */ /* 0x000fe40000010000 */
[----:B------:R2:W5:Y:S01]  /*1c9b0*/  LDL.LU R236, [R1+0xc0] ;  /* 0x0000c00001ec7983 */ /* 0x0005620000300800 */
[----:B------:R-:W-:Y:S01]  /*1c9c0*/  MOV R172, R184 ;  /* 0x000000b800ac7202 */ /* 0x000fe20000000f00 */
[----:B------:R-:W-:Y:S01]  /*1c9d0*/  FADD.FTZ R2, R176, R3 ;  /* 0x00000003b0027221 */ /* 0x000fe20000010000 */
[----:B-1----:R-:W-:Y:S01]  /*1c9e0*/  F2FP.BF16.PACK_AB R209, R252, R164 ;  /* 0x000000a4fcd1723e */ /* 0x002fe200000010ff */
[----:B------:R2:W5:Y:S01]  /*1c9f0*/  LDL.LU R235, [R1+0xbc] ;  /* 0x0000bc0001eb7983 */ /* 0x0005620000300800 */
[C---:B------:R-:W-:Y:S01]  /*1ca00*/  HMMA.16816.F32.BF16 R96, R140.reuse, R146, R96 ;  /* 0x000000928c60723c */ /* 0x040fe20000041860 */
[----:B------:R-:W-:Y:S02]  /*1ca10*/  FADD.FTZ R178, R175, R0 ;  /* 0x00000000afb27221 */ /* 0x000fe40000010000 */
[----:B------:R-:W1:Y:S01]  /*1ca20*/  LDSM.16.MT88.4 R144, [R228+0xe800] ;  /* 0x00e80000e490783b */ /* 0x000e620000004200 */
[----:B------:R-:W-:Y:S02]  /*1ca30*/  FADD.FTZ R0, R174, R133 ;  /* 0x00000085ae007221 */ /* 0x000fe40000010000 */
[----:B------:R-:W-:Y:S02]  /*1ca40*/  IMAD.MOV.U32 R3, RZ, RZ, R192 ;  /* 0x000000ffff037224 */ /* 0x000fe400078e00c0 */
[----:B------:R-:W-:Y:S03]  /*1ca50*/  FADD.FTZ R0, R230, R0 ;  /* 0x00000000e6007221 */ /* 0x000fe60000010000 */
[----:B------:R2:W5:Y:S01]  /*1ca60*/  LDL.LU R234, [R1+0xb8] ;  /* 0x0000b80001ea7983 */ /* 0x0005620000300800 */
[----:B---3--:R-:W-:Y:S01]  /*1ca70*/  IMAD.MOV.U32 R133, RZ, RZ, R211 ;  /* 0x000000ffff857224 */ /* 0x008fe200078e00d3 */
[----:B------:R-:W-:Y:S01]  /*1ca80*/  F2FP.BF16.PACK_AB R211, R138, R139 ;  /* 0x0000008b8ad3723e */ /* 0x000fe200000010ff */
[----:B------:R-:W-:Y:S03]  /*1ca90*/  FADD.FTZ R3, R3, R132 ;  /* 0x0000008403037221 */ /* 0x000fe60000010000 */
[----:B------:R-:W-:Y:S01]  /*1caa0*/  F2FP.BF16.PACK_AB R210, R133, R190 ;  /* 0x000000be85d2723e */ /* 0x000fe200000010ff */
[----:B------:R-:W-:Y:S01]  /*1cab0*/  FADD.FTZ R3, R229, R3 ;  /* 0x00000003e5037221 */ /* 0x000fe20000010000 */
        /* <DEDUP_REMOVED lines=44> */
[C---:B------:R-:W-:Y:S07]  /*1cd80*/  HMMA.16816.F32.BF16 R88, R144.reuse, R156, R88 ;  /* 0x0000009c9058723c */ /* 0x040fee0000041858 */
[----:B------:R-:W-:Y:S01]  /*1cd90*/  IMAD.MOV.U32 R156, RZ, RZ, R171 ;  /* 0x000000ffff9c7224 */ /* 0x000fe200078e00ab */
[-C--:B------:R-:W-:Y:S01]  /*1cda0*/  HMMA.16816.F32.BF16 R92, R144, R158.reuse, R92 ;  /* 0x0000009e905c723c */ /* 0x080fe2000004185c */
[----:B------:R-:W4:Y:S03]  /*1cdb0*/  LDSM.16.MT88.4 R168, [R226+0xd800] ;  /* 0x00d80000e2a8783b */ /* 0x000f260000004200 */
[----:B------:R-:W-:Y:S04]  /*1cdc0*/  MOV R157, R201 ;  /* 0x000000c9009d7202 */ /* 0x000fe80000000f00 */
[C---:B------:R-:W-:Y:S01]  /*1cdd0*/  HMMA.16816.F32.BF16 R96, R140.reuse, R158, R96 ;  /* 0x0000009e8c60723c */ /* 0x040fe20000041860 */
[----:B------:R-:W-:Y:S07]  /*1cde0*/  LDSM.16.MT88.4 R200, [R227+0xd800] ;  /* 0x00d80000e3c8783b */ /* 0x000fee0000004200 */
[-C--:B-1----:R-:W-:Y:S08]  /*1cdf0*/  HMMA.16816.F32.BF16 R100, R140, R148.reuse, R100 ;  /* 0x000000948c64723c */ /* 0x082ff00000041864 */
[C---:B------:R-:W-:Y:S08]  /*1ce00*/  HMMA.16816.F32.BF16 R104, R144.reuse, R148, R104 ;  /* 0x000000949068723c */ /* 0x040ff00000041868 */
[-C--:B------:R-:W-:Y:S08]  /*1ce10*/  HMMA.16816.F32.BF16 R108, R144, R150.reuse, R108 ;  /* 0x00000096906c723c */ /* 0x080ff0000004186c */
[C---:B------:R-:W-:Y:S08]  /*1ce20*/  HMMA.16816.F32.BF16 R112, R140.reuse, R150, R112 ;  /* 0x000000968c70723c */ /* 0x040ff00000041870 */
[-C--:B---3--:R-:W-:Y:S08]  /*1ce30*/  HMMA.16816.F32.BF16 R116, R140, R152.reuse, R116 ;  /* 0x000000988c74723c */ /* 0x088ff00000041874 */
        /* <DEDUP_REMOVED lines=8> */
[-C--:B------:R-:W-:Y:S07]  /*1cec0*/  F2FP.BF16.PACK_AB R142, R189, R191.reuse ;  /* 0x000000bfbd8e723e */ /* 0x080fee00000010ff */
[-C--:B------:R-:W-:Y:S01]  /*1ced0*/  HMMA.16816.F32.BF16 R148, R140, R160.reuse, R4 ;  /* 0x000000a08c94723c */ /* 0x080fe20000041804 */
[----:B------:R-:W3:Y:S07]  /*1cee0*/  LDSM.16.MT88.4 R4, [R227+0xf800] ;  /* 0x00f80000e304783b */ /* 0x000eee0000004200 */
[C---:B------:R-:W-:Y:S07]  /*1cef0*/  HMMA.16816.F32.BF16 R144, R208.reuse, R160, R8 ;  /* 0x000000a0d090723c */ /* 0x040fee0000041808 */
[----:B------:R-:W-:Y:S01]  /*1cf00*/  IMAD.MOV.U32 R8, RZ, RZ, R157 ;  /* 0x000000ffff087224 */ /* 0x000fe200078e009d */
[----:B------:R-:W-:Y:S01]  /*1cf10*/  MOV R11, R156 ;  /* 0x0000009c000b7202 */ /* 0x000fe20000000f00 */
[----:B------:R-:W-:Y:S01]  /*1cf20*/  IMAD.MOV.U32 R10, RZ, RZ, R193 ;  /* 0x000000ffff0a7224 */ /* 0x000fe200078e00c1 */
[-C--:B------:R-:W-:Y:S02]  /*1cf30*/  HMMA.16816.F32.BF16 R156, R208, R162.reuse, R12 ;  /* 0x000000a2d09c723c */ /* 0x080fe4000004180c */
[----:B------:R-:W-:Y:S01]  /*1cf40*/  MOV R9, R194 ;  /* 0x000000c200097202 */ /* 0x000fe20000000f00 */
[----:B------:R-:W-:Y:S04]  /*1cf50*/  FADD.FTZ R11, R11, R3 ;  /* 0x000000030b0b7221 */ /* 0x000fe80000010000 */
[----:B------:R-:W-:Y:S01]  /*1cf60*/  IMAD.MOV.U32 R12, RZ, RZ, R153 ;  /* 0x000000ffff0c7224 */ /* 0x000fe200078e0099 */
[----:B------:R-:W-:Y:S01]  /*1cf70*/  MOV R15, R188 ;  /* 0x000000bc000f7202 */ /* 0x000fe20000000f00 */
[C---:B------:R-:W-:Y:S03]  /*1cf80*/  HMMA.16816.F32.BF16 R152, R140.reuse, R162, R16 ;  /* 0x000000a28c98723c */ /* 0x040fe60000041810 */
[----:B------:R-:W-:Y:S02]  /*1cf90*/  IMAD.MOV.U32 R14, RZ, RZ, R189 ;  /* 0x000000ffff0e7224 */ /* 0x000fe400078e00bd */
[----:B------:R-:W-:Y:S02]  /*1cfa0*/  IMAD.MOV.U32 R13, RZ, RZ, R190 ;  /* 0x000000ffff0d7224 */ /* 0x000fe400078e00be */
[----:B------:R-:W-:Y:S01]  /*1cfb0*/  MOV R18, R164 ;  /* 0x000000a400127202 */ /* 0x000fe20000000f00 */
[----:B------:R-:W-:Y:S01]  /*1cfc0*/  IMAD.MOV.U32 R17, RZ, RZ, R166 ;  /* 0x000000ffff117224 */ /* 0x000fe200078e00a6 */
[----:B------:R-:W-:Y:S03]  /*1cfd0*/  MOV R19, R191 ;  /* 0x000000bf00137202 */ /* 0x000fe60000000f00 */
[----:B------:R-:W-:Y:S02]  /*1cfe0*/  IMAD.MOV.U32 R16, RZ, RZ, R165 ;  /* 0x000000ffff107224 */ /* 0x000fe400078e00a5 */
[-C--:B----4-:R-:W-:Y:S07]  /*1cff0*/  HMMA.16816.F32.BF16 R164, R140, R168.reuse, R20 ;  /* 0x000000a88ca4723c */ /* 0x090fee0000041814 */
[----:B------:R-:W-:Y:S01]  /*1d000*/  IMAD.MOV.U32 R22, RZ, RZ, R172 ;  /* 0x000000ffff167224 */ /* 0x000fe200078e00ac */
[C---:B------:R-:W-:Y:S01]  /*1d010*/  HMMA.16816.F32.BF16 R160, R208.reuse, R168, R24 ;  /* 0x000000a8d0a0723c */ /* 0x040fe20000041818 */
[----:B------:R-:W-:Y:S03]  /*1d020*/  IMAD.MOV.U32 R21, RZ, RZ, R173 ;  /* 0x000000ffff157224 */ /* 0x000fe600078e00ad */
[----:B------:R-:W-:Y:S02]  /*1d030*/  MOV R23, R177 ;  /* 0x000000b100177202 */ /* 0x000fe40000000f00 */
[----:B------:R-:W-:Y:S01]  /*1d040*/  MOV R20, R207 ;  /* 0x000000cf00147202 */ /* 0x000fe20000000f00 */
[----:B------:R-:W-:Y:S01]  /*1d050*/  IMAD.MOV.U32 R26, RZ, RZ, R205 ;  /* 0x000000ffff1a7224 */ /* 0x000fe200078e00cd */
[-C--:B------:R-:W-:Y:S01]  /*1d060*/  HMMA.16816.F32.BF16 R172, R208, R170.reuse, R28 ;  /* 0x000000aad0ac723c */ /* 0x080fe2000004181c */
[----:B------:R-:W-:Y:S03]  /*1d070*/  MOV R25, R204 ;  /* 0x000000cc00197202 */ /* 0x000fe60000000f00 */
[----:B------:R-:W-:Y:S02]  /*1d080*/  IMAD.MOV.U32 R24, RZ, RZ, R199 ;  /* 0x000000ffff187224 */ /* 0x000fe400078e00c7 */
[----:B------:R-:W-:Y:S01]  /*1d090*/  IMAD.MOV.U32 R27, RZ, RZ, R206 ;  /* 0x000000ffff1b7224 */ /* 0x000fe200078e00ce */
[----:B------:R-:W-:Y:S01]  /*1d0a0*/  MOV R30, R197 ;  /* 0x000000c5001e7202 */ /* 0x000fe20000000f00 */
        /* <DEDUP_REMOVED lines=8> */
[-C--:B-1----:R-:W-:Y:S07]  /*1d130*/  HMMA.16816.F32.BF16 R180, R140, R184.reuse, R36 ;  /* 0x000000b88cb4723c */ /* 0x082fee0000041824 */
[----:B------:R-:W-:Y:S01]  /*1d140*/  MOV R39, R178 ;  /* 0x000000b200277202 */ /* 0x000fe20000000f00 */
[----:B------:R-:W-:Y:S02]  /*1d150*/  IMAD.MOV.U32 R38, RZ, RZ, R179 ;  /* 0x000000ffff267224 */ /* 0x000fe400078e00b3 */
[C---:B------:R-:W-:Y:S02]  /*1d160*/  HMMA.16816.F32.BF16 R176, R208.reuse, R184, R40 ;  /* 0x000000b8d0b0723c */ /* 0x040fe40000041828 */
[----:B------:R-:W-:Y:S02]  /*1d170*/  IMAD.MOV.U32 R37, RZ, RZ, R38 ;  /* 0x000000ffff257224 */ /* 0x000fe400078e0026 */
[----:B------:R-:W-:Y:S01]  /*1d180*/  IMAD.MOV.U32 R38, RZ, RZ, R39 ;  /* 0x000000ffff267224 */ /* 0x000fe200078e0027 */
[----:B------:R-:W-:Y:S01]  /*1d190*/  MOV R39, R32 ;  /* 0x0000002000277202 */ /* 0x000fe20000000f00 */
[----:B------:R-:W-:Y:S01]  /*1d1a0*/  IMAD.MOV.U32 R32, RZ, RZ, R33 ;  /* 0x000000ffff207224 */ /* 0x000fe200078e0021 */
[----:B------:R-:W-:Y:S01]  /*1d1b0*/  MOV R33, R34 ;  /* 0x0000002200217202 */ /* 0x000fe20000000f00 */
[-C--:B------:R-:W-:Y:S01]  /*1d1c0*/  HMMA.16816.F32.BF16 R188, R208, R186.reuse, R44 ;  /* 0x000000bad0bc723c */ /* 0x080fe2000004182c */
[----:B------:R-:W-:Y:S03]  /*1d1d0*/  IMAD.MOV.U32 R34, RZ, RZ, R35 ;  /* 0x000000ffff227224 */ /* 0x000fe600078e0023 */
[----:B------:R-:W-:Y:S01]  /*1d1e0*/  MOV R35, R28 ;  /* 0x0000001c00237202 */ /* 0x000fe20000000f00 */
[----:B------:R-:W-:Y:S01]  /*1d1f0*/  IMAD.MOV.U32 R28, RZ, RZ, R29 ;  /* 0x000000ffff1c7224 */ /* 0x000fe200078e001d */
[----:B------:R-:W-:Y:S01]  /*1d200*/  MOV R29, R30 ;  /* 0x0000001e001d7202 */ /* 0x000fe20000000f00 */
[----:B------:R-:W-:Y:S01]  /*1d210*/  IMAD.MOV.U32 R30, RZ, RZ, R31 ;  /* 0x000000ffff1e7224 */ /* 0x000fe200078e001f */
[C---:B------:R-:W-:Y:S01]  /*1d220*/  HMMA.16816.F32.BF16 R184, R140.reuse, R186, R48 ;  /* 0x000000ba8cb8723c */ /* 0x040fe20000041830 */
[----:B------:R-:W-:Y:S03]  /*1d230*/  MOV R31, R24 ;  /* 0x00000018001f7202 */ /* 0x000fe60000000f00 */
        /* <DEDUP_REMOVED lines=14> */
[----:B------:R-:W-:Y:S01]  /*1d320*/  FADD.FTZ R8, R233, R2 ;  /* 0x00000002e9087221 */ /* 0x000fe20000010000 */
[----:B------:R-:W-:Y:S01]  /*1d330*/  MOV R43, R38 ;  /* 0x00000026002b7202 */ /* 0x000fe20000000f00 */
[-C--:B------:R-:W-:Y:S01]  /*1d340*/  HMMA.16816.F32.BF16 R204, R208, R202.reuse, R60 ;  /* 0x000000cad0cc723c */ /* 0x080fe2000004183c */
[----:B------:R2:W5:Y:S03]  /*1d350*/  LDL.LU R233, [R1+0xb4] ;  /* 0x0000b40001e97983 */ /* 0x0005660000300800 */
        /* <DEDUP_REMOVED lines=8> */
[----:B------:R-:W-:Y:S02]  /*1d3e0*/  IMAD.MOV.U32 R36, RZ, RZ, R37 ;  /* 0x000000ffff247224 */ /* 0x000fe400078e0025 */
        /* <DEDUP_REMOVED lines=10> */
[----:B------:R-:W-:Y:S01]  /*1d490*/  MOV R27, R21 ;  /* 0x00000015001b7202 */ /* 0x000fe20000000f00 */
[----:B------:R-:W-:Y:S01]  /*1d4a0*/  FADD.FTZ R8, R224, R8 ;  /* 0x00000008e0087221 */ /* 0x000fe20000010000 */
[----:B------:R-:W-:Y:S01]  /*1d4b0*/  MOV R21, R23 ;  /* 0x0000001700157202 */ /* 0x000fe20000000f00 */
[----:B------:R-:W-:Y:S01]  /*1d4c0*/  FADD.FTZ R0, R38, R0 ;  /* 0x0000000026007221 */ /* 0x000fe20000010000 */
[C---:B------:R-:W-:Y:S01]  /*1d4d0*/  HMMA.16816.F32.BF16 R80, R140.reuse, R214, R80 ;  /* 0x000000d68c50723c */ /* 0x040fe20000041850 */
[----:B------:R-:W-:Y:S03]  /*1d4e0*/  MOV R23, R17 ;  /* 0x0000001100177202 */ /* 0x000fe60000000f00 */
[----:B------:R-:W-:Y:S01]  /*1d4f0*/  MOV R17, R12 ;  /* 0x0000000c00117202 */ /* 0x000fe20000000f00 */
[----:B------:R-:W-:Y:S01]  /*1d500*/  FADD.FTZ R3, R39, R8 ;  /* 0x0000000827037221 */ /* 0x000fe20000010000 */
[----:B------:R-:W-:Y:S01]  /*1d510*/  MOV R12, R231 ;  /* 0x000000e7000c7202 */ /* 0x000fe20000000f00 */
        /* <DEDUP_REMOVED lines=19> */
[----:B------:R-:W-:Y:S03]  /*1d650*/  FADD.FTZ R9, R9, R2 ;  /* 0x0000000209097221 */ /* 0x000fe60000010000 */
[----:B------:R-:W-:Y:S02]  /*1d660*/  FADD.FTZ R2, R29, R10 ;  /* 0x0000000a1d027221 */ /* 0x000fe40000010000 */
[----:B------:R-:W-:Y:S02]  /*1d670*/  FADD.FTZ R0, R30, R9 ;  /* 0x000000091e007221 */ /* 0x000fe40000010000 */
[C---:B------:R-:W-:Y:S01]  /*1d680*/  HMMA.16816.F32.BF16 R104, R208.reuse, R220, R104 ;  /* 0x000000dcd068723c */ /* 0x040fe20000041868 */
[----:B------:R-:W-:Y:S04]  /*1d690*/  FADD.FTZ R2, R25, R2 ;  /* 0x0000000219027221 */ /* 0x000fe80000010000 */
[----:B------:R-:W-:Y:S03]  /*1d6a0*/  FADD.FTZ R2, R21, R2 ;  /* 0x0000000215027221 */ /* 0x000fe60000010000 */
[-C--:B------:R-:W-:Y:S08]  /*1d6b0*/  HMMA.16816.F32.BF16 R108, R208, R222.reuse, R108 ;  /* 0x000000ded06c723c */ /* 0x080ff0000004186c */
[C---:B------:R-:W-:Y:S08]  /*1d6c0*/  HMMA.16816.F32.BF16 R112, R140.reuse, R222, R112 ;  /* 0x000000de8c70723c */ /* 0x040ff00000041870 */
[-C--:B---3--:R-:W-:Y:S08]  /*1d6d0*/  HMMA.16816.F32.BF16 R116, R140, R4.reuse, R116 ;  /* 0x000000048c74723c */ /* 0x088ff00000041874 */
        /* <DEDUP_REMOVED lines=28> */
[----:B--2--5:R-:W-:-:S05]  /*1d8a0*/  @P0 BRA `(.L_x_650) ;  /* 0xffffa05000000947 */ /* 0x024fca000383ffff */
.L_x_649:
        /* <DEDUP_REMOVED lines=386> */
[----:B------:R2:W1:Y:S04]  /*1f0d0*/  LDS.128 R20, [R243] ;  /* 0x00000000f3147984 */ /* 0x0004680000000c00 */
        /* <DEDUP_REMOVED lines=57> */
.L_x_654:
[----:B---34-:R-:W-:Y:S05]  /*1f470*/  BSYNC B0 ;  /* 0x0000000000007941 */ /* 0x018fea0003800000 */
.L_x_653:
        /* <DEDUP_REMOVED lines=36> */
.L_x_656:
[----:B----4-:R-:W-:Y:S05]  /*1f6c0*/  BSYNC B0 ;  /* 0x0000000000007941 */ /* 0x010fea0003800000 */
.L_x_655:
        /* <DEDUP_REMOVED lines=18> */
.L_x_658:
[----:B------:R-:W-:Y:S05]  /*1f7f0*/  BSYNC B0 ;  /* 0x0000000000007941 */ /* 0x000fea0003800000 */
.L_x_657:
        /* <DEDUP_REMOVED lines=18> */
.L_x_660:
[----:B------:R-:W-:Y:S05]  /*1f920*/  BSYNC B0 ;  /* 0x0000000000007941 */ /* 0x000fea0003800000 */
.L_x_659:
        /* <DEDUP_REMOVED lines=18> */
.L_x_662:
[----:B------:R-:W-:Y:S05]  /*1fa50*/  BSYNC B0 ;  /* 0x0000000000007941 */ /* 0x000fea0003800000 */
.L_x_661:
        /* <DEDUP_REMOVED lines=18> */
.L_x_664:
[----:B------:R-:W-:Y:S05]  /*1fb80*/  BSYNC B0 ;  /* 0x0000000000007941 */ /* 0x000fea0003800000 */
.L_x_663:
        /* <DEDUP_REMOVED lines=18> */
.L_x_666:
[----:B------:R-:W-:Y:S05]  /*1fcb0*/  BSYNC B0 ;  /* 0x0000000000007941 */ /* 0x000fea0003800000 */
.L_x_665:
        /* <DEDUP_REMOVED lines=18> */
.L_x_668:
[----:B------:R-:W-:Y:S05]  /*1fde0*/  BSYNC B0 ;  /* 0x0000000000007941 */ /* 0x000fea0003800000 */
.L_x_667:
        /* <DEDUP_REMOVED lines=19> */
.L_x_669:
        /* <DEDUP_REMOVED lines=14> */
.L_x_2383:


//--------------------- .text._ZN5flash16flash_fwd_kernelI23Flash_fwd_kernel_traitsILi128ELi128ELi64ELi4ELb0ELb0EN7cutlass10bfloat16_tE19Flash_kernel_traitsILi128ELi128ELi64ELi4ES3_EELb0ELb0ELb1ELb1ELb0ELb0ELb0ELb0EEEvNS_16Flash_fwd_paramsE --------------------------
	.section	.text._ZN5flash16flash_fwd_kernelI23Flash_fwd_kernel_traitsILi128ELi128ELi64ELi4ELb0ELb0EN7cutlass10bfloat16_tE19Flash_kernel_traitsILi128ELi128ELi64ELi4ES3_EELb0ELb0ELb1ELb1ELb0ELb0ELb0ELb0EEEvNS_16Flash_fwd_paramsE,"ax",@progbits
	.sectioninfo	@"SHI_REGISTERS=255"
	.align	128
        .global         _ZN5flash16flash_fwd_kernelI23Flash_fwd_kernel_traitsILi128ELi128ELi64ELi4ELb0ELb0EN7cutlass10bfloat16_tE19Flash_kernel_traitsILi128ELi128ELi64ELi4ES3_EELb0ELb0ELb1ELb1ELb0ELb0ELb0ELb0EEEvNS_16Flash_fwd_paramsE
        .type           _ZN5flash16flash_fwd_kernelI23Flash_fwd_kernel_traitsILi128ELi128ELi64ELi4ELb0ELb0EN7cutlass10bfloat16_tE19Flash_kernel_traitsILi128ELi128ELi64ELi4ES3_EELb0ELb0ELb1ELb1ELb0ELb0ELb0ELb0EEEvNS_16Flash_fwd_paramsE,@function
        .size           _ZN5flash16flash_fwd_kernelI23Flash_fwd_kernel_traitsILi128ELi128ELi64ELi4ELb0ELb0EN7cutlass10bfloat16_tE19Flash_kernel_traitsILi128ELi128ELi64ELi4ES3_EELb0ELb0ELb1ELb1ELb0ELb0ELb0ELb0EEEvNS_16Flash_fwd_paramsE,(.L_x_2384 - _ZN5flash16flash_fwd_kernelI23Flash_fwd_kernel_traitsILi128ELi128ELi64ELi4ELb0ELb0EN7cutlass10bfloat16_tE19Flash_kernel_traitsILi128ELi128ELi64ELi4ES3_EELb0ELb0ELb1ELb1ELb0ELb0ELb0ELb0EEEvNS_16Flash_fwd_paramsE)
        .other          _ZN5flash16flash_fwd_kernelI23Flash_fwd_kernel_traitsILi128ELi128ELi64ELi4ELb0ELb0EN7cutlass10bfloat16_tE19Flash_kernel_traitsILi128ELi128ELi64ELi4ES3_EELb0ELb0ELb1ELb1ELb0ELb0ELb0ELb0EEEvNS_16Flash_fwd_paramsE,@"STO_CUDA_ENTRY STV_DEFAULT"
_ZN5flash16flash_fwd_kernelI23Flash_fwd_kernel_traitsILi128ELi128ELi64ELi4ELb0ELb0EN7cutlass10bfloat16_tE19Flash_kernel_traitsILi128ELi128ELi64ELi4ES3_EELb0ELb0ELb1ELb1ELb0ELb0ELb0ELb0EEEvNS_16Flash_fwd_paramsE:
.text._ZN5flash16flash_fwd_kernelI23Flash_fwd_kernel_traitsILi128ELi128ELi64ELi4ELb0ELb0EN7cutlass10bfloat16_tE19Flash_kernel_traitsILi128ELi128ELi64ELi4ES3_EELb0ELb0ELb1ELb1ELb0ELb0ELb0ELb0EEEvNS_16Flash_fwd_paramsE:
        /* <DEDUP_REMOVED lines=48> */
[----:B--234-:R-:W-:Y:S05]  /*0300*/  @!P0 BRA `(.L_x_670) ;  /* 0x0000007000008947 */ /* 0x01cfea0003800000 */
[----:B-1----:R-:W-:-:S13]  /*0310*/  PLOP3.LUT P0, PT, PT, PT, UP3, 0x80, 0x0 ;  /* 0x000000000000781c */ /* 0x002fda0003f0f038 */
[----:B------:R-:W2:Y:S04]  /*0320*/  @P0 LDG.E R0, [R2.64+0x4] ;  /* 0x0000041002000981 */ /* 0x000ea8000c1e1900 */
[----:B------:R-:W3:Y:S01]  /*0330*/  @!P0 LDG.E R2, [R2.64] ;  /* 0x0000001002028981 */ /* 0x000ee2000c1e1900 */
[----:B--2---:R-:W1:Y:S02]  /*0340*/  @P0 R2UR UR6, R0 ;  /* 0x00000000000603c2 */ /* 0x004e6400000e0000 */
[----:B-1----:R-:W-:-:S11]  /*0350*/  @UP3 UIADD3 UR6, UR6, -UR22, URZ ;  /* 0x8000001606063290 */ /* 0x002fd6000fffe03f */
[----:B---3--:R1:W2:Y:S02]  /*0360*/  @!P0 R2UR UR6, R2 ;  /* 0x00000000020683c2 */ /* 0x0082a400000e0000 */
[----:B-12---:R-:W-:Y:S05]  /*0370*/  BRA `(.L_x_671) ;  /* 0x0000001000007947 */ /* 0x006fea0003800000 */
.L_x_670:
[----:B-1----:R-:W-:Y:S02]  /*0380*/  ULDC UR6, c[0x0][0x218] ;  /* 0x0000860000067ab9 */ /* 0x002fe40000000800 */
.L_x_671:
        /* <DEDUP_REMOVED lines=81> */
[----:B------:R-:W-:Y:S02]  /*08a0*/  @UP1 UMOV UR19, 0x1 ;  /* 0x0000000100131882 */ /* 0x000fe40000000000 */
[----:B------:R-:W-:Y:S02]  /*08b0*/  @UP0 UMOV UR10, UR26 ;  /* 0x0000001a000a0c82 */ /* 0x000fe40008000000 */
        /* <DEDUP_REMOVED lines=10> */
[----:B------:R-:W-:Y:S02]  /*0960*/  @UP1 ULDC UR21, c[0x0][0x210] ;  /* 0x0000840000151ab9 */ /* 0x000fe40000000800 */
[----:B------:R-:W-:Y:S01]  /*0970*/  USEL UR19, UR19, URZ, UP3 ;  /* 0x0000003f13137287 */ /* 0x000fe20009800000 */
[----:B-1----:R-:W-:Y:S01]  /*0980*/  IMAD.WIDE.U32 R12, R12, c[0x0][0x1f0], R2 ;  /* 0x00007c000c0c7a25 */ /* 0x002fe200078e0002 */
[----:B------:R-:W-:-:S02]  /*0990*/  @!UP1 UMOV UR21, 0x1 ;  /* 0x0000000100159882 */ /* 0x000fc40000000000 */
[----:B------:R-:W-:Y:S02]  /*09a0*/  UIMAD UR13, UR13, UR21, URZ ;  /* 0x000000150d0d72a4 */ /* 0x000fe4000f8e023f */
[----:B------:R-:W-:Y:S01]  /*09b0*/  UIMAD UR14, UR20, UR14, UR19 ;  /* 0x0000000e140e72a4 */ /* 0x000fe2000f8e0213 */
        /* <DEDUP_REMOVED lines=21> */
.L_x_674:
[----:B------:R-:W-:Y:S05]  /*0b10*/  BSYNC B0 ;  /* 0x0000000000007941 */ /* 0x000fea0003800000 */
.L_x_673:
        /* <DEDUP_REMOVED lines=18> */
.L_x_676:
[----:B------:R-:W-:Y:S05]  /*0c40*/  BSYNC B0 ;  /* 0x0000000000007941 */ /* 0x000fea0003800000 */
.L_x_675:
        /* <DEDUP_REMOVED lines=18> */
.L_x_678:
[----:B------:R-:W-:Y:S05]  /*0d70*/  BSYNC B0 ;  /* 0x0000000000007941 */ /* 0x000fea0003800000 */
.L_x_677:
        /* <DEDUP_REMOVED lines=18> */
.L_x_680:
[----:B------:R-:W-:Y:S05]  /*0ea0*/  BSYNC B0 ;  /* 0x0000000000007941 */ /* 0x000fea0003800000 */
.L_x_679:
        /* <DEDUP_REMOVED lines=18> */
.L_x_682:
[----:B------:R-:W-:Y:S05]  /*0fd0*/  BSYNC B0 ;  /* 0x0000000000007941 */ /* 0x000fea0003800000 */
.L_x_681:
        /* <DEDUP_REMOVED lines=18> */
.L_x_684:
[----:B------:R-:W-:Y:S05]  /*1100*/  BSYNC B0 ;  /* 0x0000000000007941 */ /* 0x000fea0003800000 */
.L_x_683:
        /* <DEDUP_REMOVED lines=18> */
.L_x_686:
[----:B------:R-:W-:Y:S05]  /*1230*/  BSYNC B0 ;  /* 0x0000000000007941 */ /* 0x000fea0003800000 */
.L_x_685:
        /* <DEDUP_REMOVED lines=18> */
.L_x_688:
[----:B------:R-:W-:Y:S05]  /*1360*/  BSYNC B0 ;  /* 0x0000000000007941 */ /* 0x000fea0003800000 */
.L_x_687:
        /* <DEDUP_REMOVED lines=67> */
.L_x_672:
[----:B-1----:R-:W-:Y:S02]  /*17a0*/  UISETP.NE.AND UP0, UPT, UR11, -0x1, UPT ;  /* 0xffffffff0b00788c */ /* 0x002fe4000bf05270 */
[----:B------:R-:W-:Y:S02]  /*17b0*/  UISETP.NE.AND UP1, UPT, UR22, -0x1, UPT ;  /* 0xffffffff1600788c */ /* 0x000fe4000bf25270 */
[----:B------:R-:W-:Y:S02]  /*17c0*/  ULDC.64 UR4, c[0x0][0x190] ;  /* 0x0000640000047ab9 */ /* 0x000fe40000000a00 */
[----:B------:R-:W-:Y:S02]  /*17d0*/  ULDC.64 UR6, c[0x0][0x178] ;  /* 0x00005e0000067ab9 */ /* 0x000fe40000000a00 */
[----:B------:R-:W-:-:S03]  /*17e0*/  PLOP3.LUT P0, PT, PT, PT, UP1, 0x80, 0x0 ;  /* 0x000000000000781c */ /* 0x000fc60003f0f018 */
[----:B------:R-:W-:Y:S02]  /*17f0*/  @UP0 UIMAD.WIDE.U32 UR24, UR11, UR4, URZ ;  /* 0x000000040b1802a5 */ /* 0x000fe4000f8e003f */
[----:B------:R-:W-:Y:S02]  /*1800*/  @!UP0 USHF.R.S32.HI UR23, URZ, 0x1f, UR18 ;  /* 0x0000001f3f178899 */ /* 0x000fe40008011412 */
[----:B------:R-:W-:Y:S02]  /*1810*/  @UP0 UIMAD UR19, UR11, UR5, UR25 ;  /* 0x000000050b1302a4 */ /* 0x000fe4000f8e0219 */
[----:B------:R-:W-:Y:S02]  /*1820*/  @UP1 UIADD3 UR25, UR21, UR22, URZ ;  /* 0x0000001615191290 */ /* 0x000fe4000fffe03f */
[----:B------:R-:W-:Y:S02]  /*1830*/  @!UP0 UIMAD UR23, UR23, UR6, URZ ;  /* 0x00000006171782a4 */ /* 0x000fe4000f8e023f */
[----:B------:R-:W-:-:S02]  /*1840*/  ULDC.64 UR4, c[0x0][0x198] ;  /* 0x0000660000047ab9 */ /* 0x000fc40000000a00 */
[----:B------:R-:W-:Y:S02]  /*1850*/  @!UP0 UIMAD.WIDE.U32 UR28, UR18, UR6, URZ ;  /* 0x00000006121c82a5 */ /* 0x000fe4000f8e003f */
[----:B------:R-:W-:Y:S02]  /*1860*/  @UP1 UIMAD.WIDE.U32 UR26, UR25, UR4, URZ ;  /* 0x00000004191a12a5 */ /* 0x000fe4000f8e003f */
[----:B------:R-:W-:Y:S02]  /*1870*/  @!UP0 UIMAD UR23, UR18, UR7, UR23 ;  /* 0x00000007121782a4 */ /* 0x000fe4000f8e0217 */
[----:B------:R-:W-:Y:S02]  /*1880*/  @UP1 UIMAD UR7, UR25, UR5, UR27 ;  /* 0x00000005190712a4 */ /* 0x000fe4000f8e021b */
[----:B------:R-:W-:Y:S02]  /*1890*/  @UP0 UMOV UR6, UR24 ;  /* 0x0000001800060c82 */ /* 0x000fe40008000000 */
[----:B------:R-:W-:-:S02]  /*18a0*/  USHF.R.S32.HI UR27, URZ, 0x1f, UR20 ;  /* 0x0000001f3f1b7899 */ /* 0x000fc40008011414 */
[----:B------:R-:W-:Y:S02]  /*18b0*/  @!UP0 UIADD3 UR19, UR29, UR23, URZ ;  /* 0x000000171d138290 */ /* 0x000fe4000fffe03f */
[----:B------:R-:W-:Y:S01]  /*18c0*/  @!UP0 UMOV UR6, UR28 ;  /* 0x0000001c00068c82 */ /* 0x000fe20008000000 */
[----:B------:R-:W-:Y:S05]  /*18d0*/  @P0 BRA `(.L_x_689) ;  /* 0x000000d000000947 */ /* 0x000fea0003800000 */
[----:B------:R-:W-:Y:S02]  /*18e0*/  USHF.R.S32.HI UR23, URZ, 0x1f, UR21 ;  /* 0x0000001f3f177899 */ /* 0x000fe40008011415 */
[----:B------:R-:W-:Y:S02]  /*18f0*/  ULDC.64 UR4, c[0x0][0x198] ;  /* 0x0000660000047ab9 */ /* 0x000fe40000000a00 */
[----:B------:R-:W-:Y:S02]  /*1900*/  UIMAD UR23, UR23, UR4, URZ ;  /* 0x00000004171772a4 */ /* 0x000fe4000f8e023f */
[----:B------:R-:W-:Y:S02]  /*1910*/  USHF.R.S32.HI UR7, URZ, 0x1f, UR18 ;  /* 0x0000001f3f077899 */ /* 0x000fe40008011412 */
[----:B------:R-:W-:-:S02]  /*1920*/  UIMAD.WIDE.U32 UR24, UR21, UR4, URZ ;  /* 0x00000004151872a5 */ /* 0x000fc4000f8e003f */
[----:B------:R-:W-:-:S03]  /*1930*/  UIMAD UR23, UR21, UR5, UR23 ;  /* 0x00000005151772a4 */ /* 0x000fc6000f8e0217 */
[----:B------:R-:W-:Y:S02]  /*1940*/  ULDC.64 UR4, c[0x0][0x180] ;  /* 0x0000600000047ab9 */ /* 0x000fe40000000a00 */
[----:B------:R-:W-:Y:S02]  /*1950*/  UIMAD UR7, UR7, UR4, URZ ;  /* 0x00000004070772a4 */ /* 0x000fe4000f8e023f */
[----:B------:R-:W-:Y:S02]  /*1960*/  UIADD3 UR25, UR25, UR23, URZ ;  /* 0x0000001719197290 */ /* 0x000fe4000fffe03f */
[----:B------:R-:W-:Y:S02]  /*1970*/  UIMAD UR7, UR18, UR5, UR7 ;  /* 0x00000005120772a4 */ /* 0x000fe4000f8e0207 */
[----:B------:R-:W-:-:S04]  /*1980*/  UIMAD.WIDE.U32 UR4, UR18, UR4, UR24 ;  /* 0x00000004120472a5 */ /* 0x000fc8000f8e0018 */
[----:B------:R-:W-:-:S03]  /*1990*/  UIADD3 UR7, UR5, UR7, URZ ;  /* 0x0000000705077290 */ /* 0x000fc6000fffe03f */
[----:B------:R-:W-:Y:S02]  /*19a0*/  UMOV UR26, UR4 ;  /* 0x00000004001a7c82 */ /* 0x000fe40008000000 */
.L_x_689:
        /* <DEDUP_REMOVED lines=10> */
[----:B------:R-:W-:Y:S01]  /*1a50*/  @UP1 UIMAD UR22, UR22, UR5, UR25 ;  /* 0x00000005161612a4 */ /* 0x000fe2000f8e0219 */
        /* <DEDUP_REMOVED lines=34> */
.L_x_690:
        /* <DEDUP_REMOVED lines=47> */
[C---:B------:R-:W-:Y:S01]  /*1f70*/  IMAD R11, R3.reuse, c[0x0][0x1b0], RZ ;  /* 0x00006c00030b7a24 */ /* 0x040fe200078e02ff */
        /* <DEDUP_REMOVED lines=47> */
.L_x_692:
[----:B------:R-:W-:Y:S05]  /*2270*/  BSYNC B0 ;  /* 0x0000000000007941 */ /* 0x000fea0003800000 */
.L_x_691:
        /* <DEDUP_REMOVED lines=29> */
.L_x_694:
[----:B------:R-:W-:Y:S05]  /*2450*/  BSYNC B0 ;  /* 0x0000000000007941 */ /* 0x000fea0003800000 */
.L_x_693:
        /* <DEDUP_REMOVED lines=29> */
.L_x_696:
[----:B------:R-:W-:Y:S05]  /*2630*/  BSYNC B0 ;  /* 0x0000000000007941 */ /* 0x000fea0003800000 */
.L_x_695:
        /* <DEDUP_REMOVED lines=29> */
.L_x_698:
[----:B------:R-:W-:Y:S05]  /*2810*/  BSYNC B0 ;  /* 0x0000000000007941 */ /* 0x000fea0003800000 */
.L_x_697:
        /* <DEDUP_REMOVED lines=29> */
.L_x_700:
[----:B------:R-:W-:Y:S05]  /*29f0*/  BSYNC B0 ;  /* 0x0000000000007941 */ /* 0x000fea0003800000 */
.L_x_699:
        /* <DEDUP_REMOVED lines=29> */
.L_x_702:
[----:B------:R-:W-:Y:S05]  /*2bd0*/  BSYNC B0 ;  /* 0x0000000000007941 */ /* 0x000fea0003800000 */
.L_x_701:
        /* <DEDUP_REMOVED lines=29> */
.L_x_704:
[----:B------:R-:W-:Y:S05]  /*2db0*/  BSYNC B0 ;  /* 0x0000000000007941 */ /* 0x000fea0003800000 */
.L_x_703:
        /* <DEDUP_REMOVED lines=33> */
.L_x_706:
[----:B------:R-:W-:Y:S05]  /*2fd0*/  BSYNC B0 ;  /* 0x0000000000007941 */ /* 0x000fea0003800000 */
.L_x_705:
        /* <DEDUP_REMOVED lines=32> */
.L_x_708:
[----:B------:R-:W-:Y:S05]  /*31e0*/  BSYNC B0 ;  /* 0x0000000000007941 */ /* 0x000fea0003800000 */
.L_x_707:
        /* <DEDUP_REMOVED lines=25> */
.L_x_710:
[----:B------:R-:W-:Y:S05]  /*3380*/  BSYNC B0 ;  /* 0x0000000000007941 */ /* 0x000fea0003800000 */
.L_x_709:
        /* <DEDUP_REMOVED lines=24> */
.L_x_712:
[----:B------:R-:W-:Y:S05]  /*3510*/  BSYNC B0 ;  /* 0x0000000000007941 */ /* 0x000fea0003800000 */
.L_x_711:
        /* <DEDUP_REMOVED lines=26> */
.L_x_714:
[----:B------:R-:W-:Y:S05]  /*36c0*/  BSYNC B0 ;  /* 0x0000000000007941 */ /* 0x000fea0003800000 */
.L_x_713:
[----:B------:R-:W-:Y:S01]  /*36d0*/  ULDC.64 UR4, c[0x0][0x318] ;  /* 0x0000c60000047ab9 */ /* 0x000fe20000000a00 */
[----:B------:R-:W0:Y:S01]  /*36e0*/  LDGDEPBAR ;  /* 0x00000000000079af */ /* 0x000e220000000000 */
[----:B------:R-:W-:Y:S01]  /*36f0*/  UISETP.NE.U32.AND UP1, UPT, URZ, UR4, UPT ;  /* 0x000000043f00728c */ /* 0x000fe2000bf25070 */
[----:B-1----:R-:W-:Y:S02]  /*3700*/  IMAD.MOV.U32 R10, RZ, RZ, R30 ;  /* 0x000000ffff0a7224 */ /* 0x002fe400078e001e */
[----:B------:R-:W-:Y:S01]  /*3710*/  IMAD.MOV.U32 R11, RZ, RZ, R31 ;  /* 0x000000ffff0b7224 */ /* 0x000fe200078e001f */
[----:B------:R-:W-:-:S03]  /*3720*/  UISETP.NE.AND.EX UP1, UPT, URZ, UR5, UPT, UP1 ;  /* 0x000000053f00728c */ /* 0x000fc6000bf25310 */
[----:B------:R-:W-:-:S03]  /*3730*/  ULDC.64 UR4, c[0x0][0x320] ;  /* 0x0000c80000047ab9 */ /* 0x000fc60000000a00 */
        /* <DEDUP_REMOVED lines=8> */
[----:B------:R-:W-:Y:S02]  /*37c0*/  ULDC UR4, c[0x0][0x318] ;  /* 0x0000c60000047ab9 */ /* 0x000fe40000000800 */
[----:B------:R-:W-:Y:S02]  /*37d0*/  @UP1 ULEA UR28, UP0, UR30, UR4, 0x2 ;  /* 0x000000041e1c1291 */ /* 0x000fe4000f80103f */
[----:B------:R-:W-:Y:S02]  /*37e0*/  @UP1 UIADD3 UR5, UR31, UR5, URZ ;  /* 0x000000051f051290 */ /* 0x000fe4000fffe03f */
[----:B------:R-:W-:Y:S02]  /*37f0*/  ULDC UR4, c[0x0][0x31c] ;  /* 0x0000c70000047ab9 */ /* 0x000fe40000000800 */
[----:B------:R-:W-:Y:S01]  /*3800*/  @UP1 ULEA.HI.X UR29, UR30, UR4, UR5, 0x2, UP0 ;  /* 0x000000041e1d1291 */ /* 0x000fe200080f1405 */
[----:B----4-:R-:W-:Y:S01]  /*3810*/  IMAD.U32 R6, RZ, RZ, UR28 ;  /* 0x0000001cff067e24 */ /* 0x010fe2000f8e00ff */
[----:B------:R-:W1:Y:S01]  /*3820*/  @P0 MUFU.RCP R3, c[0x0][0x238] ;  /* 0x00008e0000030b08 */ /* 0x000e620000001000 */
[----:B------:R-:W-:Y:S01]  /*3830*/  ISETP.GE.AND P1, PT, R16, UR19, PT ;  /* 0x0000001310007c0c */ /* 0x000fe2000bf26270 */
[----:B------:R-:W-:-:S02]  /*3840*/  ULDC.64 UR4, c[0x0][0x1a0] ;  /* 0x0000680000047ab9 */ /* 0x000fc40000000a00 */
[----:B------:R-:W-:-:S05]  /*3850*/  MOV R7, UR29 ;  /* 0x0000001d00077c02 */ /* 0x000fca0008000f00 */
[----:B------:R4:W1:Y:S01]  /*3860*/  @P0 LDG.E R0, [R6.64] ;  /* 0x0000001006000981 */ /* 0x000862000c1e1900 */
[----:B------:R-:W-:Y:S01]  /*3870*/  MOV R10, R26 ;  /* 0x0000001a000a7202 */ /* 0x000fe20000000f00 */
[----:B------:R-:W-:Y:S01]  /*3880*/  USHF.L.U64.HI UR7, UR4, UR7, UR5 ;  /* 0x0000000704077299 */ /* 0x000fe20008010205 */
[----:B------:R-:W-:Y:S01]  /*3890*/  IMAD.SHL.U32 R24, R24, 0x2, RZ ;  /* 0x0000000218187824 */ /* 0x000fe200078e00ff */
[----:B------:R-:W-:Y:S01]  /*38a0*/  BAR.SYNC.DEFER_BLOCKING 0x0 ;  /* 0x0000000000007b1d */ /* 0x000fe20000010000 */
[----:B------:R-:W-:Y:S02]  /*38b0*/  USHF.L.U32 UR18, UR4, 0x6, URZ ;  /* 0x0000000604127899 */ /* 0x000fe4000800063f */
[----:B------:R-:W-:Y:S01]  /*38c0*/  UIMAD UR5, UR7, UR22, URZ ;  /* 0x00000016070572a4 */ /* 0x000fe2000f8e023f */
[----:B------:R-:W-:Y:S02]  /*38d0*/  LOP3.LUT R154, R24, 0x6, RZ, 0xc0, !PT ;  /* 0x00000006189a7812 */ /* 0x000fe400078ec0ff */
[----:B------:R2:W-:Y:S01]  /*38e0*/  STL.64 [R1+0x38], R10 ;  /* 0x0000380a01007387 */ /* 0x0005e20000100a00 */
[----:B------:R-:W-:Y:S01]  /*38f0*/  UIMAD UR5, UR21, UR18, UR5 ;  /* 0x00000012150572a4 */ /* 0x000fe2000f8e0205 */
[----:B------:R-:W-:Y:S02]  /*3900*/  BSSY B0, `(.L_x_715) ;  /* 0x000001f000007945 */ /* 0x000fe40003800000 */
[----:B------:R-:W-:Y:S01]  /*3910*/  UMOV UR21, URZ ;  /* 0x0000003f00157c82 */ /* 0x000fe20008000000 */
[----:B----4-:R-:W-:Y:S01]  /*3920*/  IMAD.U32 R6, RZ, RZ, UR22 ;  /* 0x00000016ff067e24 */ /* 0x010fe2000f8e00ff */
[----:B------:R2:W-:Y:S03]  /*3930*/  @P1 STS.128 [R240+0xc000], RZ ;  /* 0x00c000fff0001388 */ /* 0x0005e60000000c00 */
[----:B------:R-:W-:Y:S01]  /*3940*/  IMAD.WIDE.U32 R6, R6, UR18, R10 ;  /* 0x0000001206067c25 */ /* 0x000fe2000f8e000a */
[----:B------:R2:W-:Y:S04]  /*3950*/  @P1 STS.128 [R240+0xe000], RZ ;  /* 0x00e000fff0001388 */ /* 0x0005e80000000c00 */
[----:B------:R-:W-:Y:S01]  /*3960*/  IADD3 R9, R7, UR5, RZ ;  /* 0x0000000507097c10 */ /* 0x000fe2000fffe0ff */
[----:B-1----:R-:W-:-:S04]  /*3970*/  @P0 FMUL.FTZ R0, R0, R3 ;  /* 0x0000000300000220 */ /* 0x002fc80000410000 */
[----:B------:R1:W4:Y:S02]  /*3980*/  @P0 R2UR UR20, R0 ;  /* 0x00000000001403c2 */ /* 0x00032400000e0000 */
[----:B-1----:R-:W-:Y:S01]  /*3990*/  SHF.R.S32.HI R0, RZ, 0x1f, R20 ;  /* 0x0000001fff007819 */ /* 0x002fe20000011414 */
[----:B----4-:R-:W-:-:S03]  /*39a0*/  @UP1 UMOV UR21, UR20 ;  /* 0x0000001400151c82 */ /* 0x010fc60008000000 */
[----:B------:R-:W-:-:S04]  /*39b0*/  LEA.HI R0, R0, R20, RZ, 0x2 ;  /* 0x0000001400007211 */ /* 0x000fc800078f10ff */
[----:B------:R-:W-:Y:S01]  /*39c0*/  SHF.R.S32.HI R153, RZ, 0x2, R0 ;  /* 0x00000002ff997819 */ /* 0x000fe20000011400 */
[----:B------:R-:W-:Y:S05]  /*39d0*/  @P1 BRA `(.L_x_716) ;  /* 0x0000011000001947 */ /* 0x000fea0003800000 */
[----:B--2---:R-:W-:Y:S02]  /*39e0*/  ISETP.GE.AND P1, PT, R166, c[0x0][0x220], PT ;  /* 0x00008800a6007a0c */ /* 0x004fe40003f26270 */
        /* <DEDUP_REMOVED lines=16> */
.L_x_716:
[----:B--2---:R-:W-:Y:S05]  /*3af0*/  BSYNC B0 ;  /* 0x0000000000007941 */ /* 0x004fea0003800000 */
.L_x_715:
        /* <DEDUP_REMOVED lines=27> */
.L_x_718:
[----:B------:R-:W-:Y:S05]  /*3cb0*/  BSYNC B0 ;  /* 0x0000000000007941 */ /* 0x000fea0003800000 */
.L_x_717:
        /* <DEDUP_REMOVED lines=26> */
.L_x_720:
[----:B------:R-:W-:Y:S05]  /*3e60*/  BSYNC B0 ;  /* 0x0000000000007941 */ /* 0x000fea0003800000 */
.L_x_719:
        /* <DEDUP_REMOVED lines=28> */
.L_x_722:
[----:B------:R-:W-:Y:S05]  /*4030*/  BSYNC B0 ;  /* 0x0000000000007941 */ /* 0x000fea0003800000 */
.L_x_721:
[----:B-1----:R-:W-:Y:S01]  /*4040*/  SHF.R.S32.HI R7, RZ, 0x4, R21 ;  /* 0x00000004ff077819 */ /* 0x002fe20000011415 */
[C---:B------:R-:W-:Y:S01]  /*4050*/  IMAD.SHL.U32 R6, R28.reuse, 0x40, RZ ;  /* 0x000000401c067824 */ /* 0x040fe200078e00ff */
[----:B------:R-:W-:Y:S01]  /*4060*/  R2P PR, R28, 0x6 ;  /* 0x000000061c007804 */ /* 0x000fe20000000000 */
[----:B------:R-:W-:Y:S01]  /*4070*/  IMAD.SHL.U32 R3, R22, 0x40, RZ ;  /* 0x0000004016037824 */ /* 0x000fe200078e00ff */
[----:B------:R-:W-:Y:S01]  /*4080*/  LEA.HI R0, R21, R7, RZ, 0x1 ;  /* 0x0000000715007211 */ /* 0x000fe200078f08ff */
[----:B------:R-:W-:Y:S01]  /*4090*/  IMAD.SHL.U32 R8, R23, 0x40, RZ ;  /* 0x0000004017087824 */ /* 0x000fe200078e00ff */
[----:B------:R-:W-:Y:S01]  /*40a0*/  UIADD3 UR4, UR14, -UR15, URZ ;  /* 0x8000000f0e047290 */ /* 0x000fe2000fffe03f */
[----:B------:R-:W-:Y:S01]  /*40b0*/  IMAD.SHL.U32 R5, R16, 0x8, RZ ;  /* 0x0000000810057824 */ /* 0x000fe200078e00ff */
[----:B------:R-:W-:Y:S01]  /*40c0*/  LOP3.LUT R0, R0, 0xfffffffe, RZ, 0xc0, !PT ;  /* 0xfffffffe00007812 */ /* 0x000fe200078ec0ff */
[----:B------:R-:W-:Y:S01]  /*40d0*/  UIADD3 UR5, UR14, 0x1, -UR15 ;  /* 0x000000010e057890 */ /* 0x000fe2000fffe80f */
[----:B------:R-:W-:Y:S01]  /*40e0*/  LOP3.LUT R3, R3, 0x1c0, RZ, 0xc0, !PT ;  /* 0x000001c003037812 */ /* 0x000fe200078ec0ff */
[----:B------:R-:W0:Y:S01]  /*40f0*/  LDGDEPBAR ;  /* 0x00000000000079af */ /* 0x000e220000000000 */
[----:B------:R-:W-:Y:S01]  /*4100*/  LOP3.LUT R161, R8, 0xfffffe00, RZ, 0xc0, !PT ;  /* 0xfffffe0008a17812 */ /* 0x000fe200078ec0ff */
[----:B------:R-:W-:Y:S01]  /*4110*/  IMAD.IADD R7, R7, 0x1, -R0 ;  /* 0x0000000107077824 */ /* 0x000fe200078e0a00 */
[----:B------:R-:W-:Y:S01]  /*4120*/  LOP3.LUT R0, R6, 0x1c0, RZ, 0xc0, !PT ;  /* 0x000001c006007812 */ /* 0x000fe200078ec0ff */
[----:B------:R-:W-:-:S02]  /*4130*/  UISETP.GT.AND UP0, UPT, UR22, UR9, UPT ;  /* 0x000000091600728c */ /* 0x000fc4000bf04270 */
        /* <DEDUP_REMOVED lines=17> */
[----:B------:R-:W1:Y:S01]  /*4250*/  LDSM.16.M88.4 R20, [R227] ;  /* 0x00000000e314783b */ /* 0x000e620000000200 */
[----:B------:R-:W-:Y:S01]  /*4260*/  @P1 IADD3 R231, R0, -0x20, RZ ;  /* 0xffffffe000e71810 */ /* 0x000fe20007ffe0ff */
[----:B------:R-:W-:-:S02]  /*4270*/  IMAD.MOV.U32 R0, RZ, RZ, 0x40 ;  /* 0x00000040ff007424 */ /* 0x000fc400078e00ff */
[----:B------:R-:W5:Y:S01]  /*4280*/  LDSM.16.M88.4 R8, [R227+0x2000] ;  /* 0x00200000e308783b */ /* 0x000f620000000200 */
[C---:B------:R-:W-:Y:S01]  /*4290*/  IMAD R230, R2.reuse, 0x2, R227 ;  /* 0x0000000202e67824 */ /* 0x040fe200078e02e3 */
[C---:B------:R-:W-:Y:S01]  /*42a0*/  IADD3 R238, R231.reuse, 0x800, RZ ;  /* 0x00000800e7ee7810 */ /* 0x040fe20007ffe0ff */
[----:B------:R-:W-:Y:S01]  /*42b0*/  IMAD R229, R2, 0x2, R228 ;  /* 0x0000000202e57824 */ /* 0x000fe200078e02e4 */
[----:B------:R-:W2:Y:S01]  /*42c0*/  LDSM.16.M88.4 R16, [R220+0x8800] ;  /* 0x00880000dc10783b */ /* 0x000ea20000000200 */
[----:B------:R-:W-:Y:S02]  /*42d0*/  SEL R0, R0, 0xffffffc0, !P2 ;  /* 0xffffffc000007807 */ /* 0x000fe40005000000 */
[C---:B------:R-:W-:Y:S01]  /*42e0*/  IADD3 R237, R231.reuse, 0x1000, RZ ;  /* 0x00001000e7ed7810 */ /* 0x040fe20007ffe0ff */
[----:B------:R-:W3:Y:S01]  /*42f0*/  LDSM.16.M88.4 R44, [R220+0x9800] ;  /* 0x00980000dc2c783b */ /* 0x000ee20000000200 */
[C---:B------:R-:W-:Y:S01]  /*4300*/  IADD3 R236, R231.reuse, 0x1800, RZ ;  /* 0x00001800e7ec7810 */ /* 0x040fe20007ffe0ff */
[----:B------:R-:W-:Y:S01]  /*4310*/  IMAD.IADD R226, R220, 0x1, R0 ;  /* 0x00000001dce27824 */ /* 0x000fe200078e0200 */
[----:B------:R-:W-:Y:S01]  /*4320*/  IADD3 R235, R231, 0x2000, RZ ;  /* 0x00002000e7eb7810 */ /* 0x000fe20007ffe0ff */
[----:B------:R-:W4:Y:S01]  /*4330*/  LDSM.16.M88.4 R24, [R220+0x9000] ;  /* 0x00900000dc18783b */ /* 0x000f220000000200 */
[----:B------:R-:W-:Y:S01]  /*4340*/  IMAD.IADD R225, R0, 0x1, R231 ;  /* 0x0000000100e17824 */ /* 0x000fe200078e02e7 */
[----:B------:R-:W-:-:S02]  /*4350*/  LEA R0, R152, UR13, 0x4 ;  /* 0x0000000d98007c11 */ /* 0x000fc4000f8e20ff */
[----:B------:R-:W-:Y:S01]  /*4360*/  LDSM.16.M88.4 R36, [R231+0x800] ;  /* 0x00080000e724783b */ /* 0x000fe20000000200 */
[----:B------:R-:W-:Y:S02]  /*4370*/  IADD3 R234, R231, 0x2800, RZ ;  /* 0x00002800e7ea7810 */ /* 0x000fe40007ffe0ff */
[----:B------:R-:W-:Y:S01]  /*4380*/  IMAD.IADD R0, R153, 0x1, R0 ;  /* 0x0000000199007824 */ /* 0x000fe200078e0200 */
[----:B------:R-:W-:Y:S01]  /*4390*/  LDSM.16.M88.4 R40, [R231] ;  /* 0x00000000e728783b */ /* 0x000fe20000000200 */
[C---:B------:R-:W-:Y:S02]  /*43a0*/  IADD3 R233, R231.reuse, 0x3000, RZ ;  /* 0x00003000e7e97810 */ /* 0x040fe40007ffe0ff */
[----:B------:R-:W-:Y:S01]  /*43b0*/  IADD3 R232, R231, 0x3800, RZ ;  /* 0x00003800e7e87810 */ /* 0x000fe20007ffe0ff */
[----:B------:R-:W-:Y:S01]  /*43c0*/  LDSM.16.M88.4 R28, [R231+0x1800] ;  /* 0x00180000e71c783b */ /* 0x000fe20000000200 */
[----:B------:R-:W-:-:S03]  /*43d0*/  IADD3 R242, R0, UR4, RZ ;  /* 0x0000000400f27c10 */ /* 0x000fc6000fffe0ff */
[----:B------:R-:W-:Y:S04]  /*43e0*/  LDSM.16.M88.4 R32, [R231+0x1000] ;  /* 0x00100000e720783b */ /* 0x000fe80000000200 */
[----:B------:R-:W-:Y:S01]  /*43f0*/  LDSM.16.M88.4 R48, [R226+0x8800] ;  /* 0x00880000e230783b */ /* 0x000fe20000000200 */
[-C--:B-1----:R-:W-:Y:S03]  /*4400*/  HMMA.16816.F32.BF16 R116, R20, R12.reuse, RZ ;  /* 0x0000000c1474723c */ /* 0x082fe600000418ff */
[----:B------:R-:W-:Y:S04]  /*4410*/  LDSM.16.M88.4 R52, [R226+0x9000] ;  /* 0x00900000e234783b */ /* 0x000fe80000000200 */
[----:B------:R-:W-:Y:S01]  /*4420*/  LDSM.16.M88.4 R112, [R226+0x9800] ;  /* 0x00980000e270783b */ /* 0x000fe20000000200 */
[C---:B-----5:R-:W-:Y:S08]  /*4430*/  HMMA.16816.F32.BF16 R60, R8.reuse, R12, RZ ;  /* 0x0000000c083c723c */ /* 0x060ff000000418ff */
[-C--:B------:R-:W-:Y:S08]  /*4440*/  HMMA.16816.F32.BF16 R72, R8, R14.reuse, RZ ;  /* 0x0000000e0848723c */ /* 0x080ff000000418ff */
[----:B------:R-:W-:Y:S01]  /*4450*/  HMMA.16816.F32.BF16 R128, R20, R14, RZ ;  /* 0x0000000e1480723c */ /* 0x000fe200000418ff */
[----:B------:R-:W1:Y:S07]  /*4460*/  LDSM.16.M88.4 R12, [R228+0x2000] ;  /* 0x00200000e40c783b */ /* 0x000e6e0000000200 */
[C---:B--2---:R-:W-:Y:S08]  /*4470*/  HMMA.16816.F32.BF16 R56, R8.reuse, R16, RZ ;  /* 0x000000100838723c */ /* 0x044ff000000418ff */
[----:B------:R-:W-:Y:S08]  /*4480*/  HMMA.16816.F32.BF16 R76, R8, R18, RZ ;  /* 0x00000012084c723c */ /* 0x000ff000000418ff */
[C---:B------:R-:W-:Y:S08]  /*4490*/  HMMA.16816.F32.BF16 R100, R20.reuse, R16, RZ ;  /* 0x000000101464723c */ /* 0x040ff000000418ff */
[----:B------:R-:W-:Y:S01]  /*44a0*/  HMMA.16816.F32.BF16 R124, R20, R18, RZ ;  /* 0x00000012147c723c */ /* 0x000fe200000418ff */
[----:B------:R-:W2:Y:S07]  /*44b0*/  LDSM.16.M88.4 R16, [R228] ;  /* 0x00000000e410783b */ /* 0x000eae0000000200 */
[C---:B---3--:R-:W-:Y:S08]  /*44c0*/  HMMA.16816.F32.BF16 R68, R8.reuse, R44, RZ ;  /* 0x0000002c0844723c */ /* 0x048ff000000418ff */
[C---:B----4-:R-:W-:Y:S08]  /*44d0*/  HMMA.16816.F32.BF16 R64, R8.reuse, R24, RZ ;  /* 0x000000180840723c */ /* 0x050ff000000418ff */
[C---:B------:R-:W-:Y:S08]  /*44e0*/  HMMA.16816.F32.BF16 R84, R8.reuse, R26, RZ ;  /* 0x0000001a0854723c */ /* 0x040ff000000418ff */
[----:B------:R-:W-:Y:S01]  /*44f0*/  HMMA.16816.F32.BF16 R80, R8, R46, RZ ;  /* 0x0000002e0850723c */ /* 0x000fe200000418ff */
[----:B------:R-:W-:Y:S07]  /*4500*/  LDSM.16.M88.4 R8, [R230+0x2000] ;  /* 0x00200000e608783b */ /* 0x000fee0000000200 */
[C---:B------:R-:W-:Y:S08]  /*4510*/  HMMA.16816.F32.BF16 R88, R20.reuse, R24, RZ ;  /* 0x000000181458723c */ /* 0x040ff000000418ff */
[C---:B------:R-:W-:Y:S01]  /*4520*/  HMMA.16816.F32.BF16 R120, R20.reuse, R26, RZ ;  /* 0x0000001a1478723c */ /* 0x040fe200000418ff */
[----:B------:R-:W3:Y:S07]  /*4530*/  LDSM.16.M88.4 R24, [R226+0x8000] ;  /* 0x00800000e218783b */ /* 0x000eee0000000200 */
[C---:B------:R-:W-:Y:S08]  /*4540*/  HMMA.16816.F32.BF16 R96, R20.reuse, R44, RZ ;  /* 0x0000002c1460723c */ /* 0x040ff000000418ff */
[----:B------:R-:W-:Y:S01]  /*4550*/  HMMA.16816.F32.BF16 R108, R20, R46, RZ ;  /* 0x0000002e146c723c */ /* 0x000fe200000418ff */
[----:B------:R-:W4:Y:S07]  /*4560*/  LDSM.16.M88.4 R20, [R230] ;  /* 0x00000000e614783b */ /* 0x000f2e0000000200 */
[C---:B-1----:R-:W-:Y:S08]  /*4570*/  HMMA.16816.F32.BF16 R92, R12.reuse, R36, R56 ;  /* 0x000000240c5c723c */ /* 0x042ff00000041838 */
[C---:B------:R-:W-:Y:S08]  /*4580*/  HMMA.16816.F32.BF16 R104, R12.reuse, R40, R60 ;  /* 0x000000280c68723c */ /* 0x040ff0000004183c */
[C---:B------:R-:W-:Y:S08]  /*4590*/  HMMA.16816.F32.BF16 R56, R12.reuse, R28, R68 ;  /* 0x0000001c0c38723c */ /* 0x040ff00000041844 */
[C---:B------:R-:W-:Y:S08]  /*45a0*/  HMMA.16816.F32.BF16 R64, R12.reuse, R32, R64 ;  /* 0x000000200c40723c */ /* 0x040ff00000041840 */
[C---:B------:R-:W-:Y:S08]  /*45b0*/  HMMA.16816.F32.BF16 R72, R12.reuse, R42, R72 ;  /* 0x0000002a0c48723c */ /* 0x040ff00000041848 */
[C---:B------:R-:W-:Y:S08]  /*45c0*/  HMMA.16816.F32.BF16 R68, R12.reuse, R38, R76 ;  /* 0x000000260c44723c */ /* 0x040ff0000004184c */
[C---:B------:R-:W-:Y:S08]  /*45d0*/  HMMA.16816.F32.BF16 R60, R12.reuse, R34, R84 ;  /* 0x000000220c3c723c */ /* 0x040ff00000041854 */
[----:B------:R-:W-:Y:S08]  /*45e0*/  HMMA.16816.F32.BF16 R44, R12, R30, R80 ;  /* 0x0000001e0c2c723c */ /* 0x000ff00000041850 */
[C---:B--2---:R-:W-:Y:S08]  /*45f0*/  HMMA.16816.F32.BF16 R12, R16.reuse, R40, R116 ;  /* 0x00000028100c723c */ /* 0x044ff00000041874 */
[C---:B------:R-:W-:Y:S08]  /*4600*/  HMMA.16816.F32.BF16 R40, R16.reuse, R42, R128 ;  /* 0x0000002a1028723c */ /* 0x040ff00000041880 */
[C---:B------:R-:W-:Y:S08]  /*4610*/  HMMA.16816.F32.BF16 R80, R16.reuse, R36, R100 ;  /* 0x000000241050723c */ /* 0x040ff00000041864 */
[C---:B------:R-:W-:Y:S08]  /*4620*/  HMMA.16816.F32.BF16 R84, R16.reuse, R34, R120 ;  /* 0x000000221054723c */ /* 0x040ff00000041878 */
[C---:B------:R-:W-:Y:S01]  /*4630*/  HMMA.16816.F32.BF16 R88, R16.reuse, R32, R88 ;  /* 0x000000201058723c */ /* 0x040fe20000041858 */
[----:B------:R-:W-:Y:S07]  /*4640*/  LDSM.16.M88.4 R32, [R225+0x800] ;  /* 0x00080000e120783b */ /* 0x000fee0000000200 */
[C---:B------:R-:W-:Y:S01]  /*4650*/  HMMA.16816.F32.BF16 R76, R16.reuse, R38, R124 ;  /* 0x00000026104c723c */ /* 0x040fe2000004187c */
[----:B------:R-:W-:Y:S07]  /*4660*/  LDSM.16.M88.4 R36, [R225] ;  /* 0x00000000e124783b */ /* 0x000fee0000000200 */
[----:B------:R-:W-:Y:S08]  /*4670*/  HMMA.16816.F32.BF16 R132, R16, R30, R108 ;  /* 0x0000001e1084723c */ /* 0x000ff0000004186c */
[C---:B---3--:R-:W-:Y:S08]  /*4680*/  HMMA.16816.F32.BF16 R128, R8.reuse, R24, R104 ;  /* 0x000000180880723c */ /* 0x048ff00000041868 */
[C---:B------:R-:W-:Y:S08]  /*4690*/  HMMA.16816.F32.BF16 R136, R8.reuse, R48, R92 ;  /* 0x000000300888723c */ /* 0x040ff0000004185c */
[C---:B------:R-:W-:Y:S08]  /*46a0*/  HMMA.16816.F32.BF16 R140, R8.reuse, R52, R64 ;  /* 0x00000034088c723c */ /* 0x040ff00000041840 */
[C---:B------:R-:W-:Y:S01]  /*46b0*/  HMMA.16816.F32.BF16 R144, R8.reuse, R112, R56 ;  /* 0x000000700890723c */ /* 0x040fe20000041838 */
[----:B------:R-:W-:Y:S07]  /*46c0*/  LDSM.16.M88.4 R56, [R220+0xb800] ;  /* 0x00b80000dc38783b */ /* 0x000fee0000000200 */
[C---:B------:R-:W-:Y:S08]  /*46d0*/  HMMA.16816.F32.BF16 R72, R8.reuse, R26, R72 ;  /* 0x0000001a0848723c */ /* 0x040ff00000041848 */
[C---:B------:R-:W-:Y:S08]  /*46e0*/  HMMA.16816.F32.BF16 R100, R8.reuse, R50, R68 ;  /* 0x000000320864723c */ /* 0x040ff00000041844 */
[C---:B------:R-:W-:Y:S08]  /*46f0*/  HMMA.16816.F32.BF16 R120, R8.reuse, R54, R60 ;  /* 0x000000360878723c */ /* 0x040ff0000004183c */
[----:B------:R-:W-:Y:S01]  /*4700*/  HMMA.16816.F32.BF16 R116, R8, R114, R44 ;  /* 0x000000720874723c */ /* 0x000fe2000004182c */
[----:B------:R-:W1:Y:S04]  /*4710*/  LDSM.16.M88.4 R8, [R229+0x2000] ;  /* 0x00200000e508783b */ /* 0x000e680000000200 */
[----:B------:R-:W-:Y:S03]  /*4720*/  LDSM.16.M88.4 R44, [R220+0xb000] ;  /* 0x00b00000dc2c783b */ /* 0x000fe60000000200 */
[----:B------:R-:W-:Y:S01]  /*4730*/  HMMA.16816.F32.BF16 R148, R16, R28, R96 ;  /* 0x0000001c1094723c */ /* 0x000fe20000041860 */
[----:B------:R-:W2:Y:S04]  /*4740*/  LDSM.16.M88.4 R28, [R225+0x1000] ;  /* 0x00100000e11c783b */ /* 0x000ea80000000200 */
[----:B------:R-:W-:Y:S03]  /*4750*/  LDSM.16.M88.4 R16, [R227+0x6000] ;  /* 0x00600000e310783b */ /* 0x000fe60000000200 */
[C---:B----4-:R-:W-:Y:S01]  /*4760*/  HMMA.16816.F32.BF16 R124, R20.reuse, R24, R12 ;  /* 0x00000018147c723c */ /* 0x050fe2000004180c */
[----:B------:R-:W-:Y:S07]  /*4770*/  LDSM.16.M88.4 R12, [R229] ;  /* 0x00000000e50c783b */ /* 0x000fee0000000200 */
[C---:B------:R-:W-:Y:S01]  /*4780*/  HMMA.16816.F32.BF16 R108, R20.reuse, R26, R40 ;  /* 0x0000001a146c723c */ /* 0x040fe20000041828 */
[----:B------:R-:W3:Y:S07]  /*4790*/  LDSM.16.M88.4 R24, [R225+0x1800] ;  /* 0x00180000e118783b */ /* 0x000eee0000000200 */
[C---:B------:R-:W-:Y:S08]  /*47a0*/  HMMA.16816.F32.BF16 R68, R20.reuse, R52, R88 ;  /* 0x000000341444723c */ /* 0x040ff00000041858 */
[C---:B------:R-:W-:Y:S01]  /*47b0*/  HMMA.16816.F32.BF16 R64, R20.reuse, R54, R84 ;  /* 0x000000361440723c */ /* 0x040fe20000041854 */
[----:B------:R-:W4:Y:S07]  /*47c0*/  LDSM.16.M88.4 R52, [R220+0xa000] ;  /* 0x00a00000dc34783b */ /* 0x000f2e0000000200 */
[C---:B------:R-:W-:Y:S08]  /*47d0*/  HMMA.16816.F32.BF16 R104, R20.reuse, R48, R80 ;  /* 0x000000301468723c */ /* 0x040ff00000041850 */
[C---:B------:R-:W-:Y:S01]  /*47e0*/  HMMA.16816.F32.BF16 R96, R20.reuse, R50, R76 ;  /* 0x000000321460723c */ /* 0x040fe2000004184c */
[----:B------:R-:W5:Y:S07]  /*47f0*/  LDSM.16.M88.4 R48, [R220+0xa800] ;  /* 0x00a80000dc30783b */ /* 0x000f6e0000000200 */
[C---:B------:R-:W-:Y:S01]  /*4800*/  HMMA.16816.F32.BF16 R60, R20.reuse, R112, R148 ;  /* 0x00000070143c723c */ /* 0x040fe20000041894 */
[----:B------:R-:W-:Y:S07]  /*4810*/  LDSM.16.M88.4 R148, [R226+0xb800] ;  /* 0x00b80000e294783b */ /* 0x000fee0000000200 */
[----:B------:R-:W-:Y:S01]  /*4820*/  HMMA.16816.F32.BF16 R40, R20, R114, R132 ;  /* 0x000000721428723c */ /* 0x000fe20000041884 */
[----:B------:R-:W3:Y:S07]  /*4830*/  LDSM.16.M88.4 R20, [R227+0x4000] ;  /* 0x00400000e314783b */ /* 0x000eee0000000200 */
[C---:B-1----:R-:W-:Y:S08]  /*4840*/  HMMA.16816.F32.BF16 R88, R8.reuse, R38, R72 ;  /* 0x000000260858723c */ /* 0x042ff00000041848 */
[C---:B------:R-:W-:Y:S08]  /*4850*/  HMMA.16816.F32.BF16 R80, R8.reuse, R34, R100 ;  /* 0x000000220850723c */ /* 0x040ff00000041864 */
[C---:B------:R-:W-:Y:S08]  /*4860*/  HMMA.16816.F32.BF16 R92, R8.reuse, R36, R128 ;  /* 0x00000024085c723c */ /* 0x040ff00000041880 */
[C---:B------:R-:W-:Y:S08]  /*4870*/  HMMA.16816.F32.BF16 R84, R8.reuse, R32, R136 ;  /* 0x000000200854723c */ /* 0x040ff00000041888 */
[C---:B--2---:R-:W-:Y:S08]  /*4880*/  HMMA.16816.F32.BF16 R76, R8.reuse, R28, R140 ;  /* 0x0000001c084c723c */ /* 0x044ff0000004188c */
[C---:B------:R-:W-:Y:S08]  /*4890*/  HMMA.16816.F32.BF16 R72, R8.reuse, R30, R120 ;  /* 0x0000001e0848723c */ /* 0x040ff00000041878 */
[C---:B---3--:R-:W-:Y:S08]  /*48a0*/  HMMA.16816.F32.BF16 R100, R8.reuse, R24, R144 ;  /* 0x000000180864723c */ /* 0x048ff00000041890 */
[----:B------:R-:W-:Y:S08]  /*48b0*/  HMMA.16816.F32.BF16 R112, R8, R26, R116 ;  /* 0x0000001a0870723c */ /* 0x000ff00000041874 */
        /* <DEDUP_REMOVED lines=11> */
[----:B------:R-:W-:Y:S04]  /*4970*/  LDSM.16.M88.4 R40, [R231+0x2000] ;  /* 0x00200000e728783b */ /* 0x000fe80000000200 */
[----:B------:R-:W1:Y:S03]  /*4980*/  LDSM.16.M88.4 R12, [R228+0x6000] ;  /* 0x00600000e40c783b */ /* 0x000e660000000200 */
[C---:B----4-:R-:W-:Y:S01]  /*4990*/  HMMA.16816.F32.BF16 R140, R16.reuse, R54, R88 ;  /* 0x00000036108c723c */ /* 0x050fe20000041858 */
[----:B------:R-:W-:Y:S07]  /*49a0*/  LDSM.16.M88.4 R24, [R226+0xa000] ;  /* 0x00a00000e218783b */ /* 0x000fee0000000200 */
[C---:B------:R-:W-:Y:S08]  /*49b0*/  HMMA.16816.F32.BF16 R144, R16.reuse, R52, R92 ;  /* 0x000000341090723c */ /* 0x040ff0000004185c */
[C---:B-----5:R-:W-:Y:S08]  /*49c0*/  HMMA.16816.F32.BF16 R136, R16.reuse, R48, R84 ;  /* 0x000000301088723c */ /* 0x060ff00000041854 */
[C---:B------:R-:W-:Y:S08]  /*49d0*/  HMMA.16816.F32.BF16 R132, R16.reuse, R50, R80 ;  /* 0x000000321084723c */ /* 0x040ff00000041850 */
[C---:B------:R-:W-:Y:S08]  /*49e0*/  HMMA.16816.F32.BF16 R128, R16.reuse, R44, R76 ;  /* 0x0000002c1080723c */ /* 0x040ff0000004184c */
[C---:B------:R-:W-:Y:S08]  /*49f0*/  HMMA.16816.F32.BF16 R124, R16.reuse, R46, R72 ;  /* 0x0000002e107c723c */ /* 0x040ff00000041848 */
[C---:B------:R-:W-:Y:S08]  /*4a00*/  HMMA.16816.F32.BF16 R120, R16.reuse, R56, R100 ;  /* 0x000000381078723c */ /* 0x040ff00000041864 */
[----:B------:R-:W-:Y:S01]  /*4a10*/  HMMA.16816.F32.BF16 R88, R16, R58, R112 ;  /* 0x0000003a1058723c */ /* 0x000fe20000041870 */
[----:B------:R-:W2:Y:S07]  /*4a20*/  LDSM.16.M88.4 R16, [R228+0x4000] ;  /* 0x00400000e410783b */ /* 0x000eae0000000200 */
[C---:B------:R-:W-:Y:S08]  /*4a30*/  HMMA.16816.F32.BF16 R112, R20.reuse, R54, R108 ;  /* 0x000000361470723c */ /* 0x040ff0000004186c */
[C---:B------:R-:W-:Y:S08]  /*4a40*/  HMMA.16816.F32.BF16 R108, R20.reuse, R48, R104 ;  /* 0x00000030146c723c */ /* 0x040ff00000041868 */
[C---:B------:R-:W-:Y:S01]  /*4a50*/  HMMA.16816.F32.BF16 R104, R20.reuse, R50, R96 ;  /* 0x000000321468723c */ /* 0x040fe20000041860 */
[----:B------:R-:W-:Y:S07]  /*4a60*/  LDSM.16.M88.4 R48, [R226+0xb000] ;  /* 0x00b00000e230783b */ /* 0x000fee0000000200 */
[C---:B------:R-:W-:Y:S08]  /*4a70*/  HMMA.16816.F32.BF16 R116, R20.reuse, R52, R116 ;  /* 0x000000341474723c */ /* 0x040ff00000041874 */
[C---:B------:R-:W-:Y:S08]  /*4a80*/  HMMA.16816.F32.BF16 R100, R20.reuse, R44, R68 ;  /* 0x0000002c1464723c */ /* 0x040ff00000041844 */
[C---:B------:R-:W-:Y:S01]  /*4a90*/  HMMA.16816.F32.BF16 R96, R20.reuse, R46, R8 ;  /* 0x0000002e1460723c */ /* 0x040fe20000041808 */
[----:B------:R-:W3:Y:S04]  /*4aa0*/  LDSM.16.M88.4 R8, [R230+0x6000] ;  /* 0x00600000e608783b */ /* 0x000ee80000000200 */
[----:B------:R-:W4:Y:S03]  /*4ab0*/  LDSM.16.M88.4 R44, [R226+0xa800] ;  /* 0x00a80000e22c783b */ /* 0x000f260000000200 */
[C---:B------:R-:W-:Y:S08]  /*4ac0*/  HMMA.16816.F32.BF16 R92, R20.reuse, R56, R60 ;  /* 0x00000038145c723c */ /* 0x040ff0000004183c */
[----:B------:R-:W-:Y:S01]  /*4ad0*/  HMMA.16816.F32.BF16 R84, R20, R58, R64 ;  /* 0x0000003a1454723c */ /* 0x000fe20000041840 */
[----:B------:R-:W5:Y:S07]  /*4ae0*/  LDSM.16.M88.4 R20, [R230+0x4000] ;  /* 0x00400000e614783b */ /* 0x000f6e0000000200 */
        /* <DEDUP_REMOVED lines=9> */
[----:B------:R-:W-:Y:S08]  /*4b80*/  HMMA.16816.F32.BF16 R88, R16, R36, R108 ;  /* 0x000000241058723c */ /* 0x000ff0000004186c */
[C---:B---3--:R-:W-:Y:S08]  /*4b90*/  HMMA.16816.F32.BF16 R80, R8.reuse, R24, R80 ;  /* 0x000000180850723c */ /* 0x048ff00000041850 */
[C---:B------:R-:W-:Y:S08]  /*4ba0*/  HMMA.16816.F32.BF16 R76, R8.reuse, R26, R76 ;  /* 0x0000001a084c723c */ /* 0x040ff0000004184c */
[C---:B----4-:R-:W-:Y:S08]  /*4bb0*/  HMMA.16816.F32.BF16 R72, R8.reuse, R44, R72 ;  /* 0x0000002c0848723c */ /* 0x050ff00000041848 */
[C---:B------:R-:W-:Y:S08]  /*4bc0*/  HMMA.16816.F32.BF16 R108, R8.reuse, R46, R68 ;  /* 0x0000002e086c723c */ /* 0x040ff00000041844 */
[C---:B------:R-:W-:Y:S08]  /*4bd0*/  HMMA.16816.F32.BF16 R116, R8.reuse, R48, R64 ;  /* 0x000000300874723c */ /* 0x040ff00000041840 */
[C---:B------:R-:W-:Y:S08]  /*4be0*/  HMMA.16816.F32.BF16 R120, R8.reuse, R50, R60 ;  /* 0x000000320878723c */ /* 0x040ff0000004183c */
[C---:B------:R-:W-:Y:S08]  /*4bf0*/  HMMA.16816.F32.BF16 R124, R8.reuse, R148, R56 ;  /* 0x00000094087c723c */ /* 0x040ff00000041838 */
[----:B------:R-:W-:Y:S01]  /*4c00*/  HMMA.16816.F32.BF16 R128, R8, R150, R52 ;  /* 0x000000960880723c */ /* 0x000fe20000041834 */
[----:B------:R-:W-:Y:S04]  /*4c10*/  LDSM.16.M88.4 R8, [R225+0x2000] ;  /* 0x00200000e108783b */ /* 0x000fe80000000200 */
[----:B------:R-:W1:Y:S03]  /*4c20*/  LDSM.16.M88.4 R52, [R229+0x6000] ;  /* 0x00600000e534783b */ /* 0x000e660000000200 */
[C---:B------:R-:W-:Y:S01]  /*4c30*/  HMMA.16816.F32.BF16 R104, R16.reuse, R38, R104 ;  /* 0x000000261068723c */ /* 0x040fe20000041868 */
[----:B------:R-:W2:Y:S07]  /*4c40*/  LDSM.16.M88.4 R36, [R229+0x4000] ;  /* 0x00400000e524783b */ /* 0x000eae0000000200 */
[C---:B------:R-:W-:Y:S08]  /*4c50*/  HMMA.16816.F32.BF16 R92, R16.reuse, R28, R92 ;  /* 0x0000001c105c723c */ /* 0x040ff0000004185c */
[----:B------:R-:W-:Y:S08]  /*4c60*/  HMMA.16816.F32.BF16 R84, R16, R30, R84 ;  /* 0x0000001e1054723c */ /* 0x000ff00000041854 */
[----:B-----5:R-:W-:Y:S07]  /*4c70*/  HMMA.16816.F32.BF16 R28, R20, R24, R12 ;  /* 0x00000018141c723c */ /* 0x020fee000004180c */
[----:B------:R-:W-:Y:S01]  /*4c80*/  IMAD R24, R3, 0x40, R154 ;  /* 0x0000004003187824 */ /* 0x000fe200078e029a */
[C---:B------:R-:W-:Y:S01]  /*4c90*/  IADD3 R14, R0.reuse, 0x8, RZ ;  /* 0x00000008000e7810 */ /* 0x040fe20007ffe0ff */
[----:B------:R-:W-:Y:S01]  /*4ca0*/  HMMA.16816.F32.BF16 R40, R16, R42, R112 ;  /* 0x0000002a1028723c */ /* 0x000fe20000041870 */
[----:B------:R-:W-:Y:S01]  /*4cb0*/  IADD3 R13, R0, 0x40, RZ ;  /* 0x00000040000d7810 */ /* 0x000fe20007ffe0ff */
[----:B------:R-:W-:Y:S01]  /*4cc0*/  IMAD.IADD R3, R242, 0x1, -R24 ;  /* 0x00000001f2037824 */ /* 0x000fe200078e0a18 */
[----:B------:R-:W-:-:S02]  /*4cd0*/  IADD3 R241, R14, UR4, RZ ;  /* 0x000000040ef17c10 */ /* 0x000fc4000fffe0ff */
[----:B------:R-:W-:Y:S02]  /*4ce0*/  IADD3 R243, R13, UR4, RZ ;  /* 0x000000040df37c10 */ /* 0x000fe4000fffe0ff */
[----:B------:R-:W-:Y:S01]  /*4cf0*/  IABS R3, R3 ;  /* 0x0000000300037213 */ /* 0x000fe20000000000 */
[--C-:B------:R-:W-:Y:S01]  /*4d00*/  IMAD.IADD R6, R241, 0x1, -R24.reuse ;  /* 0x00000001f1067824 */ /* 0x100fe200078e0a18 */
[C---:B------:R-:W-:Y:S01]  /*4d10*/  HMMA.16816.F32.BF16 R100, R16.reuse, R32, R100 ;  /* 0x000000201064723c */ /* 0x040fe20000041864 */
[----:B------:R-:W-:Y:S02]  /*4d20*/  IADD3 R12, R0, 0x48, RZ ;  /* 0x00000048000c7810 */ /* 0x000fe40007ffe0ff */
[----:B------:R-:W-:Y:S01]  /*4d30*/  IMAD.MOV.U32 R5, RZ, RZ, R3 ;  /* 0x000000ffff057224 */ /* 0x000fe200078e0003 */
[----:B------:R-:W-:Y:S01]  /*4d40*/  IABS R3, R6 ;  /* 0x0000000600037213 */ /* 0x000fe20000000000 */
[--C-:B------:R-:W-:Y:S01]  /*4d50*/  IMAD.IADD R6, R243, 0x1, -R24.reuse ;  /* 0x00000001f3067824 */ /* 0x100fe200078e0a18 */
[----:B------:R-:W-:Y:S01]  /*4d60*/  IADD3 R248, R12, UR4, RZ ;  /* 0x000000040cf87c10 */ /* 0x000fe2000fffe0ff */
[----:B------:R-:W-:Y:S01]  /*4d70*/  ULDC UR4, c[0x0][0x2e8] ;  /* 0x0000ba0000047ab9 */ /* 0x000fe20000000800 */
[----:B------:R-:W-:Y:S01]  /*4d80*/  HMMA.16816.F32.BF16 R96, R16, R34, R96 ;  /* 0x000000221060723c */ /* 0x000fe20000041860 */
[----:B------:R3:W-:Y:S01]  /*4d90*/  I2F R16, R5 ;  /* 0x0000000500107306 */ /* 0x0007e20000201400 */
[----:B------:R-:W-:Y:S01]  /*4da0*/  UIADD3 UR4, UR5, UR4, URZ ;  /* 0x0000000405047290 */ /* 0x000fe2000fffe03f */
[----:B------:R-:W4:Y:S05]  /*4db0*/  LDSM.16.M88.4 R32, [R225+0x2800] ;  /* 0x00280000e120783b */ /* 0x000f2a0000000200 */
[C---:B------:R-:W-:Y:S08]  /*4dc0*/  HMMA.16816.F32.BF16 R88, R20.reuse, R44, R88 ;  /* 0x0000002c1458723c */ /* 0x040ff00000041858 */
[----:B------:R-:W-:Y:S01]  /*4dd0*/  HMMA.16816.F32.BF16 R104, R20, R46, R104 ;  /* 0x0000002e1468723c */ /* 0x000fe20000041868 */
[----:B---3--:R-:W-:Y:S01]  /*4de0*/  IMAD.MOV.U32 R5, RZ, RZ, R3 ;  /* 0x000000ffff057224 */ /* 0x008fe200078e0003 */
[----:B------:R-:W-:Y:S01]  /*4df0*/  IABS R3, R6 ;  /* 0x0000000600037213 */ /* 0x000fe20000000000 */
[----:B------:R-:W-:-:S02]  /*4e00*/  IMAD.IADD R6, R248, 0x1, -R24 ;  /* 0x00000001f8067824 */ /* 0x000fc400078e0a18 */
[----:B------:R3:W-:Y:S03]  /*4e10*/  I2F R15, R5 ;  /* 0x00000005000f7306 */ /* 0x0007e60000201400 */
[----:B-1----:R-:W-:Y:S01]  /*4e20*/  HMMA.16816.F32.BF16 R44, R52, R8, R80 ;  /* 0x00000008342c723c */ /* 0x002fe20000041850 */
[----:B------:R-:W-:-:S06]  /*4e30*/  IABS R6, R6 ;  /* 0x0000000600067213 */ /* 0x000fcc0000000000 */
[----:B------:R-:W1:Y:S01]  /*4e40*/  I2F R6, R6 ;  /* 0x0000000600067306 */ /* 0x000e620000201400 */
[----:B--2---:R-:W-:Y:S01]  /*4e50*/  HMMA.16816.F32.BF16 R28, R36, R8, R28 ;  /* 0x00000008241c723c */ /* 0x004fe2000004181c */
[----:B---3--:R-:W-:Y:S01]  /*4e60*/  IMAD.MOV.U32 R5, RZ, RZ, R3 ;  /* 0x000000ffff057224 */ /* 0x008fe200078e0003 */
[----:B------:R-:W-:-:S06]  /*4e70*/  IADD3 R3, R24, 0x1, RZ ;  /* 0x0000000118037810 */ /* 0x000fcc0007ffe0ff */
[----:B------:R-:W-:Y:S01]  /*4e80*/  HMMA.16816.F32.BF16 R40, R20, R26, R40 ;  /* 0x0000001a1428723c */ /* 0x000fe20000041828 */
[----:B------:R2:W3:Y:S01]  /*4e90*/  I2F R7, R5 ;  /* 0x0000000500077306 */ /* 0x0004e20000201400 */
[----:B------:R-:W-:Y:S02]  /*4ea0*/  IADD3 R8, R14, UR4, RZ ;  /* 0x000000040e087c10 */ /* 0x000fe4000fffe0ff */
[----:B------:R-:W-:Y:S01]  /*4eb0*/  IADD3 R9, R13, UR4, RZ ;  /* 0x000000040d097c10 */ /* 0x000fe2000fffe0ff */
[----:B------:R-:W-:Y:S01]  /*4ec0*/  IMAD.IADD R13, R243, 0x1, -R3 ;  /* 0x00000001f30d7824 */ /* 0x000fe200078e0a03 */
[----:B------:R-:W-:Y:S02]  /*4ed0*/  IMNMX R251, R8, UR14, PT ;  /* 0x0000000e08fb7c17 */ /* 0x000fe4000b800200 */
[----:B------:R-:W-:Y:S01]  /*4ee0*/  HMMA.16816.F32.BF16 R76, R52, R10, R76 ;  /* 0x0000000a344c723c */ /* 0x000fe2000004184c */
[----:B------:R-:W-:Y:S01]  /*4ef0*/  IADD3 R8, R241, -c[0x0][0x2e4], RZ ;  /* 0x8000b900f1087a10 */ /* 0x000fe20007ffe0ff */
[----:B-1----:R-:W-:Y:S01]  /*4f00*/  FFMA.FTZ R18, R6, -UR21, R46 ;  /* 0x8000001506127c23 */ /* 0x002fe2000801002e */
[----:B------:R-:W-:-:S02]  /*4f10*/  IMNMX R250, R9, UR14, PT ;  /* 0x0000000e09fa7c17 */ /* 0x000fc4000b800200 */
[----:B------:R-:W-:Y:S02]  /*4f20*/  IMNMX R246, RZ, R8, !PT ;  /* 0x00000008fff67217 */ /* 0x000fe40007800200 */
[----:B------:R-:W-:Y:S01]  /*4f30*/  IADD3 R9, R243, -c[0x0][0x2e4], RZ ;  /* 0x8000b900f3097a10 */ /* 0x000fe20007ffe0ff */
[----:B------:R-:W-:Y:S01]  /*4f40*/  FFMA.FTZ R26, R16, -UR21, R28 ;  /* 0x80000015101a7c23 */ /* 0x000fe2000801001c */
[----:B------:R-:W-:Y:S01]  /*4f50*/  ISETP.GE.AND P2, PT, R24, R251, PT ;  /* 0x000000fb1800720c */ /* 0x000fe20003f46270 */
[----:B--2---:R-:W-:Y:S01]  /*4f60*/  IMAD.IADD R5, R242, 0x1, -R3 ;  /* 0x00000001f2057824 */ /* 0x004fe200078e0a03 */
[----:B------:R-:W-:Y:S01]  /*4f70*/  IMNMX R245, RZ, R9, !PT ;  /* 0x00000009fff57217 */ /* 0x000fe20007800200 */
[----:B---3--:R-:W-:Y:S01]  /*4f80*/  FFMA.FTZ R19, R7, -UR21, R44 ;  /* 0x8000001507137c23 */ /* 0x008fe2000801002c */
[----:B------:R-:W-:Y:S01]  /*4f90*/  IADD3 R7, R24, 0x9, RZ ;  /* 0x0000000918077810 */ /* 0x000fe20007ffe0ff */
[----:B------:R-:W-:Y:S01]  /*4fa0*/  FFMA.FTZ R16, R15, -UR21, R30 ;  /* 0x800000150f107c23 */ /* 0x000fe2000801001e */
[----:B------:R-:W-:Y:S01]  /*4fb0*/  IABS R5, R5 ;  /* 0x0000000500057213 */ /* 0x000fe20000000000 */
[----:B------:R-:W-:Y:S01]  /*4fc0*/  HMMA.16816.F32.BF16 R40, R36, R10, R40 ;  /* 0x0000000a2428723c */ /* 0x000fe20000041828 */
[----:B------:R-:W-:-:S02]  /*4fd0*/  ISETP.GE.AND P5, PT, R3, R251, PT ;  /* 0x000000fb0300720c */ /* 0x000fc40003fa6270 */
[C---:B------:R-:W-:Y:S02]  /*4fe0*/  ISETP.GE.AND P3, PT, R3.reuse, R250, PT ;  /* 0x000000fa0300720c */ /* 0x040fe40003f66270 */
[----:B------:R-:W1:Y:S01]  /*4ff0*/  I2F R5, R5 ;  /* 0x0000000500057306 */ /* 0x000e620000201400 */
[-C--:B------:R-:W-:Y:S02]  /*5000*/  ISETP.LT.OR P2, PT, R24, R246.reuse, P2 ;  /* 0x000000f61800720c */ /* 0x080fe40001741670 */
[----:B------:R-:W-:Y:S01]  /*5010*/  IADD3 R10, R12, UR4, RZ ;  /* 0x000000040c0a7c10 */ /* 0x000fe2000fffe0ff */
[----:B------:R-:W-:Y:S01]  /*5020*/  IMAD.IADD R12, R242, 0x1, -R7 ;  /* 0x00000001f20c7824 */ /* 0x000fe200078e0a07 */
[----:B------:R-:W-:Y:S01]  /*5030*/  HMMA.16816.F32.BF16 R112, R20, R50, R96 ;  /* 0x000000321470723c */ /* 0x000fe20000041860 */
[----:B------:R-:W-:Y:S02]  /*5040*/  ISETP.LT.OR P5, PT, R3, R246, P5 ;  /* 0x000000f60300720c */ /* 0x000fe40002fa1670 */
[----:B------:R-:W-:-:S02]  /*5050*/  IMNMX R249, R10, UR14, PT ;  /* 0x0000000e0af97c17 */ /* 0x000fc4000b800200 */
[----:B------:R-:W-:Y:S02]  /*5060*/  IABS R12, R12 ;  /* 0x0000000c000c7213 */ /* 0x000fe40000000000 */
[----:B------:R-:W-:Y:S01]  /*5070*/  IADD3 R10, R248, -c[0x0][0x2e4], RZ ;  /* 0x8000b900f80a7a10 */ /* 0x000fe20007ffe0ff */
[C---:B------:R-:W-:Y:S01]  /*5080*/  HMMA.16816.F32.BF16 R60, R20.reuse, R148, R92 ;  /* 0x00000094143c723c */ /* 0x040fe2000004185c */
[----:B------:R-:W-:Y:S01]  /*5090*/  ISETP.GE.AND P1, PT, R3, R249, PT ;  /* 0x000000f90300720c */ /* 0x000fe20003f26270 */
[----:B------:R-:W-:Y:S01]  /*50a0*/  IMAD.MOV.U32 R8, RZ, RZ, R12 ;  /* 0x000000ffff087224 */ /* 0x000fe200078e000c */
[----:B------:R-:W-:Y:S01]  /*50b0*/  IMNMX R244, RZ, R10, !PT ;  /* 0x0000000afff47217 */ /* 0x000fe20007800200 */
[----:B-1----:R-:W-:Y:S01]  /*50c0*/  FFMA.FTZ R25, R5, -UR21, R29 ;  /* 0x8000001505197c23 */ /* 0x002fe2000801001d */
[----:B------:R-:W-:Y:S01]  /*50d0*/  IADD3 R5, R0, UR4, RZ ;  /* 0x0000000400057c10 */ /* 0x000fe2000fffe0ff */
[----:B------:R1:W-:Y:S01]  /*50e0*/  I2F R27, R8 ;  /* 0x00000008001b7306 */ /* 0x0003e20000201400 */
[----:B------:R-:W-:Y:S01]  /*50f0*/  IADD3 R0, R24, 0x8, RZ ;  /* 0x0000000818007810 */ /* 0x000fe20007ffe0ff */
[----:B------:R-:W-:Y:S01]  /*5100*/  HMMA.16816.F32.BF16 R100, R20, R48, R100 ;  /* 0x000000301464723c */ /* 0x000fe20000041864 */
[----:B------:R-:W-:-:S02]  /*5110*/  IMNMX R252, R5, UR14, PT ;  /* 0x0000000e05fc7c17 */ /* 0x000fc4000b800200 */
[C---:B------:R-:W-:Y:S01]  /*5120*/  IADD3 R5, R242.reuse, -c[0x0][0x2e4], RZ ;  /* 0x8000b900f2057a10 */ /* 0x040fe20007ffe0ff */
[--C-:B------:R-:W-:Y:S01]  /*5130*/  IMAD.IADD R11, R242, 0x1, -R0.reuse ;  /* 0x00000001f20b7824 */ /* 0x100fe200078e0a00 */
[-C--:B------:R-:W-:Y:S01]  /*5140*/  ISETP.GE.AND P4, PT, R24, R252.reuse, PT ;  /* 0x000000fc1800720c */ /* 0x080fe20003f86270 */
[--C-:B------:R-:W-:Y:S01]  /*5150*/  IMAD.IADD R9, R243, 0x1, -R0.reuse ;  /* 0x00000001f3097824 */ /* 0x100fe200078e0a00 */
[----:B------:R-:W-:Y:S01]  /*5160*/  IMNMX R247, RZ, R5, !PT ;  /* 0x00000005fff77217 */ /* 0x000fe20007800200 */
[C---:B------:R-:W-:Y:S01]  /*5170*/  IMAD.IADD R10, R248.reuse, 0x1, -R0 ;  /* 0x00000001f80a7824 */ /* 0x040fe200078e0a00 */
[----:B------:R-:W-:Y:S01]  /*5180*/  IABS R5, R11 ;  /* 0x0000000b00057213 */ /* 0x000fe20000000000 */
[--C-:B------:R-:W-:Y:S01]  /*5190*/  IMAD.IADD R11, R241, 0x1, -R3.reuse ;  /* 0x00000001f10b7824 */ /* 0x100fe200078e0a03 */
[----:B------:R-:W-:Y:S01]  /*51a0*/  ISETP.GE.AND P6, PT, R3, R252, PT ;  /* 0x000000fc0300720c */ /* 0x000fe20003fc6270 */
[----:B----4-:R-:W-:Y:S01]  /*51b0*/  HMMA.16816.F32.BF16 R48, R36, R32, R88 ;  /* 0x000000202430723c */ /* 0x010fe20000041858 */
[----:B------:R2:W3:Y:S01]  /*51c0*/  I2F R17, R5 ;  /* 0x0000000500117306 */ /* 0x0004e20000201400 */
[----:B-1----:R-:W-:Y:S01]  /*51d0*/  IMAD.IADD R8, R248, 0x1, -R3 ;  /* 0x00000001f8087824 */ /* 0x002fe200078e0a03 */
[----:B------:R-:W-:-:S02]  /*51e0*/  ISETP.LT.OR P4, PT, R24, R247, P4 ;  /* 0x000000f71800720c */ /* 0x000fc40002781670 */
[C---:B------:R-:W-:Y:S02]  /*51f0*/  ISETP.LT.OR P6, PT, R3.reuse, R247, P6 ;  /* 0x000000f70300720c */ /* 0x040fe400037c1670 */
[C---:B------:R-:W-:Y:S01]  /*5200*/  ISETP.LT.OR P3, PT, R3.reuse, R245, P3 ;  /* 0x000000f50300720c */ /* 0x040fe20001f61670 */
[----:B------:R-:W-:Y:S01]  /*5210*/  HMMA.16816.F32.BF16 R56, R52, R32, R72 ;  /* 0x000000203438723c */ /* 0x000fe20000041848 */
[----:B------:R-:W-:Y:S01]  /*5220*/  ISETP.LT.OR P1, PT, R3, R244, P1 ;  /* 0x000000f40300720c */ /* 0x000fe20000f21670 */
[----:B------:R-:W-:Y:S01]  /*5230*/  IMAD.IADD R3, R241, 0x1, -R0 ;  /* 0x00000001f1037824 */ /* 0x000fe200078e0a00 */
[----:B------:R-:W-:Y:S02]  /*5240*/  IABS R8, R8 ;  /* 0x0000000800087213 */ /* 0x000fe40000000000 */
[----:B------:R-:W-:Y:S02]  /*5250*/  FSEL R93, R26, -INF , !P4 ;  /* 0xff8000001a5d7808 */ /* 0x000fe40006000000 */
[----:B------:R-:W-:Y:S01]  /*5260*/  FSEL R96, R16, -INF , !P2 ;  /* 0xff80000010607808 */ /* 0x000fe20005000000 */
[----:B------:R-:W-:Y:S01]  /*5270*/  HMMA.16816.F32.BF16 R148, R20, R150, R84 ;  /* 0x000000961494723c */ /* 0x000fe20000041854 */
[----:B--2---:R-:W-:-:S02]  /*5280*/  IABS R5, R11 ;  /* 0x0000000b00057213 */ /* 0x004fc40000000000 */
[----:B------:R-:W-:Y:S01]  /*5290*/  IABS R11, R13 ;  /* 0x0000000d000b7213 */ /* 0x000fe20000000000 */
[----:B---3--:R-:W-:Y:S01]  /*52a0*/  FFMA.FTZ R13, R17, -UR21, R40 ;  /* 0x80000015110d7c23 */ /* 0x008fe20008010028 */
[----:B------:R1:W2:Y:S01]  /*52b0*/  I2F R12, R5 ;  /* 0x00000005000c7306 */ /* 0x0002a20000201400 */
[C---:B------:R-:W-:Y:S02]  /*52c0*/  ISETP.GE.AND P4, PT, R24.reuse, R250, PT ;  /* 0x000000fa1800720c */ /* 0x040fe40003f86270 */
[C---:B------:R-:W-:Y:S01]  /*52d0*/  ISETP.GE.AND P2, PT, R24.reuse, R249, PT ;  /* 0x000000f91800720c */ /* 0x040fe20003f46270 */
[----:B------:R-:W-:Y:S01]  /*52e0*/  HMMA.16816.F32.BF16 R20, R52, R34, R108 ;  /* 0x000000223414723c */ /* 0x000fe2000004186c */
[----:B------:R-:W-:Y:S02]  /*52f0*/  IABS R3, R3 ;  /* 0x0000000300037213 */ /* 0x000fe40000000000 */
[C---:B------:R-:W-:Y:S02]  /*5300*/  ISETP.LT.OR P4, PT, R24.reuse, R245, P4 ;  /* 0x000000f51800720c */ /* 0x040fe40002781670 */
[----:B------:R-:W-:-:S02]  /*5310*/  ISETP.LT.OR P2, PT, R24, R244, P2 ;  /* 0x000000f41800720c */ /* 0x000fc40001741670 */
[----:B------:R-:W-:Y:S01]  /*5320*/  FSEL R97, R19, -INF , !P4 ;  /* 0xff80000013617808 */ /* 0x000fe20006000000 */
[----:B------:R-:W-:Y:S01]  /*5330*/  FFMA.FTZ R19, R27, -UR21, R41 ;  /* 0x800000151b137c23 */ /* 0x000fe20008010029 */
[----:B------:R-:W-:Y:S02]  /*5340*/  FSEL R98, R18, -INF , !P2 ;  /* 0xff80000012627808 */ /* 0x000fe40005000000 */
[----:B------:R-:W-:Y:S01]  /*5350*/  FSEL R83, R25, -INF , !P6 ;  /* 0xff80000019537808 */ /* 0x000fe20007000000 */
[----:B-1----:R-:W-:Y:S01]  /*5360*/  IMAD.MOV.U32 R5, RZ, RZ, R11 ;  /* 0x000000ffff057224 */ /* 0x002fe200078e000b */
[----:B------:R-:W-:Y:S01]  /*5370*/  IADD3 R6, R24, 0x10, RZ ;  /* 0x0000001018067810 */ /* 0x000fe20007ffe0ff */
[----:B--2---:R-:W-:Y:S01]  /*5380*/  FFMA.FTZ R12, R12, -UR21, R31 ;  /* 0x800000150c0c7c23 */ /* 0x004fe2000801001f */
[C---:B------:R-:W-:Y:S01]  /*5390*/  ISETP.GE.AND P0, PT, R0.reuse, R252, PT ;  /* 0x000000fc0000720c */ /* 0x040fe20003f06270 */
[----:B------:R1:W2:Y:S01]  /*53a0*/  I2F R15, R5 ;  /* 0x00000005000f7306 */ /* 0x0002a20000201400 */
[C---:B------:R-:W-:Y:S01]  /*53b0*/  ISETP.GE.AND P4, PT, R0.reuse, R251, PT ;  /* 0x000000fb0000720c */ /* 0x040fe20003f86270 */
[----:B------:R-:W-:Y:S01]  /*53c0*/  HMMA.16816.F32.BF16 R28, R36, R34, R104 ;  /* 0x00000022241c723c */ /* 0x000fe20000041868 */
[----:B------:R-:W-:-:S02]  /*53d0*/  ISETP.GE.AND P2, PT, R0, R250, PT ;  /* 0x000000fa0000720c */ /* 0x000fc40003f46270 */
[C---:B------:R-:W-:Y:S02]  /*53e0*/  ISETP.GE.AND P6, PT, R0.reuse, R249, PT ;  /* 0x000000f90000720c */ /* 0x040fe40003fc6270 */
[C---:B------:R-:W-:Y:S02]  /*53f0*/  ISETP.LT.OR P0, PT, R0.reuse, R247, P0 ;  /* 0x000000f70000720c */ /* 0x040fe40000701670 */
[C---:B------:R-:W-:Y:S02]  /*5400*/  ISETP.LT.OR P4, PT, R0.reuse, R246, P4 ;  /* 0x000000f60000720c */ /* 0x040fe40002781670 */
[C---:B------:R-:W-:Y:S02]  /*5410*/  ISETP.LT.OR P2, PT, R0.reuse, R245, P2 ;  /* 0x000000f50000720c */ /* 0x040fe40001741670 */
[----:B------:R-:W-:Y:S01]  /*5420*/  ISETP.LT.OR P6, PT, R0, R244, P6 ;  /* 0x000000f40000720c */ /* 0x000fe200037c1670 */
[----:B------:R-:W-:Y:S01]  /*5430*/  IMAD.IADD R0, R242, 0x1, -R6 ;  /* 0x00000001f2007824 */ /* 0x000fe200078e0a06 */
[----:B------:R-:W-:Y:S01]  /*5440*/  FSEL R89, R12, -INF , !P5 ;  /* 0xff8000000c597808 */ /* 0x000fe20006800000 */
[----:B-1----:R-:W-:Y:S01]  /*5450*/  IMAD.MOV.U32 R5, RZ, RZ, R8 ;  /* 0x000000ffff057224 */ /* 0x002fe200078e0008 */
[----:B------:R-:W-:Y:S01]  /*5460*/  FSEL R80, R13, -INF , !P0 ;  /* 0xff8000000d507808 */ /* 0x000fe20004000000 */
[----:B--2---:R-:W-:Y:S01]  /*5470*/  FFMA.FTZ R15, R15, -UR21, R45 ;  /* 0x800000150f0f7c23 */ /* 0x004fe2000801002d */
[----:B------:R-:W-:Y:S01]  /*5480*/  IABS R0, R0 ;  /* 0x0000000000007213 */ /* 0x000fe20000000000 */
[----:B------:R1:W2:Y:S01]  /*5490*/  I2F R14, R5 ;  /* 0x00000005000e7306 */ /* 0x0002a20000201400 */
[----:B------:R-:W-:-:S02]  /*54a0*/  ISETP.GE.AND P5, PT, R7, R252, PT ;  /* 0x000000fc0700720c */ /* 0x000fc40003fa6270 */
[----:B------:R-:W-:Y:S01]  /*54b0*/  FSEL R92, R15, -INF , !P3 ;  /* 0xff8000000f5c7808 */ /* 0x000fe20005800000 */
[----:B------:R-:W-:Y:S01]  /*54c0*/  IMAD.MOV.U32 R8, RZ, RZ, R0 ;  /* 0x000000ffff087224 */ /* 0x000fe200078e0000 */
[----:B------:R-:W-:Y:S02]  /*54d0*/  IADD3 R0, R24, 0x18, RZ ;  /* 0x0000001818007810 */ /* 0x000fe40007ffe0ff */
[C---:B------:R-:W-:Y:S01]  /*54e0*/  ISETP.GE.AND P3, PT, R7.reuse, R251, PT ;  /* 0x000000fb0700720c */ /* 0x040fe20003f66270 */
[----:B------:R3:W4:Y:S01]  /*54f0*/  I2F R25, R8 ;  /* 0x0000000800197306 */ /* 0x0007220000201400 */
[C---:B------:R-:W-:Y:S02]  /*5500*/  ISETP.GE.AND P0, PT, R7.reuse, R249, PT ;  /* 0x000000f90700720c */ /* 0x040fe40003f06270 */
[C---:B------:R-:W-:Y:S02]  /*5510*/  ISETP.LT.OR P5, PT, R7.reuse, R247, P5 ;  /* 0x000000f70700720c */ /* 0x040fe40002fa1670 */
[----:B------:R-:W-:-:S02]  /*5520*/  ISETP.LT.OR P3, PT, R7, R246, P3 ;  /* 0x000000f60700720c */ /* 0x000fc40001f61670 */
[----:B------:R-:W-:Y:S01]  /*5530*/  ISETP.LT.OR P0, PT, R7, R244, P0 ;  /* 0x000000f40700720c */ /* 0x000fe20000701670 */
[----:B-1----:R-:W-:Y:S01]  /*5540*/  IMAD.MOV.U32 R5, RZ, RZ, R3 ;  /* 0x000000ffff057224 */ /* 0x002fe200078e0003 */
[----:B------:R-:W-:Y:S01]  /*5550*/  IABS R3, R9 ;  /* 0x0000000900037213 */ /* 0x000fe20000000000 */
[----:B--2---:R-:W-:Y:S01]  /*5560*/  FFMA.FTZ R14, R14, -UR21, R47 ;  /* 0x800000150e0e7c23 */ /* 0x004fe2000801002f */
[----:B------:R-:W-:Y:S01]  /*5570*/  FSEL R75, R19, -INF , !P5 ;  /* 0xff800000134b7808 */ /* 0x000fe20006800000 */
[----:B------:R1:W2:Y:S01]  /*5580*/  I2F R9, R5 ;  /* 0x0000000500097306 */ /* 0x0002a20000201400 */
[----:B------:R-:W-:Y:S02]  /*5590*/  ISETP.GE.AND P5, PT, R6, R249, PT ;  /* 0x000000f90600720c */ /* 0x000fe40003fa6270 */
[----:B------:R-:W-:Y:S01]  /*55a0*/  FSEL R94, R14, -INF , !P1 ;  /* 0xff8000000e5e7808 */ /* 0x000fe20004800000 */
[----:B---3--:R-:W-:Y:S01]  /*55b0*/  IMAD.IADD R8, R242, 0x1, -R0 ;  /* 0x00000001f2087824 */ /* 0x008fe200078e0a00 */
[----:B------:R-:W-:Y:S01]  /*55c0*/  ISETP.GE.AND P1, PT, R7, R250, PT ;  /* 0x000000fa0700720c */ /* 0x000fe20003f26270 */
[----:B----4-:R-:W-:Y:S01]  /*55d0*/  FFMA.FTZ R12, R25, -UR21, R48 ;  /* 0x80000015190c7c23 */ /* 0x010fe20008010030 */
[----:B------:R-:W-:Y:S01]  /*55e0*/  ISETP.LT.OR P5, PT, R6, R244, P5 ;  /* 0x000000f40600720c */ /* 0x000fe20002fa1670 */
[----:B------:R3:W4:Y:S01]  /*55f0*/  I2F R11, R3 ;  /* 0x00000003000b7306 */ /* 0x0007220000201400 */
[----:B------:R-:W-:-:S02]  /*5600*/  IABS R8, R8 ;  /* 0x0000000800087213 */ /* 0x000fc40000000000 */
[----:B------:R-:W-:Y:S02]  /*5610*/  ISETP.LT.OR P1, PT, R7, R245, P1 ;  /* 0x000000f50700720c */ /* 0x000fe40000f21670 */
[----:B-1----:R-:W-:Y:S01]  /*5620*/  IABS R5, R10 ;  /* 0x0000000a00057213 */ /* 0x002fe20000000000 */
[----:B--2---:R-:W-:-:S03]  /*5630*/  FFMA.FTZ R16, R9, -UR21, R42 ;  /* 0x8000001509107c23 */ /* 0x004fc6000801002a */
[----:B------:R1:W2:Y:S02]  /*5640*/  I2F R10, R5 ;  /* 0x00000005000a7306 */ /* 0x0002a40000201400 */
[----:B------:R-:W-:Y:S02]  /*5650*/  FSEL R88, R16, -INF , !P4 ;  /* 0xff80000010587808 */ /* 0x000fe40006000000 */
[----:B---3--:R-:W-:Y:S01]  /*5660*/  IADD3 R3, R24, 0x11, RZ ;  /* 0x0000001118037810 */ /* 0x008fe20007ffe0ff */
[----:B----4-:R-:W-:Y:S01]  /*5670*/  FFMA.FTZ R18, R11, -UR21, R76 ;  /* 0x800000150b127c23 */ /* 0x010fe2000801004c */
[----:B------:R-:W-:Y:S01]  /*5680*/  ISETP.GE.AND P4, PT, R6, R252, PT ;  /* 0x000000fc0600720c */ /* 0x000fe20003f86270 */
[----:B------:R-:W-:-:S03]  /*5690*/  IMAD.IADD R11, R243, 0x1, -R7 ;  /* 0x00000001f30b7824 */ /* 0x000fc600078e0a07 */
[----:B------:R-:W-:Y:S02]  /*56a0*/  FSEL R91, R18, -INF , !P2 ;  /* 0xff800000125b7808 */ /* 0x000fe40005000000 */
[C---:B------:R-:W-:Y:S02]  /*56b0*/  ISETP.GE.AND P2, PT, R6.reuse, R251, PT ;  /* 0x000000fb0600720c */ /* 0x040fe40003f46270 */
[----:B------:R-:W-:Y:S01]  /*56c0*/  ISETP.LT.OR P4, PT, R6, R247, P4 ;  /* 0x000000f70600720c */ /* 0x000fe20002781670 */
[----:B-1----:R-:W-:Y:S01]  /*56d0*/  IMAD.IADD R5, R242, 0x1, -R3 ;  /* 0x00000001f2057824 */ /* 0x002fe200078e0a03 */
[----:B------:R-:W-:Y:S01]  /*56e0*/  ISETP.LT.OR P2, PT, R6, R246, P2 ;  /* 0x000000f60600720c */ /* 0x000fe20001741670 */
[----:B--2---:R-:W-:Y:S01]  /*56f0*/  FFMA.FTZ R17, R10, -UR21, R78 ;  /* 0x800000150a117c23 */ /* 0x004fe2000801004e */
[----:B------:R-:W-:Y:S02]  /*5700*/  FSEL R72, R12, -INF , !P4 ;  /* 0xff8000000c487808 */ /* 0x000fe40006000000 */
[----:B------:R-:W-:-:S02]  /*5710*/  IABS R5, R5 ;  /* 0x0000000500057213 */ /* 0x000fc40000000000 */
[----:B------:R-:W-:Y:S02]  /*5720*/  FSEL R95, R17, -INF , !P6 ;  /* 0xff800000115f7808 */ /* 0x000fe40007000000 */
[----:B------:R-:W-:Y:S01]  /*5730*/  ISETP.GE.AND P6, PT, R6, R250, PT ;  /* 0x000000fa0600720c */ /* 0x000fe20003fc6270 */
[----:B------:R-:W-:Y:S01]  /*5740*/  IMAD.MOV.U32 R9, RZ, RZ, R5 ;  /* 0x000000ffff097224 */ /* 0x000fe200078e0005 */
[----:B------:R-:W-:Y:S01]  /*5750*/  IADD3 R5, R24, 0x19, RZ ;  /* 0x0000001918057810 */ /* 0x000fe20007ffe0ff */
[----:B------:R-:W1:Y:S01]  /*5760*/  LDSM.16.M88.4 R16, [R225+0x3000] ;  /* 0x00300000e110783b */ /* 0x000e620000000200 */
[----:B------:R-:W-:Y:S01]  /*5770*/  ISETP.LT.OR P6, PT, R6, R245, P6 ;  /* 0x000000f50600720c */ /* 0x000fe200037c1670 */
[----:B------:R2:W3:Y:S01]  /*5780*/  I2F R26, R9 ;  /* 0x00000009001a7306 */ /* 0x0004e20000201400 */
[----:B------:R-:W-:Y:S01]  /*5790*/  ISETP.GE.AND P4, PT, R3, R249, PT ;  /* 0x000000f90300720c */ /* 0x000fe20003f86270 */
[----:B------:R-:W-:-:S03]  /*57a0*/  IMAD.IADD R10, R242, 0x1, -R5 ;  /* 0x00000001f20a7824 */ /* 0x000fc600078e0a05 */
[----:B------:R-:W-:Y:S01]  /*57b0*/  ISETP.LT.OR P4, PT, R3, R244, P4 ;  /* 0x000000f40300720c */ /* 0x000fe20002781670 */
[----:B--2---:R-:W-:Y:S01]  /*57c0*/  IMAD.MOV.U32 R9, RZ, RZ, R8 ;  /* 0x000000ffff097224 */ /* 0x004fe200078e0008 */
[----:B------:R-:W-:Y:S01]  /*57d0*/  IABS R8, R10 ;  /* 0x0000000a00087213 */ /* 0x000fe20000000000 */
[----:B------:R-:W-:Y:S02]  /*57e0*/  IMAD.IADD R10, R241, 0x1, -R7 ;  /* 0x00000001f10a7824 */ /* 0x000fe400078e0a07 */
[----:B------:R2:W-:Y:S01]  /*57f0*/  I2F R33, R9 ;  /* 0x0000000900217306 */ /* 0x0005e20000201400 */
[----:B---3--:R-:W-:Y:S02]  /*5800*/  FFMA.FTZ R12, R26, -UR21, R49 ;  /* 0x800000151a0c7c23 */ /* 0x008fe40008010031 */
[----:B--2---:R-:W-:Y:S01]  /*5810*/  IMAD.MOV.U32 R9, RZ, RZ, R8 ;  /* 0x000000ffff097224 */ /* 0x004fe200078e0008 */
[----:B------:R-:W-:-:S04]  /*5820*/  IABS R8, R10 ;  /* 0x0000000a00087213 */ /* 0x000fc80000000000 */
[----:B------:R2:W-:Y:S08]  /*5830*/  I2F R44, R9 ;  /* 0x00000009002c7306 */ /* 0x0005f00000201400 */
[----:B------:R3:W-:Y:S01]  /*5840*/  I2F R10, R8 ;  /* 0x00000008000a7306 */ /* 0x0007e20000201400 */
[----:B--2---:R-:W-:Y:S01]  /*5850*/  IABS R9, R11 ;  /* 0x0000000b00097213 */ /* 0x004fe20000000000 */
[----:B---3--:R-:W-:-:S04]  /*5860*/  IMAD.IADD R8, R248, 0x1, -R7 ;  /* 0x00000001f8087824 */ /* 0x008fc800078e0a07 */
[----:B------:R-:W-:Y:S01]  /*5870*/  IMAD.MOV.U32 R7, RZ, RZ, R9 ;  /* 0x000000ffff077224 */ /* 0x000fe200078e0009 */
[----:B------:R-:W-:-:S03]  /*5880*/  IABS R9, R8 ;  /* 0x0000000800097213 */ /* 0x000fc60000000000 */
[----:B------:R2:W3:Y:S01]  /*5890*/  I2F R11, R7 ;  /* 0x00000007000b7306 */ /* 0x0004e20000201400 */
[----:B------:R-:W-:-:S05]  /*58a0*/  IMAD.IADD R8, R243, 0x1, -R6 ;  /* 0x00000001f3087824 */ /* 0x000fca00078e0a06 */
[----:B------:R-:W-:Y:S02]  /*58b0*/  IABS R8, R8 ;  /* 0x0000000800087213 */ /* 0x000fe40000000000 */
[----:B------:R-:W4:Y:S01]  /*58c0*/  I2F R9, R9 ;  /* 0x0000000900097306 */ /* 0x000f220000201400 */
[----:B--2---:R-:W-:Y:S02]  /*58d0*/  IMAD.IADD R7, R241, 0x1, -R6 ;  /* 0x00000001f1077824 */ /* 0x004fe400078e0a06 */
[----:B---3--:R-:W-:-:S03]  /*58e0*/  FFMA.FTZ R11, R11, -UR21, R77 ;  /* 0x800000150b0b7c23 */ /* 0x008fc6000801004d */
[----:B------:R-:W-:Y:S02]  /*58f0*/  IABS R7, R7 ;  /* 0x0000000700077213 */ /* 0x000fe40000000000 */
[----:B------:R-:W-:Y:S02]  /*5900*/  FSEL R81, R11, -INF , !P1 ;  /* 0xff8000000b517808 */ /* 0x000fe40004800000 */
[----:B------:R2:W-:Y:S01]  /*5910*/  I2F R14, R7 ;  /* 0x00000007000e7306 */ /* 0x0005e20000201400 */
[----:B------:R-:W-:-:S04]  /*5920*/  ISETP.GE.AND P1, PT, R3, R251, PT ;  /* 0x000000fb0300720c */ /* 0x000fc80003f26270 */
[----:B------:R-:W-:Y:S01]  /*5930*/  ISETP.LT.OR P1, PT, R3, R246, P1 ;  /* 0x000000f60300720c */ /* 0x000fe20000f21670 */
[----:B--2---:R-:W-:Y:S02]  /*5940*/  IMAD.IADD R7, R248, 0x1, -R6 ;  /* 0x00000001f8077824 */ /* 0x004fe400078e0a06 */
[----:B------:R-:W-:Y:S02]  /*5950*/  IMAD.MOV.U32 R6, RZ, RZ, R8 ;  /* 0x000000ffff067224 */ /* 0x000fe400078e0008 */
[----:B------:R-:W-:Y:S01]  /*5960*/  FFMA.FTZ R8, R10, -UR21, R43 ;  /* 0x800000150a087c23 */ /* 0x000fe2000801002b */
[----:B------:R-:W-:Y:S01]  /*5970*/  IABS R7, R7 ;  /* 0x0000000700077213 */ /* 0x000fe20000000000 */
[----:B------:R2:W3:Y:S01]  /*5980*/  I2F R13, R6 ;  /* 0x00000006000d7306 */ /* 0x0004e20000201400 */
[----:B----4-:R-:W-:Y:S01]  /*5990*/  FFMA.FTZ R10, R9, -UR21, R79 ;  /* 0x80000015090a7c23 */ /* 0x010fe2000801004f */
[----:B-1----:R-:W-:Y:S01]  /*59a0*/  HMMA.16816.F32.BF16 R40, R36, R16, R100 ;  /* 0x000000102428723c */ /* 0x002fe20000041864 */
[----:B------:R-:W-:Y:S01]  /*59b0*/  FSEL R79, R8, -INF , !P3 ;  /* 0xff800000084f7808 */ /* 0x000fe20005800000 */
[--C-:B------:R-:W-:Y:S01]  /*59c0*/  IMAD.IADD R8, R243, 0x1, -R3.reuse ;  /* 0x00000001f3087824 */ /* 0x100fe200078e0a03 */
[C---:B------:R-:W-:Y:S01]  /*59d0*/  ISETP.GE.AND P3, PT, R3.reuse, R252, PT ;  /* 0x000000fc0300720c */ /* 0x040fe20003f66270 */
[----:B------:R-:W-:Y:S01]  /*59e0*/  IMAD.IADD R9, R248, 0x1, -R3 ;  /* 0x00000001f8097824 */ /* 0x000fe200078e0a03 */
[----:B------:R-:W-:Y:S01]  /*59f0*/  FSEL R90, R10, -INF , !P0 ;  /* 0xff8000000a5a7808 */ /* 0x000fe20004000000 */
[----:B------:R-:W1:Y:S01]  /*5a00*/  I2F R15, R7 ;  /* 0x00000007000f7306 */ /* 0x000e620000201400 */
[----:B------:R-:W-:-:S02]  /*5a10*/  ISETP.GE.AND P0, PT, R3, R250, PT ;  /* 0x000000fa0300720c */ /* 0x000fc40003f06270 */
[C---:B------:R-:W-:Y:S02]  /*5a20*/  ISETP.LT.OR P3, PT, R3.reuse, R247, P3 ;  /* 0x000000f70300720c */ /* 0x040fe40001f61670 */
[----:B------:R-:W-:Y:S02]  /*5a30*/  ISETP.LT.OR P0, PT, R3, R245, P0 ;  /* 0x000000f50300720c */ /* 0x000fe40000701670 */
[----:B------:R-:W-:Y:S01]  /*5a40*/  FSEL R69, R12, -INF , !P3 ;  /* 0xff8000000c457808 */ /* 0x000fe20005800000 */
[C---:B--2---:R-:W-:Y:S01]  /*5a50*/  IMAD.IADD R6, R241.reuse, 0x1, -R3 ;  /* 0x00000001f1067824 */ /* 0x044fe200078e0a03 */
[----:B------:R-:W-:Y:S01]  /*5a60*/  ISETP.GE.AND P3, PT, R0, R249, PT ;  /* 0x000000f90000720c */ /* 0x000fe20003f66270 */
[----:B------:R-:W-:Y:S02]  /*5a70*/  IMAD.IADD R3, R241, 0x1, -R0 ;  /* 0x00000001f1037824 */ /* 0x000fe400078e0a00 */
[----:B---3--:R-:W-:Y:S01]  /*5a80*/  FFMA.FTZ R11, R13, -UR21, R56 ;  /* 0x800000150d0b7c23 */ /* 0x008fe20008010038 */
[----:B------:R-:W-:-:S02]  /*5a90*/  IABS R6, R6 ;  /* 0x0000000600067213 */ /* 0x000fc40000000000 */
[----:B------:R-:W-:Y:S01]  /*5aa0*/  IABS R3, R3 ;  /* 0x0000000300037213 */ /* 0x000fe20000000000 */
[----:B-1----:R-:W-:Y:S01]  /*5ab0*/  FFMA.FTZ R10, R15, -UR21, R58 ;  /* 0x800000150f0a7c23 */ /* 0x002fe2000801003a */
[----:B------:R-:W-:Y:S01]  /*5ac0*/  FSEL R74, R11, -INF , !P6 ;  /* 0xff8000000b4a7808 */ /* 0x000fe20007000000 */
[----:B------:R-:W-:Y:S01]  /*5ad0*/  IMAD.MOV.U32 R7, RZ, RZ, R6 ;  /* 0x000000ffff077224 */ /* 0x000fe200078e0006 */
[----:B------:R-:W-:Y:S01]  /*5ae0*/  IABS R6, R8 ;  /* 0x0000000800067213 */ /* 0x000fe20000000000 */
[----:B------:R-:W-:Y:S01]  /*5af0*/  FFMA.FTZ R8, R14, -UR21, R50 ;  /* 0x800000150e087c23 */ /* 0x000fe20008010032 */
[----:B------:R-:W-:Y:S01]  /*5b00*/  FSEL R82, R10, -INF , !P5 ;  /* 0xff8000000a527808 */ /* 0x000fe20006800000 */
[----:B------:R1:W-:Y:S01]  /*5b10*/  I2F R32, R7 ;  /* 0x0000000700207306 */ /* 0x0003e20000201400 */
[----:B------:R-:W-:Y:S02]  /*5b20*/  ISETP.GE.AND P6, PT, R0, R251, PT ;  /* 0x000000fb0000720c */ /* 0x000fe40003fc6270 */
[----:B------:R-:W-:Y:S01]  /*5b30*/  FSEL R73, R8, -INF , !P2 ;  /* 0xff80000008497808 */ /* 0x000fe20005000000 */
[----:B------:R-:W-:Y:S01]  /*5b40*/  IMAD.IADD R8, R241, 0x1, -R5 ;  /* 0x00000001f1087824 */ /* 0x000fe200078e0a05 */
[----:B------:R-:W-:-:S02]  /*5b50*/  ISETP.GE.AND P2, PT, R0, R252, PT ;  /* 0x000000fc0000720c */ /* 0x000fc40003f46270 */
[C---:B------:R-:W-:Y:S01]  /*5b60*/  ISETP.GE.AND P5, PT, R0.reuse, R250, PT ;  /* 0x000000fa0000720c */ /* 0x040fe20003fa6270 */
[----:B------:R2:W3:Y:S01]  /*5b70*/  I2F R27, R6 ;  /* 0x00000006001b7306 */ /* 0x0004e20000201400 */
[C---:B------:R-:W-:Y:S02]  /*5b80*/  ISETP.LT.OR P2, PT, R0.reuse, R247, P2 ;  /* 0x000000f70000720c */ /* 0x040fe40001741670 */
[C---:B------:R-:W-:Y:S02]  /*5b90*/  ISETP.LT.OR P6, PT, R0.reuse, R246, P6 ;  /* 0x000000f60000720c */ /* 0x040fe400037c1670 */
[C---:B------:R-:W-:Y:S02]  /*5ba0*/  ISETP.LT.OR P5, PT, R0.reuse, R245, P5 ;  /* 0x000000f50000720c */ /* 0x040fe40002fa1670 */
[----:B------:R-:W-:Y:S02]  /*5bb0*/  ISETP.LT.OR P3, PT, R0, R244, P3 ;  /* 0x000000f40000720c */ /* 0x000fe40001f61670 */
[----:B-1----:R-:W-:Y:S01]  /*5bc0*/  IABS R7, R9 ;  /* 0x0000000900077213 */ /* 0x002fe20000000000 */
[----:B------:R-:W-:-:S04]  /*5bd0*/  IMAD.IADD R9, R243, 0x1, -R5 ;  /* 0x00000001f3097824 */ /* 0x000fc800078e0a05 */
[----:B--2---:R-:W-:Y:S02]  /*5be0*/  IMAD.MOV.U32 R6, RZ, RZ, R7 ;  /* 0x000000ffff067224 */ /* 0x004fe400078e0007 */
[----:B------:R-:W-:Y:S02]  /*5bf0*/  IMAD.IADD R7, R243, 0x1, -R0 ;  /* 0x00000001f3077824 */ /* 0x000fe400078e0a00 */
[----:B------:R1:W2:Y:S01]  /*5c00*/  I2F R13, R6 ;  /* 0x00000006000d7306 */ /* 0x0002a20000201400 */
[----:B---3--:R-:W-:-:S05]  /*5c10*/  FFMA.FTZ R11, R27, -UR21, R57 ;  /* 0x800000151b0b7c23 */ /* 0x008fca0008010039 */
[----:B------:R-:W-:Y:S02]  /*5c20*/  FSEL R71, R11, -INF , !P0 ;  /* 0xff8000000b477808 */ /* 0x000fe40004000000 */
[----:B------:R-:W-:-:S04]  /*5c30*/  ISETP.GE.AND P0, PT, R5, R251, PT ;  /* 0x000000fb0500720c */ /* 0x000fc80003f06270 */
[----:B------:R-:W-:Y:S01]  /*5c40*/  ISETP.LT.OR P0, PT, R5, R246, P0 ;  /* 0x000000f60500720c */ /* 0x000fe20000701670 */
[----:B-1----:R-:W-:Y:S01]  /*5c50*/  IMAD.MOV.U32 R6, RZ, RZ, R3 ;  /* 0x000000ffff067224 */ /* 0x002fe200078e0003 */
[----:B------:R-:W-:Y:S01]  /*5c60*/  IABS R3, R7 ;  /* 0x0000000700037213 */ /* 0x000fe20000000000 */
[----:B------:R-:W-:Y:S01]  /*5c70*/  IMAD.IADD R7, R248, 0x1, -R0 ;  /* 0x00000001f8077824 */ /* 0x000fe200078e0a00 */
[----:B------:R-:W-:Y:S01]  /*5c80*/  IABS R0, R9 ;  /* 0x0000000900007213 */ /* 0x000fe20000000000 */
[----:B------:R1:W3:Y:S01]  /*5c90*/  I2F R26, R6 ;  /* 0x00000006001a7306 */ /* 0x0002e20000201400 */
[----:B--2---:R-:W-:-:S05]  /*5ca0*/  FFMA.FTZ R9, R13, -UR21, R59 ;  /* 0x800000150d097c23 */ /* 0x004fca000801003b */
[----:B------:R-:W-:Y:S02]  /*5cb0*/  FSEL R78, R9, -INF , !P4 ;  /* 0xff800000094e7808 */ /* 0x000fe40006000000 */
[----:B------:R-:W-:-:S04]  /*5cc0*/  ISETP.GE.AND P4, PT, R5, R250, PT ;  /* 0x000000fa0500720c */ /* 0x000fc80003f86270 */
[----:B------:R-:W-:Y:S01]  /*5cd0*/  ISETP.LT.OR P4, PT, R5, R245, P4 ;  /* 0x000000f50500720c */ /* 0x000fe20002781670 */
[----:B-1----:R-:W-:Y:S01]  /*5ce0*/  IMAD.MOV.U32 R6, RZ, RZ, R3 ;  /* 0x000000ffff067224 */ /* 0x002fe200078e0003 */
[----:B------:R-:W-:Y:S01]  /*5cf0*/  IABS R3, R7 ;  /* 0x0000000700037213 */ /* 0x000fe20000000000 */
[----:B------:R-:W-:Y:S02]  /*5d00*/  IMAD.IADD R7, R248, 0x1, -R5 ;  /* 0x00000001f8077824 */ /* 0x000fe400078e0a05 */
[----:B------:R1:W2:Y:S01]  /*5d10*/  I2F R25, R6 ;  /* 0x0000000600197306 */ /* 0x0002a20000201400 */
[----:B---3--:R-:W-:-:S05]  /*5d20*/  FFMA.FTZ R9, R26, -UR21, R30 ;  /* 0x800000151a097c23 */ /* 0x008fca000801001e */
[----:B------:R-:W-:Y:S01]  /*5d30*/  FSEL R65, R9, -INF , !P6 ;  /* 0xff80000009417808 */ /* 0x000fe20007000000 */
[----:B-1----:R-:W-:Y:S01]  /*5d40*/  IMAD.MOV.U32 R6, RZ, RZ, R3 ;  /* 0x000000ffff067224 */ /* 0x002fe200078e0003 */
[----:B------:R-:W-:Y:S01]  /*5d50*/  IABS R3, R8 ;  /* 0x0000000800037213 */ /* 0x000fe20000000000 */
[----:B------:R-:W-:Y:S02]  /*5d60*/  FFMA.FTZ R8, R32, -UR21, R51 ;  /* 0x8000001520087c23 */ /* 0x000fe40008010033 */
[----:B------:R1:W3:Y:S01]  /*5d70*/  I2F R14, R6 ;  /* 0x00000006000e7306 */ /* 0x0002e20000201400 */
[----:B------:R-:W-:Y:S01]  /*5d80*/  HMMA.16816.F32.BF16 R48, R52, R16, R116 ;  /* 0x000000103430723c */ /* 0x000fe20000041874 */
[----:B--2---:R-:W-:Y:S01]  /*5d90*/  FFMA.FTZ R11, R25, -UR21, R20 ;  /* 0x80000015190b7c23 */ /* 0x004fe20008010014 */
[----:B------:R-:W-:Y:S01]  /*5da0*/  FSEL R70, R8, -INF , !P1 ;  /* 0xff80000008467808 */ /* 0x000fe20004800000 */
[----:B------:R-:W-:Y:S01]  /*5db0*/  FFMA.FTZ R8, R33, -UR21, R28 ;  /* 0x8000001521087c23 */ /* 0x000fe2000801001c */
[----:B------:R-:W-:-:S02]  /*5dc0*/  ISETP.GE.AND P1, PT, R5, R252, PT ;  /* 0x000000fc0500720c */ /* 0x000fc40003f26270 */
[----:B------:R-:W-:Y:S01]  /*5dd0*/  FSEL R68, R11, -INF , !P5 ;  /* 0xff8000000b447808 */ /* 0x000fe20006800000 */
[----:B------:R-:W2:Y:S01]  /*5de0*/  I2F R15, R3 ;  /* 0x00000003000f7306 */ /* 0x000ea20000201400 */
[----:B------:R-:W-:Y:S01]  /*5df0*/  FSEL R66, R8, -INF , !P2 ;  /* 0xff80000008427808 */ /* 0x000fe20005000000 */
[----:B------:R-:W-:Y:S01]  /*5e00*/  HMMA.16816.F32.BF16 R32, R36, R18, R112 ;  /* 0x000000122420723c */ /* 0x000fe20000041870 */
[C---:B------:R-:W-:Y:S02]  /*5e10*/  ISETP.GE.AND P2, PT, R5.reuse, R249, PT ;  /* 0x000000f90500720c */ /* 0x040fe40003f46270 */
[C---:B------:R-:W-:Y:S02]  /*5e20*/  ISETP.LT.OR P1, PT, R5.reuse, R247, P1 ;  /* 0x000000f70500720c */ /* 0x040fe40000f21670 */
[----:B------:R-:W-:Y:S01]  /*5e30*/  ISETP.LT.OR P2, PT, R5, R244, P2 ;  /* 0x000000f40500720c */ /* 0x000fe20001741670 */
[----:B-1----:R-:W-:Y:S01]  /*5e40*/  IMAD.MOV.U32 R6, RZ, RZ, R0 ;  /* 0x000000ffff067224 */ /* 0x002fe200078e0000 */
[----:B------:R-:W-:Y:S01]  /*5e50*/  IABS R0, R7 ;  /* 0x0000000700007213 */ /* 0x000fe20000000000 */
[----:B---3--:R-:W-:Y:S01]  /*5e60*/  FFMA.FTZ R12, R14, -UR21, R22 ;  /* 0x800000150e0c7c23 */ /* 0x008fe20008010016 */
[----:B------:R-:W-:Y:S01]  /*5e70*/  IADD3 R5, R24, 0x28, RZ ;  /* 0x0000002818057810 */ /* 0x000fe20007ffe0ff */
[----:B------:R1:W3:Y:S01]  /*5e80*/  I2F R13, R6 ;  /* 0x00000006000d7306 */ /* 0x0002e20000201400 */
[----:B------:R-:W-:-:S02]  /*5e90*/  FFMA.FTZ R14, R44, -UR21, R29 ;  /* 0x800000152c0e7c23 */ /* 0x000fc4000801001d */
[----:B------:R-:W-:Y:S01]  /*5ea0*/  FSEL R77, R12, -INF , !P3 ;  /* 0xff8000000c4d7808 */ /* 0x000fe20005800000 */
[----:B--2---:R-:W-:Y:S01]  /*5eb0*/  FFMA.FTZ R15, R15, -UR21, R31 ;  /* 0x800000150f0f7c23 */ /* 0x004fe2000801001f */
[----:B------:R-:W-:Y:S01]  /*5ec0*/  IADD3 R3, R24, 0x20, RZ ;  /* 0x0000002018037810 */ /* 0x000fe20007ffe0ff */
[----:B------:R-:W-:Y:S01]  /*5ed0*/  HMMA.16816.F32.BF16 R44, R52, R18, R120 ;  /* 0x00000012342c723c */ /* 0x000fe20000041878 */
[----:B------:R-:W2:Y:S01]  /*5ee0*/  LDSM.16.M88.4 R28, [R225+0x3800] ;  /* 0x00380000e11c783b */ /* 0x000ea20000000200 */
[----:B------:R-:W-:-:S04]  /*5ef0*/  DEPBAR.LE SB0, 0x0 ;  /* 0x000080000000791a */ /* 0x000fc80000000000 */
[----:B------:R-:W-:Y:S01]  /*5f00*/  IMAD.IADD R7, R242, 0x1, -R3 ;  /* 0x00000001f2077824 */ /* 0x000fe200078e0a03 */
[----:B------:R-:W-:Y:S01]  /*5f10*/  BAR.SYNC.DEFER_BLOCKING 0x0 ;  /* 0x0000000000007b1d */ /* 0x000fe20000010000 */
[----:B------:R-:W-:Y:S01]  /*5f20*/  ISETP.GE.AND P6, PT, R3, R252, PT ;  /* 0x000000fc0300720c */ /* 0x000fe20003fc6270 */
[----:B-1----:R-:W-:Y:S02]  /*5f30*/  IMAD.MOV.U32 R6, RZ, RZ, R0 ;  /* 0x000000ffff067224 */ /* 0x002fe400078e0000 */
[----:B------:R-:W-:Y:S01]  /*5f40*/  IABS R0, R7 ;  /* 0x0000000700007213 */ /* 0x000fe20000000000 */
[----:B---3--:R-:W-:Y:S01]  /*5f50*/  FFMA.FTZ R17, R13, -UR21, R21 ;  /* 0x800000150d117c23 */ /* 0x008fe20008010015 */
[C---:B------:R-:W-:Y:S01]  /*5f60*/  ISETP.GE.AND P5, PT, R3.reuse, R251, PT ;  /* 0x000000fb0300720c */ /* 0x040fe20003fa6270 */
[----:B------:R-:W1:Y:S01]  /*5f70*/  I2F R10, R6 ;  /* 0x00000006000a7306 */ /* 0x000e620000201400 */
[C---:B------:R-:W-:Y:S02]  /*5f80*/  ISETP.GE.AND P3, PT, R3.reuse, R250, PT ;  /* 0x000000fa0300720c */ /* 0x040fe40003f66270 */
[----:B------:R-:W-:-:S02]  /*5f90*/  ISETP.LT.OR P6, PT, R3, R247, P6 ;  /* 0x000000f70300720c */ /* 0x000fc400037c1670 */
[C---:B------:R-:W-:Y:S02]  /*5fa0*/  ISETP.LT.OR P5, PT, R3.reuse, R246, P5 ;  /* 0x000000f60300720c */ /* 0x040fe40002fa1670 */
[----:B------:R-:W-:Y:S01]  /*5fb0*/  ISETP.LT.OR P3, PT, R3, R245, P3 ;  /* 0x000000f50300720c */ /* 0x000fe20001f61670 */
[----:B------:R3:W4:Y:S01]  /*5fc0*/  I2F R7, R0 ;  /* 0x0000000000077306 */ /* 0x0007220000201400 */
[----:B------:R-:W-:Y:S02]  /*5fd0*/  FSEL R64, R15, -INF , !P0 ;  /* 0xff8000000f407808 */ /* 0x000fe40004000000 */
[----:B------:R-:W-:Y:S01]  /*5fe0*/  FSEL R67, R17, -INF , !P4 ;  /* 0xff80000011437808 */ /* 0x000fe20006000000 */
[----:B-1----:R-:W-:-:S05]  /*5ff0*/  FFMA.FTZ R13, R10, -UR21, R23 ;  /* 0x800000150a0d7c23 */ /* 0x002fca0008010017 */
[----:B------:R-:W-:Y:S02]  /*6000*/  FSEL R76, R13, -INF , !P2 ;  /* 0xff8000000d4c7808 */ /* 0x000fe40005000000 */
[----:B---3--:R-:W-:Y:S01]  /*6010*/  IADD3 R0, R24, 0x21, RZ ;  /* 0x0000002118007810 */ /* 0x008fe20007ffe0ff */
[----:B----4-:R-:W-:Y:S01]  /*6020*/  FFMA.FTZ R16, R7, -UR21, R40 ;  /* 0x8000001507107c23 */ /* 0x010fe20008010028 */
[----:B------:R-:W-:Y:S01]  /*6030*/  FSEL R40, R14, -INF , !P1 ;  /* 0xff8000000e287808 */ /* 0x000fe20004800000 */
[C---:B------:R-:W-:Y:S01]  /*6040*/  IMAD.IADD R7, R242.reuse, 0x1, -R5 ;  /* 0x00000001f2077824 */ /* 0x040fe200078e0a05 */
[----:B------:R-:W-:Y:S01]  /*6050*/  ISETP.GE.AND P1, PT, R3, R249, PT ;  /* 0x000000f90300720c */ /* 0x000fe20003f26270 */
[----:B------:R-:W-:Y:S01]  /*6060*/  IMAD.IADD R6, R242, 0x1, -R0 ;  /* 0x00000001f2067824 */ /* 0x000fe200078e0a00 */
[----:B------:R-:W-:Y:S01]  /*6070*/  FSEL R193, R16, -INF , !P6 ;  /* 0xff80000010c17808 */ /* 0x000fe20007000000 */
[----:B--2---:R-:W-:Y:S01]  /*6080*/  HMMA.16816.F32.BF16 R56, R36, R28, R60 ;  /* 0x0000001c2438723c */ /* 0x004fe2000004183c */
[----:B------:R-:W-:-:S02]  /*6090*/  IABS R7, R7 ;  /* 0x0000000700077213 */ /* 0x000fc40000000000 */
[----:B------:R-:W-:Y:S02]  /*60a0*/  IABS R6, R6 ;  /* 0x0000000600067213 */ /* 0x000fe40000000000 */
[----:B------:R1:W-:Y:S01]  /*60b0*/  I2F R21, R7 ;  /* 0x0000000700157306 */ /* 0x0003e20000201400 */
[----:B------:R-:W-:Y:S02]  /*60c0*/  ISETP.LT.OR P1, PT, R3, R244, P1 ;  /* 0x000000f40300720c */ /* 0x000fe40000f21670 */
[----:B------:R-:W-:Y:S01]  /*60d0*/  IMAD.MOV.U32 R8, RZ, RZ, R6 ;  /* 0x000000ffff087224 */ /* 0x000fe200078e0006 */
[C---:B------:R-:W-:Y:S01]  /*60e0*/  ISETP.GE.AND P0, PT, R0.reuse, R252, PT ;  /* 0x000000fc0000720c */ /* 0x040fe20003f06270 */
[----:B------:R-:W-:Y:S01]  /*60f0*/  IMAD.IADD R6, R241, 0x1, -R3 ;  /* 0x00000001f1067824 */ /* 0x000fe200078e0a03 */
[C---:B------:R-:W-:Y:S01]  /*6100*/  ISETP.GE.AND P4, PT, R0.reuse, R251, PT ;  /* 0x000000fb0000720c */ /* 0x040fe20003f86270 */
[----:B------:R-:W-:Y:S01]  /*6110*/  HMMA.16816.F32.BF16 R60, R52, R28, R124 ;  /* 0x0000001c343c723c */ /* 0x000fe2000004187c */
[----:B------:R2:W3:Y:S01]  /*6120*/  I2F R20, R8 ;  /* 0x0000000800147306 */ /* 0x0004e20000201400 */
[----:B------:R-:W-:-:S02]  /*6130*/  ISETP.GE.AND P2, PT, R0, R250, PT ;  /* 0x000000fa0000720c */ /* 0x000fc40003f46270 */
[----:B------:R-:W-:Y:S02]  /*6140*/  IABS R6, R6 ;  /* 0x0000000600067213 */ /* 0x000fe40000000000 */
[C---:B------:R-:W-:Y:S02]  /*6150*/  ISETP.GE.AND P6, PT, R0.reuse, R249, PT ;  /* 0x000000f90000720c */ /* 0x040fe40003fc6270 */
[C---:B------:R-:W-:Y:S01]  /*6160*/  ISETP.LT.OR P0, PT, R0.reuse, R247, P0 ;  /* 0x000000f70000720c */ /* 0x040fe20000701670 */
[----:B------:R4:W5:Y:S01]  /*6170*/  I2F R10, R6 ;  /* 0x00000006000a7306 */ /* 0x0009620000201400 */
[----:B-1----:R-:W-:Y:S01]  /*6180*/  IMAD.IADD R7, R241, 0x1, -R0 ;  /* 0x00000001f1077824 */ /* 0x002fe200078e0a00 */
[C---:B------:R-:W-:Y:S02]  /*6190*/  ISETP.LT.OR P4, PT, R0.reuse, R246, P4 ;  /* 0x000000f60000720c */ /* 0x040fe40002781670 */
[C---:B------:R-:W-:Y:S02]  /*61a0*/  ISETP.LT.OR P2, PT, R0.reuse, R245, P2 ;  /* 0x000000f50000720c */ /* 0x040fe40001741670 */
[----:B------:R-:W-:Y:S01]  /*61b0*/  ISETP.LT.OR P6, PT, R0, R244, P6 ;  /* 0x000000f40000720c */ /* 0x000fe200037c1670 */
[----:B--2---:R-:W-:-:S02]  /*61c0*/  IMAD.IADD R8, R243, 0x1, -R3 ;  /* 0x00000001f3087824 */ /* 0x004fc400078e0a03 */
[----:B---3--:R-:W-:-:S03]  /*61d0*/  FFMA.FTZ R13, R20, -UR21, R41 ;  /* 0x80000015140d7c23 */ /* 0x008fc60008010029 */
[----:B------:R-:W-:Y:S02]  /*61e0*/  IABS R8, R8 ;  /* 0x0000000800087213 */ /* 0x000fe40000000000 */
[----:B------:R-:W-:Y:S01]  /*61f0*/  FSEL R189, R13, -INF , !P0 ;  /* 0xff8000000dbd7808 */ /* 0x000fe20004000000 */
[----:B----4-:R-:W-:Y:S01]  /*6200*/  IMAD.IADD R6, R248, 0x1, -R3 ;  /* 0x00000001f8067824 */ /* 0x010fe200078e0a03 */
[----:B------:R-:W-:Y:S01]  /*6210*/  ISETP.GE.AND P0, PT, R5, R249, PT ;  /* 0x000000f90500720c */ /* 0x000fe20003f06270 */
[----:B------:R-:W-:Y:S02]  /*6220*/  IMAD.MOV.U32 R3, RZ, RZ, R8 ;  /* 0x000000ffff037224 */ /* 0x000fe400078e0008 */
[----:B-----5:R-:W-:Y:S01]  /*6230*/  FFMA.FTZ R10, R10, -UR21, R42 ;  /* 0x800000150a0a7c23 */ /* 0x020fe2000801002a */
[----:B------:R-:W-:Y:S01]  /*6240*/  IABS R9, R6 ;  /* 0x0000000600097213 */ /* 0x000fe20000000000 */
[----:B------:R1:W2:Y:S01]  /*6250*/  I2F R8, R3 ;  /* 0x0000000300087306 */ /* 0x0002a20000201400 */
[----:B------:R-:W-:Y:S01]  /*6260*/  IMAD.IADD R6, R243, 0x1, -R0 ;  /* 0x00000001f3067824 */ /* 0x000fe200078e0a00 */
[----:B------:R-:W-:-:S02]  /*6270*/  ISETP.LT.OR P0, PT, R5, R244, P0 ;  /* 0x000000f40500720c */ /* 0x000fc40000701670 */
[----:B------:R-:W-:Y:S02]  /*6280*/  FSEL R191, R10, -INF , !P5 ;  /* 0xff8000000abf7808 */ /* 0x000fe40006800000 */
[----:B------:R-:W-:Y:S02]  /*6290*/  IABS R6, R6 ;  /* 0x0000000600067213 */ /* 0x000fe40000000000 */
[----:B------:R-:W-:-:S04]  /*62a0*/  ISETP.GE.AND P5, PT, R5, R252, PT ;  /* 0x000000fc0500720c */ /* 0x000fc80003fa6270 */
[----:B------:R-:W-:Y:S02]  /*62b0*/  ISETP.LT.OR P5, PT, R5, R247, P5 ;  /* 0x000000f70500720c */ /* 0x000fe40002fa1670 */
[----:B-1----:R-:W-:Y:S01]  /*62c0*/  IABS R3, R7 ;  /* 0x0000000700037213 */ /* 0x002fe20000000000 */
[----:B------:R-:W-:Y:S02]  /*62d0*/  IMAD.MOV.U32 R7, RZ, RZ, R9 ;  /* 0x000000ffff077224 */ /* 0x000fe400078e0009 */
[----:B--2---:R-:W-:Y:S01]  /*62e0*/  FFMA.FTZ R11, R8, -UR21, R48 ;  /* 0x80000015080b7c23 */ /* 0x004fe20008010030 */
[----:B------:R1:W-:Y:S01]  /*62f0*/  I2F R16, R3 ;  /* 0x0000000300107306 */ /* 0x0003e20000201400 */
[----:B------:R-:W-:-:S03]  /*6300*/  IMAD.IADD R8, R243, 0x1, -R5 ;  /* 0x00000001f3087824 */ /* 0x000fc600078e0a05 */
[----:B------:R-:W-:Y:S02]  /*6310*/  FSEL R190, R11, -INF , !P3 ;  /* 0xff8000000bbe7808 */ /* 0x000fe40005800000 */
[C---:B------:R-:W-:Y:S02]  /*6320*/  ISETP.GE.AND P3, PT, R5.reuse, R251, PT ;  /* 0x000000fb0500720c */ /* 0x040fe40003f66270 */
[----:B------:R-:W2:Y:S02]  /*6330*/  I2F R7, R7 ;  /* 0x0000000700077306 */ /* 0x000ea40000201400 */
[----:B------:R-:W-:Y:S01]  /*6340*/  ISETP.LT.OR P3, PT, R5, R246, P3 ;  /* 0x000000f60500720c */ /* 0x000fe20001f61670 */
[----:B-1----:R-:W-:Y:S02]  /*6350*/  IMAD.IADD R3, R248, 0x1, -R0 ;  /* 0x00000001f8037824 */ /* 0x002fe400078e0a00 */
[----:B------:R-:W-:-:S03]  /*6360*/  IMAD.MOV.U32 R0, RZ, RZ, R6 ;  /* 0x000000ffff007224 */ /* 0x000fc600078e0006 */
[----:B------:R-:W-:Y:S01]  /*6370*/  IABS R6, R3 ;  /* 0x0000000300067213 */ /* 0x000fe20000000000 */
[----:B------:R-:W-:Y:S01]  /*6380*/  IMAD.IADD R3, R241, 0x1, -R5 ;  /* 0x00000001f1037824 */ /* 0x000fe200078e0a05 */
[----:B------:R1:W3:Y:S01]  /*6390*/  I2F R15, R0 ;  /* 0x00000000000f7306 */ /* 0x0002e20000201400 */
[----:B--2---:R-:W-:-:S03]  /*63a0*/  FFMA.FTZ R12, R7, -UR21, R50 ;  /* 0x80000015070c7c23 */ /* 0x004fc60008010032 */
[----:B------:R-:W-:Y:S02]  /*63b0*/  IABS R3, R3 ;  /* 0x0000000300037213 */ /* 0x000fe40000000000 */
[----:B------:R-:W-:Y:S01]  /*63c0*/  FSEL R192, R12, -INF , !P1 ;  /* 0xff8000000cc07808 */ /* 0x000fe20004800000 */
[----:B------:R-:W-:Y:S01]  /*63d0*/  FFMA.FTZ R12, R16, -UR21, R43 ;  /* 0x80000015100c7c23 */ /* 0x000fe2000801002b */
[----:B------:R2:W4:Y:S01]  /*63e0*/  I2F R18, R6 ;  /* 0x0000000600127306 */ /* 0x0005220000201400 */
[----:B------:R-:W-:Y:S01]  /*63f0*/  IMAD.MOV.U32 R7, RZ, RZ, R3 ;  /* 0x000000ffff077224 */ /* 0x000fe200078e0003 */
[----:B------:R-:W-:Y:S01]  /*6400*/  IABS R3, R8 ;  /* 0x0000000800037213 */ /* 0x000fe20000000000 */
[----:B------:R-:W-:Y:S01]  /*6410*/  IMAD.IADD R8, R248, 0x1, -R5 ;  /* 0x00000001f8087824 */ /* 0x000fe200078e0a05 */
[----:B------:R-:W-:Y:S02]  /*6420*/  ISETP.GE.AND P1, PT, R5, R250, PT ;  /* 0x000000fa0500720c */ /* 0x000fe40003f26270 */
[----:B------:R-:W-:-:S02]  /*6430*/  FSEL R175, R12, -INF , !P4 ;  /* 0xff8000000caf7808 */ /* 0x000fc40006000000 */
[----:B-1----:R-:W-:Y:S01]  /*6440*/  IADD3 R0, R24, 0x29, RZ ;  /* 0x0000002918007810 */ /* 0x002fe20007ffe0ff */
[----:B------:R1:W5:Y:S01]  /*6450*/  I2F R14, R7 ;  /* 0x00000007000e7306 */ /* 0x0003620000201400 */
[----:B------:R-:W-:Y:S01]  /*6460*/  ISETP.LT.OR P1, PT, R5, R245, P1 ;  /* 0x000000f50500720c */ /* 0x000fe20000f21670 */
[----:B---3--:R-:W-:Y:S01]  /*6470*/  FFMA.FTZ R16, R15, -UR21, R49 ;  /* 0x800000150f107c23 */ /* 0x008fe20008010031 */
[----:B------:R-:W-:Y:S01]  /*6480*/  ISETP.GE.AND P4, PT, R0, R252, PT ;  /* 0x000000fc0000720c */ /* 0x000fe20003f86270 */
[----:B------:R-:W-:Y:S02]  /*6490*/  IMAD.IADD R9, R242, 0x1, -R0 ;  /* 0x00000001f2097824 */ /* 0x000fe400078e0a00 */
[----:B------:R-:W-:Y:S01]  /*64a0*/  FFMA.FTZ R15, R21, -UR21, R32 ;  /* 0x80000015150f7c23 */ /* 0x000fe20008010020 */
[----:B--2---:R-:W-:Y:S01]  /*64b0*/  IADD3 R6, R24, 0x30, RZ ;  /* 0x0000003018067810 */ /* 0x004fe20007ffe0ff */
[----:B----4-:R-:W-:Y:S01]  /*64c0*/  FFMA.FTZ R13, R18, -UR21, R51 ;  /* 0x80000015120d7c23 */ /* 0x010fe20008010033 */
[----:B------:R-:W-:-:S02]  /*64d0*/  IABS R9, R9 ;  /* 0x0000000900097213 */ /* 0x000fc40000000000 */
[----:B------:R-:W-:Y:S02]  /*64e0*/  FSEL R174, R16, -INF , !P2 ;  /* 0xff80000010ae7808 */ /* 0x000fe40005000000 */
[----:B------:R-:W-:Y:S01]  /*64f0*/  FSEL R188, R13, -INF , !P6 ;  /* 0xff8000000dbc7808 */ /* 0x000fe20007000000 */
[----:B------:R-:W-:Y:S01]  /*6500*/  IMAD.MOV.U32 R5, RZ, RZ, R9 ;  /* 0x000000ffff057224 */ /* 0x000fe200078e0009 */
[----:B------:R-:W-:Y:S01]  /*6510*/  FSEL R172, R15, -INF , !P5 ;  /* 0xff8000000fac7808 */ /* 0x000fe20006800000 */
[----:B-1----:R-:W-:Y:S01]  /*6520*/  IMAD.MOV.U32 R7, RZ, RZ, R3 ;  /* 0x000000ffff077224 */ /* 0x002fe200078e0003 */
[----:B------:R-:W-:Y:S01]  /*6530*/  IABS R3, R8 ;  /* 0x0000000800037213 */ /* 0x000fe20000000000 */
[----:B------:R1:W2:Y:S01]  /*6540*/  I2F R17, R5 ;  /* 0x0000000500117306 */ /* 0x0002a20000201400 */
[----:B------:R-:W-:Y:S01]  /*6550*/  IMAD.IADD R9, R243, 0x1, -R0 ;  /* 0x00000001f3097824 */ /* 0x000fe200078e0a00 */
[----:B------:R-:W-:Y:S01]  /*6560*/  ISETP.GE.AND P2, PT, R0, R251, PT ;  /* 0x000000fb0000720c */ /* 0x000fe20003f46270 */
[----:B-----5:R-:W-:Y:S01]  /*6570*/  FFMA.FTZ R18, R14, -UR21, R34 ;  /* 0x800000150e127c23 */ /* 0x020fe20008010022 */
[----:B------:R-:W-:-:S02]  /*6580*/  ISETP.GE.AND P6, PT, R0, R250, PT ;  /* 0x000000fa0000720c */ /* 0x000fc40003fc6270 */
[C---:B------:R-:W-:Y:S02]  /*6590*/  ISETP.GE.AND P5, PT, R0.reuse, R249, PT ;  /* 0x000000f90000720c */ /* 0x040fe40003fa6270 */
[----:B------:R3:W4:Y:S01]  /*65a0*/  I2F R8, R3 ;  /* 0x0000000300087306 */ /* 0x0007220000201400 */
[C---:B------:R-:W-:Y:S02]  /*65b0*/  ISETP.LT.OR P4, PT, R0.reuse, R247, P4 ;  /* 0x000000f70000720c */ /* 0x040fe40002781670 */
[C---:B------:R-:W-:Y:S02]  /*65c0*/  ISETP.LT.OR P2, PT, R0.reuse, R246, P2 ;  /* 0x000000f60000720c */ /* 0x040fe40001741670 */
[C---:B------:R-:W-:Y:S02]  /*65d0*/  ISETP.LT.OR P6, PT, R0.reuse, R245, P6 ;  /* 0x000000f50000720c */ /* 0x040fe400037c1670 */
[----:B------:R-:W-:Y:S01]  /*65e0*/  ISETP.LT.OR P5, PT, R0, R244, P5 ;  /* 0x000000f40000720c */ /* 0x000fe20002fa1670 */
[----:B------:R5:W5:Y:S01]  /*65f0*/  I2F R10, R7 ;  /* 0x00000007000a7306 */ /* 0x000b620000201400 */
[----:B-1----:R-:W-:Y:S01]  /*6600*/  IADD3 R5, R24, 0x31, RZ ;  /* 0x0000003118057810 */ /* 0x002fe20007ffe0ff */
[----:B--2---:R-:W-:Y:S01]  /*6610*/  FFMA.FTZ R12, R17, -UR21, R33 ;  /* 0x80000015110c7c23 */ /* 0x004fe20008010021 */
[----:B------:R-:W-:-:S02]  /*6620*/  FSEL R159, R18, -INF , !P3 ;  /* 0xff800000129f7808 */ /* 0x000fc40005800000 */
[----:B------:R-:W-:Y:S02]  /*6630*/  ISETP.GE.AND P3, PT, R6, R252, PT ;  /* 0x000000fc0600720c */ /* 0x000fe40003f66270 */
[----:B------:R-:W-:Y:S01]  /*6640*/  FSEL R156, R12, -INF , !P4 ;  /* 0xff8000000c9c7808 */ /* 0x000fe20006000000 */
[----:B---3--:R-:W-:Y:S01]  /*6650*/  IMAD.IADD R3, R242, 0x1, -R6 ;  /* 0x00000001f2037824 */ /* 0x008fe200078e0a06 */
[----:B------:R-:W-:Y:S01]  /*6660*/  ISETP.GE.AND P4, PT, R6, R249, PT ;  /* 0x000000f90600720c */ /* 0x000fe20003f86270 */
[----:B----4-:R-:W-:Y:S01]  /*6670*/  FFMA.FTZ R19, R8, -UR21, R46 ;  /* 0x8000001508137c23 */ /* 0x010fe2000801002e */
[----:B------:R-:W-:Y:S02]  /*6680*/  ISETP.LT.OR P3, PT, R6, R247, P3 ;  /* 0x000000f70600720c */ /* 0x000fe40001f61670 */
[----:B------:R-:W-:Y:S02]  /*6690*/  IABS R3, R3 ;  /* 0x0000000300037213 */ /* 0x000fe40000000000 */
[----:B------:R-:W-:Y:S01]  /*66a0*/  FSEL R173, R19, -INF , !P0 ;  /* 0xff80000013ad7808 */ /* 0x000fe20004000000 */
[----:B-----5:R-:W-:Y:S01]  /*66b0*/  IMAD.IADD R7, R241, 0x1, -R0 ;  /* 0x00000001f1077824 */ /* 0x020fe200078e0a00 */
[----:B------:R1:W2:Y:S01]  /*66c0*/  I2F R21, R3 ;  /* 0x0000000300157306 */ /* 0x0002a20000201400 */
[----:B------:R-:W-:Y:S01]  /*66d0*/  FFMA.FTZ R20, R10, -UR21, R44 ;  /* 0x800000150a147c23 */ /* 0x000fe2000801002c */
[----:B------:R-:W-:Y:S01]  /*66e0*/  ISETP.GE.AND P0, PT, R6, R250, PT ;  /* 0x000000fa0600720c */ /* 0x000fe20003f06270 */
[----:B------:R-:W-:Y:S01]  /*66f0*/  IMAD.IADD R10, R242, 0x1, -R5 ;  /* 0x00000001f20a7824 */ /* 0x000fe200078e0a05 */
[----:B------:R-:W-:-:S02]  /*6700*/  IABS R7, R7 ;  /* 0x0000000700077213 */ /* 0x000fc40000000000 */
[----:B------:R-:W-:Y:S02]  /*6710*/  FSEL R158, R20, -INF , !P1 ;  /* 0xff800000149e7808 */ /* 0x000fe40004800000 */
[C---:B------:R-:W-:Y:S01]  /*6720*/  ISETP.GE.AND P1, PT, R6.reuse, R251, PT ;  /* 0x000000fb0600720c */ /* 0x040fe20003f26270 */
[----:B------:R-:W-:Y:S01]  /*6730*/  IMAD.MOV.U32 R8, RZ, RZ, R7 ;  /* 0x000000ffff087224 */ /* 0x000fe200078e0007 */
[----:B------:R-:W-:Y:S02]  /*6740*/  IABS R7, R9 ;  /* 0x0000000900077213 */ /* 0x000fe40000000000 */
[C---:B------:R-:W-:Y:S01]  /*6750*/  ISETP.LT.OR P1, PT, R6.reuse, R246, P1 ;  /* 0x000000f60600720c */ /* 0x040fe20000f21670 */
[----:B------:R3:W4:Y:S01]  /*6760*/  I2F R11, R8 ;  /* 0x00000008000b7306 */ /* 0x0007220000201400 */
[----:B------:R-:W-:Y:S02]  /*6770*/  ISETP.LT.OR P0, PT, R6, R245, P0 ;  /* 0x000000f50600720c */ /* 0x000fe40000701670 */
[----:B-1----:R-:W-:Y:S01]  /*6780*/  IADD3 R3, R24, 0x38, RZ ;  /* 0x0000003818037810 */ /* 0x002fe20007ffe0ff */
[----:B--2---:R-:W-:Y:S01]  /*6790*/  FFMA.FTZ R12, R21, -UR21, R56 ;  /* 0x80000015150c7c23 */ /* 0x004fe20008010038 */
[----:B------:R-:W-:-:S03]  /*67a0*/  ISETP.LT.OR P4, PT, R6, R244, P4 ;  /* 0x000000f40600720c */ /* 0x000fc60002781670 */
[----:B------:R-:W-:Y:S01]  /*67b0*/  IMAD.IADD R9, R242, 0x1, -R3 ;  /* 0x00000001f2097824 */ /* 0x000fe200078e0a03 */
[----:B------:R-:W-:Y:S02]  /*67c0*/  FSEL R153, R12, -INF , !P3 ;  /* 0xff8000000c997808 */ /* 0x000fe40005800000 */
[C---:B------:R-:W-:Y:S02]  /*67d0*/  ISETP.GE.AND P3, PT, R5.reuse, R249, PT ;  /* 0x000000f90500720c */ /* 0x040fe40003f66270 */
[----:B------:R-:W-:Y:S02]  /*67e0*/  IABS R9, R9 ;  /* 0x0000000900097213 */ /* 0x000fe40000000000 */
[----:B------:R-:W-:Y:S01]  /*67f0*/  ISETP.LT.OR P3, PT, R5, R244, P3 ;  /* 0x000000f40500720c */ /* 0x000fe20001f61670 */
[----:B---3--:R-:W-:Y:S01]  /*6800*/  IMAD.MOV.U32 R8, RZ, RZ, R7 ;  /* 0x000000ffff087224 */ /* 0x008fe200078e0007 */
[----:B------:R-:W-:Y:S01]  /*6810*/  IABS R7, R10 ;  /* 0x0000000a00077213 */ /* 0x000fe20000000000 */
[----:B----4-:R-:W-:-:S02]  /*6820*/  FFMA.FTZ R14, R11, -UR21, R35 ;  /* 0x800000150b0e7c23 */ /* 0x010fc40008010023 */
[----:B------:R1:W2:Y:S03]  /*6830*/  I2F R10, R8 ;  /* 0x00000008000a7306 */ /* 0x0002a60000201400 */
[----:B------:R-:W-:Y:S02]  /*6840*/  FSEL R154, R14, -INF , !P2 ;  /* 0xff8000000e9a7808 */ /* 0x000fe40005000000 */
[----:B------:R-:W-:-:S03]  /*6850*/  ISETP.GE.AND P2, PT, R5, R252, PT ;  /* 0x000000fc0500720c */ /* 0x000fc60003f46270 */
[----:B------:R3:W4:Y:S01]  /*6860*/  I2F R16, R7 ;  /* 0x0000000700107306 */ /* 0x0007220000201400 */
[----:B------:R-:W-:Y:S01]  /*6870*/  ISETP.LT.OR P2, PT, R5, R247, P2 ;  /* 0x000000f70500720c */ /* 0x000fe20001741670 */
[----:B-1----:R-:W-:Y:S01]  /*6880*/  IMAD.IADD R8, R248, 0x1, -R0 ;  /* 0x00000001f8087824 */ /* 0x002fe200078e0a00 */
[----:B------:R-:W-:Y:S01]  /*6890*/  IADD3 R0, R24, 0x39, RZ ;  /* 0x0000003918007810 */ /* 0x000fe20007ffe0ff */
[----:B--2---:R-:W-:Y:S01]  /*68a0*/  FFMA.FTZ R15, R10, -UR21, R45 ;  /* 0x800000150a0f7c23 */ /* 0x004fe2000801002d */
[----:B------:R-:W-:Y:S01]  /*68b0*/  HMMA.16816.F32.BF16 R24, R36, R30, R148 ;  /* 0x0000001e2418723c */ /* 0x000fe20000041894 */
[--C-:B------:R-:W-:Y:S01]  /*68c0*/  IMAD.IADD R10, R243, 0x1, -R6.reuse ;  /* 0x00000001f30a7824 */ /* 0x100fe200078e0a06 */
[----:B------:R-:W-:Y:S02]  /*68d0*/  IABS R8, R8 ;  /* 0x0000000800087213 */ /* 0x000fe40000000000 */
[----:B------:R-:W-:Y:S01]  /*68e0*/  FSEL R155, R15, -INF , !P6 ;  /* 0xff8000000f9b7808 */ /* 0x000fe20007000000 */
[----:B---3--:R-:W-:Y:S01]  /*68f0*/  IMAD.MOV.U32 R7, RZ, RZ, R9 ;  /* 0x000000ffff077224 */ /* 0x008fe200078e0009 */
[----:B------:R-:W1:Y:S01]  /*6900*/  I2F R11, R8 ;  /* 0x00000008000b7306 */ /* 0x000e620000201400 */
[----:B------:R-:W-:Y:S01]  /*6910*/  IMAD.IADD R9, R241, 0x1, -R6 ;  /* 0x00000001f1097824 */ /* 0x000fe200078e0a06 */
[----:B------:R-:W-:Y:S01]  /*6920*/  ISETP.GE.AND P6, PT, R5, R251, PT ;  /* 0x000000fb0500720c */ /* 0x000fe20003fc6270 */
[----:B----4-:R-:W-:-:S02]  /*6930*/  FFMA.FTZ R12, R16, -UR21, R57 ;  /* 0x80000015100c7c23 */ /* 0x010fc40008010039 */
[----:B------:R-:W-:Y:S01]  /*6940*/  HMMA.16816.F32.BF16 R16, R52, R30, R128 ;  /* 0x0000001e3410723c */ /* 0x000fe20000041880 */
[----:B------:R-:W-:Y:S02]  /*6950*/  ISETP.LT.OR P6, PT, R5, R246, P6 ;  /* 0x000000f60500720c */ /* 0x000fe400037c1670 */
[----:B------:R2:W-:Y:S01]  /*6960*/  I2F R22, R7 ;  /* 0x0000000700167306 */ /* 0x0005e20000201400 */
[----:B------:R-:W-:Y:S02]  /*6970*/  FSEL R141, R12, -INF , !P2 ;  /* 0xff8000000c8d7808 */ /* 0x000fe40005000000 */
[----:B------:R-:W-:-:S04]  /*6980*/  ISETP.GE.AND P2, PT, R3, R249, PT ;  /* 0x000000f90300720c */ /* 0x000fc80003f46270 */
[----:B------:R-:W-:Y:S01]  /*6990*/  ISETP.LT.OR P2, PT, R3, R244, P2 ;  /* 0x000000f40300720c */ /* 0x000fe20001741670 */
[----:B--2---:R-:W-:-:S05]  /*69a0*/  IMAD.IADD R7, R242, 0x1, -R0 ;  /* 0x00000001f2077824 */ /* 0x004fca00078e0a00 */
[----:B------:R-:W-:-:S05]  /*69b0*/  IABS R7, R7 ;  /* 0x0000000700077213 */ /* 0x000fca0000000000 */
[----:B------:R-:W-:Y:S01]  /*69c0*/  IMAD.MOV.U32 R8, RZ, RZ, R7 ;  /* 0x000000ffff087224 */ /* 0x000fe200078e0007 */
[----:B------:R-:W-:Y:S01]  /*69d0*/  IABS R7, R9 ;  /* 0x0000000900077213 */ /* 0x000fe20000000000 */
[----:B------:R-:W-:Y:S02]  /*69e0*/  IMAD.IADD R9, R248, 0x1, -R5 ;  /* 0x00000001f8097824 */ /* 0x000fe400078e0a05 */
[----:B------:R2:W-:Y:S08]  /*69f0*/  I2F R23, R8 ;  /* 0x0000000800177306 */ /* 0x0005f00000201400 */
[----:B------:R3:W-:Y:S01]  /*6a00*/  I2F R13, R7 ;  /* 0x00000007000d7306 */ /* 0x0007e20000201400 */
[----:B--2---:R-:W-:Y:S01]  /*6a10*/  IABS R8, R10 ;  /* 0x0000000a00087213 */ /* 0x004fe20000000000 */
[----:B-1----:R-:W-:-:S05]  /*6a20*/  FFMA.FTZ R10, R11, -UR21, R47 ;  /* 0x800000150b0a7c23 */ /* 0x002fca000801002f */
[----:B------:R-:W-:Y:S01]  /*6a30*/  FSEL R157, R10, -INF , !P5 ;  /* 0xff8000000a9d7808 */ /* 0x000fe20006800000 */
[----:B------:R-:W-:Y:S01]  /*6a40*/  IMAD.IADD R10, R241, 0x1, -R0 ;  /* 0x00000001f10a7824 */ /* 0x000fe200078e0a00 */
[C---:B------:R-:W-:Y:S01]  /*6a50*/  ISETP.GE.AND P5, PT, R5.reuse, R250, PT ;  /* 0x000000fa0500720c */ /* 0x040fe20003fa6270 */
[----:B---3--:R-:W-:Y:S02]  /*6a60*/  IMAD.IADD R7, R248, 0x1, -R6 ;  /* 0x00000001f8077824 */ /* 0x008fe400078e0a06 */
[----:B------:R-:W-:Y:S01]  /*6a70*/  IMAD.MOV.U32 R6, RZ, RZ, R8 ;  /* 0x000000ffff067224 */ /* 0x000fe200078e0008 */
[----:B------:R-:W-:Y:S01]  /*6a80*/  ISETP.LT.OR P5, PT, R5, R245, P5 ;  /* 0x000000f50500720c */ /* 0x000fe20002fa1670 */
[--C-:B------:R-:W-:Y:S01]  /*6a90*/  IMAD.IADD R8, R243, 0x1, -R5.reuse ;  /* 0x00000001f3087824 */ /* 0x100fe200078e0a05 */
[----:B------:R-:W-:Y:S01]  /*6aa0*/  IABS R7, R7 ;  /* 0x0000000700077213 */ /* 0x000fe20000000000 */
[----:B------:R1:W2:Y:S08]  /*6ab0*/  I2F R11, R6 ;  /* 0x00000006000b7306 */ /* 0x0002b00000201400 */
[----:B------:R3:W4:Y:S01]  /*6ac0*/  I2F R14, R7 ;  /* 0x00000007000e7306 */ /* 0x0007220000201400 */
[----:B-1----:R-:W-:-:S02]  /*6ad0*/  IMAD.IADD R6, R241, 0x1, -R5 ;  /* 0x00000001f1067824 */ /* 0x002fc400078e0a05 */
[----:B------:R-:W-:-:S03]  /*6ae0*/  IMAD.IADD R5, R241, 0x1, -R3 ;  /* 0x00000001f1057824 */ /* 0x000fc600078e0a03 */
[----:B------:R-:W-:Y:S02]  /*6af0*/  IABS R6, R6 ;  /* 0x0000000600067213 */ /* 0x000fe40000000000 */
[----:B------:R-:W-:-:S03]  /*6b00*/  IABS R5, R5 ;  /* 0x0000000500057213 */ /* 0x000fc60000000000 */
[----:B---3--:R-:W-:Y:S01]  /*6b10*/  IMAD.MOV.U32 R7, RZ, RZ, R6 ;  /* 0x000000ffff077224 */ /* 0x008fe200078e0006 */
[----:B------:R-:W-:Y:S01]  /*6b20*/  IABS R6, R8 ;  /* 0x0000000800067213 */ /* 0x000fe20000000000 */
[----:B------:R-:W-:Y:S02]  /*6b30*/  IMAD.IADD R8, R248, 0x1, -R3 ;  /* 0x00000001f8087824 */ /* 0x000fe400078e0a03 */
[----:B------:R1:W-:Y:S08]  /*6b40*/  I2F R20, R7 ;  /* 0x0000000700147306 */ /* 0x0003f00000201400 */
[----:B------:R3:W5:Y:S01]  /*6b50*/  I2F R15, R6 ;  /* 0x00000006000f7306 */ /* 0x0007620000201400 */
[----:B-1----:R-:W-:Y:S01]  /*6b60*/  IABS R7, R9 ;  /* 0x0000000900077213 */ /* 0x002fe20000000000 */
[----:B--2---:R-:W-:-:S02]  /*6b70*/  FFMA.FTZ R9, R11, -UR21, R60 ;  /* 0x800000150b097c23 */ /* 0x004fc4000801003c */
[----:B----4-:R-:W-:-:S04]  /*6b80*/  FFMA.FTZ R11, R14, -UR21, R62 ;  /* 0x800000150e0b7c23 */ /* 0x010fc8000801003e */
[----:B------:R1:W2:Y:S01]  /*6b90*/  I2F R21, R7 ;  /* 0x0000000700157306 */ /* 0x0002a20000201400 */
[----:B------:R-:W-:Y:S01]  /*6ba0*/  FSEL R143, R9, -INF , !P0 ;  /* 0xff800000098f7808 */ /* 0x000fe20004000000 */
[----:B---3--:R-:W-:Y:S01]  /*6bb0*/  FFMA.FTZ R6, R13, -UR21, R58 ;  /* 0x800000150d067c23 */ /* 0x008fe2000801003a */
[----:B------:R-:W-:Y:S01]  /*6bc0*/  FSEL R152, R11, -INF , !P4 ;  /* 0xff8000000b987808 */ /* 0x000fe20006000000 */
[----:B-----5:R-:W-:Y:S01]  /*6bd0*/  FFMA.FTZ R9, R15, -UR21, R61 ;  /* 0x800000150f097c23 */ /* 0x020fe2000801003d */
[C---:B------:R-:W-:Y:S02]  /*6be0*/  ISETP.GE.AND P0, PT, R3.reuse, R251, PT ;  /* 0x000000fb0300720c */ /* 0x040fe40003f06270 */
[----:B------:R-:W-:Y:S01]  /*6bf0*/  FSEL R142, R6, -INF , !P1 ;  /* 0xff800000068e7808 */ /* 0x000fe20004800000 */
[----:B------:R-:W-:Y:S01]  /*6c00*/  IMAD.MOV.U32 R6, RZ, RZ, R5 ;  /* 0x000000ffff067224 */ /* 0x000fe200078e0005 */
[C---:B------:R-:W-:Y:S02]  /*6c10*/  ISETP.GE.AND P1, PT, R3.reuse, R252, PT ;  /* 0x000000fc0300720c */ /* 0x040fe40003f26270 */
[C---:B------:R-:W-:Y:S01]  /*6c20*/  ISETP.GE.AND P4, PT, R3.reuse, R250, PT ;  /* 0x000000fa0300720c */ /* 0x040fe20003f86270 */
[----:B------:R3:W-:Y:S01]  /*6c30*/  I2F R14, R6 ;  /* 0x00000006000e7306 */ /* 0x0007e20000201400 */
[----:B------:R-:W-:Y:S01]  /*6c40*/  ISETP.LT.OR P1, PT, R3, R247, P1 ;  /* 0x000000f70300720c */ /* 0x000fe20000f21670 */
[----:B-1----:R-:W-:Y:S01]  /*6c50*/  IMAD.IADD R7, R243, 0x1, -R3 ;  /* 0x00000001f3077824 */ /* 0x002fe200078e0a03 */
[----:B------:R-:W-:-:S02]  /*6c60*/  ISETP.LT.OR P0, PT, R3, R246, P0 ;  /* 0x000000f60300720c */ /* 0x000fc40000701670 */
[----:B------:R-:W-:Y:S02]  /*6c70*/  ISETP.LT.OR P4, PT, R3, R245, P4 ;  /* 0x000000f50300720c */ /* 0x000fe40002781670 */
[----:B------:R-:W-:Y:S01]  /*6c80*/  IABS R5, R7 ;  /* 0x0000000700057213 */ /* 0x000fe20000000000 */
[----:B------:R-:W-:Y:S01]  /*6c90*/  FFMA.FTZ R7, R20, -UR21, R59 ;  /* 0x8000001514077c23 */ /* 0x000fe2000801003b */
[----:B------:R-:W-:Y:S01]  /*6ca0*/  IABS R3, R10 ;  /* 0x0000000a00037213 */ /* 0x000fe20000000000 */
[----:B------:R-:W-:Y:S01]  /*6cb0*/  FFMA.FTZ R10, R22, -UR21, R24 ;  /* 0x80000015160a7c23 */ /* 0x000fe20008010018 */
[----:B------:R-:W-:Y:S02]  /*6cc0*/  FSEL R139, R9, -INF , !P5 ;  /* 0xff800000098b7808 */ /* 0x000fe40006800000 */
[----:B------:R-:W-:Y:S02]  /*6cd0*/  FSEL R138, R7, -INF , !P6 ;  /* 0xff800000078a7808 */ /* 0x000fe40007000000 */
[----:B------:R-:W-:Y:S01]  /*6ce0*/  FSEL R132, R10, -INF , !P1 ;  /* 0xff8000000a847808 */ /* 0x000fe20004800000 */
[----:B---3--:R-:W-:Y:S01]  /*6cf0*/  IMAD.MOV.U32 R6, RZ, RZ, R5 ;  /* 0x000000ffff067224 */ /* 0x008fe200078e0005 */
[----:B------:R-:W-:Y:S01]  /*6d00*/  IABS R5, R8 ;  /* 0x0000000800057213 */ /* 0x000fe20000000000 */
[----:B--2---:R-:W-:Y:S01]  /*6d10*/  FFMA.FTZ R8, R21, -UR21, R63 ;  /* 0x8000001515087c23 */ /* 0x004fe2000801003f */
[C---:B------:R-:W-:Y:S01]  /*6d20*/  ISETP.GE.AND P6, PT, R0.reuse, R252, PT ;  /* 0x000000fc0000720c */ /* 0x040fe20003fc6270 */
[----:B------:R1:W2:Y:S01]  /*6d30*/  I2F R13, R6 ;  /* 0x00000006000d7306 */ /* 0x0002a20000201400 */
[----:B------:R-:W-:Y:S01]  /*6d40*/  ISETP.GE.AND P5, PT, R0, R251, PT ;  /* 0x000000fb0000720c */ /* 0x000fe20003fa6270 */
[----:B------:R-:W-:Y:S01]  /*6d50*/  FFMA.FTZ R10, R23, -UR21, R25 ;  /* 0x80000015170a7c23 */ /* 0x000fe20008010019 */
[----:B------:R-:W-:-:S02]  /*6d60*/  FSEL R140, R8, -INF , !P3 ;  /* 0xff800000088c7808 */ /* 0x000fc40005800000 */
[C---:B------:R-:W-:Y:S02]  /*6d70*/  ISETP.GE.AND P3, PT, R0.reuse, R250, PT ;  /* 0x000000fa0000720c */ /* 0x040fe40003f66270 */
[C---:B------:R-:W-:Y:S01]  /*6d80*/  ISETP.GE.AND P1, PT, R0.reuse, R249, PT ;  /* 0x000000f90000720c */ /* 0x040fe20003f26270 */
[----:B------:R3:W4:Y:S01]  /*6d90*/  I2F R12, R5 ;  /* 0x00000005000c7306 */ /* 0x0007220000201400 */
[C---:B------:R-:W-:Y:S02]  /*6da0*/  ISETP.LT.OR P6, PT, R0.reuse, R247, P6 ;  /* 0x000000f70000720c */ /* 0x040fe400037c1670 */
[C---:B------:R-:W-:Y:S02]  /*6db0*/  ISETP.LT.OR P5, PT, R0.reuse, R246, P5 ;  /* 0x000000f60000720c */ /* 0x040fe40002fa1670 */
[C---:B------:R-:W-:Y:S02]  /*6dc0*/  ISETP.LT.OR P3, PT, R0.reuse, R245, P3 ;  /* 0x000000f50000720c */ /* 0x040fe40001f61670 */
[----:B------:R-:W-:Y:S01]  /*6dd0*/  ISETP.LT.OR P1, PT, R0, R244, P1 ;  /* 0x000000f40000720c */ /* 0x000fe20000f21670 */
[----:B-1----:R-:W-:Y:S01]  /*6de0*/  IMAD.IADD R6, R243, 0x1, -R0 ;  /* 0x00000001f3067824 */ /* 0x002fe200078e0a00 */
[----:B------:R-:W-:Y:S01]  /*6df0*/  FSEL R22, R10, -INF , !P6 ;  /* 0xff8000000a167808 */ /* 0x000fe20007000000 */
[----:B--2---:R-:W-:-:S05]  /*6e00*/  FFMA.FTZ R8, R13, -UR21, R16 ;  /* 0x800000150d087c23 */ /* 0x004fca0008010010 */
[----:B------:R-:W-:Y:S01]  /*6e10*/  FSEL R130, R8, -INF , !P4 ;  /* 0xff80000008827808 */ /* 0x000fe20006000000 */
[----:B---3--:R-:W-:Y:S01]  /*6e20*/  IMAD.MOV.U32 R5, RZ, RZ, R3 ;  /* 0x000000ffff057224 */ /* 0x008fe200078e0003 */
[----:B------:R-:W-:Y:S01]  /*6e30*/  IABS R3, R6 ;  /* 0x0000000600037213 */ /* 0x000fe20000000000 */
[----:B------:R-:W-:Y:S01]  /*6e40*/  IMAD.IADD R6, R248, 0x1, -R0 ;  /* 0x00000001f8067824 */ /* 0x000fe200078e0a00 */
[----:B------:R-:W-:Y:S01]  /*6e50*/  LOP3.LUT R0, R160, R161, RZ, 0xfc, !PT ;  /* 0x000000a1a0007212 */ /* 0x000fe200078efcff */
[----:B------:R1:W2:Y:S01]  /*6e60*/  I2F R11, R5 ;  /* 0x00000005000b7306 */ /* 0x0002a20000201400 */
[----:B----4-:R-:W-:-:S05]  /*6e70*/  FFMA.FTZ R7, R12, -UR21, R18 ;  /* 0x800000150c077c23 */ /* 0x010fca0008010012 */
[----:B------:R-:W-:Y:S01]  /*6e80*/  FSEL R133, R7, -INF , !P2 ;  /* 0xff80000007857808 */ /* 0x000fe20005000000 */
[----:B-1----:R-:W-:Y:S01]  /*6e90*/  IMAD.MOV.U32 R5, RZ, RZ, R3 ;  /* 0x000000ffff057224 */ /* 0x002fe200078e0003 */
[----:B------:R-:W-:Y:S01]  /*6ea0*/  IABS R3, R6 ;  /* 0x0000000600037213 */ /* 0x000fe20000000000 */
[----:B--2---:R-:W-:Y:S02]  /*6eb0*/  FFMA.FTZ R9, R11, -UR21, R27 ;  /* 0x800000150b097c23 */ /* 0x004fe4000801001b */
[----:B------:R-:W1:Y:S03]  /*6ec0*/  I2F R6, R5 ;  /* 0x0000000500067306 */ /* 0x000e660000201400 */
[----:B------:R-:W-:-:S05]  /*6ed0*/  FSEL R23, R9, -INF , !P5 ;  /* 0xff80000009177808 */ /* 0x000fca0006800000 */
[----:B------:R2:W3:Y:S01]  /*6ee0*/  I2F R5, R3 ;  /* 0x0000000300057306 */ /* 0x0004e20000201400 */
[----:B-1----:R-:W-:-:S05]  /*6ef0*/  FFMA.FTZ R6, R6, -UR21, R17 ;  /* 0x8000001506067c23 */ /* 0x002fca0008010011 */
[----:B------:R-:W-:Y:S01]  /*6f00*/  FSEL R129, R6, -INF , !P3 ;  /* 0xff80000006817808 */ /* 0x000fe20005800000 */
[----:B--2---:R-:W-:Y:S02]  /*6f10*/  FFMA.FTZ R3, R14, -UR21, R26 ;  /* 0x800000150e037c23 */ /* 0x004fe4000801001a */
[----:B---3--:R-:W-:-:S03]  /*6f20*/  FFMA.FTZ R5, R5, -UR21, R19 ;  /* 0x8000001505057c23 */ /* 0x008fc60008010013 */
[----:B------:R-:W-:Y:S02]  /*6f30*/  FSEL R128, R3, -INF , !P0 ;  /* 0xff80000003807808 */ /* 0x000fe40004000000 */
[----:B------:R-:W-:Y:S02]  /*6f40*/  PLOP3.LUT P0, PT, PT, PT, UP0, 0x80, 0x0 ;  /* 0x000000000000781c */ /* 0x000fe40003f0f008 */
[----:B------:R-:W-:-:S11]  /*6f50*/  FSEL R131, R5, -INF , !P1 ;  /* 0xff80000005837808 */ /* 0x000fd60004800000 */
[----:B------:R-:W-:Y:S05]  /*6f60*/  @!P0 BRA `(.L_x_723) ;  /* 0x000004a000008947 */ /* 0x000fea0003800000 */
[----:B------:R-:W-:Y:S01]  /*6f70*/  UIADD3 UR5, UR8, -0x2, URZ ;  /* 0xfffffffe08057890 */ /* 0x000fe2000fffe03f */
        /* <DEDUP_REMOVED lines=71> */
.L_x_725:
[----:B------:R-:W-:Y:S05]  /*73f0*/  BSYNC B0 ;  /* 0x0000000000007941 */ /* 0x000fea0003800000 */
.L_x_724:
[----:B------:R-:W0:Y:S02]  /*7400*/  LDGDEPBAR ;  /* 0x00000000000079af */ /* 0x000e240000000000 */
.L_x_723:
        /* <DEDUP_REMOVED lines=34> */
[----:B------:R-:W-:-:S02]  /*7630*/  SHF.L.U32 R221, R0, 0x1, RZ ;  /* 0x0000000100dd7819 */ /* 0x000fc400000006ff */
[----:B------:R-:W-:Y:S02]  /*7640*/  FMNMX.FTZ R137, R141, R137, !PT ;  /* 0x000000898d897209 */ /* 0x000fe40007810000 */
[----:B------:R-:W-:Y:S01]  /*7650*/  LEA R224, R2, R221, 0x1 ;  /* 0x000000dd02e07211 */ /* 0x000fe200078e08ff */
[----:B------:R-:W-:Y:S01]  /*7660*/  LDSM.16.MT88.4 R52, [R221+0xc000] ;  /* 0x00c00000dd34783b */ /* 0x000fe20000004200 */
[----:B------:R-:W-:Y:S01]  /*7670*/  FMNMX.FTZ R137, R132, R137, !PT ;  /* 0x0000008984897209 */ /* 0x000fe20007810000 */
[----:B------:R-:W-:Y:S02]  /*7680*/  IMAD R222, R4, 0x2, R221 ;  /* 0x0000000204de7824 */ /* 0x000fe400078e02dd */
[----:B------:R-:W-:Y:S01]  /*7690*/  LDSM.16.MT88.4 R32, [R224+0xc000] ;  /* 0x00c00000e020783b */ /* 0x000fe20000004200 */
[----:B------:R-:W-:Y:S01]  /*76a0*/  FMNMX.FTZ R137, R22, R137, !PT ;  /* 0x0000008916897209 */ /* 0x000fe20007810000 */
[----:B------:R-:W-:Y:S02]  /*76b0*/  IMAD R223, R2, 0x2, R222 ;  /* 0x0000000202df7824 */ /* 0x000fe400078e02de */
[----:B------:R-:W-:Y:S04]  /*76c0*/  LDSM.16.MT88.4 R24, [R222+0xc000] ;  /* 0x00c00000de18783b */ /* 0x000fe80000004200 */
[----:B------:R-:W2:Y:S04]  /*76d0*/  SHFL.BFLY PT, R5, R137, 0x2, 0x1f ;  /* 0x0c401f0089057f89 */ /* 0x000ea800000e0000 */
[----:B------:R-:W-:Y:S04]  /*76e0*/  LDSM.16.MT88.4 R48, [R221+0xc800] ;  /* 0x00c80000dd30783b */ /* 0x000fe80000004200 */
[----:B------:R-:W-:Y:S04]  /*76f0*/  LDSM.16.MT88.4 R60, [R221+0xe000] ;  /* 0x00e00000dd3c783b */ /* 0x000fe80000004200 */
        /* <DEDUP_REMOVED lines=30> */
[----:B------:R-:W3:Y:S01]  /*78e0*/  SHFL.BFLY PT, R7, R136, 0x1, 0x1f ;  /* 0x0c201f0088077f89 */ /* 0x000ee200000e0000 */
[----:B------:R-:W-:-:S02]  /*78f0*/  FFMA.FTZ R6, R83, c[0x0][0x23c], -R21 ;  /* 0x00008f0053067a23 */ /* 0x000fc40000010815 */
[----:B------:R-:W-:-:S03]  /*7900*/  FMNMX.FTZ R135, R139, R135, !PT ;  /* 0x000000878b877209 */ /* 0x000fc60007810000 */
[----:B------:R4:W-:Y:S01]  /*7910*/  MUFU.EX2 R226, R5 ;  /* 0x0000000500e27308 */ /* 0x0009e20000000800 */
[----:B------:R-:W-:-:S04]  /*7920*/  FMNMX.FTZ R135, R130, R135, !PT ;  /* 0x0000008782877209 */ /* 0x000fc80007810000 */
[----:B------:R-:W-:Y:S02]  /*7930*/  FMNMX.FTZ R135, R129, R135, !PT ;  /* 0x0000008781877209 */ /* 0x000fe40007810000 */
[----:B--2---:R-:W-:Y:S01]  /*7940*/  FMNMX.FTZ R3, R98, R94, !PT ;  /* 0x0000005e62037209 */ /* 0x004fe20007810000 */
[----:B------:R2:W1:Y:S03]  /*7950*/  MUFU.EX2 R204, R6 ;  /* 0x0000000600cc7308 */ /* 0x0004660000000800 */
[----:B------:R-:W-:-:S04]  /*7960*/  FMNMX.FTZ R3, R95, R3, !PT ;  /* 0x000000035f037209 */ /* 0x000fc80007810000 */
[----:B------:R-:W-:Y:S01]  /*7970*/  FMNMX.FTZ R3, R90, R3, !PT ;  /* 0x000000035a037209 */ /* 0x000fe20007810000 */
[----:B----4-:R-:W-:Y:S01]  /*7980*/  FFMA.FTZ R5, R75, c[0x0][0x23c], -R21 ;  /* 0x00008f004b057a23 */ /* 0x010fe20000010815 */
[----:B---3--:R-:W-:Y:S02]  /*7990*/  FMNMX.FTZ R136, R136, R7, !PT ;  /* 0x0000000788887209 */ /* 0x008fe40007810000 */
[----:B------:R-:W-:Y:S01]  /*79a0*/  FMNMX.FTZ R3, R82, R3, !PT ;  /* 0x0000000352037209 */ /* 0x000fe20007810000 */
[----:B------:R3:W4:Y:S01]  /*79b0*/  MUFU.EX2 R220, R5 ;  /* 0x0000000500dc7308 */ /* 0x0007220000000800 */
[C---:B------:R-:W-:Y:S01]  /*79c0*/  FSETP.NEU.FTZ.AND P1, PT, R136.reuse, -INF , PT ;  /* 0xff8000008800780b */ /* 0x040fe20003f3d000 */
[----:B------:R-:W-:Y:S01]  /*79d0*/  FMUL.FTZ R20, R136, c[0x0][0x23c] ;  /* 0x00008f0088147a20 */ /* 0x000fe20000410000 */
[----:B------:R-:W-:Y:S01]  /*79e0*/  FMNMX.FTZ R3, R78, R3, !PT ;  /* 0x000000034e037209 */ /* 0x000fe20007810000 */
[----:B--2---:R-:W2:Y:S01]  /*79f0*/  SHFL.BFLY PT, R6, R135, 0x2, 0x1f ;  /* 0x0c401f0087067f89 */ /* 0x004ea200000e0000 */
[----:B-1----:R-:W-:-:S02]  /*7a00*/  F2FP.BF16.PACK_AB R16, R204, R205 ;  /* 0x000000cdcc10723e */ /* 0x002fc400000010ff */
[----:B------:R-:W-:Y:S02]  /*7a10*/  FMNMX.FTZ R3, R77, R3, !PT ;  /* 0x000000034d037209 */ /* 0x000fe40007810000 */
[----:B------:R-:W-:-:S05]  /*7a20*/  FSEL R20, R20, RZ, P1 ;  /* 0x000000ff14147208 */ /* 0x000fca0000800000 */
[----:B------:R-:W-:Y:S01]  /*7a30*/  FFMA.FTZ R23, R23, c[0x0][0x23c], -R20 ;  /* 0x00008f0017177a23 */ /* 0x000fe20000010814 */
[----:B---3--:R-:W-:Y:S01]  /*7a40*/  FMNMX.FTZ R5, R76, R3, !PT ;  /* 0x000000034c057209 */ /* 0x008fe20007810000 */
[----:B------:R-:W-:Y:S01]  /*7a50*/  FFMA.FTZ R3, R72, c[0x0][0x23c], -R21 ;  /* 0x00008f0048037a23 */ /* 0x000fe20000010815 */
[----:B----4-:R-:W-:Y:S02]  /*7a60*/  F2FP.BF16.PACK_AB R18, R220, R226 ;  /* 0x000000e2dc12723e */ /* 0x010fe400000010ff */
[----:B------:R-:W-:Y:S01]  /*7a70*/  FMNMX.FTZ R5, R192, R5, !PT ;  /* 0x00000005c0057209 */ /* 0x000fe20007810000 */
[----:B------:R1:W-:Y:S03]  /*7a80*/  MUFU.EX2 R230, R3 ;  /* 0x0000000300e67308 */ /* 0x0003e60000000800 */
[----:B------:R-:W-:-:S04]  /*7a90*/  FMNMX.FTZ R5, R188, R5, !PT ;  /* 0x00000005bc057209 */ /* 0x000fc80007810000 */
[----:B------:R-:W-:Y:S02]  /*7aa0*/  FMNMX.FTZ R5, R173, R5, !PT ;  /* 0x00000005ad057209 */ /* 0x000fe40007810000 */
[----:B--2---:R-:W-:Y:S02]  /*7ab0*/  FMNMX.FTZ R135, R135, R6, !PT ;  /* 0x0000000687877209 */ /* 0x004fe40007810000 */
[----:B------:R-:W-:-:S04]  /*7ac0*/  FMNMX.FTZ R5, R157, R5, !PT ;  /* 0x000000059d057209 */ /* 0x000fc80007810000 */
[----:B------:R-:W-:Y:S01]  /*7ad0*/  FMNMX.FTZ R5, R152, R5, !PT ;  /* 0x0000000598057209 */ /* 0x000fe20007810000 */
[----:B-1----:R-:W-:-:S03]  /*7ae0*/  FFMA.FTZ R3, R69, c[0x0][0x23c], -R21 ;  /* 0x00008f0045037a23 */ /* 0x002fc60000010815 */
        /* <DEDUP_REMOVED lines=8> */
[----:B--2---:R-:W-:Y:S01]  /*7b70*/  FMNMX.FTZ R135, R135, R5, !PT ;  /* 0x0000000587877209 */ /* 0x004fe20007810000 */
[----:B------:R-:W-:-:S03]  /*7b80*/  FFMA.FTZ R5, R65, c[0x0][0x23c], -R20 ;  /* 0x00008f0041057a23 */ /* 0x000fc60000010814 */
[----:B------:R-:W-:-:S03]  /*7b90*/  FSETP.NEU.FTZ.AND P1, PT, R135, -INF , PT ;  /* 0xff8000008700780b */ /* 0x000fc60003f3d000 */
[----:B------:R2:W-:Y:S01]  /*7ba0*/  MUFU.EX2 R231, R5 ;  /* 0x0000000500e77308 */ /* 0x0005e20000000800 */
[----:B-1----:R-:W-:Y:S01]  /*7bb0*/  FFMA.FTZ R3, R40, c[0x0][0x23c], -R21 ;  /* 0x00008f0028037a23 */ /* 0x002fe20000010815 */
[----:B---3--:R-:W-:-:S06]  /*7bc0*/  FMNMX.FTZ R134, R134, R6, !PT ;  /* 0x0000000686867209 */ /* 0x008fcc0007810000 */
[----:B------:R1:W-:Y:S01]  /*7bd0*/  MUFU.EX2 R8, R3 ;  /* 0x0000000300087308 */ /* 0x0003e20000000800 */
[----:B------:R-:W3:Y:S01]  /*7be0*/  SHFL.BFLY PT, R6, R134, 0x1, 0x1f ;  /* 0x0c201f0086067f89 */ /* 0x000ee200000e0000 */
[----:B--2---:R-:W-:-:S06]  /*7bf0*/  FFMA.FTZ R5, R64, c[0x0][0x23c], -R20 ;  /* 0x00008f0040057a23 */ /* 0x004fcc0000010814 */
[----:B------:R-:W2:Y:S01]  /*7c00*/  MUFU.EX2 R225, R5 ;  /* 0x0000000500e17308 */ /* 0x000ea20000000800 */
[----:B-1----:R-:W-:-:S07]  /*7c10*/  FFMA.FTZ R3, R96, c[0x0][0x23c], -R20 ;  /* 0x00008f0060037a23 */ /* 0x002fce0000010814 */
[----:B------:R1:W-:Y:S01]  /*7c20*/  MUFU.EX2 R195, R3 ;  /* 0x0000000300c37308 */ /* 0x0003e20000000800 */
[----:B---3--:R-:W-:Y:S02]  /*7c30*/  FMNMX.FTZ R134, R134, R6, !PT ;  /* 0x0000000686867209 */ /* 0x008fe40007810000 */
[----:B--2---:R-:W-:Y:S01]  /*7c40*/  F2FP.BF16.PACK_AB R11, R225, R231 ;  /* 0x000000e7e10b723e */ /* 0x004fe200000010ff */
        /* <DEDUP_REMOVED lines=12> */
[----:B-1----:R-:W-:-:S04]  /*7d10*/  FFMA.FTZ R3, R70, c[0x0][0x23c], -R20 ;  /* 0x00008f0046037a23 */ /* 0x002fc80000010814 */
[----:B------:R1:W-:Y:S03]  /*7d20*/  MUFU.EX2 R9, R3 ;  /* 0x0000000300097308 */ /* 0x0003e60000000800 */
[C---:B------:R-:W-:Y:S08]  /*7d30*/  HMMA.16816.F32.BF16 R124, R16.reuse, R56, RZ ;  /* 0x00000038107c723c */ /* 0x040ff000000418ff */
[----:B------:R-:W-:Y:S01]  /*7d40*/  HMMA.16816.F32.BF16 R116, R16, R60, RZ ;  /* 0x0000003c1074723c */ /* 0x000fe200000418ff */
[----:B-1----:R-:W-:-:S05]  /*7d50*/  FMUL.FTZ R3, R135, c[0x0][0x23c] ;  /* 0x00008f0087037a20 */ /* 0x002fca0000410000 */
[----:B------:R-:W-:Y:S02]  /*7d60*/  FSEL R3, R3, RZ, P1 ;  /* 0x000000ff03037208 */ /* 0x000fe40000800000 */
[----:B------:R-:W-:-:S03]  /*7d70*/  FSETP.NEU.FTZ.AND P1, PT, R134, -INF , PT ;  /* 0xff8000008600780b */ /* 0x000fc60003f3d000 */
[--C-:B------:R-:W-:Y:S02]  /*7d80*/  FFMA.FTZ R5, R97, c[0x0][0x23c], -R3.reuse ;  /* 0x00008f0061057a23 */ /* 0x100fe40000010803 */
[--C-:B------:R-:W-:Y:S02]  /*7d90*/  FFMA.FTZ R6, R74, c[0x0][0x23c], -R3.reuse ;  /* 0x00008f004a067a23 */ /* 0x100fe40000010803 */
[----:B------:R1:W-:Y:S01]  /*7da0*/  MUFU.EX2 R212, R5 ;  /* 0x0000000500d47308 */ /* 0x0003e20000000800 */
[----:B------:R-:W2:Y:S07]  /*7db0*/  LDSM.16.MT88.4 R72, [R224+0xc800] ;  /* 0x00c80000e048783b */ /* 0x000eae0000004200 */
[----:B------:R-:W-:Y:S01]  /*7dc0*/  MUFU.EX2 R171, R6 ;  /* 0x0000000600ab7308 */ /* 0x000fe20000000800 */
[----:B-1----:R-:W-:-:S07]  /*7dd0*/  FFMA.FTZ R5, R92, c[0x0][0x23c], -R3 ;  /* 0x00008f005c057a23 */ /* 0x002fce0000010803 */
[----:B------:R1:W3:Y:S02]  /*7de0*/  MUFU.EX2 R207, R5 ;  /* 0x0000000500cf7308 */ /* 0x0002e40000000800 */
[----:B-1----:R-:W-:Y:S01]  /*7df0*/  FFMA.FTZ R5, R91, c[0x0][0x23c], -R3 ;  /* 0x00008f005b057a23 */ /* 0x002fe20000010803 */
[----:B---3--:R-:W-:-:S05]  /*7e00*/  F2FP.BF16.PACK_AB R12, R207, R212 ;  /* 0x000000d4cf0c723e */ /* 0x008fca00000010ff */
[----:B------:R1:W-:Y:S02]  /*7e10*/  MUFU.EX2 R168, R5 ;  /* 0x0000000500a87308 */ /* 0x0003e40000000800 */
[----:B-1----:R-:W-:-:S06]  /*7e20*/  FFMA.FTZ R5, R81, c[0x0][0x23c], -R3 ;  /* 0x00008f0051057a23 */ /* 0x002fcc0000010803 */
[----:B------:R1:W3:Y:S02]  /*7e30*/  MUFU.EX2 R99, R5 ;  /* 0x0000000500637308 */ /* 0x0002e40000000800 */
[----:B-1----:R-:W-:Y:S01]  /*7e40*/  FMUL.FTZ R5, R134, c[0x0][0x23c] ;  /* 0x00008f0086057a20 */ /* 0x002fe20000410000 */
[----:B---3--:R-:W-:-:S04]  /*7e50*/  F2FP.BF16.PACK_AB R14, R99, R168 ;  /* 0x000000a8630e723e */ /* 0x008fc800000010ff */
[----:B------:R-:W-:Y:S01]  /*7e60*/  FSEL R0, R5, RZ, P1 ;  /* 0x000000ff05007208 */ /* 0x000fe20000800000 */
[----:B------:R-:W-:-:S04]  /*7e70*/  FFMA.FTZ R5, R71, c[0x0][0x23c], -R3 ;  /* 0x00008f0047057a23 */ /* 0x000fc80000010803 */
[----:B------:R1:W-:Y:S01]  /*7e80*/  MUFU.EX2 R234, R5 ;  /* 0x0000000500ea7308 */ /* 0x0003e20000000800 */
[----:B------:R-:W-:-:S07]  /*7e90*/  FFMA.FTZ R4, R95, c[0x0][0x23c], -R0 ;  /* 0x00008f005f047a23 */ /* 0x000fce0000010800 */
[----:B------:R3:W-:Y:S01]  /*7ea0*/  MUFU.EX2 R100, R4 ;  /* 0x0000000400647308 */ /* 0x0007e20000000800 */
[----:B-1----:R-:W-:-:S07]  /*7eb0*/  FFMA.FTZ R5, R98, c[0x0][0x23c], -R0 ;  /* 0x00008f0062057a23 */ /* 0x002fce0000010800 */
[----:B------:R1:W-:Y:S01]  /*7ec0*/  MUFU.EX2 R227, R5 ;  /* 0x0000000500e37308 */ /* 0x0003e20000000800 */
[----:B---3--:R-:W-:-:S07]  /*7ed0*/  FFMA.FTZ R4, R90, c[0x0][0x23c], -R0 ;  /* 0x00008f005a047a23 */ /* 0x008fce0000010800 */
[----:B------:R3:W4:Y:S01]  /*7ee0*/  MUFU.EX2 R101, R4 ;  /* 0x0000000400657308 */ /* 0x0007220000000800 */
[----:B-1----:R-:W-:-:S07]  /*7ef0*/  FFMA.FTZ R5, R94, c[0x0][0x23c], -R0 ;  /* 0x00008f005e057a23 */ /* 0x002fce0000010800 */
[----:B------:R-:W1:Y:S01]  /*7f00*/  MUFU.EX2 R228, R5 ;  /* 0x0000000500e47308 */ /* 0x000e620000000800 */
[----:B---3--:R-:W-:Y:S01]  /*7f10*/  FFMA.FTZ R4, R68, c[0x0][0x23c], -R3 ;  /* 0x00008f0044047a23 */ /* 0x008fe20000010803 */
[----:B----4-:R-:W-:Y:S01]  /*7f20*/  F2FP.BF16.PACK_AB R15, R101, R100 ;  /* 0x00000064650f723e */ /* 0x010fe200000010ff */
[----:B------:R-:W-:Y:S05]  /*7f30*/  HMMA.16816.F32.BF16 R68, R16, R52, RZ ;  /* 0x000000341044723c */ /* 0x000fea00000418ff */
[----:B------:R3:W-:Y:S01]  /*7f40*/  MUFU.EX2 R169, R4 ;  /* 0x0000000400a97308 */ /* 0x0007e20000000800 */
[----:B-1----:R-:W-:-:S07]  /*7f50*/  F2FP.BF16.PACK_AB R13, R228, R227 ;  /* 0x000000e3e40d723e */ /* 0x002fce00000010ff */
[----:B------:R-:W-:Y:S01]  /*7f60*/  HMMA.16816.F32.BF16 R36, R12, R24, RZ ;  /* 0x000000180c24723c */ /* 0x000fe200000418ff */
[----:B---3--:R-:W-:-:S04]  /*7f70*/  FFMA.FTZ R4, R67, c[0x0][0x23c], -R3 ;  /* 0x00008f0043047a23 */ /* 0x008fc80000010803 */
[----:B------:R1:W3:Y:S02]  /*7f80*/  MUFU.EX2 R170, R4 ;  /* 0x0000000400aa7308 */ /* 0x0002e40000000800 */
[----:B------:R-:W-:Y:S01]  /*7f90*/  MOV R25, R8 ;  /* 0x0000000800197202 */ /* 0x000fe20000000f00 */
[C---:B------:R-:W-:Y:S01]  /*7fa0*/  HMMA.16816.F32.BF16 R64, R12.reuse, R52, RZ ;  /* 0x000000340c40723c */ /* 0x040fe200000418ff */
[----:B------:R-:W-:Y:S02]  /*7fb0*/  F2FP.BF16.PACK_AB R8, R102, R230 ;  /* 0x000000e66608723e */ /* 0x000fe400000010ff */
[----:B------:R-:W-:Y:S02]  /*7fc0*/  F2FP.BF16.PACK_AB R10, R25, R232 ;  /* 0x000000e8190a723e */ /* 0x000fe400000010ff */
[----:B------:R-:W-:Y:S02]  /*7fd0*/  MOV R24, R100 ;  /* 0x0000006400187202 */ /* 0x000fe40000000f00 */
[----:B------:R-:W-:Y:S01]  /*7fe0*/  IMAD.MOV.U32 R52, RZ, RZ, R9 ;  /* 0x000000ffff347224 */ /* 0x000fe200078e0009 */
[C---:B------:R-:W-:Y:S04]  /*7ff0*/  HMMA.16816.F32.BF16 R120, R12.reuse, R56, RZ ;  /* 0x000000380c78723c */ /* 0x040fe800000418ff */
[----:B------:R-:W-:Y:S01]  /*8000*/  F2FP.BF16.PACK_AB R9, R52, R206 ;  /* 0x000000ce3409723e */ /* 0x000fe200000010ff */
[----:B-1----:R-:W-:Y:S01]  /*8010*/  FFMA.FTZ R4, R82, c[0x0][0x23c], -R0 ;  /* 0x00008f0052047a23 */ /* 0x002fe20000010800 */
[----:B---3--:R-:W-:Y:S01]  /*8020*/  F2FP.BF16.PACK_AB R6, R170, R169 ;  /* 0x000000a9aa06723e */ /* 0x008fe200000010ff */
[----:B------:R-:W1:Y:S01]  /*8030*/  LDSM.16.MT88.4 R80, [R222+0xe000] ;  /* 0x00e00000de50783b */ /* 0x000e620000004200 */
[----:B------:R-:W-:Y:S01]  /*8040*/  HMMA.16816.F32.BF16 R112, R12, R60, RZ ;  /* 0x0000003c0c70723c */ /* 0x000fe200000418ff */
[----:B------:R3:W-:Y:S01]  /*8050*/  MUFU.EX2 R92, R4 ;  /* 0x00000004005c7308 */ /* 0x0007e20000000800 */
[----:B------:R-:W-:Y:S01]  /*8060*/  IMAD.MOV.U32 R56, RZ, RZ, R103 ;  /* 0x000000ffff387224 */ /* 0x000fe200078e0067 */
[----:B------:R-:W-:-:S04]  /*8070*/  MOV R57, R168 ;  /* 0x000000a800397202 */ /* 0x000fc80000000f00 */
[----:B------:R-:W-:Y:S01]  /*8080*/  MOV R61, R102 ;  /* 0x00000066003d7202 */ /* 0x000fe20000000f00 */
[----:B------:R-:W-:Y:S01]  /*8090*/  HMMA.16816.F32.BF16 R148, R8, R48, R68 ;  /* 0x000000300894723c */ /* 0x000fe20000041844 */
[----:B------:R-:W-:Y:S07]  /*80a0*/  LDSM.16.MT88.4 R68, [R224+0xe800] ;  /* 0x00e80000e044783b */ /* 0x000fee0000004200 */
[----:B------:R-:W-:Y:S01]  /*80b0*/  HMMA.16816.F32.BF16 R88, R12, R32, RZ ;  /* 0x000000200c58723c */ /* 0x000fe200000418ff */
[----:B---3--:R-:W-:-:S04]  /*80c0*/  FFMA.FTZ R4, R78, c[0x0][0x23c], -R0 ;  /* 0x00008f004e047a23 */ /* 0x008fc80000010800 */
[----:B------:R3:W4:Y:S03]  /*80d0*/  MUFU.EX2 R233, R4 ;  /* 0x0000000400e97308 */ /* 0x0007260000000800 */
[C---:B--2---:R-:W-:Y:S01]  /*80e0*/  HMMA.16816.F32.BF16 R180, R8.reuse, R72, R28 ;  /* 0x0000004808b4723c */ /* 0x044fe2000004181c */
[----:B------:R-:W2:Y:S07]  /*80f0*/  LDSM.16.MT88.4 R28, [R222+0xe800] ;  /* 0x00e80000de1c783b */ /* 0x000eae0000004200 */
[----:B------:R-:W-:Y:S01]  /*8100*/  HMMA.16816.F32.BF16 R164, R8, R44, R40 ;  /* 0x0000002c08a4723c */ /* 0x000fe20000041828 */
[----:B------:R-:W2:Y:S01]  /*8110*/  LDSM.16.MT88.4 R40, [R223+0xc800] ;  /* 0x00c80000df28783b */ /* 0x000ea20000004200 */
[----:B---3--:R-:W-:Y:S01]  /*8120*/  FFMA.FTZ R4, R77, c[0x0][0x23c], -R0 ;  /* 0x00008f004d047a23 */ /* 0x008fe20000010800 */
[----:B----4-:R-:W-:-:S05]  /*8130*/  F2FP.BF16.PACK_AB R5, R233, R92 ;  /* 0x0000005ce905723e */ /* 0x010fca00000010ff */
[-C--:B-1----:R-:W-:Y:S01]  /*8140*/  HMMA.16816.F32.BF16 R108, R16, R80.reuse, RZ ;  /* 0x00000050106c723c */ /* 0x082fe200000418ff */
[----:B------:R1:W-:Y:S07]  /*8150*/  MUFU.EX2 R53, R4 ;  /* 0x0000000400357308 */ /* 0x0003ee0000000800 */
[----:B------:R-:W-:Y:S07]  /*8160*/  HMMA.16816.F32.BF16 R104, R12, R80, RZ ;  /* 0x000000500c68723c */ /* 0x000fee00000418ff */
[----:B------:R-:W-:Y:S01]  /*8170*/  MOV R81, R92 ;  /* 0x0000005c00517202 */ /* 0x000fe20000000f00 */
[----:B------:R-:W-:Y:S01]  /*8180*/  IMAD.MOV.U32 R80, RZ, RZ, R171 ;  /* 0x000000ffff507224 */ /* 0x000fe200078e00ab */
[----:B------:R-:W-:Y:S01]  /*8190*/  HMMA.16816.F32.BF16 R92, R16, R84, RZ ;  /* 0x00000054105c723c */ /* 0x000fe200000418ff */
[----:B-1----:R-:W-:-:S02]  /*81a0*/  FFMA.FTZ R4, R76, c[0x0][0x23c], -R0 ;  /* 0x00008f004c047a23 */ /* 0x002fc40000010800 */
[----:B------:R-:W1:Y:S02]  /*81b0*/  LDSM.16.MT88.4 R76, [R224+0xe000] ;  /* 0x00e00000e04c783b */ /* 0x000e640000004200 */
[----:B------:R3:W4:Y:S03]  /*81c0*/  MUFU.EX2 R2, R4 ;  /* 0x0000000400027308 */ /* 0x0007260000000800 */
[C---:B--2---:R-:W-:Y:S08]  /*81d0*/  HMMA.16816.F32.BF16 R208, R8.reuse, R28, R108 ;  /* 0x0000001c08d0723c */ /* 0x044ff0000004186c */
[----:B------:R-:W-:Y:S01]  /*81e0*/  HMMA.16816.F32.BF16 R196, R8, R40, R124 ;  /* 0x0000002808c4723c */ /* 0x000fe2000004187c */
[----:B---3--:R-:W-:-:S02]  /*81f0*/  F2FP.BF16.PACK_AB R4, R234, R171 ;  /* 0x000000abea04723e */ /* 0x008fc400000010ff */
[----:B----4-:R-:W-:-:S05]  /*8200*/  F2FP.BF16.PACK_AB R7, R2, R53 ;  /* 0x000000350207723e */ /* 0x010fca00000010ff */
[----:B------:R-:W-:Y:S08]  /*8210*/  HMMA.16816.F32.BF16 R108, R12, R54, RZ ;  /* 0x000000360c6c723c */ /* 0x000ff000000418ff */
[C---:B------:R-:W-:Y:S01]  /*8220*/  HMMA.16816.F32.BF16 R144, R4.reuse, R48, R64 ;  /* 0x000000300490723c */ /* 0x040fe20000041840 */
[----:B------:R-:W2:Y:S06]  /*8230*/  LDSM.16.MT88.4 R64, [R223+0xe800] ;  /* 0x00e80000df40783b */ /* 0x000eac0000004200 */
[----:B------:R-:W-:Y:S01]  /*8240*/  IMAD.MOV.U32 R49, RZ, RZ, R101 ;  /* 0x000000ffff317224 */ /* 0x000fe200078e0065 */
[----:B------:R-:W-:Y:S01]  /*8250*/  HMMA.16816.F32.BF16 R176, R4, R72, R88 ;  /* 0x0000004804b0723c */ /* 0x000fe20000041858 */
[----:B------:R-:W-:-:S06]  /*8260*/  MOV R48, R212 ;  /* 0x000000d400307202 */ /* 0x000fcc0000000f00 */
[----:B------:R-:W-:Y:S01]  /*8270*/  IMAD.MOV.U32 R73, RZ, RZ, R99 ;  /* 0x000000ffff497224 */ /* 0x000fe200078e0063 */
[----:B-1----:R-:W-:Y:S08]  /*8280*/  HMMA.16816.F32.BF16 R100, R16, R76, RZ ;  /* 0x0000004c1064723c */ /* 0x002ff000000418ff */
[----:B------:R-:W-:Y:S08]  /*8290*/  HMMA.16816.F32.BF16 R88, R12, R84, RZ ;  /* 0x000000540c58723c */ /* 0x000ff000000418ff */
[----:B------:R-:W-:Y:S01]  /*82a0*/  HMMA.16816.F32.BF16 R160, R4, R44, R36 ;  /* 0x0000002c04a0723c */ /* 0x000fe20000041824 */
[----:B------:R-:W1:Y:S06]  /*82b0*/  LDSM.16.MT88.4 R36, [R221+0xe800] ;  /* 0x00e80000dd24783b */ /* 0x000e6c0000004200 */
[----:B------:R-:W-:Y:S01]  /*82c0*/  MOV R45, R170 ;  /* 0x000000aa002d7202 */ /* 0x000fe20000000f00 */
[----:B------:R-:W-:Y:S01]  /*82d0*/  HMMA.16816.F32.BF16 R216, R8, R68, R100 ;  /* 0x0000004408d8723c */ /* 0x000fe20000041864 */
[----:B------:R-:W-:-:S07]  /*82e0*/  IMAD.MOV.U32 R44, RZ, RZ, R169 ;  /* 0x000000ffff2c7224 */ /* 0x000fce00078e00a9 */
[----:B------:R-:W-:Y:S08]  /*82f0*/  HMMA.16816.F32.BF16 R200, R4, R28, R104 ;  /* 0x0000001c04c8723c */ /* 0x000ff00000041868 */
[----:B------:R-:W-:Y:S08]  /*8300*/  HMMA.16816.F32.BF16 R96, R12, R76, RZ ;  /* 0x0000004c0c60723c */ /* 0x000ff000000418ff */
[----:B------:R-:W-:Y:S01]  /*8310*/  MOV R29, R219 ;  /* 0x000000db001d7202 */ /* 0x000fe20000000f00 */
[----:B------:R-:W-:Y:S01]  /*8320*/  IMAD.MOV.U32 R28, RZ, RZ, R218 ;  /* 0x000000ffff1c7224 */ /* 0x000fe200078e00da */
[----:B------:R-:W-:Y:S01]  /*8330*/  MOV R239, R217 ;  /* 0x000000d900ef7202 */ /* 0x000fe20000000f00 */
[----:B------:R-:W-:Y:S01]  /*8340*/  IMAD.MOV.U32 R60, RZ, RZ, R216 ;  /* 0x000000ffff3c7224 */ /* 0x000fe200078e00d8 */
[-C--:B--2---:R-:W-:Y:S08]  /*8350*/  HMMA.16816.F32.BF16 R92, R8, R64.reuse, R92 ;  /* 0x00000040085c723c */ /* 0x084ff0000004185c */
[----:B------:R-:W-:Y:S08]  /*8360*/  HMMA.16816.F32.BF16 R216, R4, R64, R88 ;  /* 0x0000004004d8723c */ /* 0x000ff00000041858 */
[----:B------:R-:W-:Y:S08]  /*8370*/  HMMA.16816.F32.BF16 R88, R12, R82, RZ ;  /* 0x000000520c58723c */ /* 0x000ff000000418ff */
[----:B------:R-:W-:Y:S01]  /*8380*/  HMMA.16816.F32.BF16 R120, R4, R40, R120 ;  /* 0x000000280478723c */ /* 0x000fe20000041878 */
[----:B------:R-:W-:Y:S01]  /*8390*/  MOV R33, R94 ;  /* 0x0000005e00217202 */ /* 0x000fe20000000f00 */
[----:B------:R-:W-:-:S05]  /*83a0*/  IMAD.MOV.U32 R32, RZ, RZ, R92 ;  /* 0x000000ffff207224 */ /* 0x000fca00078e005c */
[----:B------:R-:W-:Y:S01]  /*83b0*/  MOV R40, R95 ;  /* 0x0000005f00287202 */ /* 0x000fe20000000f00 */
[----:B-1----:R-:W-:Y:S01]  /*83c0*/  HMMA.16816.F32.BF16 R184, R8, R36, R116 ;  /* 0x0000002408b8723c */ /* 0x002fe20000041874 */
[----:B------:R-:W-:-:S07]  /*83d0*/  MOV R41, R52 ;  /* 0x0000003400297202 */ /* 0x000fce0000000f00 */
[C---:B------:R-:W-:Y:S07]  /*83e0*/  HMMA.16816.F32.BF16 R168, R4.reuse, R36, R112 ;  /* 0x0000002404a8723c */ /* 0x040fee0000041870 */
[----:B------:R-:W-:Y:S01]  /*83f0*/  IMAD.MOV.U32 R36, RZ, RZ, R93 ;  /* 0x000000ffff247224 */ /* 0x000fe200078e005d */
[C---:B------:R-:W-:Y:S08]  /*8400*/  HMMA.16816.F32.BF16 R212, R4.reuse, R68, R96 ;  /* 0x0000004404d4723c */ /* 0x040ff00000041860 */
        /* <DEDUP_REMOVED lines=9> */
[C---:B------:R-:W-:Y:S07]  /*84a0*/  HMMA.16816.F32.BF16 R124, R4.reuse, R66, R12 ;  /* 0x00000042047c723c */ /* 0x040fee000004180c */
[----:B------:R-:W-:Y:S01]  /*84b0*/  MOV R14, R24 ;  /* 0x00000018000e7202 */ /* 0x000fe20000000f00 */
[----:B------:R-:W-:Y:S01]  /*84c0*/  IMAD.MOV.U32 R13, RZ, RZ, R25 ;  /* 0x000000ffff0d7224 */ /* 0x000fe200078e0019 */
[----:B------:R-:W-:Y:S01]  /*84d0*/  HMMA.16816.F32.BF16 R100, R4, R74, R100 ;  /* 0x0000004a0464723c */ /* 0x000fe20000041864 */
[----:B------:R-:W-:-:S02]  /*84e0*/  IMAD.MOV.U32 R12, RZ, RZ, R53 ;  /* 0x000000ffff0c7224 */ /* 0x000fc400078e0035 */
[----:B------:R-:W-:-:S05]  /*84f0*/  IMAD.MOV.U32 R15, RZ, RZ, R73 ;  /* 0x000000ffff0f7224 */ /* 0x000fca00078e0049 */
[----:B------:R-:W-:Y:S08]  /*8500*/  HMMA.16816.F32.BF16 R24, R16, R26, RZ ;  /* 0x0000001a1018723c */ /* 0x000ff000000418ff */
[C---:B------:R-:W-:Y:S08]  /*8510*/  HMMA.16816.F32.BF16 R96, R4.reuse, R42, R96 ;  /* 0x0000002a0460723c */ /* 0x040ff00000041860 */
[C---:B------:R-:W-:Y:S08]  /*8520*/  HMMA.16816.F32.BF16 R92, R4.reuse, R38, R92 ;  /* 0x00000026045c723c */ /* 0x040ff0000004185c */
[----:B------:R-:W-:Y:S08]  /*8530*/  HMMA.16816.F32.BF16 R116, R4, R70, R88 ;  /* 0x000000460474723c */ /* 0x000ff00000041858 */
[C---:B------:R-:W-:Y:S08]  /*8540*/  HMMA.16816.F32.BF16 R52, R16.reuse, R54, RZ ;  /* 0x000000361034723c */ /* 0x040ff000000418ff */
[----:B------:R-:W-:Y:S07]  /*8550*/  HMMA.16816.F32.BF16 R4, R16, R58, RZ ;  /* 0x0000003a1004723c */ /* 0x000fee00000418ff */
[----:B------:R-:W-:Y:S01]  /*8560*/  MOV R58, R49 ;  /* 0x00000031003a7202 */ /* 0x000fe20000000f00 */
[C---:B------:R-:W-:Y:S07]  /*8570*/  HMMA.16816.F32.BF16 R88, R8.reuse, R46, R24 ;  /* 0x0000002e0858723c */ /* 0x040fee0000041818 */
[----:B------:R-:W-:Y:S01]  /*8580*/  MOV R27, R48 ;  /* 0x00000030001b7202 */ /* 0x000fe20000000f00 */
[----:B------:R-:W-:Y:S01]  /*8590*/  HMMA.16816.F32.BF16 R52, R8, R50, R52 ;  /* 0x000000320834723c */ /* 0x000fe20000041834 */
[----:B------:R-:W-:Y:S01]  /*85a0*/  MOV R26, R33 ;  /* 0x00000021001a7202 */ /* 0x000fe20000000f00 */
[----:B------:R-:W-:-:S02]  /*85b0*/  IMAD.MOV.U32 R24, RZ, RZ, R32 ;  /* 0x000000ffff187224 */ /* 0x000fc400078e0020 */
[----:B------:R-:W-:-:S04]  /*85c0*/  IMAD.MOV.U32 R25, RZ, RZ, R36 ;  /* 0x000000ffff197224 */ /* 0x000fc800078e0024 */
[----:B------:R-:W-:Y:S07]  /*85d0*/  HMMA.16816.F32.BF16 R48, R8, R42, R4 ;  /* 0x0000002a0830723c */ /* 0x000fee0000041804 */
[----:B------:R-:W-:Y:S01]  /*85e0*/  IMAD.MOV.U32 R43, RZ, RZ, R61 ;  /* 0x000000ffff2b7224 */ /* 0x000fe200078e003d */
[----:B------:R-:W-:Y:S01]  /*85f0*/  HMMA.16816.F32.BF16 R4, R16, R62, RZ ;  /* 0x0000003e1004723c */ /* 0x000fe200000418ff */
[----:B------:R-:W-:-:S06]  /*8600*/  MOV R42, R56 ;  /* 0x00000038002a7202 */ /* 0x000fcc0000000f00 */
[----:B------:R-:W-:Y:S01]  /*8610*/  IMAD.MOV.U32 R63, RZ, RZ, R57 ;  /* 0x000000ffff3f7224 */ /* 0x000fe200078e0039 */
[----:B------:R-:W-:Y:S01]  /*8620*/  HMMA.16816.F32.BF16 R32, R16, R34, RZ ;  /* 0x000000221020723c */ /* 0x000fe200000418ff */
[----:B------:R-:W-:Y:S01]  /*8630*/  MOV R57, R44 ;  /* 0x0000002c00397202 */ /* 0x000fe20000000f00 */
[----:B------:R-:W-:Y:S11]  /*8640*/  IMAD.MOV.U32 R62, RZ, RZ, R45 ;  /* 0x000000ffff3e7224 */ /* 0x000ff600078e002d */
[----:B------:R-:W-:Y:S03]  /*8650*/  @!UPT UIADD3 URZ, URZ, URZ, URZ ;  /* 0x0000003f3f3ff290 */ /* 0x000fe6000fffe03f */
[----:B------:R-:W-:Y:S08]  /*8660*/  HMMA.16816.F32.BF16 R44, R8, R38, R4 ;  /* 0x00000026082c723c */ /* 0x000ff00000041804 */
[----:B------:R-:W-:Y:S07]  /*8670*/  HMMA.16816.F32.BF16 R4, R16, R82, RZ ;  /* 0x000000521004723c */ /* 0x000fee00000418ff */
[----:B------:R-:W-:Y:S01]  /*8680*/  MOV R82, R14 ;  /* 0x0000000e00527202 */ /* 0x000fe20000000f00 */
[----:B------:R-:W-:Y:S07]  /*8690*/  HMMA.16816.F32.BF16 R72, R8, R74, R32 ;  /* 0x0000004a0848723c */ /* 0x000fee0000041820 */
[----:B------:R-:W-:Y:S01]  /*86a0*/  MOV R34, R2 ;  /* 0x0000000200227202 */ /* 0x000fe20000000f00 */
[----:B------:R-:W-:Y:S01]  /*86b0*/  FFMA.FTZ R2, R193, c[0x0][0x23c], -R21 ;  /* 0x00008f00c1027a23 */ /* 0x000fe20000010815 */
[----:B------:R-:W-:Y:S01]  /*86c0*/  MOV R35, R29 ;  /* 0x0000001d00237202 */ /* 0x000fe20000000f00 */
[----:B------:R-:W-:-:S02]  /*86d0*/  IMAD.MOV.U32 R32, RZ, RZ, R28 ;  /* 0x000000ffff207224 */ /* 0x000fc400078e001c */
[----:B------:R1:W-:Y:S01]  /*86e0*/  MUFU.EX2 R83, R2 ;  /* 0x0000000200537308 */ /* 0x0003e20000000800 */
[--C-:B------:R-:W-:Y:S02]  /*86f0*/  FFMA.FTZ R29, R132, c[0x0][0x23c], -R21.reuse ;  /* 0x00008f00841d7a23 */ /* 0x100fe40000010815 */
[----:B------:R-:W-:Y:S01]  /*8700*/  FFMA.FTZ R28, R22, c[0x0][0x23c], -R21 ;  /* 0x00008f00161c7a23 */ /* 0x000fe20000010815 */
[----:B------:R-:W-:Y:S01]  /*8710*/  HMMA.16816.F32.BF16 R36, R8, R30, R4 ;  /* 0x0000001e0824723c */ /* 0x000fe20000041804 */
[----:B------:R-:W-:-:S06]  /*8720*/  FFMA.FTZ R22, R143, c[0x0][0x23c], -R3 ;  /* 0x00008f008f167a23 */ /* 0x000fcc0000010803 */
[--C-:B------:R-:W-:Y:S01]  /*8730*/  FFMA.FTZ R31, R153, c[0x0][0x23c], -R21.reuse ;  /* 0x00008f00991f7a23 */ /* 0x100fe20000010815 */
[C---:B------:R-:W-:Y:S01]  /*8740*/  HMMA.16816.F32.BF16 R4, R16.reuse, R78, RZ ;  /* 0x0000004e1004723c */ /* 0x040fe200000418ff */
[--C-:B------:R-:W-:Y:S01]  /*8750*/  FFMA.FTZ R30, R141, c[0x0][0x23c], -R21.reuse ;  /* 0x00008f008d1e7a23 */ /* 0x100fe20000010815 */
[----:B------:R-:W-:Y:S01]  /*8760*/  MOV R153, R34 ;  /* 0x0000002200997202 */ /* 0x000fe20000000f00 */
[----:B------:R-:W-:Y:S02]  /*8770*/  FFMA.FTZ R34, R131, c[0x0][0x23c], -R0 ;  /* 0x00008f0083227a23 */ /* 0x000fe40000010800 */
[----:B-1----:R-:W-:Y:S02]  /*8780*/  FFMA.FTZ R2, R189, c[0x0][0x23c], -R21 ;  /* 0x00008f00bd027a23 */ /* 0x002fe40000010815 */
[----:B------:R-:W-:Y:S01]  /*8790*/  MOV R78, R58 ;  /* 0x0000003a004e7202 */ /* 0x000fe20000000f00 */
[----:B------:R-:W-:Y:S01]  /*87a0*/  HMMA.16816.F32.BF16 R16, R16, R86, RZ ;  /* 0x000000561010723c */ /* 0x000fe200000418ff */
[----:B------:R1:W-:Y:S06]  /*87b0*/  MUFU.EX2 R59, R2 ;  /* 0x00000002003b7308 */ /* 0x0003ec0000000800 */
[----:B------:R-:W-:Y:S01]  /*87c0*/  IMAD.MOV.U32 R87, RZ, RZ, R43 ;  /* 0x000000ffff577224 */ /* 0x000fe200078e002b */
[----:B------:R-:W-:-:S02]  /*87d0*/  MOV R43, R239 ;  /* 0x000000ef002b7202 */ /* 0x000fc40000000f00 */
[----:B------:R-:W-:Y:S01]  /*87e0*/  MOV R86, R42 ;  /* 0x0000002a00567202 */ /* 0x000fe20000000f00 */
[----:B------:R-:W-:Y:S02]  /*87f0*/  IMAD.MOV.U32 R42, RZ, RZ, R24 ;  /* 0x000000ffff2a7224 */ /* 0x000fe400078e0018 */
[----:B------:R-:W-:-:S03]  /*8800*/  FFMA.FTZ R24, R128, c[0x0][0x23c], -R20 ;  /* 0x00008f0080187a23 */ /* 0x000fc60000010814 */
[----:B------:R-:W-:Y:S01]  /*8810*/  HMMA.16816.F32.BF16 R68, R8, R70, R4 ;  /* 0x000000460844723c */ /* 0x000fe20000041804 */
[----:B-1----:R-:W-:-:S04]  /*8820*/  FFMA.FTZ R2, R172, c[0x0][0x23c], -R21 ;  /* 0x00008f00ac027a23 */ /* 0x002fc80000010815 */
[----:B------:R1:W-:Y:S02]  /*8830*/  MUFU.EX2 R76, R2 ;  /* 0x00000002004c7308 */ /* 0x0003e40000000800 */
[----:B------:R-:W-:Y:S01]  /*8840*/  MOV R5, R62 ;  /* 0x0000003e00057202 */ /* 0x000fe20000000f00 */
[----:B------:R-:W-:Y:S01]  /*8850*/  HMMA.16816.F32.BF16 R64, R8, R66, R16 ;  /* 0x000000420840723c */ /* 0x000fe20000041810 */
[----:B------:R-:W-:Y:S01]  /*8860*/  IMAD.MOV.U32 R62, RZ, RZ, R32 ;  /* 0x000000ffff3e7224 */ /* 0x000fe200078e0020 */
[----:B------:R-:W-:Y:S01]  /*8870*/  MOV R32, R25 ;  /* 0x0000001900207202 */ /* 0x000fe20000000f00 */
[----:B------:R-:W-:Y:S02]  /*8880*/  FFMA.FTZ R25, R138, c[0x0][0x23c], -R20 ;  /* 0x00008f008a197a23 */ /* 0x000fe40000010814 */
[----:B------:R-:W-:Y:S02]  /*8890*/  FFMA.FTZ R4, R192, c[0x0][0x23c], -R0 ;  /* 0x00008f00c0047a23 */ /* 0x000fe40000010800 */
[----:B------:R-:W-:Y:S01]  /*88a0*/  MOV R18, R12 ;  /* 0x0000000c00127202 */ /* 0x000fe20000000f00 */
[----:B------:R-:W-:Y:S01]  /*88b0*/  IMAD.MOV.U32 R17, RZ, RZ, R13 ;  /* 0x000000ffff117224 */ /* 0x000fe200078e000d */
[----:B------:R-:W-:Y:S01]  /*88c0*/  MUFU.EX2 R58, R4 ;  /* 0x00000004003a7308 */ /* 0x000fe20000000800 */
[----:B------:R-:W-:Y:S01]  /*88d0*/  IMAD.MOV.U32 R19, RZ, RZ, R63 ;  /* 0x000000ffff137224 */ /* 0x000fe200078e003f */
[----:B------:R-:W-:Y:S01]  /*88e0*/  MOV R63, R35 ;  /* 0x00000023003f7202 */ /* 0x000fe20000000f00 */
[----:B------:R-:W-:Y:S01]  /*88f0*/  IMAD.MOV.U32 R35, RZ, RZ, R26 ;  /* 0x000000ffff237224 */ /* 0x000fe200078e001a */
[----:B------:R-:W-:Y:S01]  /*8900*/  MOV R128, R17 ;  /* 0x0000001100807202 */ /* 0x000fe20000000f00 */
[----:B-1----:R-:W-:-:S02]  /*8910*/  FFMA.FTZ R2, R156, c[0x0][0x23c], -R21 ;  /* 0x00008f009c027a23 */ /* 0x002fc40000010815 */
[----:B------:R-:W-:Y:S02]  /*8920*/  FFMA.FTZ R21, R139, c[0x0][0x23c], -R3 ;  /* 0x00008f008b157a23 */ /* 0x000fe40000010803 */
[----:B------:R1:W2:Y:S01]  /*8930*/  MUFU.EX2 R61, R2 ;  /* 0x00000002003d7308 */ /* 0x0002a20000000800 */
[----:B------:R-:W-:Y:S02]  /*8940*/  IMAD.MOV.U32 R7, RZ, RZ, R87 ;  /* 0x000000ffff077224 */ /* 0x000fe400078e0057 */
[----:B------:R-:W-:Y:S02]  /*8950*/  FFMA.FTZ R26, R142, c[0x0][0x23c], -R20 ;  /* 0x00008f008e1a7a23 */ /* 0x000fe40000010814 */
[----:B------:R-:W-:Y:S02]  /*8960*/  IMAD.MOV.U32 R87, RZ, RZ, R63 ;  /* 0x000000ffff577224 */ /* 0x000fe400078e003f */
[----:B------:R-:W-:Y:S02]  /*8970*/  IMAD.MOV.U32 R63, RZ, RZ, R32 ;  /* 0x000000ffff3f7224 */ /* 0x000fe400078e0020 */
[----:B------:R-:W-:-:S02]  /*8980*/  FFMA.FTZ R32, R140, c[0x0][0x23c], -R0 ;  /* 0x00008f008c207a23 */ /* 0x000fc40000010800 */
[----:B-1----:R-:W-:Y:S01]  /*8990*/  FFMA.FTZ R2, R191, c[0x0][0x23c], -R20 ;  /* 0x00008f00bf027a23 */ /* 0x002fe20000010814 */
[----:B--2---:R-:W-:-:S03]  /*89a0*/  F2FP.BF16.PACK_AB R10, R61, R76 ;  /* 0x0000004c3d0a723e */ /* 0x004fc600000010ff */
[----:B------:R1:W-:Y:S02]  /*89b0*/  MUFU.EX2 R33, R2 ;  /* 0x0000000200217308 */ /* 0x0003e40000000800 */
[----:B-1----:R-:W-:-:S06]  /*89c0*/  FFMA.FTZ R2, R175, c[0x0][0x23c], -R20 ;  /* 0x00008f00af027a23 */ /* 0x002fcc0000010814 */
[----:B------:R1:W-:Y:S02]  /*89d0*/  MUFU.EX2 R84, R2 ;  /* 0x0000000200547308 */ /* 0x0003e40000000800 */
[----:B-1----:R-:W-:-:S06]  /*89e0*/  FFMA.FTZ R2, R159, c[0x0][0x23c], -R20 ;  /* 0x00008f009f027a23 */ /* 0x002fcc0000010814 */
[----:B------:R1:W-:Y:S02]  /*89f0*/  MUFU.EX2 R77, R2 ;  /* 0x00000002004d7308 */ /* 0x0003e40000000800 */
[----:B-1----:R-:W-:Y:S02]  /*8a00*/  FFMA.FTZ R2, R154, c[0x0][0x23c], -R20 ;  /* 0x00008f009a027a23 */ /* 0x002fe40000010814 */
[----:B------:R-:W-:-:S04]  /*8a10*/  IMAD.MOV.U32 R154, RZ, RZ, R5 ;  /* 0x000000ffff9a7224 */ /* 0x000fc800078e0005 */
[----:B------:R1:W-:Y:S01]  /*8a20*/  MUFU.EX2 R16, R2 ;  /* 0x0000000200107308 */ /* 0x0003e20000000800 */
[--C-:B------:R-:W-:Y:S02]  /*8a30*/  FFMA.FTZ R20, R130, c[0x0][0x23c], -R3.reuse ;  /* 0x00008f0082147a23 */ /* 0x100fe40000010803 */
[----:B------:R-:W-:Y:S01]  /*8a40*/  IMAD.MOV.U32 R130, RZ, RZ, R18 ;  /* 0x000000ffff827224 */ /* 0x000fe200078e0012 */
[----:B------:R-:W-:Y:S01]  /*8a50*/  MOV R18, R63 ;  /* 0x0000003f00127202 */ /* 0x000fe20000000f00 */
[----:B-1----:R-:W-:-:S04]  /*8a60*/  FFMA.FTZ R2, R190, c[0x0][0x23c], -R3 ;  /* 0x00008f00be027a23 */ /* 0x002fc80000010803 */
[----:B------:R1:W-:Y:S02]  /*8a70*/  MUFU.EX2 R79, R2 ;  /* 0x00000002004f7308 */ /* 0x0003e40000000800 */
[----:B-1----:R-:W-:-:S06]  /*8a80*/  FFMA.FTZ R2, R174, c[0x0][0x23c], -R3 ;  /* 0x00008f00ae027a23 */ /* 0x002fcc0000010803 */
[----:B------:R1:W2:Y:S02]  /*8a90*/  MUFU.EX2 R85, R2 ;  /* 0x0000000200557308 */ /* 0x0002a40000000800 */
[----:B-1----:R-:W-:Y:S01]  /*8aa0*/  FFMA.FTZ R2, R158, c[0x0][0x23c], -R3 ;  /* 0x00008f009e027a23 */ /* 0x002fe20000010803 */
[----:B--2---:R-:W-:-:S05]  /*8ab0*/  F2FP.BF16.PACK_AB R4, R85, R79 ;  /* 0x0000004f5504723e */ /* 0x004fca00000010ff */
[----:B------:R1:W-:Y:S02]  /*8ac0*/  MUFU.EX2 R56, R2 ;  /* 0x0000000200387308 */ /* 0x0003e40000000800 */
[----:B-1----:R-:W-:Y:S02]  /*8ad0*/  FFMA.FTZ R2, R155, c[0x0][0x23c], -R3 ;  /* 0x00008f009b027a23 */ /* 0x002fe40000010803 */
[----:B------:R-:W-:Y:S02]  /*8ae0*/  IMAD.MOV.U32 R155, RZ, RZ, R83 ;  /* 0x000000ffff9b7224 */ /* 0x000fe400078e0053 */
[----:B------:R-:W-:Y:S02]  /*8af0*/  IMAD.MOV.U32 R83, RZ, RZ, R15 ;  /* 0x000000ffff537224 */ /* 0x000fe400078e000f */
[----:B------:R1:W2:Y:S01]  /*8b00*/  MUFU.EX2 R6, R2 ;  /* 0x0000000200067308 */ /* 0x0002a20000000800 */
[----:B------:R-:W3:Y:S01]  /*8b10*/  LDSM.16.MT88.4 R12, [R221+0xd000] ;  /* 0x00d00000dd0c783b */ /* 0x000ee20000004200 */
[----:B------:R-:W-:Y:S01]  /*8b20*/  F2FP.BF16.PACK_AB R8, R59, R155 ;  /* 0x0000009b3b08723e */ /* 0x000fe200000010ff */
[----:B------:R-:W-:Y:S01]  /*8b30*/  FFMA.FTZ R3, R129, c[0x0][0x23c], -R3 ;  /* 0x00008f0081037a23 */ /* 0x000fe20000010803 */
[----:B------:R-:W-:Y:S01]  /*8b40*/  MOV R129, R19 ;  /* 0x0000001300817202 */ /* 0x000fe20000000f00 */
[----:B-1----:R-:W-:-:S02]  /*8b50*/  FFMA.FTZ R2, R188, c[0x0][0x23c], -R0 ;  /* 0x00008f00bc027a23 */ /* 0x002fc40000010800 */
[----:B--2---:R-:W-:Y:S01]  /*8b60*/  IMAD.MOV.U32 R139, RZ, RZ, R6 ;  /* 0x000000ffff8b7224 */ /* 0x004fe200078e0006 */
[----:B------:R-:W-:Y:S01]  /*8b70*/  MOV R6, R86 ;  /* 0x0000005600067202 */ /* 0x000fe20000000f00 */
[----:B------:R1:W2:Y:S01]  /*8b80*/  MUFU.EX2 R239, R2 ;  /* 0x0000000200ef7308 */ /* 0x0002a20000000800 */
[----:B------:R-:W-:Y:S02]  /*8b90*/  MOV R86, R62 ;  /* 0x0000003e00567202 */ /* 0x000fe40000000f00 */
[----:B------:R-:W-:Y:S01]  /*8ba0*/  MOV R62, R42 ;  /* 0x0000002a003e7202 */ /* 0x000fe20000000f00 */
[----:B------:R-:W-:Y:S01]  /*8bb0*/  IMAD.MOV.U32 R131, RZ, RZ, R6 ;  /* 0x000000ffff837224 */ /* 0x000fe200078e0006 */
[----:B------:R-:W-:Y:S01]  /*8bc0*/  MOV R42, R35 ;  /* 0x00000023002a7202 */ /* 0x000fe20000000f00 */
[----:B------:R-:W-:Y:S01]  /*8bd0*/  IMAD.MOV.U32 R35, RZ, RZ, R27 ;  /* 0x000000ffff237224 */ /* 0x000fe200078e001b */
[----:B------:R-:W-:Y:S01]  /*8be0*/  F2FP.BF16.PACK_AB R6, R139, R56 ;  /* 0x000000388b06723e */ /* 0x000fe200000010ff */
[--C-:B------:R-:W-:Y:S01]  /*8bf0*/  FFMA.FTZ R27, R152, c[0x0][0x23c], -R0.reuse ;  /* 0x00008f00981b7a23 */ /* 0x100fe20000010800 */
[----:B------:R-:W-:Y:S01]  /*8c00*/  MOV R152, R33 ;  /* 0x0000002100987202 */ /* 0x000fe20000000f00 */
[----:B------:R-:W-:-:S02]  /*8c10*/  FFMA.FTZ R33, R133, c[0x0][0x23c], -R0 ;  /* 0x00008f0085217a23 */ /* 0x000fc40000010800 */
[----:B------:R-:W-:Y:S01]  /*8c20*/  IMAD.MOV.U32 R133, RZ, RZ, R16 ;  /* 0x000000ffff857224 */ /* 0x000fe200078e0010 */
[----:B------:R-:W-:Y:S01]  /*8c30*/  MOV R16, R7 ;  /* 0x0000000700107202 */ /* 0x000fe20000000f00 */
[----:B------:R-:W-:Y:S01]  /*8c40*/  IMAD.MOV.U32 R19, RZ, RZ, R42 ;  /* 0x000000ffff137224 */ /* 0x000fe200078e002a */
[----:B------:R-:W-:Y:S01]  /*8c50*/  F2FP.BF16.PACK_AB R9, R84, R152 ;  /* 0x000000985409723e */ /* 0x000fe200000010ff */
[----:B-1----:R-:W-:Y:S01]  /*8c60*/  FFMA.FTZ R2, R173, c[0x0][0x23c], -R0 ;  /* 0x00008f00ad027a23 */ /* 0x002fe20000010800 */
[----:B--2---:R-:W-:Y:S01]  /*8c70*/  F2FP.BF16.PACK_AB R5, R239, R58 ;  /* 0x0000003aef05723e */ /* 0x004fe200000010ff */
[----:B------:R-:W-:Y:S01]  /*8c80*/  IMAD.MOV.U32 R17, RZ, RZ, R62 ;  /* 0x000000ffff117224 */ /* 0x000fe200078e003e */
[----:B------:R-:W-:Y:S01]  /*8c90*/  F2FP.BF16.PACK_AB R11, R133, R77 ;  /* 0x0000004d850b723e */ /* 0x000fe200000010ff */
[----:B------:R1:W-:Y:S06]  /*8ca0*/  MUFU.EX2 R138, R2 ;  /* 0x00000002008a7308 */ /* 0x0003ec0000000800 */
[----:B---3--:R-:W-:Y:S01]  /*8cb0*/  HMMA.16816.F32.BF16 R148, R8, R12, R148 ;  /* 0x0000000c0894723c */ /* 0x008fe20000041894 */
[----:B-1----:R-:W-:-:S02]  /*8cc0*/  FFMA.FTZ R2, R157, c[0x0][0x23c], -R0 ;  /* 0x00008f009d027a23 */ /* 0x002fc40000010800 */
[----:B------:R-:W-:Y:S02]  /*8cd0*/  FADD.FTZ R0, R205, R204 ;  /* 0x000000cccd007221 */ /* 0x000fe40000010000 */
[----:B------:R-:W1:Y:S02]  /*8ce0*/  MUFU.EX2 R132, R2 ;  /* 0x0000000200847308 */ /* 0x000e640000000800 */
[----:B-1----:R-:W-:Y:S02]  /*8cf0*/  F2FP.BF16.PACK_AB R7, R132, R138 ;  /* 0x0000008a8407723e */ /* 0x002fe400000010ff */
[----:B------:R-:W-:Y:S01]  /*8d00*/  MOV R2, R35 ;  /* 0x0000002300027202 */ /* 0x000fe20000000f00 */
[----:B------:R-:W-:-:S04]  /*8d10*/  FADD.FTZ R35, R195, R194 ;  /* 0x000000c2c3237221 */ /* 0x000fc80000010000 */
[C---:B------:R-:W-:Y:S07]  /*8d20*/  HMMA.16816.F32.BF16 R156, R4.reuse, R14, R108 ;  /* 0x0000000e049c723c */ /* 0x040fee000004186c */
[----:B------:R-:W-:Y:S01]  /*8d30*/  IMAD.MOV.U32 R108, RZ, RZ, R43 ;  /* 0x000000ffff6c7224 */ /* 0x000fe200078e002b */
[----:B------:R-:W-:Y:S01]  /*8d40*/  MOV R111, R41 ;  /* 0x00000029006f7202 */ /* 0x000fe20000000f00 */
[----:B------:R-:W-:Y:S01]  /*8d50*/  HMMA.16816.F32.BF16 R144, R4, R12, R144 ;  /* 0x0000000c0490723c */ /* 0x000fe20000041890 */
[----:B------:R-:W-:Y:S01]  /*8d60*/  MOV R109, R40 ;  /* 0x00000028006d7202 */ /* 0x000fe20000000f00 */
[----:B------:R-:W-:-:S06]  /*8d70*/  IMAD.MOV.U32 R110, RZ, RZ, R61 ;  /* 0x000000ffff6e7224 */ /* 0x000fcc00078e003d */
        /* <DEDUP_REMOVED lines=9> */
[----:B------:R-:W-:-:S05]  /*8e10*/  IMAD.MOV.U32 R107, RZ, RZ, R60 ;  /* 0x000000ffff6b7224 */ /* 0x000fca00078e003c */
[-C--:B-1----:R-:W-:Y:S08]  /*8e20*/  HMMA.16816.F32.BF16 R180, R8, R12.reuse, R180 ;  /* 0x0000000c08b4723c */ /* 0x082ff000000418b4 */
[C---:B------:R-:W-:Y:S08]  /*8e30*/  HMMA.16816.F32.BF16 R176, R4.reuse, R12, R176 ;  /* 0x0000000c04b0723c */ /* 0x040ff000000418b0 */
[-C--:B------:R-:W-:Y:S07]  /*8e40*/  HMMA.16816.F32.BF16 R188, R4, R14.reuse, R100 ;  /* 0x0000000e04bc723c */ /* 0x080fee0000041864 */
[----:B------:R-:W-:Y:S01]  /*8e50*/  MOV R102, R86 ;  /* 0x0000005600667202 */ /* 0x000fe20000000f00 */
[----:B------:R-:W-:Y:S01]  /*8e60*/  HMMA.16816.F32.BF16 R72, R8, R14, R72 ;  /* 0x0000000e0848723c */ /* 0x000fe20000041848 */
[----:B------:R-:W1:Y:S01]  /*8e70*/  LDSM.16.MT88.4 R12, [R223+0xd000] ;  /* 0x00d00000df0c783b */ /* 0x000e620000004200 */
[----:B------:R-:W-:Y:S01]  /*8e80*/  IMAD.MOV.U32 R103, RZ, RZ, R87 ;  /* 0x000000ffff677224 */ /* 0x000fe200078e0057 */
[----:B------:R-:W-:Y:S01]  /*8e90*/  MOV R100, R107 ;  /* 0x0000006b00647202 */ /* 0x000fe20000000f00 */
[----:B------:R-:W-:-:S04]  /*8ea0*/  IMAD.MOV.U32 R101, RZ, RZ, R108 ;  /* 0x000000ffff657224 */ /* 0x000fc800078e006c */
[-C--:B-1----:R-:W-:Y:S08]  /*8eb0*/  HMMA.16816.F32.BF16 R196, R8, R12.reuse, R196 ;  /* 0x0000000c08c4723c */ /* 0x082ff000000418c4 */
[C---:B------:R-:W-:Y:S08]  /*8ec0*/  HMMA.16816.F32.BF16 R192, R4.reuse, R12, R120 ;  /* 0x0000000c04c0723c */ /* 0x040ff00000041878 */
[-C--:B------:R-:W-:Y:S07]  /*8ed0*/  HMMA.16816.F32.BF16 R204, R4, R14.reuse, R96 ;  /* 0x0000000e04cc723c */ /* 0x080fee0000041860 */
[----:B------:R-:W-:Y:S01]  /*8ee0*/  IMAD.MOV.U32 R98, RZ, RZ, R79 ;  /* 0x000000ffff627224 */ /* 0x000fe200078e004f */
[----:B------:R-:W-:Y:S01]  /*8ef0*/  HMMA.16816.F32.BF16 R60, R8, R14, R48 ;  /* 0x0000000e083c723c */ /* 0x000fe20000041830 */
[----:B------:R-:W1:Y:S01]  /*8f00*/  LDSM.16.MT88.4 R12, [R221+0xf000] ;  /* 0x00f00000dd0c783b */ /* 0x000e620000004200 */
[----:B------:R-:W-:Y:S01]  /*8f10*/  MOV R97, R58 ;  /* 0x0000003a00617202 */ /* 0x000fe20000000f00 */
[----:B------:R-:W-:-:S02]  /*8f20*/  IMAD.MOV.U32 R96, RZ, RZ, R59 ;  /* 0x000000ffff607224 */ /* 0x000fc400078e003b */
[----:B------:R-:W-:-:S03]  /*8f30*/  IMAD.MOV.U32 R99, RZ, RZ, R57 ;  /* 0x000000ffff637224 */ /* 0x000fc600078e0039 */
[-C--:B-1----:R-:W-:Y:S07]  /*8f40*/  HMMA.16816.F32.BF16 R140, R8, R12.reuse, R184 ;  /* 0x0000000c088c723c */ /* 0x082fee00000418b8 */
[----:B------:R-:W-:Y:S01]  /*8f50*/  MOV R185, R76 ;  /* 0x0000004c00b97202 */ /* 0x000fe20000000f00 */
        /* <DEDUP_REMOVED lines=8> */
[----:B------:R-:W-:-:S07]  /*8fe0*/  MOV R170, R105 ;  /* 0x0000006900aa7202 */ /* 0x000fce0000000f00 */
[C---:B------:R-:W-:Y:S01]  /*8ff0*/  HMMA.16816.F32.BF16 R56, R8.reuse, R14, R44 ;  /* 0x0000000e0838723c */ /* 0x040fe2000004182c */
[----:B------:R-:W1:Y:S07]  /*9000*/  LDSM.16.MT88.4 R12, [R222+0xf000] ;  /* 0x00f00000de0c783b */ /* 0x000e6e0000004200 */
[-C--:B-1----:R-:W-:Y:S07]  /*9010*/  HMMA.16816.F32.BF16 R84, R8, R12.reuse, R208 ;  /* 0x0000000c0854723c */ /* 0x082fee00000418d0 */
        /* <DEDUP_REMOVED lines=8> */
[-C--:B------:R-:W-:Y:S01]  /*90a0*/  HMMA.16816.F32.BF16 R92, R4, R14.reuse, R112 ;  /* 0x0000000e045c723c */ /* 0x080fe20000041870 */
[----:B------:R-:W1:Y:S06]  /*90b0*/  LDSM.16.MT88.4 R16, [R224+0xf000] ;  /* 0x00f00000e010783b */ /* 0x000e6c0000004200 */
[----:B------:R-:W-:Y:S01]  /*90c0*/  IMAD.MOV.U32 R112, RZ, RZ, R201 ;  /* 0x000000ffff707224 */ /* 0x000fe200078e00c9 */
[----:B------:R-:W-:Y:S01]  /*90d0*/  HMMA.16816.F32.BF16 R44, R8, R14, R36 ;  /* 0x0000000e082c723c */ /* 0x000fe20000041824 */
[----:B------:R-:W2:Y:S01]  /*90e0*/  LDSM.16.MT88.4 R12, [R223+0xf000] ;  /* 0x00f00000df0c783b */ /* 0x000ea20000004200 */
        /* <DEDUP_REMOVED lines=18> */
[----:B------:R-:W-:Y:S01]  /*9210*/  MUFU.EX2 R31, R31 ;  /* 0x0000001f001f7308 */ /* 0x000fe20000000800 */
[----:B------:R-:W-:-:S02]  /*9220*/  MOV R131, R128 ;  /* 0x0000008000837202 */ /* 0x000fc40000000f00 */
[----:B------:R-:W-:Y:S01]  /*9230*/  MOV R128, R81 ;  /* 0x0000005100807202 */ /* 0x000fe20000000f00 */
[----:B------:R-:W-:Y:S01]  /*9240*/  IMAD.MOV.U32 R81, RZ, RZ, R234 ;  /* 0x000000ffff517224 */ /* 0x000fe200078e00ea */
[C---:B-1----:R-:W-:Y:S08]  /*9250*/  HMMA.16816.F32.BF16 R108, R4.reuse, R18, R116 ;  /* 0x00000012046c723c */ /* 0x042ff00000041874 */
[-C--:B------:R-:W-:Y:S08]  /*9260*/  HMMA.16816.F32.BF16 R104, R4, R16.reuse, R212 ;  /* 0x000000100468723c */ /* 0x080ff000000418d4 */
[C---:B------:R-:W-:Y:S08]  /*9270*/  HMMA.16816.F32.BF16 R100, R8.reuse, R16, R100 ;  /* 0x000000100864723c */ /* 0x040ff00000041864 */
[----:B--2---:R-:W-:Y:S08]  /*9280*/  HMMA.16816.F32.BF16 R64, R8, R14, R64 ;  /* 0x0000000e0840723c */ /* 0x004ff00000041840 */
[C---:B------:R-:W-:Y:S08]  /*9290*/  HMMA.16816.F32.BF16 R120, R4.reuse, R12, R216 ;  /* 0x0000000c0478723c */ /* 0x040ff000000418d8 */
[----:B------:R-:W-:Y:S01]  /*92a0*/  HMMA.16816.F32.BF16 R36, R4, R14, R124 ;  /* 0x0000000e0424723c */ /* 0x000fe2000004187c */
[----:B------:R-:W1:Y:S08]  /*92b0*/  MUFU.EX2 R30, R30 ;  /* 0x0000001e001e7308 */ /* 0x000e700000000800 */
[----:B------:R-:W-:Y:S01]  /*92c0*/  MUFU.EX2 R29, R29 ;  /* 0x0000001d001d7308 */ /* 0x000fe20000000800 */
[----:B------:R-:W-:Y:S07]  /*92d0*/  HMMA.16816.F32.BF16 R116, R8, R12, R112 ;  /* 0x0000000c0874723c */ /* 0x000fee0000041870 */
[----:B------:R-:W2:Y:S01]  /*92e0*/  MUFU.EX2 R28, R28 ;  /* 0x0000001c001c7308 */ /* 0x000ea20000000800 */
[----:B------:R-:W-:-:S07]  /*92f0*/  IMAD.MOV.U32 R115, RZ, RZ, R201 ;  /* 0x000000ffff737224 */ /* 0x000fce00078e00c9 */
[----:B------:R-:W-:Y:S01]  /*9300*/  MUFU.EX2 R26, R26 ;  /* 0x0000001a001a7308 */ /* 0x000fe20000000800 */
[----:B------:R-:W-:Y:S01]  /*9310*/  IMAD.MOV.U32 R201, RZ, RZ, R203 ;  /* 0x000000ffffc97224 */ /* 0x000fe200078e00cb */
[----:B------:R-:W-:Y:S01]  /*9320*/  MOV R203, R229 ;  /* 0x000000e500cb7202 */ /* 0x000fe20000000f00 */
[----:B------:R-:W-:Y:S01]  /*9330*/  FADD.FTZ R2, R2, R115 ;  /* 0x0000007302027221 */ /* 0x000fe20000010000 */
[----:B------:R-:W-:Y:S01]  /*9340*/  HMMA.16816.F32.BF16 R16, R8, R18, R68 ;  /* 0x000000120810723c */ /* 0x000fe20000041844 */
[----:B------:R-:W-:Y:S01]  /*9350*/  FADD.FTZ R6, R227, R228 ;  /* 0x000000e4e3067221 */ /* 0x000fe20000010000 */
[----:B------:R-:W-:Y:S01]  /*9360*/  MOV R114, R203 ;  /* 0x000000cb00727202 */ /* 0x000fe20000000f00 */
[----:B------:R-:W-:Y:S01]  /*9370*/  FADD.FTZ R2, R201, R2 ;  /* 0x00000002c9027221 */ /* 0x000fe20000010000 */
[----:B------:R3:W-:Y:S01]  /*9380*/  MUFU.EX2 R11, R3 ;  /* 0x00000003000b7308 */ /* 0x0007e20000000800 */
[----:B------:R-:W-:Y:S01]  /*9390*/  IMAD.MOV.U32 R113, RZ, RZ, R202 ;  /* 0x000000ffff717224 */ /* 0x000fe200078e00ca */
[----:B------:R-:W-:-:S06]  /*93a0*/  MOV R115, R208 ;  /* 0x000000d000737202 */ /* 0x000fcc0000000f00 */
[----:B------:R-:W-:Y:S01]  /*93b0*/  MUFU.EX2 R25, R25 ;  /* 0x0000001900197308 */ /* 0x000fe20000000800 */
[----:B------:R-:W-:Y:S01]  /*93c0*/  MOV R201, R210 ;  /* 0x000000d200c97202 */ /* 0x000fe20000000f00 */
[----:B------:R-:W-:Y:S01]  /*93d0*/  IMAD.MOV.U32 R203, RZ, RZ, R187 ;  /* 0x000000ffffcb7224 */ /* 0x000fe200078e00bb */
[----:B------:R-:W-:Y:S01]  /*93e0*/  MOV R210, R168 ;  /* 0x000000a800d27202 */ /* 0x000fe20000000f00 */
[----:B------:R-:W-:Y:S01]  /*93f0*/  FADD.FTZ R6, R113, R6 ;  /* 0x0000000671067221 */ /* 0x000fe20000010000 */
[----:B------:R-:W-:-:S03]  /*9400*/  MOV R202, R186 ;  /* 0x000000ba00ca7202 */ /* 0x000fc60000000f00 */
[----:B------:R-:W-:Y:S01]  /*9410*/  MUFU.EX2 R24, R24 ;  /* 0x0000001800187308 */ /* 0x000fe20000000800 */
[----:B---3--:R-:W-:-:S07]  /*9420*/  FADD.FTZ R3, R200, R35 ;  /* 0x00000023c8037221 */ /* 0x008fce0000010000 */
[----:B------:R-:W-:Y:S01]  /*9430*/  MUFU.EX2 R23, R23 ;  /* 0x0000001700177308 */ /* 0x000fe20000000800 */
        /* <DEDUP_REMOVED lines=11> */
[----:B------:R-:W3:Y:S01]  /*94f0*/  LDSM.16.MT88.4 R152, [R221+0xd800] ;  /* 0x00d80000dd98783b */ /* 0x000ee20000004200 */
[----:B------:R-:W-:-:S02]  /*9500*/  FADD.FTZ R2, R171, R0 ;  /* 0x00000000ab027221 */ /* 0x000fc40000010000 */
[----:B------:R-:W-:Y:S01]  /*9510*/  FADD.FTZ R3, R170, R6 ;  /* 0x00000006aa037221 */ /* 0x000fe20000010000 */
[----:B------:R-:W-:Y:S01]  /*9520*/  MUFU.EX2 R22, R22 ;  /* 0x0000001600167308 */ /* 0x000fe20000000800 */
[----:B------:R-:W-:-:S07]  /*9530*/  FADD.FTZ R0, R114, R5 ;  /* 0x0000000572007221 */ /* 0x000fce0000010000 */
[----:B------:R-:W4:Y:S01]  /*9540*/  MUFU.EX2 R21, R21 ;  /* 0x0000001500157308 */ /* 0x000f220000000800 */
[----:B------:R-:W-:-:S07]  /*9550*/  FADD.FTZ R10, R130, R4 ;  /* 0x00000004820a7221 */ /* 0x000fce0000010000 */
[----:B------:R-:W1:Y:S01]  /*9560*/  MUFU.EX2 R20, R20 ;  /* 0x0000001400147308 */ /* 0x000e620000000800 */
[----:B------:R-:W1:Y:S01]  /*9570*/  LDSM.16.MT88.4 R4, [R223+0xf800] ;  /* 0x00f80000df04783b */ /* 0x000e620000004200 */
[----:B------:R-:W-:-:S06]  /*9580*/  MOV R115, R200 ;  /* 0x000000c800737202 */ /* 0x000fcc0000000f00 */
[----:B------:R-:W-:Y:S01]  /*9590*/  MUFU.EX2 R27, R27 ;  /* 0x0000001b001b7308 */ /* 0x000fe20000000800 */
[----:B------:R-:W-:Y:S01]  /*95a0*/  MOV R200, R201 ;  /* 0x000000c900c87202 */ /* 0x000fe20000000f00 */
[----:B------:R-:W-:-:S06]  /*95b0*/  IMAD.MOV.U32 R201, RZ, RZ, R202 ;  /* 0x000000ffffc97224 */ /* 0x000fcc00078e00ca */
[----:B------:R-:W1:Y:S01]  /*95c0*/  MUFU.EX2 R32, R32 ;  /* 0x0000002000207308 */ /* 0x000e620000000800 */
[----:B------:R-:W-:-:S07]  /*95d0*/  MOV R202, R203 ;  /* 0x000000cb00ca7202 */ /* 0x000fce0000000f00 */
[----:B------:R-:W-:Y:S08]  /*95e0*/  MUFU.EX2 R33, R33 ;  /* 0x0000002100217308 */ /* 0x000ff00000000800 */
[----:B------:R-:W1:Y:S01]  /*95f0*/  MUFU.EX2 R34, R34 ;  /* 0x0000002200227308 */ /* 0x000e620000000800 */
        /* <DEDUP_REMOVED lines=13> */
[----:B------:R3:W5:Y:S01]  /*96d0*/  LDL.LU R234, [R1+0xa8] ;  /* 0x0000a80001ea7983 */ /* 0x0007620000300800 */
[----:B------:R-:W-:-:S02]  /*96e0*/  MOV R214, R200 ;  /* 0x000000c800d67202 */ /* 0x000fc40000000f00 */
[----:B-1----:R-:W-:Y:S02]  /*96f0*/  F2FP.BF16.PACK_AB R128, R30, R31 ;  /* 0x0000001f1e80723e */ /* 0x002fe400000010ff */
[----:B--2---:R-:W-:Y:S02]  /*9700*/  F2FP.BF16.PACK_AB R130, R28, R29 ;  /* 0x0000001d1c82723e */ /* 0x004fe400000010ff */
[----:B----4-:R-:W-:Y:S02]  /*9710*/  F2FP.BF16.PACK_AB R124, R21, R22 ;  /* 0x00000016157c723e */ /* 0x010fe400000010ff */
[----:B------:R-:W-:Y:S01]  /*9720*/  F2FP.BF16.PACK_AB R126, R11, R20 ;  /* 0x000000140b7e723e */ /* 0x000fe200000010ff */
[----:B------:R-:W-:Y:S01]  /*9730*/  IMAD.MOV.U32 R213, RZ, RZ, R115 ;  /* 0x000000ffffd57224 */ /* 0x000fe200078e0073 */
[----:B------:R-:W-:Y:S01]  /*9740*/  F2FP.BF16.PACK_AB R129, R25, R26 ;  /* 0x0000001a1981723e */ /* 0x000fe200000010ff */
[----:B------:R-:W-:Y:S01]  /*9750*/  LDSM.16.MT88.4 R168, [R222+0xd800] ;  /* 0x00d80000dea8783b */ /* 0x000fe20000004200 */
[----:B------:R-:W-:-:S02]  /*9760*/  F2FP.BF16.PACK_AB R131, R23, R24 ;  /* 0x000000181783723e */ /* 0x000fc400000010ff */
[----:B------:R-:W-:Y:S02]  /*9770*/  F2FP.BF16.PACK_AB R125, R32, R27 ;  /* 0x0000001b207d723e */ /* 0x000fe400000010ff */
[----:B------:R-:W-:Y:S02]  /*9780*/  F2FP.BF16.PACK_AB R127, R34, R33 ;  /* 0x00000021227f723e */ /* 0x000fe400000010ff */
[----:B------:R-:W-:Y:S01]  /*9790*/  MOV R80, R233 ;  /* 0x000000e900507202 */ /* 0x000fe20000000f00 */
[----:B------:R-:W-:Y:S01]  /*97a0*/  FADD.FTZ R3, R214, R0 ;  /* 0x00000000d6037221 */ /* 0x000fe20000010000 */
[----:B------:R-:W-:Y:S01]  /*97b0*/  MOV R82, R231 ;  /* 0x000000e700527202 */ /* 0x000fe20000000f00 */
[----:B------:R-:W-:Y:S01]  /*97c0*/  FADD.FTZ R8, R213, R2 ;  /* 0x00000002d5087221 */ /* 0x000fe20000010000 */
[----:B------:R-:W-:Y:S01]  /*97d0*/  MOV R0, R80 ;  /* 0x0000005000007202 */ /* 0x000fe20000000f00 */
[----:B---3--:R-:W-:Y:S01]  /*97e0*/  HMMA.16816.F32.BF16 R148, R128, R152, R148 ;  /* 0x000000988094723c */ /* 0x008fe20000041894 */
[----:B------:R-:W-:Y:S01]  /*97f0*/  MOV R2, R81 ;  /* 0x0000005100027202 */ /* 0x000fe20000000f00 */
[----:B------:R-:W-:Y:S01]  /*9800*/  IMAD.MOV.U32 R14, RZ, RZ, R98 ;  /* 0x000000ffff0e7224 */ /* 0x000fe200078e0062 */
[----:B------:R-:W-:Y:S01]  /*9810*/  MOV R215, R201 ;  /* 0x000000c900d77202 */ /* 0x000fe20000000f00 */
[----:B------:R-:W-:-:S04]  /*9820*/  FADD.FTZ R0, R0, R9 ;  /* 0x0000000900007221 */ /* 0x000fc80000010000 */
[----:B------:R-:W-:Y:S01]  /*9830*/  HMMA.16816.F32.BF16 R144, R124, R152, R144 ;  /* 0x000000987c90723c */ /* 0x000fe20000041890 */
[----:B------:R-:W-:Y:S01]  /*9840*/  MOV R35, R99 ;  /* 0x0000006300237202 */ /* 0x000fe20000000f00 */
[----:B------:R-:W-:Y:S01]  /*9850*/  FADD.FTZ R2, R2, R10 ;  /* 0x0000000a02027221 */ /* 0x000fe20000010000 */
[----:B------:R-:W-:-:S05]  /*9860*/  MOV R201, R187 ;  /* 0x000000bb00c97202 */ /* 0x000fca0000000f00 */
[-C--:B------:R-:W-:Y:S01]  /*9870*/  HMMA.16816.F32.BF16 R156, R124, R154.reuse, R156 ;  /* 0x0000009a7c9c723c */ /* 0x080fe2000004189c */
[----:B------:R-:W-:Y:S01]  /*9880*/  MOV R15, R97 ;  /* 0x00000061000f7202 */ /* 0x000fe20000000f00 */
[----:B------:R-:W-:Y:S01]  /*9890*/  IMAD.MOV.U32 R115, RZ, RZ, R185 ;  /* 0x000000ffff737224 */ /* 0x000fe200078e00b9 */
[----:B------:R-:W-:Y:S02]  /*98a0*/  MOV R200, R186 ;  /* 0x000000ba00c87202 */ /* 0x000fe40000000f00 */
[----:B------:R-:W-:Y:S02]  /*98b0*/  MOV R114, R184 ;  /* 0x000000b800727202 */ /* 0x000fe40000000f00 */
[----:B------:R-:W-:Y:S01]  /*98c0*/  MOV R216, R202 ;  /* 0x000000ca00d87202 */ /* 0x000fe20000000f00 */
[----:B------:R-:W-:Y:S01]  /*98d0*/  HMMA.16816.F32.BF16 R152, R128, R154, R40 ;  /* 0x0000009a8098723c */ /* 0x000fe20000041828 */
[----:B------:R-:W-:Y:S01]  /*98e0*/  MOV R12, R96 ;  /* 0x00000060000c7202 */ /* 0x000fe20000000f00 */
[----:B------:R-:W-:Y:S01]  /*98f0*/  FADD.FTZ R0, R14, R0 ;  /* 0x000000000e007221 */ /* 0x000fe20000010000 */
[----:B------:R-:W-:Y:S01]  /*9900*/  MOV R217, R201 ;  /* 0x000000c900d97202 */ /* 0x000fe20000000f00 */
[----:B------:R-:W-:Y:S01]  /*9910*/  IMAD.MOV.U32 R13, RZ, RZ, R203 ;  /* 0x000000ffff0d7224 */ /* 0x000fe200078e00cb */
[----:B------:R1:W5:Y:S02]  /*9920*/  LDL.LU R233, [R1+0xa4] ;  /* 0x0000a40001e97983 */ /* 0x0003640000300800 */
[----:B------:R-:W-:Y:S01]  /*9930*/  MOV R43, R82 ;  /* 0x00000052002b7202 */ /* 0x000fe20000000f00 */
[----:B------:R-:W-:Y:S01]  /*9940*/  IMAD.MOV.U32 R42, RZ, RZ, R83 ;  /* 0x000000ffff2a7224 */ /* 0x000fe200078e0053 */
[----:B------:R-:W-:Y:S01]  /*9950*/  HMMA.16816.F32.BF16 R120, R124, R4, R120 ;  /* 0x000000047c78723c */ /* 0x000fe20000041878 */
[----:B------:R-:W-:Y:S01]  /*9960*/  FADD.FTZ R2, R35, R2 ;  /* 0x0000000223027221 */ /* 0x000fe20000010000 */
[----:B------:R-:W-:Y:S01]  /*9970*/  MOV R212, R114 ;  /* 0x0000007200d47202 */ /* 0x000fe20000000f00 */
[----:B------:R-:W-:-:S05]  /*9980*/  FADD.FTZ R3, R43, R3 ;  /* 0x000000032b037221 */ /* 0x000fca0000010000 */
[----:B------:R-:W-:Y:S01]  /*9990*/  HMMA.16816.F32.BF16 R116, R128, R4, R116 ;  /* 0x000000048074723c */ /* 0x000fe20000041874 */
[----:B------:R-:W-:Y:S01]  /*99a0*/  IMAD.MOV.U32 R218, RZ, RZ, R200 ;  /* 0x000000ffffda7224 */ /* 0x000fe200078e00c8 */
[----:B------:R-:W-:Y:S01]  /*99b0*/  MOV R219, R115 ;  /* 0x0000007300db7202 */ /* 0x000fe20000000f00 */
[----:B------:R-:W-:Y:S01]  /*99c0*/  FADD.FTZ R3, R12, R3 ;  /* 0x000000030c037221 */ /* 0x000fe20000010000 */
[----:B------:R-:W-:Y:S01]  /*99d0*/  MOV R214, R112 ;  /* 0x0000007000d67202 */ /* 0x000fe20000000f00 */
[----:B------:R-:W-:Y:S01]  /*99e0*/  FADD.FTZ R0, R216, R0 ;  /* 0x00000000d8007221 */ /* 0x000fe20000010000 */
[----:B------:R-:W2:Y:S01]  /*99f0*/  LDSM.16.MT88.4 R184, [R224+0xd800] ;  /* 0x00d80000e0b8783b */ /* 0x000ea20000004200 */
[----:B------:R-:W-:Y:S02]  /*9a00*/  FADD.FTZ R4, R42, R8 ;  /* 0x000000082a047221 */ /* 0x000fe40000010000 */
[----:B------:R-:W-:Y:S01]  /*9a10*/  FADD.FTZ R2, R13, R2 ;  /* 0x000000020d027221 */ /* 0x000fe20000010000 */
[----:B------:R-:W3:Y:S01]  /*9a20*/  LDSM.16.MT88.4 R200, [R223+0xd800] ;  /* 0x00d80000dfc8783b */ /* 0x000ee20000004200 */
[----:B------:R-:W-:-:S02]  /*9a30*/  FADD.FTZ R4, R15, R4 ;  /* 0x000000040f047221 */ /* 0x000fc40000010000 */
[----:B------:R-:W-:Y:S01]  /*9a40*/  IMAD.MOV.U32 R213, RZ, RZ, R113 ;  /* 0x000000ffffd57224 */ /* 0x000fe200078e0071 */
[----:B------:R-:W4:Y:S01]  /*9a50*/  LDSM.16.MT88.4 R80, [R221+0xf800] ;  /* 0x00f80000dd50783b */ /* 0x000f220000004200 */
[----:B------:R-:W-:Y:S02]  /*9a60*/  FADD.FTZ R4, R217, R4 ;  /* 0x00000004d9047221 */ /* 0x000fe40000010000 */
[----:B------:R-:W-:Y:S01]  /*9a70*/  FADD.FTZ R3, R218, R3 ;  /* 0x00000003da037221 */ /* 0x000fe20000010000 */
[----:B------:R-:W1:Y:S01]  /*9a80*/  LDSM.16.MT88.4 R96, [R222+0xf800] ;  /* 0x00f80000de60783b */ /* 0x000e620000004200 */
        /* <DEDUP_REMOVED lines=42> */
[----:B------:R-:W-:Y:S01]  /*9d30*/  FADD.FTZ R2, R11, R2 ;  /* 0x000000020b027221 */ /* 0x000fe20000010000 */
[-C--:B------:R-:W-:Y:S02]  /*9d40*/  HMMA.16816.F32.BF16 R188, R124, R186.reuse, R188 ;  /* 0x000000ba7cbc723c */ /* 0x080fe400000418bc */
[----:B------:R2:W-:Y:S04]  /*9d50*/  STL [R1+0x48], R3 ;  /* 0x0000480301007387 */ /* 0x0005e80000100800 */
[----:B------:R2:W-:Y:S02]  /*9d60*/  STL [R1+0x50], R0 ;  /* 0x0000500001007387 */ /* 0x0005e40000100800 */
[C---:B------:R-:W-:Y:S02]  /*9d70*/  HMMA.16816.F32.BF16 R184, R128.reuse, R186, R72 ;  /* 0x000000ba80b8723c */ /* 0x040fe40000041848 */
[----:B------:R2:W-:Y:S06]  /*9d80*/  STL [R1+0x4c], R2 ;  /* 0x00004c0201007387 */ /* 0x0005ec0000100800 */
[-C--:B------:R-:W-:Y:S08]  /*9d90*/  HMMA.16816.F32.BF16 R164, R128, R168.reuse, R164 ;  /* 0x000000a880a4723c */ /* 0x080ff000000418a4 */
[C---:B------:R-:W-:Y:S08]  /*9da0*/  HMMA.16816.F32.BF16 R160, R124.reuse, R168, R160 ;  /* 0x000000a87ca0723c */ /* 0x040ff000000418a0 */
[C---:B------:R-:W-:Y:S08]  /*9db0*/  HMMA.16816.F32.BF16 R172, R124.reuse, R170, R172 ;  /* 0x000000aa7cac723c */ /* 0x040ff000000418ac */
[C---:B---3--:R-:W-:Y:S08]  /*9dc0*/  HMMA.16816.F32.BF16 R192, R124.reuse, R200, R192 ;  /* 0x000000c87cc0723c */ /* 0x048ff000000418c0 */
[C---:B------:R-:W-:Y:S08]  /*9dd0*/  HMMA.16816.F32.BF16 R204, R124.reuse, R202, R204 ;  /* 0x000000ca7ccc723c */ /* 0x040ff000000418cc */
[C---:B----4-:R-:W-:Y:S08]  /*9de0*/  HMMA.16816.F32.BF16 R72, R124.reuse, R80, R48 ;  /* 0x000000507c48723c */ /* 0x050ff00000041830 */
[C---:B------:R-:W-:Y:S08]  /*9df0*/  HMMA.16816.F32.BF16 R76, R124.reuse, R82, R76 ;  /* 0x000000527c4c723c */ /* 0x040ff0000004184c */
[C---:B-1----:R-:W-:Y:S08]  /*9e00*/  HMMA.16816.F32.BF16 R88, R124.reuse, R96, R88 ;  /* 0x000000607c58723c */ /* 0x042ff00000041858 */
        /* <DEDUP_REMOVED lines=22> */
[----:B------:R-:W-:Y:S01]  /*9f70*/  UIMAD UR4, UR7, UR22, URZ ;  /* 0x00000016070472a4 */ /* 0x000fe2000f8e023f */
[----:B------:R-:W-:Y:S03]  /*9f80*/  STL [R1+0xa4], R77 ;  /* 0x0000a44d01007387 */ /* 0x000fe60000100800 */
[----:B------:R-:W-:Y:S01]  /*9f90*/  UIMAD UR4, UR5, UR18, UR4 ;  /* 0x00000012050472a4 */ /* 0x000fe2000f8e0204 */
        /* <DEDUP_REMOVED lines=9> */
[----:B------:R-:W-:Y:S01]  /*a030*/  BAR.SYNC.DEFER_BLOCKING 0x0 ;  /* 0x0000000000007b1d */ /* 0x000fe20000010000 */
[----:B--2---:R-:W-:-:S02]  /*a040*/  ISETP.GE.AND P3, PT, R208, c[0x0][0x220], PT ;  /* 0x00008800d0007a0c */ /* 0x004fc40003f66270 */
        /* <DEDUP_REMOVED lines=66> */
[----:B------:R-:W2:Y:S04]  /*a470*/  LDSM.16.M88.4 R40, [R220+0x9000] ;  /* 0x00900000dc28783b */ /* 0x000ea80000000200 */
[----:B------:R-:W2:Y:S04]  /*a480*/  LDSM.16.M88.4 R36, [R220+0x9800] ;  /* 0x00980000dc24783b */ /* 0x000ea80000000200 */
[----:B------:R-:W2:Y:S04]  /*a490*/  LDSM.16.M88.4 R44, [R220+0x8800] ;  /* 0x00880000dc2c783b */ /* 0x000ea80000000200 */
[----:B-1----:R-:W-:Y:S04]  /*a4a0*/  LDSM.16.M88.4 R8, [R228] ;  /* 0x00000000e408783b */ /* 0x002fe80000000200 */
[----:B------:R-:W1:Y:S04]  /*a4b0*/  LDSM.16.M88.4 R24, [R237] ;  /* 0x00000000ed18783b */ /* 0x000e680000000200 */
[----:B------:R-:W1:Y:S04]  /*a4c0*/  LDSM.16.M88.4 R20, [R236] ;  /* 0x00000000ec14783b */ /* 0x000e680000000200 */
[----:B---3--:R-:W3:Y:S04]  /*a4d0*/  LDSM.16.M88.4 R12, [R227+0x2000] ;  /* 0x00200000e30c783b */ /* 0x008ee80000000200 */
[----:B------:R-:W3:Y:S04]  /*a4e0*/  LDSM.16.M88.4 R28, [R238] ;  /* 0x00000000ee1c783b */ /* 0x000ee80000000200 */
[----:B----4-:R-:W4:Y:S04]  /*a4f0*/  LDSM.16.M88.4 R4, [R228+0x2000] ;  /* 0x00200000e404783b */ /* 0x010f280000000200 */
[----:B------:R-:W3:Y:S01]  /*a500*/  LDSM.16.M88.4 R48, [R220+0x8000] ;  /* 0x00800000dc30783b */ /* 0x000ee20000000200 */
[C---:B--2---:R-:W-:Y:S03]  /*a510*/  HMMA.16816.F32.BF16 R64, R16.reuse, R40, RZ ;  /* 0x000000281040723c */ /* 0x044fe600000418ff */
[----:B------:R-:W2:Y:S04]  /*a520*/  LDSM.16.M88.4 R32, [R231] ;  /* 0x00000000e720783b */ /* 0x000ea80000000200 */
[----:B------:R-:W0:Y:S01]  /*a530*/  LDGDEPBAR ;  /* 0x00000000000079af */ /* 0x000e220000000000 */
[C---:B------:R-:W-:Y:S08]  /*a540*/  HMMA.16816.F32.BF16 R56, R16.reuse, R36, RZ ;  /* 0x000000241038723c */ /* 0x040ff000000418ff */
[----:B------:R-:W-:Y:S08]  /*a550*/  HMMA.16816.F32.BF16 R208, R16, R44, RZ ;  /* 0x0000002c10d0723c */ /* 0x000ff000000418ff */
[C---:B-1----:R-:W-:Y:S08]  /*a560*/  HMMA.16816.F32.BF16 R64, R8.reuse, R24, R64 ;  /* 0x000000180840723c */ /* 0x042ff00000041840 */
[----:B------:R-:W-:Y:S08]  /*a570*/  HMMA.16816.F32.BF16 R56, R8, R20, R56 ;  /* 0x000000140838723c */ /* 0x000ff00000041838 */
[C---:B---3--:R-:W-:Y:S08]  /*a580*/  HMMA.16816.F32.BF16 R60, R12.reuse, R40, RZ ;  /* 0x000000280c3c723c */ /* 0x048ff000000418ff */
[----:B------:R-:W-:Y:S01]  /*a590*/  HMMA.16816.F32.BF16 R52, R12, R36, RZ ;  /* 0x000000240c34723c */ /* 0x000fe200000418ff */
[----:B------:R-:W-:-:S02]  /*a5a0*/  IMAD.MOV.U32 R3, RZ, RZ, R65 ;  /* 0x000000ffff037224 */ /* 0x000fc400078e0041 */
[----:B------:R-:W-:Y:S02]  /*a5b0*/  IMAD.MOV.U32 R2, RZ, RZ, R66 ;  /* 0x000000ffff027224 */ /* 0x000fe400078e0042 */
[----:B------:R-:W-:Y:S02]  /*a5c0*/  IMAD.MOV.U32 R0, RZ, RZ, R67 ;  /* 0x000000ffff007224 */ /* 0x000fe400078e0043 */
[----:B------:R-:W-:Y:S01]  /*a5d0*/  IMAD.MOV.U32 R36, RZ, RZ, R64 ;  /* 0x000000ffff247224 */ /* 0x000fe200078e0040 */
[----:B------:R-:W-:Y:S01]  /*a5e0*/  HMMA.16816.F32.BF16 R68, R8, R28, R208 ;  /* 0x0000001c0844723c */ /* 0x000fe200000418d0 */
[----:B------:R-:W-:Y:S02]  /*a5f0*/  IMAD.MOV.U32 R67, RZ, RZ, R56 ;  /* 0x000000ffff437224 */ /* 0x000fe400078e0038 */
[----:B------:R-:W-:Y:S02]  /*a600*/  IMAD.MOV.U32 R66, RZ, RZ, R57 ;  /* 0x000000ffff427224 */ /* 0x000fe400078e0039 */
[----:B------:R-:W-:-:S02]  /*a610*/  IMAD.MOV.U32 R65, RZ, RZ, R58 ;  /* 0x000000ffff417224 */ /* 0x000fc400078e003a */
[----:B------:R-:W-:Y:S01]  /*a620*/  IMAD.MOV.U32 R64, RZ, RZ, R59 ;  /* 0x000000ffff407224 */ /* 0x000fe200078e003b */
[----:B------:R-:W-:Y:S08]  /*a630*/  HMMA.16816.F32.BF16 R140, R12, R44, RZ ;  /* 0x0000002c0c8c723c */ /* 0x000ff000000418ff */
[----:B----4-:R-:W-:Y:S08]  /*a640*/  HMMA.16816.F32.BF16 R60, R4, R24, R60 ;  /* 0x00000018043c723c */ /* 0x010ff0000004183c */
[----:B------:R-:W-:Y:S01]  /*a650*/  HMMA.16816.F32.BF16 R56, R12, R46, RZ ;  /* 0x0000002e0c38723c */ /* 0x000fe200000418ff */
[----:B------:R-:W-:-:S02]  /*a660*/  IMAD.MOV.U32 R41, RZ, RZ, R70 ;  /* 0x000000ffff297224 */ /* 0x000fc400078e0046 */
[----:B------:R-:W-:Y:S02]  /*a670*/  IMAD.MOV.U32 R40, RZ, RZ, R71 ;  /* 0x000000ffff287224 */ /* 0x000fe400078e0047 */
[----:B------:R-:W-:Y:S02]  /*a680*/  IMAD.MOV.U32 R132, RZ, RZ, R68 ;  /* 0x000000ffff847224 */ /* 0x000fe400078e0044 */
[----:B------:R-:W-:Y:S01]  /*a690*/  IMAD.MOV.U32 R77, RZ, RZ, R69 ;  /* 0x000000ffff4d7224 */ /* 0x000fe200078e0045 */
[C---:B------:R-:W-:Y:S08]  /*a6a0*/  HMMA.16816.F32.BF16 R44, R16.reuse, R46, RZ ;  /* 0x0000002e102c723c */ /* 0x040ff000000418ff */
[----:B------:R-:W-:Y:S01]  /*a6b0*/  HMMA.16816.F32.BF16 R216, R16, R48, RZ ;  /* 0x0000003010d8723c */ /* 0x000fe200000418ff */
[----:B------:R-:W-:-:S02]  /*a6c0*/  IMAD.MOV.U32 R76, RZ, RZ, R60 ;  /* 0x000000ffff4c7224 */ /* 0x000fc400078e003c */
[----:B------:R-:W-:Y:S02]  /*a6d0*/  IMAD.MOV.U32 R37, RZ, RZ, R61 ;  /* 0x000000ffff257224 */ /* 0x000fe400078e003d */
[----:B------:R-:W-:Y:S02]  /*a6e0*/  IMAD.MOV.U32 R25, RZ, RZ, R62 ;  /* 0x000000ffff197224 */ /* 0x000fe400078e003e */
[----:B------:R-:W-:Y:S01]  /*a6f0*/  IMAD.MOV.U32 R24, RZ, RZ, R63 ;  /* 0x000000ffff187224 */ /* 0x000fe200078e003f */
[----:B------:R-:W-:Y:S08]  /*a700*/  HMMA.16816.F32.BF16 R212, R12, R48, RZ ;  /* 0x000000300cd4723c */ /* 0x000ff000000418ff */
[C---:B------:R-:W-:Y:S08]  /*a710*/  HMMA.16816.F32.BF16 R72, R4.reuse, R20, R52 ;  /* 0x000000140448723c */ /* 0x040ff00000041834 */
[----:B------:R-:W-:Y:S08]  /*a720*/  HMMA.16816.F32.BF16 R68, R4, R28, R140 ;  /* 0x0000001c0444723c */ /* 0x000ff0000004188c */
[C---:B------:R-:W-:Y:S08]  /*a730*/  HMMA.16816.F32.BF16 R60, R12.reuse, R50, RZ ;  /* 0x000000320c3c723c */ /* 0x040ff000000418ff */
[----:B------:R-:W-:Y:S08]  /*a740*/  HMMA.16816.F32.BF16 R52, R12, R42, RZ ;  /* 0x0000002a0c34723c */ /* 0x000ff000000418ff */
[----:B------:R-:W-:Y:S01]  /*a750*/  HMMA.16816.F32.BF16 R56, R4, R30, R56 ;  /* 0x0000001e0438723c */ /* 0x000fe20000041838 */
[----:B------:R-:W-:-:S02]  /*a760*/  IMAD.MOV.U32 R29, RZ, RZ, R70 ;  /* 0x000000ffff1d7224 */ /* 0x000fc400078e0046 */
[----:B------:R-:W-:-:S05]  /*a770*/  IMAD.MOV.U32 R28, RZ, RZ, R71 ;  /* 0x000000ffff1c7224 */ /* 0x000fca00078e0047 */
[----:B------:R-:W-:Y:S07]  /*a780*/  HMMA.16816.F32.BF16 R44, R8, R30, R44 ;  /* 0x0000001e082c723c */ /* 0x000fee000004182c */
[----:B------:R-:W-:Y:S01]  /*a790*/  IMAD.MOV.U32 R30, RZ, RZ, R41 ;  /* 0x000000ffff1e7224 */ /* 0x000fe200078e0029 */
[----:B------:R-:W-:Y:S01]  /*a7a0*/  HMMA.16816.F32.BF16 R12, R12, R38, RZ ;  /* 0x000000260c0c723c */ /* 0x000fe200000418ff */
[----:B------:R-:W-:-:S07]  /*a7b0*/  IMAD.MOV.U32 R31, RZ, RZ, R40 ;  /* 0x000000ffff1f7224 */ /* 0x000fce00078e0028 */
[C---:B------:R-:W-:Y:S08]  /*a7c0*/  HMMA.16816.F32.BF16 R48, R16.reuse, R50, RZ ;  /* 0x000000321030723c */ /* 0x040ff000000418ff */
[C---:B------:R-:W-:Y:S08]  /*a7d0*/  HMMA.16816.F32.BF16 R40, R16.reuse, R42, RZ ;  /* 0x0000002a1028723c */ /* 0x040ff000000418ff */
[----:B------:R-:W-:Y:S08]  /*a7e0*/  HMMA.16816.F32.BF16 R16, R16, R38, RZ ;  /* 0x000000261010723c */ /* 0x000ff000000418ff */
[-C--:B--2---:R-:W-:Y:S08]  /*a7f0*/  HMMA.16816.F32.BF16 R216, R8, R32.reuse, R216 ;  /* 0x0000002008d8723c */ /* 0x084ff000000418d8 */
[C---:B------:R-:W-:Y:S07]  /*a800*/  HMMA.16816.F32.BF16 R212, R4.reuse, R32, R212 ;  /* 0x0000002004d4723c */ /* 0x040fee00000418d4 */
[----:B------:R-:W-:Y:S01]  /*a810*/  IMAD.MOV.U32 R32, RZ, RZ, R68 ;  /* 0x000000ffff207224 */ /* 0x000fe200078e0044 */
[----:B------:R-:W-:Y:S01]  /*a820*/  HMMA.16816.F32.BF16 R60, R4, R34, R60 ;  /* 0x00000022043c723c */ /* 0x000fe2000004183c */
[----:B------:R-:W-:-:S07]  /*a830*/  IMAD.MOV.U32 R33, RZ, RZ, R69 ;  /* 0x000000ffff217224 */ /* 0x000fce00078e0045 */
[C---:B------:R-:W-:Y:S08]  /*a840*/  HMMA.16816.F32.BF16 R208, R4.reuse, R26, R52 ;  /* 0x0000001a04d0723c */ /* 0x040ff00000041834 */
[----:B------:R-:W-:Y:S01]  /*a850*/  HMMA.16816.F32.BF16 R68, R4, R22, R12 ;  /* 0x000000160444723c */ /* 0x000fe2000004180c */
[----:B------:R-:W-:Y:S04]  /*a860*/  LDSM.16.M88.4 R4, [R230+0x2000] ;  /* 0x00200000e604783b */ /* 0x000fe80000000200 */
[----:B------:R-:W1:Y:S03]  /*a870*/  LDSM.16.M88.4 R12, [R226+0x8000] ;  /* 0x00800000e20c783b */ /* 0x000e660000000200 */
[C---:B------:R-:W-:Y:S07]  /*a880*/  HMMA.16816.F32.BF16 R48, R8.reuse, R34, R48 ;  /* 0x000000220830723c */ /* 0x040fee0000041830 */
[----:B------:R-:W-:Y:S01]  /*a890*/  IMAD.MOV.U32 R34, RZ, RZ, R29 ;  /* 0x000000ffff227224 */ /* 0x000fe200078e001d */
[----:B------:R-:W-:Y:S01]  /*a8a0*/  HMMA.16816.F32.BF16 R40, R8, R26, R40 ;  /* 0x0000001a0828723c */ /* 0x000fe20000041828 */
[----:B------:R-:W-:-:S02]  /*a8b0*/  IMAD.MOV.U32 R35, RZ, RZ, R28 ;  /* 0x000000ffff237224 */ /* 0x000fc400078e001c */
[----:B------:R-:W-:Y:S02]  /*a8c0*/  IMAD.MOV.U32 R28, RZ, RZ, R132 ;  /* 0x000000ffff1c7224 */ /* 0x000fe400078e0084 */
[----:B------:R-:W-:-:S03]  /*a8d0*/  IMAD.MOV.U32 R29, RZ, RZ, R77 ;  /* 0x000000ffff1d7224 */ /* 0x000fc600078e004d */
[----:B------:R-:W-:Y:S01]  /*a8e0*/  HMMA.16816.F32.BF16 R16, R8, R22, R16 ;  /* 0x000000160810723c */ /* 0x000fe20000041810 */
[----:B------:R-:W2:Y:S07]  /*a8f0*/  LDSM.16.M88.4 R8, [R230] ;  /* 0x00000000e608783b */ /* 0x000eae0000000200 */
[C---:B-1----:R-:W-:Y:S07]  /*a900*/  HMMA.16816.F32.BF16 R140, R4.reuse, R12, R212 ;  /* 0x0000000c048c723c */ /* 0x042fee00000418d4 */
[----:B------:R-:W-:Y:S01]  /*a910*/  IMAD.MOV.U32 R212, RZ, RZ, R67 ;  /* 0x000000ffffd47224 */ /* 0x000fe200078e0043 */
[----:B------:R-:W-:Y:S01]  /*a920*/  HMMA.16816.F32.BF16 R52, R4, R14, R60 ;  /* 0x0000000e0434723c */ /* 0x000fe2000004183c */
[----:B------:R-:W-:-:S02]  /*a930*/  IMAD.MOV.U32 R213, RZ, RZ, R66 ;  /* 0x000000ffffd57224 */ /* 0x000fc400078e0042 */
[----:B------:R-:W-:Y:S02]  /*a940*/  IMAD.MOV.U32 R214, RZ, RZ, R65 ;  /* 0x000000ffffd67224 */ /* 0x000fe400078e0041 */
[----:B------:R-:W-:Y:S02]  /*a950*/  IMAD.MOV.U32 R215, RZ, RZ, R64 ;  /* 0x000000ffffd77224 */ /* 0x000fe400078e0040 */
[----:B------:R-:W-:Y:S02]  /*a960*/  IMAD.MOV.U32 R60, RZ, RZ, R36 ;  /* 0x000000ffff3c7224 */ /* 0x000fe400078e0024 */
[----:B------:R-:W-:Y:S02]  /*a970*/  IMAD.MOV.U32 R61, RZ, RZ, R3 ;  /* 0x000000ffff3d7224 */ /* 0x000fe400078e0003 */
[----:B------:R-:W-:Y:S01]  /*a980*/  IMAD.MOV.U32 R62, RZ, RZ, R2 ;  /* 0x000000ffff3e7224 */ /* 0x000fe200078e0002 */
[----:B--2---:R-:W-:Y:S01]  /*a990*/  HMMA.16816.F32.BF16 R64, R8, R12, R216 ;  /* 0x0000000c0840723c */ /* 0x004fe200000418d8 */
[----:B------:R-:W-:-:S06]  /*a9a0*/  IMAD.MOV.U32 R63, RZ, RZ, R0 ;  /* 0x000000ffff3f7224 */ /* 0x000fcc00078e0000 */
[----:B------:R-:W-:Y:S02]  /*a9b0*/  IMAD.MOV.U32 R218, RZ, RZ, R25 ;  /* 0x000000ffffda7224 */ /* 0x000fe400078e0019 */
[----:B------:R-:W-:Y:S02]  /*a9c0*/  IMAD.MOV.U32 R219, RZ, RZ, R24 ;  /* 0x000000ffffdb7224 */ /* 0x000fe400078e0018 */
[----:B------:R-:W-:Y:S01]  /*a9d0*/  HMMA.16816.F32.BF16 R24, R8, R14, R48 ;  /* 0x0000000e0818723c */ /* 0x000fe20000041830 */
[----:B------:R-:W1:Y:S01]  /*a9e0*/  LDSM.16.M88.4 R12, [R226+0x8800] ;  /* 0x00880000e20c783b */ /* 0x000e620000000200 */
[----:B------:R-:W-:Y:S02]  /*a9f0*/  IMAD.MOV.U32 R217, RZ, RZ, R37 ;  /* 0x000000ffffd97224 */ /* 0x000fe400078e0025 */
[----:B------:R-:W-:-:S04]  /*aa00*/  IMAD.MOV.U32 R216, RZ, RZ, R76 ;  /* 0x000000ffffd87224 */ /* 0x000fc800078e004c */
        /* <DEDUP_REMOVED lines=13> */
[----:B------:R-:W-:Y:S01]  /*aae0*/  HMMA.16816.F32.BF16 R16, R8, R14, R16 ;  /* 0x0000000e0810723c */ /* 0x000fe20000041810 */
        /* <DEDUP_REMOVED lines=8> */
[----:B------:R-:W-:-:S02]  /*ab70*/  IMAD.MOV.U32 R0, RZ, RZ, R7 ;  /* 0x000000ffff007224 */ /* 0x000fc400078e0007 */
[----:B------:R-:W2:Y:S01]  /*ab80*/  LDSM.16.M88.4 R4, [R229+0x2000] ;  /* 0x00200000e504783b */ /* 0x000ea20000000200 */
[----:B------:R-:W-:Y:S01]  /*ab90*/  IMAD.MOV.U32 R41, RZ, RZ, R75 ;  /* 0x000000ffff297224 */ /* 0x000fe200078e004b */
[-C--:B-1----:R-:W-:Y:S08]  /*aba0*/  HMMA.16816.F32.BF16 R216, R8, R12.reuse, R64 ;  /* 0x0000000c08d8723c */ /* 0x082ff00000041840 */
[C---:B--2---:R-:W-:Y:S08]  /*abb0*/  HMMA.16816.F32.BF16 R68, R4.reuse, R12, R140 ;  /* 0x0000000c0444723c */ /* 0x044ff0000004188c */
[-C--:B------:R-:W-:Y:S08]  /*abc0*/  HMMA.16816.F32.BF16 R212, R4, R14.reuse, R52 ;  /* 0x0000000e04d4723c */ /* 0x080ff00000041834 */
[----:B------:R-:W-:Y:S01]  /*abd0*/  HMMA.16816.F32.BF16 R140, R8, R14, R24 ;  /* 0x0000000e088c723c */ /* 0x000fe20000041818 */
[----:B------:R-:W1:Y:S07]  /*abe0*/  LDSM.16.M88.4 R12, [R225+0x800] ;  /* 0x00080000e10c783b */ /* 0x000e6e0000000200 */
[----:B-1----:R-:W-:Y:S08]  /*abf0*/  HMMA.16816.F32.BF16 R52, R4, R14, R28 ;  /* 0x0000000e0434723c */ /* 0x002ff0000004181c */
[-C--:B------:R-:W-:Y:S08]  /*ac00*/  HMMA.16816.F32.BF16 R72, R8, R12.reuse, R36 ;  /* 0x0000000c0848723c */ /* 0x080ff00000041824 */
        /* <DEDUP_REMOVED lines=27> */
[----:B------:R-:W1:Y:S07]  /*adc0*/  LDSM.16.M88.4 R12, [R220+0xa800] ;  /* 0x00a80000dc0c783b */ /* 0x000e6e0000000200 */
[----:B-1----:R-:W-:Y:S08]  /*add0*/  HMMA.16816.F32.BF16 R52, R4, R14, R52 ;  /* 0x0000000e0434723c */ /* 0x002ff00000041834 */
[-C--:B------:R-:W-:Y:S08]  /*ade0*/  HMMA.16816.F32.BF16 R208, R8, R12.reuse, R72 ;  /* 0x0000000c08d0723c */ /* 0x080ff00000041848 */
[----:B------:R-:W-:Y:S08]  /*adf0*/  HMMA.16816.F32.BF16 R64, R4, R12, R64 ;  /* 0x0000000c0440723c */ /* 0x000ff00000041840 */
[----:B------:R-:W-:Y:S01]  /*ae00*/  IMAD.MOV.U32 R12, RZ, RZ, R52 ;  /* 0x000000ffff0c7224 */ /* 0x000fe200078e0034 */
[----:B------:R-:W-:Y:S01]  /*ae10*/  HMMA.16816.F32.BF16 R216, R8, R14, R28 ;  /* 0x0000000e08d8723c */ /* 0x000fe2000004181c */
[----:B------:R-:W-:-:S02]  /*ae20*/  IMAD.MOV.U32 R3, RZ, RZ, R53 ;  /* 0x000000ffff037224 */ /* 0x000fc400078e0035 */
[----:B------:R-:W-:Y:S02]  /*ae30*/  IMAD.MOV.U32 R2, RZ, RZ, R54 ;  /* 0x000000ffff027224 */ /* 0x000fe400078e0036 */
[----:B------:R-:W-:Y:S02]  /*ae40*/  IMAD.MOV.U32 R0, RZ, RZ, R55 ;  /* 0x000000ffff007224 */ /* 0x000fe400078e0037 */
[----:B------:R-:W-:Y:S02]  /*ae50*/  IMAD.MOV.U32 R28, RZ, RZ, R12 ;  /* 0x000000ffff1c7224 */ /* 0x000fe400078e000c */
[----:B------:R-:W1:Y:S01]  /*ae60*/  LDSM.16.M88.4 R12, [R220+0xb000] ;  /* 0x00b00000dc0c783b */ /* 0x000e620000000200 */
        /* <DEDUP_REMOVED lines=24> */
[-C--:B-1----:R-:W-:Y:S08]  /*aff0*/  HMMA.16816.F32.BF16 R72, R8, R12.reuse, R44 ;  /* 0x0000000c0848723c */ /* 0x082ff0000004182c */
[C---:B------:R-:W-:Y:S07]  /*b000*/  HMMA.16816.F32.BF16 R52, R4.reuse, R12, R32 ;  /* 0x0000000c0434723c */ /* 0x040fee0000041820 */
[----:B------:R-:W-:Y:S01]  /*b010*/  MOV R32, R138 ;  /* 0x0000008a00207202 */ /* 0x000fe20000000f00 */
[----:B------:R-:W-:Y:S01]  /*b020*/  HMMA.16816.F32.BF16 R44, R4, R14, R20 ;  /* 0x0000000e042c723c */ /* 0x000fe20000041814 */
[----:B------:R-:W-:Y:S01]  /*b030*/  LDSM.16.M88.4 R4, [R228+0x6000] ;  /* 0x00600000e404783b */ /* 0x000fe20000000200 */
[----:B------:R-:W-:-:S02]  /*b040*/  IMAD.MOV.U32 R33, RZ, RZ, R133 ;  /* 0x000000ffff217224 */ /* 0x000fc400078e0085 */
[----:B------:R-:W-:Y:S01]  /*b050*/  IMAD.MOV.U32 R34, RZ, RZ, R132 ;  /* 0x000000ffff227224 */ /* 0x000fe200078e0084 */
[----:B------:R-:W1:Y:S01]  /*b060*/  S2R R133, SR_TID.X ;  /* 0x0000000000857919 */ /* 0x000e620000002100 */
[----:B------:R-:W-:Y:S02]  /*b070*/  IMAD.MOV.U32 R35, RZ, RZ, R77 ;  /* 0x000000ffff237224 */ /* 0x000fe400078e004d */
[----:B------:R-:W-:Y:S01]  /*b080*/  HMMA.16816.F32.BF16 R16, R8, R14, R16 ;  /* 0x0000000e0810723c */ /* 0x000fe20000041810 */
[----:B------:R-:W2:Y:S04]  /*b090*/  LDSM.16.M88.4 R12, [R235] ;  /* 0x00000000eb0c783b */ /* 0x000ea80000000200 */
[----:B------:R-:W3:Y:S01]  /*b0a0*/  LDSM.16.M88.4 R8, [R228+0x4000] ;  /* 0x00400000e408783b */ /* 0x000ee20000000200 */
[----:B-1----:R-:W-:-:S05]  /*b0b0*/  IMAD.SHL.U32 R133, R133, 0x2, RZ ;  /* 0x0000000285857824 */ /* 0x002fca00078e00ff */
[----:B------:R-:W-:Y:S01]  /*b0c0*/  LOP3.LUT R133, R133, 0x6, RZ, 0xc0, !PT ;  /* 0x0000000685857812 */ /* 0x000fe200078ec0ff */
[-C--:B--2---:R-:W-:Y:S08]  /*b0d0*/  HMMA.16816.F32.BF16 R68, R4, R12.reuse, R68 ;  /* 0x0000000c0444723c */ /* 0x084ff00000041844 */
[----:B---3--:R-:W-:Y:S07]  /*b0e0*/  HMMA.16816.F32.BF16 R40, R8, R12, R56 ;  /* 0x0000000c0828723c */ /* 0x008fee0000041838 */
[----:B------:R-:W-:Y:S01]  /*b0f0*/  IMAD.MOV.U32 R56, RZ, RZ, R76 ;  /* 0x000000ffff387224 */ /* 0x000fe200078e004c */
[----:B------:R-:W-:Y:S01]  /*b100*/  HMMA.16816.F32.BF16 R36, R4, R14, R60 ;  /* 0x0000000e0424723c */ /* 0x000fe2000004183c */
[----:B------:R-:W-:-:S02]  /*b110*/  IMAD.MOV.U32 R57, RZ, RZ, R3 ;  /* 0x000000ffff397224 */ /* 0x000fc400078e0003 */
[----:B------:R-:W-:Y:S02]  /*b120*/  IMAD.MOV.U32 R58, RZ, RZ, R2 ;  /* 0x000000ffff3a7224 */ /* 0x000fe400078e0002 */
[----:B------:R-:W-:-:S03]  /*b130*/  IMAD.MOV.U32 R59, RZ, RZ, R0 ;  /* 0x000000ffff3b7224 */ /* 0x000fc600078e0000 */
[C---:B------:R-:W-:Y:S01]  /*b140*/  HMMA.16816.F32.BF16 R24, R8.reuse, R14, R140 ;  /* 0x0000000e0818723c */ /* 0x040fe2000004188c */
[----:B------:R-:W1:Y:S07]  /*b150*/  LDSM.16.M88.4 R12, [R234] ;  /* 0x00000000ea0c783b */ /* 0x000e6e0000000200 */
[-C--:B-1----:R-:W-:Y:S08]  /*b160*/  HMMA.16816.F32.BF16 R48, R8, R12.reuse, R48 ;  /* 0x0000000c0830723c */ /* 0x082ff00000041830 */
[C---:B------:R-:W-:Y:S08]  /*b170*/  HMMA.16816.F32.BF16 R32, R4.reuse, R12, R32 ;  /* 0x0000000c0420723c */ /* 0x040ff00000041820 */
[-C--:B------:R-:W-:Y:S08]  /*b180*/  HMMA.16816.F32.BF16 R28, R4, R14.reuse, R28 ;  /* 0x0000000e041c723c */ /* 0x080ff0000004181c */
        /* <DEDUP_REMOVED lines=12> */
[----:B------:R-:W-:Y:S01]  /*b250*/  HMMA.16816.F32.BF16 R16, R8, R14, R16 ;  /* 0x0000000e0810723c */ /* 0x000fe20000041810 */
[----:B------:R-:W-:Y:S11]  /*b260*/  LDSM.16.M88.4 R8, [R230+0x4000] ;  /* 0x00400000e608783b */ /* 0x000ff60000000200 */
[----:B------:R-:W-:Y:S04]  /*b270*/  @!UPT UIADD3 URZ, URZ, URZ, URZ ;  /* 0x0000003f3f3ff290 */ /* 0x000fe8000fffe03f */
[----:B------:R-:W-:Y:S02]  /*b280*/  IMAD.MOV.U32 R72, RZ, RZ, R140 ;  /* 0x000000ffff487224 */ /* 0x000fe400078e008c */
[----:B------:R-:W-:Y:S02]  /*b290*/  IMAD.MOV.U32 R3, RZ, RZ, R141 ;  /* 0x000000ffff037224 */ /* 0x000fe400078e008d */
[----:B------:R-:W-:Y:S02]  /*b2a0*/  IMAD.MOV.U32 R2, RZ, RZ, R142 ;  /* 0x000000ffff027224 */ /* 0x000fe400078e008e */
[----:B------:R-:W-:Y:S02]  /*b2b0*/  IMAD.MOV.U32 R0, RZ, RZ, R143 ;  /* 0x000000ffff007224 */ /* 0x000fe400078e008f */
[C---:B------:R-:W-:Y:S11]  /*b2c0*/  HMMA.16816.F32.BF16 R140, R4.reuse, R12, R52 ;  /* 0x0000000c048c723c */ /* 0x040ff60000041834 */
[----:B------:R-:W-:Y:S11]  /*b2d0*/  @!UPT UIADD3 URZ, URZ, URZ, URZ ;  /* 0x0000003f3f3ff290 */ /* 0x000ff6000fffe03f */
[----:B------:R-:W-:Y:S02]  /*b2e0*/  @!UPT UIADD3 URZ, URZ, URZ, URZ ;  /* 0x0000003f3f3ff290 */ /* 0x000fe4000fffe03f */
[----:B------:R-:W-:Y:S02]  /*b2f0*/  IMAD.MOV.U32 R55, RZ, RZ, R140 ;  /* 0x000000ffff377224 */ /* 0x000fe400078e008c */
[----:B------:R-:W-:Y:S02]  /*b300*/  IMAD.MOV.U32 R54, RZ, RZ, R141 ;  /* 0x000000ffff367224 */ /* 0x000fe400078e008d */
[----:B------:R-:W-:Y:S02]  /*b310*/  IMAD.MOV.U32 R53, RZ, RZ, R142 ;  /* 0x000000ffff357224 */ /* 0x000fe400078e008e */
[----:B------:R-:W-:Y:S02]  /*b320*/  IMAD.MOV.U32 R52, RZ, RZ, R143 ;  /* 0x000000ffff347224 */ /* 0x000fe400078e008f */
[----:B------:R-:W-:Y:S01]  /*b330*/  HMMA.16816.F32.BF16 R140, R4, R14, R44 ;  /* 0x0000000e048c723c */ /* 0x000fe2000004182c */
[----:B------:R-:W-:Y:S04]  /*b340*/  LDSM.16.M88.4 R4, [R230+0x6000] ;  /* 0x00600000e604783b */ /* 0x000fe80000000200 */
[----:B------:R-:W1:Y:S02]  /*b350*/  LDSM.16.M88.4 R12, [R226+0xa000] ;  /* 0x00a00000e20c783b */ /* 0x000e640000000200 */
[----:B------:R-:W-:-:S02]  /*b360*/  IMAD.MOV.U32 R45, RZ, RZ, R3 ;  /* 0x000000ffff2d7224 */ /* 0x000fc400078e0003 */
        /* <DEDUP_REMOVED lines=10> */
[----:B------:R-:W-:Y:S02]  /*b410*/  IMAD.MOV.U32 R76, RZ, RZ, R68 ;  /* 0x000000ffff4c7224 */ /* 0x000fe400078e0044 */
[----:B------:R-:W-:Y:S02]  /*b420*/  IMAD.MOV.U32 R3, RZ, RZ, R69 ;  /* 0x000000ffff037224 */ /* 0x000fe400078e0045 */
[----:B------:R-:W-:Y:S02]  /*b430*/  IMAD.MOV.U32 R2, RZ, RZ, R70 ;  /* 0x000000ffff027224 */ /* 0x000fe400078e0046 */
[----:B------:R-:W-:Y:S02]  /*b440*/  IMAD.MOV.U32 R0, RZ, RZ, R71 ;  /* 0x000000ffff007224 */ /* 0x000fe400078e0047 */
[C---:B------:R-:W-:Y:S01]  /*b450*/  HMMA.16816.F32.BF16 R68, R4.reuse, R14, R36 ;  /* 0x0000000e0444723c */ /* 0x040fe20000041824 */
[----:B------:R-:W1:Y:S07]  /*b460*/  LDSM.16.M88.4 R12, [R226+0xa800] ;  /* 0x00a80000e20c783b */ /* 0x000e6e0000000200 */
[-C--:B-1----:R-:W-:Y:S07]  /*b470*/  HMMA.16816.F32.BF16 R56, R4, R12.reuse, R32 ;  /* 0x0000000c0438723c */ /* 0x082fee0000041820 */
[----:B------:R-:W-:Y:S01]  /*b480*/  IMAD.MOV.U32 R32, RZ, RZ, R55 ;  /* 0x000000ffff207224 */ /* 0x000fe200078e0037 */
[----:B------:R-:W-:Y:S01]  /*b490*/  HMMA.16816.F32.BF16 R212, R8, R12, R48 ;  /* 0x0000000c08d4723c */ /* 0x000fe20000041830 */
[----:B------:R-:W-:-:S02]  /*b4a0*/  IMAD.MOV.U32 R33, RZ, RZ, R54 ;  /* 0x000000ffff217224 */ /* 0x000fc400078e0036 */
[----:B------:R-:W-:Y:S02]  /*b4b0*/  IMAD.MOV.U32 R34, RZ, RZ, R53 ;  /* 0x000000ffff227224 */ /* 0x000fe400078e0035 */
[----:B------:R-:W-:-:S03]  /*b4c0*/  IMAD.MOV.U32 R35, RZ, RZ, R52 ;  /* 0x000000ffff237224 */ /* 0x000fc600078e0034 */
[-C--:B------:R-:W-:Y:S08]  /*b4d0*/  HMMA.16816.F32.BF16 R52, R4, R14.reuse, R28 ;  /* 0x0000000e0434723c */ /* 0x080ff0000004181c */
[C---:B------:R-:W-:Y:S01]  /*b4e0*/  HMMA.16816.F32.BF16 R28, R8.reuse, R14, R20 ;  /* 0x0000000e081c723c */ /* 0x040fe20000041814 */
[----:B------:R-:W1:Y:S07]  /*b4f0*/  LDSM.16.M88.4 R12, [R226+0xb000] ;  /* 0x00b00000e20c783b */ /* 0x000e6e0000000200 */
[-C--:B-1----:R-:W-:Y:S08]  /*b500*/  HMMA.16816.F32.BF16 R48, R8, R12.reuse, R40 ;  /* 0x0000000c0830723c */ /* 0x082ff00000041828 */
[C---:B------:R-:W-:Y:S07]  /*b510*/  HMMA.16816.F32.BF16 R40, R4.reuse, R12, R60 ;  /* 0x0000000c0428723c */ /* 0x040fee000004183c */
[----:B------:R-:W-:Y:S01]  /*b520*/  IMAD.MOV.U32 R60, RZ, RZ, R76 ;  /* 0x000000ffff3c7224 */ /* 0x000fe200078e004c */
[----:B------:R-:W-:Y:S01]  /*b530*/  HMMA.16816.F32.BF16 R36, R4, R14, R208 ;  /* 0x0000000e0424723c */ /* 0x000fe200000418d0 */
[----:B------:R-:W-:-:S02]  /*b540*/  IMAD.MOV.U32 R61, RZ, RZ, R3 ;  /* 0x000000ffff3d7224 */ /* 0x000fc400078e0003 */
[----:B------:R-:W-:Y:S02]  /*b550*/  IMAD.MOV.U32 R62, RZ, RZ, R2 ;  /* 0x000000ffff3e7224 */ /* 0x000fe400078e0002 */
[----:B------:R-:W-:Y:S01]  /*b560*/  IMAD.MOV.U32 R63, RZ, RZ, R0 ;  /* 0x000000ffff3f7224 */ /* 0x000fe200078e0000 */
[----:B------:R-:W-:Y:S02]  /*b570*/  MOV R0, UR22 ;  /* 0x0000001600007c02 */ /* 0x000fe40008000f00 */
[----:B------:R-:W-:Y:S01]  /*b580*/  HMMA.16816.F32.BF16 R24, R8, R14, R64 ;  /* 0x0000000e0818723c */ /* 0x000fe20000041840 */
[----:B------:R-:W1:Y:S02]  /*b590*/  LDSM.16.M88.4 R12, [R226+0xb800] ;  /* 0x00b80000e20c783b */ /* 0x000e640000000200 */
[----:B------:R-:W-:-:S04]  /*b5a0*/  IMAD R0, R0, 0x40, R133 ;  /* 0x0000004000007824 */ /* 0x000fc800078e0285 */
[----:B------:R-:W-:Y:S01]  /*b5b0*/  IMAD.IADD R2, R242, 0x1, -R0 ;  /* 0x00000001f2027824 */ /* 0x000fe200078e0a00 */
[----:B------:R-:W-:-:S04]  /*b5c0*/  ISETP.GE.AND P1, PT, R0, R252, PT ;  /* 0x000000fc0000720c */ /* 0x000fc80003f26270 */
[----:B------:R-:W-:Y:S02]  /*b5d0*/  IABS R2, R2 ;  /* 0x0000000200027213 */ /* 0x000fe40000000000 */
[----:B------:R-:W-:-:S03]  /*b5e0*/  ISETP.LT.OR P1, PT, R0, R247, P1 ;  /* 0x000000f70000720c */ /* 0x000fc60000f21670 */
[----:B------:R-:W-:Y:S02]  /*b5f0*/  IMAD.MOV.U32 R3, RZ, RZ, R2 ;  /* 0x000000ffff037224 */ /* 0x000fe400078e0002 */
[----:B------:R-:W-:-:S05]  /*b600*/  IMAD.IADD R2, R241, 0x1, -R0 ;  /* 0x00000001f1027824 */ /* 0x000fca00078e0a00 */
[----:B------:R-:W-:Y:S01]  /*b610*/  IABS R2, R2 ;  /* 0x0000000200027213 */ /* 0x000fe20000000000 */
        /* <DEDUP_REMOVED lines=17> */
[----:B-1----:R-:W-:Y:S08]  /*b730*/  HMMA.16816.F32.BF16 R208, R4, R14, R36 ;  /* 0x0000000e04d0723c */ /* 0x002ff00000041824 */
[-C--:B------:R-:W-:Y:S08]  /*b740*/  HMMA.16816.F32.BF16 R48, R8, R12.reuse, R48 ;  /* 0x0000000c0830723c */ /* 0x080ff00000041830 */
[----:B------:R-:W-:Y:S08]  /*b750*/  HMMA.16816.F32.BF16 R40, R4, R12, R40 ;  /* 0x0000000c0428723c */ /* 0x000ff00000041828 */
[----:B------:R-:W-:Y:S01]  /*b760*/  HMMA.16816.F32.BF16 R36, R8, R14, R24 ;  /* 0x0000000e0824723c */ /* 0x000fe20000041818 */
[----:B------:R-:W1:Y:S01]  /*b770*/  LDSM.16.M88.4 R12, [R225+0x3800] ;  /* 0x00380000e10c783b */ /* 0x000e620000000200 */
[----:B------:R-:W-:Y:S01]  /*b780*/  UISETP.GT.AND UP0, UPT, UR22, UR9, UPT ;  /* 0x000000091600728c */ /* 0x000fe2000bf04270 */
[----:B------:R-:W-:-:S05]  /*b790*/  DEPBAR.LE SB0, 0x0 ;  /* 0x000080000000791a */ /* 0x000fca0000000000 */
[----:B-1----:R-:W-:Y:S08]  /*b7a0*/  HMMA.16816.F32.BF16 R44, R8, R12, R44 ;  /* 0x0000000c082c723c */ /* 0x002ff0000004182c */
[C---:B------:R-:W-:Y:S11]  /*b7b0*/  HMMA.16816.F32.BF16 R20, R4.reuse, R14, R20 ;  /* 0x0000000e0414723c */ /* 0x040ff60000041814 */
[----:B------:R-:W-:Y:S05]  /*b7c0*/  @!UPT UIADD3 URZ, URZ, URZ, URZ ;  /* 0x0000003f3f3ff290 */ /* 0x000fea000fffe03f */
[----:B------:R-:W-:Y:S02]  /*b7d0*/  IMAD.MOV.U32 R77, RZ, RZ, R44 ;  /* 0x000000ffff4d7224 */ /* 0x000fe400078e002c */
[----:B------:R-:W-:Y:S02]  /*b7e0*/  IMAD.MOV.U32 R76, RZ, RZ, R46 ;  /* 0x000000ffff4c7224 */ /* 0x000fe400078e002e */
[----:B------:R-:W-:Y:S02]  /*b7f0*/  IMAD.MOV.U32 R75, RZ, RZ, R45 ;  /* 0x000000ffff4b7224 */ /* 0x000fe400078e002d */
[----:B------:R-:W-:Y:S02]  /*b800*/  IMAD.MOV.U32 R74, RZ, RZ, R47 ;  /* 0x000000ffff4a7224 */ /* 0x000fe400078e002f */
[----:B------:R-:W-:Y:S01]  /*b810*/  HMMA.16816.F32.BF16 R44, R4, R12, R32 ;  /* 0x0000000c042c723c */ /* 0x000fe20000041820 */
[----:B------:R-:W-:Y:S02]  /*b820*/  IMAD.MOV.U32 R70, RZ, RZ, R22 ;  /* 0x000000ffff467224 */ /* 0x000fe400078e0016 */
[----:B------:R-:W-:-:S02]  /*b830*/  IMAD.MOV.U32 R138, RZ, RZ, R23 ;  /* 0x000000ffff8a7224 */ /* 0x000fc400078e0017 */
[----:B------:R-:W-:Y:S02]  /*b840*/  IMAD.MOV.U32 R71, RZ, RZ, R20 ;  /* 0x000000ffff477224 */ /* 0x000fe400078e0014 */
[----:B------:R-:W-:Y:S01]  /*b850*/  IMAD.MOV.U32 R139, RZ, RZ, R21 ;  /* 0x000000ffff8b7224 */ /* 0x000fe200078e0015 */
[----:B------:R-:W-:Y:S01]  /*b860*/  HMMA.16816.F32.BF16 R4, R8, R14, R16 ;  /* 0x0000000e0804723c */ /* 0x000fe20000041810 */
[----:B------:R1:W-:Y:S02]  /*b870*/  I2F R10, R3 ;  /* 0x00000003000a7306 */ /* 0x0003e40000201400 */
[----:B-1----:R-:W-:-:S06]  /*b880*/  IMAD.MOV.U32 R3, RZ, RZ, R2 ;  /* 0x000000ffff037224 */ /* 0x002fcc00078e0002 */
[----:B------:R1:W2:Y:S11]  /*b890*/  I2F R9, R3 ;  /* 0x0000000300097306 */ /* 0x0002b60000201400 */
[----:B------:R-:W-:Y:S04]  /*b8a0*/  @!UPT UIADD3 URZ, URZ, URZ, URZ ;  /* 0x0000003f3f3ff290 */ /* 0x000fe8000fffe03f */
[----:B------:R-:W-:Y:S02]  /*b8b0*/  IMAD.MOV.U32 R73, RZ, RZ, R4 ;  /* 0x000000ffff497224 */ /* 0x000fe400078e0004 */
[----:B------:R-:W-:Y:S02]  /*b8c0*/  IMAD.IADD R4, R243, 0x1, -R0 ;  /* 0x00000001f3047824 */ /* 0x000fe400078e0a00 */
[----:B------:R-:W-:Y:S02]  /*b8d0*/  IMAD.MOV.U32 R69, RZ, RZ, R5 ;  /* 0x000000ffff457224 */ /* 0x000fe400078e0005 */
[----:B------:R-:W-:Y:S01]  /*b8e0*/  IMAD.MOV.U32 R68, RZ, RZ, R7 ;  /* 0x000000ffff447224 */ /* 0x000fe200078e0007 */
[----:B------:R-:W-:Y:S01]  /*b8f0*/  IABS R2, R4 ;  /* 0x0000000400027213 */ /* 0x000fe20000000000 */
[----:B------:R-:W-:-:S04]  /*b900*/  IMAD.MOV.U32 R72, RZ, RZ, R6 ;  /* 0x000000ffff487224 */ /* 0x000fc800078e0006 */
[----:B------:R-:W-:Y:S01]  /*b910*/  IMAD.MOV.U32 R4, RZ, RZ, R2 ;  /* 0x000000ffff047224 */ /* 0x000fe200078e0002 */
[----:B------:R-:W-:Y:S01]  /*b920*/  IADD3 R2, R0, 0x1, RZ ;  /* 0x0000000100027810 */ /* 0x000fe20007ffe0ff */
[----:B-1----:R-:W-:Y:S02]  /*b930*/  IMAD.IADD R3, R248, 0x1, -R0 ;  /* 0x00000001f8037824 */ /* 0x002fe400078e0a00 */
[----:B------:R1:W3:Y:S01]  /*b940*/  I2F R8, R4 ;  /* 0x0000000400087306 */ /* 0x0002e20000201400 */
[----:B------:R-:W-:Y:S01]  /*b950*/  ISETP.GE.AND P0, PT, R2, R252, PT ;  /* 0x000000fc0200720c */ /* 0x000fe20003f06270 */
[----:B------:R-:W-:Y:S01]  /*b960*/  IMAD.IADD R5, R242, 0x1, -R2 ;  /* 0x00000001f2057824 */ /* 0x000fe200078e0a02 */
[----:B------:R-:W-:Y:S01]  /*b970*/  IABS R3, R3 ;  /* 0x0000000300037213 */ /* 0x000fe20000000000 */
[----:B--2---:R-:W-:Y:S01]  /*b980*/  FFMA.FTZ R9, R9, -UR21, R62 ;  /* 0x8000001509097c23 */ /* 0x004fe2000801003e */
[----:B------:R-:W-:Y:S01]  /*b990*/  BAR.SYNC.DEFER_BLOCKING 0x0 ;  /* 0x0000000000007b1d */ /* 0x000fe20000010000 */
[----:B------:R-:W-:-:S02]  /*b9a0*/  ISETP.GE.AND P6, PT, R2, R251, PT ;  /* 0x000000fb0200720c */ /* 0x000fc40003fc6270 */
[C---:B------:R-:W-:Y:S02]  /*b9b0*/  ISETP.GE.AND P5, PT, R2.reuse, R250, PT ;  /* 0x000000fa0200720c */ /* 0x040fe40003fa6270 */
[C---:B------:R-:W-:Y:S02]  /*b9c0*/  ISETP.GE.AND P4, PT, R2.reuse, R249, PT ;  /* 0x000000f90200720c */ /* 0x040fe40003f86270 */
[C---:B------:R-:W-:Y:S02]  /*b9d0*/  ISETP.LT.OR P0, PT, R2.reuse, R247, P0 ;  /* 0x000000f70200720c */ /* 0x040fe40000701670 */
[C---:B------:R-:W-:Y:S01]  /*b9e0*/  ISETP.LT.OR P6, PT, R2.reuse, R246, P6 ;  /* 0x000000f60200720c */ /* 0x040fe200037c1670 */
[----:B-1----:R-:W-:Y:S01]  /*b9f0*/  IMAD.MOV.U32 R4, RZ, RZ, R3 ;  /* 0x000000ffff047224 */ /* 0x002fe200078e0003 */
[----:B------:R-:W-:Y:S01]  /*ba00*/  IABS R3, R5 ;  /* 0x0000000500037213 */ /* 0x000fe20000000000 */
[----:B------:R-:W-:Y:S01]  /*ba10*/  IMAD.IADD R5, R243, 0x1, -R2 ;  /* 0x00000001f3057824 */ /* 0x000fe200078e0a02 */
[----:B------:R-:W-:Y:S01]  /*ba20*/  ISETP.LT.OR P5, PT, R2, R245, P5 ;  /* 0x000000f50200720c */ /* 0x000fe20002fa1670 */
[----:B------:R1:W2:Y:S01]  /*ba30*/  I2F R7, R4 ;  /* 0x0000000400077306 */ /* 0x0002a20000201400 */
[----:B---3--:R-:W-:Y:S01]  /*ba40*/  FFMA.FTZ R11, R8, -UR21, R64 ;  /* 0x80000015080b7c23 */ /* 0x008fe20008010040 */
[----:B------:R-:W-:Y:S01]  /*ba50*/  ISETP.LT.OR P4, PT, R2, R244, P4 ;  /* 0x000000f40200720c */ /* 0x000fe20002781670 */
[----:B-1----:R-:W-:-:S02]  /*ba60*/  IMAD.MOV.U32 R4, RZ, RZ, R3 ;  /* 0x000000ffff047224 */ /* 0x002fc400078e0003 */
[----:B------:R-:W-:-:S03]  /*ba70*/  IMAD.IADD R3, R241, 0x1, -R2 ;  /* 0x00000001f1037824 */ /* 0x000fc600078e0a02 */
[----:B------:R1:W3:Y:S01]  /*ba80*/  I2F R6, R4 ;  /* 0x0000000400067306 */ /* 0x0002e20000201400 */
[----:B--2---:R-:W-:Y:S01]  /*ba90*/  FFMA.FTZ R13, R7, -UR21, R66 ;  /* 0x80000015070d7c23 */ /* 0x004fe20008010042 */
[----:B------:R-:W-:-:S05]  /*baa0*/  IABS R3, R3 ;  /* 0x0000000300037213 */ /* 0x000fca0000000000 */
[----:B-1----:R-:W-:Y:S01]  /*bab0*/  IMAD.MOV.U32 R4, RZ, RZ, R3 ;  /* 0x000000ffff047224 */ /* 0x002fe200078e0003 */
[----:B------:R-:W-:Y:S01]  /*bac0*/  IABS R3, R5 ;  /* 0x0000000500037213 */ /* 0x000fe20000000000 */
[----:B------:R-:W-:Y:S02]  /*bad0*/  FFMA.FTZ R5, R10, -UR21, R60 ;  /* 0x800000150a057c23 */ /* 0x000fe4000801003c */
[----:B---3--:R-:W-:Y:S02]  /*bae0*/  FFMA.FTZ R12, R6, -UR21, R61 ;  /* 0x80000015060c7c23 */ /* 0x008fe4000801003d */
[----:B------:R-:W1:Y:S01]  /*baf0*/  I2F R4, R4 ;  /* 0x0000000400047306 */ /* 0x000e620000201400 */
[----:B------:R-:W-:Y:S02]  /*bb00*/  FSEL R17, R5, -INF , !P1 ;  /* 0xff80000005117808 */ /* 0x000fe40004800000 */
[----:B------:R-:W-:Y:S02]  /*bb10*/  ISETP.GE.AND P1, PT, R0, R251, PT ;  /* 0x000000fb0000720c */ /* 0x000fe40003f26270 */
[----:B------:R-:W-:-:S02]  /*bb20*/  FSEL R19, R12, -INF , !P0 ;  /* 0xff8000000c137808 */ /* 0x000fc40004000000 */
[C---:B------:R-:W-:Y:S01]  /*bb30*/  ISETP.LT.OR P1, PT, R0.reuse, R246, P1 ;  /* 0x000000f60000720c */ /* 0x040fe20000f21670 */
[----:B------:R-:W2:Y:S03]  /*bb40*/  I2F R3, R3 ;  /* 0x0000000300037306 */ /* 0x000ea60000201400 */
[----:B------:R-:W-:Y:S02]  /*bb50*/  FSEL R22, R9, -INF , !P1 ;  /* 0xff80000009167808 */ /* 0x000fe40004800000 */
[----:B------:R-:W-:Y:S01]  /*bb60*/  ISETP.GE.AND P1, PT, R0, R250, PT ;  /* 0x000000fa0000720c */ /* 0x000fe20003f26270 */
[----:B-1----:R-:W-:-:S03]  /*bb70*/  FFMA.FTZ R10, R4, -UR21, R63 ;  /* 0x80000015040a7c23 */ /* 0x002fc6000801003f */
[----:B------:R-:W-:-:S04]  /*bb80*/  ISETP.LT.OR P1, PT, R0, R245, P1 ;  /* 0x000000f50000720c */ /* 0x000fc80000f21670 */
[----:B------:R-:W-:Y:S02]  /*bb90*/  FSEL R26, R11, -INF , !P1 ;  /* 0xff8000000b1a7808 */ /* 0x000fe40004800000 */
[----:B------:R-:W-:Y:S01]  /*bba0*/  ISETP.GE.AND P1, PT, R0, R249, PT ;  /* 0x000000f90000720c */ /* 0x000fe20003f26270 */
[----:B--2---:R-:W-:Y:S01]  /*bbb0*/  FFMA.FTZ R8, R3, -UR21, R65 ;  /* 0x8000001503087c23 */ /* 0x004fe20008010041 */
[----:B------:R-:W-:Y:S01]  /*bbc0*/  FSEL R23, R10, -INF , !P6 ;  /* 0xff8000000a177808 */ /* 0x000fe20007000000 */
[----:B------:R-:W-:Y:S01]  /*bbd0*/  IMAD.IADD R3, R248, 0x1, -R2 ;  /* 0x00000001f8037824 */ /* 0x000fe200078e0a02 */
[C---:B------:R-:W-:Y:S02]  /*bbe0*/  IADD3 R2, R0.reuse, 0x8, RZ ;  /* 0x0000000800027810 */ /* 0x040fe40007ffe0ff */
[----:B------:R-:W-:Y:S02]  /*bbf0*/  ISETP.LT.OR P1, PT, R0, R244, P1 ;  /* 0x000000f40000720c */ /* 0x000fe40000f21670 */
[----:B------:R-:W-:Y:S01]  /*bc00*/  IABS R4, R3 ;  /* 0x0000000300047213 */ /* 0x000fe20000000000 */
[----:B------:R-:W-:Y:S01]  /*bc10*/  IMAD.IADD R3, R242, 0x1, -R2 ;  /* 0x00000001f2037824 */ /* 0x000fe200078e0a02 */
[----:B------:R-:W-:-:S02]  /*bc20*/  FSEL R27, R13, -INF , !P1 ;  /* 0xff8000000d1b7808 */ /* 0x000fc40004800000 */
[----:B------:R1:W-:Y:S01]  /*bc30*/  I2F R14, R4 ;  /* 0x00000004000e7306 */ /* 0x0003e20000201400 */
[----:B------:R-:W-:Y:S02]  /*bc40*/  FSEL R32, R8, -INF , !P5 ;  /* 0xff80000008207808 */ /* 0x000fe40006800000 */
[----:B------:R-:W-:Y:S02]  /*bc50*/  IABS R3, R3 ;  /* 0x0000000300037213 */ /* 0x000fe40000000000 */
[C---:B------:R-:W-:Y:S02]  /*bc60*/  ISETP.GE.AND P1, PT, R2.reuse, R252, PT ;  /* 0x000000fc0200720c */ /* 0x040fe40003f26270 */
[C---:B------:R-:W-:Y:S02]  /*bc70*/  ISETP.GE.AND P0, PT, R2.reuse, R251, PT ;  /* 0x000000fb0200720c */ /* 0x040fe40003f06270 */
[C---:B------:R-:W-:Y:S02]  /*bc80*/  ISETP.GE.AND P6, PT, R2.reuse, R250, PT ;  /* 0x000000fa0200720c */ /* 0x040fe40003fc6270 */
[----:B------:R-:W-:-:S02]  /*bc90*/  ISETP.GE.AND P5, PT, R2, R249, PT ;  /* 0x000000f90200720c */ /* 0x000fc40003fa6270 */
[C---:B------:R-:W-:Y:S02]  /*bca0*/  ISETP.LT.OR P1, PT, R2.reuse, R247, P1 ;  /* 0x000000f70200720c */ /* 0x040fe40000f21670 */
[C---:B------:R-:W-:Y:S01]  /*bcb0*/  ISETP.LT.OR P0, PT, R2.reuse, R246, P0 ;  /* 0x000000f60200720c */ /* 0x040fe20000701670 */
[----:B-1----:R-:W-:Y:S01]  /*bcc0*/  IMAD.MOV.U32 R4, RZ, RZ, R3 ;  /* 0x000000ffff047224 */ /* 0x002fe200078e0003 */
[C---:B------:R-:W-:Y:S01]  /*bcd0*/  ISETP.LT.OR P6, PT, R2.reuse, R245, P6 ;  /* 0x000000f50200720c */ /* 0x040fe200037c1670 */
[----:B------:R-:W-:Y:S01]  /*bce0*/  IMAD.IADD R3, R241, 0x1, -R2 ;  /* 0x00000001f1037824 */ /* 0x000fe200078e0a02 */
[----:B------:R-:W-:Y:S01]  /*bcf0*/  ISETP.LT.OR P5, PT, R2, R244, P5 ;  /* 0x000000f40200720c */ /* 0x000fe20002fa1670 */
[----:B------:R1:W2:Y:S03]  /*bd00*/  I2F R6, R4 ;  /* 0x0000000400067306 */ /* 0x0002a60000201400 */
[----:B------:R-:W-:-:S05]  /*bd10*/  IABS R3, R3 ;  /* 0x0000000300037213 */ /* 0x000fca0000000000 */
[----:B-1----:R-:W-:Y:S02]  /*bd20*/  IMAD.MOV.U32 R4, RZ, RZ, R3 ;  /* 0x000000ffff047224 */ /* 0x002fe400078e0003 */
[----:B------:R-:W-:Y:S02]  /*bd30*/  IMAD.IADD R3, R243, 0x1, -R2 ;  /* 0x00000001f3037824 */ /* 0x000fe400078e0a02 */
[----:B------:R1:W3:Y:S01]  /*bd40*/  I2F R7, R4 ;  /* 0x0000000400077306 */ /* 0x0002e20000201400 */
[----:B--2---:R-:W-:Y:S02]  /*bd50*/  FFMA.FTZ R6, R6, -UR21, R216 ;  /* 0x8000001506067c23 */ /* 0x004fe400080100d8 */
[----:B------:R-:W-:-:S03]  /*bd60*/  IABS R3, R3 ;  /* 0x0000000300037213 */ /* 0x000fc60000000000 */
[----:B------:R-:W-:Y:S02]  /*bd70*/  FSEL R18, R6, -INF , !P1 ;  /* 0xff80000006127808 */ /* 0x000fe40004800000 */
[----:B-1----:R-:W-:Y:S02]  /*bd80*/  IMAD.MOV.U32 R4, RZ, RZ, R3 ;  /* 0x000000ffff047224 */ /* 0x002fe400078e0003 */
[----:B------:R-:W-:Y:S01]  /*bd90*/  IMAD.IADD R3, R248, 0x1, -R2 ;  /* 0x00000001f8037824 */ /* 0x000fe200078e0a02 */
[----:B------:R-:W-:Y:S01]  /*bda0*/  IADD3 R2, R0, 0x9, RZ ;  /* 0x0000000900027810 */ /* 0x000fe20007ffe0ff */
[----:B------:R1:W2:Y:S01]  /*bdb0*/  I2F R5, R4 ;  /* 0x0000000400057306 */ /* 0x0002a20000201400 */
[----:B---3--:R-:W-:Y:S02]  /*bdc0*/  FFMA.FTZ R7, R7, -UR21, R218 ;  /* 0x8000001507077c23 */ /* 0x008fe400080100da */
[----:B------:R-:W-:Y:S02]  /*bdd0*/  IABS R3, R3 ;  /* 0x0000000300037213 */ /* 0x000fe40000000000 */
[----:B------:R-:W-:-:S02]  /*bde0*/  ISETP.GE.AND P1, PT, R2, R251, PT ;  /* 0x000000fb0200720c */ /* 0x000fc40003f26270 */
[----:B------:R-:W-:Y:S02]  /*bdf0*/  FSEL R25, R7, -INF , !P0 ;  /* 0xff80000007197808 */ /* 0x000fe40004000000 */
[----:B------:R-:W3:Y:S01]  /*be00*/  I2F R3, R3 ;  /* 0x0000000300037306 */ /* 0x000ee20000201400 */
[C---:B------:R-:W-:Y:S02]  /*be10*/  ISETP.GE.AND P0, PT, R2.reuse, R250, PT ;  /* 0x000000fa0200720c */ /* 0x040fe40003f06270 */
[C---:B------:R-:W-:Y:S02]  /*be20*/  ISETP.LT.OR P1, PT, R2.reuse, R246, P1 ;  /* 0x000000f60200720c */ /* 0x040fe40000f21670 */
[----:B------:R-:W-:Y:S01]  /*be30*/  ISETP.LT.OR P0, PT, R2, R245, P0 ;  /* 0x000000f50200720c */ /* 0x000fe20000701670 */
[----:B-1----:R-:W-:Y:S02]  /*be40*/  FFMA.FTZ R4, R14, -UR21, R67 ;  /* 0x800000150e047c23 */ /* 0x002fe40008010043 */
[----:B--2---:R-:W-:-:S03]  /*be50*/  FFMA.FTZ R5, R5, -UR21, R140 ;  /* 0x8000001505057c23 */ /* 0x004fc6000801008c */
[----:B------:R-:W-:Y:S02]  /*be60*/  FSEL R65, R4, -INF , !P4 ;  /* 0xff80000004417808 */ /* 0x000fe40006000000 */
[----:B------:R-:W-:Y:S01]  /*be70*/  FSEL R35, R5, -INF , !P6 ;  /* 0xff80000005237808 */ /* 0x000fe20007000000 */
[----:B---3--:R-:W-:Y:S01]  /*be80*/  FFMA.FTZ R15, R3, -UR21, R142 ;  /* 0x80000015030f7c23 */ /* 0x008fe2000801008e */
[----:B------:R-:W-:Y:S01]  /*be90*/  ISETP.GE.AND P4, PT, R2, R252, PT ;  /* 0x000000fc0200720c */ /* 0x000fe20003f86270 */
[----:B------:R-:W-:Y:S01]  /*bea0*/  IMAD.IADD R3, R242, 0x1, -R2 ;  /* 0x00000001f2037824 */ /* 0x000fe200078e0a02 */
[C---:B------:R-:W-:Y:S02]  /*beb0*/  ISETP.GE.AND P6, PT, R2.reuse, R249, PT ;  /* 0x000000f90200720c */ /* 0x040fe40003fc6270 */
[----:B------:R-:W-:Y:S02]  /*bec0*/  ISETP.LT.OR P4, PT, R2, R247, P4 ;  /* 0x000000f70200720c */ /* 0x000fe40002781670 */
[----:B------:R-:W-:-:S02]  /*bed0*/  IABS R3, R3 ;  /* 0x0000000300037213 */ /* 0x000fc40000000000 */
[----:B------:R-:W-:-:S03]  /*bee0*/  ISETP.LT.OR P6, PT, R2, R244, P6 ;  /* 0x000000f40200720c */ /* 0x000fc600037c1670 */
[----:B------:R-:W-:Y:S02]  /*bef0*/  IMAD.MOV.U32 R4, RZ, RZ, R3 ;  /* 0x000000ffff047224 */ /* 0x000fe400078e0003 */
[----:B------:R-:W-:Y:S02]  /*bf00*/  IMAD.IADD R3, R241, 0x1, -R2 ;  /* 0x00000001f1037824 */ /* 0x000fe400078e0a02 */
[----:B------:R1:W2:Y:S03]  /*bf10*/  I2F R6, R4 ;  /* 0x0000000400067306 */ /* 0x0002a60000201400 */
[----:B------:R-:W-:-:S05]  /*bf20*/  IABS R3, R3 ;  /* 0x0000000300037213 */ /* 0x000fca0000000000 */
[----:B-1----:R-:W-:Y:S02]  /*bf30*/  IMAD.MOV.U32 R4, RZ, RZ, R3 ;  /* 0x000000ffff047224 */ /* 0x002fe400078e0003 */
[----:B------:R-:W-:Y:S02]  /*bf40*/  IMAD.IADD R3, R243, 0x1, -R2 ;  /* 0x00000001f3037824 */ /* 0x000fe400078e0a02 */
[----:B------:R1:W-:Y:S01]  /*bf50*/  I2F R10, R4 ;  /* 0x00000004000a7306 */ /* 0x0003e20000201400 */
[----:B--2---:R-:W-:Y:S02]  /*bf60*/  FFMA.FTZ R6, R6, -UR21, R217 ;  /* 0x8000001506067c23 */ /* 0x004fe400080100d9 */
[----:B------:R-:W-:-:S03]  /*bf70*/  IABS R3, R3 ;  /* 0x0000000300037213 */ /* 0x000fc60000000000 */
[----:B------:R-:W-:Y:S02]  /*bf80*/  FSEL R16, R6, -INF , !P4 ;  /* 0xff80000006107808 */ /* 0x000fe40006000000 */
[----:B------:R2:W-:Y:S01]  /*bf90*/  I2F R9, R3 ;  /* 0x0000000300097306 */ /* 0x0005e20000201400 */
[----:B-1----:R-:W-:Y:S01]  /*bfa0*/  IMAD.IADD R4, R248, 0x1, -R2 ;  /* 0x00000001f8047824 */ /* 0x002fe200078e0a02 */
[----:B------:R-:W-:-:S04]  /*bfb0*/  IADD3 R2, R0, 0x10, RZ ;  /* 0x0000001000027810 */ /* 0x000fc80007ffe0ff */
[----:B------:R-:W-:Y:S01]  /*bfc0*/  IABS R4, R4 ;  /* 0x0000000400047213 */ /* 0x000fe20000000000 */
[--C-:B------:R-:W-:Y:S01]  /*bfd0*/  IMAD.IADD R5, R243, 0x1, -R2.reuse ;  /* 0x00000001f3057824 */ /* 0x100fe200078e0a02 */
[----:B------:R-:W-:Y:S01]  /*bfe0*/  ISETP.GE.AND P4, PT, R2, R251, PT ;  /* 0x000000fb0200720c */ /* 0x000fe20003f86270 */
[----:B--2---:R-:W-:Y:S01]  /*bff0*/  IMAD.IADD R3, R242, 0x1, -R2 ;  /* 0x00000001f2037824 */ /* 0x004fe200078e0a02 */
[----:B------:R1:W2:Y:S02]  /*c000*/  I2F R11, R4 ;  /* 0x00000004000b7306 */ /* 0x0002a40000201400 */
[----:B------:R-:W-:Y:S02]  /*c010*/  ISETP.LT.OR P4, PT, R2, R246, P4 ;  /* 0x000000f60200720c */ /* 0x000fe40002781670 */
[----:B------:R-:W-:-:S05]  /*c020*/  IABS R3, R3 ;  /* 0x0000000300037213 */ /* 0x000fca0000000000 */
[----:B-1----:R-:W-:Y:S02]  /*c030*/  IMAD.MOV.U32 R4, RZ, RZ, R3 ;  /* 0x000000ffff047224 */ /* 0x002fe400078e0003 */
[----:B------:R-:W-:Y:S02]  /*c040*/  IMAD.IADD R3, R241, 0x1, -R2 ;  /* 0x00000001f1037824 */ /* 0x000fe400078e0a02 */
[----:B------:R1:W3:Y:S01]  /*c050*/  I2F R8, R4 ;  /* 0x0000000400087306 */ /* 0x0002e20000201400 */
[----:B--2---:R-:W-:Y:S02]  /*c060*/  FFMA.FTZ R13, R11, -UR21, R143 ;  /* 0x800000150b0d7c23 */ /* 0x004fe4000801008f */
[----:B------:R-:W-:-:S03]  /*c070*/  IABS R3, R3 ;  /* 0x0000000300037213 */ /* 0x000fc60000000000 */
[----:B------:R-:W-:Y:S02]  /*c080*/  FSEL R132, R13, -INF , !P6 ;  /* 0xff8000000d847808 */ /* 0x000fe40007000000 */
[----:B-1----:R-:W-:Y:S01]  /*c090*/  IMAD.MOV.U32 R4, RZ, RZ, R3 ;  /* 0x000000ffff047224 */ /* 0x002fe200078e0003 */
[----:B------:R-:W-:Y:S01]  /*c0a0*/  IABS R3, R5 ;  /* 0x0000000500037213 */ /* 0x000fe20000000000 */
[----:B------:R-:W-:Y:S01]  /*c0b0*/  FFMA.FTZ R5, R10, -UR21, R219 ;  /* 0x800000150a057c23 */ /* 0x000fe200080100db */
[----:B------:R-:W-:Y:S01]  /*c0c0*/  FSEL R219, R15, -INF , !P5 ;  /* 0xff8000000fdb7808 */ /* 0x000fe20006800000 */
[----:B------:R1:W2:Y:S01]  /*c0d0*/  I2F R7, R4 ;  /* 0x0000000400077306 */ /* 0x0002a20000201400 */
[----:B------:R-:W-:Y:S01]  /*c0e0*/  ISETP.GE.AND P5, PT, R2, R252, PT ;  /* 0x000000fc0200720c */ /* 0x000fe20003fa6270 */
[----:B---3--:R-:W-:Y:S01]  /*c0f0*/  FFMA.FTZ R14, R8, -UR21, R212 ;  /* 0x80000015080e7c23 */ /* 0x008fe200080100d4 */
[----:B------:R-:W-:Y:S02]  /*c100*/  FSEL R24, R5, -INF , !P1 ;  /* 0xff80000005187808 */ /* 0x000fe40004800000 */
[----:B------:R-:W-:-:S02]  /*c110*/  ISETP.GE.AND P1, PT, R2, R250, PT ;  /* 0x000000fa0200720c */ /* 0x000fc40003f26270 */
[C---:B------:R-:W-:Y:S01]  /*c120*/  ISETP.LT.OR P5, PT, R2.reuse, R247, P5 ;  /* 0x000000f70200720c */ /* 0x040fe20002fa1670 */
[----:B------:R-:W3:Y:S01]  /*c130*/  I2F R3, R3 ;  /* 0x0000000300037306 */ /* 0x000ee20000201400 */
[----:B------:R-:W-:Y:S02]  /*c140*/  ISETP.LT.OR P1, PT, R2, R245, P1 ;  /* 0x000000f50200720c */ /* 0x000fe40000f21670 */
[----:B------:R-:W-:Y:S01]  /*c150*/  FSEL R20, R14, -INF , !P5 ;  /* 0xff8000000e147808 */ /* 0x000fe20006800000 */
[----:B-1----:R-:W-:Y:S02]  /*c160*/  FFMA.FTZ R4, R9, -UR21, R141 ;  /* 0x8000001509047c23 */ /* 0x002fe4000801008d */
[----:B--2---:R-:W-:-:S03]  /*c170*/  FFMA.FTZ R12, R7, -UR21, R214 ;  /* 0x80000015070c7c23 */ /* 0x004fc600080100d6 */
[----:B------:R-:W-:Y:S02]  /*c180*/  FSEL R133, R4, -INF , !P0 ;  /* 0xff80000004857808 */ /* 0x000fe40004000000 */
[----:B------:R-:W-:Y:S01]  /*c190*/  ISETP.GE.AND P0, PT, R2, R249, PT ;  /* 0x000000f90200720c */ /* 0x000fe20003f06270 */
[----:B---3--:R-:W-:Y:S01]  /*c1a0*/  FFMA.FTZ R11, R3, -UR21, R56 ;  /* 0x80000015030b7c23 */ /* 0x008fe20008010038 */
[----:B------:R-:W-:Y:S02]  /*c1b0*/  IADD3 R3, R0, 0x11, RZ ;  /* 0x0000001100037810 */ /* 0x000fe40007ffe0ff */
[----:B------:R-:W-:Y:S01]  /*c1c0*/  ISETP.LT.OR P0, PT, R2, R244, P0 ;  /* 0x000000f40200720c */ /* 0x000fe20000701670 */
[----:B------:R-:W-:Y:S01]  /*c1d0*/  IMAD.IADD R2, R248, 0x1, -R2 ;  /* 0x00000001f8027824 */ /* 0x000fe200078e0a02 */
[----:B------:R-:W-:Y:S01]  /*c1e0*/  FSEL R34, R12, -INF , !P4 ;  /* 0xff8000000c227808 */ /* 0x000fe20006000000 */
[----:B------:R-:W-:Y:S01]  /*c1f0*/  IMAD.IADD R5, R243, 0x1, -R3 ;  /* 0x00000001f3057824 */ /* 0x000fe200078e0a03 */
[----:B------:R-:W-:-:S02]  /*c200*/  FSEL R62, R11, -INF , !P1 ;  /* 0xff8000000b3e7808 */ /* 0x000fc40004800000 */
[----:B------:R-:W-:Y:S01]  /*c210*/  IABS R4, R2 ;  /* 0x0000000200047213 */ /* 0x000fe20000000000 */
[----:B------:R-:W-:Y:S01]  /*c220*/  IMAD.IADD R2, R242, 0x1, -R3 ;  /* 0x00000001f2027824 */ /* 0x000fe200078e0a03 */
[C---:B------:R-:W-:Y:S02]  /*c230*/  ISETP.GE.AND P6, PT, R3.reuse, R252, PT ;  /* 0x000000fc0300720c */ /* 0x040fe40003fc6270 */
[----:B------:R1:W2:Y:S01]  /*c240*/  I2F R15, R4 ;  /* 0x00000004000f7306 */ /* 0x0002a20000201400 */
[C---:B------:R-:W-:Y:S02]  /*c250*/  ISETP.GE.AND P5, PT, R3.reuse, R251, PT ;  /* 0x000000fb0300720c */ /* 0x040fe40003fa6270 */
[----:B------:R-:W-:Y:S02]  /*c260*/  IABS R2, R2 ;  /* 0x0000000200027213 */ /* 0x000fe40000000000 */
[C---:B------:R-:W-:Y:S02]  /*c270*/  ISETP.GE.AND P4, PT, R3.reuse, R250, PT ;  /* 0x000000fa0300720c */ /* 0x040fe40003f86270 */
[----:B------:R-:W-:-:S02]  /*c280*/  ISETP.GE.AND P1, PT, R3, R249, PT ;  /* 0x000000f90300720c */ /* 0x000fc40003f26270 */
[C---:B------:R-:W-:Y:S02]  /*c290*/  ISETP.LT.OR P6, PT, R3.reuse, R247, P6 ;  /* 0x000000f70300720c */ /* 0x040fe400037c1670 */
[C---:B------:R-:W-:Y:S02]  /*c2a0*/  ISETP.LT.OR P5, PT, R3.reuse, R246, P5 ;  /* 0x000000f60300720c */ /* 0x040fe40002fa1670 */
[C---:B------:R-:W-:Y:S02]  /*c2b0*/  ISETP.LT.OR P4, PT, R3.reuse, R245, P4 ;  /* 0x000000f50300720c */ /* 0x040fe40002781670 */
[----:B------:R-:W-:Y:S01]  /*c2c0*/  ISETP.LT.OR P1, PT, R3, R244, P1 ;  /* 0x000000f40300720c */ /* 0x000fe20000f21670 */
[----:B-1----:R-:W-:Y:S02]  /*c2d0*/  IMAD.MOV.U32 R4, RZ, RZ, R2 ;  /* 0x000000ffff047224 */ /* 0x002fe400078e0002 */
[----:B------:R-:W-:Y:S02]  /*c2e0*/  IMAD.IADD R2, R241, 0x1, -R3 ;  /* 0x00000001f1027824 */ /* 0x000fe400078e0a03 */
[----:B------:R1:W-:Y:S03]  /*c2f0*/  I2F R10, R4 ;  /* 0x00000004000a7306 */ /* 0x0003e60000201400 */
[----:B------:R-:W-:-:S05]  /*c300*/  IABS R2, R2 ;  /* 0x0000000200027213 */ /* 0x000fca0000000000 */
[----:B-1----:R-:W-:Y:S01]  /*c310*/  IMAD.MOV.U32 R4, RZ, RZ, R2 ;  /* 0x000000ffff047224 */ /* 0x002fe200078e0002 */
[----:B------:R-:W-:-:S03]  /*c320*/  IABS R2, R5 ;  /* 0x0000000500027213 */ /* 0x000fc60000000000 */
[----:B------:R1:W-:Y:S02]  /*c330*/  I2F R9, R4 ;  /* 0x0000000400097306 */ /* 0x0003e40000201400 */
[----:B------:R-:W-:Y:S01]  /*c340*/  IMAD.MOV.U32 R5, RZ, RZ, R2 ;  /* 0x000000ffff057224 */ /* 0x000fe200078e0002 */
[----:B------:R-:W-:-:S05]  /*c350*/  IADD3 R2, R0, 0x18, RZ ;  /* 0x0000001800027810 */ /* 0x000fca0007ffe0ff */
[----:B------:R-:W-:Y:S01]  /*c360*/  IMAD.IADD R6, R242, 0x1, -R2 ;  /* 0x00000001f2067824 */ /* 0x000fe200078e0a02 */
[----:B------:R-:W3:Y:S01]  /*c370*/  I2F R8, R5 ;  /* 0x0000000500087306 */ /* 0x000ee20000201400 */
[----:B-1----:R-:W-:Y:S02]  /*c380*/  IMAD.IADD R4, R248, 0x1, -R3 ;  /* 0x00000001f8047824 */ /* 0x002fe400078e0a03 */
[----:B--2---:R-:W-:-:S03]  /*c390*/  FFMA.FTZ R3, R15, -UR21, R58 ;  /* 0x800000150f037c23 */ /* 0x004fc6000801003a */
[----:B------:R-:W-:Y:S01]  /*c3a0*/  IABS R4, R4 ;  /* 0x0000000400047213 */ /* 0x000fe20000000000 */
[----:B---3--:R-:W-:-:S04]  /*c3b0*/  FFMA.FTZ R8, R8, -UR21, R57 ;  /* 0x8000001508087c23 */ /* 0x008fc80008010039 */
[----:B------:R-:W-:Y:S01]  /*c3c0*/  IMAD.MOV.U32 R5, RZ, RZ, R4 ;  /* 0x000000ffff057224 */ /* 0x000fe200078e0004 */
[----:B------:R-:W-:Y:S01]  /*c3d0*/  IABS R4, R6 ;  /* 0x0000000600047213 */ /* 0x000fe20000000000 */
[----:B------:R-:W-:Y:S01]  /*c3e0*/  FFMA.FTZ R6, R10, -UR21, R213 ;  /* 0x800000150a067c23 */ /* 0x000fe200080100d5 */
[----:B------:R-:W-:Y:S01]  /*c3f0*/  FSEL R63, R8, -INF , !P4 ;  /* 0xff800000083f7808 */ /* 0x000fe20006000000 */
[----:B------:R-:W1:Y:S01]  /*c400*/  I2F R7, R5 ;  /* 0x0000000500077306 */ /* 0x000e620000201400 */
[----:B------:R-:W-:-:S04]  /*c410*/  ISETP.GE.AND P4, PT, R2, R249, PT ;  /* 0x000000f90200720c */ /* 0x000fc80003f86270 */
[----:B------:R-:W-:-:S03]  /*c420*/  ISETP.LT.OR P4, PT, R2, R244, P4 ;  /* 0x000000f40200720c */ /* 0x000fc60002781670 */
[----:B------:R-:W2:Y:S01]  /*c430*/  I2F R4, R4 ;  /* 0x0000000400047306 */ /* 0x000ea20000201400 */
[----:B-1----:R-:W-:Y:S01]  /*c440*/  FFMA.FTZ R12, R7, -UR21, R59 ;  /* 0x80000015070c7c23 */ /* 0x002fe2000801003b */
[----:B------:R-:W-:Y:S01]  /*c450*/  FSEL R59, R3, -INF , !P0 ;  /* 0xff800000033b7808 */ /* 0x000fe20004000000 */
[----:B------:R-:W-:Y:S01]  /*c460*/  FFMA.FTZ R5, R9, -UR21, R215 ;  /* 0x8000001509057c23 */ /* 0x000fe200080100d7 */
[----:B------:R-:W-:Y:S02]  /*c470*/  ISETP.GE.AND P0, PT, R2, R252, PT ;  /* 0x000000fc0200720c */ /* 0x000fe40003f06270 */
[----:B------:R-:W-:Y:S02]  /*c480*/  FSEL R56, R12, -INF , !P1 ;  /* 0xff8000000c387808 */ /* 0x000fe40004800000 */
[----:B------:R-:W-:Y:S01]  /*c490*/  FSEL R61, R5, -INF , !P5 ;  /* 0xff800000053d7808 */ /* 0x000fe20006800000 */
[----:B--2---:R-:W-:Y:S01]  /*c4a0*/  FFMA.FTZ R11, R4, -UR21, R28 ;  /* 0x80000015040b7c23 */ /* 0x004fe2000801001c */
[C---:B------:R-:W-:Y:S01]  /*c4b0*/  ISETP.GE.AND P5, PT, R2.reuse, R250, PT ;  /* 0x000000fa0200720c */ /* 0x040fe20003fa6270 */
[----:B------:R-:W-:Y:S01]  /*c4c0*/  IMAD.IADD R4, R241, 0x1, -R2 ;  /* 0x00000001f1047824 */ /* 0x000fe200078e0a02 */
[----:B------:R-:W-:-:S02]  /*c4d0*/  ISETP.LT.OR P0, PT, R2, R247, P0 ;  /* 0x000000f70200720c */ /* 0x000fc40000701670 */
[----:B------:R-:W-:Y:S02]  /*c4e0*/  ISETP.LT.OR P5, PT, R2, R245, P5 ;  /* 0x000000f50200720c */ /* 0x000fe40002fa1670 */
[----:B------:R-:W-:Y:S02]  /*c4f0*/  IABS R3, R4 ;  /* 0x0000000400037213 */ /* 0x000fe40000000000 */
[----:B------:R-:W-:Y:S02]  /*c500*/  FSEL R4, R6, -INF , !P6 ;  /* 0xff80000006047808 */ /* 0x000fe40007000000 */
[----:B------:R-:W-:-:S03]  /*c510*/  ISETP.GE.AND P6, PT, R2, R251, PT ;  /* 0x000000fb0200720c */ /* 0x000fc60003fc6270 */
[----:B------:R1:W-:Y:S01]  /*c520*/  STL [R1+0x14], R4 ;  /* 0x0000140401007387 */ /* 0x0003e20000100800 */
[----:B------:R-:W-:Y:S01]  /*c530*/  ISETP.LT.OR P6, PT, R2, R246, P6 ;  /* 0x000000f60200720c */ /* 0x000fe200037c1670 */
[----:B-1----:R-:W-:Y:S02]  /*c540*/  IMAD.MOV.U32 R4, RZ, RZ, R3 ;  /* 0x000000ffff047224 */ /* 0x002fe400078e0003 */
[----:B------:R-:W-:Y:S02]  /*c550*/  IMAD.IADD R3, R243, 0x1, -R2 ;  /* 0x00000001f3037824 */ /* 0x000fe400078e0a02 */
[----:B------:R1:W2:Y:S03]  /*c560*/  I2F R10, R4 ;  /* 0x00000004000a7306 */ /* 0x0002a60000201400 */
[----:B------:R-:W-:-:S05]  /*c570*/  IABS R3, R3 ;  /* 0x0000000300037213 */ /* 0x000fca0000000000 */
[----:B------:R3:W-:Y:S01]  /*c580*/  I2F R9, R3 ;  /* 0x0000000300097306 */ /* 0x0007e20000201400 */
[----:B-1----:R-:W-:Y:S01]  /*c590*/  IMAD.IADD R4, R248, 0x1, -R2 ;  /* 0x00000001f8047824 */ /* 0x002fe200078e0a02 */
[----:B------:R-:W-:-:S04]  /*c5a0*/  IADD3 R2, R0, 0x19, RZ ;  /* 0x0000001900027810 */ /* 0x000fc80007ffe0ff */
[----:B------:R-:W-:Y:S01]  /*c5b0*/  IABS R4, R4 ;  /* 0x0000000400047213 */ /* 0x000fe20000000000 */
[--C-:B------:R-:W-:Y:S01]  /*c5c0*/  IMAD.IADD R5, R241, 0x1, -R2.reuse ;  /* 0x00000001f1057824 */ /* 0x100fe200078e0a02 */
[----:B------:R-:W-:Y:S01]  /*c5d0*/  ISETP.GE.AND P1, PT, R2, R252, PT ;  /* 0x000000fc0200720c */ /* 0x000fe20003f26270 */
[----:B---3--:R-:W-:Y:S01]  /*c5e0*/  IMAD.IADD R3, R242, 0x1, -R2 ;  /* 0x00000001f2037824 */ /* 0x008fe200078e0a02 */
[----:B------:R1:W-:Y:S02]  /*c5f0*/  I2F R13, R4 ;  /* 0x00000004000d7306 */ /* 0x0003e40000201400 */
[----:B------:R-:W-:Y:S02]  /*c600*/  ISETP.LT.OR P1, PT, R2, R247, P1 ;  /* 0x000000f70200720c */ /* 0x000fe40000f21670 */
[----:B------:R-:W-:-:S05]  /*c610*/  IABS R3, R3 ;  /* 0x0000000300037213 */ /* 0x000fca0000000000 */
[----:B-1----:R-:W-:Y:S01]  /*c620*/  IMAD.MOV.U32 R4, RZ, RZ, R3 ;  /* 0x000000ffff047224 */ /* 0x002fe200078e0003 */
[----:B------:R-:W-:Y:S02]  /*c630*/  IABS R3, R5 ;  /* 0x0000000500037213 */ /* 0x000fe40000000000 */
[----:B------:R-:W-:Y:S01]  /*c640*/  IADD3 R5, R248, -R2, RZ ;  /* 0x80000002f8057210 */ /* 0x000fe20007ffe0ff */
[----:B------:R1:W-:Y:S02]  /*c650*/  I2F R8, R4 ;  /* 0x0000000400087306 */ /* 0x0003e40000201400 */
[----:B-1----:R-:W-:Y:S02]  /*c660*/  IMAD.MOV.U32 R4, RZ, RZ, R3 ;  /* 0x000000ffff047224 */ /* 0x002fe400078e0003 */
[----:B------:R-:W-:-:S04]  /*c670*/  IMAD.IADD R3, R243, 0x1, -R2 ;  /* 0x00000001f3037824 */ /* 0x000fc800078e0a02 */
[----:B------:R1:W3:Y:S01]  /*c680*/  I2F R7, R4 ;  /* 0x0000000400077306 */ /* 0x0002e20000201400 */
[----:B------:R-:W-:-:S05]  /*c690*/  IABS R3, R3 ;  /* 0x0000000300037213 */ /* 0x000fca0000000000 */
[----:B-1----:R-:W-:Y:S01]  /*c6a0*/  IMAD.MOV.U32 R4, RZ, RZ, R3 ;  /* 0x000000ffff047224 */ /* 0x002fe200078e0003 */
[----:B------:R-:W-:Y:S01]  /*c6b0*/  IABS R3, R5 ;  /* 0x0000000500037213 */ /* 0x000fe20000000000 */
[----:B--2---:R-:W-:Y:S02]  /*c6c0*/  FFMA.FTZ R5, R10, -UR21, R30 ;  /* 0x800000150a057c23 */ /* 0x004fe4000801001e */
[----:B------:R1:W2:Y:S01]  /*c6d0*/  I2F R6, R4 ;  /* 0x0000000400067306 */ /* 0x0002a20000201400 */
[----:B---3--:R-:W-:Y:S02]  /*c6e0*/  FFMA.FTZ R7, R7, -UR21, R31 ;  /* 0x8000001507077c23 */ /* 0x008fe4000801001f */
[----:B------:R-:W-:Y:S01]  /*c6f0*/  FSEL R57, R5, -INF , !P6 ;  /* 0xff80000005397808 */ /* 0x000fe20007000000 */
[----:B------:R-:W-:Y:S01]  /*c700*/  FFMA.FTZ R5, R8, -UR21, R29 ;  /* 0x8000001508057c23 */ /* 0x000fe2000801001d */
[----:B------:R-:W-:-:S03]  /*c710*/  ISETP.GE.AND P6, PT, R2, R250, PT ;  /* 0x000000fa0200720c */ /* 0x000fc60003fc6270 */
[----:B------:R-:W3:Y:S01]  /*c720*/  I2F R3, R3 ;  /* 0x0000000300037306 */ /* 0x000ee20000201400 */
[----:B------:R-:W-:Y:S01]  /*c730*/  ISETP.LT.OR P6, PT, R2, R245, P6 ;  /* 0x000000f50200720c */ /* 0x000fe200037c1670 */
[----:B-1----:R-:W-:Y:S01]  /*c740*/  FFMA.FTZ R4, R9, -UR21, R52 ;  /* 0x8000001509047c23 */ /* 0x002fe20008010034 */
[----:B------:R-:W-:Y:S01]  /*c750*/  FSEL R9, R11, -INF , !P0 ;  /* 0xff8000000b097808 */ /* 0x000fe20004000000 */
[----:B--2---:R-:W-:Y:S01]  /*c760*/  FFMA.FTZ R6, R6, -UR21, R53 ;  /* 0x8000001506067c23 */ /* 0x004fe20008010035 */
[----:B------:R-:W-:Y:S02]  /*c770*/  ISETP.GE.AND P0, PT, R2, R251, PT ;  /* 0x000000fb0200720c */ /* 0x000fe40003f06270 */
[----:B------:R-:W-:Y:S01]  /*c780*/  FSEL R58, R4, -INF , !P5 ;  /* 0xff800000043a7808 */ /* 0x000fe20006800000 */
[----:B------:R-:W-:Y:S01]  /*c790*/  FFMA.FTZ R4, R13, -UR21, R54 ;  /* 0x800000150d047c23 */ /* 0x000fe20008010036 */
[C---:B------:R-:W-:Y:S01]  /*c7a0*/  ISETP.GE.AND P5, PT, R2.reuse, R249, PT ;  /* 0x000000f90200720c */ /* 0x040fe20003fa6270 */
[----:B---3--:R-:W-:Y:S01]  /*c7b0*/  FFMA.FTZ R15, R3, -UR21, R55 ;  /* 0x80000015030f7c23 */ /* 0x008fe20008010037 */
[C---:B------:R-:W-:Y:S01]  /*c7c0*/  ISETP.LT.OR P0, PT, R2.reuse, R246, P0 ;  /* 0x000000f60200720c */ /* 0x040fe20000701670 */
[----:B------:R1:W-:Y:S01]  /*c7d0*/  STL [R1+0xc], R9 ;  /* 0x00000c0901007387 */ /* 0x0003e20000100800 */
[----:B------:R-:W-:-:S02]  /*c7e0*/  ISETP.LT.OR P5, PT, R2, R244, P5 ;  /* 0x000000f40200720c */ /* 0x000fc40002fa1670 */
[----:B------:R-:W-:Y:S02]  /*c7f0*/  IADD3 R2, R0, 0x20, RZ ;  /* 0x0000002000027810 */ /* 0x000fe40007ffe0ff */
[----:B------:R-:W-:Y:S02]  /*c800*/  FSEL R33, R4, -INF , !P4 ;  /* 0xff80000004217808 */ /* 0x000fe40006000000 */
[----:B------:R-:W-:Y:S01]  /*c810*/  FSEL R53, R5, -INF , !P1 ;  /* 0xff80000005357808 */ /* 0x000fe20004800000 */
[----:B------:R-:W-:Y:S01]  /*c820*/  IMAD.IADD R3, R242, 0x1, -R2 ;  /* 0x00000001f2037824 */ /* 0x000fe200078e0a02 */
[----:B------:R-:W-:Y:S02]  /*c830*/  FSEL R31, R7, -INF , !P0 ;  /* 0xff800000071f7808 */ /* 0x000fe40004000000 */
[----:B------:R-:W-:Y:S02]  /*c840*/  FSEL R64, R6, -INF , !P6 ;  /* 0xff80000006407808 */ /* 0x000fe40007000000 */
[----:B------:R-:W-:-:S02]  /*c850*/  IABS R3, R3 ;  /* 0x0000000300037213 */ /* 0x000fc40000000000 */
[C---:B------:R-:W-:Y:S02]  /*c860*/  ISETP.GE.AND P4, PT, R2.reuse, R252, PT ;  /* 0x000000fc0200720c */ /* 0x040fe40003f86270 */
[C---:B------:R-:W-:Y:S01]  /*c870*/  ISETP.GE.AND P1, PT, R2.reuse, R251, PT ;  /* 0x000000fb0200720c */ /* 0x040fe20003f26270 */
[----:B------:R-:W-:Y:S01]  /*c880*/  IMAD.MOV.U32 R4, RZ, RZ, R3 ;  /* 0x000000ffff047224 */ /* 0x000fe200078e0003 */
[C---:B------:R-:W-:Y:S01]  /*c890*/  ISETP.GE.AND P0, PT, R2.reuse, R250, PT ;  /* 0x000000fa0200720c */ /* 0x040fe20003f06270 */
[----:B------:R-:W-:Y:S01]  /*c8a0*/  IMAD.IADD R3, R241, 0x1, -R2 ;  /* 0x00000001f1037824 */ /* 0x000fe200078e0a02 */
[C---:B------:R-:W-:Y:S01]  /*c8b0*/  ISETP.GE.AND P6, PT, R2.reuse, R249, PT ;  /* 0x000000f90200720c */ /* 0x040fe20003fc6270 */
[----:B------:R2:W3:Y:S01]  /*c8c0*/  I2F R11, R4 ;  /* 0x00000004000b7306 */ /* 0x0004e20000201400 */
[----:B------:R-:W-:Y:S02]  /*c8d0*/  ISETP.LT.OR P4, PT, R2, R247, P4 ;  /* 0x000000f70200720c */ /* 0x000fe40002781670 */
[----:B------:R-:W-:-:S02]  /*c8e0*/  IABS R3, R3 ;  /* 0x0000000300037213 */ /* 0x000fc40000000000 */
[C---:B------:R-:W-:Y:S02]  /*c8f0*/  ISETP.LT.OR P1, PT, R2.reuse, R246, P1 ;  /* 0x000000f60200720c */ /* 0x040fe40000f21670 */
[C---:B------:R-:W-:Y:S02]  /*c900*/  ISETP.LT.OR P0, PT, R2.reuse, R245, P0 ;  /* 0x000000f50200720c */ /* 0x040fe40000701670 */
[----:B------:R-:W-:Y:S01]  /*c910*/  ISETP.LT.OR P6, PT, R2, R244, P6 ;  /* 0x000000f40200720c */ /* 0x000fe200037c1670 */
[----:B--2---:R-:W-:Y:S02]  /*c920*/  IMAD.MOV.U32 R4, RZ, RZ, R3 ;  /* 0x000000ffff047224 */ /* 0x004fe400078e0003 */
[----:B------:R-:W-:Y:S02]  /*c930*/  IMAD.IADD R3, R243, 0x1, -R2 ;  /* 0x00000001f3037824 */ /* 0x000fe400078e0a02 */
[----:B------:R2:W-:Y:S01]  /*c940*/  I2F R10, R4 ;  /* 0x00000004000a7306 */ /* 0x0005e20000201400 */
[----:B---3--:R-:W-:-:S02]  /*c950*/  FFMA.FTZ R6, R11, -UR21, R48 ;  /* 0x800000150b067c23 */ /* 0x008fc40008010030 */
[----:B------:R-:W-:-:S03]  /*c960*/  IABS R3, R3 ;  /* 0x0000000300037213 */ /* 0x000fc60000000000 */
[----:B------:R-:W-:Y:S02]  /*c970*/  FSEL R67, R6, -INF , !P4 ;  /* 0xff80000006437808 */ /* 0x000fe40006000000 */
[----:B-1----:R1:W-:Y:S01]  /*c980*/  I2F R9, R3 ;  /* 0x0000000300097306 */ /* 0x0023e20000201400 */
[----:B--2---:R-:W-:Y:S01]  /*c990*/  IMAD.IADD R4, R248, 0x1, -R2 ;  /* 0x00000001f8047824 */ /* 0x004fe200078e0a02 */
[----:B------:R-:W-:-:S04]  /*c9a0*/  IADD3 R2, R0, 0x21, RZ ;  /* 0x0000002100027810 */ /* 0x000fc80007ffe0ff */
[----:B------:R-:W-:Y:S01]  /*c9b0*/  IABS R4, R4 ;  /* 0x0000000400047213 */ /* 0x000fe20000000000 */
[--C-:B------:R-:W-:Y:S01]  /*c9c0*/  IMAD.IADD R5, R243, 0x1, -R2.reuse ;  /* 0x00000001f3057824 */ /* 0x100fe200078e0a02 */
[----:B------:R-:W-:Y:S01]  /*c9d0*/  ISETP.GE.AND P4, PT, R2, R251, PT ;  /* 0x000000fb0200720c */ /* 0x000fe20003f86270 */
[----:B-1----:R-:W-:Y:S01]  /*c9e0*/  IMAD.IADD R3, R242, 0x1, -R2 ;  /* 0x00000001f2037824 */ /* 0x002fe200078e0a02 */
        /* <DEDUP_REMOVED lines=11> */
[----:B------:R-:W-:Y:S02]  /*caa0*/  FFMA.FTZ R5, R10, -UR21, R50 ;  /* 0x800000150a057c23 */ /* 0x000fe40008010032 */
[----:B------:R1:W2:Y:S01]  /*cab0*/  I2F R7, R4 ;  /* 0x0000000400077306 */ /* 0x0002a20000201400 */
[----:B---3--:R-:W-:Y:S02]  /*cac0*/  FFMA.FTZ R14, R8, -UR21, R49 ;  /* 0x80000015080e7c23 */ /* 0x008fe40008010031 */
[----:B------:R-:W-:Y:S02]  /*cad0*/  FSEL R52, R5, -INF , !P1 ;  /* 0xff80000005347808 */ /* 0x000fe40004800000 */
[----:B------:R-:W-:-:S03]  /*cae0*/  ISETP.GE.AND P1, PT, R2, R250, PT ;  /* 0x000000fa0200720c */ /* 0x000fc60003f26270 */
[----:B------:R-:W3:Y:S01]  /*caf0*/  I2F R3, R3 ;  /* 0x0000000300037306 */ /* 0x000ee20000201400 */
[----:B------:R-:W-:Y:S01]  /*cb00*/  ISETP.LT.OR P1, PT, R2, R245, P1 ;  /* 0x000000f50200720c */ /* 0x000fe20000f21670 */
[----:B-1----:R-:W-:Y:S02]  /*cb10*/  FFMA.FTZ R4, R9, -UR21, R40 ;  /* 0x8000001509047c23 */ /* 0x002fe40008010028 */
[----:B--2---:R-:W-:-:S03]  /*cb20*/  FFMA.FTZ R12, R7, -UR21, R51 ;  /* 0x80000015070c7c23 */ /* 0x004fc60008010033 */
[----:B------:R-:W-:Y:S02]  /*cb30*/  FSEL R54, R4, -INF , !P0 ;  /* 0xff80000004367808 */ /* 0x000fe40004000000 */
[C---:B------:R-:W-:Y:S01]  /*cb40*/  ISETP.GE.AND P0, PT, R2.reuse, R249, PT ;  /* 0x000000f90200720c */ /* 0x040fe20003f06270 */
[----:B---3--:R-:W-:Y:S01]  /*cb50*/  FFMA.FTZ R11, R3, -UR21, R41 ;  /* 0x80000015030b7c23 */ /* 0x008fe20008010029 */
[----:B------:R-:W-:Y:S02]  /*cb60*/  FSEL R41, R15, -INF , !P5 ;  /* 0xff8000000f297808 */ /* 0x000fe40006800000 */
[C---:B------:R-:W-:Y:S02]  /*cb70*/  ISETP.GE.AND P5, PT, R2.reuse, R252, PT ;  /* 0x000000fc0200720c */ /* 0x040fe40003fa6270 */
[C---:B------:R-:W-:Y:S02]  /*cb80*/  ISETP.LT.OR P0, PT, R2.reuse, R244, P0 ;  /* 0x000000f40200720c */ /* 0x040fe40000701670 */
[----:B------:R-:W-:Y:S01]  /*cb90*/  ISETP.LT.OR P5, PT, R2, R247, P5 ;  /* 0x000000f70200720c */ /* 0x000fe20002fa1670 */
[----:B------:R-:W-:Y:S01]  /*cba0*/  IMAD.IADD R2, R248, 0x1, -R2 ;  /* 0x00000001f8027824 */ /* 0x000fe200078e0a02 */
[----:B------:R-:W-:-:S02]  /*cbb0*/  IADD3 R3, R0, 0x28, RZ ;  /* 0x0000002800037810 */ /* 0x000fc40007ffe0ff */
[----:B------:R-:W-:Y:S02]  /*cbc0*/  FSEL R66, R14, -INF , !P5 ;  /* 0xff8000000e427808 */ /* 0x000fe40006800000 */
[----:B------:R-:W-:Y:S01]  /*cbd0*/  IABS R4, R2 ;  /* 0x0000000200047213 */ /* 0x000fe20000000000 */
[--C-:B------:R-:W-:Y:S01]  /*cbe0*/  IMAD.IADD R2, R242, 0x1, -R3.reuse ;  /* 0x00000001f2027824 */ /* 0x100fe200078e0a03 */
[----:B------:R-:W-:Y:S01]  /*cbf0*/  FSEL R60, R12, -INF , !P4 ;  /* 0xff8000000c3c7808 */ /* 0x000fe20006000000 */
[----:B------:R-:W-:Y:S01]  /*cc00*/  IMAD.IADD R5, R243, 0x1, -R3 ;  /* 0x00000001f3057824 */ /* 0x000fe200078e0a03 */
[----:B------:R1:W2:Y:S01]  /*cc10*/  I2F R15, R4 ;  /* 0x00000004000f7306 */ /* 0x0002a20000201400 */
[----:B------:R-:W-:Y:S02]  /*cc20*/  FSEL R55, R11, -INF , !P1 ;  /* 0xff8000000b377808 */ /* 0x000fe40004800000 */
[----:B------:R-:W-:Y:S02]  /*cc30*/  IABS R2, R2 ;  /* 0x0000000200027213 */ /* 0x000fe40000000000 */
[----:B------:R-:W-:-:S02]  /*cc40*/  ISETP.GE.AND P6, PT, R3, R252, PT ;  /* 0x000000fc0300720c */ /* 0x000fc40003fc6270 */
[C---:B------:R-:W-:Y:S02]  /*cc50*/  ISETP.GE.AND P5, PT, R3.reuse, R251, PT ;  /* 0x000000fb0300720c */ /* 0x040fe40003fa6270 */
[C---:B------:R-:W-:Y:S02]  /*cc60*/  ISETP.GE.AND P4, PT, R3.reuse, R250, PT ;  /* 0x000000fa0300720c */ /* 0x040fe40003f86270 */
[C---:B------:R-:W-:Y:S02]  /*cc70*/  ISETP.GE.AND P1, PT, R3.reuse, R249, PT ;  /* 0x000000f90300720c */ /* 0x040fe40003f26270 */
[C---:B------:R-:W-:Y:S02]  /*cc80*/  ISETP.LT.OR P6, PT, R3.reuse, R247, P6 ;  /* 0x000000f70300720c */ /* 0x040fe400037c1670 */
[C---:B------:R-:W-:Y:S01]  /*cc90*/  ISETP.LT.OR P5, PT, R3.reuse, R246, P5 ;  /* 0x000000f60300720c */ /* 0x040fe20002fa1670 */
[----:B-1----:R-:W-:Y:S01]  /*cca0*/  IMAD.MOV.U32 R4, RZ, RZ, R2 ;  /* 0x000000ffff047224 */ /* 0x002fe200078e0002 */
[----:B------:R-:W-:Y:S01]  /*ccb0*/  ISETP.LT.OR P4, PT, R3, R245, P4 ;  /* 0x000000f50300720c */ /* 0x000fe20002781670 */
[----:B------:R-:W-:Y:S01]  /*ccc0*/  IMAD.IADD R2, R241, 0x1, -R3 ;  /* 0x00000001f1027824 */ /* 0x000fe200078e0a03 */
[----:B------:R-:W-:Y:S01]  /*ccd0*/  ISETP.LT.OR P1, PT, R3, R244, P1 ;  /* 0x000000f40300720c */ /* 0x000fe20000f21670 */
        /* <DEDUP_REMOVED lines=18> */
[----:B------:R-:W-:Y:S02]  /*ce00*/  ISETP.GE.AND P4, PT, R2, R249, PT ;  /* 0x000000f90200720c */ /* 0x000fe40003f86270 */
[----:B------:R-:W-:Y:S02]  /*ce10*/  FSEL R21, R6, -INF , !P6 ;  /* 0xff80000006157808 */ /* 0x000fe40007000000 */
[C---:B------:R-:W-:Y:S02]  /*ce20*/  ISETP.GE.AND P6, PT, R2.reuse, R251, PT ;  /* 0x000000fb0200720c */ /* 0x040fe40003fc6270 */
[C---:B------:R-:W-:Y:S01]  /*ce30*/  ISETP.LT.OR P4, PT, R2.reuse, R244, P4 ;  /* 0x000000f40200720c */ /* 0x040fe20002781670 */
[----:B------:R-:W2:Y:S01]  /*ce40*/  I2F R4, R4 ;  /* 0x0000000400047306 */ /* 0x000ea20000201400 */
[C---:B------:R-:W-:Y:S01]  /*ce50*/  ISETP.LT.OR P6, PT, R2.reuse, R246, P6 ;  /* 0x000000f60200720c */ /* 0x040fe200037c1670 */
[----:B-1----:R-:W-:Y:S01]  /*ce60*/  FFMA.FTZ R12, R7, -UR21, R210 ;  /* 0x80000015070c7c23 */ /* 0x002fe200080100d2 */
[----:B------:R-:W-:Y:S01]  /*ce70*/  FSEL R7, R3, -INF , !P0 ;  /* 0xff80000003077808 */ /* 0x000fe20004000000 */
[----:B------:R-:W-:Y:S01]  /*ce80*/  FFMA.FTZ R5, R9, -UR21, R38 ;  /* 0x8000001509057c23 */ /* 0x000fe20008010026 */
[----:B------:R-:W-:-:S02]  /*ce90*/  ISETP.GE.AND P0, PT, R2, R252, PT ;  /* 0x000000fc0200720c */ /* 0x000fc40003f06270 */
[----:B------:R-:W-:Y:S01]  /*cea0*/  FSEL R239, R12, -INF , !P1 ;  /* 0xff8000000cef7808 */ /* 0x000fe20004800000 */
[----:B------:R1:W-:Y:S01]  /*ceb0*/  STL [R1+0x4], R7 ;  /* 0x0000040701007387 */ /* 0x0003e20000100800 */
[----:B------:R-:W-:Y:S01]  /*cec0*/  FSEL R28, R5, -INF , !P5 ;  /* 0xff800000051c7808 */ /* 0x000fe20006800000 */
[----:B--2---:R-:W-:Y:S01]  /*ced0*/  FFMA.FTZ R11, R4, -UR21, R37 ;  /* 0x80000015040b7c23 */ /* 0x004fe20008010025 */
[C---:B------:R-:W-:Y:S01]  /*cee0*/  ISETP.GE.AND P5, PT, R2.reuse, R250, PT ;  /* 0x000000fa0200720c */ /* 0x040fe20003fa6270 */
[----:B------:R-:W-:Y:S01]  /*cef0*/  IMAD.IADD R4, R241, 0x1, -R2 ;  /* 0x00000001f1047824 */ /* 0x000fe200078e0a02 */
[C---:B------:R-:W-:Y:S02]  /*cf00*/  ISETP.LT.OR P0, PT, R2.reuse, R247, P0 ;  /* 0x000000f70200720c */ /* 0x040fe40000701670 */
[----:B------:R-:W-:Y:S02]  /*cf10*/  ISETP.LT.OR P5, PT, R2, R245, P5 ;  /* 0x000000f50200720c */ /* 0x000fe40002fa1670 */
[----:B------:R-:W-:-:S02]  /*cf20*/  IABS R3, R4 ;  /* 0x0000000400037213 */ /* 0x000fc40000000000 */
[----:B------:R-:W-:-:S03]  /*cf30*/  FSEL R215, R11, -INF , !P0 ;  /* 0xff8000000bd77808 */ /* 0x000fc60004000000 */
[----:B------:R-:W-:Y:S02]  /*cf40*/  IMAD.MOV.U32 R4, RZ, RZ, R3 ;  /* 0x000000ffff047224 */ /* 0x000fe400078e0003 */
[----:B------:R-:W-:Y:S02]  /*cf50*/  IMAD.IADD R3, R243, 0x1, -R2 ;  /* 0x00000001f3037824 */ /* 0x000fe400078e0a02 */
[----:B------:R2:W3:Y:S03]  /*cf60*/  I2F R10, R4 ;  /* 0x00000004000a7306 */ /* 0x0004e60000201400 */
[----:B------:R-:W-:-:S05]  /*cf70*/  IABS R3, R3 ;  /* 0x0000000300037213 */ /* 0x000fca0000000000 */
[----:B------:R4:W-:Y:S01]  /*cf80*/  I2F R9, R3 ;  /* 0x0000000300097306 */ /* 0x0009e20000201400 */
[----:B--2---:R-:W-:Y:S01]  /*cf90*/  IMAD.IADD R4, R248, 0x1, -R2 ;  /* 0x00000001f8047824 */ /* 0x004fe200078e0a02 */
[----:B------:R-:W-:-:S04]  /*cfa0*/  IADD3 R2, R0, 0x30, RZ ;  /* 0x0000003000027810 */ /* 0x000fc80007ffe0ff */
[----:B------:R-:W-:Y:S01]  /*cfb0*/  IABS R4, R4 ;  /* 0x0000000400047213 */ /* 0x000fe20000000000 */
[--C-:B------:R-:W-:Y:S01]  /*cfc0*/  IMAD.IADD R5, R241, 0x1, -R2.reuse ;  /* 0x00000001f1057824 */ /* 0x100fe200078e0a02 */
[----:B------:R-:W-:Y:S01]  /*cfd0*/  ISETP.GE.AND P1, PT, R2, R252, PT ;  /* 0x000000fc0200720c */ /* 0x000fe20003f26270 */
[----:B----4-:R-:W-:Y:S01]  /*cfe0*/  IMAD.IADD R3, R242, 0x1, -R2 ;  /* 0x00000001f2037824 */ /* 0x010fe200078e0a02 */
[----:B------:R2:W-:Y:S01]  /*cff0*/  I2F R13, R4 ;  /* 0x00000004000d7306 */ /* 0x0005e20000201400 */
[C---:B------:R-:W-:Y:S02]  /*d000*/  ISETP.GE.AND P0, PT, R2.reuse, R251, PT ;  /* 0x000000fb0200720c */ /* 0x040fe40003f06270 */
[C---:B------:R-:W-:Y:S02]  /*d010*/  ISETP.LT.OR P1, PT, R2.reuse, R247, P1 ;  /* 0x000000f70200720c */ /* 0x040fe40000f21670 */
[----:B------:R-:W-:Y:S02]  /*d020*/  IABS R3, R3 ;  /* 0x0000000300037213 */ /* 0x000fe40000000000 */
[----:B------:R-:W-:-:S03]  /*d030*/  ISETP.LT.OR P0, PT, R2, R246, P0 ;  /* 0x000000f60200720c */ /* 0x000fc60000701670 */
[----:B--2---:R-:W-:Y:S01]  /*d040*/  IMAD.MOV.U32 R4, RZ, RZ, R3 ;  /* 0x000000ffff047224 */ /* 0x004fe200078e0003 */
[----:B------:R-:W-:Y:S01]  /*d050*/  IABS R3, R5 ;  /* 0x0000000500037213 */ /* 0x000fe20000000000 */
[--C-:B------:R-:W-:Y:S02]  /*d060*/  IMAD.IADD R5, R248, 0x1, -R2.reuse ;  /* 0x00000001f8057824 */ /* 0x100fe400078e0a02 */
[----:B------:R2:W4:Y:S02]  /*d070*/  I2F R8, R4 ;  /* 0x0000000400087306 */ /* 0x0005240000201400 */
[----:B--2---:R-:W-:Y:S02]  /*d080*/  IMAD.MOV.U32 R4, RZ, RZ, R3 ;  /* 0x000000ffff047224 */ /* 0x004fe400078e0003 */
[----:B------:R-:W-:-:S04]  /*d090*/  IMAD.IADD R3, R243, 0x1, -R2 ;  /* 0x00000001f3037824 */ /* 0x000fc800078e0a02 */
[----:B-1----:R1:W2:Y:S01]  /*d0a0*/  I2F R7, R4 ;  /* 0x0000000400077306 */ /* 0x0022a20000201400 */
[----:B------:R-:W-:-:S05]  /*d0b0*/  IABS R3, R3 ;  /* 0x0000000300037213 */ /* 0x000fca0000000000 */
[----:B-1----:R-:W-:Y:S01]  /*d0c0*/  IMAD.MOV.U32 R4, RZ, RZ, R3 ;  /* 0x000000ffff047224 */ /* 0x002fe200078e0003 */
[----:B------:R-:W-:Y:S01]  /*d0d0*/  IABS R3, R5 ;  /* 0x0000000500037213 */ /* 0x000fe20000000000 */
[----:B---3--:R-:W-:Y:S02]  /*d0e0*/  FFMA.FTZ R5, R10, -UR21, R39 ;  /* 0x800000150a057c23 */ /* 0x008fe40008010027 */
[----:B------:R1:W3:Y:S03]  /*d0f0*/  I2F R6, R4 ;  /* 0x0000000400067306 */ /* 0x0002e60000201400 */
[----:B------:R-:W-:Y:S01]  /*d100*/  FSEL R216, R5, -INF , !P6 ;  /* 0xff80000005d87808 */ /* 0x000fe20007000000 */
[----:B----4-:R-:W-:Y:S01]  /*d110*/  FFMA.FTZ R5, R8, -UR21, R77 ;  /* 0x8000001508057c23 */ /* 0x010fe2000801004d */
[C---:B------:R-:W-:Y:S01]  /*d120*/  ISETP.GE.AND P6, PT, R2.reuse, R250, PT ;  /* 0x000000fa0200720c */ /* 0x040fe20003fc6270 */
[----:B--2---:R-:W-:Y:S01]  /*d130*/  FFMA.FTZ R7, R7, -UR21, R76 ;  /* 0x8000001507077c23 */ /* 0x004fe2000801004c */
[----:B------:R2:W5:Y:S01]  /*d140*/  LDL.LU R77, [R1+0xa4] ;  /* 0x0000a400014d7983 */ /* 0x0005620000300800 */
[----:B------:R-:W4:Y:S01]  /*d150*/  I2F R3, R3 ;  /* 0x0000000300037306 */ /* 0x000f220000201400 */
[----:B------:R-:W-:Y:S01]  /*d160*/  ISETP.LT.OR P6, PT, R2, R245, P6 ;  /* 0x000000f50200720c */ /* 0x000fe200037c1670 */
[----:B-1----:R-:W-:-:S02]  /*d170*/  FFMA.FTZ R4, R9, -UR21, R209 ;  /* 0x8000001509047c23 */ /* 0x002fc400080100d1 */
[----:B---3--:R-:W-:Y:S01]  /*d180*/  FFMA.FTZ R6, R6, -UR21, R44 ;  /* 0x8000001506067c23 */ /* 0x008fe2000801002c */
[----:B------:R-:W-:Y:S01]  /*d190*/  FSEL R212, R5, -INF , !P1 ;  /* 0xff80000005d47808 */ /* 0x000fe20004800000 */
[----:B------:R2:W5:Y:S01]  /*d1a0*/  LDL.LU R76, [R1+0xa0] ;  /* 0x0000a000014c7983 */ /* 0x0005620000300800 */
[----:B------:R-:W-:Y:S01]  /*d1b0*/  FSEL R218, R4, -INF , !P5 ;  /* 0xff80000004da7808 */ /* 0x000fe20006800000 */
[----:B------:R-:W-:Y:S01]  /*d1c0*/  FFMA.FTZ R4, R13, -UR21, R211 ;  /* 0x800000150d047c23 */ /* 0x000fe200080100d3 */
[----:B------:R-:W-:-:S04]  /*d1d0*/  ISETP.GE.AND P5, PT, R2, R249, PT ;  /* 0x000000f90200720c */ /* 0x000fc80003fa6270 */
[----:B------:R-:W-:Y:S02]  /*d1e0*/  ISETP.LT.OR P5, PT, R2, R244, P5 ;  /* 0x000000f40200720c */ /* 0x000fe40002fa1670 */
[----:B------:R-:W-:Y:S01]  /*d1f0*/  IADD3 R2, R0, 0x31, RZ ;  /* 0x0000003100027810 */ /* 0x000fe20007ffe0ff */
[----:B----4-:R-:W-:-:S04]  /*d200*/  FFMA.FTZ R12, R3, -UR21, R46 ;  /* 0x80000015030c7c23 */ /* 0x010fc8000801002e */
[----:B------:R-:W-:Y:S01]  /*d210*/  IMAD.IADD R3, R242, 0x1, -R2 ;  /* 0x00000001f2037824 */ /* 0x000fe200078e0a02 */
[----:B------:R-:W-:-:S04]  /*d220*/  FSEL R217, R4, -INF , !P4 ;  /* 0xff80000004d97808 */ /* 0x000fc80006000000 */
[----:B------:R-:W-:-:S05]  /*d230*/  IABS R3, R3 ;  /* 0x0000000300037213 */ /* 0x000fca0000000000 */
[----:B------:R-:W-:Y:S02]  /*d240*/  IMAD.MOV.U32 R4, RZ, RZ, R3 ;  /* 0x000000ffff047224 */ /* 0x000fe400078e0003 */
[----:B------:R-:W-:-:S05]  /*d250*/  IMAD.IADD R3, R241, 0x1, -R2 ;  /* 0x00000001f1037824 */ /* 0x000fca00078e0a02 */
[----:B------:R-:W-:Y:S01]  /*d260*/  IABS R3, R3 ;  /* 0x0000000300037213 */ /* 0x000fe20000000000 */
[----:B------:R1:W3:Y:S01]  /*d270*/  I2F R11, R4 ;  /* 0x00000004000b7306 */ /* 0x0002e20000201400 */
[----:B------:R-:W-:Y:S02]  /*d280*/  FSEL R213, R7, -INF , !P0 ;  /* 0xff80000007d57808 */ /* 0x000fe40004000000 */
[----:B------:R-:W-:Y:S02]  /*d290*/  FSEL R214, R6, -INF , !P6 ;  /* 0xff80000006d67808 */ /* 0x000fe40007000000 */
[C---:B------:R-:W-:Y:S02]  /*d2a0*/  ISETP.GE.AND P4, PT, R2.reuse, R252, PT ;  /* 0x000000fc0200720c */ /* 0x040fe40003f86270 */
[C---:B------:R-:W-:Y:S02]  /*d2b0*/  ISETP.GE.AND P1, PT, R2.reuse, R251, PT ;  /* 0x000000fb0200720c */ /* 0x040fe40003f26270 */
[----:B------:R-:W-:-:S02]  /*d2c0*/  ISETP.GE.AND P0, PT, R2, R250, PT ;  /* 0x000000fa0200720c */ /* 0x000fc40003f06270 */
[C---:B------:R-:W-:Y:S01]  /*d2d0*/  ISETP.GE.AND P6, PT, R2.reuse, R249, PT ;  /* 0x000000f90200720c */ /* 0x040fe20003fc6270 */
[----:B-1----:R-:W-:Y:S02]  /*d2e0*/  IMAD.MOV.U32 R4, RZ, RZ, R3 ;  /* 0x000000ffff047224 */ /* 0x002fe400078e0003 */
[----:B------:R-:W-:Y:S01]  /*d2f0*/  IMAD.IADD R3, R243, 0x1, -R2 ;  /* 0x00000001f3037824 */ /* 0x000fe200078e0a02 */
[C---:B------:R-:W-:Y:S01]  /*d300*/  ISETP.LT.OR P4, PT, R2.reuse, R247, P4 ;  /* 0x000000f70200720c */ /* 0x040fe20002781670 */
[----:B------:R1:W4:Y:S01]  /*d310*/  I2F R10, R4 ;  /* 0x00000004000a7306 */ /* 0x0003220000201400 */
[C---:B------:R-:W-:Y:S02]  /*d320*/  ISETP.LT.OR P1, PT, R2.reuse, R246, P1 ;  /* 0x000000f60200720c */ /* 0x040fe40000f21670 */
[C---:B------:R-:W-:Y:S02]  /*d330*/  ISETP.LT.OR P0, PT, R2.reuse, R245, P0 ;  /* 0x000000f50200720c */ /* 0x040fe40000701670 */
[----:B------:R-:W-:-:S02]  /*d340*/  ISETP.LT.OR P6, PT, R2, R244, P6 ;  /* 0x000000f40200720c */ /* 0x000fc400037c1670 */
[----:B------:R-:W-:-:S04]  /*d350*/  IABS R3, R3 ;  /* 0x0000000300037213 */ /* 0x000fc80000000000 */
[----:B------:R2:W-:Y:S01]  /*d360*/  I2F R9, R3 ;  /* 0x0000000300097306 */ /* 0x0005e20000201400 */
[----:B-1----:R-:W-:Y:S01]  /*d370*/  IMAD.IADD R4, R248, 0x1, -R2 ;  /* 0x00000001f8047824 */ /* 0x002fe200078e0a02 */
[----:B------:R-:W-:-:S04]  /*d380*/  IADD3 R2, R0, 0x38, RZ ;  /* 0x0000003800027810 */ /* 0x000fc80007ffe0ff */
[----:B------:R-:W-:Y:S01]  /*d390*/  IABS R4, R4 ;  /* 0x0000000400047213 */ /* 0x000fe20000000000 */
[----:B--2---:R-:W-:-:S03]  /*d3a0*/  IMAD.IADD R3, R242, 0x1, -R2 ;  /* 0x00000001f2037824 */ /* 0x004fc600078e0a02 */
[----:B------:R1:W-:Y:S02]  /*d3b0*/  I2F R13, R4 ;  /* 0x00000004000d7306 */ /* 0x0003e40000201400 */
[----:B------:R-:W-:Y:S01]  /*d3c0*/  IABS R3, R3 ;  /* 0x0000000300037213 */ /* 0x000fe20000000000 */
[----:B------:R-:W-:-:S04]  /*d3d0*/  IMAD.IADD R5, R243, 0x1, -R2 ;  /* 0x00000001f3057824 */ /* 0x000fc800078e0a02 */
[----:B-1----:R-:W-:Y:S02]  /*d3e0*/  IMAD.MOV.U32 R4, RZ, RZ, R3 ;  /* 0x000000ffff047224 */ /* 0x002fe400078e0003 */
[----:B------:R-:W-:-:S05]  /*d3f0*/  IMAD.IADD R3, R241, 0x1, -R2 ;  /* 0x00000001f1037824 */ /* 0x000fca00078e0a02 */
[----:B------:R-:W-:Y:S01]  /*d400*/  IABS R3, R3 ;  /* 0x0000000300037213 */ /* 0x000fe20000000000 */
[----:B------:R1:W-:Y:S04]  /*d410*/  I2F R8, R4 ;  /* 0x0000000400087306 */ /* 0x0003e80000201400 */
[----:B-1----:R-:W-:Y:S01]  /*d420*/  IMAD.MOV.U32 R4, RZ, RZ, R3 ;  /* 0x000000ffff047224 */ /* 0x002fe200078e0003 */
[----:B------:R-:W-:-:S06]  /*d430*/  IABS R3, R5 ;  /* 0x0000000500037213 */ /* 0x000fcc0000000000 */
[----:B------:R-:W1:Y:S01]  /*d440*/  I2F R3, R3 ;  /* 0x0000000300037306 */ /* 0x000e620000201400 */
[----:B---3--:R-:W-:Y:S02]  /*d450*/  FFMA.FTZ R6, R11, -UR21, R75 ;  /* 0x800000150b067c23 */ /* 0x008fe4000801004b */
[----:B----4-:R-:W-:Y:S01]  /*d460*/  FFMA.FTZ R5, R10, -UR21, R74 ;  /* 0x800000150a057c23 */ /* 0x010fe2000801004a */
[----:B------:R-:W-:Y:S01]  /*d470*/  FSEL R211, R12, -INF , !P5 ;  /* 0xff8000000cd37808 */ /* 0x000fe20006800000 */
[----:B------:R2:W5:Y:S03]  /*d480*/  LDL.LU R75, [R1+0x9c] ;  /* 0x00009c00014b7983 */ /* 0x0005660000300800 */
[----:B------:R3:W4:Y:S01]  /*d490*/  I2F R7, R4 ;  /* 0x0000000400077306 */ /* 0x0007220000201400 */
[----:B------:R-:W-:Y:S01]  /*d4a0*/  FSEL R143, R6, -INF , !P4 ;  /* 0xff800000068f7808 */ /* 0x000fe20006000000 */
[----:B------:R2:W5:Y:S01]  /*d4b0*/  LDL.LU R74, [R1+0x98] ;  /* 0x00009800014a7983 */ /* 0x0005620000300800 */
[----:B------:R-:W-:Y:S01]  /*d4c0*/  FSEL R208, R5, -INF , !P1 ;  /* 0xff80000005d07808 */ /* 0x000fe20004800000 */
[----:B-1----:R-:W-:-:S02]  /*d4d0*/  FFMA.FTZ R10, R3, -UR21, R71 ;  /* 0x80000015030a7c23 */ /* 0x002fc40008010047 */
[----:B------:R-:W-:Y:S02]  /*d4e0*/  IMAD.IADD R3, R248, 0x1, -R2 ;  /* 0x00000001f8037824 */ /* 0x000fe400078e0a02 */
[----:B---3--:R-:W-:Y:S01]  /*d4f0*/  FFMA.FTZ R4, R9, -UR21, R45 ;  /* 0x8000001509047c23 */ /* 0x008fe2000801002d */
[----:B------:R-:W-:Y:S02]  /*d500*/  IADD3 R0, R0, 0x39, RZ ;  /* 0x0000003900007810 */ /* 0x000fe40007ffe0ff */
[----:B------:R-:W-:Y:S02]  /*d510*/  ISETP.GE.AND P5, PT, R2, R252, PT ;  /* 0x000000fc0200720c */ /* 0x000fe40003fa6270 */
[----:B------:R-:W-:Y:S02]  /*d520*/  FSEL R210, R4, -INF , !P0 ;  /* 0xff80000004d27808 */ /* 0x000fe40004000000 */
[C---:B------:R-:W-:Y:S02]  /*d530*/  ISETP.GE.AND P4, PT, R2.reuse, R251, PT ;  /* 0x000000fb0200720c */ /* 0x040fe40003f86270 */
[----:B------:R-:W-:-:S02]  /*d540*/  ISETP.GE.AND P1, PT, R2, R250, PT ;  /* 0x000000fa0200720c */ /* 0x000fc40003f26270 */
[C---:B------:R-:W-:Y:S02]  /*d550*/  ISETP.GE.AND P0, PT, R2.reuse, R249, PT ;  /* 0x000000f90200720c */ /* 0x040fe40003f06270 */
[----:B------:R-:W-:Y:S02]  /*d560*/  IABS R3, R3 ;  /* 0x0000000300037213 */ /* 0x000fe40000000000 */
[C---:B------:R-:W-:Y:S02]  /*d570*/  ISETP.LT.OR P5, PT, R2.reuse, R247, P5 ;  /* 0x000000f70200720c */ /* 0x040fe40002fa1670 */
[C---:B------:R-:W-:Y:S01]  /*d580*/  ISETP.LT.OR P4, PT, R2.reuse, R246, P4 ;  /* 0x000000f60200720c */ /* 0x040fe20002781670 */
[----:B------:R1:W3:Y:S01]  /*d590*/  I2F R5, R3 ;  /* 0x0000000300057306 */ /* 0x0002e20000201400 */
[C---:B------:R-:W-:Y:S02]  /*d5a0*/  ISETP.LT.OR P1, PT, R2.reuse, R245, P1 ;  /* 0x000000f50200720c */ /* 0x040fe40000f21670 */
[----:B------:R-:W-:Y:S01]  /*d5b0*/  ISETP.LT.OR P0, PT, R2, R244, P0 ;  /* 0x000000f40200720c */ /* 0x000fe20000701670 */
[----:B------:R-:W-:-:S02]  /*d5c0*/  IMAD.IADD R2, R242, 0x1, -R0 ;  /* 0x00000001f2027824 */ /* 0x000fc400078e0a00 */
[----:B----4-:R-:W-:-:S03]  /*d5d0*/  FFMA.FTZ R7, R7, -UR21, R72 ;  /* 0x8000001507077c23 */ /* 0x010fc60008010048 */
[----:B------:R-:W-:Y:S01]  /*d5e0*/  IABS R2, R2 ;  /* 0x0000000200027213 */ /* 0x000fe20000000000 */
[----:B-1----:R-:W-:-:S03]  /*d5f0*/  IMAD.IADD R3, R241, 0x1, -R0 ;  /* 0x00000001f1037824 */ /* 0x002fc600078e0a00 */
[----:B------:R1:W4:Y:S01]  /*d600*/  I2F R4, R2 ;  /* 0x0000000200047306 */ /* 0x0003220000201400 */
[----:B------:R-:W-:Y:S02]  /*d610*/  FSEL R140, R7, -INF , !P4 ;  /* 0xff800000078c7808 */ /* 0x000fe40006000000 */
[----:B------:R-:W-:-:S05]  /*d620*/  IABS R3, R3 ;  /* 0x0000000300037213 */ /* 0x000fca0000000000 */
[----:B------:R2:W2:Y:S01]  /*d630*/  I2F R7, R3 ;  /* 0x0000000300077306 */ /* 0x0004a20000201400 */
[----:B-1----:R-:W-:-:S05]  /*d640*/  IMAD.IADD R2, R243, 0x1, -R0 ;  /* 0x00000001f3027824 */ /* 0x002fca00078e0a00 */
[----:B------:R-:W-:Y:S01]  /*d650*/  IABS R2, R2 ;  /* 0x0000000200027213 */ /* 0x000fe20000000000 */
[----:B------:R-:W-:Y:S02]  /*d660*/  FFMA.FTZ R8, R8, -UR21, R73 ;  /* 0x8000001508087c23 */ /* 0x000fe40008010049 */
[----:B------:R1:W5:Y:S02]  /*d670*/  LDL.LU R73, [R1+0x94] ;  /* 0x0000940001497983 */ /* 0x0003640000300800 */
[----:B--2---:R-:W-:Y:S02]  /*d680*/  IMAD.MOV.U32 R3, RZ, RZ, R2 ;  /* 0x000000ffff037224 */ /* 0x004fe400078e0002 */
[----:B------:R1:W5:Y:S01]  /*d690*/  LDL.LU R72, [R1+0x90] ;  /* 0x0000900001487983 */ /* 0x0003620000300800 */
[----:B---3--:R-:W-:Y:S01]  /*d6a0*/  FFMA.FTZ R5, R5, -UR21, R70 ;  /* 0x8000001505057c23 */ /* 0x008fe20008010046 */
[----:B------:R2:W3:Y:S01]  /*d6b0*/  I2F R6, R3 ;  /* 0x0000000300067306 */ /* 0x0004e20000201400 */
[----:B----4-:R-:W-:Y:S01]  /*d6c0*/  FFMA.FTZ R4, R4, -UR21, R69 ;  /* 0x8000001504047c23 */ /* 0x010fe20008010045 */
[----:B------:R1:W5:Y:S04]  /*d6d0*/  LDL.LU R71, [R1+0x8c] ;  /* 0x00008c0001477983 */ /* 0x0003680000300800 */
[----:B------:R1:W5:Y:S04]  /*d6e0*/  LDL.LU R70, [R1+0x88] ;  /* 0x0000880001467983 */ /* 0x0003680000300800 */
[----:B------:R1:W5:Y:S01]  /*d6f0*/  LDL.LU R69, [R1+0x84] ;  /* 0x0000840001457983 */ /* 0x0003620000300800 */
[----:B--2---:R-:W-:-:S03]  /*d700*/  FFMA.FTZ R3, R7, -UR21, R68 ;  /* 0x8000001507037c23 */ /* 0x004fc60008010044 */
[----:B------:R1:W5:Y:S01]  /*d710*/  LDL.LU R68, [R1+0x80] ;  /* 0x0000800001447983 */ /* 0x0003620000300800 */
[----:B------:R-:W-:Y:S02]  /*d720*/  FFMA.FTZ R9, R13, -UR21, R47 ;  /* 0x800000150d097c23 */ /* 0x000fe4000801002f */
[----:B------:R-:W-:Y:S01]  /*d730*/  IMAD.IADD R2, R248, 0x1, -R0 ;  /* 0x00000001f8027824 */ /* 0x000fe200078e0a00 */
[----:B------:R-:W-:Y:S02]  /*d740*/  FSEL R15, R8, -INF , !P5 ;  /* 0xff800000080f7808 */ /* 0x000fe40006800000 */
[----:B------:R-:W-:Y:S02]  /*d750*/  FSEL R209, R9, -INF , !P6 ;  /* 0xff80000009d17808 */ /* 0x000fe40007000000 */
[----:B------:R-:W-:Y:S02]  /*d760*/  FSEL R142, R10, -INF , !P1 ;  /* 0xff8000000a8e7808 */ /* 0x000fe40004800000 */
[----:B------:R-:W-:-:S02]  /*d770*/  ISETP.GE.AND P6, PT, R0, R252, PT ;  /* 0x000000fc0000720c */ /* 0x000fc40003fc6270 */
[C---:B------:R-:W-:Y:S02]  /*d780*/  ISETP.GE.AND P5, PT, R0.reuse, R251, PT ;  /* 0x000000fb0000720c */ /* 0x040fe40003fa6270 */
[C---:B------:R-:W-:Y:S02]  /*d790*/  ISETP.GE.AND P4, PT, R0.reuse, R250, PT ;  /* 0x000000fa0000720c */ /* 0x040fe40003f86270 */
[C---:B------:R-:W-:Y:S02]  /*d7a0*/  ISETP.GE.AND P1, PT, R0.reuse, R249, PT ;  /* 0x000000f90000720c */ /* 0x040fe40003f26270 */
[----:B------:R-:W-:Y:S02]  /*d7b0*/  IABS R2, R2 ;  /* 0x0000000200027213 */ /* 0x000fe40000000000 */
[C---:B------:R-:W-:Y:S02]  /*d7c0*/  ISETP.LT.OR P6, PT, R0.reuse, R247, P6 ;  /* 0x000000f70000720c */ /* 0x040fe400037c1670 */
[----:B------:R-:W-:-:S02]  /*d7d0*/  ISETP.LT.OR P5, PT, R0, R246, P5 ;  /* 0x000000f60000720c */ /* 0x000fc40002fa1670 */
[C---:B------:R-:W-:Y:S02]  /*d7e0*/  ISETP.LT.OR P4, PT, R0.reuse, R245, P4 ;  /* 0x000000f50000720c */ /* 0x040fe40002781670 */
[----:B------:R-:W-:Y:S01]  /*d7f0*/  ISETP.LT.OR P1, PT, R0, R244, P1 ;  /* 0x000000f40000720c */ /* 0x000fe20000f21670 */
[----:B------:R-:W-:Y:S01]  /*d800*/  IMAD.MOV.U32 R0, RZ, RZ, R2 ;  /* 0x000000ffff007224 */ /* 0x000fe200078e0002 */
[----:B------:R-:W-:-:S05]  /*d810*/  FSEL R141, R5, -INF , !P0 ;  /* 0xff800000058d7808 */ /* 0x000fca0004000000 */
[----:B------:R-:W2:Y:S01]  /*d820*/  I2F R0, R0 ;  /* 0x0000000000007306 */ /* 0x000ea20000201400 */
[----:B------:R-:W-:Y:S01]  /*d830*/  PLOP3.LUT P0, PT, PT, PT, UP0, 0x80, 0x0 ;  /* 0x000000000000781c */ /* 0x000fe20003f0f008 */
[----:B---3--:R-:W-:Y:S01]  /*d840*/  FFMA.FTZ R2, R6, -UR21, R139 ;  /* 0x8000001506027c23 */ /* 0x008fe2000801008b */
[----:B------:R-:W-:Y:S02]  /*d850*/  FSEL R13, R4, -INF , !P6 ;  /* 0xff800000040d7808 */ /* 0x000fe40007000000 */
[----:B------:R-:W-:Y:S01]  /*d860*/  FSEL R14, R3, -INF , !P5 ;  /* 0xff800000030e7808 */ /* 0x000fe20006800000 */
[----:B--2---:R-:W-:Y:S01]  /*d870*/  FFMA.FTZ R0, R0, -UR21, R138 ;  /* 0x8000001500007c23 */ /* 0x004fe2000801008a */
[----:B------:R-:W-:-:S04]  /*d880*/  FSEL R138, R2, -INF , !P4 ;  /* 0xff800000028a7808 */ /* 0x000fc80006000000 */
[----:B------:R-:W-:-:S03]  /*d890*/  FSEL R139, R0, -INF , !P1 ;  /* 0xff800000008b7808 */ /* 0x000fc60004800000 */
[----:B------:R-:W-:Y:S05]  /*d8a0*/  @!P0 BRA `(.L_x_727) ;  /* 0x0000050000008947 */ /* 0x000fea0003800000 */
[----:B-1----:R-:W2:Y:S04]  /*d8b0*/  LDL.64 R50, [R1+0x78] ;  /* 0x0000780001327983 */ /* 0x002ea80000100a00 */
[----:B------:R-:W3:Y:S01]  /*d8c0*/  LDL.64 R48, [R1+0x70] ;  /* 0x0000700001307983 */ /* 0x000ee20000100a00 */
[----:B------:R-:W-:Y:S01]  /*d8d0*/  UIADD3 UR14, UR8, -0x3, URZ ;  /* 0xfffffffd080e7890 */ /* 0x000fe2000fffe03f */
[----:B------:R-:W-:Y:S01]  /*d8e0*/  BSSY B0, `(.L_x_728) ;  /* 0x000004b000007945 */ /* 0x000fe20003800000 */
[----:B------:R-:W-:Y:S01]  /*d8f0*/  ULDC.64 UR4, c[0x0][0x198] ;  /* 0x0000660000047ab9 */ /* 0x000fe20000000a00 */
[----:B------:R1:W-:Y:S01]  /*d900*/  @P3 STS.128 [R240+0x8000], RZ ;  /* 0x008000fff0003388 */ /* 0x0003e20000000c00 */
[----:B------:R-:W-:Y:S02]  /*d910*/  USHF.R.S32.HI UR13, URZ, 0x1f, UR14 ;  /* 0x0000001f3f0d7899 */ /* 0x000fe4000801140e */
[----:B------:R-:W-:-:S02]  /*d920*/  UIMAD.WIDE.U32 UR28, UR14, UR4, URZ ;  /* 0x000000040e1c72a5 */ /* 0x000fc4000f8e003f */
        /* <DEDUP_REMOVED lines=70> */
.L_x_729:
[----:B------:R-:W-:Y:S05]  /*dd90*/  BSYNC B0 ;  /* 0x0000000000007941 */ /* 0x000fea0003800000 */
.L_x_728:
[----:B------:R-:W0:Y:S02]  /*dda0*/  LDGDEPBAR ;  /* 0x00000000000079af */ /* 0x000e240000000000 */
.L_x_727:
[----:B-1----:R-:W2:Y:S01]  /*ddb0*/  LDL.LU R39, [R1+0xc] ;  /* 0x00000c0001277983 */ /* 0x002ea20000300800 */
[----:B------:R-:W-:Y:S02]  /*ddc0*/  MOV R37, R53 ;  /* 0x0000003500257202 */ /* 0x000fe40000000f00 */
[----:B------:R-:W-:Y:S01]  /*ddd0*/  MOV R36, R31 ;  /* 0x0000001f00247202 */ /* 0x000fe20000000f00 */
[----:B------:R-:W3:Y:S04]  /*dde0*/  LDL.LU R43, [R1+0x14] ;  /* 0x00001400012b7983 */ /* 0x000ee80000300800 */
[----:B------:R-:W-:Y:S04]  /*ddf0*/  STL [R1+0x88], R226 ;  /* 0x000088e201007387 */ /* 0x000fe80000100800 */
[----:B------:R-:W-:Y:S04]  /*de00*/  STL [R1+0x84], R225 ;  /* 0x000084e101007387 */ /* 0x000fe80000100800 */
[----:B------:R1:W-:Y:S04]  /*de10*/  STL [R1+0x80], R220 ;  /* 0x000080dc01007387 */ /* 0x0003e80000100800 */
[----:B-1----:R-:W4:Y:S01]  /*de20*/  LDL.LU R220, [R1+0x4] ;  /* 0x0000040001dc7983 */ /* 0x002f220000300800 */
[----:B------:R-:W-:-:S04]  /*de30*/  FMNMX.FTZ R0, R137, R17, !PT ;  /* 0x0000001189007209 */ /* 0x000fc80007810000 */
[----:B------:R-:W-:Y:S02]  /*de40*/  FMNMX.FTZ R2, R19, R0, !PT ;  /* 0x0000000013027209 */ /* 0x000fe40007810000 */
[----:B------:R-:W-:-:S04]  /*de50*/  FMNMX.FTZ R0, R136, R22, !PT ;  /* 0x0000001688007209 */ /* 0x000fc80007810000 */
[----:B------:R-:W-:Y:S02]  /*de60*/  FMNMX.FTZ R0, R23, R0, !PT ;  /* 0x0000000017007209 */ /* 0x000fe40007810000 */
[----:B------:R-:W-:Y:S02]  /*de70*/  FMNMX.FTZ R2, R18, R2, !PT ;  /* 0x0000000212027209 */ /* 0x000fe40007810000 */
[----:B------:R-:W-:Y:S02]  /*de80*/  FMNMX.FTZ R0, R25, R0, !PT ;  /* 0x0000000019007209 */ /* 0x000fe40007810000 */
[----:B------:R-:W-:Y:S02]  /*de90*/  FMNMX.FTZ R2, R16, R2, !PT ;  /* 0x0000000210027209 */ /* 0x000fe40007810000 */
[----:B------:R-:W-:Y:S02]  /*dea0*/  FMNMX.FTZ R0, R24, R0, !PT ;  /* 0x0000000018007209 */ /* 0x000fe40007810000 */
[----:B------:R-:W-:-:S02]  /*deb0*/  FMNMX.FTZ R2, R20, R2, !PT ;  /* 0x0000000214027209 */ /* 0x000fc40007810000 */
[----:B------:R-:W-:Y:S01]  /*dec0*/  FMNMX.FTZ R0, R34, R0, !PT ;  /* 0x0000000022007209 */ /* 0x000fe20007810000 */
[----:B------:R-:W-:-:S03]  /*ded0*/  IMAD.MOV.U32 R42, RZ, RZ, R57 ;  /* 0x000000ffff2a7224 */ /* 0x000fc600078e0039 */
[----:B------:R-:W-:-:S04]  /*dee0*/  FMNMX.FTZ R0, R61, R0, !PT ;  /* 0x000000003d007209 */ /* 0x000fc80007810000 */
[----:B------:R-:W-:Y:S02]  /*def0*/  FMNMX.FTZ R0, R42, R0, !PT ;  /* 0x000000002a007209 */ /* 0x000fe40007810000 */
[----:B------:R-:W-:Y:S02]  /*df00*/  MOV R38, R52 ;  /* 0x0000003400267202 */ /* 0x000fe40000000f00 */
        /* <DEDUP_REMOVED lines=10> */
[----:B------:R-:W-:Y:S01]  /*dfb0*/  SHFL.BFLY PT, R4, R3, 0x2, 0x1f ;  /* 0x0c401f0003047f89 */ /* 0x000fe200000e0000 */
[----:B------:R-:W-:Y:S02]  /*dfc0*/  MOV R226, R30 ;  /* 0x0000001e00e27202 */ /* 0x000fe40000000f00 */
[----:B------:R-:W-:Y:S02]  /*dfd0*/  MOV R30, R65 ;  /* 0x00000041001e7202 */ /* 0x000fe40000000f00 */
[----:B------:R-:W-:Y:S02]  /*dfe0*/  MOV R11, R56 ;  /* 0x00000038000b7202 */ /* 0x000fe40000000f00 */
[----:B---3--:R-:W-:-:S04]  /*dff0*/  FMNMX.FTZ R2, R43, R2, !PT ;  /* 0x000000022b027209 */ /* 0x008fc80007810000 */
        /* <DEDUP_REMOVED lines=12> */
[----:B------:R-:W-:-:S03]  /*e0c0*/  FMNMX.FTZ R0, R3, R4, !PT ;  /* 0x0000000403007209 */ /* 0x000fc60007810000 */
[----:B------:R-:W1:Y:S04]  /*e0d0*/  SHFL.BFLY PT, R4, R2, 0x1, 0x1f ;  /* 0x0c201f0002047f89 */ /* 0x000e6800000e0000 */
[----:B------:R-:W2:Y:S01]  /*e0e0*/  SHFL.BFLY PT, R3, R0, 0x1, 0x1f ;  /* 0x0c201f0000037f89 */ /* 0x000ea200000e0000 */
[----:B-1----:R-:W-:Y:S02]  /*e0f0*/  FMNMX.FTZ R31, R2, R4, !PT ;  /* 0x00000004021f7209 */ /* 0x002fe40007810000 */
[----:B------:R-:W-:Y:S02]  /*e100*/  FMNMX.FTZ R2, R135, R26, !PT ;  /* 0x0000001a87027209 */ /* 0x000fe40007810000 */
[----:B--2---:R-:W-:Y:S02]  /*e110*/  FMNMX.FTZ R10, R0, R3, !PT ;  /* 0x00000003000a7209 */ /* 0x004fe40007810000 */
[----:B------:R-:W-:-:S02]  /*e120*/  FMNMX.FTZ R0, R134, R27, !PT ;  /* 0x0000001b86007209 */ /* 0x000fc40007810000 */
[----:B------:R-:W-:Y:S02]  /*e130*/  FMNMX.FTZ R2, R32, R2, !PT ;  /* 0x0000000220027209 */ /* 0x000fe40007810000 */
[----:B------:R-:W-:Y:S02]  /*e140*/  FMNMX.FTZ R0, R30, R0, !PT ;  /* 0x000000001e007209 */ /* 0x000fe40007810000 */
[----:B------:R-:W-:Y:S02]  /*e150*/  FMNMX.FTZ R2, R35, R2, !PT ;  /* 0x0000000223027209 */ /* 0x000fe40007810000 */
[----:B------:R-:W-:Y:S02]  /*e160*/  FMNMX.FTZ R0, R219, R0, !PT ;  /* 0x00000000db007209 */ /* 0x000fe40007810000 */
[----:B------:R-:W-:Y:S02]  /*e170*/  FSETP.NEU.FTZ.AND P4, PT, R31, -INF , PT ;  /* 0xff8000001f00780b */ /* 0x000fe40003f9d000 */
[----:B------:R-:W-:-:S02]  /*e180*/  FMNMX.FTZ R2, R133, R2, !PT ;  /* 0x0000000285027209 */ /* 0x000fc40007810000 */
[----:B------:R-:W-:Y:S02]  /*e190*/  FMNMX.FTZ R0, R132, R0, !PT ;  /* 0x0000000084007209 */ /* 0x000fe40007810000 */
[----:B------:R-:W-:Y:S01]  /*e1a0*/  FSEL R3, R31, RZ, P4 ;  /* 0x000000ff1f037208 */ /* 0x000fe20002000000 */
[----:B------:R-:W-:Y:S01]  /*e1b0*/  STL [R1+0x24], R31 ;  /* 0x0000241f01007387 */ /* 0x000fe20000100800 */
[----:B------:R-:W-:Y:S02]  /*e1c0*/  FMNMX.FTZ R2, R62, R2, !PT ;  /* 0x000000023e027209 */ /* 0x000fe40007810000 */
[----:B------:R-:W-:Y:S01]  /*e1d0*/  FMNMX.FTZ R0, R59, R0, !PT ;  /* 0x000000003b007209 */ /* 0x000fe20007810000 */
[----:B------:R-:W-:Y:S01]  /*e1e0*/  STL [R1+0x28], R10 ;  /* 0x0000280a01007387 */ /* 0x000fe20000100800 */
[----:B------:R-:W-:Y:S01]  /*e1f0*/  FADD.FTZ R4, R137, -R3 ;  /* 0x8000000389047221 */ /* 0x000fe20000010000 */
[----:B------:R-:W-:Y:S02]  /*e200*/  MOV R137, R33 ;  /* 0x0000002100897202 */ /* 0x000fe40000000f00 */
[----:B------:R-:W2:Y:S01]  /*e210*/  LDL.LU R7, [R1+0x10] ;  /* 0x0000100001077983 */ /* 0x000ea20000300800 */
[----:B------:R-:W-:-:S02]  /*e220*/  FMNMX.FTZ R2, R63, R2, !PT ;  /* 0x000000023f027209 */ /* 0x000fc40007810000 */
[----:B------:R-:W-:Y:S02]  /*e230*/  FMNMX.FTZ R0, R11, R0, !PT ;  /* 0x000000000b007209 */ /* 0x000fe40007810000 */
[----:B------:R-:W-:Y:S02]  /*e240*/  FMNMX.FTZ R2, R58, R2, !PT ;  /* 0x000000023a027209 */ /* 0x000fe40007810000 */
[----:B------:R-:W-:Y:S01]  /*e250*/  FMNMX.FTZ R0, R137, R0, !PT ;  /* 0x0000000089007209 */ /* 0x000fe20007810000 */
[----:B------:R-:W-:Y:S01]  /*e260*/  FMUL.FTZ R12, R31, c[0x0][0x23c] ;  /* 0x00008f001f0c7a20 */ /* 0x000fe20000410000 */
[----:B------:R-:W-:Y:S02]  /*e270*/  FMNMX.FTZ R2, R64, R2, !PT ;  /* 0x0000000240027209 */ /* 0x000fe40007810000 */
[----:B------:R-:W-:Y:S02]  /*e280*/  FMNMX.FTZ R0, R41, R0, !PT ;  /* 0x0000000029007209 */ /* 0x000fe40007810000 */
[----:B------:R-:W-:-:S02]  /*e290*/  FSETP.NEU.FTZ.AND P1, PT, R10, -INF , PT ;  /* 0xff8000000a00780b */ /* 0x000fc40003f3d000 */
[----:B------:R-:W-:Y:S02]  /*e2a0*/  FMNMX.FTZ R2, R54, R2, !PT ;  /* 0x0000000236027209 */ /* 0x000fe40007810000 */
[----:B------:R-:W-:Y:S02]  /*e2b0*/  FMNMX.FTZ R0, R29, R0, !PT ;  /* 0x000000001d007209 */ /* 0x000fe40007810000 */
[----:B------:R-:W-:Y:S02]  /*e2c0*/  FSEL R3, R10, RZ, P1 ;  /* 0x000000ff0a037208 */ /* 0x000fe40000800000 */
[----:B------:R-:W-:Y:S02]  /*e2d0*/  FSEL R12, R12, RZ, P4 ;  /* 0x000000ff0c0c7208 */ /* 0x000fe40002000000 */
[----:B------:R-:W-:Y:S02]  /*e2e0*/  FMNMX.FTZ R2, R55, R2, !PT ;  /* 0x0000000237027209 */ /* 0x000fe40007810000 */
[----:B----4-:R-:W-:Y:S01]  /*e2f0*/  FMNMX.FTZ R0, R220, R0, !PT ;  /* 0x00000000dc007209 */ /* 0x010fe20007810000 */
[----:B------:R-:W-:Y:S01]  /*e300*/  FADD.FTZ R6, R136, -R3 ;  /* 0x8000000388067221 */ /* 0x000fe20000010000 */
[----:B------:R-:W-:Y:S01]  /*e310*/  FMNMX.FTZ R2, R226, R2, !PT ;  /* 0x00000002e2027209 */ /* 0x000fe20007810000 */
[----:B------:R-:W-:Y:S01]  /*e320*/  FFMA.FTZ R3, R17, c[0x0][0x23c], -R12 ;  /* 0x00008f0011037a23 */ /* 0x000fe2000001080c */
[----:B------:R-:W-:Y:S01]  /*e330*/  FMNMX.FTZ R0, R239, R0, !PT ;  /* 0x00000000ef007209 */ /* 0x000fe20007810000 */
[----:B------:R-:W-:-:S02]  /*e340*/  FMUL.FTZ R4, R4, c[0x0][0x23c] ;  /* 0x00008f0004047a20 */ /* 0x000fc40000410000 */
[----:B------:R1:W-:Y:S02]  /*e350*/  MUFU.EX2 R8, R3 ;  /* 0x0000000300087308 */ /* 0x0003e40000000800 */
[----:B-1----:R-:W-:Y:S02]  /*e360*/  FMNMX.FTZ R3, R218, R2, !PT ;  /* 0x00000002da037209 */ /* 0x002fe40007810000 */
[----:B------:R-:W-:-:S04]  /*e370*/  FMNMX.FTZ R2, R217, R0, !PT ;  /* 0x00000000d9027209 */ /* 0x000fc80007810000 */
[----:B------:R-:W1:Y:S01]  /*e380*/  MUFU.EX2 R0, R4 ;  /* 0x0000000400007308 */ /* 0x000e620000000800 */
[----:B------:R-:W-:Y:S01]  /*e390*/  MOV R17, R64 ;  /* 0x0000004000117202 */ /* 0x000fe20000000f00 */
[-C--:B-1----:R-:W-:Y:S02]  /*e3a0*/  FMUL.FTZ R64, R164, R0.reuse ;  /* 0x00000000a4407220 */ /* 0x082fe40000410000 */
[----:B------:R-:W-:Y:S02]  /*e3b0*/  FMUL.FTZ R164, R116, R0 ;  /* 0x0000000074a47220 */ /* 0x000fe40000410000 */
[----:B------:R-:W3:Y:S01]  /*e3c0*/  LDL.LU R116, [R1+0x48] ;  /* 0x0000480001747983 */ /* 0x000ee20000300800 */
[----:B------:R-:W-:Y:S02]  /*e3d0*/  FMNMX.FTZ R3, R214, R3, !PT ;  /* 0x00000003d6037209 */ /* 0x000fe40007810000 */
[----:B------:R-:W-:Y:S02]  /*e3e0*/  FMNMX.FTZ R2, R211, R2, !PT ;  /* 0x00000002d3027209 */ /* 0x000fe40007810000 */
[----:B------:R-:W-:-:S02]  /*e3f0*/  FMNMX.FTZ R3, R210, R3, !PT ;  /* 0x00000003d2037209 */ /* 0x000fc40007810000 */
[----:B------:R-:W-:Y:S02]  /*e400*/  FMNMX.FTZ R2, R209, R2, !PT ;  /* 0x00000002d1027209 */ /* 0x000fe40007810000 */
[----:B------:R-:W-:Y:S02]  /*e410*/  FMNMX.FTZ R3, R142, R3, !PT ;  /* 0x000000038e037209 */ /* 0x000fe40007810000 */
[----:B------:R-:W-:Y:S02]  /*e420*/  FMNMX.FTZ R5, R141, R2, !PT ;  /* 0x000000028d057209 */ /* 0x000fe40007810000 */
[----:B------:R-:W-:Y:S01]  /*e430*/  FMNMX.FTZ R2, R138, R3, !PT ;  /* 0x000000038a027209 */ /* 0x000fe20007810000 */
[----:B------:R-:W-:Y:S01]  /*e440*/  FMUL.FTZ R3, R6, c[0x0][0x23c] ;  /* 0x00008f0006037a20 */ /* 0x000fe20000410000 */
[----:B------:R-:W-:-:S03]  /*e450*/  FMNMX.FTZ R5, R139, R5, !PT ;  /* 0x000000058b057209 */ /* 0x000fc60007810000 */
[----:B------:R-:W1:Y:S01]  /*e460*/  SHFL.BFLY PT, R6, R2, 0x2, 0x1f ;  /* 0x0c401f0002067f89 */ /* 0x000e6200000e0000 */
[----:B------:R-:W-:Y:S01]  /*e470*/  FFMA.FTZ R4, R19, c[0x0][0x23c], -R12 ;  /* 0x00008f0013047a23 */ /* 0x000fe2000001080c */
[----:B------:R-:W-:Y:S01]  /*e480*/  MOV R19, R20 ;  /* 0x0000001400137202 */ /* 0x000fe20000000f00 */
[-C--:B-----5:R-:W-:Y:S02]  /*e490*/  FMUL.FTZ R20, R68, R0.reuse ;  /* 0x0000000044147220 */ /* 0x0a0fe40000410000 */
[----:B------:R-:W-:Y:S02]  /*e4a0*/  IMAD.MOV.U32 R68, RZ, RZ, R21 ;  /* 0x000000ffff447224 */ /* 0x000fe400078e0015 */
[----:B------:R-:W-:Y:S01]  /*e4b0*/  FMUL.FTZ R21, R69, R0 ;  /* 0x0000000045157220 */ /* 0x000fe20000410000 */
[----:B------:R-:W-:Y:S01]  /*e4c0*/  MOV R69, R60 ;  /* 0x0000003c00457202 */ /* 0x000fe20000000f00 */
[-C--:B------:R-:W-:Y:S01]  /*e4d0*/  FMUL.FTZ R60, R84, R0.reuse ;  /* 0x00000000543c7220 */ /* 0x080fe20000410000 */
[----:B------:R-:W-:Y:S01]  /*e4e0*/  MOV R84, R61 ;  /* 0x0000003d00547202 */ /* 0x000fe20000000f00 */
        /* <DEDUP_REMOVED lines=28> */
[----:B----4-:R-:W-:-:S04]  /*e6b0*/  FFMA.FTZ R4, R18, c[0x0][0x23c], -R12 ;  /* 0x00008f0012047a23 */ /* 0x010fc8000001080c */
[----:B------:R4:W-:Y:S02]  /*e6c0*/  MUFU.EX2 R28, R4 ;  /* 0x00000004001c7308 */ /* 0x0009e40000000800 */
[----:B----4-:R-:W-:-:S06]  /*e6d0*/  FFMA.FTZ R4, R16, c[0x0][0x23c], -R12 ;  /* 0x00008f0010047a23 */ /* 0x010fcc000001080c */
[----:B------:R1:W-:Y:S02]  /*e6e0*/  MUFU.EX2 R40, R4 ;  /* 0x0000000400287308 */ /* 0x0003e40000000800 */
[----:B-1----:R-:W-:Y:S01]  /*e6f0*/  FMNMX.FTZ R4, R2, R6, !PT ;  /* 0x0000000602047209 */ /* 0x002fe20007810000 */
[----:B------:R-:W-:Y:S01]  /*e700*/  IMAD.MOV.U32 R112, RZ, RZ, R54 ;  /* 0x000000ffff707224 */ /* 0x000fe200078e0036 */
[----:B------:R-:W-:Y:S01]  /*e710*/  MOV R85, R55 ;  /* 0x0000003700557202 */ /* 0x000fe20000000f00 */
[----:B------:R-:W-:Y:S01]  /*e720*/  IMAD.MOV.U32 R97, RZ, RZ, R63 ;  /* 0x000000ffff617224 */ /* 0x000fe200078e003f */
[----:B------:R-:W-:Y:S02]  /*e730*/  MOV R113, R59 ;  /* 0x0000003b00717202 */ /* 0x000fe40000000f00 */
[----:B------:R-:W-:Y:S02]  /*e740*/  MOV R101, R58 ;  /* 0x0000003a00657202 */ /* 0x000fe40000000f00 */
[----:B------:R-:W-:-:S02]  /*e750*/  MOV R100, R67 ;  /* 0x0000004300647202 */ /* 0x000fc40000000f00 */
[----:B------:R-:W-:Y:S02]  /*e760*/  MOV R96, R66 ;  /* 0x0000004200607202 */ /* 0x000fe40000000f00 */
[----:B------:R-:W-:Y:S02]  /*e770*/  MOV R18, R62 ;  /* 0x0000003e00127202 */ /* 0x000fe40000000f00 */
[----:B------:R-:W-:Y:S01]  /*e780*/  MOV R128, R69 ;  /* 0x0000004500807202 */ /* 0x000fe20000000f00 */
[----:B------:R-:W-:Y:S01]  /*e790*/  IMAD.MOV.U32 R69, RZ, RZ, R17 ;  /* 0x000000ffff457224 */ /* 0x000fe200078e0011 */
[----:B------:R-:W-:Y:S02]  /*e7a0*/  MOV R17, R225 ;  /* 0x000000e100117202 */ /* 0x000fe40000000f00 */
[----:B------:R-:W-:Y:S02]  /*e7b0*/  MOV R16, R19 ;  /* 0x0000001300107202 */ /* 0x000fe40000000f00 */
[----:B------:R-:W-:Y:S01]  /*e7c0*/  MOV R19, R29 ;  /* 0x0000001d00137202 */ /* 0x000fe20000000f00 */
[----:B------:R-:W-:Y:S01]  /*e7d0*/  IMAD.MOV.U32 R117, RZ, RZ, R84 ;  /* 0x000000ffff757224 */ /* 0x000fe200078e0054 */
[----:B------:R-:W-:-:S02]  /*e7e0*/  MOV R129, R68 ;  /* 0x0000004400817202 */ /* 0x000fc40000000f00 */
[----:B------:R-:W-:Y:S01]  /*e7f0*/  MOV R68, R137 ;  /* 0x0000008900447202 */ /* 0x000fe20000000f00 */
[----:B--2---:R-:W-:Y:S02]  /*e800*/  FFMA.FTZ R136, R7, R0, R8 ;  /* 0x0000000007887223 */ /* 0x004fe40000010008 */
[----:B------:R-:W1:Y:S01]  /*e810*/  SHFL.BFLY PT, R7, R5, 0x2, 0x1f ;  /* 0x0c401f0005077f89 */ /* 0x000e6200000e0000 */
[----:B------:R2:W4:Y:S02]  /*e820*/  MUFU.EX2 R0, R3 ;  /* 0x0000000300007308 */ /* 0x0005240000000800 */
[----:B--2---:R-:W-:-:S05]  /*e830*/  FMUL.FTZ R3, R10, c[0x0][0x23c] ;  /* 0x00008f000a037a20 */ /* 0x004fca0000410000 */
[----:B------:R-:W-:-:S05]  /*e840*/  FSEL R3, R3, RZ, P1 ;  /* 0x000000ff03037208 */ /* 0x000fca0000800000 */
[----:B------:R-:W-:Y:S01]  /*e850*/  FFMA.FTZ R6, R22, c[0x0][0x23c], -R3 ;  /* 0x00008f0016067a23 */ /* 0x000fe20000010803 */
[----:B-1----:R-:W-:-:S03]  /*e860*/  FMNMX.FTZ R2, R5, R7, !PT ;  /* 0x0000000705027209 */ /* 0x002fc60007810000 */
[----:B------:R1:W3:Y:S02]  /*e870*/  MUFU.EX2 R9, R6 ;  /* 0x0000000600097308 */ /* 0x0002e40000000800 */
[----:B------:R-:W-:Y:S04]  /*e880*/  SHFL.BFLY PT, R5, R2, 0x1, 0x1f ;  /* 0x0c201f0002057f89 */ /* 0x000fe800000e0000 */
[----:B-1----:R-:W1:Y:S01]  /*e890*/  SHFL.BFLY PT, R6, R4, 0x1, 0x1f ;  /* 0x0c201f0004067f89 */ /* 0x002e6200000e0000 */
[----:B------:R-:W-:Y:S02]  /*e8a0*/  FFMA.FTZ R7, R23, c[0x0][0x23c], -R3 ;  /* 0x00008f0017077a23 */ /* 0x000fe40000010803 */
[-C--:B----4-:R-:W-:Y:S02]  /*e8b0*/  FMUL.FTZ R58, R154, R0.reuse ;  /* 0x000000009a3a7220 */ /* 0x090fe40000410000 */
        /* <DEDUP_REMOVED lines=31> */
[----:B---3--:R-:W-:Y:S02]  /*eab0*/  FFMA.FTZ R86, R116, R0, R9 ;  /* 0x0000000074567223 */ /* 0x008fe40000010009 */
[----:B------:R-:W-:Y:S01]  /*eac0*/  FFMA.FTZ R0, R25, c[0x0][0x23c], -R3 ;  /* 0x00008f0019007a23 */ /* 0x000fe20000010803 */
[----:B-1----:R-:W-:-:S03]  /*ead0*/  FMNMX.FTZ R225, R4, R6, !PT ;  /* 0x0000000604e17209 */ /* 0x002fc60007810000 */
[----:B------:R1:W-:Y:S01]  /*eae0*/  MUFU.EX2 R29, R0 ;  /* 0x00000000001d7308 */ /* 0x0003e20000000800 */
[C---:B------:R-:W-:Y:S02]  /*eaf0*/  FSETP.NEU.FTZ.AND P1, PT, R225.reuse, -INF , PT ;  /* 0xff800000e100780b */ /* 0x040fe40003f3d000 */
[----:B------:R-:W-:Y:S01]  /*eb00*/  FMNMX.FTZ R70, R2, R5, !PT ;  /* 0x0000000502467209 */ /* 0x000fe20007810000 */
[----:B------:R-:W-:Y:S02]  /*eb10*/  FMUL.FTZ R2, R225, c[0x0][0x23c] ;  /* 0x00008f00e1027a20 */ /* 0x000fe40000410000 */
[----:B-1----:R-:W-:-:S04]  /*eb20*/  FFMA.FTZ R0, R24, c[0x0][0x23c], -R3 ;  /* 0x00008f0018007a23 */ /* 0x002fc80000010803 */
[----:B------:R1:W-:Y:S01]  /*eb30*/  MUFU.EX2 R84, R0 ;  /* 0x0000000000547308 */ /* 0x0003e20000000800 */
[----:B------:R-:W-:-:S05]  /*eb40*/  FSEL R2, R2, RZ, P1 ;  /* 0x000000ff02027208 */ /* 0x000fca0000800000 */
[----:B------:R-:W-:Y:S01]  /*eb50*/  FFMA.FTZ R4, R26, c[0x0][0x23c], -R2 ;  /* 0x00008f001a047a23 */ /* 0x000fe20000010802 */
[----:B-1----:R-:W-:Y:S02]  /*eb60*/  FSEL R0, R225, RZ, P1 ;  /* 0x000000ffe1007208 */ /* 0x002fe40000800000 */
[----:B------:R-:W-:-:S03]  /*eb70*/  FSETP.NEU.FTZ.AND P1, PT, R70, -INF , PT ;  /* 0xff8000004600780b */ /* 0x000fc60003f3d000 */
[----:B------:R-:W-:Y:S01]  /*eb80*/  FADD.FTZ R0, R135, -R0 ;  /* 0x8000000087007221 */ /* 0x000fe20000010000 */
[----:B------:R-:W-:Y:S03]  /*eb90*/  MUFU.EX2 R130, R7 ;  /* 0x0000000700827308 */ /* 0x000fe60000000800 */
[----:B------:R-:W-:Y:S01]  /*eba0*/  FMUL.FTZ R5, R0, c[0x0][0x23c] ;  /* 0x00008f0000057a20 */ /* 0x000fe20000410000 */
[----:B------:R-:W-:-:S04]  /*ebb0*/  FSEL R0, R70, RZ, P1 ;  /* 0x000000ff46007208 */ /* 0x000fc80000800000 */
[----:B------:R1:W-:Y:S01]  /*ebc0*/  MUFU.EX2 R7, R4 ;  /* 0x0000000400077308 */ /* 0x0003e20000000800 */
[----:B------:R-:W-:Y:S02]  /*ebd0*/  FADD.FTZ R6, R134, -R0 ;  /* 0x8000000086067221 */ /* 0x000fe40000010000 */
[----:B-1----:R-:W-:-:S05]  /*ebe0*/  FFMA.FTZ R4, R32, c[0x0][0x23c], -R2 ;  /* 0x00008f0020047a23 */ /* 0x002fca0000010802 */
[----:B------:R1:W-:Y:S02]  /*ebf0*/  MUFU.EX2 R137, R4 ;  /* 0x0000000400897308 */ /* 0x0003e40000000800 */
[----:B-1----:R-:W-:-:S06]  /*ec00*/  FMUL.FTZ R4, R6, c[0x0][0x23c] ;  /* 0x00008f0006047a20 */ /* 0x002fcc0000410000 */
[----:B------:R-:W1:Y:S01]  /*ec10*/  MUFU.EX2 R4, R4 ;  /* 0x0000000400047308 */ /* 0x000e620000000800 */
[----:B------:R-:W-:Y:S02]  /*ec20*/  MOV R116, R85 ;  /* 0x0000005500747202 */ /* 0x000fe40000000f00 */
[----:B------:R-:W-:Y:S01]  /*ec30*/  MOV R102, R68 ;  /* 0x0000004400667202 */ /* 0x000fe20000000f00 */
[----:B------:R-:W2:Y:S01]  /*ec40*/  LDL.LU R85, [R1+0x4c] ;  /* 0x00004c0001557983 */ /* 0x000ea20000300800 */
[----:B------:R-:W-:-:S03]  /*ec50*/  MOV R68, R31 ;  /* 0x0000001f00447202 */ /* 0x000fc60000000f00 */
[----:B------:R-:W-:Y:S04]  /*ec60*/  STL [R1+0x30], R225 ;  /* 0x000030e101007387 */ /* 0x000fe80000100800 */
[----:B------:R-:W-:Y:S01]  /*ec70*/  STL [R1+0x2c], R70 ;  /* 0x00002c4601007387 */ /* 0x000fe20000100800 */
[----:B-1----:R-:W-:Y:S01]  /*ec80*/  FMUL.FTZ R31, R111, R4 ;  /* 0x000000046f1f7220 */ /* 0x002fe20000410000 */
[----:B------:R-:W-:Y:S02]  /*ec90*/  MOV R111, R84 ;  /* 0x00000054006f7202 */ /* 0x000fe40000000f00 */
[----:B------:R-:W3:Y:S01]  /*eca0*/  LDL.LU R84, [R1+0x50] ;  /* 0x0000500001547983 */ /* 0x000ee20000300800 */
[----:B------:R-:W-:-:S05]  /*ecb0*/  FMUL.FTZ R0, R70, c[0x0][0x23c] ;  /* 0x00008f0046007a20 */ /* 0x000fca0000410000 */
[----:B------:R-:W-:Y:S01]  /*ecc0*/  FSEL R0, R0, RZ, P1 ;  /* 0x000000ff00007208 */ /* 0x000fe20000800000 */
[----:B------:R-:W1:Y:S04]  /*ecd0*/  MUFU.EX2 R5, R5 ;  /* 0x0000000500057308 */ /* 0x000e680000000800 */
[----:B------:R-:W-:Y:S01]  /*ece0*/  FFMA.FTZ R6, R27, c[0x0][0x23c], -R0 ;  /* 0x00008f001b067a23 */ /* 0x000fe20000010800 */
[----:B------:R-:W-:Y:S01]  /*ecf0*/  MOV R98, R129 ;  /* 0x0000008100627202 */ /* 0x000fe20000000f00 */
[----:B------:R-:W-:-:S04]  /*ed00*/  IMAD.MOV.U32 R87, RZ, RZ, R16 ;  /* 0x000000ffff577224 */ /* 0x000fc800078e0010 */
[----:B------:R-:W3:Y:S01]  /*ed10*/  MUFU.EX2 R6, R6 ;  /* 0x0000000600067308 */ /* 0x000ee20000000800 */
        /* <DEDUP_REMOVED lines=19> */
[----:B------:R-:W-:Y:S01]  /*ee50*/  MOV R118, R16 ;  /* 0x0000001000767202 */ /* 0x000fe20000000f00 */
[----:B-1----:R-:W-:Y:S01]  /*ee60*/  FMUL.FTZ R41, R121, R5 ;  /* 0x0000000579297220 */ /* 0x002fe20000410000 */
[----:B------:R-:W-:Y:S01]  /*ee70*/  MOV R16, R128 ;  /* 0x0000008000107202 */ /* 0x000fe20000000f00 */
[----:B------:R-:W-:Y:S01]  /*ee80*/  IMAD.MOV.U32 R128, RZ, RZ, R101 ;  /* 0x000000ffff807224 */ /* 0x000fe200078e0065 */
[----:B------:R-:W-:Y:S02]  /*ee90*/  MOV R129, R117 ;  /* 0x0000007500817202 */ /* 0x000fe40000000f00 */
        /* <DEDUP_REMOVED lines=12> */
[-C--:B------:R-:W-:Y:S01]  /*ef60*/  FMUL.FTZ R146, R146, R4.reuse ;  /* 0x0000000492927220 */ /* 0x080fe20000410000 */
[----:B------:R-:W-:Y:S01]  /*ef70*/  MOV R19, R39 ;  /* 0x0000002700137202 */ /* 0x000fe20000000f00 */
[----:B------:R-:W-:Y:S01]  /*ef80*/  FMUL.FTZ R147, R147, R4 ;  /* 0x0000000493937220 */ /* 0x000fe20000410000 */
        /* <DEDUP_REMOVED lines=34> */
[----:B------:R-:W-:Y:S01]  /*f1b0*/  IMAD.MOV.U32 R130, RZ, RZ, R119 ;  /* 0x000000ffff827224 */ /* 0x000fe200078e0077 */
[----:B------:R-:W-:Y:S01]  /*f1c0*/  MOV R134, R71 ;  /* 0x0000004700867202 */ /* 0x000fe20000000f00 */
[----:B------:R-:W-:Y:S01]  /*f1d0*/  IMAD.MOV.U32 R119, RZ, RZ, R129 ;  /* 0x000000ffff777224 */ /* 0x000fe200078e0081 */
[----:B------:R-:W-:Y:S01]  /*f1e0*/  MOV R129, R113 ;  /* 0x0000007100817202 */ /* 0x000fe20000000f00 */
[----:B------:R-:W-:Y:S01]  /*f1f0*/  IMAD.MOV.U32 R71, RZ, RZ, R97 ;  /* 0x000000ffff477224 */ /* 0x000fe200078e0061 */
[----:B------:R-:W-:Y:S02]  /*f200*/  MOV R113, R100 ;  /* 0x0000006400717202 */ /* 0x000fe40000000f00 */
[----:B------:R-:W-:Y:S02]  /*f210*/  MOV R135, R16 ;  /* 0x0000001000877202 */ /* 0x000fe40000000f00 */
[----:B------:R-:W-:Y:S02]  /*f220*/  MOV R100, R19 ;  /* 0x0000001300647202 */ /* 0x000fe40000000f00 */
[----:B------:R-:W-:Y:S01]  /*f230*/  MOV R97, R17 ;  /* 0x0000001100617202 */ /* 0x000fe20000000f00 */
[----:B------:R-:W-:-:S02]  /*f240*/  FMUL.FTZ R33, R105, R5 ;  /* 0x0000000569217220 */ /* 0x000fc40000410000 */
[-C--:B------:R-:W-:Y:S02]  /*f250*/  FMUL.FTZ R24, R124, R5.reuse ;  /* 0x000000057c187220 */ /* 0x080fe40000410000 */
[-C--:B------:R-:W-:Y:S01]  /*f260*/  FMUL.FTZ R32, R104, R5.reuse ;  /* 0x0000000568207220 */ /* 0x080fe20000410000 */
[----:B------:R-:W-:Y:S01]  /*f270*/  MOV R104, R28 ;  /* 0x0000001c00687202 */ /* 0x000fe20000000f00 */
[-C--:B------:R-:W-:Y:S02]  /*f280*/  FMUL.FTZ R28, R108, R5.reuse ;  /* 0x000000056c1c7220 */ /* 0x080fe40000410000 */
[----:B------:R-:W-:Y:S02]  /*f290*/  IMAD.MOV.U32 R108, RZ, RZ, R29 ;  /* 0x000000ffff6c7224 */ /* 0x000fe400078e001d */
        /* <DEDUP_REMOVED lines=28> */
[----:B------:R-:W-:Y:S01]  /*f460*/  IMAD.MOV.U32 R134, RZ, RZ, R11 ;  /* 0x000000ffff867224 */ /* 0x000fe200078e000b */
[----:B------:R-:W-:-:S02]  /*f470*/  MOV R78, R135 ;  /* 0x00000087004e7202 */ /* 0x000fc40000000f00 */
[----:B------:R-:W-:Y:S02]  /*f480*/  MOV R135, R10 ;  /* 0x0000000a00877202 */ /* 0x000fe40000000f00 */
[----:B------:R-:W-:Y:S02]  /*f490*/  F2FP.BF16.PACK_AB R8, R121, R8 ;  /* 0x000000087908723e */ /* 0x000fe400000010ff */
[----:B------:R-:W-:Y:S02]  /*f4a0*/  F2FP.BF16.PACK_AB R10, R109, R104 ;  /* 0x000000686d0a723e */ /* 0x000fe400000010ff */
[----:B------:R-:W-:Y:S02]  /*f4b0*/  F2FP.BF16.PACK_AB R11, R111, R108 ;  /* 0x0000006c6f0b723e */ /* 0x000fe400000010ff */
[----:B------:R-:W-:Y:S02]  /*f4c0*/  MOV R120, R100 ;  /* 0x0000006400787202 */ /* 0x000fe40000000f00 */
[----:B------:R-:W-:Y:S01]  /*f4d0*/  MOV R125, R119 ;  /* 0x00000077007d7202 */ /* 0x000fe20000000f00 */
[----:B------:R-:W-:Y:S01]  /*f4e0*/  IMAD.MOV.U32 R119, RZ, RZ, R71 ;  /* 0x000000ffff777224 */ /* 0x000fe200078e0047 */
[----:B------:R-:W-:-:S02]  /*f4f0*/  MOV R100, R96 ;  /* 0x0000006000647202 */ /* 0x000fc40000000f00 */
[----:B------:R-:W-:Y:S02]  /*f500*/  MOV R77, R70 ;  /* 0x00000046004d7202 */ /* 0x000fe40000000f00 */
[----:B------:R-:W-:Y:S01]  /*f510*/  MOV R96, R68 ;  /* 0x0000004400607202 */ /* 0x000fe20000000f00 */
[----:B---3--:R-:W-:Y:S02]  /*f520*/  FFMA.FTZ R84, R84, R4, R6 ;  /* 0x0000000454547223 */ /* 0x008fe40000010006 */
[----:B------:R-:W-:Y:S01]  /*f530*/  FFMA.FTZ R4, R131, c[0x0][0x23c], -R2 ;  /* 0x00008f0083047a23 */ /* 0x000fe20000010802 */
[----:B------:R-:W-:Y:S02]  /*f540*/  MOV R131, R118 ;  /* 0x0000007600837202 */ /* 0x000fe40000000f00 */
[----:B------:R-:W-:Y:S02]  /*f550*/  MOV R118, R101 ;  /* 0x0000006500767202 */ /* 0x000fe40000000f00 */
[----:B------:R-:W-:-:S02]  /*f560*/  MOV R101, R18 ;  /* 0x0000001200657202 */ /* 0x000fc40000000f00 */
[----:B------:R-:W1:Y:S01]  /*f570*/  LDSM.16.MT88.4 R16, [R221+0xc000] ;  /* 0x00c00000dd10783b */ /* 0x000e620000004200 */
[----:B------:R3:W-:Y:S01]  /*f580*/  MUFU.EX2 R105, R4 ;  /* 0x0000000400697308 */ /* 0x0007e20000000800 */
[----:B------:R-:W-:Y:S01]  /*f590*/  MOV R124, R101 ;  /* 0x00000065007c7202 */ /* 0x000fe20000000f00 */
[----:B------:R-:W-:Y:S02]  /*f5a0*/  IMAD.MOV.U32 R101, RZ, RZ, R97 ;  /* 0x000000ffff657224 */ /* 0x000fe400078e0061 */
[----:B---3--:R-:W-:-:S04]  /*f5b0*/  FFMA.FTZ R4, R87, c[0x0][0x23c], -R0 ;  /* 0x00008f0057047a23 */ /* 0x008fc80000010800 */
[----:B------:R3:W4:Y:S01]  /*f5c0*/  MUFU.EX2 R87, R4 ;  /* 0x0000000400577308 */ /* 0x0007220000000800 */
[----:B--2---:R-:W-:Y:S02]  /*f5d0*/  FFMA.FTZ R85, R85, R5, R7 ;  /* 0x0000000555557223 */ /* 0x004fe40000010007 */
[----:B------:R-:W-:Y:S02]  /*f5e0*/  FFMA.FTZ R5, R133, c[0x0][0x23c], -R2 ;  /* 0x00008f0085057a23 */ /* 0x000fe40000010802 */
[----:B---3--:R-:W-:-:S04]  /*f5f0*/  FFMA.FTZ R4, R219, c[0x0][0x23c], -R0 ;  /* 0x00008f00db047a23 */ /* 0x008fc80000010800 */
[----:B------:R2:W-:Y:S01]  /*f600*/  MUFU.EX2 R97, R4 ;  /* 0x0000000400617308 */ /* 0x0005e20000000800 */
[----:B------:R-:W-:-:S07]  /*f610*/  IMAD.MOV.U32 R219, RZ, RZ, R76 ;  /* 0x000000ffffdb7224 */ /* 0x000fce00078e004c */
[----:B------:R4:W3:Y:S01]  /*f620*/  MUFU.EX2 R106, R5 ;  /* 0x00000005006a7308 */ /* 0x0008e20000000800 */
[----:B--2---:R-:W-:-:S07]  /*f630*/  FFMA.FTZ R4, R132, c[0x0][0x23c], -R0 ;  /* 0x00008f0084047a23 */ /* 0x004fce0000010800 */
[----:B------:R-:W2:Y:S01]  /*f640*/  MUFU.EX2 R107, R4 ;  /* 0x00000004006b7308 */ /* 0x000ea20000000800 */
[----:B------:R-:W-:Y:S02]  /*f650*/  F2FP.BF16.PACK_AB R9, R219, R9 ;  /* 0x00000009db09723e */ /* 0x000fe400000010ff */
[----:B------:R-:W-:-:S05]  /*f660*/  MOV R76, R69 ;  /* 0x00000045004c7202 */ /* 0x000fca0000000f00 */
[----:B-1----:R-:W-:Y:S01]  /*f670*/  HMMA.16816.F32.BF16 R68, R8, R16, R148 ;  /* 0x000000100844723c */ /* 0x002fe20000041894 */
[----:B----4-:R-:W-:Y:S02]  /*f680*/  F2FP.BF16.PACK_AB R5, R87, R6 ;  /* 0x000000065705723e */ /* 0x010fe400000010ff */
[----:B---3--:R-:W-:-:S04]  /*f690*/  F2FP.BF16.PACK_AB R6, R106, R105 ;  /* 0x000000696a06723e */ /* 0x008fc800000010ff */
[----:B--2---:R-:W-:Y:S02]  /*f6a0*/  MOV R151, R107 ;  /* 0x0000006b00977202 */ /* 0x004fe40000000f00 */
[----:B------:R-:W-:Y:S02]  /*f6b0*/  F2FP.BF16.PACK_AB R4, R137, R7 ;  /* 0x000000078904723e */ /* 0x000fe400000010ff */
[----:B------:R-:W-:Y:S01]  /*f6c0*/  F2FP.BF16.PACK_AB R7, R151, R97 ;  /* 0x000000619707723e */ /* 0x000fe200000010ff */
[----:B------:R-:W-:Y:S08]  /*f6d0*/  HMMA.16816.F32.BF16 R56, R8, R18, R56 ;  /* 0x000000120838723c */ /* 0x000ff00000041838 */
[C---:B------:R-:W-:Y:S08]  /*f6e0*/  HMMA.16816.F32.BF16 R144, R4.reuse, R16, R144 ;  /* 0x000000100490723c */ /* 0x040ff00000041890 */
[----:B------:R-:W-:Y:S01]  /*f6f0*/  HMMA.16816.F32.BF16 R156, R4, R18, R156 ;  /* 0x00000012049c723c */ /* 0x000fe2000004189c */
[----:B------:R-:W1:Y:S07]  /*f700*/  LDSM.16.MT88.4 R16, [R222+0xc000] ;  /* 0x00c00000de10783b */ /* 0x000e6e0000004200 */
        /* <DEDUP_REMOVED lines=20> */
[----:B------:R-:W-:Y:S02]  /*f850*/  MOV R76, R114 ;  /* 0x00000072004c7202 */ /* 0x000fe40000000f00 */
[----:B------:R-:W-:Y:S01]  /*f860*/  MOV R114, R98 ;  /* 0x0000006200727202 */ /* 0x000fe20000000f00 */
[----:B------:R-:W-:Y:S01]  /*f870*/  IMAD.MOV.U32 R126, RZ, RZ, R120 ;  /* 0x000000ffff7e7224 */ /* 0x000fe200078e0078 */
[----:B------:R-:W-:Y:S02]  /*f880*/  MOV R148, R125 ;  /* 0x0000007d00947202 */ /* 0x000fe40000000f00 */
[----:B------:R-:W-:-:S02]  /*f890*/  MOV R125, R103 ;  /* 0x00000067007d7202 */ /* 0x000fc40000000f00 */
[----:B------:R-:W-:Y:S02]  /*f8a0*/  MOV R131, R102 ;  /* 0x0000006600837202 */ /* 0x000fe40000000f00 */
[----:B------:R-:W-:Y:S01]  /*f8b0*/  MOV R150, R121 ;  /* 0x0000007900967202 */ /* 0x000fe20000000f00 */
[----:B-1----:R-:W-:Y:S07]  /*f8c0*/  HMMA.16816.F32.BF16 R132, R8, R16, R196 ;  /* 0x000000100884723c */ /* 0x002fee00000418c4 */
[----:B------:R-:W-:Y:S01]  /*f8d0*/  IMAD.MOV.U32 R199, RZ, RZ, R97 ;  /* 0x000000ffffc77224 */ /* 0x000fe200078e0061 */
[----:B------:R-:W-:-:S02]  /*f8e0*/  MOV R198, R96 ;  /* 0x0000006000c67202 */ /* 0x000fc40000000f00 */
[----:B------:R-:W-:Y:S01]  /*f8f0*/  HMMA.16816.F32.BF16 R96, R4, R18, R204 ;  /* 0x000000120460723c */ /* 0x000fe200000418cc */
[----:B------:R-:W-:Y:S02]  /*f900*/  MOV R196, R101 ;  /* 0x0000006500c47202 */ /* 0x000fe40000000f00 */
[----:B------:R-:W-:-:S04]  /*f910*/  MOV R197, R100 ;  /* 0x0000006400c57202 */ /* 0x000fc80000000f00 */
[----:B------:R-:W-:Y:S01]  /*f920*/  MOV R206, R122 ;  /* 0x0000007a00ce7202 */ /* 0x000fe20000000f00 */
[----:B------:R-:W-:Y:S08]  /*f930*/  HMMA.16816.F32.BF16 R100, R4, R16, R192 ;  /* 0x000000100464723c */ /* 0x000ff000000418c0 */
[----:B------:R-:W-:Y:S01]  /*f940*/  HMMA.16816.F32.BF16 R120, R8, R18, R200 ;  /* 0x000000120878723c */ /* 0x000fe200000418c8 */
[----:B------:R-:W1:Y:S01]  /*f950*/  LDSM.16.MT88.4 R16, [R221+0xe000] ;  /* 0x00e00000dd10783b */ /* 0x000e620000004200 */
[----:B------:R-:W-:-:S02]  /*f960*/  MOV R205, R119 ;  /* 0x0000007700cd7202 */ /* 0x000fc40000000f00 */
[----:B------:R-:W-:-:S03]  /*f970*/  MOV R207, R117 ;  /* 0x0000007500cf7202 */ /* 0x000fc60000000f00 */
[----:B------:R-:W-:Y:S01]  /*f980*/  MOV R203, R196 ;  /* 0x000000c400cb7202 */ /* 0x000fe20000000f00 */
[----:B------:R-:W-:Y:S01]  /*f990*/  IMAD.MOV.U32 R201, RZ, RZ, R118 ;  /* 0x000000ffffc97224 */ /* 0x000fe200078e0076 */
[----:B------:R-:W-:Y:S02]  /*f9a0*/  MOV R196, R129 ;  /* 0x0000008100c47202 */ /* 0x000fe40000000f00 */
[----:B------:R-:W-:Y:S02]  /*f9b0*/  MOV R129, R116 ;  /* 0x0000007400817202 */ /* 0x000fe40000000f00 */
[-C--:B-1----:R-:W-:Y:S08]  /*f9c0*/  HMMA.16816.F32.BF16 R116, R8, R16.reuse, R20 ;  /* 0x000000100874723c */ /* 0x082ff00000041814 */
[C---:B------:R-:W-:Y:S08]  /*f9d0*/  HMMA.16816.F32.BF16 R72, R4.reuse, R16, R72 ;  /* 0x000000100448723c */ /* 0x040ff00000041848 */
[-C--:B------:R-:W-:Y:S08]  /*f9e0*/  HMMA.16816.F32.BF16 R36, R4, R18.reuse, R36 ;  /* 0x000000120424723c */ /* 0x080ff00000041824 */
[----:B------:R-:W-:Y:S01]  /*f9f0*/  HMMA.16816.F32.BF16 R20, R8, R18, R80 ;  /* 0x000000120814723c */ /* 0x000fe20000041850 */
[----:B------:R-:W1:Y:S01]  /*fa00*/  LDSM.16.MT88.4 R16, [R222+0xe000] ;  /* 0x00e00000de10783b */ /* 0x000e620000004200 */
[----:B------:R-:W-:Y:S01]  /*fa10*/  MOV R202, R197 ;  /* 0x000000c500ca7202 */ /* 0x000fe20000000f00 */
[----:B------:R-:W-:Y:S01]  /*fa20*/  IMAD.MOV.U32 R200, RZ, RZ, R79 ;  /* 0x000000ffffc87224 */ /* 0x000fe200078e004f */
[----:B------:R-:W-:-:S02]  /*fa30*/  MOV R197, R107 ;  /* 0x0000006b00c57202 */ /* 0x000fc40000000f00 */
[----:B------:R-:W-:Y:S02]  /*fa40*/  MOV R204, R78 ;  /* 0x0000004e00cc7202 */ /* 0x000fe40000000f00 */
[----:B------:R-:W-:Y:S01]  /*fa50*/  MOV R107, R77 ;  /* 0x0000004d006b7202 */ /* 0x000fe20000000f00 */
[-C--:B-1----:R-:W-:Y:S07]  /*fa60*/  HMMA.16816.F32.BF16 R192, R8, R16.reuse, R60 ;  /* 0x0000001008c0723c */ /* 0x082fee000004183c */
[----:B------:R-:W-:Y:S01]  /*fa70*/  IMAD.MOV.U32 R63, RZ, RZ, R76 ;  /* 0x000000ffff3f7224 */ /* 0x000fe200078e004c */
        /* <DEDUP_REMOVED lines=8> */
[----:B------:R-:W1:Y:S07]  /*fb00*/  LDSM.16.MT88.4 R16, [R223+0xe000] ;  /* 0x00e00000df10783b */ /* 0x000e6e0000004200 */
[C---:B-1----:R-:W-:Y:S08]  /*fb10*/  HMMA.16816.F32.BF16 R40, R4.reuse, R16, R40 ;  /* 0x000000100428723c */ /* 0x042ff00000041828 */
[----:B------:R-:W-:Y:S07]  /*fb20*/  HMMA.16816.F32.BF16 R24, R4, R18, R24 ;  /* 0x000000120418723c */ /* 0x000fee0000041818 */
[----:B------:R-:W-:-:S04]  /*fb30*/  FFMA.FTZ R4, R63, c[0x0][0x23c], -R12 ;  /* 0x00008f003f047a23 */ /* 0x000fc8000001080c */
[----:B------:R1:W-:Y:S02]  /*fb40*/  MUFU.EX2 R89, R4 ;  /* 0x0000000400597308 */ /* 0x0003e40000000800 */
[--C-:B-1----:R-:W-:Y:S01]  /*fb50*/  FFMA.FTZ R4, R202, c[0x0][0x23c], -R12.reuse ;  /* 0x00008f00ca047a23 */ /* 0x102fe2000001080c */
[----:B------:R-:W-:Y:S02]  /*fb60*/  MOV R202, R203 ;  /* 0x000000cb00ca7202 */ /* 0x000fe40000000f00 */
[----:B------:R-:W-:Y:S02]  /*fb70*/  MOV R203, R206 ;  /* 0x000000ce00cb7202 */ /* 0x000fe40000000f00 */
[----:B------:R-:W-:Y:S01]  /*fb80*/  MOV R206, R148 ;  /* 0x0000009400ce7202 */ /* 0x000fe20000000f00 */
[----:B------:R-:W-:Y:S01]  /*fb90*/  IMAD.MOV.U32 R148, RZ, RZ, R149 ;  /* 0x000000ffff947224 */ /* 0x000fe200078e0095 */
[----:B------:R-:W-:Y:S02]  /*fba0*/  MOV R149, R110 ;  /* 0x0000006e00957202 */ /* 0x000fe40000000f00 */
[----:B------:R1:W-:Y:S02]  /*fbb0*/  MUFU.EX2 R110, R4 ;  /* 0x00000004006e7308 */ /* 0x0003e40000000800 */
[----:B-1----:R-:W-:-:S06]  /*fbc0*/  FFMA.FTZ R4, R200, c[0x0][0x23c], -R12 ;  /* 0x00008f00c8047a23 */ /* 0x002fcc000001080c */
[----:B------:R1:W-:Y:S02]  /*fbd0*/  MUFU.EX2 R90, R4 ;  /* 0x00000004005a7308 */ /* 0x0003e40000000800 */
[----:B-1----:R-:W-:-:S06]  /*fbe0*/  FFMA.FTZ R4, R201, c[0x0][0x23c], -R12 ;  /* 0x00008f00c9047a23 */ /* 0x002fcc000001080c */
[----:B------:R1:W2:Y:S02]  /*fbf0*/  MUFU.EX2 R5, R4 ;  /* 0x0000000400057308 */ /* 0x0002a40000000800 */
[----:B-1----:R-:W-:-:S06]  /*fc00*/  FFMA.FTZ R4, R202, c[0x0][0x23c], -R3 ;  /* 0x00008f00ca047a23 */ /* 0x002fcc0000010803 */
[----:B------:R1:W-:Y:S02]  /*fc10*/  MUFU.EX2 R88, R4 ;  /* 0x0000000400587308 */ /* 0x0003e40000000800 */
[----:B-1----:R-:W-:-:S06]  /*fc20*/  FFMA.FTZ R4, R203, c[0x0][0x23c], -R3 ;  /* 0x00008f00cb047a23 */ /* 0x002fcc0000010803 */
[----:B------:R1:W3:Y:S02]  /*fc30*/  MUFU.EX2 R93, R4 ;  /* 0x00000004005d7308 */ /* 0x0002e40000000800 */
[----:B-1----:R-:W-:-:S06]  /*fc40*/  FFMA.FTZ R4, R204, c[0x0][0x23c], -R3 ;  /* 0x00008f00cc047a23 */ /* 0x002fcc0000010803 */
[----:B------:R1:W-:Y:S01]  /*fc50*/  MUFU.EX2 R95, R4 ;  /* 0x00000004005f7308 */ /* 0x0003e20000000800 */
[----:B------:R-:W-:Y:S02]  /*fc60*/  MOV R204, R197 ;  /* 0x000000c500cc7202 */ /* 0x000fe40000000f00 */
[----:B------:R-:W-:Y:S01]  /*fc70*/  MOV R197, R198 ;  /* 0x000000c600c57202 */ /* 0x000fe20000000f00 */
[----:B-1----:R-:W-:-:S04]  /*fc80*/  FFMA.FTZ R4, R205, c[0x0][0x23c], -R3 ;  /* 0x00008f00cd047a23 */ /* 0x002fc80000010803 */
[----:B------:R1:W4:Y:S01]  /*fc90*/  MUFU.EX2 R94, R4 ;  /* 0x00000004005e7308 */ /* 0x0003220000000800 */
[----:B------:R-:W-:Y:S01]  /*fca0*/  IMAD.MOV.U32 R198, RZ, RZ, R199 ;  /* 0x000000ffffc67224 */ /* 0x000fe200078e00c7 */
[----:B------:R-:W-:Y:S02]  /*fcb0*/  MOV R202, R149 ;  /* 0x0000009500ca7202 */ /* 0x000fe40000000f00 */
[----:B------:R-:W-:Y:S01]  /*fcc0*/  MOV R199, R127 ;  /* 0x0000007f00c77202 */ /* 0x000fe20000000f00 */
[----:B------:R-:W-:Y:S01]  /*fcd0*/  FFMA.FTZ R127, R126, c[0x0][0x23c], -R12 ;  /* 0x00008f007e7f7a23 */ /* 0x000fe2000001080c */
[----:B------:R-:W-:Y:S01]  /*fce0*/  MOV R200, R148 ;  /* 0x0000009400c87202 */ /* 0x000fe20000000f00 */
[----:B-1----:R-:W-:-:S04]  /*fcf0*/  FFMA.FTZ R4, R196, c[0x0][0x23c], -R2 ;  /* 0x00008f00c4047a23 */ /* 0x002fc80000010802 */
[----:B------:R1:W-:Y:S01]  /*fd00*/  MUFU.EX2 R196, R4 ;  /* 0x0000000400c47308 */ /* 0x0003e20000000800 */
[----:B------:R-:W-:Y:S01]  /*fd10*/  MOV R149, R111 ;  /* 0x0000006f00957202 */ /* 0x000fe20000000f00 */
[--C-:B------:R-:W-:Y:S01]  /*fd20*/  FFMA.FTZ R129, R129, c[0x0][0x23c], -R12.reuse ;  /* 0x00008f0081817a23 */ /* 0x100fe2000001080c */
[----:B------:R-:W-:Y:S01]  /*fd30*/  MOV R148, R219 ;  /* 0x000000db00947202 */ /* 0x000fe20000000f00 */
[--C-:B------:R-:W-:Y:S01]  /*fd40*/  FFMA.FTZ R128, R128, c[0x0][0x23c], -R12.reuse ;  /* 0x00008f0080807a23 */ /* 0x100fe2000001080c */
[----:B------:R-:W-:Y:S01]  /*fd50*/  MOV R111, R226 ;  /* 0x000000e2006f7202 */ /* 0x000fe20000000f00 */
[--C-:B------:R-:W-:Y:S02]  /*fd60*/  FFMA.FTZ R126, R215, c[0x0][0x23c], -R12.reuse ;  /* 0x00008f00d77e7a23 */ /* 0x100fe4000001080c */
[--C-:B------:R-:W-:Y:S02]  /*fd70*/  FFMA.FTZ R219, R15, c[0x0][0x23c], -R12.reuse ;  /* 0x00008f000fdb7a23 */ /* 0x100fe4000001080c */
[----:B------:R-:W-:-:S02]  /*fd80*/  FFMA.FTZ R226, R13, c[0x0][0x23c], -R12 ;  /* 0x00008f000de27a23 */ /* 0x000fc4000001080c */
[----:B-1----:R-:W-:Y:S02]  /*fd90*/  FFMA.FTZ R4, R207, c[0x0][0x23c], -R2 ;  /* 0x00008f00cf047a23 */ /* 0x002fe40000010802 */
[----:B------:R-:W-:Y:S02]  /*fda0*/  FFMA.FTZ R207, R212, c[0x0][0x23c], -R12 ;  /* 0x00008f00d4cf7a23 */ /* 0x000fe4000001080c */
[----:B------:R1:W-:Y:S01]  /*fdb0*/  MUFU.EX2 R92, R4 ;  /* 0x00000004005c7308 */ /* 0x0003e20000000800 */
[----:B------:R-:W-:Y:S02]  /*fdc0*/  FFMA.FTZ R201, R14, c[0x0][0x23c], -R3 ;  /* 0x00008f000ec97a23 */ /* 0x000fe40000010803 */
[----:B------:R-:W-:Y:S01]  /*fdd0*/  IMAD.MOV.U32 R205, RZ, RZ, R150 ;  /* 0x000000ffffcd7224 */ /* 0x000fe200078e0096 */
[----:B------:R-:W-:Y:S01]  /*fde0*/  MOV R150, R109 ;  /* 0x0000006d00967202 */ /* 0x000fe20000000f00 */
[----:B-1----:R-:W-:Y:S02]  /*fdf0*/  FFMA.FTZ R4, R206, c[0x0][0x23c], -R2 ;  /* 0x00008f00ce047a23 */ /* 0x002fe40000010802 */
[----:B------:R-:W-:-:S02]  /*fe00*/  FFMA.FTZ R206, R143, c[0x0][0x23c], -R12 ;  /* 0x00008f008fce7a23 */ /* 0x000fc4000001080c */
[----:B------:R-:W1:Y:S01]  /*fe10*/  LDSM.16.MT88.4 R12, [R221+0xc800] ;  /* 0x00c80000dd0c783b */ /* 0x000e620000004200 */
[----:B------:R-:W-:Y:S02]  /*fe20*/  IMAD.MOV.U32 R109, RZ, RZ, R225 ;  /* 0x000000ffff6d7224 */ /* 0x000fe400078e00e1 */
[----:B------:R2:W-:Y:S01]  /*fe30*/  MUFU.EX2 R225, R4 ;  /* 0x0000000400e17308 */ /* 0x0005e20000000800 */
[--C-:B------:R-:W-:Y:S02]  /*fe40*/  FFMA.FTZ R124, R124, c[0x0][0x23c], -R3.reuse ;  /* 0x00008f007c7c7a23 */ /* 0x100fe40000010803 */
[--C-:B------:R-:W-:Y:S02]  /*fe50*/  FFMA.FTZ R115, R115, c[0x0][0x23c], -R3.reuse ;  /* 0x00008f0073737a23 */ /* 0x100fe40000010803 */
[--C-:B------:R-:W-:Y:S02]  /*fe60*/  FFMA.FTZ R114, R114, c[0x0][0x23c], -R3.reuse ;  /* 0x00008f0072727a23 */ /* 0x100fe40000010803 */
[----:B------:R-:W-:-:S02]  /*fe70*/  FFMA.FTZ R213, R213, c[0x0][0x23c], -R3 ;  /* 0x00008f00d5d57a23 */ /* 0x000fc40000010803 */
[--C-:B------:R-:W-:Y:S02]  /*fe80*/  FFMA.FTZ R212, R208, c[0x0][0x23c], -R3.reuse ;  /* 0x00008f00d0d47a23 */ /* 0x100fe40000010803 */
[--C-:B------:R-:W-:Y:S02]  /*fe90*/  FFMA.FTZ R203, R140, c[0x0][0x23c], -R3.reuse ;  /* 0x00008f008ccb7a23 */ /* 0x100fe40000010803 */
[----:B--2---:R-:W-:Y:S01]  /*fea0*/  FFMA.FTZ R4, R125, c[0x0][0x23c], -R2 ;  /* 0x00008f007d047a23 */ /* 0x004fe20000010802 */
[----:B------:R-:W-:Y:S02]  /*feb0*/  MOV R125, R131 ;  /* 0x00000083007d7202 */ /* 0x000fe40000000f00 */
[----:B------:R-:W-:Y:S01]  /*fec0*/  MOV R131, R113 ;  /* 0x0000007100837202 */ /* 0x000fe20000000f00 */
[----:B------:R-:W-:Y:S02]  /*fed0*/  FFMA.FTZ R113, R216, c[0x0][0x23c], -R3 ;  /* 0x00008f00d8717a23 */ /* 0x000fe40000010803 */
[----:B------:R-:W-:-:S02]  /*fee0*/  FFMA.FTZ R3, R200, c[0x0][0x23c], -R0 ;  /* 0x00008f00c8037a23 */ /* 0x000fc40000010800 */
[--C-:B------:R-:W-:Y:S02]  /*fef0*/  FFMA.FTZ R62, R111, c[0x0][0x23c], -R2.reuse ;  /* 0x00008f006f3e7a23 */ /* 0x100fe40000010802 */
[--C-:B------:R-:W-:Y:S01]  /*ff00*/  FFMA.FTZ R215, R210, c[0x0][0x23c], -R2.reuse ;  /* 0x00008f00d2d77a23 */ /* 0x100fe20000010802 */
[----:B------:R2:W-:Y:S01]  /*ff10*/  MUFU.EX2 R111, R3 ;  /* 0x00000003006f7308 */ /* 0x0005e20000000800 */
[--C-:B------:R-:W-:Y:S02]  /*ff20*/  FFMA.FTZ R112, R112, c[0x0][0x23c], -R2.reuse ;  /* 0x00008f0070707a23 */ /* 0x100fe40000010802 */
[--C-:B------:R-:W-:Y:S02]  /*ff30*/  FFMA.FTZ R63, R202, c[0x0][0x23c], -R2.reuse ;  /* 0x00008f00ca3f7a23 */ /* 0x100fe40000010802 */
[--C-:B------:R-:W-:Y:S02]  /*ff40*/  FFMA.FTZ R61, R218, c[0x0][0x23c], -R2.reuse ;  /* 0x00008f00da3d7a23 */ /* 0x100fe40000010802 */
[----:B------:R-:W-:-:S02]  /*ff50*/  FFMA.FTZ R214, R214, c[0x0][0x23c], -R2 ;  /* 0x00008f00d6d67a23 */ /* 0x000fc40000010802 */
[--C-:B------:R-:W-:Y:S02]  /*ff60*/  FFMA.FTZ R210, R142, c[0x0][0x23c], -R2.reuse ;  /* 0x00008f008ed27a23 */ /* 0x100fe40000010802 */
[----:B------:R-:W-:Y:S02]  /*ff70*/  FFMA.FTZ R208, R138, c[0x0][0x23c], -R2 ;  /* 0x00008f008ad07a23 */ /* 0x000fe40000010802 */
[--C-:B------:R-:W-:Y:S02]  /*ff80*/  FFMA.FTZ R2, R131, c[0x0][0x23c], -R0.reuse ;  /* 0x00008f0083027a23 */ /* 0x100fe40000010800 */
[--C-:B--2---:R-:W-:Y:S02]  /*ff90*/  FFMA.FTZ R3, R204, c[0x0][0x23c], -R0.reuse ;  /* 0x00008f00cc037a23 */ /* 0x104fe40000010800 */
[----:B------:R-:W-:Y:S01]  /*ffa0*/  IMAD.MOV.U32 R216, RZ, RZ, R5 ;  /* 0x000000ffffd87224 */ /* 0x000fe200078e0005 */
[----:B------:R-:W-:Y:S01]  /*ffb0*/  MUFU.EX2 R4, R4 ;  /* 0x0000000400047308 */ /* 0x000fe20000000800 */
[C---:B------:R-:W-:Y:S07]  /*ffc0*/  HMMA.16816.F32.BF16 R164, R8.reuse, R16, R164 ;  /* 0x0000001008a4723c */ /* 0x040fee00000418a4 */
[----:B------:R2:W-:Y:S01]  /*ffd0*/  MUFU.EX2 R91, R3 ;  /* 0x00000003005b7308 */ /* 0x0005e20000000800 */
[----:B------:R-:W-:Y:S01]  /*ffe0*/  HMMA.16816.F32.BF16 R152, R8, R18, R152 ;  /* 0x000000120898723c */ /* 0x000fe20000041898 */
[--C-:B------:R-:W-:Y:S01]  /*fff0*/  FFMA.FTZ R60, R130, c[0x0][0x23c], -R0.reuse ;  /* 0x00008f00823c7a23 */ /* 0x100fe20000010800 */
[----:B------:R-:W1:Y:S05]  /*10000*/  LDSM.16.MT88.4 R16, [R222+0xc800] ;  /* 0x00c80000de10783b */ /* 0x000e6a0000004200 */
[----:B------:R4:W1:Y:S01]  /*10010*/  MUFU.EX2 R5, R2 ;  /* 0x0000000200057308 */ /* 0x0008620000000800 */
[----:B------:R-:W-:Y:S01]  /*10020*/  F2FP.BF16.PACK_AB R8, R110, R89 ;  /* 0x000000596e08723e */ /* 0x000fe200000010ff */
[----:B--2---:R-:W-:-:S02]  /*10030*/  FFMA.FTZ R3, R125, c[0x0][0x23c], -R0 ;  /* 0x00008f007d037a23 */ /* 0x004fc40000010800 */
[----:B------:R-:W-:-:S04]  /*10040*/  FFMA.FTZ R125, R220, c[0x0][0x23c], -R0 ;  /* 0x00008f00dc7d7a23 */ /* 0x000fc80000010800 */
[----:B------:R-:W2:Y:S01]  /*10050*/  MUFU.EX2 R220, R3 ;  /* 0x0000000300dc7308 */ /* 0x000ea20000000800 */
[----:B---3--:R-:W-:Y:S02]  /*10060*/  F2FP.BF16.PACK_AB R9, R93, R88 ;  /* 0x000000585d09723e */ /* 0x008fe400000010ff */
[----:B------:R-:W-:Y:S02]  /*10070*/  F2FP.BF16.PACK_AB R10, R216, R90 ;  /* 0x0000005ad80a723e */ /* 0x000fe400000010ff */
[----:B----4-:R-:W-:Y:S01]  /*10080*/  F2FP.BF16.PACK_AB R11, R94, R95 ;  /* 0x0000005f5e0b723e */ /* 0x010fe200000010ff */
[--C-:B------:R-:W-:Y:S02]  /*10090*/  FFMA.FTZ R130, R239, c[0x0][0x23c], -R0.reuse ;  /* 0x00008f00ef827a23 */ /* 0x100fe40000010800 */
[--C-:B------:R-:W-:Y:S02]  /*100a0*/  FFMA.FTZ R131, R217, c[0x0][0x23c], -R0.reuse ;  /* 0x00008f00d9837a23 */ /* 0x100fe40000010800 */
[----:B------:R-:W-:-:S02]  /*100b0*/  FFMA.FTZ R211, R211, c[0x0][0x23c], -R0 ;  /* 0x00008f00d3d37a23 */ /* 0x000fc40000010800 */
[--C-:B------:R-:W-:Y:S02]  /*100c0*/  FFMA.FTZ R209, R209, c[0x0][0x23c], -R0.reuse ;  /* 0x00008f00d1d17a23 */ /* 0x100fe40000010800 */
[--C-:B------:R-:W-:Y:S02]  /*100d0*/  FFMA.FTZ R200, R141, c[0x0][0x23c], -R0.reuse ;  /* 0x00008f008dc87a23 */ /* 0x100fe40000010800 */
[----:B------:R-:W-:Y:S01]  /*100e0*/  FFMA.FTZ R202, R139, c[0x0][0x23c], -R0 ;  /* 0x00008f008bca7a23 */ /* 0x000fe20000010800 */
[----:B------:R-:W-:Y:S01]  /*100f0*/  MOV R239, R149 ;  /* 0x0000009500ef7202 */ /* 0x000fe20000000f00 */
[----:B------:R-:W-:Y:S01]  /*10100*/  FADD.FTZ R0, R205, R136 ;  /* 0x00000088cd007221 */ /* 0x000fe20000010000 */
[----:B------:R-:W-:Y:S01]  /*10110*/  MOV R217, R150 ;  /* 0x0000009600d97202 */ /* 0x000fe20000000f00 */
[----:B------:R-:W-:Y:S01]  /*10120*/  FADD.FTZ R205, R148, R86 ;  /* 0x0000005694cd7221 */ /* 0x000fe20000010000 */
[----:B------:R-:W-:Y:S02]  /*10130*/  MOV R2, R151 ;  /* 0x0000009700027202 */ /* 0x000fe40000000f00 */
[----:B-1----:R-:W-:Y:S07]  /*10140*/  HMMA.16816.F32.BF16 R148, R8, R12, R68 ;  /* 0x0000000c0894723c */ /* 0x002fee0000041844 */
[----:B------:R-:W-:Y:S01]  /*10150*/  IMAD.MOV.U32 R70, RZ, RZ, R5 ;  /* 0x000000ffff467224 */ /* 0x000fe200078e0005 */
[----:B------:R-:W-:-:S02]  /*10160*/  MOV R71, R4 ;  /* 0x0000000400477202 */ /* 0x000fc40000000f00 */
[----:B------:R-:W-:Y:S02]  /*10170*/  F2FP.BF16.PACK_AB R4, R92, R196 ;  /* 0x000000c45c04723e */ /* 0x000fe400000010ff */
[----:B------:R-:W-:Y:S02]  /*10180*/  F2FP.BF16.PACK_AB R5, R91, R111 ;  /* 0x0000006f5b05723e */ /* 0x000fe400000010ff */
[----:B------:R-:W-:Y:S02]  /*10190*/  F2FP.BF16.PACK_AB R6, R71, R225 ;  /* 0x000000e14706723e */ /* 0x000fe400000010ff */
[----:B--2---:R-:W-:Y:S01]  /*101a0*/  F2FP.BF16.PACK_AB R7, R70, R220 ;  /* 0x000000dc4607723e */ /* 0x004fe200000010ff */
[----:B------:R-:W-:Y:S08]  /*101b0*/  HMMA.16816.F32.BF16 R140, R8, R14, R56 ;  /* 0x0000000e088c723c */ /* 0x000ff00000041838 */
[C---:B------:R-:W-:Y:S08]  /*101c0*/  HMMA.16816.F32.BF16 R144, R4.reuse, R12, R144 ;  /* 0x0000000c0490723c */ /* 0x040ff00000041890 */
[----:B------:R-:W-:Y:S01]  /*101d0*/  HMMA.16816.F32.BF16 R156, R4, R14, R156 ;  /* 0x0000000e049c723c */ /* 0x000fe2000004189c */
[----:B------:R-:W1:Y:S01]  /*101e0*/  LDSM.16.MT88.4 R12, [R224+0xc800] ;  /* 0x00c80000e00c783b */ /* 0x000e620000004200 */
[----:B------:R-:W-:Y:S01]  /*101f0*/  FADD.FTZ R204, R137, R85 ;  /* 0x0000005589cc7221 */ /* 0x000fe20000010000 */
[----:B------:R-:W-:Y:S01]  /*10200*/  MOV R58, R108 ;  /* 0x0000006c003a7202 */ /* 0x000fe20000000f00 */
[----:B------:R-:W-:-:S04]  /*10210*/  IMAD.MOV.U32 R56, RZ, RZ, R109 ;  /* 0x000000ffff387224 */ /* 0x000fc800078e006d */
[----:B------:R-:W-:Y:S01]  /*10220*/  HMMA.16816.F32.BF16 R136, R8, R16, R64 ;  /* 0x000000100888723c */ /* 0x000fe20000041840 */
[----:B------:R-:W-:Y:S01]  /*10230*/  FADD.FTZ R3, R87, R84 ;  /* 0x0000005457037221 */ /* 0x000fe20000010000 */
[----:B------:R-:W-:-:S05]  /*10240*/  MOV R69, R107 ;  /* 0x0000006b00457202 */ /* 0x000fca0000000f00 */
[----:B------:R-:W-:Y:S01]  /*10250*/  IMAD.MOV.U32 R65, RZ, RZ, R111 ;  /* 0x000000ffff417224 */ /* 0x000fe200078e006f */
[----:B------:R-:W-:Y:S01]  /*10260*/  MOV R64, R110 ;  /* 0x0000006e00407202 */ /* 0x000fe20000000f00 */
[----:B------:R-:W-:Y:S01]  /*10270*/  HMMA.16816.F32.BF16 R160, R4, R16, R160 ;  /* 0x0000001004a0723c */ /* 0x000fe200000418a0 */
[----:B------:R-:W-:Y:S01]  /*10280*/  MOV R67, R216 ;  /* 0x000000d800437202 */ /* 0x000fe20000000f00 */
[----:B------:R-:W-:Y:S01]  /*10290*/  IMAD.MOV.U32 R218, RZ, RZ, R105 ;  /* 0x000000ffffda7224 */ /* 0x000fe200078e0069 */
[----:B------:R-:W-:-:S05]  /*102a0*/  MOV R68, R106 ;  /* 0x0000006a00447202 */ /* 0x000fca0000000f00 */
[----:B------:R-:W-:Y:S01]  /*102b0*/  HMMA.16816.F32.BF16 R172, R4, R18, R172 ;  /* 0x0000001204ac723c */ /* 0x000fe200000418ac */
[----:B------:R-:W-:-:S07]  /*102c0*/  MOV R216, R104 ;  /* 0x0000006800d87202 */ /* 0x000fce0000000f00 */
[C---:B------:R-:W-:Y:S01]  /*102d0*/  HMMA.16816.F32.BF16 R108, R8.reuse, R18, R52 ;  /* 0x00000012086c723c */ /* 0x040fe20000041834 */
[----:B------:R-:W2:Y:S07]  /*102e0*/  LDSM.16.MT88.4 R16, [R223+0xc800] ;  /* 0x00c80000df10783b */ /* 0x000eae0000004200 */
[-C--:B-1----:R-:W-:Y:S08]  /*102f0*/  HMMA.16816.F32.BF16 R104, R8, R12.reuse, R48 ;  /* 0x0000000c0868723c */ /* 0x082ff00000041830 */
[C---:B------:R-:W-:Y:S08]  /*10300*/  HMMA.16816.F32.BF16 R176, R4.reuse, R12, R176 ;  /* 0x0000000c04b0723c */ /* 0x040ff000000418b0 */
[-C--:B------:R-:W-:Y:S08]  /*10310*/  HMMA.16816.F32.BF16 R188, R4, R14.reuse, R188 ;  /* 0x0000000e04bc723c */ /* 0x080ff000000418bc */
[----:B------:R-:W-:Y:S01]  /*10320*/  HMMA.16816.F32.BF16 R84, R8, R14, R44 ;  /* 0x0000000e0854723c */ /* 0x000fe2000004182c */
[----:B------:R-:W1:Y:S01]  /*10330*/  LDSM.16.MT88.4 R12, [R221+0xe800] ;  /* 0x00e80000dd0c783b */ /* 0x000e620000004200 */
[----:B------:R-:W-:-:S02]  /*10340*/  MOV R66, R196 ;  /* 0x000000c400427202 */ /* 0x000fc40000000f00 */
[----:B------:R-:W-:Y:S02]  /*10350*/  MOV R48, R197 ;  /* 0x000000c500307202 */ /* 0x000fe40000000f00 */
[----:B------:R-:W-:Y:S02]  /*10360*/  MOV R51, R198 ;  /* 0x000000c600337202 */ /* 0x000fe40000000f00 */
[----:B------:R-:W-:Y:S01]  /*10370*/  MOV R47, R199 ;  /* 0x000000c7002f7202 */ /* 0x000fe20000000f00 */
[----:B--2---:R-:W-:Y:S01]  /*10380*/  HMMA.16816.F32.BF16 R100, R4, R16, R100 ;  /* 0x000000100464723c */ /* 0x004fe20000041864 */
[----:B------:R-:W-:Y:S01]  /*10390*/  MOV R57, R95 ;  /* 0x0000005f00397202 */ /* 0x000fe20000000f00 */
[----:B------:R-:W-:Y:S01]  /*103a0*/  IMAD.MOV.U32 R54, RZ, RZ, R91 ;  /* 0x000000ffff367224 */ /* 0x000fe200078e005b */
[----:B------:R-:W-:Y:S01]  /*103b0*/  MOV R59, R94 ;  /* 0x0000005e003b7202 */ /* 0x000fe20000000f00 */
[----:B------:R-:W-:-:S04]  /*103c0*/  IMAD.MOV.U32 R49, RZ, RZ, R89 ;  /* 0x000000ffff317224 */ /* 0x000fc800078e0059 */
[----:B------:R-:W-:Y:S01]  /*103d0*/  HMMA.16816.F32.BF16 R196, R8, R16, R132 ;  /* 0x0000001008c4723c */ /* 0x000fe20000041884 */
[----:B------:R-:W-:Y:S02]  /*103e0*/  MOV R52, R93 ;  /* 0x0000005d00347202 */ /* 0x000fe40000000f00 */
[----:B------:R-:W-:Y:S02]  /*103f0*/  MOV R53, R92 ;  /* 0x0000005c00357202 */ /* 0x000fe40000000f00 */
[----:B------:R-:W-:-:S03]  /*10400*/  MOV R55, R90 ;  /* 0x0000005a00377202 */ /* 0x000fc60000000f00 */
        /* <DEDUP_REMOVED lines=8> */
[----:B------:R-:W1:Y:S04]  /*10490*/  LDSM.16.MT88.4 R12, [R223+0xe800] ;  /* 0x00e80000df0c783b */ /* 0x000e680000004200 */
[----:B------:R-:W3:Y:S01]  /*104a0*/  LDSM.16.MT88.4 R20, [R222+0xe800] ;  /* 0x00e80000de14783b */ /* 0x000ee20000004200 */
[----:B------:R-:W-:-:S02]  /*104b0*/  MOV R39, R47 ;  /* 0x0000002f00277202 */ /* 0x000fc40000000f00 */
[-C--:B--2---:R-:W-:Y:S07]  /*104c0*/  HMMA.16816.F32.BF16 R72, R4, R16.reuse, R32 ;  /* 0x000000100448723c */ /* 0x084fee0000041820 */
[----:B------:R-:W-:Y:S01]  /*104d0*/  MOV R32, R68 ;  /* 0x0000004400207202 */ /* 0x000fe20000000f00 */
[----:B------:R-:W-:Y:S01]  /*104e0*/  HMMA.16816.F32.BF16 R44, R8, R16, R184 ;  /* 0x00000010082c723c */ /* 0x000fe200000418b8 */
[----:B------:R-:W-:Y:S01]  /*104f0*/  IMAD.MOV.U32 R33, RZ, RZ, R69 ;  /* 0x000000ffff217224 */ /* 0x000fe200078e0045 */
[----:B------:R-:W-:Y:S01]  /*10500*/  MOV R34, R70 ;  /* 0x0000004600227202 */ /* 0x000fe20000000f00 */
[----:B------:R-:W2:Y:S01]  /*10510*/  MUFU.EX2 R16, R112 ;  /* 0x0000007000107308 */ /* 0x000ea20000000800 */
[----:B------:R-:W-:-:S04]  /*10520*/  MOV R35, R71 ;  /* 0x0000004700237202 */ /* 0x000fc80000000f00 */
[----:B------:R-:W-:Y:S07]  /*10530*/  HMMA.16816.F32.BF16 R68, R4, R18, R28 ;  /* 0x000000120444723c */ /* 0x000fee000004181c */
[----:B------:R-:W-:Y:S01]  /*10540*/  MOV R31, R64 ;  /* 0x00000040001f7202 */ /* 0x000fe20000000f00 */
[----:B------:R-:W-:Y:S01]  /*10550*/  IMAD.MOV.U32 R30, RZ, RZ, R65 ;  /* 0x000000ffff1e7224 */ /* 0x000fe200078e0041 */
[----:B------:R-:W-:Y:S02]  /*10560*/  MOV R29, R66 ;  /* 0x00000042001d7202 */ /* 0x000fe40000000f00 */
[----:B------:R-:W-:-:S02]  /*10570*/  MOV R28, R67 ;  /* 0x00000043001c7202 */ /* 0x000fc40000000f00 */
[----:B-1----:R-:W-:Y:S01]  /*10580*/  HMMA.16816.F32.BF16 R64, R4, R12, R40 ;  /* 0x0000000c0440723c */ /* 0x002fe20000041828 */
[----:B------:R-:W-:-:S06]  /*10590*/  IMAD.MOV.U32 R38, RZ, RZ, R48 ;  /* 0x000000ffff267224 */ /* 0x000fcc00078e0030 */
[----:B------:R-:W-:Y:S01]  /*105a0*/  MOV R40, R56 ;  /* 0x0000003800287202 */ /* 0x000fe20000000f00 */
[----:B------:R-:W-:Y:S01]  /*105b0*/  IMAD.MOV.U32 R41, RZ, RZ, R57 ;  /* 0x000000ffff297224 */ /* 0x000fe200078e0039 */
[----:B------:R-:W-:Y:S01]  /*105c0*/  MOV R42, R58 ;  /* 0x0000003a002a7202 */ /* 0x000fe20000000f00 */
[----:B---3--:R-:W-:Y:S01]  /*105d0*/  HMMA.16816.F32.BF16 R80, R4, R20, R80 ;  /* 0x000000140450723c */ /* 0x008fe20000041850 */
[----:B------:R-:W-:-:S07]  /*105e0*/  MOV R43, R59 ;  /* 0x0000003b002b7202 */ /* 0x000fce0000000f00 */
[----:B------:R-:W-:Y:S01]  /*105f0*/  HMMA.16816.F32.BF16 R76, R4, R22, R76 ;  /* 0x00000016044c723c */ /* 0x000fe2000004184c */
[----:B------:R-:W-:-:S07]  /*10600*/  MOV R37, R49 ;  /* 0x0000003100257202 */ /* 0x000fce0000000f00 */
[----:B------:R-:W-:Y:S01]  /*10610*/  HMMA.16816.F32.BF16 R56, R4, R14, R24 ;  /* 0x0000000e0438723c */ /* 0x000fe20000041818 */
[----:B------:R-:W-:-:S06]  /*10620*/  MOV R36, R50 ;  /* 0x0000003200247202 */ /* 0x000fcc0000000f00 */
[----:B------:R-:W-:Y:S01]  /*10630*/  MOV R7, R51 ;  /* 0x0000003300077202 */ /* 0x000fe20000000f00 */
[----:B------:R-:W-:Y:S01]  /*10640*/  IMAD.MOV.U32 R24, RZ, RZ, R52 ;  /* 0x000000ffff187224 */ /* 0x000fe200078e0034 */
[----:B------:R-:W-:Y:S02]  /*10650*/  MOV R4, R42 ;  /* 0x0000002a00047202 */ /* 0x000fe40000000f00 */
[----:B------:R-:W-:Y:S01]  /*10660*/  MOV R25, R53 ;  /* 0x0000003500197202 */ /* 0x000fe20000000f00 */
[----:B------:R-:W-:Y:S01]  /*10670*/  IMAD.MOV.U32 R17, RZ, RZ, R7 ;  /* 0x000000ffff117224 */ /* 0x000fe200078e0007 */
[----:B------:R-:W-:Y:S02]  /*10680*/  MOV R27, R55 ;  /* 0x00000037001b7202 */ /* 0x000fe40000000f00 */
[----:B------:R-:W-:Y:S01]  /*10690*/  MOV R187, R2 ;  /* 0x0000000200bb7202 */ /* 0x000fe20000000f00 */
[----:B------:R-:W-:Y:S01]  /*106a0*/  FADD.FTZ R2, R216, R0 ;  /* 0x00000000d8027221 */ /* 0x000fe20000010000 */
[----:B------:R-:W-:Y:S01]  /*106b0*/  MOV R26, R54 ;  /* 0x00000036001a7202 */ /* 0x000fe20000000f00 */
[----:B------:R-:W-:Y:S01]  /*106c0*/  FADD.FTZ R0, R4, R205 ;  /* 0x000000cd04007221 */ /* 0x000fe20000010000 */
[C---:B------:R-:W-:Y:S01]  /*106d0*/  HMMA.16816.F32.BF16 R52, R8.reuse, R20, R192 ;  /* 0x000000140834723c */ /* 0x040fe200000418c0 */
[----:B------:R-:W-:Y:S01]  /*106e0*/  MOV R7, R24 ;  /* 0x0000001800077202 */ /* 0x000fe20000000f00 */
[----:B------:R-:W-:Y:S01]  /*106f0*/  FADD.FTZ R4, R218, R204 ;  /* 0x000000ccda047221 */ /* 0x000fe20000010000 */
[----:B------:R-:W-:Y:S01]  /*10700*/  MOV R6, R25 ;  /* 0x0000001900067202 */ /* 0x000fe20000000f00 */
[----:B------:R-:W-:Y:S01]  /*10710*/  IMAD.MOV.U32 R25, RZ, RZ, R39 ;  /* 0x000000ffff197224 */ /* 0x000fe200078e0027 */
[----:B------:R-:W-:Y:S01]  /*10720*/  MOV R24, R38 ;  /* 0x0000002600187202 */ /* 0x000fe20000000f00 */
[----:B------:R2:W-:Y:S01]  /*10730*/  MUFU.EX2 R218, R125 ;  /* 0x0000007d00da7308 */ /* 0x0005e20000000800 */
[----:B------:R-:W-:Y:S01]  /*10740*/  MOV R194, R36 ;  /* 0x0000002400c27202 */ /* 0x000fe20000000f00 */
[C---:B------:R-:W-:Y:S01]  /*10750*/  HMMA.16816.F32.BF16 R48, R8.reuse, R22, R180 ;  /* 0x000000160830723c */ /* 0x040fe200000418b4 */
[----:B------:R-:W-:Y:S01]  /*10760*/  MOV R195, R37 ;  /* 0x0000002500c37202 */ /* 0x000fe20000000f00 */
[----:B------:R-:W1:Y:S01]  /*10770*/  LDSM.16.MT88.4 R20, [R221+0xd000] ;  /* 0x00d00000dd14783b */ /* 0x000e620000004200 */
[----:B------:R-:W-:Y:S01]  /*10780*/  FADD.FTZ R3, R17, R3 ;  /* 0x0000000311037221 */ /* 0x000fe20000010000 */
[----:B------:R-:W-:Y:S01]  /*10790*/  MOV R186, R32 ;  /* 0x0000002000ba7202 */ /* 0x000fe20000000f00 */
[----:B------:R-:W-:Y:S01]  /*107a0*/  IMAD.MOV.U32 R193, RZ, RZ, R35 ;  /* 0x000000ffffc17224 */ /* 0x000fe200078e0023 */
[----:B------:R-:W-:Y:S01]  /*107b0*/  MOV R192, R34 ;  /* 0x0000002200c07202 */ /* 0x000fe20000000f00 */
[----:B------:R-:W-:Y:S01]  /*107c0*/  IMAD.MOV.U32 R182, RZ, RZ, R27 ;  /* 0x000000ffffb67224 */ /* 0x000fe200078e001b */
[----:B------:R-:W-:Y:S01]  /*107d0*/  HMMA.16816.F32.BF16 R36, R8, R18, R168 ;  /* 0x000000120824723c */ /* 0x000fe200000418a8 */
[----:B------:R-:W-:Y:S01]  /*107e0*/  MOV R181, R40 ;  /* 0x0000002800b57202 */ /* 0x000fe20000000f00 */
[----:B------:R-:W-:Y:S01]  /*107f0*/  IMAD.MOV.U32 R27, RZ, RZ, R43 ;  /* 0x000000ffff1b7224 */ /* 0x000fe200078e002b */
[----:B------:R-:W-:-:S02]  /*10800*/  MOV R180, R41 ;  /* 0x0000002900b47202 */ /* 0x000fc40000000f00 */
[----:B------:R-:W-:Y:S02]  /*10810*/  MOV R183, R33 ;  /* 0x0000002100b77202 */ /* 0x000fe40000000f00 */
[----:B--2---:R-:W-:Y:S01]  /*10820*/  MOV R125, R16 ;  /* 0x00000010007d7202 */ /* 0x004fe20000000f00 */
[C---:B------:R-:W-:Y:S01]  /*10830*/  HMMA.16816.F32.BF16 R40, R8.reuse, R12, R164 ;  /* 0x0000000c0828723c */ /* 0x040fe200000418a4 */
[----:B------:R-:W2:Y:S07]  /*10840*/  LDSM.16.MT88.4 R16, [R222+0xd000] ;  /* 0x00d00000de10783b */ /* 0x000eae0000004200 */
[----:B------:R-:W-:Y:S01]  /*10850*/  HMMA.16816.F32.BF16 R32, R8, R14, R152 ;  /* 0x0000000e0820723c */ /* 0x000fe20000041898 */
[----:B------:R-:W3:Y:S01]  /*10860*/  LDSM.16.MT88.4 R12, [R224+0xd000] ;  /* 0x00d00000e00c783b */ /* 0x000ee20000004200 */
[----:B------:R-:W-:Y:S01]  /*10870*/  MOV R5, R26 ;  /* 0x0000001a00057202 */ /* 0x000fe20000000f00 */
[----:B------:R-:W-:Y:S08]  /*10880*/  MUFU.EX2 R185, R129 ;  /* 0x0000008100b97308 */ /* 0x000ff00000000800 */
[----:B------:R-:W4:Y:S08]  /*10890*/  MUFU.EX2 R26, R128 ;  /* 0x00000080001a7308 */ /* 0x000f300000000800 */
[----:B------:R-:W-:Y:S08]  /*108a0*/  MUFU.EX2 R127, R127 ;  /* 0x0000007f007f7308 */ /* 0x000ff00000000800 */
[----:B------:R-:W-:Y:S08]  /*108b0*/  MUFU.EX2 R126, R126 ;  /* 0x0000007e007e7308 */ /* 0x000ff00000000800 */
[----:B------:R-:W-:Y:S08]  /*108c0*/  MUFU.EX2 R124, R124 ;  /* 0x0000007c007c7308 */ /* 0x000ff00000000800 */
[----:B------:R-:W1:Y:S08]  /*108d0*/  MUFU.EX2 R153, R115 ;  /* 0x0000007300997308 */ /* 0x000e700000000800 */
[----:B------:R2:W-:Y:S08]  /*108e0*/  MUFU.EX2 R184, R114 ;  /* 0x0000007200b87308 */ /* 0x0005f00000000800 */
[----:B------:R-:W3:Y:S01]  /*108f0*/  MUFU.EX2 R170, R113 ;  /* 0x0000007100aa7308 */ /* 0x000ee20000000800 */
[----:B----4-:R-:W-:-:S02]  /*10900*/  F2FP.BF16.PACK_AB R8, R26, R185 ;  /* 0x000000b91a08723e */ /* 0x010fc400000010ff */
[----:B-1----:R-:W-:Y:S02]  /*10910*/  F2FP.BF16.PACK_AB R9, R153, R124 ;  /* 0x0000007c9909723e */ /* 0x002fe400000010ff */
[----:B------:R-:W-:Y:S01]  /*10920*/  F2FP.BF16.PACK_AB R10, R126, R127 ;  /* 0x0000007f7e0a723e */ /* 0x000fe200000010ff */
[----:B--2---:R-:W-:Y:S02]  /*10930*/  FADD.FTZ R114, R217, R2 ;  /* 0x00000002d9727221 */ /* 0x004fe40000010000 */
[----:B------:R-:W1:Y:S01]  /*10940*/  MUFU.EX2 R154, R63 ;  /* 0x0000003f009a7308 */ /* 0x000e620000000800 */
[----:B---3--:R-:W-:Y:S01]  /*10950*/  F2FP.BF16.PACK_AB R11, R170, R184 ;  /* 0x000000b8aa0b723e */ /* 0x008fe200000010ff */
[----:B------:R-:W-:-:S06]  /*10960*/  FADD.FTZ R113, R239, R0 ;  /* 0x00000000ef717221 */ /* 0x000fcc0000010000 */
[----:B------:R-:W-:Y:S01]  /*10970*/  MUFU.EX2 R171, R62 ;  /* 0x0000003e00ab7308 */ /* 0x000fe20000000800 */
[----:B------:R-:W-:Y:S01]  /*10980*/  MOV R155, R180 ;  /* 0x000000b4009b7202 */ /* 0x000fe20000000f00 */
[----:B------:R-:W-:Y:S01]  /*10990*/  IMAD.MOV.U32 R152, RZ, RZ, R181 ;  /* 0x000000ffff987224 */ /* 0x000fe200078e00b5 */
[----:B------:R-:W-:-:S05]  /*109a0*/  MOV R129, R182 ;  /* 0x000000b600817202 */ /* 0x000fca0000000f00 */
[----:B------:R-:W-:Y:S01]  /*109b0*/  MUFU.EX2 R169, R61 ;  /* 0x0000003d00a97308 */ /* 0x000fe20000000800 */
[----:B------:R-:W-:-:S07]  /*109c0*/  MOV R168, R28 ;  /* 0x0000001c00a87202 */ /* 0x000fce0000000f00 */
[----:B------:R2:W3:Y:S08]  /*109d0*/  MUFU.EX2 R216, R60 ;  /* 0x0000003c00d87308 */ /* 0x0004f00000000800 */
[----:B------:R-:W-:Y:S08]  /*109e0*/  MUFU.EX2 R217, R130 ;  /* 0x0000008200d97308 */ /* 0x000ff00000000800 */
[----:B------:R4:W1:Y:S01]  /*109f0*/  MUFU.EX2 R239, R131 ;  /* 0x0000008300ef7308 */ /* 0x0008620000000800 */
[C---:B--2---:R-:W-:Y:S08]  /*10a00*/  HMMA.16816.F32.BF16 R60, R8.reuse, R22, R140 ;  /* 0x00000016083c723c */ /* 0x044ff0000004188c */
[----:B------:R-:W-:Y:S07]  /*10a10*/  HMMA.16816.F32.BF16 R140, R8, R18, R108 ;  /* 0x00000012088c723c */ /* 0x000fee000004186c */
[----:B------:R-:W-:-:S02]  /*10a20*/  MOV R108, R183 ;  /* 0x000000b7006c7202 */ /* 0x000fc40000000f00 */
[----:B------:R-:W-:Y:S07]  /*10a30*/  HMMA.16816.F32.BF16 R180, R8, R12, R104 ;  /* 0x0000000c08b4723c */ /* 0x000fee0000041868 */
[----:B------:R-:W-:Y:S01]  /*10a40*/  MOV R104, R29 ;  /* 0x0000001d00687202 */ /* 0x000fe20000000f00 */
[----:B------:R-:W-:Y:S01]  /*10a50*/  IMAD.MOV.U32 R105, RZ, RZ, R30 ;  /* 0x000000ffff697224 */ /* 0x000fe200078e001e */
[----:B------:R-:W-:Y:S02]  /*10a60*/  MOV R106, R31 ;  /* 0x0000001f006a7202 */ /* 0x000fe40000000f00 */
[----:B------:R-:W2:Y:S01]  /*10a70*/  LDSM.16.MT88.4 R28, [R223+0xd000] ;  /* 0x00d00000df1c783b */ /* 0x000ea20000004200 */
[----:B------:R-:W-:Y:S01]  /*10a80*/  FADD.FTZ R2, R186, R4 ;  /* 0x00000004ba027221 */ /* 0x000fe20000010000 */
[----:B------:R-:W-:Y:S01]  /*10a90*/  MOV R128, R5 ;  /* 0x0000000500807202 */ /* 0x000fe20000000f00 */
[----:B----4-:R-:W-:Y:S01]  /*10aa0*/  IMAD.MOV.U32 R131, RZ, RZ, R7 ;  /* 0x000000ffff837224 */ /* 0x010fe200078e0007 */
[----:B------:R-:W-:-:S02]  /*10ab0*/  MOV R130, R6 ;  /* 0x0000000600827202 */ /* 0x000fc40000000f00 */
[----:B-1----:R-:W-:Y:S02]  /*10ac0*/  F2FP.BF16.PACK_AB R4, R154, R125 ;  /* 0x0000007d9a04723e */ /* 0x002fe400000010ff */
[----:B---3--:R-:W-:Y:S02]  /*10ad0*/  F2FP.BF16.PACK_AB R5, R218, R216 ;  /* 0x000000d8da05723e */ /* 0x008fe400000010ff */
[----:B------:R-:W-:Y:S02]  /*10ae0*/  F2FP.BF16.PACK_AB R6, R169, R171 ;  /* 0x000000aba906723e */ /* 0x000fe400000010ff */
[----:B------:R-:W-:Y:S01]  /*10af0*/  F2FP.BF16.PACK_AB R7, R239, R217 ;  /* 0x000000d9ef07723e */ /* 0x000fe200000010ff */
[----:B------:R-:W-:Y:S01]  /*10b00*/  IMAD.MOV.U32 R111, RZ, RZ, R26 ;  /* 0x000000ffff6f7224 */ /* 0x000fe200078e001a */
[----:B------:R-:W-:Y:S01]  /*10b10*/  MOV R109, R24 ;  /* 0x00000018006d7202 */ /* 0x000fe20000000f00 */
[----:B------:R-:W-:Y:S01]  /*10b20*/  HMMA.16816.F32.BF16 R148, R8, R20, R148 ;  /* 0x000000140894723c */ /* 0x000fe20000041894 */
[----:B------:R-:W-:-:S02]  /*10b30*/  MOV R110, R25 ;  /* 0x00000019006e7202 */ /* 0x000fc40000000f00 */
[----:B------:R-:W-:Y:S02]  /*10b40*/  MOV R115, R27 ;  /* 0x0000001b00737202 */ /* 0x000fe40000000f00 */
[----:B------:R-:W1:Y:S03]  /*10b50*/  LDSM.16.MT88.4 R24, [R221+0xf000] ;  /* 0x00f00000dd18783b */ /* 0x000e660000004200 */
[C---:B------:R-:W-:Y:S08]  /*10b60*/  HMMA.16816.F32.BF16 R144, R4.reuse, R20, R144 ;  /* 0x000000140490723c */ /* 0x040ff00000041890 */
[----:B------:R-:W-:Y:S01]  /*10b70*/  HMMA.16816.F32.BF16 R156, R4, R22, R156 ;  /* 0x00000016049c723c */ /* 0x000fe2000004189c */
[----:B------:R-:W3:Y:S01]  /*10b80*/  LDSM.16.MT88.4 R20, [R222+0xf000] ;  /* 0x00f00000de14783b */ /* 0x000ee20000004200 */
[----:B------:R-:W-:-:S06]  /*10b90*/  MOV R107, R207 ;  /* 0x000000cf006b7202 */ /* 0x000fcc0000000f00 */
[----:B------:R-:W-:Y:S07]  /*10ba0*/  HMMA.16816.F32.BF16 R176, R4, R12, R176 ;  /* 0x0000000c04b0723c */ /* 0x000fee00000418b0 */
[----:B------:R-:W-:Y:S01]  /*10bb0*/  MOV R13, R206 ;  /* 0x000000ce000d7202 */ /* 0x000fe20000000f00 */
[----:B------:R-:W-:Y:S08]  /*10bc0*/  HMMA.16816.F32.BF16 R164, R8, R16, R136 ;  /* 0x0000001008a4723c */ /* 0x000ff00000041888 */
[C---:B--2---:R-:W-:Y:S07]  /*10bd0*/  HMMA.16816.F32.BF16 R204, R4.reuse, R30, R96 ;  /* 0x0000001e04cc723c */ /* 0x044fee0000041860 */
[----:B------:R-:W-:Y:S01]  /*10be0*/  IMAD.MOV.U32 R96, RZ, RZ, R13 ;  /* 0x000000ffff607224 */ /* 0x000fe200078e000d */
[C---:B------:R-:W-:Y:S08]  /*10bf0*/  HMMA.16816.F32.BF16 R160, R4.reuse, R16, R160 ;  /* 0x0000001004a0723c */ /* 0x040ff000000418a0 */
[C---:B------:R-:W-:Y:S01]  /*10c00*/  HMMA.16816.F32.BF16 R172, R4.reuse, R18, R172 ;  /* 0x0000001204ac723c */ /* 0x040fe200000418ac */
[----:B------:R-:W2:Y:S07]  /*10c10*/  LDSM.16.MT88.4 R16, [R224+0xf000] ;  /* 0x00f00000e010783b */ /* 0x000eae0000004200 */
[-C--:B------:R-:W-:Y:S08]  /*10c20*/  HMMA.16816.F32.BF16 R188, R4, R14.reuse, R188 ;  /* 0x0000000e04bc723c */ /* 0x080ff000000418bc */
[----:B------:R-:W-:Y:S01]  /*10c30*/  HMMA.16816.F32.BF16 R136, R8, R14, R84 ;  /* 0x0000000e0888723c */ /* 0x000fe20000041854 */
[----:B------:R-:W4:Y:S01]  /*10c40*/  LDSM.16.MT88.4 R12, [R223+0xf000] ;  /* 0x00f00000df0c783b */ /* 0x000f220000004200 */
[----:B------:R-:W-:Y:S01]  /*10c50*/  FADD.FTZ R112, R187, R3 ;  /* 0x00000003bb707221 */ /* 0x000fe20000010000 */
[----:B------:R-:W-:Y:S01]  /*10c60*/  MOV R186, R192 ;  /* 0x000000c000ba7202 */ /* 0x000fe20000000f00 */
[----:B------:R-:W-:Y:S01]  /*10c70*/  IMAD.MOV.U32 R3, RZ, RZ, R194 ;  /* 0x000000ffff037224 */ /* 0x000fe200078e00c2 */
[----:B------:R-:W-:-:S03]  /*10c80*/  MOV R187, R193 ;  /* 0x000000c100bb7202 */ /* 0x000fc60000000f00 */
[----:B-1----:R-:W-:Y:S01]  /*10c90*/  HMMA.16816.F32.BF16 R84, R4, R26, R88 ;  /* 0x0000001a0454723c */ /* 0x002fe20000041858 */
[----:B------:R-:W-:Y:S02]  /*10ca0*/  MOV R0, R195 ;  /* 0x000000c300007202 */ /* 0x000fe40000000f00 */
[----:B------:R-:W-:Y:S02]  /*10cb0*/  MOV R97, R104 ;  /* 0x0000006800617202 */ /* 0x000fe40000000f00 */
[----:B------:R-:W-:-:S03]  /*10cc0*/  MOV R98, R105 ;  /* 0x0000006900627202 */ /* 0x000fc60000000f00 */
[----:B---3--:R-:W-:Y:S01]  /*10cd0*/  HMMA.16816.F32.BF16 R88, R4, R20, R80 ;  /* 0x000000140458723c */ /* 0x008fe20000041850 */
[----:B------:R-:W-:-:S06]  /*10ce0*/  MOV R99, R106 ;  /* 0x0000006a00637202 */ /* 0x000fcc0000000f00 */
[----:B------:R-:W-:Y:S01]  /*10cf0*/  IMAD.MOV.U32 R83, RZ, RZ, R107 ;  /* 0x000000ffff537224 */ /* 0x000fe200078e006b */
[----:B------:R-:W-:Y:S01]  /*10d00*/  HMMA.16816.F32.BF16 R192, R4, R28, R100 ;  /* 0x0000001c04c0723c */ /* 0x000fe20000041864 */
[----:B------:R-:W-:Y:S02]  /*10d10*/  MOV R81, R97 ;  /* 0x0000006100517202 */ /* 0x000fe40000000f00 */
[----:B------:R-:W-:Y:S02]  /*10d20*/  MOV R82, R98 ;  /* 0x0000006200527202 */ /* 0x000fe40000000f00 */
[----:B------:R-:W-:-:S03]  /*10d30*/  MOV R98, R153 ;  /* 0x0000009900627202 */ /* 0x000fc60000000f00 */
[----:B------:R-:W-:Y:S01]  /*10d40*/  HMMA.16816.F32.BF16 R100, R4, R24, R92 ;  /* 0x000000180464723c */ /* 0x000fe2000004185c */
[----:B------:R-:W-:-:S07]  /*10d50*/  MOV R97, R154 ;  /* 0x0000009a00617202 */ /* 0x000fce0000000f00 */
[----:B------:R-:W-:Y:S01]  /*10d60*/  HMMA.16816.F32.BF16 R52, R8, R20, R52 ;  /* 0x000000140834723c */ /* 0x000fe20000041834 */
[----:B------:R1:W-:Y:S07]  /*10d70*/  MUFU.EX2 R20, R83 ;  /* 0x0000005300147308 */ /* 0x0003ee0000000800 */
[-C--:B------:R-:W-:Y:S08]  /*10d80*/  HMMA.16816.F32.BF16 R92, R4, R22.reuse, R76 ;  /* 0x00000016045c723c */ /* 0x080ff0000004184c */
[----:B------:R-:W-:Y:S01]  /*10d90*/  HMMA.16816.F32.BF16 R48, R8, R22, R48 ;  /* 0x000000160830723c */ /* 0x000fe20000041830 */
[----:B------:R3:W2:Y:S01]  /*10da0*/  MUFU.EX2 R22, R96 ;  /* 0x0000006000167308 */ /* 0x0006a20000000800 */
[----:B-1----:R-:W-:Y:S01]  /*10db0*/  MOV R83, R99 ;  /* 0x0000006300537202 */ /* 0x002fe20000000f00 */
[----:B------:R-:W-:Y:S01]  /*10dc0*/  IMAD.MOV.U32 R99, RZ, RZ, R152 ;  /* 0x000000ffff637224 */ /* 0x000fe200078e0098 */
[----:B---3--:R-:W-:-:S02]  /*10dd0*/  MOV R96, R155 ;  /* 0x0000009b00607202 */ /* 0x008fc40000000f00 */
[----:B------:R-:W1:Y:S02]  /*10de0*/  LDSM.16.MT88.4 R152, [R221+0xd800] ;  /* 0x00d80000dd98783b */ /* 0x000e640000004200 */
[C---:B------:R-:W-:Y:S01]  /*10df0*/  HMMA.16816.F32.BF16 R196, R8.reuse, R28, R196 ;  /* 0x0000001c08c4723c */ /* 0x040fe200000418c4 */
[----:B------:R-:W-:Y:S07]  /*10e00*/  MUFU.EX2 R219, R219 ;  /* 0x000000db00db7308 */ /* 0x000fee0000000800 */
[----:B------:R-:W-:Y:S01]  /*10e10*/  HMMA.16816.F32.BF16 R116, R8, R24, R116 ;  /* 0x000000180874723c */ /* 0x000fe20000041874 */
[----:B------:R3:W-:Y:S07]  /*10e20*/  MUFU.EX2 R21, R226 ;  /* 0x000000e200157308 */ /* 0x0007ee0000000800 */
[C---:B--2---:R-:W-:Y:S01]  /*10e30*/  HMMA.16816.F32.BF16 R104, R4.reuse, R16, R72 ;  /* 0x000000100468723c */ /* 0x044fe20000041848 */
[----:B------:R-:W-:Y:S07]  /*10e40*/  MUFU.EX2 R213, R213 ;  /* 0x000000d500d57308 */ /* 0x000fee0000000800 */
[----:B----4-:R-:W-:Y:S01]  /*10e50*/  HMMA.16816.F32.BF16 R64, R4, R12, R64 ;  /* 0x0000000c0440723c */ /* 0x010fe20000041840 */
[----:B------:R-:W2:Y:S07]  /*10e60*/  MUFU.EX2 R212, R212 ;  /* 0x000000d400d47308 */ /* 0x000eae0000000800 */
[C---:B------:R-:W-:Y:S01]  /*10e70*/  HMMA.16816.F32.BF16 R44, R8.reuse, R16, R44 ;  /* 0x00000010082c723c */ /* 0x040fe2000004182c */
[----:B------:R-:W-:Y:S07]  /*10e80*/  MUFU.EX2 R16, R203 ;  /* 0x000000cb00107308 */ /* 0x000fee0000000800 */
[C---:B------:R-:W-:Y:S01]  /*10e90*/  HMMA.16816.F32.BF16 R36, R8.reuse, R18, R36 ;  /* 0x000000120824723c */ /* 0x040fe20000041824 */
[----:B------:R-:W4:Y:S07]  /*10ea0*/  MUFU.EX2 R17, R201 ;  /* 0x000000c900117308 */ /* 0x000f2e0000000800 */
[C---:B------:R-:W-:Y:S01]  /*10eb0*/  HMMA.16816.F32.BF16 R40, R8.reuse, R12, R40 ;  /* 0x0000000c0828723c */ /* 0x040fe20000041828 */
[----:B------:R-:W-:Y:S07]  /*10ec0*/  MUFU.EX2 R214, R214 ;  /* 0x000000d600d67308 */ /* 0x000fee0000000800 */
[----:B------:R-:W-:Y:S01]  /*10ed0*/  HMMA.16816.F32.BF16 R32, R8, R14, R32 ;  /* 0x0000000e0820723c */ /* 0x000fe20000041820 */
[----:B------:R-:W1:Y:S01]  /*10ee0*/  MUFU.EX2 R215, R215 ;  /* 0x000000d700d77308 */ /* 0x000e620000000800 */
[----:B------:R-:W-:-:S07]  /*10ef0*/  FADD.FTZ R0, R0, R114 ;  /* 0x0000007200007221 */ /* 0x000fce0000010000 */
[----:B------:R-:W-:Y:S01]  /*10f00*/  MUFU.EX2 R210, R210 ;  /* 0x000000d200d27308 */ /* 0x000fe20000000800 */
[C---:B------:R-:W-:Y:S07]  /*10f10*/  HMMA.16816.F32.BF16 R28, R8.reuse, R30, R132 ;  /* 0x0000001e081c723c */ /* 0x040fee0000041884 */
[----:B------:R-:W-:Y:S01]  /*10f20*/  MUFU.EX2 R208, R208 ;  /* 0x000000d000d07308 */ /* 0x000fe20000000800 */
[----:B------:R-:W-:Y:S07]  /*10f30*/  HMMA.16816.F32.BF16 R24, R8, R26, R120 ;  /* 0x0000001a0818723c */ /* 0x000fee0000041878 */
[----:B------:R-:W-:Y:S08]  /*10f40*/  MUFU.EX2 R211, R211 ;  /* 0x000000d300d37308 */ /* 0x000ff00000000800 */
[----:B------:R-:W1:Y:S01]  /*10f50*/  MUFU.EX2 R209, R209 ;  /* 0x000000d100d17308 */ /* 0x000e620000000800 */
[----:B------:R-:W-:Y:S01]  /*10f60*/  FADD.FTZ R3, R3, R113 ;  /* 0x0000007103037221 */ /* 0x000fe20000010000 */
[----:B------:R-:W-:Y:S01]  /*10f70*/  HMMA.16816.F32.BF16 R68, R4, R18, R68 ;  /* 0x000000120444723c */ /* 0x000fe20000041844 */
[----:B------:R-:W-:Y:S01]  /*10f80*/  FADD.FTZ R2, R81, R2 ;  /* 0x0000000251027221 */ /* 0x000fe20000010000 */
[----:B------:R-:W-:Y:S01]  /*10f90*/  MOV R80, R98 ;  /* 0x0000006200507202 */ /* 0x000fe20000000f00 */
[----:B------:R-:W-:-:S05]  /*10fa0*/  IMAD.MOV.U32 R79, RZ, RZ, R97 ;  /* 0x000000ffff4f7224 */ /* 0x000fca00078e0061 */
[----:B------:R-:W-:Y:S01]  /*10fb0*/  HMMA.16816.F32.BF16 R56, R4, R14, R56 ;  /* 0x0000000e0438723c */ /* 0x000fe20000041838 */
[----:B------:R-:W-:Y:S01]  /*10fc0*/  MUFU.EX2 R12, R200 ;  /* 0x000000c8000c7308 */ /* 0x000fe20000000800 */
[----:B------:R-:W-:Y:S01]  /*10fd0*/  MOV R23, R169 ;  /* 0x000000a900177202 */ /* 0x000fe20000000f00 */
[----:B---3--:R3:W5:Y:S06]  /*10fe0*/  LDL.LU R226, [R1+0x88] ;  /* 0x0000880001e27983 */ /* 0x00876c0000300800 */
[----:B------:R1:W1:Y:S01]  /*10ff0*/  MUFU.EX2 R11, R202 ;  /* 0x000000ca000b7308 */ /* 0x0002620000000800 */
[----:B------:R-:W-:-:S02]  /*11000*/  FADD.FTZ R5, R82, R112 ;  /* 0x0000007052057221 */ /* 0x000fc40000010000 */
[----:B------:R-:W-:Y:S01]  /*11010*/  FADD.FTZ R0, R83, R0 ;  /* 0x0000000053007221 */ /* 0x000fe20000010000 */
[----:B------:R-:W-:Y:S01]  /*11020*/  MOV R97, R111 ;  /* 0x0000006f00617202 */ /* 0x000fe20000000f00 */
[----:B------:R-:W-:Y:S01]  /*11030*/  FADD.FTZ R4, R131, R3 ;  /* 0x0000000383047221 */ /* 0x000fe20000010000 */
[----:B------:R-:W-:Y:S01]  /*11040*/  MOV R98, R125 ;  /* 0x0000007d00627202 */ /* 0x000fe20000000f00 */
[----:B------:R-:W-:Y:S01]  /*11050*/  FADD.FTZ R3, R130, R2 ;  /* 0x0000000282037221 */ /* 0x000fe20000010000 */
[----:B------:R-:W-:Y:S01]  /*11060*/  MOV R14, R127 ;  /* 0x0000007f000e7202 */ /* 0x000fe20000000f00 */
[----:B------:R-:W-:Y:S01]  /*11070*/  FADD.FTZ R2, R128, R5 ;  /* 0x0000000580027221 */ /* 0x000fe20000010000 */
[----:B------:R-:W-:Y:S01]  /*11080*/  F2FP.BF16.PACK_AB R128, R22, R20 ;  /* 0x000000141680723e */ /* 0x000fe200000010ff */
[----:B------:R-:W-:Y:S01]  /*11090*/  FADD.FTZ R10, R129, R0 ;  /* 0x00000000810a7221 */ /* 0x000fe20000010000 */
[----:B--2---:R-:W-:Y:S01]  /*110a0*/  F2FP.BF16.PACK_AB R129, R212, R213 ;  /* 0x000000d5d481723e */ /* 0x004fe200000010ff */
[----:B------:R-:W-:Y:S01]  /*110b0*/  IMAD.MOV.U32 R18, RZ, RZ, R126 ;  /* 0x000000ffff127224 */ /* 0x000fe200078e007e */
[----:B------:R-:W-:Y:S01]  /*110c0*/  F2FP.BF16.PACK_AB R130, R21, R219 ;  /* 0x000000db1582723e */ /* 0x000fe200000010ff */
[----:B------:R-:W-:Y:S01]  /*110d0*/  IMAD.MOV.U32 R111, RZ, RZ, R124 ;  /* 0x000000ffff6f7224 */ /* 0x000fe200078e007c */
[----:B----4-:R-:W-:Y:S01]  /*110e0*/  F2FP.BF16.PACK_AB R131, R17, R16 ;  /* 0x000000101183723e */ /* 0x010fe200000010ff */
[----:B-1----:R-:W-:Y:S01]  /*110f0*/  LDSM.16.MT88.4 R200, [R223+0xd800] ;  /* 0x00d80000dfc8783b */ /* 0x002fe20000004200 */
[----:B------:R-:W-:-:S02]  /*11100*/  F2FP.BF16.PACK_AB R124, R215, R214 ;  /* 0x000000d6d77c723e */ /* 0x000fc400000010ff */
[----:B------:R-:W-:Y:S02]  /*11110*/  F2FP.BF16.PACK_AB R125, R209, R211 ;  /* 0x000000d3d17d723e */ /* 0x000fe400000010ff */
[----:B------:R-:W-:Y:S02]  /*11120*/  F2FP.BF16.PACK_AB R126, R208, R210 ;  /* 0x000000d2d07e723e */ /* 0x000fe400000010ff */
[----:B------:R-:W-:Y:S01]  /*11130*/  F2FP.BF16.PACK_AB R127, R11, R12 ;  /* 0x0000000c0b7f723e */ /* 0x000fe200000010ff */
[----:B------:R-:W-:Y:S01]  /*11140*/  IMAD.MOV.U32 R83, RZ, RZ, R109 ;  /* 0x000000ffff537224 */ /* 0x000fe200078e006d */
[----:B------:R-:W-:Y:S02]  /*11150*/  MOV R81, R99 ;  /* 0x0000006300517202 */ /* 0x000fe40000000f00 */
[----:B------:R-:W-:Y:S01]  /*11160*/  MOV R82, R108 ;  /* 0x0000006c00527202 */ /* 0x000fe20000000f00 */
[----:B------:R-:W-:Y:S01]  /*11170*/  HMMA.16816.F32.BF16 R148, R128, R152, R148 ;  /* 0x000000988094723c */ /* 0x000fe20000041894 */
[----:B------:R-:W-:-:S02]  /*11180*/  MOV R135, R81 ;  /* 0x0000005100877202 */ /* 0x000fc40000000f00 */
[----:B------:R-:W-:Y:S02]  /*11190*/  MOV R134, R82 ;  /* 0x0000005200867202 */ /* 0x000fe40000000f00 */
[----:B------:R-:W-:-:S03]  /*111a0*/  MOV R133, R83 ;  /* 0x0000005300857202 */ /* 0x000fc60000000f00 */
[----:B------:R-:W-:Y:S01]  /*111b0*/  HMMA.16816.F32.BF16 R144, R124, R152, R144 ;  /* 0x000000987c90723c */ /* 0x000fe20000041890 */
[----:B------:R-:W-:Y:S01]  /*111c0*/  IMAD.MOV.U32 R99, RZ, RZ, R115 ;  /* 0x000000ffff637224 */ /* 0x000fe200078e0073 */
[----:B------:R-:W-:-:S06]  /*111d0*/  MOV R115, R168 ;  /* 0x000000a800737202 */ /* 0x000fcc0000000f00 */
[-C--:B------:R-:W-:Y:S01]  /*111e0*/  HMMA.16816.F32.BF16 R156, R124, R154.reuse, R156 ;  /* 0x0000009a7c9c723c */ /* 0x080fe2000004189c */
[----:B------:R-:W-:Y:S02]  /*111f0*/  FADD.FTZ R9, R96, R4 ;  /* 0x0000000460097221 */ /* 0x000fe40000010000 */
[----:B------:R-:W1:Y:S05]  /*11200*/  LDSM.16.MT88.4 R4, [R223+0xf800] ;  /* 0x00f80000df04783b */ /* 0x000e6a0000004200 */
[----:B------:R-:W-:Y:S07]  /*11210*/  HMMA.16816.F32.BF16 R152, R128, R154, R60 ;  /* 0x0000009a8098723c */ /* 0x000fee000004183c */
[----:B------:R-:W-:-:S02]  /*11220*/  MOV R62, R80 ;  /* 0x00000050003e7202 */ /* 0x000fc40000000f00 */
[----:B------:R-:W2:Y:S01]  /*11230*/  LDSM.16.MT88.4 R80, [R221+0xf800] ;  /* 0x00f80000dd50783b */ /* 0x000ea20000004200 */
[----:B------:R-:W-:Y:S01]  /*11240*/  FADD.FTZ R0, R225, R3 ;  /* 0x00000003e1007221 */ /* 0x000fe20000010000 */
[----:B------:R-:W-:Y:S02]  /*11250*/  MOV R3, R115 ;  /* 0x0000007300037202 */ /* 0x000fe40000000f00 */
[----:B------:R-:W4:Y:S01]  /*11260*/  LDSM.16.MT88.4 R112, [R224+0xf800] ;  /* 0x00f80000e070783b */ /* 0x000f220000004200 */
[----:B------:R-:W-:Y:S02]  /*11270*/  MOV R108, R187 ;  /* 0x000000bb006c7202 */ /* 0x000fe40000000f00 */
[----:B------:R-:W-:Y:S02]  /*11280*/  MOV R96, R110 ;  /* 0x0000006e00607202 */ /* 0x000fe40000000f00 */
[----:B------:R-:W-:Y:S01]  /*11290*/  MOV R109, R186 ;  /* 0x000000ba006d7202 */ /* 0x000fe20000000f00 */
[----:B------:R-:W-:Y:S01]  /*112a0*/  FADD.FTZ R8, R220, R2 ;  /* 0x00000002dc087221 */ /* 0x000fe20000010000 */
[----:B------:R-:W-:-:S02]  /*112b0*/  MOV R110, R185 ;  /* 0x000000b9006e7202 */ /* 0x000fc40000000f00 */
[----:B------:R-:W-:Y:S02]  /*112c0*/  MOV R60, R98 ;  /* 0x00000062003c7202 */ /* 0x000fe40000000f00 */
[----:B------:R-:W-:Y:S01]  /*112d0*/  MOV R61, R97 ;  /* 0x00000061003d7202 */ /* 0x000fe20000000f00 */
[----:B------:R-:W-:Y:S01]  /*112e0*/  IMAD.MOV.U32 R63, RZ, RZ, R79 ;  /* 0x000000ffff3f7224 */ /* 0x000fe200078e004f */
[----:B------:R-:W-:Y:S01]  /*112f0*/  MOV R2, R99 ;  /* 0x0000006300027202 */ /* 0x000fe20000000f00 */
[----:B------:R-:W-:Y:S01]  /*11300*/  FADD.FTZ R3, R3, R10 ;  /* 0x0000000a03037221 */ /* 0x000fe20000010000 */
[----:B------:R-:W-:Y:S01]  /*11310*/  MOV R15, R184 ;  /* 0x000000b8000f7202 */ /* 0x000fe20000000f00 */
[----:B-1----:R-:W-:Y:S02]  /*11320*/  HMMA.16816.F32.BF16 R120, R124, R4, R64 ;  /* 0x000000047c78723c */ /* 0x002fe40000041840 */
[----:B------:R-:W-:Y:S01]  /*11330*/  FADD.FTZ R2, R2, R9 ;  /* 0x0000000902027221 */ /* 0x000fe20000010000 */
[----:B------:R-:W-:-:S05]  /*11340*/  MOV R13, R171 ;  /* 0x000000ab000d7202 */ /* 0x000fca0000000f00 */
[----:B--2---:R-:W-:Y:S01]  /*11350*/  HMMA.16816.F32.BF16 R72, R124, R80, R100 ;  /* 0x000000507c48723c */ /* 0x004fe20000041864 */
[----:B------:R-:W-:Y:S01]  /*11360*/  MOV R19, R170 ;  /* 0x000000aa00137202 */ /* 0x000fe20000000f00 */
[----:B------:R-:W-:Y:S01]  /*11370*/  IMAD.MOV.U32 R132, RZ, RZ, R96 ;  /* 0x000000ffff847224 */ /* 0x000fe200078e0060 */
[----:B------:R-:W1:Y:S04]  /*11380*/  LDSM.16.MT88.4 R168, [R222+0xd800] ;  /* 0x00d80000dea8783b */ /* 0x000e680000004200 */
[----:B------:R-:W-:Y:S01]  /*11390*/  IMAD.MOV.U32 R100, RZ, RZ, R108 ;  /* 0x000000ffff647224 */ /* 0x000fe200078e006c */
[----:B------:R-:W-:Y:S01]  /*113a0*/  MOV R101, R109 ;  /* 0x0000006d00657202 */ /* 0x000fe20000000f00 */
[----:B------:R-:W2:Y:S01]  /*113b0*/  LDSM.16.MT88.4 R184, [R224+0xd800] ;  /* 0x00d80000e0b8783b */ /* 0x000ea20000004200 */
[----:B------:R-:W-:-:S02]  /*113c0*/  MOV R102, R110 ;  /* 0x0000006e00667202 */ /* 0x000fc40000000f00 */
[----:B------:R-:W-:Y:S01]  /*113d0*/  MOV R103, R111 ;  /* 0x0000006f00677202 */ /* 0x000fe20000000f00 */
[----:B------:R-:W1:Y:S01]  /*113e0*/  LDSM.16.MT88.4 R96, [R222+0xf800] ;  /* 0x00f80000de60783b */ /* 0x000e620000004200 */
[----:B------:R-:W-:Y:S01]  /*113f0*/  MOV R64, R100 ;  /* 0x0000006400407202 */ /* 0x000fe20000000f00 */
[----:B------:R-:W-:Y:S01]  /*11400*/  IMAD.MOV.U32 R65, RZ, RZ, R101 ;  /* 0x000000ffff417224 */ /* 0x000fe200078e0065 */
[----:B------:R-:W-:Y:S01]  /*11410*/  MOV R66, R102 ;  /* 0x0000006600427202 */ /* 0x000fe20000000f00 */
[----:B----4-:R-:W-:Y:S01]  /*11420*/  HMMA.16816.F32.BF16 R108, R124, R114, R68 ;  /* 0x000000727c6c723c */ /* 0x010fe20000041844 */
[----:B------:R-:W-:Y:S01]  /*11430*/  MOV R67, R103 ;  /* 0x0000006700437202 */ /* 0x000fe20000000f00 */
[----:B------:R-:W-:Y:S01]  /*11440*/  FADD.FTZ R0, R64, R0 ;  /* 0x0000000040007221 */ /* 0x000fe20000010000 */
[----:B------:R3:W5:Y:S04]  /*11450*/  LDL.LU R225, [R1+0x84] ;  /* 0x0000840001e17983 */ /* 0x0007680000300800 */
[----:B------:R3:W5:Y:S01]  /*11460*/  LDL.LU R220, [R1+0x80] ;  /* 0x0000800001dc7983 */ /* 0x0007620000300800 */
        /* <DEDUP_REMOVED lines=35> */
[----:B------:R3:W-:Y:S04]  /*116a0*/  STL [R1+0x10], R4 ;  /* 0x0000100401007387 */ /* 0x0007e80000100800 */
[----:B------:R3:W-:Y:S04]  /*116b0*/  STL [R1+0x48], R3 ;  /* 0x0000480301007387 */ /* 0x0007e80000100800 */
[----:B------:R3:W-:Y:S04]  /*116c0*/  STL [R1+0x4c], R2 ;  /* 0x00004c0201007387 */ /* 0x0007e80000100800 */
[----:B------:R3:W-:Y:S01]  /*116d0*/  STL [R1+0x50], R0 ;  /* 0x0000500001007387 */ /* 0x0007e20000100800 */
[C---:B------:R-:W-:Y:S08]  /*116e0*/  HMMA.16816.F32.BF16 R76, R124.reuse, R82, R84 ;  /* 0x000000527c4c723c */ /* 0x040ff00000041854 */
        /* <DEDUP_REMOVED lines=17> */
[----:B------:R-:W-:-:S02]  /*11800*/  MOV R136, R132 ;  /* 0x0000008400887202 */ /* 0x000fc40000000f00 */
[----:B------:R-:W-:-:S05]  /*11810*/  MOV R137, R133 ;  /* 0x0000008500897202 */ /* 0x000fca0000000f00 */
[C---:B------:R-:W-:Y:S08]  /*11820*/  HMMA.16816.F32.BF16 R80, R128.reuse, R82, R24 ;  /* 0x000000528050723c */ /* 0x040ff00000041818 */
[C---:B------:R-:W-:Y:S08]  /*11830*/  HMMA.16816.F32.BF16 R96, R128.reuse, R98, R48 ;  /* 0x000000628060723c */ /* 0x040ff00000041830 */
[----:B------:R-:W-:Y:S08]  /*11840*/  HMMA.16816.F32.BF16 R112, R128, R114, R36 ;  /* 0x000000728070723c */ /* 0x000ff00000041824 */
[-C--:B------:R-:W-:Y:S08]  /*11850*/  HMMA.16816.F32.BF16 R124, R124, R6.reuse, R56 ;  /* 0x000000067c7c723c */ /* 0x080ff00000041838 */
[----:B------:R-:W-:Y:S01]  /*11860*/  HMMA.16816.F32.BF16 R128, R128, R6, R32 ;  /* 0x000000068080723c */ /* 0x000fe20000041820 */
[----:B------:R-:W-:Y:S07]  /*11870*/  @!P0 BRA `(.L_x_726) ;  /* 0x0000733000008947 */ /* 0x000fee0003800000 */
[----:B---3--:R-:W2:Y:S04]  /*11880*/  LDL.64 R18, [R1+0x40] ;  /* 0x0000400001127983 */ /* 0x008ea80000100a00 */
[----:B------:R-:W3:Y:S01]  /*11890*/  LDL.64 R132, [R1+0x38] ;  /* 0x0000380001847983 */ /* 0x000ee20000100a00 */
[----:B------:R-:W-:Y:S01]  /*118a0*/  UIADD3 UR22, UR8, -0x3, URZ ;  /* 0xfffffffd08167890 */ /* 0x000fe2000fffe03f */
[----:B------:R-:W-:-:S04]  /*118b0*/  DEPBAR.LE SB0, 0x0 ;  /* 0x000080000000791a */ /* 0x000fc80000000000 */
[----:B------:R-:W-:Y:S01]  /*118c0*/  USHF.R.S32.HI UR13, URZ, 0x1f, UR22 ;  /* 0x0000001f3f0d7899 */ /* 0x000fe20008011416 */
[----:B------:R-:W-:Y:S06]  /*118d0*/  BAR.SYNC.DEFER_BLOCKING 0x0 ;  /* 0x0000000000007b1d */ /* 0x000fec0000010000 */
[----:B------:R-:W-:Y:S01]  /*118e0*/  ULDC.64 UR4, c[0x0][0x1a0] ;  /* 0x0000680000047ab9 */ /* 0x000fe20000000a00 */
[----:B------:R-:W-:Y:S01]  /*118f0*/  STL [R1+0x9c], R75 ;  /* 0x00009c4b01007387 */ /* 0x000fe20000100800 */
[----:B------:R-:W-:Y:S02]  /*11900*/  UIMAD UR13, UR13, UR4, URZ ;  /* 0x000000040d0d72a4 */ /* 0x000fe4000f8e023f */
[----:B------:R-:W-:Y:S01]  /*11910*/  UIMAD.WIDE.U32 UR28, UR22, UR4, URZ ;  /* 0x00000004161c72a5 */ /* 0x000fe2000f8e003f */
[----:B------:R-:W-:Y:S01]  /*11920*/  STL [R1+0x98], R74 ;  /* 0x0000984a01007387 */ /* 0x000fe20000100800 */
[----:B------:R-:W-:-:S03]  /*11930*/  UIMAD UR5, UR22, UR5, UR13 ;  /* 0x00000005160572a4 */ /* 0x000fc6000f8e020d */
[----:B------:R-:W-:Y:S01]  /*11940*/  STL [R1+0x94], R73 ;  /* 0x0000944901007387 */ /* 0x000fe20000100800 */
[----:B------:R-:W-:Y:S01]  /*11950*/  UIADD3 UR5, UR29, UR5, URZ ;  /* 0x000000051d057290 */ /* 0x000fe2000fffe03f */
[----:B------:R-:W-:Y:S02]  /*11960*/  IMAD.U32 R4, RZ, RZ, UR28 ;  /* 0x0000001cff047e24 */ /* 0x000fe4000f8e00ff */
[----:B------:R-:W-:Y:S01]  /*11970*/  IMAD.U32 R5, RZ, RZ, UR29 ;  /* 0x0000001dff057e24 */ /* 0x000fe2000f8e00ff */
[----:B------:R-:W-:Y:S02]  /*11980*/  STL [R1+0x90], R72 ;  /* 0x0000904801007387 */ /* 0x000fe40000100800 */
[----:B------:R-:W-:Y:S02]  /*11990*/  IMAD.U32 R0, RZ, RZ, UR5 ;  /* 0x00000005ff007e24 */ /* 0x000fe4000f8e00ff */
[----:B------:R-:W-:Y:S04]  /*119a0*/  @P3 STS.128 [R240+0xc000], RZ ;  /* 0x00c000fff0003388 */ /* 0x000fe80000000c00 */
[----:B------:R-:W-:Y:S04]  /*119b0*/  STL [R1+0x8c], R71 ;  /* 0x00008c4701007387 */ /* 0x000fe80000100800 */
[----:B------:R-:W-:Y:S04]  /*119c0*/  STL [R1+0x88], R70 ;  /* 0x0000884601007387 */ /* 0x000fe80000100800 */
[----:B------:R-:W-:Y:S04]  /*119d0*/  STL [R1+0x84], R69 ;  /* 0x0000844501007387 */ /* 0x000fe80000100800 */
[----:B------:R-:W-:Y:S01]  /*119e0*/  STL [R1+0x80], R68 ;  /* 0x0000804401007387 */ /* 0x000fe20000100800 */
        /* <DEDUP_REMOVED lines=63> */
[----:B--2---:R-:W-:Y:S04]  /*11de0*/  LDSM.16.M88.4 R12, [R227+0x2000] ;  /* 0x00200000e30c783b */ /* 0x004fe80000000200 */
[----:B-----5:R-:W2:Y:S04]  /*11df0*/  LDSM.16.M88.4 R40, [R220+0x9000] ;  /* 0x00900000dc28783b */ /* 0x020ea80000000200 */
[----:B---3--:R-:W-:Y:S04]  /*11e00*/  LDSM.16.M88.4 R16, [R227] ;  /* 0x00000000e310783b */ /* 0x008fe80000000200 */
[----:B------:R-:W3:Y:S04]  /*11e10*/  LDSM.16.M88.4 R44, [R220+0x8800] ;  /* 0x00880000dc2c783b */ /* 0x000ee80000000200 */
[----:B------:R-:W-:Y:S04]  /*11e20*/  LDSM.16.M88.4 R24, [R237] ;  /* 0x00000000ed18783b */ /* 0x000fe80000000200 */
[----:B------:R-:W-:Y:S04]  /*11e30*/  LDSM.16.M88.4 R48, [R220+0x8000] ;  /* 0x00800000dc30783b */ /* 0x000fe80000000200 */
[----:B----4-:R-:W4:Y:S04]  /*11e40*/  LDSM.16.M88.4 R4, [R228+0x2000] ;  /* 0x00200000e404783b */ /* 0x010f280000000200 */
[----:B------:R-:W4:Y:S04]  /*11e50*/  LDSM.16.M88.4 R36, [R220+0x9800] ;  /* 0x00980000dc24783b */ /* 0x000f280000000200 */
[----:B-1----:R-:W-:Y:S04]  /*11e60*/  LDSM.16.M88.4 R8, [R228] ;  /* 0x00000000e408783b */ /* 0x002fe80000000200 */
[----:B------:R-:W1:Y:S04]  /*11e70*/  LDSM.16.M88.4 R28, [R238] ;  /* 0x00000000ee1c783b */ /* 0x000e680000000200 */
[----:B------:R-:W1:Y:S01]  /*11e80*/  LDSM.16.M88.4 R32, [R231] ;  /* 0x00000000e720783b */ /* 0x000e620000000200 */
[----:B--2---:R-:W-:Y:S03]  /*11e90*/  HMMA.16816.F32.BF16 R60, R12, R40, RZ ;  /* 0x000000280c3c723c */ /* 0x004fe600000418ff */
[----:B------:R-:W2:Y:S04]  /*11ea0*/  LDSM.16.M88.4 R20, [R236] ;  /* 0x00000000ec14783b */ /* 0x000ea80000000200 */
[----:B------:R-:W0:Y:S01]  /*11eb0*/  LDGDEPBAR ;  /* 0x00000000000079af */ /* 0x000e220000000000 */
[-C--:B---3--:R-:W-:Y:S08]  /*11ec0*/  HMMA.16816.F32.BF16 R136, R16, R44.reuse, RZ ;  /* 0x0000002c1088723c */ /* 0x088ff000000418ff */
[----:B------:R-:W-:Y:S08]  /*11ed0*/  HMMA.16816.F32.BF16 R132, R12, R44, RZ ;  /* 0x0000002c0c84723c */ /* 0x000ff000000418ff */
[----:B------:R-:W-:Y:S08]  /*11ee0*/  HMMA.16816.F32.BF16 R64, R16, R40, RZ ;  /* 0x000000281040723c */ /* 0x000ff000000418ff */
[----:B----4-:R-:W-:Y:S08]  /*11ef0*/  HMMA.16816.F32.BF16 R60, R4, R24, R60 ;  /* 0x00000018043c723c */ /* 0x010ff0000004183c */
[-C--:B------:R-:W-:Y:S08]  /*11f00*/  HMMA.16816.F32.BF16 R208, R16, R48.reuse, RZ ;  /* 0x0000003010d0723c */ /* 0x080ff000000418ff */
[----:B------:R-:W-:Y:S08]  /*11f10*/  HMMA.16816.F32.BF16 R140, R12, R48, RZ ;  /* 0x000000300c8c723c */ /* 0x000ff000000418ff */
[-C--:B------:R-:W-:Y:S08]  /*11f20*/  HMMA.16816.F32.BF16 R56, R16, R36.reuse, RZ ;  /* 0x000000241038723c */ /* 0x080ff000000418ff */
[----:B------:R-:W-:Y:S07]  /*11f30*/  HMMA.16816.F32.BF16 R52, R12, R36, RZ ;  /* 0x000000240c34723c */ /* 0x000fee00000418ff */
[----:B------:R-:W-:Y:S01]  /*11f40*/  IMAD.MOV.U32 R36, RZ, RZ, R60 ;  /* 0x000000ffff247224 */ /* 0x000fe200078e003c */
[-C--:B-1----:R-:W-:Y:S08]  /*11f50*/  HMMA.16816.F32.BF16 R68, R8, R28.reuse, R136 ;  /* 0x0000001c0844723c */ /* 0x082ff00000041888 */
[----:B------:R-:W-:Y:S07]  /*11f60*/  HMMA.16816.F32.BF16 R216, R4, R28, R132 ;  /* 0x0000001c04d8723c */ /* 0x000fee0000041884 */
[----:B------:R-:W-:Y:S01]  /*11f70*/  IMAD.MOV.U32 R29, RZ, RZ, R61 ;  /* 0x000000ffff1d7224 */ /* 0x000fe200078e003d */
[C---:B------:R-:W-:Y:S07]  /*11f80*/  HMMA.16816.F32.BF16 R64, R8.reuse, R24, R64 ;  /* 0x000000180840723c */ /* 0x040fee0000041840 */
[----:B------:R-:W-:Y:S01]  /*11f90*/  IMAD.MOV.U32 R25, RZ, RZ, R62 ;  /* 0x000000ffff197224 */ /* 0x000fe200078e003e */
[----:B------:R-:W-:Y:S01]  /*11fa0*/  HMMA.16816.F32.BF16 R208, R8, R32, R208 ;  /* 0x0000002008d0723c */ /* 0x000fe200000418d0 */
[----:B------:R-:W-:-:S02]  /*11fb0*/  IMAD.MOV.U32 R24, RZ, RZ, R63 ;  /* 0x000000ffff187224 */ /* 0x000fc400078e003f */
[----:B------:R-:W-:Y:S02]  /*11fc0*/  IMAD.MOV.U32 R40, RZ, RZ, R70 ;  /* 0x000000ffff287224 */ /* 0x000fe400078e0046 */
[----:B------:R-:W-:-:S03]  /*11fd0*/  IMAD.MOV.U32 R37, RZ, RZ, R71 ;  /* 0x000000ffff257224 */ /* 0x000fc600078e0047 */
[-C--:B------:R-:W-:Y:S08]  /*11fe0*/  HMMA.16816.F32.BF16 R60, R12, R50.reuse, RZ ;  /* 0x000000320c3c723c */ /* 0x080ff000000418ff */
[----:B------:R-:W-:Y:S01]  /*11ff0*/  HMMA.16816.F32.BF16 R48, R16, R50, RZ ;  /* 0x000000321030723c */ /* 0x000fe200000418ff */
[----:B------:R-:W-:Y:S02]  /*12000*/  IMAD.MOV.U32 R28, RZ, RZ, R64 ;  /* 0x000000ffff1c7224 */ /* 0x000fe400078e0040 */
[----:B------:R-:W-:-:S02]  /*12010*/  IMAD.MOV.U32 R3, RZ, RZ, R65 ;  /* 0x000000ffff037224 */ /* 0x000fc400078e0041 */
[----:B------:R-:W-:Y:S02]  /*12020*/  IMAD.MOV.U32 R2, RZ, RZ, R66 ;  /* 0x000000ffff027224 */ /* 0x000fe400078e0042 */
[----:B------:R-:W-:Y:S01]  /*12030*/  IMAD.MOV.U32 R0, RZ, RZ, R67 ;  /* 0x000000ffff007224 */ /* 0x000fe200078e0043 */
[----:B------:R-:W-:Y:S07]  /*12040*/  HMMA.16816.F32.BF16 R140, R4, R32, R140 ;  /* 0x00000020048c723c */ /* 0x000fee000004188c */
[----:B------:R-:W-:Y:S01]  /*12050*/  IMAD.MOV.U32 R32, RZ, RZ, R68 ;  /* 0x000000ffff207224 */ /* 0x000fe200078e0044 */
[----:B--2---:R-:W-:Y:S01]  /*12060*/  HMMA.16816.F32.BF16 R72, R8, R20, R56 ;  /* 0x000000140848723c */ /* 0x004fe20000041838 */
[----:B------:R-:W-:-:S07]  /*12070*/  IMAD.MOV.U32 R33, RZ, RZ, R69 ;  /* 0x000000ffff217224 */ /* 0x000fce00078e0045 */
[----:B------:R-:W-:Y:S08]  /*12080*/  HMMA.16816.F32.BF16 R68, R4, R20, R52 ;  /* 0x000000140444723c */ /* 0x000ff00000041834 */
[C---:B------:R-:W-:Y:S08]  /*12090*/  HMMA.16816.F32.BF16 R56, R12.reuse, R46, RZ ;  /* 0x0000002e0c38723c */ /* 0x040ff000000418ff */
[----:B------:R-:W-:Y:S08]  /*120a0*/  HMMA.16816.F32.BF16 R52, R12, R42, RZ ;  /* 0x0000002a0c34723c */ /* 0x000ff000000418ff */
[-C--:B------:R-:W-:Y:S08]  /*120b0*/  HMMA.16816.F32.BF16 R60, R4, R34.reuse, R60 ;  /* 0x00000022043c723c */ /* 0x080ff0000004183c */
[----:B------:R-:W-:Y:S07]  /*120c0*/  HMMA.16816.F32.BF16 R48, R8, R34, R48 ;  /* 0x000000220830723c */ /* 0x000fee0000041830 */
[----:B------:R-:W-:Y:S01]  /*120d0*/  IMAD.MOV.U32 R34, RZ, RZ, R40 ;  /* 0x000000ffff227224 */ /* 0x000fe200078e0028 */
[----:B------:R-:W-:Y:S01]  /*120e0*/  HMMA.16816.F32.BF16 R12, R12, R38, RZ ;  /* 0x000000260c0c723c */ /* 0x000fe200000418ff */
[----:B------:R-:W-:-:S07]  /*120f0*/  IMAD.MOV.U32 R35, RZ, RZ, R37 ;  /* 0x000000ffff237224 */ /* 0x000fce00078e0025 */
        /* <DEDUP_REMOVED lines=12> */
[C---:B-1----:R-:W-:Y:S07]  /*121c0*/  HMMA.16816.F32.BF16 R132, R4.reuse, R12, R140 ;  /* 0x0000000c0484723c */ /* 0x042fee000004188c */
[----:B------:R-:W-:Y:S01]  /*121d0*/  IMAD.MOV.U32 R142, RZ, RZ, R25 ;  /* 0x000000ffff8e7224 */ /* 0x000fe200078e0019 */
[----:B------:R-:W-:Y:S01]  /*121e0*/  HMMA.16816.F32.BF16 R52, R4, R14, R60 ;  /* 0x0000000e0434723c */ /* 0x000fe2000004183c */
[----:B------:R-:W-:-:S02]  /*121f0*/  IMAD.MOV.U32 R143, RZ, RZ, R24 ;  /* 0x000000ffff8f7224 */ /* 0x000fc400078e0018 */
[----:B------:R-:W-:Y:S02]  /*12200*/  IMAD.MOV.U32 R140, RZ, RZ, R36 ;  /* 0x000000ffff8c7224 */ /* 0x000fe400078e0024 */
[----:B------:R-:W-:-:S03]  /*12210*/  IMAD.MOV.U32 R141, RZ, RZ, R29 ;  /* 0x000000ffff8d7224 */ /* 0x000fc600078e001d */
[C---:B--2---:R-:W-:Y:S07]  /*12220*/  HMMA.16816.F32.BF16 R64, R8.reuse, R12, R208 ;  /* 0x0000000c0840723c */ /* 0x044fee00000418d0 */
[----:B------:R-:W-:Y:S01]  /*12230*/  IMAD.MOV.U32 R208, RZ, RZ, R28 ;  /* 0x000000ffffd07224 */ /* 0x000fe200078e001c */
[----:B------:R-:W-:Y:S01]  /*12240*/  HMMA.16816.F32.BF16 R24, R8, R14, R48 ;  /* 0x0000000e0818723c */ /* 0x000fe20000041830 */
[----:B------:R-:W1:Y:S01]  /*12250*/  LDSM.16.M88.4 R12, [R226+0x8800] ;  /* 0x00880000e20c783b */ /* 0x000e620000000200 */
[----:B------:R-:W-:-:S02]  /*12260*/  IMAD.MOV.U32 R209, RZ, RZ, R3 ;  /* 0x000000ffffd17224 */ /* 0x000fc400078e0003 */
[----:B------:R-:W-:Y:S02]  /*12270*/  IMAD.MOV.U32 R210, RZ, RZ, R2 ;  /* 0x000000ffffd27224 */ /* 0x000fe400078e0002 */
[----:B------:R-:W-:Y:S02]  /*12280*/  IMAD.MOV.U32 R211, RZ, RZ, R0 ;  /* 0x000000ffffd37224 */ /* 0x000fe400078e0000 */
        /* <DEDUP_REMOVED lines=74> */
[----:B--2---:R-:W-:Y:S07]  /*12730*/  HMMA.16816.F32.BF16 R40, R8, R12, R56 ;  /* 0x0000000c0828723c */ /* 0x004fee0000041838 */
        /* <DEDUP_REMOVED lines=22> */
[----:B------:R-:W1:Y:S01]  /*128a0*/  LDSM.16.M88.4 R12, [R226+0xa000] ;  /* 0x00a00000e20c783b */ /* 0x000e620000000200 */
[----:B------:R-:W-:-:S02]  /*128b0*/  IMAD.MOV.U32 R56, RZ, RZ, R72 ;  /* 0x000000ffff387224 */ /* 0x000fc400078e0048 */
[----:B------:R-:W-:Y:S01]  /*128c0*/  IMAD.MOV.U32 R3, RZ, RZ, R73 ;  /* 0x000000ffff037224 */ /* 0x000fe200078e0049 */
[----:B------:R-:W2:Y:S01]  /*128d0*/  LDSM.16.M88.4 R8, [R230+0x4000] ;  /* 0x00400000e608783b */ /* 0x000ea20000000200 */
[----:B------:R-:W-:Y:S02]  /*128e0*/  IMAD.MOV.U32 R2, RZ, RZ, R74 ;  /* 0x000000ffff027224 */ /* 0x000fe400078e004a */
[----:B------:R-:W-:Y:S02]  /*128f0*/  IMAD.MOV.U32 R0, RZ, RZ, R75 ;  /* 0x000000ffff007224 */ /* 0x000fe400078e004b */
[----:B------:R-:W-:Y:S02]  /*12900*/  IMAD.MOV.U32 R45, RZ, RZ, R3 ;  /* 0x000000ffff2d7224 */ /* 0x000fe400078e0003 */
[----:B------:R-:W-:Y:S02]  /*12910*/  IMAD.MOV.U32 R46, RZ, RZ, R2 ;  /* 0x000000ffff2e7224 */ /* 0x000fe400078e0002 */
[----:B------:R-:W-:-:S02]  /*12920*/  IMAD.MOV.U32 R47, RZ, RZ, R0 ;  /* 0x000000ffff2f7224 */ /* 0x000fc400078e0000 */
[----:B------:R-:W-:Y:S01]  /*12930*/  IMAD.MOV.U32 R44, RZ, RZ, R56 ;  /* 0x000000ffff2c7224 */ /* 0x000fe200078e0038 */
[-C--:B-1----:R-:W-:Y:S08]  /*12940*/  HMMA.16816.F32.BF16 R52, R4, R12.reuse, R68 ;  /* 0x0000000c0434723c */ /* 0x082ff00000041844 */
[----:B--2---:R-:W-:Y:S08]  /*12950*/  HMMA.16816.F32.BF16 R72, R8, R12, R40 ;  /* 0x0000000c0848723c */ /* 0x004ff00000041828 */
[-C--:B------:R-:W-:Y:S08]  /*12960*/  HMMA.16816.F32.BF16 R68, R4, R14.reuse, R36 ;  /* 0x0000000e0444723c */ /* 0x080ff00000041824 */
[----:B------:R-:W-:Y:S01]  /*12970*/  HMMA.16816.F32.BF16 R208, R8, R14, R24 ;  /* 0x0000000e08d0723c */ /* 0x000fe20000041818 */
[----:B------:R-:W1:Y:S01]  /*12980*/  LDSM.16.M88.4 R12, [R226+0xa800] ;  /* 0x00a80000e20c783b */ /* 0x000e620000000200 */
        /* <DEDUP_REMOVED lines=8> */
[----:B------:R-:W1:Y:S07]  /*12a10*/  LDSM.16.M88.4 R12, [R226+0xb000] ;  /* 0x00b00000e20c783b */ /* 0x000e6e0000000200 */
[-C--:B-1----:R-:W-:Y:S07]  /*12a20*/  HMMA.16816.F32.BF16 R48, R8, R12.reuse, R212 ;  /* 0x0000000c0830723c */ /* 0x082fee00000418d4 */
[----:B------:R-:W-:Y:S01]  /*12a30*/  IMAD.MOV.U32 R212, RZ, RZ, R239 ;  /* 0x000000ffffd47224 */ /* 0x000fe200078e00ef */
[----:B------:R-:W-:Y:S01]  /*12a40*/  HMMA.16816.F32.BF16 R40, R4, R12, R60 ;  /* 0x0000000c0428723c */ /* 0x000fe2000004183c */
[----:B------:R-:W-:Y:S01]  /*12a50*/  IMAD.MOV.U32 R213, RZ, RZ, R3 ;  /* 0x000000ffffd57224 */ /* 0x000fe200078e0003 */
[----:B------:R-:W1:Y:S01]  /*12a60*/  S2R R239, SR_TID.X ;  /* 0x0000000000ef7919 */ /* 0x000e620000002100 */
[----:B------:R-:W-:-:S02]  /*12a70*/  IMAD.MOV.U32 R214, RZ, RZ, R2 ;  /* 0x000000ffffd67224 */ /* 0x000fc400078e0002 */
[----:B------:R-:W-:Y:S02]  /*12a80*/  IMAD.MOV.U32 R215, RZ, RZ, R0 ;  /* 0x000000ffffd77224 */ /* 0x000fe400078e0000 */
[----:B------:R-:W-:Y:S01]  /*12a90*/  IMAD.U32 R0, RZ, RZ, UR22 ;  /* 0x00000016ff007e24 */ /* 0x000fe2000f8e00ff */
[-C--:B------:R-:W-:Y:S08]  /*12aa0*/  HMMA.16816.F32.BF16 R36, R4, R14.reuse, R136 ;  /* 0x0000000e0424723c */ /* 0x080ff00000041888 */
[----:B------:R-:W-:Y:S01]  /*12ab0*/  HMMA.16816.F32.BF16 R24, R8, R14, R64 ;  /* 0x0000000e0818723c */ /* 0x000fe20000041840 */
[----:B------:R-:W2:Y:S01]  /*12ac0*/  LDSM.16.M88.4 R12, [R226+0xb800] ;  /* 0x00b80000e20c783b */ /* 0x000ea20000000200 */
[----:B-1----:R-:W-:-:S05]  /*12ad0*/  IMAD.SHL.U32 R239, R239, 0x2, RZ ;  /* 0x00000002efef7824 */ /* 0x002fca00078e00ff */
[----:B------:R-:W-:-:S05]  /*12ae0*/  LOP3.LUT R239, R239, 0x6, RZ, 0xc0, !PT ;  /* 0x00000006efef7812 */ /* 0x000fca00078ec0ff */
[----:B------:R-:W-:-:S04]  /*12af0*/  IMAD R0, R0, 0x40, R239 ;  /* 0x0000004000007824 */ /* 0x000fc800078e02ef */
[----:B------:R-:W-:Y:S01]  /*12b00*/  IMAD.IADD R2, R242, 0x1, -R0 ;  /* 0x00000001f2027824 */ /* 0x000fe200078e0a00 */
[----:B------:R-:W-:-:S04]  /*12b10*/  ISETP.GE.AND P1, PT, R0, R252, PT ;  /* 0x000000fc0000720c */ /* 0x000fc80003f26270 */
[----:B------:R-:W-:Y:S02]  /*12b20*/  IABS R2, R2 ;  /* 0x0000000200027213 */ /* 0x000fe40000000000 */
[----:B------:R-:W-:-:S03]  /*12b30*/  ISETP.LT.OR P1, PT, R0, R247, P1 ;  /* 0x000000f70000720c */ /* 0x000fc60000f21670 */
[----:B------:R-:W-:Y:S02]  /*12b40*/  IMAD.MOV.U32 R3, RZ, RZ, R2 ;  /* 0x000000ffff037224 */ /* 0x000fe400078e0002 */
[----:B------:R-:W-:Y:S01]  /*12b50*/  IMAD.IADD R2, R241, 0x1, -R0 ;  /* 0x00000001f1027824 */ /* 0x000fe200078e0a00 */
[----:B--2---:R-:W-:Y:S04]  /*12b60*/  HMMA.16816.F32.BF16 R44, R8, R12, R44 ;  /* 0x0000000c082c723c */ /* 0x004fe8000004182c */
[----:B------:R-:W-:-:S04]  /*12b70*/  IABS R2, R2 ;  /* 0x0000000200027213 */ /* 0x000fc80000000000 */
        /* <DEDUP_REMOVED lines=136> */
[C---:B------:R-:W-:Y:S01]  /*13400*/  ISETP.GE.AND P6, PT, R2.reuse, R249, PT ;  /* 0x000000f90200720c */ /* 0x040fe20003fc6270 */
[----:B------:R1:W-:Y:S01]  /*13410*/  STL [R1+0x8], R5 ;  /* 0x0000080501007387 */ /* 0x0003e20000100800 */
[----:B------:R-:W-:Y:S02]  /*13420*/  ISETP.LT.OR P4, PT, R2, R247, P4 ;  /* 0x000000f70200720c */ /* 0x000fe40002781670 */
[----:B------:R-:W-:-:S02]  /*13430*/  IABS R3, R3 ;  /* 0x0000000300037213 */ /* 0x000fc40000000000 */
[----:B------:R-:W-:Y:S02]  /*13440*/  ISETP.LT.OR P6, PT, R2, R244, P6 ;  /* 0x000000f40200720c */ /* 0x000fe400037c1670 */
[----:B------:R-:W-:Y:S01]  /*13450*/  FSEL R21, R15, -INF , !P5 ;  /* 0xff8000000f157808 */ /* 0x000fe20006800000 */
[----:B------:R-:W-:Y:S02]  /*13460*/  IMAD.MOV.U32 R4, RZ, RZ, R3 ;  /* 0x000000ffff047224 */ /* 0x000fe400078e0003 */
[----:B------:R-:W-:Y:S02]  /*13470*/  IMAD.IADD R3, R241, 0x1, -R2 ;  /* 0x00000001f1037824 */ /* 0x000fe400078e0a02 */
[----:B------:R2:W3:Y:S03]  /*13480*/  I2F R6, R4 ;  /* 0x0000000400067306 */ /* 0x0004e60000201400 */
[----:B------:R-:W-:-:S05]  /*13490*/  IABS R3, R3 ;  /* 0x0000000300037213 */ /* 0x000fca0000000000 */
[----:B--2---:R-:W-:Y:S02]  /*134a0*/  IMAD.MOV.U32 R4, RZ, RZ, R3 ;  /* 0x000000ffff047224 */ /* 0x004fe400078e0003 */
[----:B------:R-:W-:Y:S02]  /*134b0*/  IMAD.IADD R3, R243, 0x1, -R2 ;  /* 0x00000001f3037824 */ /* 0x000fe400078e0a02 */
[----:B------:R2:W-:Y:S01]  /*134c0*/  I2F R10, R4 ;  /* 0x00000004000a7306 */ /* 0x0005e20000201400 */
[----:B---3--:R-:W-:Y:S02]  /*134d0*/  FFMA.FTZ R6, R6, -UR21, R209 ;  /* 0x8000001506067c23 */ /* 0x008fe400080100d1 */
[----:B------:R-:W-:-:S03]  /*134e0*/  IABS R3, R3 ;  /* 0x0000000300037213 */ /* 0x000fc60000000000 */
[----:B------:R-:W-:Y:S02]  /*134f0*/  FSEL R16, R6, -INF , !P4 ;  /* 0xff80000006107808 */ /* 0x000fe40006000000 */
[----:B------:R3:W-:Y:S01]  /*13500*/  I2F R9, R3 ;  /* 0x0000000300097306 */ /* 0x0007e20000201400 */
[----:B--2---:R-:W-:Y:S01]  /*13510*/  IMAD.IADD R4, R248, 0x1, -R2 ;  /* 0x00000001f8047824 */ /* 0x004fe200078e0a02 */
[----:B------:R-:W-:-:S04]  /*13520*/  IADD3 R2, R0, 0x10, RZ ;  /* 0x0000001000027810 */ /* 0x000fc80007ffe0ff */
[----:B------:R-:W-:Y:S01]  /*13530*/  IABS R4, R4 ;  /* 0x0000000400047213 */ /* 0x000fe20000000000 */
[--C-:B-1----:R-:W-:Y:S01]  /*13540*/  IMAD.IADD R5, R243, 0x1, -R2.reuse ;  /* 0x00000001f3057824 */ /* 0x102fe200078e0a02 */
[----:B------:R-:W-:Y:S01]  /*13550*/  ISETP.GE.AND P5, PT, R2, R252, PT ;  /* 0x000000fc0200720c */ /* 0x000fe20003fa6270 */
[----:B---3--:R-:W-:Y:S01]  /*13560*/  IMAD.IADD R3, R242, 0x1, -R2 ;  /* 0x00000001f2037824 */ /* 0x008fe200078e0a02 */
[----:B------:R1:W2:Y:S01]  /*13570*/  I2F R11, R4 ;  /* 0x00000004000b7306 */ /* 0x0002a20000201400 */
[C---:B------:R-:W-:Y:S02]  /*13580*/  ISETP.GE.AND P4, PT, R2.reuse, R251, PT ;  /* 0x000000fb0200720c */ /* 0x040fe40003f86270 */
[C---:B------:R-:W-:Y:S02]  /*13590*/  ISETP.LT.OR P5, PT, R2.reuse, R247, P5 ;  /* 0x000000f70200720c */ /* 0x040fe40002fa1670 */
[----:B------:R-:W-:Y:S02]  /*135a0*/  IABS R3, R3 ;  /* 0x0000000300037213 */ /* 0x000fe40000000000 */
[----:B------:R-:W-:-:S03]  /*135b0*/  ISETP.LT.OR P4, PT, R2, R246, P4 ;  /* 0x000000f60200720c */ /* 0x000fc60002781670 */
        /* <DEDUP_REMOVED lines=16> */
[----:B--2---:R-:W-:Y:S01]  /*136c0*/  FFMA.FTZ R12, R7, -UR21, R142 ;  /* 0x80000015070c7c23 */ /* 0x004fe2000801008e */
[----:B------:R-:W-:Y:S02]  /*136d0*/  FSEL R142, R14, -INF , !P5 ;  /* 0xff8000000e8e7808 */ /* 0x000fe40006800000 */
[----:B------:R-:W-:Y:S02]  /*136e0*/  FSEL R219, R4, -INF , !P0 ;  /* 0xff80000004db7808 */ /* 0x000fe40004000000 */
[----:B------:R-:W-:Y:S01]  /*136f0*/  ISETP.GE.AND P0, PT, R2, R249, PT ;  /* 0x000000f90200720c */ /* 0x000fe20003f06270 */
[----:B---3--:R-:W-:Y:S01]  /*13700*/  FFMA.FTZ R11, R3, -UR21, R56 ;  /* 0x80000015030b7c23 */ /* 0x008fe20008010038 */
[----:B------:R-:W-:-:S02]  /*13710*/  IADD3 R3, R0, 0x11, RZ ;  /* 0x0000001100037810 */ /* 0x000fc40007ffe0ff */
[----:B------:R-:W-:Y:S01]  /*13720*/  ISETP.LT.OR P0, PT, R2, R244, P0 ;  /* 0x000000f40200720c */ /* 0x000fe20000701670 */
[----:B------:R-:W-:Y:S01]  /*13730*/  IMAD.IADD R2, R248, 0x1, -R2 ;  /* 0x00000001f8027824 */ /* 0x000fe200078e0a02 */
[----:B------:R-:W-:Y:S01]  /*13740*/  FSEL R34, R12, -INF , !P4 ;  /* 0xff8000000c227808 */ /* 0x000fe20006000000 */
[--C-:B------:R-:W-:Y:S01]  /*13750*/  IMAD.IADD R5, R243, 0x1, -R3.reuse ;  /* 0x00000001f3057824 */ /* 0x100fe200078e0a03 */
[----:B------:R-:W-:Y:S02]  /*13760*/  FSEL R62, R11, -INF , !P1 ;  /* 0xff8000000b3e7808 */ /* 0x000fe40004800000 */
[----:B------:R-:W-:Y:S01]  /*13770*/  IABS R4, R2 ;  /* 0x0000000200047213 */ /* 0x000fe20000000000 */
[----:B------:R-:W-:Y:S01]  /*13780*/  IMAD.IADD R2, R242, 0x1, -R3 ;  /* 0x00000001f2027824 */ /* 0x000fe200078e0a03 */
[C---:B------:R-:W-:Y:S02]  /*13790*/  ISETP.GE.AND P6, PT, R3.reuse, R252, PT ;  /* 0x000000fc0300720c */ /* 0x040fe40003fc6270 */
[----:B------:R1:W2:Y:S01]  /*137a0*/  I2F R15, R4 ;  /* 0x00000004000f7306 */ /* 0x0002a20000201400 */
[----:B------:R-:W-:-:S02]  /*137b0*/  ISETP.GE.AND P5, PT, R3, R251, PT ;  /* 0x000000fb0300720c */ /* 0x000fc40003fa6270 */
[----:B------:R-:W-:Y:S02]  /*137c0*/  IABS R2, R2 ;  /* 0x0000000200027213 */ /* 0x000fe40000000000 */
[C---:B------:R-:W-:Y:S02]  /*137d0*/  ISETP.GE.AND P4, PT, R3.reuse, R250, PT ;  /* 0x000000fa0300720c */ /* 0x040fe40003f86270 */
[C---:B------:R-:W-:Y:S02]  /*137e0*/  ISETP.GE.AND P1, PT, R3.reuse, R249, PT ;  /* 0x000000f90300720c */ /* 0x040fe40003f26270 */
[C---:B------:R-:W-:Y:S02]  /*137f0*/  ISETP.LT.OR P6, PT, R3.reuse, R247, P6 ;  /* 0x000000f70300720c */ /* 0x040fe400037c1670 */
[C---:B------:R-:W-:Y:S02]  /*13800*/  ISETP.LT.OR P5, PT, R3.reuse, R246, P5 ;  /* 0x000000f60300720c */ /* 0x040fe40002fa1670 */
[----:B------:R-:W-:-:S02]  /*13810*/  ISETP.LT.OR P4, PT, R3, R245, P4 ;  /* 0x000000f50300720c */ /* 0x000fc40002781670 */
        /* <DEDUP_REMOVED lines=14> */
[----:B------:R-:W-:Y:S02]  /*13900*/  IABS R4, R4 ;  /* 0x0000000400047213 */ /* 0x000fe40000000000 */
[----:B------:R-:W-:Y:S01]  /*13910*/  FSEL R60, R3, -INF , !P0 ;  /* 0xff800000033c7808 */ /* 0x000fe20004000000 */
[----:B---3--:R-:W-:Y:S01]  /*13920*/  FFMA.FTZ R8, R8, -UR21, R57 ;  /* 0x8000001508087c23 */ /* 0x008fe20008010039 */
[----:B------:R-:W-:Y:S01]  /*13930*/  ISETP.GE.AND P0, PT, R2, R252, PT ;  /* 0x000000fc0200720c */ /* 0x000fe20003f06270 */
[----:B------:R-:W-:Y:S01]  /*13940*/  IMAD.MOV.U32 R5, RZ, RZ, R4 ;  /* 0x000000ffff057224 */ /* 0x000fe200078e0004 */
[----:B------:R-:W-:Y:S01]  /*13950*/  IABS R4, R6 ;  /* 0x0000000600047213 */ /* 0x000fe20000000000 */
[----:B------:R-:W-:Y:S01]  /*13960*/  FFMA.FTZ R6, R10, -UR21, R141 ;  /* 0x800000150a067c23 */ /* 0x000fe2000801008d */
[----:B------:R-:W-:Y:S01]  /*13970*/  FSEL R66, R8, -INF , !P4 ;  /* 0xff80000008427808 */ /* 0x000fe20006000000 */
[----:B------:R1:W2:Y:S01]  /*13980*/  I2F R7, R5 ;  /* 0x0000000500077306 */ /* 0x0002a20000201400 */
[----:B------:R-:W-:-:S02]  /*13990*/  ISETP.GE.AND P4, PT, R2, R249, PT ;  /* 0x000000f90200720c */ /* 0x000fc40003f86270 */
[----:B------:R-:W-:Y:S02]  /*139a0*/  FSEL R64, R6, -INF , !P6 ;  /* 0xff80000006407808 */ /* 0x000fe40007000000 */
[C---:B------:R-:W-:Y:S02]  /*139b0*/  ISETP.GE.AND P6, PT, R2.reuse, R251, PT ;  /* 0x000000fb0200720c */ /* 0x040fe40003fc6270 */
[C---:B------:R-:W-:Y:S01]  /*139c0*/  ISETP.LT.OR P0, PT, R2.reuse, R247, P0 ;  /* 0x000000f70200720c */ /* 0x040fe20000701670 */
[----:B------:R-:W3:Y:S01]  /*139d0*/  I2F R4, R4 ;  /* 0x0000000400047306 */ /* 0x000ee20000201400 */
[C---:B------:R-:W-:Y:S02]  /*139e0*/  ISETP.LT.OR P6, PT, R2.reuse, R246, P6 ;  /* 0x000000f60200720c */ /* 0x040fe400037c1670 */
[----:B------:R-:W-:Y:S01]  /*139f0*/  ISETP.LT.OR P4, PT, R2, R244, P4 ;  /* 0x000000f40200720c */ /* 0x000fe20002781670 */
[----:B-1----:R-:W-:Y:S02]  /*13a00*/  FFMA.FTZ R5, R9, -UR21, R143 ;  /* 0x8000001509057c23 */ /* 0x002fe4000801008f */
[----:B--2---:R-:W-:-:S02]  /*13a10*/  FFMA.FTZ R12, R7, -UR21, R59 ;  /* 0x80000015070c7c23 */ /* 0x004fc4000801003b */
[----:B---3--:R-:W-:Y:S02]  /*13a20*/  FFMA.FTZ R11, R4, -UR21, R28 ;  /* 0x80000015040b7c23 */ /* 0x008fe4000801001c */
[----:B------:R-:W-:-:S03]  /*13a30*/  IMAD.IADD R4, R241, 0x1, -R2 ;  /* 0x00000001f1047824 */ /* 0x000fc600078e0a02 */
[----:B------:R-:W-:Y:S02]  /*13a40*/  FSEL R59, R11, -INF , !P0 ;  /* 0xff8000000b3b7808 */ /* 0x000fe40004000000 */
        /* <DEDUP_REMOVED lines=20> */
[----:B------:R-:W-:Y:S01]  /*13b90*/  IABS R3, R5 ;  /* 0x0000000500037213 */ /* 0x000fe20000000000 */
[--C-:B------:R-:W-:Y:S02]  /*13ba0*/  IMAD.IADD R5, R248, 0x1, -R2.reuse ;  /* 0x00000001f8057824 */ /* 0x100fe400078e0a02 */
        /* <DEDUP_REMOVED lines=10> */
[----:B------:R-:W-:Y:S02]  /*13c50*/  FSEL R5, R5, -INF , !P6 ;  /* 0xff80000005057808 */ /* 0x000fe40007000000 */
[C---:B------:R-:W-:Y:S02]  /*13c60*/  ISETP.GE.AND P6, PT, R2.reuse, R250, PT ;  /* 0x000000fa0200720c */ /* 0x040fe40003fc6270 */
[----:B------:R-:W-:Y:S01]  /*13c70*/  FSEL R31, R7, -INF , !P0 ;  /* 0xff800000071f7808 */ /* 0x000fe20004000000 */
[----:B------:R-:W3:Y:S01]  /*13c80*/  I2F R3, R3 ;  /* 0x0000000300037306 */ /* 0x000ee20000201400 */
[----:B------:R-:W-:Y:S01]  /*13c90*/  ISETP.LT.OR P6, PT, R2, R245, P6 ;  /* 0x000000f50200720c */ /* 0x000fe200037c1670 */
[----:B-1----:R-:W-:Y:S01]  /*13ca0*/  FFMA.FTZ R4, R9, -UR21, R52 ;  /* 0x8000001509047c23 */ /* 0x002fe20008010034 */
[----:B------:R-:W-:Y:S01]  /*13cb0*/  FSEL R9, R12, -INF , !P1 ;  /* 0xff8000000c097808 */ /* 0x000fe20004800000 */
[----:B--2---:R-:W-:Y:S01]  /*13cc0*/  FFMA.FTZ R6, R6, -UR21, R53 ;  /* 0x8000001506067c23 */ /* 0x004fe20008010035 */
[----:B------:R-:W-:-:S02]  /*13cd0*/  ISETP.GE.AND P1, PT, R2, R252, PT ;  /* 0x000000fc0200720c */ /* 0x000fc40003f26270 */
[----:B------:R-:W-:Y:S01]  /*13ce0*/  FSEL R135, R4, -INF , !P5 ;  /* 0xff80000004877808 */ /* 0x000fe20006800000 */
[----:B------:R-:W-:Y:S01]  /*13cf0*/  FFMA.FTZ R4, R13, -UR21, R54 ;  /* 0x800000150d047c23 */ /* 0x000fe20008010036 */
[C---:B------:R-:W-:Y:S01]  /*13d00*/  ISETP.GE.AND P5, PT, R2.reuse, R249, PT ;  /* 0x000000f90200720c */ /* 0x040fe20003fa6270 */
[----:B---3--:R-:W-:Y:S01]  /*13d10*/  FFMA.FTZ R15, R3, -UR21, R55 ;  /* 0x80000015030f7c23 */ /* 0x008fe20008010037 */
[C---:B------:R-:W-:Y:S01]  /*13d20*/  ISETP.LT.OR P1, PT, R2.reuse, R247, P1 ;  /* 0x000000f70200720c */ /* 0x040fe20000f21670 */
[----:B------:R-:W-:Y:S01]  /*13d30*/  STL [R1+0x20], R9 ;  /* 0x0000200901007387 */ /* 0x000fe20000100800 */
[----:B------:R-:W-:Y:S02]  /*13d40*/  ISETP.LT.OR P5, PT, R2, R244, P5 ;  /* 0x000000f40200720c */ /* 0x000fe40002fa1670 */
[----:B------:R-:W-:Y:S01]  /*13d50*/  IADD3 R2, R0, 0x20, RZ ;  /* 0x0000002000027810 */ /* 0x000fe20007ffe0ff */
[----:B------:R1:W-:Y:S01]  /*13d60*/  STL [R1+0x18], R5 ;  /* 0x0000180501007387 */ /* 0x0003e20000100800 */
[----:B------:R-:W-:-:S02]  /*13d70*/  FSEL R56, R4, -INF , !P4 ;  /* 0xff80000004387808 */ /* 0x000fc40006000000 */
[----:B------:R-:W-:Y:S01]  /*13d80*/  FSEL R20, R6, -INF , !P6 ;  /* 0xff80000006147808 */ /* 0x000fe20007000000 */
[--C-:B------:R-:W-:Y:S01]  /*13d90*/  IMAD.IADD R3, R242, 0x1, -R2.reuse ;  /* 0x00000001f2037824 */ /* 0x100fe200078e0a02 */
[C---:B------:R-:W-:Y:S02]  /*13da0*/  ISETP.GE.AND P4, PT, R2.reuse, R252, PT ;  /* 0x000000fc0200720c */ /* 0x040fe40003f86270 */
[C---:B------:R-:W-:Y:S02]  /*13db0*/  ISETP.GE.AND P0, PT, R2.reuse, R250, PT ;  /* 0x000000fa0200720c */ /* 0x040fe40003f06270 */
[----:B------:R-:W-:Y:S02]  /*13dc0*/  IABS R3, R3 ;  /* 0x0000000300037213 */ /* 0x000fe40000000000 */
[C---:B------:R-:W-:Y:S02]  /*13dd0*/  ISETP.GE.AND P6, PT, R2.reuse, R249, PT ;  /* 0x000000f90200720c */ /* 0x040fe40003fc6270 */
[C---:B------:R-:W-:Y:S01]  /*13de0*/  ISETP.LT.OR P4, PT, R2.reuse, R247, P4 ;  /* 0x000000f70200720c */ /* 0x040fe20002781670 */
[----:B------:R-:W-:Y:S01]  /*13df0*/  IMAD.MOV.U32 R4, RZ, RZ, R3 ;  /* 0x000000ffff047224 */ /* 0x000fe200078e0003 */
[C---:B------:R-:W-:Y:S01]  /*13e00*/  ISETP.LT.OR P0, PT, R2.reuse, R245, P0 ;  /* 0x000000f50200720c */ /* 0x040fe20000701670 */
[----:B------:R-:W-:Y:S01]  /*13e10*/  IMAD.IADD R3, R241, 0x1, -R2 ;  /* 0x00000001f1037824 */ /* 0x000fe200078e0a02 */
[----:B------:R-:W-:Y:S01]  /*13e20*/  ISETP.LT.OR P6, PT, R2, R244, P6 ;  /* 0x000000f40200720c */ /* 0x000fe200037c1670 */
[----:B------:R2:W3:Y:S01]  /*13e30*/  I2F R11, R4 ;  /* 0x00000004000b7306 */ /* 0x0004e20000201400 */
[----:B------:R-:W-:-:S02]  /*13e40*/  FSEL R134, R15, -INF , !P5 ;  /* 0xff8000000f867808 */ /* 0x000fc40006800000 */
[----:B------:R-:W-:Y:S01]  /*13e50*/  IABS R3, R3 ;  /* 0x0000000300037213 */ /* 0x000fe20000000000 */
[----:B-1----:R-:W-:-:S05]  /*13e60*/  FFMA.FTZ R5, R8, -UR21, R29 ;  /* 0x8000001508057c23 */ /* 0x002fca000801001d */
[----:B------:R-:W-:Y:S02]  /*13e70*/  FSEL R61, R5, -INF , !P1 ;  /* 0xff800000053d7808 */ /* 0x000fe40004800000 */
[C---:B------:R-:W-:Y:S01]  /*13e80*/  ISETP.GE.AND P1, PT, R2.reuse, R251, PT ;  /* 0x000000fb0200720c */ /* 0x040fe20003f26270 */
[----:B--2---:R-:W-:Y:S02]  /*13e90*/  IMAD.MOV.U32 R4, RZ, RZ, R3 ;  /* 0x000000ffff047224 */ /* 0x004fe400078e0003 */
[----:B------:R-:W-:Y:S01]  /*13ea0*/  IMAD.IADD R3, R243, 0x1, -R2 ;  /* 0x00000001f3037824 */ /* 0x000fe200078e0a02 */
[----:B------:R-:W-:Y:S01]  /*13eb0*/  ISETP.LT.OR P1, PT, R2, R246, P1 ;  /* 0x000000f60200720c */ /* 0x000fe20000f21670 */
[----:B------:R1:W-:Y:S01]  /*13ec0*/  I2F R10, R4 ;  /* 0x00000004000a7306 */ /* 0x0003e20000201400 */
[----:B---3--:R-:W-:Y:S02]  /*13ed0*/  FFMA.FTZ R6, R11, -UR21, R48 ;  /* 0x800000150b067c23 */ /* 0x008fe40008010030 */
        /* <DEDUP_REMOVED lines=18> */
[----:B------:R-:W-:-:S05]  /*14000*/  IABS R3, R3 ;  /* 0x0000000300037213 */ /* 0x000fca0000000000 */
[----:B-1----:R-:W-:Y:S01]  /*14010*/  IMAD.MOV.U32 R4, RZ, RZ, R3 ;  /* 0x000000ffff047224 */ /* 0x002fe200078e0003 */
[----:B------:R-:W-:Y:S01]  /*14020*/  IABS R3, R5 ;  /* 0x0000000500037213 */ /* 0x000fe20000000000 */
[----:B------:R-:W-:Y:S02]  /*14030*/  FFMA.FTZ R5, R10, -UR21, R50 ;  /* 0x800000150a057c23 */ /* 0x000fe40008010032 */
[----:B------:R1:W2:Y:S01]  /*14040*/  I2F R7, R4 ;  /* 0x0000000400077306 */ /* 0x0002a20000201400 */
[----:B---3--:R-:W-:Y:S02]  /*14050*/  FFMA.FTZ R14, R8, -UR21, R49 ;  /* 0x80000015080e7c23 */ /* 0x008fe40008010031 */
[----:B------:R-:W-:Y:S02]  /*14060*/  FSEL R42, R5, -INF , !P1 ;  /* 0xff800000052a7808 */ /* 0x000fe40004800000 */
[----:B------:R-:W-:Y:S02]  /*14070*/  ISETP.GE.AND P1, PT, R2, R250, PT ;  /* 0x000000fa0200720c */ /* 0x000fe40003f26270 */
[----:B------:R-:W-:Y:S01]  /*14080*/  FSEL R35, R14, -INF , !P5 ;  /* 0xff8000000e237808 */ /* 0x000fe20006800000 */
[----:B------:R-:W3:Y:S01]  /*14090*/  I2F R3, R3 ;  /* 0x0000000300037306 */ /* 0x000ee20000201400 */
[----:B------:R-:W-:Y:S01]  /*140a0*/  ISETP.LT.OR P1, PT, R2, R245, P1 ;  /* 0x000000f50200720c */ /* 0x000fe20000f21670 */
[----:B-1----:R-:W-:-:S02]  /*140b0*/  FFMA.FTZ R4, R9, -UR21, R40 ;  /* 0x8000001509047c23 */ /* 0x002fc40008010028 */
        /* <DEDUP_REMOVED lines=12> */
[----:B------:R-:W-:Y:S02]  /*14180*/  FSEL R52, R11, -INF , !P1 ;  /* 0xff8000000b347808 */ /* 0x000fe40004800000 */
[----:B------:R1:W2:Y:S01]  /*14190*/  I2F R15, R4 ;  /* 0x00000004000f7306 */ /* 0x0002a20000201400 */
[C---:B------:R-:W-:Y:S02]  /*141a0*/  ISETP.GE.AND P6, PT, R3.reuse, R252, PT ;  /* 0x000000fc0300720c */ /* 0x040fe40003fc6270 */
[----:B------:R-:W-:Y:S02]  /*141b0*/  IABS R2, R2 ;  /* 0x0000000200027213 */ /* 0x000fe40000000000 */
[C---:B------:R-:W-:Y:S02]  /*141c0*/  ISETP.GE.AND P5, PT, R3.reuse, R251, PT ;  /* 0x000000fb0300720c */ /* 0x040fe40003fa6270 */
[----:B------:R-:W-:-:S02]  /*141d0*/  ISETP.GE.AND P4, PT, R3, R250, PT ;  /* 0x000000fa0300720c */ /* 0x000fc40003f86270 */
[C---:B------:R-:W-:Y:S02]  /*141e0*/  ISETP.GE.AND P1, PT, R3.reuse, R249, PT ;  /* 0x000000f90300720c */ /* 0x040fe40003f26270 */
[C---:B------:R-:W-:Y:S02]  /*141f0*/  ISETP.LT.OR P6, PT, R3.reuse, R247, P6 ;  /* 0x000000f70300720c */ /* 0x040fe400037c1670 */
[C---:B------:R-:W-:Y:S02]  /*14200*/  ISETP.LT.OR P5, PT, R3.reuse, R246, P5 ;  /* 0x000000f60300720c */ /* 0x040fe40002fa1670 */
[C---:B------:R-:W-:Y:S01]  /*14210*/  ISETP.LT.OR P4, PT, R3.reuse, R245, P4 ;  /* 0x000000f50300720c */ /* 0x040fe20002781670 */
[----:B-1----:R-:W-:Y:S01]  /*14220*/  IMAD.MOV.U32 R4, RZ, RZ, R2 ;  /* 0x000000ffff047224 */ /* 0x002fe200078e0002 */
[----:B------:R-:W-:Y:S01]  /*14230*/  ISETP.LT.OR P1, PT, R3, R244, P1 ;  /* 0x000000f40300720c */ /* 0x000fe20000f21670 */
        /* <DEDUP_REMOVED lines=29> */
[----:B--2---:R-:W-:-:S03]  /*14410*/  FFMA.FTZ R12, R7, -UR21, R138 ;  /* 0x80000015070c7c23 */ /* 0x004fc6000801008a */
[----:B------:R-:W-:Y:S02]  /*14420*/  FSEL R36, R5, -INF , !P5 ;  /* 0xff80000005247808 */ /* 0x000fe40006800000 */
[----:B------:R-:W-:Y:S01]  /*14430*/  ISETP.GE.AND P5, PT, R2, R250, PT ;  /* 0x000000fa0200720c */ /* 0x000fe20003fa6270 */
[----:B---3--:R-:W-:Y:S02]  /*14440*/  FFMA.FTZ R11, R4, -UR21, R37 ;  /* 0x80000015040b7c23 */ /* 0x008fe40008010025 */
[----:B------:R-:W-:Y:S01]  /*14450*/  IMAD.IADD R4, R241, 0x1, -R2 ;  /* 0x00000001f1047824 */ /* 0x000fe200078e0a02 */
[----:B------:R-:W-:Y:S02]  /*14460*/  ISETP.LT.OR P5, PT, R2, R245, P5 ;  /* 0x000000f50200720c */ /* 0x000fe40002fa1670 */
[----:B------:R-:W-:Y:S02]  /*14470*/  FSEL R218, R11, -INF , !P0 ;  /* 0xff8000000bda7808 */ /* 0x000fe40004000000 */
[----:B------:R-:W-:-:S05]  /*14480*/  IABS R3, R4 ;  /* 0x0000000400037213 */ /* 0x000fca0000000000 */
[----:B------:R-:W-:Y:S02]  /*14490*/  IMAD.MOV.U32 R4, RZ, RZ, R3 ;  /* 0x000000ffff047224 */ /* 0x000fe400078e0003 */
        /* <DEDUP_REMOVED lines=41> */
[----:B------:R1:W-:Y:S01]  /*14730*/  STL [R1], R9 ;  /* 0x0000000901007387 */ /* 0x0003e20000100800 */
[----:B------:R-:W-:Y:S02]  /*14740*/  ISETP.LT.OR P5, PT, R2, R244, P5 ;  /* 0x000000f40200720c */ /* 0x000fe40002fa1670 */
[----:B------:R-:W-:Y:S02]  /*14750*/  IADD3 R2, R0, 0x31, RZ ;  /* 0x0000003100027810 */ /* 0x000fe40007ffe0ff */
[----:B------:R-:W-:-:S02]  /*14760*/  FSEL R50, R4, -INF , !P4 ;  /* 0xff80000004327808 */ /* 0x000fc40006000000 */
[----:B------:R-:W-:Y:S01]  /*14770*/  FSEL R215, R5, -INF , !P1 ;  /* 0xff80000005d77808 */ /* 0x000fe20004800000 */
[--C-:B------:R-:W-:Y:S01]  /*14780*/  IMAD.IADD R3, R242, 0x1, -R2.reuse ;  /* 0x00000001f2037824 */ /* 0x100fe200078e0a02 */
[----:B------:R-:W-:Y:S02]  /*14790*/  FSEL R217, R6, -INF , !P6 ;  /* 0xff80000006d97808 */ /* 0x000fe40007000000 */
[C---:B------:R-:W-:Y:S02]  /*147a0*/  ISETP.GE.AND P4, PT, R2.reuse, R252, PT ;  /* 0x000000fc0200720c */ /* 0x040fe40003f86270 */
[----:B------:R-:W-:Y:S02]  /*147b0*/  IABS R3, R3 ;  /* 0x0000000300037213 */ /* 0x000fe40000000000 */
[C---:B------:R-:W-:Y:S02]  /*147c0*/  ISETP.GE.AND P1, PT, R2.reuse, R251, PT ;  /* 0x000000fb0200720c */ /* 0x040fe40003f26270 */
[C---:B------:R-:W-:Y:S01]  /*147d0*/  ISETP.GE.AND P0, PT, R2.reuse, R250, PT ;  /* 0x000000fa0200720c */ /* 0x040fe20003f06270 */
[----:B------:R-:W-:Y:S01]  /*147e0*/  IMAD.MOV.U32 R4, RZ, RZ, R3 ;  /* 0x000000ffff047224 */ /* 0x000fe200078e0003 */
[C---:B------:R-:W-:Y:S01]  /*147f0*/  ISETP.GE.AND P6, PT, R2.reuse, R249, PT ;  /* 0x000000f90200720c */ /* 0x040fe20003fc6270 */
[----:B------:R-:W-:Y:S01]  /*14800*/  IMAD.IADD R3, R241, 0x1, -R2 ;  /* 0x00000001f1037824 */ /* 0x000fe200078e0a02 */
[C---:B------:R-:W-:Y:S01]  /*14810*/  ISETP.LT.OR P4, PT, R2.reuse, R247, P4 ;  /* 0x000000f70200720c */ /* 0x040fe20002781670 */
[----:B------:R2:W3:Y:S01]  /*14820*/  I2F R11, R4 ;  /* 0x00000004000b7306 */ /* 0x0004e20000201400 */
[----:B------:R-:W-:-:S02]  /*14830*/  ISETP.LT.OR P1, PT, R2, R246, P1 ;  /* 0x000000f60200720c */ /* 0x000fc40000f21670 */
[----:B------:R-:W-:Y:S02]  /*14840*/  IABS R3, R3 ;  /* 0x0000000300037213 */ /* 0x000fe40000000000 */
[C---:B------:R-:W-:Y:S02]  /*14850*/  ISETP.LT.OR P0, PT, R2.reuse, R245, P0 ;  /* 0x000000f50200720c */ /* 0x040fe40000701670 */
[----:B------:R-:W-:Y:S01]  /*14860*/  ISETP.LT.OR P6, PT, R2, R244, P6 ;  /* 0x000000f40200720c */ /* 0x000fe200037c1670 */
[----:B--2---:R-:W-:Y:S02]  /*14870*/  IMAD.MOV.U32 R4, RZ, RZ, R3 ;  /* 0x000000ffff047224 */ /* 0x004fe400078e0003 */
[----:B------:R-:W-:Y:S02]  /*14880*/  IMAD.IADD R3, R243, 0x1, -R2 ;  /* 0x00000001f3037824 */ /* 0x000fe400078e0a02 */
[----:B------:R2:W4:Y:S01]  /*14890*/  I2F R10, R4 ;  /* 0x00000004000a7306 */ /* 0x0005220000201400 */
[----:B---3--:R-:W-:-:S02]  /*148a0*/  FFMA.FTZ R6, R11, -UR21, R75 ;  /* 0x800000150b067c23 */ /* 0x008fc4000801004b */
[----:B------:R-:W-:Y:S01]  /*148b0*/  IABS R3, R3 ;  /* 0x0000000300037213 */ /* 0x000fe20000000000 */
[----:B------:R3:W5:Y:S04]  /*148c0*/  LDL.LU R75, [R1+0x9c] ;  /* 0x00009c00014b7983 */ /* 0x0007680000300800 */
[----:B-1----:R1:W-:Y:S01]  /*148d0*/  I2F R9, R3 ;  /* 0x0000000300097306 */ /* 0x0023e20000201400 */
[----:B--2---:R-:W-:Y:S01]  /*148e0*/  IMAD.IADD R4, R248, 0x1, -R2 ;  /* 0x00000001f8047824 */ /* 0x004fe200078e0a02 */
[----:B------:R-:W-:-:S04]  /*148f0*/  IADD3 R2, R0, 0x38, RZ ;  /* 0x0000003800027810 */ /* 0x000fc80007ffe0ff */
[----:B------:R-:W-:Y:S01]  /*14900*/  IABS R4, R4 ;  /* 0x0000000400047213 */ /* 0x000fe20000000000 */
[--C-:B------:R-:W-:Y:S02]  /*14910*/  IMAD.IADD R5, R243, 0x1, -R2.reuse ;  /* 0x00000001f3057824 */ /* 0x100fe400078e0a02 */
[----:B-1----:R-:W-:Y:S01]  /*14920*/  IMAD.IADD R3, R242, 0x1, -R2 ;  /* 0x00000001f2037824 */ /* 0x002fe200078e0a02 */
[----:B------:R1:W-:Y:S04]  /*14930*/  I2F R13, R4 ;  /* 0x00000004000d7306 */ /* 0x0003e80000201400 */
[----:B------:R-:W-:-:S05]  /*14940*/  IABS R3, R3 ;  /* 0x0000000300037213 */ /* 0x000fca0000000000 */
[----:B-1----:R-:W-:Y:S02]  /*14950*/  IMAD.MOV.U32 R4, RZ, RZ, R3 ;  /* 0x000000ffff047224 */ /* 0x002fe400078e0003 */
[----:B------:R-:W-:Y:S02]  /*14960*/  IMAD.IADD R3, R241, 0x1, -R2 ;  /* 0x00000001f1037824 */ /* 0x000fe400078e0a02 */
[----:B------:R1:W2:Y:S03]  /*14970*/  I2F R8, R4 ;  /* 0x0000000400087306 */ /* 0x0002a60000201400 */
[----:B------:R-:W-:-:S05]  /*14980*/  IABS R3, R3 ;  /* 0x0000000300037213 */ /* 0x000fca0000000000 */
[----:B-1----:R-:W-:Y:S01]  /*14990*/  IMAD.MOV.U32 R4, RZ, RZ, R3 ;  /* 0x000000ffff047224 */ /* 0x002fe200078e0003 */
[----:B------:R-:W-:-:S03]  /*149a0*/  IABS R3, R5 ;  /* 0x0000000500037213 */ /* 0x000fc60000000000 */
[----:B------:R1:W1:Y:S08]  /*149b0*/  I2F R7, R4 ;  /* 0x0000000400077306 */ /* 0x0002700000201400 */
[----:B------:R-:W3:Y:S01]  /*149c0*/  I2F R3, R3 ;  /* 0x0000000300037306 */ /* 0x000ee20000201400 */
[----:B----4-:R-:W-:Y:S01]  /*149d0*/  FFMA.FTZ R5, R10, -UR21, R74 ;  /* 0x800000150a057c23 */ /* 0x010fe2000801004a */
[----:B------:R-:W-:-:S02]  /*149e0*/  FSEL R209, R6, -INF , !P4 ;  /* 0xff80000006d17808 */ /* 0x000fc40006000000 */
[----:B------:R-:W-:Y:S01]  /*149f0*/  IADD3 R0, R0, 0x39, RZ ;  /* 0x0000003900007810 */ /* 0x000fe20007ffe0ff */
[----:B--2---:R-:W-:Y:S02]  /*14a00*/  FFMA.FTZ R8, R8, -UR21, R73 ;  /* 0x8000001508087c23 */ /* 0x004fe40008010049 */
[----:B-1----:R-:W-:Y:S01]  /*14a10*/  FFMA.FTZ R4, R9, -UR21, R45 ;  /* 0x8000001509047c23 */ /* 0x002fe2000801002d */
[----:B------:R-:W-:Y:S01]  /*14a20*/  FSEL R210, R5, -INF , !P1 ;  /* 0xff80000005d27808 */ /* 0x000fe20004800000 */
[----:B------:R-:W-:Y:S01]  /*14a30*/  FFMA.FTZ R7, R7, -UR21, R213 ;  /* 0x8000001507077c23 */ /* 0x000fe200080100d5 */
[----:B------:R-:W-:Y:S01]  /*14a40*/  FSEL R213, R12, -INF , !P5 ;  /* 0xff8000000cd57808 */ /* 0x000fe20006800000 */
[----:B------:R1:W5:Y:S01]  /*14a50*/  LDL.LU R74, [R1+0x98] ;  /* 0x00009800014a7983 */ /* 0x0003620000300800 */
[----:B------:R-:W-:Y:S01]  /*14a60*/  ISETP.GE.AND P5, PT, R2, R252, PT ;  /* 0x000000fc0200720c */ /* 0x000fe20003fa6270 */
[----:B---3--:R-:W-:Y:S01]  /*14a70*/  FFMA.FTZ R10, R3, -UR21, R212 ;  /* 0x80000015030a7c23 */ /* 0x008fe200080100d4 */
[----:B------:R-:W-:-:S02]  /*14a80*/  FSEL R212, R4, -INF , !P0 ;  /* 0xff80000004d47808 */ /* 0x000fc40004000000 */
[C---:B------:R-:W-:Y:S01]  /*14a90*/  ISETP.GE.AND P4, PT, R2.reuse, R251, PT ;  /* 0x000000fb0200720c */ /* 0x040fe20003f86270 */
[----:B------:R-:W-:Y:S01]  /*14aa0*/  FFMA.FTZ R9, R13, -UR21, R47 ;  /* 0x800000150d097c23 */ /* 0x000fe2000801002f */
[C---:B------:R-:W-:Y:S01]  /*14ab0*/  ISETP.GE.AND P1, PT, R2.reuse, R250, PT ;  /* 0x000000fa0200720c */ /* 0x040fe20003f26270 */
[----:B------:R1:W5:Y:S01]  /*14ac0*/  LDL.LU R73, [R1+0x94] ;  /* 0x0000940001497983 */ /* 0x0003620000300800 */
[----:B------:R-:W-:Y:S01]  /*14ad0*/  ISETP.GE.AND P0, PT, R2, R249, PT ;  /* 0x000000f90200720c */ /* 0x000fe20003f06270 */
[----:B------:R-:W-:Y:S01]  /*14ae0*/  IMAD.IADD R3, R248, 0x1, -R2 ;  /* 0x00000001f8037824 */ /* 0x000fe200078e0a02 */
[C---:B------:R-:W-:Y:S02]  /*14af0*/  ISETP.LT.OR P5, PT, R2.reuse, R247, P5 ;  /* 0x000000f70200720c */ /* 0x040fe40002fa1670 */
[C---:B------:R-:W-:Y:S02]  /*14b00*/  ISETP.LT.OR P4, PT, R2.reuse, R246, P4 ;  /* 0x000000f60200720c */ /* 0x040fe40002781670 */
[----:B------:R-:W-:-:S02]  /*14b10*/  ISETP.LT.OR P1, PT, R2, R245, P1 ;  /* 0x000000f50200720c */ /* 0x000fc40000f21670 */
[----:B------:R-:W-:Y:S01]  /*14b20*/  ISETP.LT.OR P0, PT, R2, R244, P0 ;  /* 0x000000f40200720c */ /* 0x000fe20000701670 */
[----:B------:R-:W-:Y:S01]  /*14b30*/  IMAD.IADD R2, R242, 0x1, -R0 ;  /* 0x00000001f2027824 */ /* 0x000fe200078e0a00 */
[----:B------:R-:W-:-:S04]  /*14b40*/  IABS R3, R3 ;  /* 0x0000000300037213 */ /* 0x000fc80000000000 */
[----:B------:R-:W-:Y:S01]  /*14b50*/  IABS R2, R2 ;  /* 0x0000000200027213 */ /* 0x000fe20000000000 */
[----:B------:R2:W3:Y:S08]  /*14b60*/  I2F R5, R3 ;  /* 0x0000000300057306 */ /* 0x0004f00000201400 */
[----:B------:R4:W1:Y:S01]  /*14b70*/  I2F R4, R2 ;  /* 0x0000000200047306 */ /* 0x0008620000201400 */
[----:B--2---:R-:W-:-:S02]  /*14b80*/  IMAD.IADD R3, R241, 0x1, -R0 ;  /* 0x00000001f1037824 */ /* 0x004fc400078e0a00 */
[----:B----4-:R-:W-:-:S03]  /*14b90*/  IMAD.IADD R2, R243, 0x1, -R0 ;  /* 0x00000001f3027824 */ /* 0x010fc600078e0a00 */
[----:B------:R-:W-:Y:S02]  /*14ba0*/  IABS R3, R3 ;  /* 0x0000000300037213 */ /* 0x000fe40000000000 */
[----:B------:R-:W-:Y:S02]  /*14bb0*/  IABS R2, R2 ;  /* 0x0000000200027213 */ /* 0x000fe40000000000 */
[----:B------:R-:W-:Y:S02]  /*14bc0*/  FSEL R138, R7, -INF , !P4 ;  /* 0xff800000078a7808 */ /* 0x000fe40006000000 */
[----:B------:R2:W4:Y:S01]  /*14bd0*/  I2F R7, R3 ;  /* 0x0000000300077306 */ /* 0x0005220000201400 */
[----:B------:R-:W-:Y:S02]  /*14be0*/  FSEL R211, R9, -INF , !P6 ;  /* 0xff80000009d37808 */ /* 0x000fe40007000000 */
[----:B------:R-:W-:Y:S02]  /*14bf0*/  FSEL R15, R8, -INF , !P5 ;  /* 0xff800000080f7808 */ /* 0x000fe40006800000 */
[----:B------:R-:W-:-:S02]  /*14c00*/  FSEL R208, R10, -INF , !P1 ;  /* 0xff8000000ad07808 */ /* 0x000fc40004800000 */
[C---:B------:R-:W-:Y:S02]  /*14c10*/  ISETP.GE.AND P6, PT, R0.reuse, R252, PT ;  /* 0x000000fc0000720c */ /* 0x040fe40003fc6270 */
[----:B------:R-:W-:Y:S01]  /*14c20*/  ISETP.GE.AND P5, PT, R0, R251, PT ;  /* 0x000000fb0000720c */ /* 0x000fe20003fa6270 */
[----:B--2---:R-:W-:Y:S02]  /*14c30*/  IMAD.MOV.U32 R3, RZ, RZ, R2 ;  /* 0x000000ffff037224 */ /* 0x004fe400078e0002 */
[----:B------:R-:W-:Y:S01]  /*14c40*/  IMAD.IADD R2, R248, 0x1, -R0 ;  /* 0x00000001f8027824 */ /* 0x000fe200078e0a00 */
[C---:B------:R-:W-:Y:S02]  /*14c50*/  ISETP.GE.AND P4, PT, R0.reuse, R250, PT ;  /* 0x000000fa0000720c */ /* 0x040fe40003f86270 */
[----:B------:R-:W-:Y:S02]  /*14c60*/  ISETP.GE.AND P1, PT, R0, R249, PT ;  /* 0x000000f90000720c */ /* 0x000fe40003f26270 */
[----:B------:R-:W-:-:S02]  /*14c70*/  IABS R2, R2 ;  /* 0x0000000200027213 */ /* 0x000fc40000000000 */
[C---:B------:R-:W-:Y:S02]  /*14c80*/  ISETP.LT.OR P6, PT, R0.reuse, R247, P6 ;  /* 0x000000f70000720c */ /* 0x040fe400037c1670 */
[C---:B------:R-:W-:Y:S02]  /*14c90*/  ISETP.LT.OR P5, PT, R0.reuse, R246, P5 ;  /* 0x000000f60000720c */ /* 0x040fe40002fa1670 */
[C---:B------:R-:W-:Y:S02]  /*14ca0*/  ISETP.LT.OR P4, PT, R0.reuse, R245, P4 ;  /* 0x000000f50000720c */ /* 0x040fe40002781670 */
[----:B------:R-:W-:Y:S01]  /*14cb0*/  ISETP.LT.OR P1, PT, R0, R244, P1 ;  /* 0x000000f40000720c */ /* 0x000fe20000f21670 */
[----:B------:R-:W-:Y:S01]  /*14cc0*/  IMAD.MOV.U32 R0, RZ, RZ, R2 ;  /* 0x000000ffff007224 */ /* 0x000fe200078e0002 */
[----:B------:R4:W2:Y:S08]  /*14cd0*/  I2F R6, R3 ;  /* 0x0000000300067306 */ /* 0x0008b00000201400 */
[----:B------:R-:W2:Y:S01]  /*14ce0*/  I2F R0, R0 ;  /* 0x0000000000007306 */ /* 0x000ea20000201400 */
[----:B---3--:R-:W-:-:S02]  /*14cf0*/  FFMA.FTZ R5, R5, -UR21, R72 ;  /* 0x8000001505057c23 */ /* 0x008fc40008010048 */
[----:B------:R3:W5:Y:S01]  /*14d00*/  LDL.LU R72, [R1+0x90] ;  /* 0x0000900001487983 */ /* 0x0007620000300800 */
[----:B-1----:R-:W-:-:S03]  /*14d10*/  FFMA.FTZ R4, R4, -UR21, R71 ;  /* 0x8000001504047c23 */ /* 0x002fc60008010047 */
[----:B------:R3:W5:Y:S01]  /*14d20*/  LDL.LU R71, [R1+0x8c] ;  /* 0x00008c0001477983 */ /* 0x0007620000300800 */
[----:B----4-:R-:W-:Y:S02]  /*14d30*/  FFMA.FTZ R3, R7, -UR21, R70 ;  /* 0x8000001507037c23 */ /* 0x010fe40008010046 */
[----:B--2---:R-:W-:Y:S01]  /*14d40*/  FFMA.FTZ R2, R6, -UR21, R69 ;  /* 0x8000001506027c23 */ /* 0x004fe20008010045 */
[----:B------:R3:W5:Y:S04]  /*14d50*/  LDL.LU R70, [R1+0x88] ;  /* 0x0000880001467983 */ /* 0x0007680000300800 */
[----:B------:R3:W5:Y:S01]  /*14d60*/  LDL.LU R69, [R1+0x84] ;  /* 0x0000840001457983 */ /* 0x0007620000300800 */
[----:B------:R-:W-:-:S03]  /*14d70*/  FFMA.FTZ R0, R0, -UR21, R68 ;  /* 0x8000001500007c23 */ /* 0x000fc60008010044 */
[----:B------:R3:W5:Y:S01]  /*14d80*/  LDL.LU R68, [R1+0x80] ;  /* 0x0000800001447983 */ /* 0x0007620000300800 */
[----:B------:R-:W-:Y:S02]  /*14d90*/  FSEL R139, R5, -INF , !P0 ;  /* 0xff800000058b7808 */ /* 0x000fe40004000000 */
[----:B------:R-:W-:Y:S02]  /*14da0*/  PLOP3.LUT P0, PT, PT, PT, UP0, 0x80, 0x0 ;  /* 0x000000000000781c */ /* 0x000fe40003f0f008 */
[----:B------:R-:W-:Y:S02]  /*14db0*/  FSEL R13, R4, -INF , !P6 ;  /* 0xff800000040d7808 */ /* 0x000fe40007000000 */
[----:B------:R-:W-:Y:S02]  /*14dc0*/  FSEL R14, R3, -INF , !P5 ;  /* 0xff800000030e7808 */ /* 0x000fe40006800000 */
[----:B------:R-:W-:Y:S02]  /*14dd0*/  FSEL R132, R2, -INF , !P4 ;  /* 0xff80000002847808 */ /* 0x000fe40006000000 */
[----:B------:R-:W-:-:S05]  /*14de0*/  FSEL R133, R0, -INF , !P1 ;  /* 0xff80000000857808 */ /* 0x000fca0004800000 */
[----:B------:R-:W-:Y:S05]  /*14df0*/  @!P0 BRA `(.L_x_730) ;  /* 0x0000050000008947 */ /* 0x000fea0003800000 */
[----:B------:R-:W2:Y:S04]  /*14e00*/  LDL.64 R54, [R1+0x78] ;  /* 0x0000780001367983 */ /* 0x000ea80000100a00 */
[----:B------:R-:W4:Y:S01]  /*14e10*/  LDL.64 R140, [R1+0x70] ;  /* 0x00007000018c7983 */ /* 0x000f220000100a00 */
        /* <DEDUP_REMOVED lines=13> */
[----:B----4-:R-:W-:Y:S02]  /*14ef0*/  LEA.HI.X R2, R3, R141, R2, 0x6, P0 ;  /* 0x0000008d03027211 */ /* 0x010fe400000f3402 */
        /* <DEDUP_REMOVED lines=62> */
.L_x_732:
[----:B------:R-:W-:Y:S05]  /*152e0*/  BSYNC B0 ;  /* 0x0000000000007941 */ /* 0x000fea0003800000 */
.L_x_731:
[----:B------:R-:W0:Y:S02]  /*152f0*/  LDGDEPBAR ;  /* 0x00000000000079af */ /* 0x000e240000000000 */
.L_x_730:
[----:B-1----:R-:W2:Y:S04]  /*15300*/  LDL.LU R2, [R1+0x30] ;  /* 0x0000300001027983 */ /* 0x002ea80000300800 */
[----:B------:R-:W4:Y:S04]  /*15310*/  LDL.LU R0, [R1+0x2c] ;  /* 0x00002c0001007983 */ /* 0x000f280000300800 */
[----:B---3--:R-:W3:Y:S04]  /*15320*/  LDL.LU R4, [R1+0x24] ;  /* 0x0000240001047983 */ /* 0x008ee80000300800 */
[----:B------:R-:W3:Y:S01]  /*15330*/  LDL.LU R5, [R1+0x28] ;  /* 0x0000280001057983 */ /* 0x000ee20000300800 */
[----:B------:R-:W-:-:S02]  /*15340*/  MOV R39, R64 ;  /* 0x0000004000277202 */ /* 0x000fc40000000f00 */
[----:B------:R-:W-:Y:S01]  /*15350*/  MOV R11, R61 ;  /* 0x0000003d000b7202 */ /* 0x000fe20000000f00 */
[----:B------:R-:W-:Y:S01]  /*15360*/  STL [R1+0x9c], R231 ;  /* 0x00009ce701007387 */ /* 0x000fe20000100800 */
[----:B------:R-:W-:-:S03]  /*15370*/  MOV R43, R57 ;  /* 0x00000039002b7202 */ /* 0x000fc60000000f00 */
[----:B------:R1:W-:Y:S04]  /*15380*/  STL [R1+0x98], R230 ;  /* 0x000098e601007387 */ /* 0x0003e80000100800 */
[----:B-1----:R-:W3:Y:S04]  /*15390*/  LDL.LU R230, [R1+0x1c] ;  /* 0x00001c0001e67983 */ /* 0x002ee80000300800 */
[----:B------:R-:W-:Y:S04]  /*153a0*/  STL [R1+0x94], R229 ;  /* 0x000094e501007387 */ /* 0x000fe80000100800 */
[----:B------:R1:W-:Y:S04]  /*153b0*/  STL [R1+0x90], R228 ;  /* 0x000090e401007387 */ /* 0x0003e80000100800 */
[----:B-1----:R-:W3:Y:S04]  /*153c0*/  LDL.LU R228, [R1+0x20] ;  /* 0x0000200001e47983 */ /* 0x002ee80000300800 */
[----:B------:R-:W-:Y:S04]  /*153d0*/  STL [R1+0x8c], R227 ;  /* 0x00008ce301007387 */ /* 0x000fe80000100800 */
[----:B------:R1:W-:Y:S04]  /*153e0*/  STL [R1+0x88], R226 ;  /* 0x000088e201007387 */ /* 0x0003e80000100800 */
[----:B-1----:R-:W3:Y:S01]  /*153f0*/  LDL.LU R226, [R1+0x18] ;  /* 0x0000180001e27983 */ /* 0x002ee20000300800 */
[----:B------:R-:W-:Y:S01]  /*15400*/  IMAD.MOV.U32 R38, RZ, RZ, R33 ;  /* 0x000000ffff267224 */ /* 0x000fe200078e0021 */
[----:B------:R-:W-:-:S02]  /*15410*/  MOV R40, R21 ;  /* 0x0000001500287202 */ /* 0x000fc40000000f00 */
[----:B------:R1:W-:Y:S01]  /*15420*/  STL [R1+0x84], R225 ;  /* 0x000084e101007387 */ /* 0x0003e20000100800 */
[----:B------:R-:W-:Y:S02]  /*15430*/  MOV R227, R60 ;  /* 0x0000003c00e37202 */ /* 0x000fe40000000f00 */
[----:B------:R-:W-:Y:S01]  /*15440*/  MOV R37, R20 ;  /* 0x0000001400257202 */ /* 0x000fe20000000f00 */
[----:B------:R-:W3:Y:S01]  /*15450*/  LDL.LU R231, [R1+0x8] ;  /* 0x0000080001e77983 */ /* 0x000ee20000300800 */
[----:B------:R-:W-:Y:S02]  /*15460*/  MOV R229, R52 ;  /* 0x0000003400e57202 */ /* 0x000fe40000000f00 */
[----:B------:R-:W-:Y:S01]  /*15470*/  MOV R10, R28 ;  /* 0x0000001c000a7202 */ /* 0x000fe20000000f00 */
[----:B------:R1:W-:Y:S02]  /*15480*/  STL [R1+0x80], R220 ;  /* 0x000080dc01007387 */ /* 0x0003e40000100800 */
[----:B-1----:R-:W-:-:S02]  /*15490*/  IMAD.MOV.U32 R225, RZ, RZ, R56 ;  /* 0x000000ffffe17224 */ /* 0x002fc400078e0038 */
[----:B------:R-:W3:Y:S04]  /*154a0*/  LDL.LU R220, [R1] ;  /* 0x0000000001dc7983 */ /* 0x000ee80000300800 */
[----:B------:R-:W3:Y:S01]  /*154b0*/  LDL.LU R20, [R1+0x10] ;  /* 0x0000100001147983 */ /* 0x000ee20000300800 */
[----:B--2---:R-:W-:Y:S01]  /*154c0*/  MOV R9, R2 ;  /* 0x0000000200097202 */ /* 0x004fe20000000f00 */
[----:B----4-:R-:W-:Y:S01]  /*154d0*/  IMAD.MOV.U32 R7, RZ, RZ, R0 ;  /* 0x000000ffff077224 */ /* 0x010fe200078e0000 */
[----:B---3--:R-:W-:-:S04]  /*154e0*/  FMNMX.FTZ R0, R4, R17, !PT ;  /* 0x0000001104007209 */ /* 0x008fc80007810000 */
        /* <DEDUP_REMOVED lines=9> */
[----:B------:R-:W-:-:S04]  /*15580*/  FMNMX.FTZ R137, R39, R137, !PT ;  /* 0x0000008927897209 */ /* 0x000fc80007810000 */
[----:B------:R-:W-:Y:S02]  /*15590*/  FMNMX.FTZ R137, R59, R137, !PT ;  /* 0x000000893b897209 */ /* 0x000fe40007810000 */
[----:B------:R-:W-:Y:S02]  /*155a0*/  FMNMX.FTZ R0, R230, R0, !PT ;  /* 0x00000000e6007209 */ /* 0x000fe40007810000 */
        /* <DEDUP_REMOVED lines=18> */
[----:B------:R-:W-:-:S03]  /*156d0*/  FMNMX.FTZ R136, R14, R0, !PT ;  /* 0x000000000e887209 */ /* 0x000fc60007810000 */
[----:B------:R-:W1:Y:S04]  /*156e0*/  SHFL.BFLY PT, R0, R137, 0x2, 0x1f ;  /* 0x0c401f0089007f89 */ /* 0x000e6800000e0000 */
[----:B------:R-:W2:Y:S01]  /*156f0*/  SHFL.BFLY PT, R2, R136, 0x2, 0x1f ;  /* 0x0c401f0088027f89 */ /* 0x000ea200000e0000 */
[----:B-1----:R-:W-:Y:S02]  /*15700*/  FMNMX.FTZ R137, R137, R0, !PT ;  /* 0x0000000089897209 */ /* 0x002fe40007810000 */
[----:B--2---:R-:W-:-:S03]  /*15710*/  FMNMX.FTZ R136, R136, R2, !PT ;  /* 0x0000000288887209 */ /* 0x004fc60007810000 */
        /* <DEDUP_REMOVED lines=19> */
[C---:B------:R-:W-:Y:S01]  /*15850*/  FSEL R3, R137.reuse, RZ, P1 ;  /* 0x000000ff89037208 */ /* 0x040fe20000800000 */
[----:B------:R-:W-:Y:S01]  /*15860*/  FMUL.FTZ R12, R137, c[0x0][0x23c] ;  /* 0x00008f00890c7a20 */ /* 0x000fe20000410000 */
[----:B------:R-:W-:Y:S02]  /*15870*/  FMNMX.FTZ R2, R37, R2, !PT ;  /* 0x0000000225027209 */ /* 0x000fe40007810000 */
[----:B------:R-:W-:Y:S02]  /*15880*/  FMNMX.FTZ R0, R134, R0, !PT ;  /* 0x0000000086007209 */ /* 0x000fe40007810000 */
[----:B------:R-:W-:Y:S01]  /*15890*/  FSETP.NEU.FTZ.AND P0, PT, R136, -INF , PT ;  /* 0xff8000008800780b */ /* 0x000fe20003f1d000 */
[----:B------:R-:W-:Y:S01]  /*158a0*/  FADD.FTZ R4, R4, -R3 ;  /* 0x8000000304047221 */ /* 0x000fe20000010000 */
[----:B------:R-:W-:-:S02]  /*158b0*/  FMNMX.FTZ R2, R63, R2, !PT ;  /* 0x000000023f027209 */ /* 0x000fc40007810000 */
[----:B------:R-:W-:Y:S02]  /*158c0*/  FMNMX.FTZ R0, R41, R0, !PT ;  /* 0x0000000029007209 */ /* 0x000fe40007810000 */
[----:B------:R-:W-:Y:S02]  /*158d0*/  FSEL R3, R136, RZ, P0 ;  /* 0x000000ff88037208 */ /* 0x000fe40000000000 */
[----:B------:R-:W-:Y:S02]  /*158e0*/  FSEL R12, R12, RZ, P1 ;  /* 0x000000ff0c0c7208 */ /* 0x000fe40000800000 */
[----:B------:R-:W-:Y:S02]  /*158f0*/  FMNMX.FTZ R2, R229, R2, !PT ;  /* 0x00000002e5027209 */ /* 0x000fe40007810000 */
[----:B------:R-:W-:Y:S01]  /*15900*/  FMNMX.FTZ R0, R67, R0, !PT ;  /* 0x0000000043007209 */ /* 0x000fe20007810000 */
        /* <DEDUP_REMOVED lines=8> */
[----:B------:R-:W1:Y:S02]  /*15990*/  MUFU.EX2 R0, R4 ;  /* 0x0000000400007308 */ /* 0x000e640000000800 */
[-C--:B-1----:R-:W-:Y:S02]  /*159a0*/  FMUL.FTZ R44, R184, R0.reuse ;  /* 0x00000000b82c7220 */ /* 0x082fe40000410000 */
[----:B------:R-:W-:Y:S02]  /*159b0*/  FMUL.FTZ R184, R96, R0 ;  /* 0x0000000060b87220 */ /* 0x000fe40000410000 */
[----:B------:R-:W2:Y:S01]  /*159c0*/  LDL.LU R96, [R1+0x48] ;  /* 0x0000480001607983 */ /* 0x000ea20000300800 */
[----:B------:R-:W-:Y:S02]  /*159d0*/  FMNMX.FTZ R3, R217, R3, !PT ;  /* 0x00000003d9037209 */ /* 0x000fe40007810000 */
[----:B------:R-:W-:Y:S02]  /*159e0*/  FMNMX.FTZ R2, R213, R2, !PT ;  /* 0x00000002d5027209 */ /* 0x000fe40007810000 */
[----:B------:R-:W-:Y:S01]  /*159f0*/  FMNMX.FTZ R3, R212, R3, !PT ;  /* 0x00000003d4037209 */ /* 0x000fe20007810000 */
[----:B------:R-:W-:Y:S01]  /*15a00*/  FFMA.FTZ R4, R19, c[0x0][0x23c], -R12 ;  /* 0x00008f0013047a23 */ /* 0x000fe2000001080c */
[----:B------:R-:W-:-:S02]  /*15a10*/  FMNMX.FTZ R2, R211, R2, !PT ;  /* 0x00000002d3027209 */ /* 0x000fc40007810000 */
[----:B------:R-:W-:Y:S01]  /*15a20*/  FMNMX.FTZ R3, R208, R3, !PT ;  /* 0x00000003d0037209 */ /* 0x000fe20007810000 */
[----:B------:R1:W-:Y:S01]  /*15a30*/  MUFU.EX2 R28, R4 ;  /* 0x00000004001c7308 */ /* 0x0003e20000000800 */
[----:B------:R-:W-:Y:S01]  /*15a40*/  FMUL.FTZ R56, R152, R0 ;  /* 0x0000000098387220 */ /* 0x000fe20000410000 */
[----:B-1----:R-:W-:Y:S02]  /*15a50*/  FMNMX.FTZ R4, R139, R2, !PT ;  /* 0x000000028b047209 */ /* 0x002fe40007810000 */
[----:B------:R-:W-:Y:S01]  /*15a60*/  FMNMX.FTZ R2, R132, R3, !PT ;  /* 0x0000000384027209 */ /* 0x000fe20007810000 */
[----:B------:R-:W-:-:S04]  /*15a70*/  FMUL.FTZ R3, R6, c[0x0][0x23c] ;  /* 0x00008f0006037a20 */ /* 0x000fc80000410000 */
[----:B------:R-:W1:Y:S01]  /*15a80*/  SHFL.BFLY PT, R6, R2, 0x2, 0x1f ;  /* 0x0c401f0002067f89 */ /* 0x000e6200000e0000 */
[----:B------:R-:W-:Y:S01]  /*15a90*/  FMNMX.FTZ R4, R133, R4, !PT ;  /* 0x0000000485047209 */ /* 0x000fe20007810000 */
[-C--:B------:R-:W-:Y:S01]  /*15aa0*/  FFMA.FTZ R33, R20, R0.reuse, R8 ;  /* 0x0000000014217223 */ /* 0x080fe20000010008 */
[----:B------:R-:W-:Y:S01]  /*15ab0*/  MOV R152, R7 ;  /* 0x0000000700987202 */ /* 0x000fe20000000f00 */
[-C--:B------:R-:W-:Y:S02]  /*15ac0*/  FMUL.FTZ R64, R164, R0.reuse ;  /* 0x00000000a4407220 */ /* 0x080fe40000410000 */
[-C--:B------:R-:W-:Y:S01]  /*15ad0*/  FMUL.FTZ R65, R165, R0.reuse ;  /* 0x00000000a5417220 */ /* 0x080fe20000410000 */
[----:B------:R-:W3:Y:S01]  /*15ae0*/  SHFL.BFLY PT, R7, R4, 0x2, 0x1f ;  /* 0x0c401f0004077f89 */ /* 0x000ee200000e0000 */
        /* <DEDUP_REMOVED lines=12> */
[-C--:B-----5:R-:W-:Y:S02]  /*15bb0*/  FMUL.FTZ R20, R68, R0.reuse ;  /* 0x0000000044147220 */ /* 0x0a0fe40000410000 */
        /* <DEDUP_REMOVED lines=14> */
[----:B------:R4:W1:Y:S01]  /*15ca0*/  MUFU.EX2 R0, R3 ;  /* 0x0000000300007308 */ /* 0x0008620000000800 */
[----:B------:R-:W-:-:S07]  /*15cb0*/  FFMA.FTZ R5, R18, c[0x0][0x23c], -R12 ;  /* 0x00008f0012057a23 */ /* 0x000fce000001080c */
[----:B------:R1:W-:Y:S01]  /*15cc0*/  MUFU.EX2 R18, R5 ;  /* 0x0000000500127308 */ /* 0x0003e20000000800 */
[----:B----4-:R-:W-:-:S05]  /*15cd0*/  FMUL.FTZ R3, R136, c[0x0][0x23c] ;  /* 0x00008f0088037a20 */ /* 0x010fca0000410000 */
[----:B------:R-:W-:Y:S01]  /*15ce0*/  FSEL R3, R3, RZ, P0 ;  /* 0x000000ff03037208 */ /* 0x000fe20000000000 */
[----:B-1----:R-:W-:Y:S01]  /*15cf0*/  FFMA.FTZ R5, R16, c[0x0][0x23c], -R12 ;  /* 0x00008f0010057a23 */ /* 0x002fe2000001080c */
[----:B------:R-:W-:-:S03]  /*15d00*/  FMNMX.FTZ R2, R2, R6, !PT ;  /* 0x0000000602027209 */ /* 0x000fc60007810000 */
[----:B------:R1:W-:Y:S01]  /*15d10*/  MUFU.EX2 R17, R5 ;  /* 0x0000000500117308 */ /* 0x0003e20000000800 */
[----:B------:R-:W-:Y:S02]  /*15d20*/  MOV R116, R9 ;  /* 0x0000000900747202 */ /* 0x000fe40000000f00 */
[----:B---3--:R-:W-:Y:S01]  /*15d30*/  FMNMX.FTZ R4, R4, R7, !PT ;  /* 0x0000000704047209 */ /* 0x008fe20007810000 */
[----:B-1----:R-:W-:-:S04]  /*15d40*/  FFMA.FTZ R5, R22, c[0x0][0x23c], -R3 ;  /* 0x00008f0016057a23 */ /* 0x002fc80000010803 */
[----:B------:R1:W2:Y:S01]  /*15d50*/  MUFU.EX2 R9, R5 ;  /* 0x0000000500097308 */ /* 0x0002a20000000800 */
[----:B------:R-:W-:Y:S04]  /*15d60*/  SHFL.BFLY PT, R6, R4, 0x1, 0x1f ;  /* 0x0c201f0004067f89 */ /* 0x000fe800000e0000 */
[----:B-1----:R-:W1:Y:S01]  /*15d70*/  SHFL.BFLY PT, R5, R2, 0x1, 0x1f ;  /* 0x0c201f0002057f89 */ /* 0x002e6200000e0000 */
[----:B------:R-:W-:Y:S01]  /*15d80*/  MOV R84, R62 ;  /* 0x0000003e00547202 */ /* 0x000fe20000000f00 */
[----:B------:R-:W-:Y:S01]  /*15d90*/  IMAD.MOV.U32 R68, RZ, RZ, R67 ;  /* 0x000000ffff447224 */ /* 0x000fe200078e0043 */
[----:B------:R-:W-:Y:S01]  /*15da0*/  MOV R69, R66 ;  /* 0x0000004200457202 */ /* 0x000fe20000000f00 */
[----:B------:R-:W-:Y:S01]  /*15db0*/  IMAD.MOV.U32 R85, RZ, RZ, R59 ;  /* 0x000000ffff557224 */ /* 0x000fe200078e003b */
[----:B------:R-:W-:Y:S01]  /*15dc0*/  MOV R19, R50 ;  /* 0x0000003200137202 */ /* 0x000fe20000000f00 */
[----:B------:R-:W-:Y:S01]  /*15dd0*/  FFMA.FTZ R7, R23, c[0x0][0x23c], -R3 ;  /* 0x00008f0017077a23 */ /* 0x000fe20000010803 */
        /* <DEDUP_REMOVED lines=36> */
[----:B------:R-:W-:Y:S02]  /*16020*/  MOV R84, R135 ;  /* 0x0000008700547202 */ /* 0x000fe40000000f00 */
[----:B-1----:R-:W-:-:S04]  /*16030*/  FMNMX.FTZ R135, R2, R5, !PT ;  /* 0x0000000502877209 */ /* 0x002fc80007810000 */
[C---:B------:R-:W-:Y:S01]  /*16040*/  FSETP.NEU.FTZ.AND P0, PT, R135.reuse, -INF , PT ;  /* 0xff8000008700780b */ /* 0x040fe20003f1d000 */
[----:B------:R-:W-:Y:S01]  /*16050*/  FMUL.FTZ R2, R135, c[0x0][0x23c] ;  /* 0x00008f0087027a20 */ /* 0x000fe20000410000 */
[----:B------:R-:W-:Y:S02]  /*16060*/  MOV R113, R85 ;  /* 0x0000005500717202 */ /* 0x000fe40000000f00 */
[----:B------:R-:W-:Y:S02]  /*16070*/  MOV R85, R134 ;  /* 0x0000008600557202 */ /* 0x000fe40000000f00 */
[----:B------:R-:W-:Y:S02]  /*16080*/  FMNMX.FTZ R134, R4, R6, !PT ;  /* 0x0000000604867209 */ /* 0x000fe40007810000 */
[----:B------:R-:W-:-:S05]  /*16090*/  FSEL R2, R2, RZ, P0 ;  /* 0x000000ff02027208 */ /* 0x000fca0000000000 */
[----:B------:R-:W-:Y:S02]  /*160a0*/  FFMA.FTZ R4, R26, c[0x0][0x23c], -R2 ;  /* 0x00008f001a047a23 */ /* 0x000fe40000010802 */
[----:B--2---:R-:W-:Y:S02]  /*160b0*/  FFMA.FTZ R82, R96, R0, R9 ;  /* 0x0000000060527223 */ /* 0x004fe40000010009 */
[----:B------:R-:W-:-:S04]  /*160c0*/  FFMA.FTZ R0, R25, c[0x0][0x23c], -R3 ;  /* 0x00008f0019007a23 */ /* 0x000fc80000010803 */
[----:B------:R1:W-:Y:S01]  /*160d0*/  MUFU.EX2 R155, R0 ;  /* 0x00000000009b7308 */ /* 0x0003e20000000800 */
[----:B------:R-:W-:Y:S01]  /*160e0*/  MOV R96, R69 ;  /* 0x0000004500607202 */ /* 0x000fe20000000f00 */
[----:B-1----:R-:W-:-:S06]  /*160f0*/  FFMA.FTZ R0, R24, c[0x0][0x23c], -R3 ;  /* 0x00008f0018007a23 */ /* 0x002fcc0000010803 */
[----:B------:R1:W-:Y:S01]  /*16100*/  MUFU.EX2 R154, R0 ;  /* 0x00000000009a7308 */ /* 0x0003e20000000800 */
[----:B------:R-:W-:Y:S02]  /*16110*/  MOV R69, R153 ;  /* 0x0000009900457202 */ /* 0x000fe40000000f00 */
        /* <DEDUP_REMOVED lines=12> */
[----:B------:R-:W-:Y:S01]  /*161e0*/  MOV R129, R96 ;  /* 0x0000006000817202 */ /* 0x000fe20000000f00 */
[----:B------:R-:W-:Y:S01]  /*161f0*/  IMAD.MOV.U32 R97, RZ, RZ, R81 ;  /* 0x000000ffff617224 */ /* 0x000fe200078e0051 */
[----:B------:R-:W-:Y:S01]  /*16200*/  MOV R96, R35 ;  /* 0x0000002300607202 */ /* 0x000fe20000000f00 */
[----:B------:R-:W2:Y:S01]  /*16210*/  LDL.LU R81, [R1+0x4c] ;  /* 0x00004c0001517983 */ /* 0x000ea20000300800 */
[----:B-1----:R-:W-:Y:S01]  /*16220*/  FMUL.FTZ R35, R107, R4 ;  /* 0x000000046b237220 */ /* 0x002fe20000410000 */
[----:B------:R-:W-:Y:S02]  /*16230*/  MOV R107, R17 ;  /* 0x00000011006b7202 */ /* 0x000fe40000000f00 */
[----:B------:R-:W3:Y:S01]  /*16240*/  LDL.LU R17, [R1+0x50] ;  /* 0x0000500001117983 */ /* 0x000ee20000300800 */
[----:B------:R-:W-:Y:S01]  /*16250*/  FMUL.FTZ R0, R134, c[0x0][0x23c] ;  /* 0x00008f0086007a20 */ /* 0x000fe20000410000 */
[----:B------:R-:W1:Y:S04]  /*16260*/  MUFU.EX2 R5, R5 ;  /* 0x0000000500057308 */ /* 0x000e680000000800 */
[----:B------:R-:W-:-:S05]  /*16270*/  FSEL R0, R0, RZ, P0 ;  /* 0x000000ff00007208 */ /* 0x000fca0000000000 */
[----:B------:R-:W-:Y:S01]  /*16280*/  FFMA.FTZ R6, R27, c[0x0][0x23c], -R0 ;  /* 0x00008f001b067a23 */ /* 0x000fe20000010800 */
[----:B------:R-:W-:-:S05]  /*16290*/  MOV R128, R18 ;  /* 0x0000001200807202 */ /* 0x000fca0000000f00 */
[----:B------:R-:W3:Y:S01]  /*162a0*/  MUFU.EX2 R6, R6 ;  /* 0x0000000600067308 */ /* 0x000ee20000000800 */
[----:B------:R-:W-:Y:S02]  /*162b0*/  IMAD.MOV.U32 R117, RZ, RZ, R113 ;  /* 0x000000ffff757224 */ /* 0x000fe400078e0071 */
[----:B------:R-:W-:Y:S01]  /*162c0*/  IMAD.MOV.U32 R113, RZ, RZ, R33 ;  /* 0x000000ffff717224 */ /* 0x000fe200078e0021 */
[----:B------:R-:W-:Y:S01]  /*162d0*/  MOV R70, R84 ;  /* 0x0000005400467202 */ /* 0x000fe20000000f00 */
[----:B-1----:R-:W-:Y:S01]  /*162e0*/  FMUL.FTZ R33, R105, R5 ;  /* 0x0000000569217220 */ /* 0x002fe20000410000 */
[----:B------:R-:W-:Y:S01]  /*162f0*/  MOV R105, R128 ;  /* 0x0000008000697202 */ /* 0x000fe20000000f00 */
[----:B------:R-:W-:Y:S01]  /*16300*/  IMAD.MOV.U32 R87, RZ, RZ, R40 ;  /* 0x000000ffff577224 */ /* 0x000fe200078e0028 */
[----:B------:R-:W-:Y:S02]  /*16310*/  MOV R86, R41 ;  /* 0x0000002900567202 */ /* 0x000fe40000000f00 */
[----:B------:R-:W-:-:S02]  /*16320*/  MOV R98, R28 ;  /* 0x0000001c00627202 */ /* 0x000fc40000000f00 */
[----:B------:R-:W-:Y:S02]  /*16330*/  MOV R116, R80 ;  /* 0x0000005000747202 */ /* 0x000fe40000000f00 */
[----:B------:R-:W-:Y:S02]  /*16340*/  MOV R128, R112 ;  /* 0x0000007000807202 */ /* 0x000fe40000000f00 */
[----:B------:R-:W-:Y:S01]  /*16350*/  MOV R84, R69 ;  /* 0x0000004500547202 */ /* 0x000fe20000000f00 */
[----:B------:R-:W-:Y:S01]  /*16360*/  IMAD.MOV.U32 R69, RZ, RZ, R30 ;  /* 0x000000ffff457224 */ /* 0x000fe200078e001e */
[----:B------:R-:W-:Y:S01]  /*16370*/  MOV R71, R68 ;  /* 0x0000004400477202 */ /* 0x000fe20000000f00 */
[----:B------:R-:W-:Y:S01]  /*16380*/  FMUL.FTZ R30, R110, R4 ;  /* 0x000000046e1e7220 */ /* 0x000fe20000410000 */
        /* <DEDUP_REMOVED lines=9> */
[----:B------:R-:W-:Y:S02]  /*16420*/  MOV R87, R117 ;  /* 0x0000007500577202 */ /* 0x000fe40000000f00 */
        /* <DEDUP_REMOVED lines=76> */
[----:B------:R-:W-:Y:S02]  /*168f0*/  MOV R119, R87 ;  /* 0x0000005700777202 */ /* 0x000fe40000000f00 */
[----:B------:R-:W-:Y:S02]  /*16900*/  MOV R87, R117 ;  /* 0x0000007500577202 */ /* 0x000fe40000000f00 */
[----:B------:R-:W-:Y:S01]  /*16910*/  MOV R117, R85 ;  /* 0x0000005500757202 */ /* 0x000fe20000000f00 */
[----:B------:R-:W-:Y:S01]  /*16920*/  IMAD.MOV.U32 R85, RZ, RZ, R10 ;  /* 0x000000ffff557224 */ /* 0x000fe200078e000a */
[----:B------:R-:W-:Y:S02]  /*16930*/  F2FP.BF16.PACK_AB R8, R110, R8 ;  /* 0x000000086e08723e */ /* 0x000fe400000010ff */
[----:B------:R-:W-:Y:S02]  /*16940*/  F2FP.BF16.PACK_AB R9, R153, R9 ;  /* 0x000000099909723e */ /* 0x000fe400000010ff */
[----:B------:R-:W-:-:S02]  /*16950*/  F2FP.BF16.PACK_AB R10, R107, R105 ;  /* 0x000000696b0a723e */ /* 0x000fc400000010ff */
[----:B------:R-:W-:Y:S02]  /*16960*/  MOV R121, R118 ;  /* 0x0000007600797202 */ /* 0x000fe40000000f00 */
[----:B------:R-:W-:Y:S01]  /*16970*/  MOV R131, R99 ;  /* 0x0000006300837202 */ /* 0x000fe20000000f00 */
[----:B------:R-:W-:Y:S01]  /*16980*/  IMAD.MOV.U32 R99, RZ, RZ, R129 ;  /* 0x000000ffff637224 */ /* 0x000fe200078e0081 */
[----:B------:R-:W-:Y:S02]  /*16990*/  MOV R118, R86 ;  /* 0x0000005600767202 */ /* 0x000fe40000000f00 */
[----:B------:R-:W-:Y:S02]  /*169a0*/  MOV R77, R115 ;  /* 0x00000073004d7202 */ /* 0x000fe40000000f00 */
[----:B------:R-:W-:Y:S02]  /*169b0*/  MOV R76, R114 ;  /* 0x00000072004c7202 */ /* 0x000fe40000000f00 */
[----:B------:R-:W-:-:S02]  /*169c0*/  MOV R86, R116 ;  /* 0x0000007400567202 */ /* 0x000fc40000000f00 */
[----:B------:R-:W-:Y:S02]  /*169d0*/  MOV R129, R97 ;  /* 0x0000006100817202 */ /* 0x000fe40000000f00 */
[----:B------:R-:W-:Y:S02]  /*169e0*/  MOV R114, R71 ;  /* 0x0000004700727202 */ /* 0x000fe40000000f00 */
[----:B------:R-:W-:Y:S02]  /*169f0*/  MOV R115, R70 ;  /* 0x0000004600737202 */ /* 0x000fe40000000f00 */
[----:B------:R-:W-:Y:S02]  /*16a00*/  MOV R116, R69 ;  /* 0x0000004500747202 */ /* 0x000fe40000000f00 */
[----:B------:R-:W-:Y:S01]  /*16a10*/  MOV R97, R68 ;  /* 0x0000004400617202 */ /* 0x000fe20000000f00 */
[----:B--2---:R-:W-:Y:S02]  /*16a20*/  FFMA.FTZ R81, R81, R5, R7 ;  /* 0x0000000551517223 */ /* 0x004fe40000010007 */
[----:B---3--:R-:W-:-:S02]  /*16a30*/  FFMA.FTZ R80, R17, R4, R6 ;  /* 0x0000000411507223 */ /* 0x008fc40000010006 */
[--C-:B------:R-:W-:Y:S01]  /*16a40*/  FFMA.FTZ R4, R231, c[0x0][0x23c], -R2.reuse ;  /* 0x00008f00e7047a23 */ /* 0x100fe20000010802 */
[----:B------:R-:W1:Y:S03]  /*16a50*/  LDSM.16.MT88.4 R16, [R221+0xc000] ;  /* 0x00c00000dd10783b */ /* 0x000e660000004200 */
[----:B------:R2:W-:Y:S01]  /*16a60*/  MUFU.EX2 R106, R4 ;  /* 0x00000004006a7308 */ /* 0x0005e20000000800 */
[----:B------:R-:W-:Y:S02]  /*16a70*/  FFMA.FTZ R5, R219, c[0x0][0x23c], -R2 ;  /* 0x00008f00db057a23 */ /* 0x000fe40000010802 */
[----:B--2---:R-:W-:-:S05]  /*16a80*/  FFMA.FTZ R4, R83, c[0x0][0x23c], -R0 ;  /* 0x00008f0053047a23 */ /* 0x004fca0000010800 */
[----:B------:R2:W3:Y:S02]  /*16a90*/  MUFU.EX2 R83, R4 ;  /* 0x0000000400537308 */ /* 0x0004e40000000800 */
[----:B--2---:R-:W-:-:S06]  /*16aa0*/  FFMA.FTZ R4, R130, c[0x0][0x23c], -R0 ;  /* 0x00008f0082047a23 */ /* 0x004fcc0000010800 */
[----:B------:R2:W-:Y:S08]  /*16ab0*/  MUFU.EX2 R104, R4 ;  /* 0x0000000400687308 */ /* 0x0005f00000000800 */
[----:B------:R3:W4:Y:S01]  /*16ac0*/  MUFU.EX2 R231, R5 ;  /* 0x0000000500e77308 */ /* 0x0007220000000800 */
[----:B--2---:R-:W-:-:S07]  /*16ad0*/  FFMA.FTZ R4, R214, c[0x0][0x23c], -R0 ;  /* 0x00008f00d6047a23 */ /* 0x004fce0000010800 */
[----:B------:R2:W1:Y:S01]  /*16ae0*/  MUFU.EX2 R214, R4 ;  /* 0x0000000400d67308 */ /* 0x0004620000000800 */
[----:B------:R-:W-:Y:S01]  /*16af0*/  IMAD.MOV.U32 R130, RZ, RZ, R98 ;  /* 0x000000ffff827224 */ /* 0x000fe200078e0062 */
[----:B------:R-:W-:Y:S01]  /*16b00*/  MOV R98, R128 ;  /* 0x0000008000627202 */ /* 0x000fe20000000f00 */
[----:B------:R-:W-:Y:S01]  /*16b10*/  IMAD.MOV.U32 R128, RZ, RZ, R96 ;  /* 0x000000ffff807224 */ /* 0x000fe200078e0060 */
[----:B------:R-:W-:Y:S02]  /*16b20*/  MOV R96, R11 ;  /* 0x0000000b00607202 */ /* 0x000fe40000000f00 */
[----:B---3--:R-:W-:Y:S02]  /*16b30*/  F2FP.BF16.PACK_AB R5, R83, R6 ;  /* 0x000000065305723e */ /* 0x008fe400000010ff */
[----:B------:R-:W-:Y:S02]  /*16b40*/  F2FP.BF16.PACK_AB R11, R154, R155 ;  /* 0x0000009b9a0b723e */ /* 0x000fe400000010ff */
[----:B----4-:R-:W-:-:S02]  /*16b50*/  F2FP.BF16.PACK_AB R6, R231, R106 ;  /* 0x0000006ae706723e */ /* 0x010fc400000010ff */
[----:B--2---:R-:W-:Y:S02]  /*16b60*/  F2FP.BF16.PACK_AB R4, R152, R7 ;  /* 0x000000079804723e */ /* 0x004fe400000010ff */
[----:B-1----:R-:W-:Y:S01]  /*16b70*/  F2FP.BF16.PACK_AB R7, R214, R104 ;  /* 0x00000068d607723e */ /* 0x002fe200000010ff */
[-C--:B------:R-:W-:Y:S08]  /*16b80*/  HMMA.16816.F32.BF16 R68, R8, R16.reuse, R148 ;  /* 0x000000100844723c */ /* 0x080ff00000041894 */
        /* <DEDUP_REMOVED lines=9> */
[----:B------:R-:W-:-:S06]  /*16c20*/  MOV R148, R77 ;  /* 0x0000004d00947202 */ /* 0x000fcc0000000f00 */
        /* <DEDUP_REMOVED lines=15> */
[----:B------:R-:W-:-:S02]  /*16d20*/  MOV R124, R128 ;  /* 0x00000080007c7202 */ /* 0x000fc40000000f00 */
        /* <DEDUP_REMOVED lines=8> */
[----:B------:R-:W-:Y:S01]  /*16db0*/  IMAD.MOV.U32 R120, RZ, RZ, R87 ;  /* 0x000000ffff787224 */ /* 0x000fe200078e0057 */
[----:B------:R-:W-:-:S02]  /*16dc0*/  MOV R79, R86 ;  /* 0x00000056004f7202 */ /* 0x000fc40000000f00 */
[----:B------:R-:W-:Y:S02]  /*16dd0*/  MOV R219, R85 ;  /* 0x0000005500db7202 */ /* 0x000fe40000000f00 */
[----:B------:R-:W-:Y:S02]  /*16de0*/  MOV R127, R84 ;  /* 0x00000054007f7202 */ /* 0x000fe40000000f00 */
        /* <DEDUP_REMOVED lines=8> */
[----:B------:R-:W-:-:S02]  /*16e70*/  MOV R203, R76 ;  /* 0x0000004c00cb7202 */ /* 0x000fc40000000f00 */
[----:B------:R-:W-:Y:S01]  /*16e80*/  IMAD.MOV.U32 R63, RZ, RZ, R150 ;  /* 0x000000ffff3f7224 */ /* 0x000fe200078e0096 */
[----:B------:R-:W-:Y:S02]  /*16e90*/  MOV R62, R151 ;  /* 0x00000097003e7202 */ /* 0x000fe40000000f00 */
[----:B------:R-:W-:Y:S02]  /*16ea0*/  MOV R60, R127 ;  /* 0x0000007f003c7202 */ /* 0x000fe40000000f00 */
[----:B------:R-:W-:Y:S02]  /*16eb0*/  MOV R150, R125 ;  /* 0x0000007d00967202 */ /* 0x000fe40000000f00 */
[----:B------:R-:W-:Y:S02]  /*16ec0*/  MOV R61, R111 ;  /* 0x0000006f003d7202 */ /* 0x000fe40000000f00 */
[----:B------:R-:W-:Y:S02]  /*16ed0*/  MOV R151, R110 ;  /* 0x0000006e00977202 */ /* 0x000fe40000000f00 */
[----:B------:R-:W-:-:S02]  /*16ee0*/  MOV R127, R78 ;  /* 0x0000004e007f7202 */ /* 0x000fc40000000f00 */
[----:B------:R-:W-:Y:S01]  /*16ef0*/  MOV R125, R109 ;  /* 0x0000006d007d7202 */ /* 0x000fe20000000f00 */
        /* <DEDUP_REMOVED lines=14> */
[----:B-1----:R-:W-:-:S06]  /*16fe0*/  FFMA.FTZ R4, R61, c[0x0][0x23c], -R12 ;  /* 0x00008f003d047a23 */ /* 0x002fcc000001080c */
[----:B------:R1:W-:Y:S02]  /*16ff0*/  MUFU.EX2 R5, R4 ;  /* 0x0000000400057308 */ /* 0x0003e40000000800 */
[--C-:B-1----:R-:W-:Y:S01]  /*17000*/  FFMA.FTZ R4, R201, c[0x0][0x23c], -R12.reuse ;  /* 0x00008f00c9047a23 */ /* 0x102fe2000001080c */
[----:B------:R-:W-:Y:S02]  /*17010*/  MOV R201, R202 ;  /* 0x000000ca00c97202 */ /* 0x000fe40000000f00 */
[----:B------:R-:W-:Y:S02]  /*17020*/  MOV R202, R203 ;  /* 0x000000cb00ca7202 */ /* 0x000fe40000000f00 */
[----:B------:R-:W-:Y:S01]  /*17030*/  MOV R203, R219 ;  /* 0x000000db00cb7202 */ /* 0x000fe20000000f00 */
[----:B------:R-:W-:Y:S02]  /*17040*/  IMAD.MOV.U32 R219, RZ, RZ, R227 ;  /* 0x000000ffffdb7224 */ /* 0x000fe400078e00e3 */
[----:B------:R1:W-:Y:S02]  /*17050*/  MUFU.EX2 R227, R4 ;  /* 0x0000000400e37308 */ /* 0x0003e40000000800 */
[----:B-1----:R-:W-:-:S06]  /*17060*/  FFMA.FTZ R4, R62, c[0x0][0x23c], -R12 ;  /* 0x00008f003e047a23 */ /* 0x002fcc000001080c */
        /* <DEDUP_REMOVED lines=8> */
[----:B------:R1:W2:Y:S01]  /*170f0*/  MUFU.EX2 R7, R4 ;  /* 0x0000000400077308 */ /* 0x0002a20000000800 */
[----:B------:R-:W-:Y:S02]  /*17100*/  FFMA.FTZ R6, R215, c[0x0][0x23c], -R12 ;  /* 0x00008f00d7067a23 */ /* 0x000fe4000001080c */
[----:B-1----:R-:W-:-:S05]  /*17110*/  FFMA.FTZ R4, R201, c[0x0][0x23c], -R2 ;  /* 0x00008f00c9047a23 */ /* 0x002fca0000010802 */
[----:B------:R1:W-:Y:S01]  /*17120*/  MUFU.EX2 R91, R4 ;  /* 0x00000004005b7308 */ /* 0x0003e20000000800 */
[----:B------:R-:W-:Y:S01]  /*17130*/  MOV R201, R219 ;  /* 0x000000db00c97202 */ /* 0x000fe20000000f00 */
[----:B--2---:R-:W-:Y:S01]  /*17140*/  IMAD.MOV.U32 R215, RZ, RZ, R7 ;  /* 0x000000ffffd77224 */ /* 0x004fe200078e0007 */
[----:B------:R-:W-:Y:S01]  /*17150*/  MOV R219, R122 ;  /* 0x0000007a00db7202 */ /* 0x000fe20000000f00 */
[----:B------:R-:W-:Y:S02]  /*17160*/  FFMA.FTZ R7, R216, c[0x0][0x23c], -R3 ;  /* 0x00008f00d8077a23 */ /* 0x000fe40000010803 */
[----:B------:R-:W-:Y:S02]  /*17170*/  FFMA.FTZ R125, R125, c[0x0][0x23c], -R12 ;  /* 0x00008f007d7d7a23 */ /* 0x000fe4000001080c */
[----:B-1----:R-:W-:Y:S01]  /*17180*/  FFMA.FTZ R4, R202, c[0x0][0x23c], -R2 ;  /* 0x00008f00ca047a23 */ /* 0x002fe20000010802 */
[----:B------:R-:W-:-:S03]  /*17190*/  MOV R202, R229 ;  /* 0x000000e500ca7202 */ /* 0x000fc60000000f00 */
[----:B------:R1:W-:Y:S01]  /*171a0*/  MUFU.EX2 R229, R4 ;  /* 0x0000000400e57308 */ /* 0x0003e20000000800 */
[--C-:B------:R-:W-:Y:S02]  /*171b0*/  FFMA.FTZ R124, R124, c[0x0][0x23c], -R12.reuse ;  /* 0x00008f007c7c7a23 */ /* 0x100fe4000001080c */
[--C-:B------:R-:W-:Y:S02]  /*171c0*/  FFMA.FTZ R123, R123, c[0x0][0x23c], -R12.reuse ;  /* 0x00008f007b7b7a23 */ /* 0x100fe4000001080c */
[--C-:B------:R-:W-:Y:S02]  /*171d0*/  FFMA.FTZ R122, R218, c[0x0][0x23c], -R12.reuse ;  /* 0x00008f00da7a7a23 */ /* 0x100fe4000001080c */
[--C-:B------:R-:W-:Y:S02]  /*171e0*/  FFMA.FTZ R95, R209, c[0x0][0x23c], -R12.reuse ;  /* 0x00008f00d15f7a23 */ /* 0x100fe4000001080c */
[--C-:B------:R-:W-:Y:S02]  /*171f0*/  FFMA.FTZ R200, R15, c[0x0][0x23c], -R12.reuse ;  /* 0x00008f000fc87a23 */ /* 0x100fe4000001080c */
[----:B------:R-:W-:-:S02]  /*17200*/  FFMA.FTZ R93, R13, c[0x0][0x23c], -R12 ;  /* 0x00008f000d5d7a23 */ /* 0x000fc4000001080c */
[----:B-1----:R-:W-:Y:S01]  /*17210*/  FFMA.FTZ R4, R148, c[0x0][0x23c], -R2 ;  /* 0x00008f0094047a23 */ /* 0x002fe20000010802 */
[----:B------:R-:W-:Y:S01]  /*17220*/  MOV R148, R225 ;  /* 0x000000e100947202 */ /* 0x000fe20000000f00 */
[--C-:B------:R-:W-:Y:S02]  /*17230*/  FFMA.FTZ R216, R14, c[0x0][0x23c], -R3.reuse ;  /* 0x00008f000ed87a23 */ /* 0x100fe40000010803 */
[----:B------:R1:W-:Y:S01]  /*17240*/  MUFU.EX2 R225, R4 ;  /* 0x0000000400e17308 */ /* 0x0003e20000000800 */
[----:B------:R-:W2:Y:S01]  /*17250*/  LDSM.16.MT88.4 R12, [R221+0xc800] ;  /* 0x00c80000dd0c783b */ /* 0x000ea20000004200 */
[--C-:B------:R-:W-:Y:S02]  /*17260*/  FFMA.FTZ R120, R120, c[0x0][0x23c], -R3.reuse ;  /* 0x00008f0078787a23 */ /* 0x100fe40000010803 */
[--C-:B------:R-:W-:Y:S02]  /*17270*/  FFMA.FTZ R115, R115, c[0x0][0x23c], -R3.reuse ;  /* 0x00008f0073737a23 */ /* 0x100fe40000010803 */
[----:B------:R-:W-:-:S02]  /*17280*/  FFMA.FTZ R114, R114, c[0x0][0x23c], -R3 ;  /* 0x00008f0072727a23 */ /* 0x000fc40000010803 */
[--C-:B------:R-:W-:Y:S02]  /*17290*/  FFMA.FTZ R218, R138, c[0x0][0x23c], -R3.reuse ;  /* 0x00008f008ada7a23 */ /* 0x100fe40000010803 */
[----:B-1----:R-:W-:Y:S01]  /*172a0*/  FFMA.FTZ R4, R150, c[0x0][0x23c], -R2 ;  /* 0x00008f0096047a23 */ /* 0x002fe20000010802 */
[----:B------:R-:W-:Y:S01]  /*172b0*/  MOV R150, R113 ;  /* 0x0000007100967202 */ /* 0x000fe20000000f00 */
[--C-:B------:R-:W-:Y:S02]  /*172c0*/  FFMA.FTZ R113, R239, c[0x0][0x23c], -R3.reuse ;  /* 0x00008f00ef717a23 */ /* 0x100fe40000010803 */
[----:B------:R-:W-:Y:S02]  /*172d0*/  FFMA.FTZ R239, R210, c[0x0][0x23c], -R3 ;  /* 0x00008f00d2ef7a23 */ /* 0x000fe40000010803 */
[----:B------:R-:W-:Y:S01]  /*172e0*/  FFMA.FTZ R3, R201, c[0x0][0x23c], -R0 ;  /* 0x00008f00c9037a23 */ /* 0x000fe20000010800 */
[----:B------:R-:W-:Y:S01]  /*172f0*/  MUFU.EX2 R90, R4 ;  /* 0x00000004005a7308 */ /* 0x000fe20000000800 */
[----:B------:R-:W-:-:S02]  /*17300*/  FFMA.FTZ R61, R219, c[0x0][0x23c], -R2 ;  /* 0x00008f00db3d7a23 */ /* 0x000fc40000010802 */
[--C-:B------:R-:W-:Y:S02]  /*17310*/  FFMA.FTZ R112, R112, c[0x0][0x23c], -R2.reuse ;  /* 0x00008f0070707a23 */ /* 0x100fe40000010802 */
[----:B------:R-:W-:-:S03]  /*17320*/  FFMA.FTZ R63, R202, c[0x0][0x23c], -R2 ;  /* 0x00008f00ca3f7a23 */ /* 0x000fc60000010802 */
[----:B------:R1:W3:Y:S01]  /*17330*/  MUFU.EX2 R4, R3 ;  /* 0x0000000300047308 */ /* 0x0002e20000000800 */
[--C-:B------:R-:W-:Y:S02]  /*17340*/  FFMA.FTZ R62, R203, c[0x0][0x23c], -R2.reuse ;  /* 0x00008f00cb3e7a23 */ /* 0x100fe40000010802 */
[--C-:B------:R-:W-:Y:S02]  /*17350*/  FFMA.FTZ R217, R217, c[0x0][0x23c], -R2.reuse ;  /* 0x00008f00d9d97a23 */ /* 0x100fe40000010802 */
[--C-:B------:R-:W-:Y:S02]  /*17360*/  FFMA.FTZ R209, R212, c[0x0][0x23c], -R2.reuse ;  /* 0x00008f00d4d17a23 */ /* 0x100fe40000010802 */
[--C-:B------:R-:W-:Y:S02]  /*17370*/  FFMA.FTZ R94, R208, c[0x0][0x23c], -R2.reuse ;  /* 0x00008f00d05e7a23 */ /* 0x100fe40000010802 */
[----:B------:R-:W-:Y:S02]  /*17380*/  FFMA.FTZ R219, R132, c[0x0][0x23c], -R2 ;  /* 0x00008f0084db7a23 */ /* 0x000fe40000010802 */
[----:B------:R-:W-:-:S02]  /*17390*/  FFMA.FTZ R2, R149, c[0x0][0x23c], -R0 ;  /* 0x00008f0095027a23 */ /* 0x000fc40000010800 */
[----:B-1----:R-:W-:-:S04]  /*173a0*/  FFMA.FTZ R3, R228, c[0x0][0x23c], -R0 ;  /* 0x00008f00e4037a23 */ /* 0x002fc80000010800 */
[----:B------:R1:W4:Y:S01]  /*173b0*/  MUFU.EX2 R228, R3 ;  /* 0x0000000300e47308 */ /* 0x0003220000000800 */
[--C-:B------:R-:W-:Y:S02]  /*173c0*/  FFMA.FTZ R60, R126, c[0x0][0x23c], -R0.reuse ;  /* 0x00008f007e3c7a23 */ /* 0x100fe40000010800 */
[----:B------:R-:W-:-:S05]  /*173d0*/  FFMA.FTZ R126, R220, c[0x0][0x23c], -R0 ;  /* 0x00008f00dc7e7a23 */ /* 0x000fca0000010800 */
[----:B------:R-:W-:Y:S01]  /*173e0*/  MUFU.EX2 R2, R2 ;  /* 0x0000000200027308 */ /* 0x000fe20000000800 */
[----:B-1----:R-:W-:-:S07]  /*173f0*/  FFMA.FTZ R3, R148, c[0x0][0x23c], -R0 ;  /* 0x00008f0094037a23 */ /* 0x002fce0000010800 */
[----:B------:R-:W1:Y:S01]  /*17400*/  MUFU.EX2 R220, R3 ;  /* 0x0000000300dc7308 */ /* 0x000e620000000800 */
[--C-:B------:R-:W-:Y:S02]  /*17410*/  FFMA.FTZ R138, R213, c[0x0][0x23c], -R0.reuse ;  /* 0x00008f00d58a7a23 */ /* 0x100fe40000010800 */
[----:B------:R-:W-:Y:S01]  /*17420*/  FFMA.FTZ R132, R211, c[0x0][0x23c], -R0 ;  /* 0x00008f00d3847a23 */ /* 0x000fe20000010800 */
[----:B---3--:R-:W-:Y:S01]  /*17430*/  MOV R211, R4 ;  /* 0x0000000400d37202 */ /* 0x008fe20000000f00 */
[----:B------:R-:W-:Y:S01]  /*17440*/  FADD.FTZ R213, R153, R82 ;  /* 0x0000005299d57221 */ /* 0x000fe20000010000 */
[----:B------:R-:W-:Y:S01]  /*17450*/  MOV R82, R5 ;  /* 0x0000000500527202 */ /* 0x000fe20000000f00 */
[----:B------:R-:W-:Y:S01]  /*17460*/  HMMA.16816.F32.BF16 R168, R8, R16, R168 ;  /* 0x0000001008a8723c */ /* 0x000fe200000418a8 */
[----:B------:R-:W-:Y:S01]  /*17470*/  IMAD.MOV.U32 R208, RZ, RZ, R7 ;  /* 0x000000ffffd07224 */ /* 0x000fe200078e0007 */
[----:B------:R-:W-:Y:S02]  /*17480*/  MOV R210, R6 ;  /* 0x0000000600d27202 */ /* 0x000fe40000000f00 */
[----:B------:R-:W-:-:S02]  /*17490*/  F2FP.BF16.PACK_AB R4, R229, R91 ;  /* 0x0000005be504723e */ /* 0x000fc400000010ff */
[----:B----4-:R-:W-:Y:S02]  /*174a0*/  F2FP.BF16.PACK_AB R5, R228, R211 ;  /* 0x000000d3e405723e */ /* 0x010fe400000010ff */
[----:B------:R-:W-:Y:S01]  /*174b0*/  HMMA.16816.F32.BF16 R164, R8, R18, R164 ;  /* 0x0000001208a4723c */ /* 0x000fe200000418a4 */
[----:B------:R-:W-:Y:S01]  /*174c0*/  F2FP.BF16.PACK_AB R6, R90, R225 ;  /* 0x000000e15a06723e */ /* 0x000fe200000010ff */
[--C-:B------:R-:W-:Y:S01]  /*174d0*/  FFMA.FTZ R121, R121, c[0x0][0x23c], -R0.reuse ;  /* 0x00008f0079797a23 */ /* 0x100fe20000010800 */
[----:B-1----:R-:W-:Y:S01]  /*174e0*/  F2FP.BF16.PACK_AB R7, R2, R220 ;  /* 0x000000dc0207723e */ /* 0x002fe200000010ff */
[----:B------:R-:W-:Y:S01]  /*174f0*/  FFMA.FTZ R127, R127, c[0x0][0x23c], -R0 ;  /* 0x00008f007f7f7a23 */ /* 0x000fe20000010800 */
[----:B------:R-:W1:Y:S02]  /*17500*/  LDSM.16.MT88.4 R16, [R222+0xc800] ;  /* 0x00c80000de10783b */ /* 0x000e640000004200 */
[----:B------:R-:W-:Y:S02]  /*17510*/  F2FP.BF16.PACK_AB R8, R82, R89 ;  /* 0x000000595208723e */ /* 0x000fe400000010ff */
[----:B------:R-:W-:-:S02]  /*17520*/  F2FP.BF16.PACK_AB R9, R230, R88 ;  /* 0x00000058e609723e */ /* 0x000fc400000010ff */
[----:B------:R-:W-:Y:S02]  /*17530*/  F2FP.BF16.PACK_AB R10, R92, R227 ;  /* 0x000000e35c0a723e */ /* 0x000fe400000010ff */
[----:B------:R-:W-:Y:S01]  /*17540*/  F2FP.BF16.PACK_AB R11, R215, R226 ;  /* 0x000000e2d70b723e */ /* 0x000fe200000010ff */
[--C-:B------:R-:W-:Y:S02]  /*17550*/  FFMA.FTZ R139, R139, c[0x0][0x23c], -R0.reuse ;  /* 0x00008f008b8b7a23 */ /* 0x100fe40000010800 */
[----:B------:R-:W-:Y:S02]  /*17560*/  FFMA.FTZ R133, R133, c[0x0][0x23c], -R0 ;  /* 0x00008f0085857a23 */ /* 0x000fe40000010800 */
[----:B------:R-:W-:Y:S01]  /*17570*/  FADD.FTZ R212, R152, R81 ;  /* 0x0000005198d47221 */ /* 0x000fe20000010000 */
[----:B------:R-:W-:Y:S01]  /*17580*/  MOV R81, R155 ;  /* 0x0000009b00517202 */ /* 0x000fe20000000f00 */
[----:B------:R-:W-:Y:S01]  /*17590*/  FADD.FTZ R3, R83, R80 ;  /* 0x0000005053037221 */ /* 0x000fe20000010000 */
[----:B------:R-:W-:Y:S01]  /*175a0*/  MOV R80, R154 ;  /* 0x0000009a00507202 */ /* 0x000fe20000000f00 */
[----:B------:R-:W-:Y:S01]  /*175b0*/  FADD.FTZ R0, R151, R150 ;  /* 0x0000009697007221 */ /* 0x000fe20000010000 */
[-C--:B--2---:R-:W-:Y:S08]  /*175c0*/  HMMA.16816.F32.BF16 R144, R4, R12.reuse, R144 ;  /* 0x0000000c0490723c */ /* 0x084ff00000041890 */
[----:B------:R-:W-:Y:S08]  /*175d0*/  HMMA.16816.F32.BF16 R148, R8, R12, R68 ;  /* 0x0000000c0894723c */ /* 0x000ff00000041844 */
[-C--:B------:R-:W-:Y:S08]  /*175e0*/  HMMA.16816.F32.BF16 R156, R4, R14.reuse, R156 ;  /* 0x0000000e049c723c */ /* 0x080ff0000004189c */
[----:B------:R-:W-:Y:S01]  /*175f0*/  HMMA.16816.F32.BF16 R152, R8, R14, R56 ;  /* 0x0000000e0898723c */ /* 0x000fe20000041838 */
[----:B------:R-:W2:Y:S01]  /*17600*/  LDSM.16.MT88.4 R12, [R224+0xc800] ;  /* 0x00c80000e00c783b */ /* 0x000ea20000004200 */
[----:B------:R-:W-:Y:S01]  /*17610*/  IMAD.MOV.U32 R83, RZ, RZ, R104 ;  /* 0x000000ffff537224 */ /* 0x000fe200078e0068 */
[----:B------:R-:W-:-:S02]  /*17620*/  MOV R203, R107 ;  /* 0x0000006b00cb7202 */ /* 0x000fc40000000f00 */
[----:B------:R-:W-:Y:S02]  /*17630*/  MOV R202, R106 ;  /* 0x0000006a00ca7202 */ /* 0x000fe40000000f00 */
[----:B------:R-:W-:Y:S01]  /*17640*/  MOV R201, R105 ;  /* 0x0000006900c97202 */ /* 0x000fe20000000f00 */
[-C--:B-1----:R-:W-:Y:S08]  /*17650*/  HMMA.16816.F32.BF16 R140, R8, R16.reuse, R64 ;  /* 0x00000010088c723c */ /* 0x082ff00000041840 */
[C---:B------:R-:W-:Y:S08]  /*17660*/  HMMA.16816.F32.BF16 R160, R4.reuse, R16, R160 ;  /* 0x0000001004a0723c */ /* 0x040ff000000418a0 */
[-C--:B------:R-:W-:Y:S08]  /*17670*/  HMMA.16816.F32.BF16 R172, R4, R18.reuse, R172 ;  /* 0x0000001204ac723c */ /* 0x080ff000000418ac */
[C---:B------:R-:W-:Y:S01]  /*17680*/  HMMA.16816.F32.BF16 R104, R8.reuse, R18, R52 ;  /* 0x000000120868723c */ /* 0x040fe20000041834 */
[----:B------:R-:W1:Y:S07]  /*17690*/  LDSM.16.MT88.4 R16, [R223+0xc800] ;  /* 0x00c80000df10783b */ /* 0x000e6e0000004200 */
[-C--:B--2---:R-:W-:Y:S07]  /*176a0*/  HMMA.16816.F32.BF16 R100, R8, R12.reuse, R48 ;  /* 0x0000000c0864723c */ /* 0x084fee0000041830 */
[----:B------:R-:W-:Y:S01]  /*176b0*/  MOV R51, R83 ;  /* 0x0000005300337202 */ /* 0x000fe20000000f00 */
[----:B------:R-:W-:Y:S01]  /*176c0*/  IMAD.MOV.U32 R48, RZ, RZ, R82 ;  /* 0x000000ffff307224 */ /* 0x000fe200078e0052 */
[----:B------:R-:W-:Y:S01]  /*176d0*/  MOV R50, R80 ;  /* 0x0000005000327202 */ /* 0x000fe20000000f00 */
[----:B------:R-:W-:Y:S01]  /*176e0*/  HMMA.16816.F32.BF16 R176, R4, R12, R176 ;  /* 0x0000000c04b0723c */ /* 0x000fe200000418b0 */
[----:B------:R-:W-:-:S07]  /*176f0*/  MOV R49, R81 ;  /* 0x0000005100317202 */ /* 0x000fce0000000f00 */
[-C--:B------:R-:W-:Y:S08]  /*17700*/  HMMA.16816.F32.BF16 R188, R4, R14.reuse, R188 ;  /* 0x0000000e04bc723c */ /* 0x080ff000000418bc */
[----:B------:R-:W-:Y:S01]  /*17710*/  HMMA.16816.F32.BF16 R80, R8, R14, R44 ;  /* 0x0000000e0850723c */ /* 0x000fe2000004182c */
[----:B------:R-:W2:Y:S01]  /*17720*/  LDSM.16.MT88.4 R12, [R221+0xe800] ;  /* 0x00e80000dd0c783b */ /* 0x000ea20000004200 */
[----:B------:R-:W-:-:S02]  /*17730*/  MOV R70, R95 ;  /* 0x0000005f00467202 */ /* 0x000fc40000000f00 */
[----:B------:R-:W-:Y:S02]  /*17740*/  MOV R71, R94 ;  /* 0x0000005e00477202 */ /* 0x000fe40000000f00 */
[----:B------:R-:W-:Y:S02]  /*17750*/  MOV R52, R93 ;  /* 0x0000005d00347202 */ /* 0x000fe40000000f00 */
[----:B------:R-:W-:Y:S01]  /*17760*/  MOV R47, R92 ;  /* 0x0000005c002f7202 */ /* 0x000fe20000000f00 */
[----:B------:R-:W-:Y:S01]  /*17770*/  IMAD.MOV.U32 R69, RZ, RZ, R200 ;  /* 0x000000ffff457224 */ /* 0x000fe200078e00c8 */
[----:B------:R-:W-:Y:S01]  /*17780*/  MOV R55, R211 ;  /* 0x000000d300377202 */ /* 0x000fe20000000f00 */
[----:B-1----:R-:W-:Y:S01]  /*17790*/  HMMA.16816.F32.BF16 R92, R4, R18, R204 ;  /* 0x00000012045c723c */ /* 0x002fe200000418cc */
[----:B------:R-:W-:Y:S02]  /*177a0*/  MOV R54, R208 ;  /* 0x000000d000367202 */ /* 0x000fe40000000f00 */
[----:B------:R-:W-:-:S02]  /*177b0*/  MOV R53, R210 ;  /* 0x000000d200357202 */ /* 0x000fc40000000f00 */
[----:B------:R-:W-:Y:S02]  /*177c0*/  MOV R68, R209 ;  /* 0x000000d100447202 */ /* 0x000fe40000000f00 */
[----:B------:R-:W-:Y:S01]  /*177d0*/  MOV R46, R2 ;  /* 0x00000002002e7202 */ /* 0x000fe20000000f00 */
[C---:B------:R-:W-:Y:S01]  /*177e0*/  HMMA.16816.F32.BF16 R208, R8.reuse, R16, R128 ;  /* 0x0000001008d0723c */ /* 0x040fe20000041880 */
[----:B------:R-:W-:Y:S01]  /*177f0*/  MOV R2, R201 ;  /* 0x000000c900027202 */ /* 0x000fe20000000f00 */
[----:B------:R-:W-:Y:S01]  /*17800*/  IMAD.MOV.U32 R205, RZ, RZ, R203 ;  /* 0x000000ffffcd7224 */ /* 0x000fe200078e00cb */
[----:B------:R-:W-:Y:S01]  /*17810*/  MOV R204, R202 ;  /* 0x000000ca00cc7202 */ /* 0x000fe20000000f00 */
[----:B------:R-:W-:Y:S01]  /*17820*/  IMAD.MOV.U32 R44, RZ, RZ, R91 ;  /* 0x000000ffff2c7224 */ /* 0x000fe200078e005b */
[----:B------:R-:W-:Y:S02]  /*17830*/  MOV R45, R90 ;  /* 0x0000005a002d7202 */ /* 0x000fe40000000f00 */
[----:B------:R-:W-:Y:S01]  /*17840*/  MOV R206, R89 ;  /* 0x0000005900ce7202 */ /* 0x000fe20000000f00 */
[----:B------:R-:W-:Y:S01]  /*17850*/  HMMA.16816.F32.BF16 R200, R8, R18, R116 ;  /* 0x0000001208c8723c */ /* 0x000fe20000041874 */
[----:B------:R-:W-:-:S07]  /*17860*/  MOV R207, R88 ;  /* 0x0000005800cf7202 */ /* 0x000fce0000000f00 */
[----:B------:R-:W-:Y:S01]  /*17870*/  HMMA.16816.F32.BF16 R96, R4, R16, R96 ;  /* 0x000000100460723c */ /* 0x000fe20000041860 */
[----:B------:R-:W1:Y:S07]  /*17880*/  LDSM.16.MT88.4 R16, [R224+0xe800] ;  /* 0x00e80000e010783b */ /* 0x000e6e0000004200 */
[C---:B--2---:R-:W-:Y:S01]  /*17890*/  HMMA.16816.F32.BF16 R128, R8.reuse, R14, R20 ;  /* 0x0000000e0880723c */ /* 0x044fe20000041814 */
[----:B------:R-:W2:Y:S07]  /*178a0*/  LDSM.16.MT88.4 R20, [R222+0xe800] ;  /* 0x00e80000de14783b */ /* 0x000eae0000004200 */
[-C--:B------:R-:W-:Y:S08]  /*178b0*/  HMMA.16816.F32.BF16 R116, R8, R12.reuse, R84 ;  /* 0x0000000c0874723c */ /* 0x080ff00000041854 */
[C---:B------:R-:W-:Y:S08]  /*178c0*/  HMMA.16816.F32.BF16 R88, R4.reuse, R12, R72 ;  /* 0x0000000c0458723c */ /* 0x040ff00000041848 */
[C---:B------:R-:W-:Y:S01]  /*178d0*/  HMMA.16816.F32.BF16 R84, R4.reuse, R14, R36 ;  /* 0x0000000e0454723c */ /* 0x040fe20000041824 */
[----:B------:R-:W3:Y:S07]  /*178e0*/  LDSM.16.MT88.4 R12, [R223+0xe800] ;  /* 0x00e80000df0c783b */ /* 0x000eee0000004200 */
[C---:B-1----:R-:W-:Y:S08]  /*178f0*/  HMMA.16816.F32.BF16 R28, R4.reuse, R18, R28 ;  /* 0x00000012041c723c */ /* 0x042ff0000004181c */
[C---:B--2---:R-:W-:Y:S07]  /*17900*/  HMMA.16816.F32.BF16 R72, R4.reuse, R22, R108 ;  /* 0x000000160448723c */ /* 0x044fee000004186c */
[----:B------:R-:W-:Y:S01]  /*17910*/  MOV R111, R68 ;  /* 0x00000044006f7202 */ /* 0x000fe20000000f00 */
[----:B------:R-:W-:Y:S01]  /*17920*/  IMAD.MOV.U32 R109, RZ, RZ, R70 ;  /* 0x000000ffff6d7224 */ /* 0x000fe200078e0046 */
[----:B------:R-:W-:Y:S01]  /*17930*/  MOV R110, R69 ;  /* 0x00000045006e7202 */ /* 0x000fe20000000f00 */
[----:B------:R-:W-:Y:S01]  /*17940*/  HMMA.16816.F32.BF16 R76, R4, R20, R76 ;  /* 0x00000014044c723c */ /* 0x000fe2000004184c */
[----:B------:R-:W-:-:S07]  /*17950*/  MOV R108, R71 ;  /* 0x00000047006c7202 */ /* 0x000fce0000000f00 */
[C---:B------:R-:W-:Y:S08]  /*17960*/  HMMA.16816.F32.BF16 R68, R4.reuse, R16, R32 ;  /* 0x000000100444723c */ /* 0x040ff00000041820 */
[C---:B---3--:R-:W-:Y:S08]  /*17970*/  HMMA.16816.F32.BF16 R64, R4.reuse, R12, R40 ;  /* 0x0000000c0440723c */ /* 0x048ff00000041828 */
[----:B------:R-:W-:Y:S07]  /*17980*/  HMMA.16816.F32.BF16 R56, R4, R14, R24 ;  /* 0x0000000e0438723c */ /* 0x000fee0000041818 */
[----:B------:R-:W-:Y:S01]  /*17990*/  MOV R4, R204 ;  /* 0x000000cc00047202 */ /* 0x000fe20000000f00 */
[----:B------:R-:W-:Y:S01]  /*179a0*/  IMAD.MOV.U32 R26, RZ, RZ, R207 ;  /* 0x000000ffff1a7224 */ /* 0x000fe200078e00cf */
[----:B------:R-:W-:Y:S01]  /*179b0*/  MOV R27, R206 ;  /* 0x000000ce001b7202 */ /* 0x000fe20000000f00 */
[----:B------:R-:W-:Y:S01]  /*179c0*/  IMAD.MOV.U32 R204, RZ, RZ, R52 ;  /* 0x000000ffffcc7224 */ /* 0x000fe200078e0034 */
[----:B------:R-:W-:-:S02]  /*179d0*/  MOV R207, R53 ;  /* 0x0000003500cf7202 */ /* 0x000fc40000000f00 */
[----:B------:R-:W-:Y:S02]  /*179e0*/  MOV R206, R54 ;  /* 0x0000003600ce7202 */ /* 0x000fe40000000f00 */
[----:B------:R-:W-:Y:S02]  /*179f0*/  MOV R5, R55 ;  /* 0x0000003700057202 */ /* 0x000fe40000000f00 */
[----:B------:R-:W-:Y:S01]  /*17a00*/  HMMA.16816.F32.BF16 R52, R8, R20, R196 ;  /* 0x000000140834723c */ /* 0x000fe200000418c4 */
[----:B------:R-:W1:Y:S01]  /*17a10*/  MUFU.EX2 R20, R125 ;  /* 0x0000007d00147308 */ /* 0x000e620000000800 */
[----:B------:R-:W-:Y:S02]  /*17a20*/  MOV R25, R205 ;  /* 0x000000cd00197202 */ /* 0x000fe40000000f00 */
[----:B------:R-:W-:Y:S02]  /*17a30*/  MOV R24, R44 ;  /* 0x0000002c00187202 */ /* 0x000fe40000000f00 */
[----:B------:R-:W-:-:S02]  /*17a40*/  MOV R7, R45 ;  /* 0x0000002d00077202 */ /* 0x000fc40000000f00 */
[----:B------:R-:W-:Y:S01]  /*17a50*/  MOV R6, R46 ;  /* 0x0000002e00067202 */ /* 0x000fe20000000f00 */
[----:B------:R-:W-:Y:S01]  /*17a60*/  HMMA.16816.F32.BF16 R36, R8, R18, R180 ;  /* 0x000000120824723c */ /* 0x000fe200000418b4 */
[----:B------:R-:W-:Y:S01]  /*17a70*/  MOV R205, R47 ;  /* 0x0000002f00cd7202 */ /* 0x000fe20000000f00 */
[----:B------:R-:W-:Y:S01]  /*17a80*/  IMAD.MOV.U32 R196, RZ, RZ, R49 ;  /* 0x000000ffffc47224 */ /* 0x000fe200078e0031 */
[----:B------:R-:W-:Y:S02]  /*17a90*/  MOV R198, R48 ;  /* 0x0000003000c67202 */ /* 0x000fe40000000f00 */
[----:B------:R-:W-:-:S03]  /*17aa0*/  MOV R197, R50 ;  /* 0x0000003200c57202 */ /* 0x000fc60000000f00 */
[----:B------:R-:W-:Y:S01]  /*17ab0*/  HMMA.16816.F32.BF16 R44, R8, R16, R192 ;  /* 0x00000010082c723c */ /* 0x000fe200000418c0 */
[----:B------:R-:W2:Y:S01]  /*17ac0*/  LDSM.16.MT88.4 R16, [R222+0xd000] ;  /* 0x00d00000de10783b */ /* 0x000ea20000004200 */
[----:B------:R-:W-:-:S06]  /*17ad0*/  MOV R199, R51 ;  /* 0x0000003300c77202 */ /* 0x000fcc0000000f00 */
[C---:B------:R-:W-:Y:S08]  /*17ae0*/  HMMA.16816.F32.BF16 R40, R8.reuse, R12, R168 ;  /* 0x0000000c0828723c */ /* 0x040ff000000418a8 */
[C---:B------:R-:W-:Y:S01]  /*17af0*/  HMMA.16816.F32.BF16 R32, R8.reuse, R14, R164 ;  /* 0x0000000e0820723c */ /* 0x040fe200000418a4 */
[----:B------:R-:W3:Y:S07]  /*17b00*/  LDSM.16.MT88.4 R12, [R224+0xd000] ;  /* 0x00d00000e00c783b */ /* 0x000eee0000004200 */
[----:B------:R-:W-:Y:S01]  /*17b10*/  HMMA.16816.F32.BF16 R48, R8, R22, R184 ;  /* 0x000000160830723c */ /* 0x000fe200000418b8 */
[----:B------:R1:W-:Y:S06]  /*17b20*/  MUFU.EX2 R185, R123 ;  /* 0x0000007b00b97308 */ /* 0x0003ec0000000800 */
[----:B------:R-:W-:Y:S01]  /*17b30*/  IMAD.MOV.U32 R187, RZ, RZ, R199 ;  /* 0x000000ffffbb7224 */ /* 0x000fe200078e00c7 */
[----:B-1----:R-:W-:-:S02]  /*17b40*/  MOV R123, R20 ;  /* 0x00000014007b7202 */ /* 0x002fc40000000f00 */
[----:B------:R-:W1:Y:S01]  /*17b50*/  LDSM.16.MT88.4 R20, [R221+0xd000] ;  /* 0x00d00000dd14783b */ /* 0x000e620000004200 */
[----:B------:R-:W4:Y:S01]  /*17b60*/  MUFU.EX2 R8, R115 ;  /* 0x0000007300087308 */ /* 0x000f220000000800 */
[----:B------:R-:W-:Y:S02]  /*17b70*/  MOV R199, R5 ;  /* 0x0000000500c77202 */ /* 0x000fe40000000f00 */
[----:B------:R-:W-:Y:S02]  /*17b80*/  MOV R5, R6 ;  /* 0x0000000600057202 */ /* 0x000fe40000000f00 */
[----:B------:R-:W-:Y:S02]  /*17b90*/  MOV R186, R196 ;  /* 0x000000c400ba7202 */ /* 0x000fe40000000f00 */
[----:B------:R-:W-:Y:S01]  /*17ba0*/  MOV R6, R7 ;  /* 0x0000000700067202 */ /* 0x000fe20000000f00 */
[----:B------:R-:W1:Y:S01]  /*17bb0*/  MUFU.EX2 R184, R124 ;  /* 0x0000007c00b87308 */ /* 0x000e620000000800 */
[----:B------:R-:W-:Y:S01]  /*17bc0*/  MOV R196, R25 ;  /* 0x0000001900c47202 */ /* 0x000fe20000000f00 */
[----:B------:R-:W-:-:S06]  /*17bd0*/  IMAD.MOV.U32 R7, RZ, RZ, R24 ;  /* 0x000000ffff077224 */ /* 0x000fcc00078e0018 */
[----:B------:R-:W-:Y:S08]  /*17be0*/  MUFU.EX2 R169, R122 ;  /* 0x0000007a00a97308 */ /* 0x000ff00000000800 */
[----:B------:R-:W1:Y:S08]  /*17bf0*/  MUFU.EX2 R120, R120 ;  /* 0x0000007800787308 */ /* 0x000e700000000800 */
[----:B------:R-:W-:Y:S08]  /*17c00*/  MUFU.EX2 R125, R114 ;  /* 0x00000072007d7308 */ /* 0x000ff00000000800 */
[----:B------:R-:W1:Y:S08]  /*17c10*/  MUFU.EX2 R170, R113 ;  /* 0x0000007100aa7308 */ /* 0x000e700000000800 */
[----:B------:R-:W-:Y:S08]  /*17c20*/  MUFU.EX2 R25, R112 ;  /* 0x0000007000197308 */ /* 0x000ff00000000800 */
[----:B------:R-:W1:Y:S08]  /*17c30*/  MUFU.EX2 R124, R63 ;  /* 0x0000003f007c7308 */ /* 0x000e700000000800 */
[----:B------:R-:W-:Y:S08]  /*17c40*/  MUFU.EX2 R168, R62 ;  /* 0x0000003e00a87308 */ /* 0x000ff00000000800 */
[----:B------:R-:W-:Y:S08]  /*17c50*/  MUFU.EX2 R171, R61 ;  /* 0x0000003d00ab7308 */ /* 0x000ff00000000800 */
[----:B------:R-:W-:Y:S08]  /*17c60*/  MUFU.EX2 R24, R60 ;  /* 0x0000003c00187308 */ /* 0x000ff00000000800 */
[----:B------:R-:W1:Y:S08]  /*17c70*/  MUFU.EX2 R121, R121 ;  /* 0x0000007900797308 */ /* 0x000e700000000800 */
[----:B------:R4:W-:Y:S08]  /*17c80*/  MUFU.EX2 R122, R126 ;  /* 0x0000007e007a7308 */ /* 0x0009f00000000800 */
[----:B------:R-:W2:Y:S01]  /*17c90*/  MUFU.EX2 R127, R127 ;  /* 0x0000007f007f7308 */ /* 0x000ea20000000800 */
[----:B------:R-:W-:-:S02]  /*17ca0*/  FADD.FTZ R2, R2, R0 ;  /* 0x0000000002027221 */ /* 0x000fc40000010000 */
[----:B------:R-:W-:Y:S02]  /*17cb0*/  FADD.FTZ R0, R186, R213 ;  /* 0x000000d5ba007221 */ /* 0x000fe40000010000 */
[----:B------:R-:W-:Y:S01]  /*17cc0*/  FADD.FTZ R4, R4, R212 ;  /* 0x000000d404047221 */ /* 0x000fe20000010000 */
[----:B----4-:R-:W-:Y:S01]  /*17cd0*/  MOV R126, R8 ;  /* 0x00000008007e7202 */ /* 0x010fe20000000f00 */
[----:B------:R-:W-:Y:S01]  /*17ce0*/  FADD.FTZ R114, R196, R2 ;  /* 0x00000002c4727221 */ /* 0x000fe20000010000 */
[----:B------:R-:W-:Y:S01]  /*17cf0*/  MOV R186, R198 ;  /* 0x000000c600ba7202 */ /* 0x000fe20000000f00 */
[----:B------:R-:W-:Y:S01]  /*17d00*/  FADD.FTZ R113, R197, R0 ;  /* 0x00000000c5717221 */ /* 0x000fe20000010000 */
[----:B-1----:R-:W-:Y:S01]  /*17d10*/  F2FP.BF16.PACK_AB R8, R184, R123 ;  /* 0x0000007bb808723e */ /* 0x002fe200000010ff */
[----:B------:R-:W-:Y:S01]  /*17d20*/  FADD.FTZ R2, R231, R4 ;  /* 0x00000004e7027221 */ /* 0x000fe20000010000 */
[----:B------:R-:W-:Y:S01]  /*17d30*/  F2FP.BF16.PACK_AB R9, R126, R120 ;  /* 0x000000787e09723e */ /* 0x000fe200000010ff */
[----:B------:R-:W-:Y:S01]  /*17d40*/  IMAD.MOV.U32 R197, RZ, RZ, R6 ;  /* 0x000000ffffc57224 */ /* 0x000fe200078e0006 */
[----:B------:R-:W-:Y:S01]  /*17d50*/  F2FP.BF16.PACK_AB R10, R169, R185 ;  /* 0x000000b9a90a723e */ /* 0x000fe200000010ff */
[----:B------:R-:W-:Y:S01]  /*17d60*/  FADD.FTZ R3, R187, R3 ;  /* 0x00000003bb037221 */ /* 0x000fe20000010000 */
[----:B------:R-:W-:Y:S01]  /*17d70*/  F2FP.BF16.PACK_AB R11, R170, R125 ;  /* 0x0000007daa0b723e */ /* 0x000fe200000010ff */
[----:B------:R-:W-:Y:S01]  /*17d80*/  MUFU.EX2 R239, R239 ;  /* 0x000000ef00ef7308 */ /* 0x000fe20000000800 */
[----:B------:R-:W-:Y:S01]  /*17d90*/  MOV R196, R5 ;  /* 0x0000000500c47202 */ /* 0x000fe20000000f00 */
[----:B------:R1:W5:Y:S01]  /*17da0*/  LDL.LU R231, [R1+0x9c] ;  /* 0x00009c0001e77983 */ /* 0x0003620000300800 */
[----:B------:R-:W-:-:S02]  /*17db0*/  MOV R198, R7 ;  /* 0x0000000700c67202 */ /* 0x000fc40000000f00 */
[----:B------:R-:W-:Y:S02]  /*17dc0*/  F2FP.BF16.PACK_AB R4, R124, R25 ;  /* 0x000000197c04723e */ /* 0x000fe400000010ff */
[----:B------:R-:W-:Y:S02]  /*17dd0*/  F2FP.BF16.PACK_AB R5, R121, R24 ;  /* 0x000000187905723e */ /* 0x000fe400000010ff */
[----:B------:R-:W-:Y:S02]  /*17de0*/  F2FP.BF16.PACK_AB R6, R171, R168 ;  /* 0x000000a8ab06723e */ /* 0x000fe400000010ff */
[----:B--2---:R-:W-:Y:S02]  /*17df0*/  F2FP.BF16.PACK_AB R7, R127, R122 ;  /* 0x0000007a7f07723e */ /* 0x004fe400000010ff */
[----:B------:R-:W-:Y:S01]  /*17e00*/  MOV R187, R199 ;  /* 0x000000c700bb7202 */ /* 0x000fe20000000f00 */
[----:B------:R-:W-:Y:S01]  /*17e10*/  HMMA.16816.F32.BF16 R164, R8, R16, R140 ;  /* 0x0000001008a4723c */ /* 0x000fe2000004188c */
[----:B------:R-:W-:-:S02]  /*17e20*/  MOV R199, R26 ;  /* 0x0000001a00c77202 */ /* 0x000fc40000000f00 */
[----:B------:R-:W-:Y:S02]  /*17e30*/  MOV R26, R27 ;  /* 0x0000001b001a7202 */ /* 0x000fe40000000f00 */
[----:B------:R-:W-:Y:S01]  /*17e40*/  MOV R27, R108 ;  /* 0x0000006c001b7202 */ /* 0x000fe20000000f00 */
[----:B------:R-:W-:Y:S02]  /*17e50*/  IMAD.MOV.U32 R108, RZ, RZ, R109 ;  /* 0x000000ffff6c7224 */ /* 0x000fe400078e006d */
[----:B---3--:R-:W-:Y:S01]  /*17e60*/  HMMA.16816.F32.BF16 R180, R8, R12, R100 ;  /* 0x0000000c08b4723c */ /* 0x008fe20000041864 */
[----:B------:R-:W-:Y:S02]  /*17e70*/  MOV R109, R110 ;  /* 0x0000006e006d7202 */ /* 0x000fe40000000f00 */
[----:B------:R-:W-:-:S05]  /*17e80*/  MOV R110, R111 ;  /* 0x0000006f006e7202 */ /* 0x000fca0000000f00 */
[----:B------:R-:W-:Y:S01]  /*17e90*/  HMMA.16816.F32.BF16 R176, R4, R12, R176 ;  /* 0x0000000c04b0723c */ /* 0x000fe200000418b0 */
[----:B------:R-:W-:Y:S02]  /*17ea0*/  MOV R111, R204 ;  /* 0x000000cc006f7202 */ /* 0x000fe40000000f00 */
[----:B------:R-:W-:-:S05]  /*17eb0*/  MOV R0, R26 ;  /* 0x0000001a00007202 */ /* 0x000fca0000000f00 */
[----:B------:R-:W-:Y:S01]  /*17ec0*/  HMMA.16816.F32.BF16 R188, R4, R14, R188 ;  /* 0x0000000e04bc723c */ /* 0x000fe200000418bc */
[----:B------:R-:W-:-:S07]  /*17ed0*/  MOV R204, R205 ;  /* 0x000000cd00cc7202 */ /* 0x000fce0000000f00 */
[----:B------:R-:W-:Y:S01]  /*17ee0*/  HMMA.16816.F32.BF16 R140, R8, R14, R80 ;  /* 0x0000000e088c723c */ /* 0x000fe20000041850 */
[----:B------:R-:W2:Y:S01]  /*17ef0*/  LDSM.16.MT88.4 R12, [R224+0xf000] ;  /* 0x00f00000e00c783b */ /* 0x000ea20000004200 */
[----:B------:R-:W-:Y:S02]  /*17f00*/  IMAD.MOV.U32 R205, RZ, RZ, R215 ;  /* 0x000000ffffcd7224 */ /* 0x000fe400078e00d7 */
[----:B------:R-:W-:-:S03]  /*17f10*/  FADD.FTZ R112, R214, R3 ;  /* 0x00000003d6707221 */ /* 0x000fc60000010000 */
[----:B------:R-:W-:Y:S01]  /*17f20*/  MOV R81, R27 ;  /* 0x0000001b00517202 */ /* 0x000fe20000000f00 */
[C---:B------:R-:W-:Y:S07]  /*17f30*/  HMMA.16816.F32.BF16 R60, R8.reuse, R22, R152 ;  /* 0x00000016083c723c */ /* 0x040fee0000041898 */
[----:B------:R-:W-:Y:S01]  /*17f40*/  IMAD.MOV.U32 R153, RZ, RZ, R25 ;  /* 0x000000ffff997224 */ /* 0x000fe200078e0019 */
[----:B------:R-:W-:Y:S02]  /*17f50*/  MOV R154, R24 ;  /* 0x00000018009a7202 */ /* 0x000fe40000000f00 */
[----:B------:R-:W3:Y:S01]  /*17f60*/  LDSM.16.MT88.4 R24, [R223+0xd000] ;  /* 0x00d00000df18783b */ /* 0x000ee20000004200 */
[-C--:B------:R-:W-:Y:S08]  /*17f70*/  HMMA.16816.F32.BF16 R148, R8, R20.reuse, R148 ;  /* 0x000000140894723c */ /* 0x080ff00000041894 */
[C---:B------:R-:W-:Y:S08]  /*17f80*/  HMMA.16816.F32.BF16 R144, R4.reuse, R20, R144 ;  /* 0x000000140490723c */ /* 0x040ff00000041890 */
[C---:B------:R-:W-:Y:S01]  /*17f90*/  HMMA.16816.F32.BF16 R156, R4.reuse, R22, R156 ;  /* 0x00000016049c723c */ /* 0x040fe2000004189c */
[----:B------:R-:W4:Y:S07]  /*17fa0*/  LDSM.16.MT88.4 R20, [R221+0xf000] ;  /* 0x00f00000dd14783b */ /* 0x000f2e0000004200 */
[C---:B------:R-:W-:Y:S08]  /*17fb0*/  HMMA.16816.F32.BF16 R160, R4.reuse, R16, R160 ;  /* 0x0000001004a0723c */ /* 0x040ff000000418a0 */
[-C--:B------:R-:W-:Y:S08]  /*17fc0*/  HMMA.16816.F32.BF16 R172, R4, R18.reuse, R172 ;  /* 0x0000001204ac723c */ /* 0x080ff000000418ac */
[----:B------:R-:W-:Y:S01]  /*17fd0*/  HMMA.16816.F32.BF16 R212, R8, R18, R104 ;  /* 0x0000001208d4723c */ /* 0x000fe20000041868 */
[----:B------:R-:W1:Y:S01]  /*17fe0*/  LDSM.16.MT88.4 R16, [R222+0xf000] ;  /* 0x00f00000de10783b */ /* 0x000e620000004200 */
[----:B------:R-:W-:-:S05]  /*17ff0*/  MOV R80, R110 ;  /* 0x0000006e00507202 */ /* 0x000fca0000000f00 */
[----:B------:R-:W-:Y:S01]  /*18000*/  MOV R105, R108 ;  /* 0x0000006c00697202 */ /* 0x000fe20000000f00 */
[----:B------:R-:W-:Y:S01]  /*18010*/  IMAD.MOV.U32 R106, RZ, RZ, R109 ;  /* 0x000000ffff6a7224 */ /* 0x000fe200078e006d */
[----:B------:R-:W-:Y:S02]  /*18020*/  MOV R107, R111 ;  /* 0x0000006f006b7202 */ /* 0x000fe40000000f00 */
[----:B--2---:R-:W-:Y:S01]  /*18030*/  HMMA.16816.F32.BF16 R108, R4, R14, R28 ;  /* 0x0000000e046c723c */ /* 0x004fe2000004181c */
[----:B------:R-:W2:Y:S01]  /*18040*/  LDSM.16.MT88.4 R28, [R223+0xf000] ;  /* 0x00f00000df1c783b */ /* 0x000ea20000004200 */
[----:B------:R-:W-:Y:S02]  /*18050*/  MOV R152, R205 ;  /* 0x000000cd00987202 */ /* 0x000fe40000000f00 */
[----:B------:R-:W-:Y:S01]  /*18060*/  MOV R155, R206 ;  /* 0x000000ce009b7202 */ /* 0x000fe20000000f00 */
[----:B------:R-:W-:Y:S01]  /*18070*/  IMAD.MOV.U32 R82, RZ, RZ, R198 ;  /* 0x000000ffff527224 */ /* 0x000fe200078e00c6 */
[----:B------:R-:W-:-:S02]  /*18080*/  MOV R104, R186 ;  /* 0x000000ba00687202 */ /* 0x000fc40000000f00 */
[C---:B---3--:R-:W-:Y:S01]  /*18090*/  HMMA.16816.F32.BF16 R192, R4.reuse, R24, R96 ;  /* 0x0000001804c0723c */ /* 0x048fe20000041860 */
[----:B------:R-:W-:Y:S02]  /*180a0*/  MOV R83, R187 ;  /* 0x000000bb00537202 */ /* 0x000fe40000000f00 */
[----:B------:R-:W-:Y:S02]  /*180b0*/  MOV R115, R204 ;  /* 0x000000cc00737202 */ /* 0x000fe40000000f00 */
[----:B------:R-:W-:Y:S02]  /*180c0*/  MOV R187, R196 ;  /* 0x000000c400bb7202 */ /* 0x000fe40000000f00 */
[----:B------:R-:W-:Y:S01]  /*180d0*/  MOV R99, R207 ;  /* 0x000000cf00637202 */ /* 0x000fe20000000f00 */
[----:B----4-:R-:W-:Y:S01]  /*180e0*/  HMMA.16816.F32.BF16 R100, R4, R20, R88 ;  /* 0x000000140464723c */ /* 0x010fe20000041858 */
[----:B------:R-:W-:Y:S02]  /*180f0*/  MOV R186, R197 ;  /* 0x000000c500ba7202 */ /* 0x000fe40000000f00 */
[----:B------:R-:W-:-:S05]  /*18100*/  MOV R3, R199 ;  /* 0x000000c700037202 */ /* 0x000fca0000000f00 */
[C---:B------:R-:W-:Y:S08]  /*18110*/  HMMA.16816.F32.BF16 R204, R4.reuse, R26, R92 ;  /* 0x0000001a04cc723c */ /* 0x040ff0000004185c */
[----:B-1----:R-:W-:Y:S08]  /*18120*/  HMMA.16816.F32.BF16 R92, R4, R18, R72 ;  /* 0x00000012045c723c */ /* 0x002ff00000041848 */
[C---:B------:R-:W-:Y:S01]  /*18130*/  HMMA.16816.F32.BF16 R196, R8.reuse, R24, R208 ;  /* 0x0000001808c4723c */ /* 0x040fe200000418d0 */
[----:B------:R1:W-:Y:S07]  /*18140*/  MUFU.EX2 R208, R106 ;  /* 0x0000006a00d07308 */ /* 0x0003ee0000000800 */
[----:B------:R-:W-:Y:S01]  /*18150*/  HMMA.16816.F32.BF16 R48, R8, R18, R48 ;  /* 0x000000120830723c */ /* 0x000fe20000041830 */
[----:B------:R3:W-:Y:S07]  /*18160*/  MUFU.EX2 R19, R105 ;  /* 0x0000006900137308 */ /* 0x0007ee0000000800 */
[----:B------:R-:W-:Y:S01]  /*18170*/  HMMA.16816.F32.BF16 R88, R4, R16, R76 ;  /* 0x000000100458723c */ /* 0x000fe2000004184c */
[----:B------:R4:W-:Y:S01]  /*18180*/  MUFU.EX2 R18, R107 ;  /* 0x0000006b00127308 */ /* 0x0009e20000000800 */
[----:B-1----:R-:W-:-:S06]  /*18190*/  IMAD.MOV.U32 R106, RZ, RZ, R153 ;  /* 0x000000ffff6a7224 */ /* 0x002fcc00078e0099 */
[----:B------:R-:W-:Y:S01]  /*181a0*/  HMMA.16816.F32.BF16 R52, R8, R16, R52 ;  /* 0x000000100834723c */ /* 0x000fe20000041834 */
[----:B---3--:R-:W-:Y:S01]  /*181b0*/  MOV R105, R154 ;  /* 0x0000009a00697202 */ /* 0x008fe20000000f00 */
[----:B------:R1:W-:Y:S01]  /*181c0*/  MUFU.EX2 R16, R155 ;  /* 0x0000009b00107308 */ /* 0x0003e20000000800 */
[----:B----4-:R-:W-:Y:S02]  /*181d0*/  MOV R107, R152 ;  /* 0x00000098006b7202 */ /* 0x010fe40000000f00 */
[----:B-1----:R-:W1:Y:S03]  /*181e0*/  LDSM.16.MT88.4 R152, [R221+0xd800] ;  /* 0x00d80000dd98783b */ /* 0x002e660000004200 */
[-C--:B------:R-:W-:Y:S02]  /*181f0*/  HMMA.16816.F32.BF16 R68, R4, R12.reuse, R68 ;  /* 0x0000000c0444723c */ /* 0x080fe40000041844 */
[----:B------:R-:W-:Y:S06]  /*18200*/  MUFU.EX2 R17, R99 ;  /* 0x0000006300117308 */ /* 0x000fec0000000800 */
[----:B------:R-:W-:Y:S02]  /*18210*/  HMMA.16816.F32.BF16 R44, R8, R12, R44 ;  /* 0x0000000c082c723c */ /* 0x000fe4000004182c */
[----:B------:R-:W-:Y:S08]  /*18220*/  MUFU.EX2 R218, R218 ;  /* 0x000000da00da7308 */ /* 0x000ff00000000800 */
[----:B------:R-:W-:Y:S08]  /*18230*/  MUFU.EX2 R216, R216 ;  /* 0x000000d800d87308 */ /* 0x000ff00000000800 */
[----:B------:R-:W-:Y:S08]  /*18240*/  MUFU.EX2 R217, R217 ;  /* 0x000000d900d97308 */ /* 0x000ff00000000800 */
[----:B------:R-:W-:Y:S08]  /*18250*/  MUFU.EX2 R219, R219 ;  /* 0x000000db00db7308 */ /* 0x000ff00000000800 */
[----:B------:R-:W-:Y:S08]  /*18260*/  MUFU.EX2 R138, R138 ;  /* 0x0000008a008a7308 */ /* 0x000ff00000000800 */
[----:B------:R-:W-:Y:S08]  /*18270*/  MUFU.EX2 R132, R132 ;  /* 0x0000008400847308 */ /* 0x000ff00000000800 */
[----:B------:R-:W-:Y:S08]  /*18280*/  MUFU.EX2 R139, R139 ;  /* 0x0000008b008b7308 */ /* 0x000ff00000000800 */
[----:B------:R-:W3:Y:S01]  /*18290*/  MUFU.EX2 R133, R133 ;  /* 0x0000008500857308 */ /* 0x000ee20000000800 */
[----:B------:R-:W-:Y:S01]  /*182a0*/  HMMA.16816.F32.BF16 R84, R4, R22, R84 ;  /* 0x000000160454723c */ /* 0x000fe20000041854 */
[----:B------:R-:W-:-:S07]  /*182b0*/  MOV R211, R127 ;  /* 0x0000007f00d37202 */ /* 0x000fce0000000f00 */
[C---:B--2---:R-:W-:Y:S01]  /*182c0*/  HMMA.16816.F32.BF16 R64, R4.reuse, R28, R64 ;  /* 0x0000001c0440723c */ /* 0x044fe20000041840 */
[----:B------:R-:W-:Y:S07]  /*182d0*/  MUFU.EX2 R12, R80 ;  /* 0x00000050000c7308 */ /* 0x000fee0000000800 */
[----:B------:R-:W-:Y:S01]  /*182e0*/  HMMA.16816.F32.BF16 R56, R4, R30, R56 ;  /* 0x0000001e0438723c */ /* 0x000fe20000041838 */
[----:B------:R-:W2:Y:S01]  /*182f0*/  MUFU.EX2 R13, R81 ;  /* 0x00000051000d7308 */ /* 0x000ea20000000800 */
[----:B---3--:R-:W-:-:S06]  /*18300*/  F2FP.BF16.PACK_AB R127, R133, R139 ;  /* 0x0000008b857f723e */ /* 0x008fcc00000010ff */
[----:B------:R-:W-:Y:S01]  /*18310*/  HMMA.16816.F32.BF16 R116, R8, R20, R116 ;  /* 0x000000140874723c */ /* 0x000fe20000041874 */
[----:B------:R-:W-:Y:S01]  /*18320*/  FADD.FTZ R5, R83, R112 ;  /* 0x0000007053057221 */ /* 0x000fe20000010000 */
[----:B------:R-:W-:-:S06]  /*18330*/  MOV R83, R126 ;  /* 0x0000007e00537202 */ /* 0x000fcc0000000f00 */
[----:B------:R-:W-:Y:S01]  /*18340*/  HMMA.16816.F32.BF16 R24, R8, R26, R200 ;  /* 0x0000001a0818723c */ /* 0x000fe200000418c8 */
[----:B--2---:R-:W-:Y:S01]  /*18350*/  F2FP.BF16.PACK_AB R126, R219, R13 ;  /* 0x0000000ddb7e723e */ /* 0x004fe200000010ff */
[----:B------:R-:W-:-:S06]  /*18360*/  FADD.FTZ R3, R3, R113 ;  /* 0x0000007103037221 */ /* 0x000fcc0000010000 */
[C---:B------:R-:W-:Y:S08]  /*18370*/  HMMA.16816.F32.BF16 R36, R8.reuse, R14, R36 ;  /* 0x0000000e0824723c */ /* 0x040ff00000041824 */
[C---:B------:R-:W-:Y:S08]  /*18380*/  HMMA.16816.F32.BF16 R40, R8.reuse, R28, R40 ;  /* 0x0000001c0828723c */ /* 0x040ff00000041828 */
[----:B------:R-:W-:Y:S01]  /*18390*/  HMMA.16816.F32.BF16 R32, R8, R30, R32 ;  /* 0x0000001e0820723c */ /* 0x000fe20000041820 */
[----:B------:R-:W-:Y:S01]  /*183a0*/  IMAD.MOV.U32 R28, RZ, RZ, R125 ;  /* 0x000000ffff1c7224 */ /* 0x000fe200078e007d */
[----:B------:R-:W-:Y:S01]  /*183b0*/  F2FP.BF16.PACK_AB R125, R132, R138 ;  /* 0x0000008a847d723e */ /* 0x000fe200000010ff */
[----:B------:R-:W-:-:S02]  /*183c0*/  FADD.FTZ R0, R0, R114 ;  /* 0x0000007200007221 */ /* 0x000fc40000010000 */
[----:B------:R-:W-:Y:S01]  /*183d0*/  FADD.FTZ R2, R82, R2 ;  /* 0x0000000252027221 */ /* 0x000fe20000010000 */
[----:B------:R-:W-:Y:S01]  /*183e0*/  MOV R209, R170 ;  /* 0x000000aa00d17202 */ /* 0x000fe20000000f00 */
[----:B------:R-:W-:Y:S01]  /*183f0*/  IMAD.MOV.U32 R210, RZ, RZ, R171 ;  /* 0x000000ffffd27224 */ /* 0x000fe200078e00ab */
[----:B------:R-:W-:Y:S01]  /*18400*/  HMMA.16816.F32.BF16 R20, R8, R22, R128 ;  /* 0x000000160814723c */ /* 0x000fe20000041880 */
[----:B------:R-:W-:Y:S04]  /*18410*/  LDSM.16.MT88.4 R200, [R223+0xd800] ;  /* 0x00d80000dfc8783b */ /* 0x000fe80000004200 */
[----:B------:R-:W-:Y:S02]  /*18420*/  LDSM.16.MT88.4 R96, [R222+0xf800] ;  /* 0x00f80000de60783b */ /* 0x000fe40000004200 */
[----:B------:R-:W-:Y:S01]  /*18430*/  IMAD.MOV.U32 R11, RZ, RZ, R124 ;  /* 0x000000ffff0b7224 */ /* 0x000fe200078e007c */
[----:B------:R-:W-:-:S02]  /*18440*/  F2FP.BF16.PACK_AB R128, R19, R17 ;  /* 0x000000111380723e */ /* 0x000fc400000010ff */
[----:B------:R-:W-:Y:S02]  /*18450*/  F2FP.BF16.PACK_AB R129, R239, R16 ;  /* 0x00000010ef81723e */ /* 0x000fe400000010ff */
[----:B------:R-:W-:Y:S02]  /*18460*/  F2FP.BF16.PACK_AB R130, R18, R208 ;  /* 0x000000d01282723e */ /* 0x000fe400000010ff */
[----:B------:R-:W-:Y:S02]  /*18470*/  F2FP.BF16.PACK_AB R131, R216, R218 ;  /* 0x000000dad883723e */ /* 0x000fe400000010ff */
[----:B------:R-:W-:Y:S01]  /*18480*/  F2FP.BF16.PACK_AB R124, R12, R217 ;  /* 0x000000d90c7c723e */ /* 0x000fe200000010ff */
[----:B------:R-:W-:-:S04]  /*18490*/  FADD.FTZ R4, R230, R3 ;  /* 0x00000003e6047221 */ /* 0x000fc80000010000 */
[----:B-1----:R-:W-:Y:S01]  /*184a0*/  HMMA.16816.F32.BF16 R148, R128, R152, R148 ;  /* 0x000000988094723c */ /* 0x002fe20000041894 */
[----:B------:R-:W-:Y:S01]  /*184b0*/  FADD.FTZ R0, R104, R0 ;  /* 0x0000000068007221 */ /* 0x000fe20000010000 */
[----:B------:R-:W-:Y:S01]  /*184c0*/  MOV R30, R121 ;  /* 0x00000079001e7202 */ /* 0x000fe20000000f00 */
[----:B------:R-:W-:Y:S01]  /*184d0*/  FADD.FTZ R3, R229, R2 ;  /* 0x00000002e5037221 */ /* 0x000fe20000010000 */
[----:B------:R-:W-:-:S04]  /*184e0*/  MOV R14, R122 ;  /* 0x0000007a000e7202 */ /* 0x000fc80000000f00 */
[----:B------:R-:W-:Y:S01]  /*184f0*/  HMMA.16816.F32.BF16 R144, R124, R152, R144 ;  /* 0x000000987c90723c */ /* 0x000fe20000041890 */
[----:B------:R-:W-:Y:S01]  /*18500*/  FADD.FTZ R2, R228, R5 ;  /* 0x00000005e4027221 */ /* 0x000fe20000010000 */
[----:B------:R-:W-:-:S06]  /*18510*/  MOV R15, R169 ;  /* 0x000000a9000f7202 */ /* 0x000fcc0000000f00 */
[-C--:B------:R-:W-:Y:S01]  /*18520*/  HMMA.16816.F32.BF16 R156, R124, R154.reuse, R156 ;  /* 0x0000009a7c9c723c */ /* 0x080fe2000004189c */
[----:B------:R-:W-:Y:S01]  /*18530*/  FADD.FTZ R9, R226, R4 ;  /* 0x00000004e2097221 */ /* 0x000fe20000010000 */
[----:B------:R-:W-:Y:S01]  /*18540*/  MOV R29, R168 ;  /* 0x000000a8001d7202 */ /* 0x000fe20000000f00 */
[----:B------:R-:W-:Y:S01]  /*18550*/  LDSM.16.MT88.4 R4, [R223+0xf800] ;  /* 0x00f80000df04783b */ /* 0x000fe20000004200 */
[----:B------:R-:W-:Y:S01]  /*18560*/  FADD.FTZ R10, R227, R0 ;  /* 0x00000000e30a7221 */ /* 0x000fe20000010000 */
[----:B------:R-:W-:Y:S02]  /*18570*/  MOV R31, R185 ;  /* 0x000000b9001f7202 */ /* 0x000fe40000000f00 */
[----:B------:R1:W5:Y:S01]  /*18580*/  LDL.LU R230, [R1+0x98] ;  /* 0x0000980001e67983 */ /* 0x0003620000300800 */
[----:B------:R-:W-:Y:S01]  /*18590*/  HMMA.16816.F32.BF16 R152, R128, R154, R60 ;  /* 0x0000009a8098723c */ /* 0x000fe2000004183c */
[----:B------:R-:W-:Y:S01]  /*185a0*/  FADD.FTZ R0, R225, R3 ;  /* 0x00000003e1007221 */ /* 0x000fe20000010000 */
[----:B------:R-:W-:-:S02]  /*185b0*/  MOV R121, R186 ;  /* 0x000000ba00797202 */ /* 0x000fc40000000f00 */
[----:B------:R-:W-:Y:S01]  /*185c0*/  MOV R122, R187 ;  /* 0x000000bb007a7202 */ /* 0x000fe20000000f00 */
[----:B------:R-:W-:Y:S01]  /*185d0*/  FADD.FTZ R8, R220, R2 ;  /* 0x00000002dc087221 */ /* 0x000fe20000010000 */
[----:B------:R-:W-:Y:S01]  /*185e0*/  MOV R104, R184 ;  /* 0x000000b800687202 */ /* 0x000fe20000000f00 */
[----:B------:R-:W-:Y:S01]  /*185f0*/  LDSM.16.MT88.4 R168, [R222+0xd800] ;  /* 0x00d80000dea8783b */ /* 0x000fe20000004200 */
[----:B------:R-:W-:-:S03]  /*18600*/  MOV R63, R83 ;  /* 0x00000053003f7202 */ /* 0x000fc60000000f00 */
[----:B------:R-:W2:Y:S01]  /*18610*/  LDSM.16.MT88.4 R80, [R221+0xf800] ;  /* 0x00f80000dd50783b */ /* 0x000ea20000004200 */
[----:B------:R-:W-:-:S03]  /*18620*/  MOV R3, R115 ;  /* 0x0000007300037202 */ /* 0x000fc60000000f00 */
[----:B------:R-:W3:Y:S01]  /*18630*/  LDSM.16.MT88.4 R112, [R224+0xf800] ;  /* 0x00f80000e070783b */ /* 0x000ee20000004200 */
[----:B------:R-:W-:Y:S01]  /*18640*/  IMAD.MOV.U32 R2, RZ, RZ, R107 ;  /* 0x000000ffff027224 */ /* 0x000fe200078e006b */
[----:B------:R-:W-:Y:S01]  /*18650*/  MOV R62, R104 ;  /* 0x00000068003e7202 */ /* 0x000fe20000000f00 */
[----:B------:R-:W-:Y:S01]  /*18660*/  FADD.FTZ R3, R3, R10 ;  /* 0x0000000a03037221 */ /* 0x000fe20000010000 */
[----:B------:R-:W-:Y:S01]  /*18670*/  MOV R61, R105 ;  /* 0x00000069003d7202 */ /* 0x000fe20000000f00 */
[----:B------:R-:W4:Y:S01]  /*18680*/  LDSM.16.MT88.4 R184, [R224+0xd800] ;  /* 0x00d80000e0b8783b */ /* 0x000f220000004200 */
[----:B------:R-:W-:Y:S01]  /*18690*/  MOV R60, R106 ;  /* 0x0000006a003c7202 */ /* 0x000fe20000000f00 */
[----:B------:R-:W-:Y:S02]  /*186a0*/  FADD.FTZ R2, R2, R9 ;  /* 0x0000000902027221 */ /* 0x000fe40000010000 */
[----:B------:R1:W5:Y:S04]  /*186b0*/  LDL.LU R229, [R1+0x94] ;  /* 0x0000940001e57983 */ /* 0x0003680000300800 */
[----:B------:R1:W5:Y:S04]  /*186c0*/  LDL.LU R228, [R1+0x90] ;  /* 0x0000900001e47983 */ /* 0x0003680000300800 */
[----:B------:R1:W5:Y:S04]  /*186d0*/  LDL.LU R227, [R1+0x8c] ;  /* 0x00008c0001e37983 */ /* 0x0003680000300800 */
[----:B------:R1:W5:Y:S04]  /*186e0*/  LDL.LU R226, [R1+0x88] ;  /* 0x0000880001e27983 */ /* 0x0003680000300800 */
[----:B------:R1:W5:Y:S04]  /*186f0*/  LDL.LU R225, [R1+0x84] ;  /* 0x0000840001e17983 */ /* 0x0003680000300800 */
[----:B------:R1:W5:Y:S01]  /*18700*/  LDL.LU R220, [R1+0x80] ;  /* 0x0000800001dc7983 */ /* 0x0003620000300800 */
[----:B--2---:R-:W-:Y:S07]  /*18710*/  HMMA.16816.F32.BF16 R72, R124, R80, R100 ;  /* 0x000000507c48723c */ /* 0x004fee0000041864 */
[----:B------:R-:W-:Y:S01]  /*18720*/  MOV R100, R121 ;  /* 0x0000007900647202 */ /* 0x000fe20000000f00 */
[----:B------:R-:W-:Y:S01]  /*18730*/  IMAD.MOV.U32 R103, RZ, RZ, R120 ;  /* 0x000000ffff677224 */ /* 0x000fe200078e0078 */
[----:B------:R-:W-:-:S02]  /*18740*/  MOV R101, R122 ;  /* 0x0000007a00657202 */ /* 0x000fc40000000f00 */
[----:B------:R-:W-:Y:S02]  /*18750*/  MOV R102, R123 ;  /* 0x0000007b00667202 */ /* 0x000fe40000000f00 */
[C---:B------:R-:W-:Y:S07]  /*18760*/  HMMA.16816.F32.BF16 R120, R124.reuse, R4, R64 ;  /* 0x000000047c78723c */ /* 0x040fee0000041840 */
[----:B------:R-:W-:Y:S02]  /*18770*/  MOV R64, R100 ;  /* 0x0000006400407202 */ /* 0x000fe40000000f00 */
[----:B------:R-:W-:Y:S01]  /*18780*/  MOV R65, R101 ;  /* 0x0000006500417202 */ /* 0x000fe20000000f00 */
[----:B---3--:R-:W-:Y:S01]  /*18790*/  HMMA.16816.F32.BF16 R104, R124, R112, R68 ;  /* 0x000000707c68723c */ /* 0x008fe20000041844 */
[----:B------:R-:W-:-:S02]  /*187a0*/  MOV R66, R102 ;  /* 0x0000006600427202 */ /* 0x000fc40000000f00 */
[----:B------:R-:W-:Y:S01]  /*187b0*/  MOV R67, R103 ;  /* 0x0000006700437202 */ /* 0x000fe20000000f00 */
[----:B------:R-:W-:-:S04]  /*187c0*/  FADD.FTZ R0, R64, R0 ;  /* 0x0000000040007221 */ /* 0x000fc80000010000 */
        /* <DEDUP_REMOVED lines=42> */
[C---:B----4-:R-:W-:Y:S08]  /*18a70*/  HMMA.16816.F32.BF16 R176, R124.reuse, R184, R176 ;  /* 0x000000b87cb0723c */ /* 0x050ff000000418b0 */
        /* <DEDUP_REMOVED lines=19> */
.L_x_726:
[----:B-123--:R-:W-:-:S06]  /*18bb0*/  UISETP.GT.AND UP0, UPT, UR22, UR9, UPT ;  /* 0x000000091600728c */ /* 0x00efcc000bf04270 */
        /* <DEDUP_REMOVED lines=15> */
.L_x_736:
        /* <DEDUP_REMOVED lines=26> */
[C---:B------:R-:W-:Y:S03]  /*18e50*/  IADD3 R0, P0, R2.reuse, UR25, RZ ;  /* 0x0000001902007c10 */ /* 0x040fe6000ff1e0ff */
[----:B------:R-:W-:Y:S01]  /*18e60*/  @!PT LDS RZ, [RZ] ;  /* 0x00000000fffff984 */ /* 0x000fe20000000800 */
[----:B------:R-:W-:Y:S01]  /*18e70*/  @!PT LDS RZ, [RZ] ;  /* 0x00000000fffff984 */ /* 0x000fe20000000800 */
[----:B------:R-:W-:Y:S01]  /*18e80*/  @!PT LDS RZ, [RZ] ;  /* 0x00000000fffff984 */ /* 0x000fe20000000800 */
[----:B------:R3:W-:Y:S04]  /*18e90*/  @!P3 LDGSTS.E.BYPASS.LTC128B.128 [R240+0xa000], [R142.64+0x80] ;  /* 0x0a0000808ef0bfae */ /* 0x0007e8000b901d50 */
[----:B------:R1:W-:Y:S01]  /*18ea0*/  @P4 STS.128 [R240+0x8800], RZ ;  /* 0x008800fff0004388 */ /* 0x0003e20000000c00 */
[----:B--2---:R-:W-:Y:S02]  /*18eb0*/  IADD3.X R134, R3, UR26, RZ, P1, !PT ;  /* 0x0000001a03867c10 */ /* 0x004fe40008ffe4ff */
[C---:B------:R-:W-:Y:S02]  /*18ec0*/  @!P3 LEA R136, P1, R2.reuse, c[0x0][0x168], 0x1 ;  /* 0x00005a000288ba11 */ /* 0x040fe400078208ff */
[C-C-:B------:R-:W-:Y:S02]  /*18ed0*/  @!P4 LEA.HI.X R209, R2.reuse, c[0x0][0x16c], R134.reuse, 0x1, P2 ;  /* 0x00005b0002d1ca11 */ /* 0x140fe400010f0c86 */
[----:B------:R-:W-:Y:S02]  /*18ee0*/  @!P3 LEA.HI.X R137, R2, c[0x0][0x16c], R134, 0x1, P1 ;  /* 0x00005b000289ba11 */ /* 0x000fe400008f0c86 */
[----:B------:R-:W-:Y:S01]  /*18ef0*/  IADD3.X R2, R134, UR26, RZ, P0, !PT ;  /* 0x0000001a86027c10 */ /* 0x000fe200087fe4ff */
[----:B------:R-:W-:Y:S01]  /*18f00*/  @!PT LDS RZ, [RZ] ;  /* 0x00000000fffff984 */ /* 0x000fe20000000800 */
[----:B------:R-:W-:Y:S01]  /*18f10*/  @!PT LDS RZ, [RZ] ;  /* 0x00000000fffff984 */ /* 0x000fe20000000800 */
[----:B------:R-:W-:Y:S01]  /*18f20*/  @!PT LDS RZ, [RZ] ;  /* 0x00000000fffff984 */ /* 0x000fe20000000800 */
[----:B------:R2:W-:Y:S01]  /*18f30*/  @!P4 LDGSTS.E.BYPASS.LTC128B.128 [R240+0x8800], [R208.64] ;  /* 0x08800000d0f0cfae */ /* 0x0005e2000b901d50 */
[----:B------:R-:W-:Y:S03]  /*18f40*/  IADD3 R3, P5, R0, UR25, RZ ;  /* 0x0000001900037c10 */ /* 0x000fe6000ffbe0ff */
[----:B------:R1:W-:Y:S01]  /*18f50*/  @P3 STS.128 [R240+0xa800], RZ ;  /* 0x00a800fff0003388 */ /* 0x0003e20000000c00 */
[C---:B---3--:R-:W-:Y:S02]  /*18f60*/  @!P4 LEA R142, P2, R3.reuse, c[0x0][0x168], 0x1 ;  /* 0x00005a00038eca11 */ /* 0x048fe400078408ff */
[C---:B------:R-:W-:Y:S01]  /*18f70*/  @!P3 LEA R134, P0, R3.reuse, c[0x0][0x168], 0x1 ;  /* 0x00005a000386ba11 */ /* 0x040fe200078008ff */
[----:B------:R-:W-:Y:S01]  /*18f80*/  @!PT LDS RZ, [RZ] ;  /* 0x00000000fffff984 */ /* 0x000fe20000000800 */
[----:B------:R-:W-:Y:S01]  /*18f90*/  @!PT LDS RZ, [RZ] ;  /* 0x00000000fffff984 */ /* 0x000fe20000000800 */
[----:B------:R-:W-:Y:S01]  /*18fa0*/  @!PT LDS RZ, [RZ] ;  /* 0x00000000fffff984 */ /* 0x000fe20000000800 */
[----:B------:R3:W-:Y:S01]  /*18fb0*/  @!P3 LDGSTS.E.BYPASS.LTC128B.128 [R240+0xa800], [R136.64+0x80] ;  /* 0x0a80008088f0bfae */ /* 0x0007e2000b901d50 */
[----:B------:R-:W-:Y:S03]  /*18fc0*/  IADD3.X R135, R2, UR26, RZ, P5, !PT ;  /* 0x0000001a02877c10 */ /* 0x000fe6000affe4ff */
[----:B------:R1:W-:Y:S01]  /*18fd0*/  @P4 STS.128 [R240+0x9000], RZ ;  /* 0x009000fff0004388 */ /* 0x0003e20000000c00 */
[C-C-:B------:R-:W-:Y:S02]  /*18fe0*/  @!P4 LEA.HI.X R143, R3.reuse, c[0x0][0x16c], R135.reuse, 0x1, P2 ;  /* 0x00005b00038fca11 */ /* 0x140fe400010f0c87 */
[----:B------:R-:W-:Y:S02]  /*18ff0*/  @!P3 LEA.HI.X R135, R3, c[0x0][0x16c], R135, 0x1, P0 ;  /* 0x00005b000387ba11 */ /* 0x000fe400000f0c87 */
[C---:B--2---:R-:W-:Y:S04]  /*19000*/  @!P4 LEA R208, P6, R0.reuse, c[0x0][0x168], 0x1 ;  /* 0x00005a0000d0ca11 */ /* 0x044fe800078c08ff */
[C-C-:B------:R-:W-:Y:S02]  /*19010*/  @!P4 LEA.HI.X R209, R0.reuse, c[0x0][0x16c], R2.reuse, 0x1, P6 ;  /* 0x00005b0000d1ca11 */ /* 0x140fe400030f0c02 */
[C---:B---3--:R-:W-:Y:S03]  /*19020*/  @!P3 LEA R136, P1, R0.reuse, c[0x0][0x168], 0x1 ;  /* 0x00005a000088ba11 */ /* 0x048fe600078208ff */
[----:B------:R-:W-:Y:S01]  /*19030*/  @!PT LDS RZ, [RZ] ;  /* 0x00000000fffff984 */ /* 0x000fe20000000800 */
[----:B------:R-:W-:Y:S01]  /*19040*/  @!PT LDS RZ, [RZ] ;  /* 0x00000000fffff984 */ /* 0x000fe20000000800 */
[----:B------:R-:W-:Y:S01]  /*19050*/  @!PT LDS RZ, [RZ] ;  /* 0x00000000fffff984 */ /* 0x000fe20000000800 */
[----:B------:R1:W-:Y:S01]  /*19060*/  @!P4 LDGSTS.E.BYPASS.LTC128B.128 [R240+0x9000], [R208.64] ;  /* 0x09000000d0f0cfae */ /* 0x0003e2000b901d50 */
[----:B------:R-:W-:Y:S03]  /*19070*/  @!P3 LEA.HI.X R137, R0, c[0x0][0x16c], R2, 0x1, P1 ;  /* 0x00005b000089ba11 */ /* 0x000fe600008f0c02 */
[----:B------:R1:W-:Y:S04]  /*19080*/  @P3 STS.128 [R240+0xb000], RZ ;  /* 0x00b000fff0003388 */ /* 0x0003e80000000c00 */
        /* <DEDUP_REMOVED lines=16> */
.L_x_734:
        /* <DEDUP_REMOVED lines=21> */
[C---:B------:R-:W-:Y:S02]  /*192e0*/  @!P4 LEA R14, P2, R3.reuse, c[0x0][0x170], 0x1 ;  /* 0x00005c00030eca11 */ /* 0x040fe400078408ff */
        /* <DEDUP_REMOVED lines=22> */
[C---:B------:R-:W-:Y:S02]  /*19450*/  @!P4 LEA R8, P2, R2.reuse, c[0x0][0x170], 0x1 ;  /* 0x00005c000208ca11 */ /* 0x040fe400078408ff */
[----:B-1----:R-:W-:Y:S02]  /*19460*/  IADD3.X R5, R3, UR10, RZ, P0, !PT ;  /* 0x0000000a03057c10 */ /* 0x002fe400087fe4ff */
[C---:B------:R-:W-:Y:S01]  /*19470*/  @!P3 LEA R4, P0, R2.reuse, c[0x0][0x170], 0x1 ;  /* 0x00005c000204ba11 */ /* 0x040fe200078008ff */
        /* <DEDUP_REMOVED lines=27> */
[----:B-----5:R-:W-:Y:S06]  /*19630*/  LDSM.16.M88.4 R64, [R227] ;  /* 0x00000000e340783b */ /* 0x020fec0000000200 */
[----:B--2---:R-:W4:Y:S06]  /*19640*/  LDSM.16.M88.4 R16, [R220+0x8000] ;  /* 0x00800000dc10783b */ /* 0x004f2c0000000200 */
[----:B------:R-:W1:Y:S06]  /*19650*/  LDSM.16.M88.4 R60, [R227+0x2000] ;  /* 0x00200000e33c783b */ /* 0x000e6c0000000200 */
[----:B------:R-:W2:Y:S06]  /*19660*/  LDSM.16.M88.4 R32, [R220+0x8800] ;  /* 0x00880000dc20783b */ /* 0x000eac0000000200 */
[----:B------:R-:W0:Y:S06]  /*19670*/  LDGDEPBAR ;  /* 0x00000000000079af */ /* 0x000e2c0000000000 */
[----:B------:R-:W2:Y:S06]  /*19680*/  LDSM.16.M88.4 R48, [R220+0x9000] ;  /* 0x00900000dc30783b */ /* 0x000eac0000000200 */
[----:B------:R-:W2:Y:S06]  /*19690*/  LDSM.16.M88.4 R208, [R220+0x9800] ;  /* 0x00980000dcd0783b */ /* 0x000eac0000000200 */
[----:B------:R-:W-:Y:S01]  /*196a0*/  LDSM.16.M88.4 R212, [R228] ;  /* 0x00000000e4d4783b */ /* 0x000fe20000000200 */
[-C--:B----4-:R-:W-:Y:S05]  /*196b0*/  HMMA.16816.F32.BF16 R4, R64, R16.reuse, RZ ;  /* 0x000000104004723c */ /* 0x090fea00000418ff */
[----:B------:R-:W-:Y:S03]  /*196c0*/  LDSM.16.M88.4 R216, [R228+0x2000] ;  /* 0x00200000e4d8783b */ /* 0x000fe60000000200 */
[C---:B-1----:R-:W-:Y:S08]  /*196d0*/  HMMA.16816.F32.BF16 R8, R60.reuse, R16, RZ ;  /* 0x000000103c08723c */ /* 0x042ff000000418ff */
[-C--:B---3--:R-:W-:Y:S08]  /*196e0*/  HMMA.16816.F32.BF16 R12, R60, R18.reuse, RZ ;  /* 0x000000123c0c723c */ /* 0x088ff000000418ff */
        /* <DEDUP_REMOVED lines=168> */
.L_x_735:
        /* <DEDUP_REMOVED lines=8> */
[----:B------:R3:W-:Y:S02]  /*1a1f0*/  STL [R1+0xc8], R130 ;  /* 0x0000c88201007387 */ /* 0x0007e40000100800 */
[----:B------:R-:W-:Y:S02]  /*1a200*/  @P3 LOP3.LUT R239, R239, 0x100, RZ, 0xfc, !PT ;  /* 0x00000100efef3812 */ /* 0x000fe400078efcff */
[----:B------:R-:W-:Y:S02]  /*1a210*/  STL [R1+0xc4], R131 ;  /* 0x0000c48301007387 */ /* 0x000fe40000100800 */
[----:B------:R-:W-:Y:S02]  /*1a220*/  LOP3.LUT R239, R239, 0xfffff7ff, RZ, 0xc0, !PT ;  /* 0xfffff7ffefef7812 */ /* 0x000fe400078ec0ff */
[----:B------:R-:W-:Y:S02]  /*1a230*/  STL [R1+0xbc], R240 ;  /* 0x0000bcf001007387 */ /* 0x000fe40000100800 */
[----:B------:R-:W-:Y:S01]  /*1a240*/  LOP3.LUT R239, R239, 0xffffff7f, RZ, 0xc0, !PT ;  /* 0xffffff7fefef7812 */ /* 0x000fe200078ec0ff */
[----:B--2---:R-:W-:Y:S01]  /*1a250*/  IMAD.SHL.U32 R2, R2, 0x2, RZ ;  /* 0x0000000202027824 */ /* 0x004fe200078e00ff */
[----:B------:R-:W-:Y:S04]  /*1a260*/  STL [R1+0xb8], R238 ;  /* 0x0000b8ee01007387 */ /* 0x000fe80000100800 */
[----:B------:R-:W-:Y:S01]  /*1a270*/  LOP3.LUT R2, R2, 0x6, RZ, 0xc0, !PT ;  /* 0x0000000602027812 */ /* 0x000fe200078ec0ff */
[----:B------:R-:W-:Y:S04]  /*1a280*/  STL [R1+0xb4], R237 ;  /* 0x0000b4ed01007387 */ /* 0x000fe80000100800 */
[----:B------:R-:W-:Y:S01]  /*1a290*/  IMAD R0, R0, 0x40, R2 ;  /* 0x0000004000007824 */ /* 0x000fe200078e0202 */
[----:B------:R-:W-:Y:S03]  /*1a2a0*/  STL [R1+0xb0], R236 ;  /* 0x0000b0ec01007387 */ /* 0x000fe60000100800 */
[----:B------:R-:W-:Y:S01]  /*1a2b0*/  IMAD.IADD R3, R241, 0x1, -R0 ;  /* 0x00000001f1037824 */ /* 0x000fe200078e0a00 */
[----:B------:R-:W-:Y:S01]  /*1a2c0*/  IADD3 R2, R242, -R0, RZ ;  /* 0x80000000f2027210 */ /* 0x000fe20007ffe0ff */
[----:B------:R-:W-:Y:S01]  /*1a2d0*/  STL [R1+0xac], R235 ;  /* 0x0000aceb01007387 */ /* 0x000fe20000100800 */
[C---:B-1----:R-:W-:Y:S02]  /*1a2e0*/  IADD3 R134, R0.reuse, 0x1, RZ ;  /* 0x0000000100867810 */ /* 0x042fe40007ffe0ff */
[----:B------:R-:W-:Y:S01]  /*1a2f0*/  IABS R2, R2 ;  /* 0x0000000200027213 */ /* 0x000fe20000000000 */
[----:B------:R-:W-:Y:S01]  /*1a300*/  STL [R1+0xa8], R234 ;  /* 0x0000a8ea01007387 */ /* 0x000fe20000100800 */
[----:B------:R-:W-:Y:S02]  /*1a310*/  IADD3 R138, R0, 0x8, RZ ;  /* 0x00000008008a7810 */ /* 0x000fe40007ffe0ff */
[----:B------:R1:W2:Y:S01]  /*1a320*/  I2F R137, R2 ;  /* 0x0000000200897306 */ /* 0x0002a20000201400 */
[C---:B------:R-:W-:Y:S01]  /*1a330*/  ISETP.GE.AND P2, PT, R134.reuse, R246, PT ;  /* 0x000000f68600720c */ /* 0x040fe20003f46270 */
[----:B------:R-:W-:Y:S01]  /*1a340*/  STL [R1+0xa4], R233 ;  /* 0x0000a4e901007387 */ /* 0x000fe20000100800 */
[C---:B------:R-:W-:Y:S02]  /*1a350*/  ISETP.GE.AND P0, PT, R134.reuse, R247, PT ;  /* 0x000000f78600720c */ /* 0x040fe40003f06270 */
[C---:B------:R-:W-:Y:S01]  /*1a360*/  ISETP.GE.AND P5, PT, R134.reuse, R245, PT ;  /* 0x000000f58600720c */ /* 0x040fe20003fa6270 */
[----:B------:R-:W-:Y:S01]  /*1a370*/  STL [R1+0xa0], R232 ;  /* 0x0000a0e801007387 */ /* 0x000fe20000100800 */
[C---:B------:R-:W-:Y:S02]  /*1a380*/  ISETP.GE.AND P1, PT, R134.reuse, R244, PT ;  /* 0x000000f48600720c */ /* 0x040fe40003f26270 */
[C---:B------:R-:W-:Y:S01]  /*1a390*/  ISETP.GE.OR P2, PT, R134.reuse, R251, !P2 ;  /* 0x000000fb8600720c */ /* 0x040fe20005746670 */
[----:B------:R4:W-:Y:S01]  /*1a3a0*/  STL [R1+0x9c], R231 ;  /* 0x00009ce701007387 */ /* 0x0009e20000100800 */
[C---:B------:R-:W-:Y:S02]  /*1a3b0*/  ISETP.GE.OR P0, PT, R134.reuse, R252, !P0 ;  /* 0x000000fc8600720c */ /* 0x040fe40004706670 */
[C---:B------:R-:W-:Y:S01]  /*1a3c0*/  ISETP.GE.OR P3, PT, R134.reuse, R250, !P5 ;  /* 0x000000fa8600720c */ /* 0x040fe20006f66670 */
[----:B------:R-:W-:Y:S01]  /*1a3d0*/  STL [R1+0x98], R230 ;  /* 0x000098e601007387 */ /* 0x000fe20000100800 */
[----:B------:R-:W-:Y:S02]  /*1a3e0*/  ISETP.GE.OR P4, PT, R134, R249, !P1 ;  /* 0x000000f98600720c */ /* 0x000fe40004f86670 */
[C---:B------:R-:W-:Y:S01]  /*1a3f0*/  ISETP.GE.AND P1, PT, R0.reuse, R247, PT ;  /* 0x000000f70000720c */ /* 0x040fe20003f26270 */
[----:B------:R-:W-:Y:S03]  /*1a400*/  STL [R1+0x94], R229 ;  /* 0x000094e501007387 */ /* 0x000fe60000100800 */
[C---:B------:R-:W-:Y:S01]  /*1a410*/  ISETP.GE.OR P1, PT, R0.reuse, R252, !P1 ;  /* 0x000000fc0000720c */ /* 0x040fe20004f26670 */
[----:B------:R-:W-:Y:S01]  /*1a420*/  STL [R1+0x90], R228 ;  /* 0x000090e401007387 */ /* 0x000fe20000100800 */
[----:B-1----:R-:W-:Y:S01]  /*1a430*/  IABS R2, R3 ;  /* 0x0000000300027213 */ /* 0x002fe20000000000 */
[----:B--2---:R-:W-:Y:S02]  /*1a440*/  FFMA.FTZ R4, R137, -UR21, R4 ;  /* 0x8000001589047c23 */ /* 0x004fe40008010004 */
[----:B------:R-:W-:Y:S01]  /*1a450*/  STL [R1+0x8c], R227 ;  /* 0x00008ce301007387 */ /* 0x000fe20000100800 */
[----:B------:R-:W-:Y:S01]  /*1a460*/  IADD3 R137, R0, 0x9, RZ ;  /* 0x0000000900897810 */ /* 0x000fe20007ffe0ff */
[----:B------:R1:W2:Y:S01]  /*1a470*/  I2F R142, R2 ;  /* 0x00000002008e7306 */ /* 0x0002a20000201400 */
[--C-:B------:R-:W-:Y:S01]  /*1a480*/  IMAD.IADD R3, R243, 0x1, -R0.reuse ;  /* 0x00000001f3037824 */ /* 0x100fe200078e0a00 */
[----:B------:R-:W-:Y:S01]  /*1a490*/  @P3 LOP3.LUT R239, R239, 0x80, RZ, 0xfc, !PT ;  /* 0x00000080efef3812 */ /* 0x000fe200078efcff */
[----:B------:R-:W-:Y:S01]  /*1a4a0*/  STL [R1+0x88], R226 ;  /* 0x000088e201007387 */ /* 0x000fe20000100800 */
[----:B------:R-:W-:Y:S02]  /*1a4b0*/  ISETP.GE.AND P6, PT, R137, R244, PT ;  /* 0x000000f48900720c */ /* 0x000fe40003fc6270 */
[----:B------:R-:W-:Y:S01]  /*1a4c0*/  @P4 LOP3.LUT R239, R239, 0x800, RZ, 0xfc, !PT ;  /* 0x00000800efef4812 */ /* 0x000fe200078efcff */
[----:B------:R-:W-:Y:S01]  /*1a4d0*/  STL [R1+0x84], R225 ;  /* 0x000084e101007387 */ /* 0x000fe20000100800 */
[----:B------:R-:W-:Y:S02]  /*1a4e0*/  ISETP.GE.OR P6, PT, R137, R249, !P6 ;  /* 0x000000f98900720c */ /* 0x000fe400077c6670 */
[----:B------:R-:W-:Y:S01]  /*1a4f0*/  LOP3.LUT R239, R239, 0xffffefff, RZ, 0xc0, !PT ;  /* 0xffffefffefef7812 */ /* 0x000fe200078ec0ff */
[----:B------:R-:W-:Y:S03]  /*1a500*/  STL [R1+0x80], R220 ;  /* 0x000080dc01007387 */ /* 0x000fe60000100800 */
[----:B------:R-:W-:Y:S01]  /*1a510*/  LOP3.LUT R239, R239, 0xffffffbf, RZ, 0xc0, !PT ;  /* 0xffffffbfefef7812 */ /* 0x000fe200078ec0ff */
[----:B------:R-:W-:Y:S01]  /*1a520*/  STL [R1+0xc0], R242 ;  /* 0x0000c0f201007387 */ /* 0x000fe20000100800 */
[----:B-1----:R-:W-:Y:S01]  /*1a530*/  IABS R2, R3 ;  /* 0x0000000300027213 */ /* 0x002fe20000000000 */
[----:B------:R-:W-:Y:S02]  /*1a540*/  IMAD.IADD R3, R248, 0x1, -R0 ;  /* 0x00000001f8037824 */ /* 0x000fe400078e0a00 */
[----:B--2---:R-:W-:Y:S01]  /*1a550*/  FFMA.FTZ R6, R142, -UR21, R6 ;  /* 0x800000158e067c23 */ /* 0x004fe20008010006 */
[----:B------:R1:W2:Y:S02]  /*1a560*/  I2F R136, R2 ;  /* 0x0000000200887306 */ /* 0x0002a40000201400 */
[----:B-1----:R-:W-:Y:S01]  /*1a570*/  IABS R2, R3 ;  /* 0x0000000300027213 */ /* 0x002fe20000000000 */
[----:B--2---:R-:W-:Y:S01]  /*1a580*/  FFMA.FTZ R8, R136, -UR21, R8 ;  /* 0x8000001588087c23 */ /* 0x004fe20008010008 */
[----:B------:R-:W-:Y:S06]  /*1a590*/  IADD3 R3, R242, -R134, RZ ;  /* 0x80000086f2037210 */ /* 0x000fec0007ffe0ff */
[----:B------:R1:W2:Y:S01]  /*1a5a0*/  I2F R135, R2 ;  /* 0x0000000200877306 */ /* 0x0002a20000201400 */
[----:B------:R-:W-:Y:S04]  /*1a5b0*/  IADD3 R136, R0, 0x10, RZ ;  /* 0x0000001000887810 */ /* 0x000fe80007ffe0ff */
[C---:B------:R-:W-:Y:S04]  /*1a5c0*/  ISETP.GE.AND P5, PT, R136.reuse, R244, PT ;  /* 0x000000f48800720c */ /* 0x040fe80003fa6270 */
[----:B------:R-:W-:Y:S02]  /*1a5d0*/  ISETP.GE.OR P5, PT, R136, R249, !P5 ;  /* 0x000000f98800720c */ /* 0x000fe40006fa6670 */
[----:B-1----:R-:W-:Y:S01]  /*1a5e0*/  IABS R2, R3 ;  /* 0x0000000300027213 */ /* 0x002fe20000000000 */
[----:B------:R-:W-:Y:S02]  /*1a5f0*/  IMAD.IADD R3, R241, 0x1, -R134 ;  /* 0x00000001f1037824 */ /* 0x000fe400078e0a86 */
[----:B--2---:R-:W-:Y:S01]  /*1a600*/  FFMA.FTZ R10, R135, -UR21, R10 ;  /* 0x80000015870a7c23 */ /* 0x004fe2000801000a */
[----:B------:R1:W2:Y:S02]  /*1a610*/  I2F R141, R2 ;  /* 0x00000002008d7306 */ /* 0x0002a40000201400 */
[----:B-1----:R-:W-:Y:S01]  /*1a620*/  IABS R2, R3 ;  /* 0x0000000300027213 */ /* 0x002fe20000000000 */
[----:B------:R-:W-:Y:S02]  /*1a630*/  IMAD.IADD R3, R242, 0x1, -R138 ;  /* 0x00000001f2037824 */ /* 0x000fe400078e0a8a */
[----:B--2---:R-:W-:Y:S05]  /*1a640*/  FFMA.FTZ R5, R141, -UR21, R5 ;  /* 0x800000158d057c23 */ /* 0x004fea0008010005 */
[----:B------:R1:W2:Y:S02]  /*1a650*/  I2F R208, R2 ;  /* 0x0000000200d07306 */ /* 0x0002a40000201400 */
[----:B-1----:R-:W-:Y:S01]  /*1a660*/  IABS R2, R3 ;  /* 0x0000000300027213 */ /* 0x002fe20000000000 */
[----:B--2---:R-:W-:Y:S04]  /*1a670*/  FFMA.FTZ R7, R208, -UR21, R7 ;  /* 0x80000015d0077c23 */ /* 0x004fe80008010007 */
[----:B------:R-:W-:Y:S01]  /*1a680*/  IMAD.MOV.U32 R3, RZ, RZ, R2 ;  /* 0x000000ffff037224 */ /* 0x000fe200078e0002 */
[----:B------:R-:W-:Y:S03]  /*1a690*/  IADD3 R2, R241, -R138, RZ ;  /* 0x8000008af1027210 */ /* 0x000fe60007ffe0ff */
[----:B------:R1:W2:Y:S01]  /*1a6a0*/  I2F R143, R3 ;  /* 0x00000003008f7306 */ /* 0x0002a20000201400 */
[----:B------:R-:W-:Y:S09]  /*1a6b0*/  IABS R2, R2 ;  /* 0x0000000200027213 */ /* 0x000ff20000000000 */
[----:B------:R3:W3:Y:S01]  /*1a6c0*/  I2F R142, R2 ;  /* 0x00000002008e7306 */ /* 0x0006e20000201400 */
[--C-:B-1----:R-:W-:Y:S02]  /*1a6d0*/  IMAD.IADD R3, R242, 0x1, -R137.reuse ;  /* 0x00000001f2037824 */ /* 0x102fe400078e0a89 */
[----:B--2---:R-:W-:Y:S03]  /*1a6e0*/  FFMA.FTZ R16, R143, -UR21, R16 ;  /* 0x800000158f107c23 */ /* 0x004fe60008010010 */
[----:B---3--:R-:W-:Y:S01]  /*1a6f0*/  IABS R2, R3 ;  /* 0x0000000300027213 */ /* 0x008fe20000000000 */
[----:B------:R-:W-:Y:S02]  /*1a700*/  IMAD.IADD R3, R241, 0x1, -R137 ;  /* 0x00000001f1037824 */ /* 0x000fe400078e0a89 */
[----:B------:R-:W-:Y:S01]  /*1a710*/  FFMA.FTZ R18, R142, -UR21, R18 ;  /* 0x800000158e127c23 */ /* 0x000fe20008010012 */
[----:B------:R1:W2:Y:S02]  /*1a720*/  I2F R141, R2 ;  /* 0x00000002008d7306 */ /* 0x0002a40000201400 */
[----:B-1----:R-:W-:Y:S01]  /*1a730*/  IABS R2, R3 ;  /* 0x0000000300027213 */ /* 0x002fe20000000000 */
[----:B--2---:R-:W-:Y:S07]  /*1a740*/  FFMA.FTZ R17, R141, -UR21, R17 ;  /* 0x800000158d117c23 */ /* 0x004fee0008010011 */
[----:B------:R1:W2:Y:S02]  /*1a750*/  I2F R135, R2 ;  /* 0x0000000200877306 */ /* 0x0002a40000201400 */
[--C-:B-1----:R-:W-:Y:S02]  /*1a760*/  IMAD.IADD R2, R242, 0x1, -R136.reuse ;  /* 0x00000001f2027824 */ /* 0x102fe400078e0a88 */
[----:B--2---:R-:W-:Y:S03]  /*1a770*/  FFMA.FTZ R19, R135, -UR21, R19 ;  /* 0x8000001587137c23 */ /* 0x004fe60008010013 */
[----:B------:R-:W-:Y:S04]  /*1a780*/  IABS R2, R2 ;  /* 0x0000000200027213 */ /* 0x000fe80000000000 */
[----:B------:R-:W-:Y:S01]  /*1a790*/  MOV R3, R2 ;  /* 0x0000000200037202 */ /* 0x000fe20000000f00 */
[----:B------:R-:W-:Y:S03]  /*1a7a0*/  IMAD.IADD R2, R241, 0x1, -R136 ;  /* 0x00000001f1027824 */ /* 0x000fe600078e0a88 */
[----:B------:R1:W2:Y:S02]  /*1a7b0*/  I2F R143, R3 ;  /* 0x00000003008f7306 */ /* 0x0002a40000201400 */
[----:B------:R-:W-:Y:S08]  /*1a7c0*/  IABS R2, R2 ;  /* 0x0000000200027213 */ /* 0x000ff00000000000 */
[----:B------:R3:W3:Y:S01]  /*1a7d0*/  I2F R141, R2 ;  /* 0x00000002008d7306 */ /* 0x0006e20000201400 */
[----:B-1----:R-:W-:Y:S01]  /*1a7e0*/  IADD3 R3, R0, 0x11, RZ ;  /* 0x0000001100037810 */ /* 0x002fe20007ffe0ff */
[----:B--2---:R-:W-:Y:S04]  /*1a7f0*/  FFMA.FTZ R20, R143, -UR21, R20 ;  /* 0x800000158f147c23 */ /* 0x004fe80008010014 */
[----:B------:R-:W-:Y:S05]  /*1a800*/  IMAD.IADD R135, R242, 0x1, -R3 ;  /* 0x00000001f2877824 */ /* 0x000fea00078e0a03 */
[----:B---3--:R-:W-:Y:S01]  /*1a810*/  IABS R2, R135 ;  /* 0x0000008700027213 */ /* 0x008fe20000000000 */
[----:B------:R-:W-:Y:S01]  /*1a820*/  FFMA.FTZ R22, R141, -UR21, R22 ;  /* 0x800000158d167c23 */ /* 0x000fe20008010016 */
[----:B------:R-:W-:Y:S02]  /*1a830*/  IADD3 R135, R241, -R3, RZ ;  /* 0x80000003f1877210 */ /* 0x000fe40007ffe0ff */
[----:B------:R1:W2:Y:S02]  /*1a840*/  I2F R142, R2 ;  /* 0x00000002008e7306 */ /* 0x0002a40000201400 */
[C-C-:B-1----:R-:W-:Y:S02]  /*1a850*/  IMAD.IADD R2, R243.reuse, 0x1, -R134.reuse ;  /* 0x00000001f3027824 */ /* 0x142fe400078e0a86 */
[----:B--2---:R-:W-:Y:S02]  /*1a860*/  FFMA.FTZ R21, R142, -UR21, R21 ;  /* 0x800000158e157c23 */ /* 0x004fe40008010015 */
[----:B------:R-:W-:Y:S01]  /*1a870*/  IMAD.IADD R134, R248, 0x1, -R134 ;  /* 0x00000001f8867824 */ /* 0x000fe200078e0a86 */
[----:B------:R-:W-:Y:S04]  /*1a880*/  IABS R2, R2 ;  /* 0x0000000200027213 */ /* 0x000fe80000000000 */
[----:B------:R1:W2:Y:S02]  /*1a890*/  I2F R143, R2 ;  /* 0x00000002008f7306 */ /* 0x0002a40000201400 */
[----:B-1----:R-:W-:Y:S01]  /*1a8a0*/  IABS R2, R135 ;  /* 0x0000008700027213 */ /* 0x002fe20000000000 */
[----:B------:R-:W-:Y:S02]  /*1a8b0*/  IMAD.IADD R135, R243, 0x1, -R138 ;  /* 0x00000001f3877824 */ /* 0x000fe400078e0a8a */
[----:B--2---:R-:W-:Y:S05]  /*1a8c0*/  FFMA.FTZ R9, R143, -UR21, R9 ;  /* 0x800000158f097c23 */ /* 0x004fea0008010009 */
[----:B------:R1:W2:Y:S01]  /*1a8d0*/  I2F R142, R2 ;  /* 0x00000002008e7306 */ /* 0x0002a20000201400 */
[----:B------:R-:W-:Y:S02]  /*1a8e0*/  FSEL R143, R7, -INF , !P2 ;  /* 0xff800000078f7808 */ /* 0x000fe40005000000 */
[----:B------:R-:W-:Y:S02]  /*1a8f0*/  ISETP.GE.AND P2, PT, R138, R245, PT ;  /* 0x000000f58a00720c */ /* 0x000fe40003f46270 */
[----:B------:R-:W-:Y:S02]  /*1a900*/  IADD3 R7, R0, 0x21, RZ ;  /* 0x0000002100077810 */ /* 0x000fe40007ffe0ff */
[----:B------:R-:W-:Y:S11]  /*1a910*/  ISETP.GE.OR P2, PT, R138, R250, !P2 ;  /* 0x000000fa8a00720c */ /* 0x000ff60005746670 */
[----:B------:R-:W-:Y:S02]  /*1a920*/  @!UPT UIADD3 URZ, URZ, URZ, URZ ;  /* 0x0000003f3f3ff290 */ /* 0x000fe4000fffe03f */
[----:B------:R-:W-:Y:S02]  /*1a930*/  @P2 LOP3.LUT R239, R239, 0x40, RZ, 0xfc, !PT ;  /* 0x00000040efef2812 */ /* 0x000fe400078efcff */
[----:B------:R-:W-:Y:S02]  /*1a940*/  ISETP.GE.AND P2, PT, R3, R244, PT ;  /* 0x000000f40300720c */ /* 0x000fe40003f46270 */
[----:B-1----:R-:W-:Y:S01]  /*1a950*/  IABS R2, R135 ;  /* 0x0000008700027213 */ /* 0x002fe20000000000 */
[----:B------:R-:W-:Y:S01]  /*1a960*/  IMAD.IADD R135, R243, 0x1, -R137 ;  /* 0x00000001f3877824 */ /* 0x000fe200078e0a89 */
[----:B------:R-:W-:Y:S01]  /*1a970*/  ISETP.GE.OR P2, PT, R3, R249, !P2 ;  /* 0x000000f90300720c */ /* 0x000fe20005746670 */
[----:B--2---:R-:W-:Y:S01]  /*1a980*/  FFMA.FTZ R23, R142, -UR21, R23 ;  /* 0x800000158e177c23 */ /* 0x004fe20008010017 */
[----:B------:R1:W2:Y:S02]  /*1a990*/  I2F R141, R2 ;  /* 0x00000002008d7306 */ /* 0x0002a40000201400 */
[----:B------:R-:W-:Y:S08]  /*1a9a0*/  IABS R135, R135 ;  /* 0x0000008700877213 */ /* 0x000ff00000000000 */
[----:B------:R3:W3:Y:S01]  /*1a9b0*/  I2F R142, R135 ;  /* 0x00000087008e7306 */ /* 0x0006e20000201400 */
[----:B-1----:R-:W-:Y:S01]  /*1a9c0*/  IADD3 R2, R0, 0x18, RZ ;  /* 0x0000001800027810 */ /* 0x002fe20007ffe0ff */
[----:B--2---:R-:W-:Y:S04]  /*1a9d0*/  FFMA.FTZ R12, R141, -UR21, R12 ;  /* 0x800000158d0c7c23 */ /* 0x004fe8000801000c */
[----:B------:R-:W-:Y:S05]  /*1a9e0*/  IMAD.IADD R141, R242, 0x1, -R2 ;  /* 0x00000001f28d7824 */ /* 0x000fea00078e0a02 */
[----:B---3--:R-:W-:Y:S01]  /*1a9f0*/  IABS R135, R141 ;  /* 0x0000008d00877213 */ /* 0x008fe20000000000 */
[----:B------:R-:W-:Y:S03]  /*1aa00*/  FFMA.FTZ R13, R142, -UR21, R13 ;  /* 0x800000158e0d7c23 */ /* 0x000fe6000801000d */
[----:B------:R1:W2:Y:S02]  /*1aa10*/  I2F R141, R135 ;  /* 0x00000087008d7306 */ /* 0x0002a40000201400 */
[----:B-1----:R-:W-:Y:S01]  /*1aa20*/  IADD3 R135, R243, -R136, RZ ;  /* 0x80000088f3877210 */ /* 0x002fe20007ffe0ff */
[----:B--2---:R-:W-:Y:S02]  /*1aa30*/  FFMA.FTZ R32, R141, -UR21, R32 ;  /* 0x800000158d207c23 */ /* 0x004fe40008010020 */
[----:B------:R-:W-:Y:S01]  /*1aa40*/  IMAD.IADD R141, R241, 0x1, -R2 ;  /* 0x00000001f18d7824 */ /* 0x000fe200078e0a02 */
[----:B------:R-:W-:Y:S04]  /*1aa50*/  IABS R135, R135 ;  /* 0x0000008700877213 */ /* 0x000fe80000000000 */
[----:B------:R1:W2:Y:S02]  /*1aa60*/  I2F R142, R135 ;  /* 0x00000087008e7306 */ /* 0x0002a40000201400 */
[----:B-1----:R-:W-:Y:S01]  /*1aa70*/  IABS R135, R141 ;  /* 0x0000008d00877213 */ /* 0x002fe20000000000 */
[----:B--2---:R-:W-:Y:S07]  /*1aa80*/  FFMA.FTZ R24, R142, -UR21, R24 ;  /* 0x800000158e187c23 */ /* 0x004fee0008010018 */
[----:B------:R1:W2:Y:S02]  /*1aa90*/  I2F R141, R135 ;  /* 0x00000087008d7306 */ /* 0x0002a40000201400 */
[----:B-1----:R-:W-:Y:S02]  /*1aaa0*/  IMAD.IADD R135, R243, 0x1, -R3 ;  /* 0x00000001f3877824 */ /* 0x002fe400078e0a03 */
[----:B--2---:R-:W-:Y:S02]  /*1aab0*/  FFMA.FTZ R34, R141, -UR21, R34 ;  /* 0x800000158d227c23 */ /* 0x004fe40008010022 */
[----:B------:R-:W-:Y:S01]  /*1aac0*/  IMAD.IADD R141, R243, 0x1, -R2 ;  /* 0x00000001f38d7824 */ /* 0x000fe200078e0a02 */
[----:B------:R-:W-:Y:S04]  /*1aad0*/  IABS R135, R135 ;  /* 0x0000008700877213 */ /* 0x000fe80000000000 */
[----:B------:R1:W2:Y:S02]  /*1aae0*/  I2F R142, R135 ;  /* 0x00000087008e7306 */ /* 0x0002a40000201400 */
[----:B-1----:R-:W-:Y:S01]  /*1aaf0*/  IABS R135, R141 ;  /* 0x0000008d00877213 */ /* 0x002fe20000000000 */
[----:B--2---:R-:W-:Y:S01]  /*1ab00*/  FFMA.FTZ R25, R142, -UR21, R25 ;  /* 0x800000158e197c23 */ /* 0x004fe20008010019 */
[----:B------:R-:W-:Y:S06]  /*1ab10*/  IABS R142, R134 ;  /* 0x00000086008e7213 */ /* 0x000fec0000000000 */
[----:B------:R1:W2:Y:S10]  /*1ab20*/  I2F R141, R135 ;  /* 0x00000087008d7306 */ /* 0x0002b40000201400 */
[----:B------:R-:W3:Y:S01]  /*1ab30*/  I2F R142, R142 ;  /* 0x0000008e008e7306 */ /* 0x000ee20000201400 */
[----:B-1----:R-:W-:Y:S01]  /*1ab40*/  IADD3 R135, R0, 0x19, RZ ;  /* 0x0000001900877810 */ /* 0x002fe20007ffe0ff */
[----:B--2---:R-:W-:Y:S03]  /*1ab50*/  FFMA.FTZ R28, R141, -UR21, R28 ;  /* 0x800000158d1c7c23 */ /* 0x004fe6000801001c */
[----:B------:R-:W-:Y:S01]  /*1ab60*/  IADD3 R141, R242, -R135, RZ ;  /* 0x80000087f28d7210 */ /* 0x000fe20007ffe0ff */
[----:B------:R-:W-:Y:S03]  /*1ab70*/  IMAD.IADD R134, R243, 0x1, -R135 ;  /* 0x00000001f3867824 */ /* 0x000fe600078e0a87 */
[----:B------:R-:W-:Y:S01]  /*1ab80*/  IABS R141, R141 ;  /* 0x0000008d008d7213 */ /* 0x000fe20000000000 */
[----:B---3--:R-:W-:Y:S01]  /*1ab90*/  FFMA.FTZ R11, R142, -UR21, R11 ;  /* 0x800000158e0b7c23 */ /* 0x008fe2000801000b */
[----:B------:R-:W-:Y:S02]  /*1aba0*/  FSEL R142, R4, -INF , !P1 ;  /* 0xff800000048e7808 */ /* 0x000fe40004800000 */
[----:B------:R-:W-:Y:S02]  /*1abb0*/  IABS R134, R134 ;  /* 0x0000008600867213 */ /* 0x000fe40000000000 */
[----:B------:R-:W1:Y:S01]  /*1abc0*/  I2F R141, R141 ;  /* 0x0000008d008d7306 */ /* 0x000e620000201400 */
[C---:B------:R-:W-:Y:S04]  /*1abd0*/  ISETP.GE.AND P1, PT, R0.reuse, R246, PT ;  /* 0x000000f60000720c */ /* 0x040fe80003f26270 */
[----:B------:R-:W-:Y:S04]  /*1abe0*/  ISETP.GE.OR P1, PT, R0, R251, !P1 ;  /* 0x000000fb0000720c */ /* 0x000fe80004f26670 */
[----:B------:R-:W-:Y:S02]  /*1abf0*/  FSEL R209, R6, -INF , !P1 ;  /* 0xff80000006d17808 */ /* 0x000fe40004800000 */
[C---:B------:R-:W-:Y:S04]  /*1ac00*/  ISETP.GE.AND P1, PT, R0.reuse, R245, PT ;  /* 0x000000f50000720c */ /* 0x040fe80003f26270 */
[----:B------:R-:W-:Y:S04]  /*1ac10*/  ISETP.GE.OR P1, PT, R0, R250, !P1 ;  /* 0x000000fa0000720c */ /* 0x000fe80004f26670 */
[----:B------:R-:W-:Y:S02]  /*1ac20*/  FSEL R210, R8, -INF , !P1 ;  /* 0xff80000008d27808 */ /* 0x000fe40004800000 */
[C---:B------:R-:W-:Y:S01]  /*1ac30*/  ISETP.GE.AND P1, PT, R0.reuse, R244, PT ;  /* 0x000000f40000720c */ /* 0x040fe20003f26270 */
[----:B-1----:R-:W-:Y:S03]  /*1ac40*/  FFMA.FTZ R33, R141, -UR21, R33 ;  /* 0x800000158d217c23 */ /* 0x002fe60008010021 */
[----:B------:R-:W-:Y:S01]  /*1ac50*/  ISETP.GE.OR P1, PT, R0, R249, !P1 ;  /* 0x000000f90000720c */ /* 0x000fe20004f26670 */
[----:B------:R-:W-:Y:S03]  /*1ac60*/  IMAD.IADD R141, R241, 0x1, -R135 ;  /* 0x00000001f18d7824 */ /* 0x000fe600078e0a87 */
[----:B------:R-:W-:Y:S02]  /*1ac70*/  FSEL R211, R10, -INF , !P1 ;  /* 0xff8000000ad37808 */ /* 0x000fe40004800000 */
[----:B------:R-:W-:Y:S02]  /*1ac80*/  IABS R141, R141 ;  /* 0x0000008d008d7213 */ /* 0x000fe40000000000 */
[C---:B------:R-:W-:Y:S04]  /*1ac90*/  ISETP.GE.AND P1, PT, R138.reuse, R247, PT ;  /* 0x000000f78a00720c */ /* 0x040fe80003f26270 */
[----:B------:R-:W1:Y:S01]  /*1aca0*/  I2F R141, R141 ;  /* 0x0000008d008d7306 */ /* 0x000e620000201400 */
[----:B------:R-:W-:Y:S04]  /*1acb0*/  ISETP.GE.OR P1, PT, R138, R252, !P1 ;  /* 0x000000fc8a00720c */ /* 0x000fe80004f26670 */
[----:B------:R-:W-:Y:S02]  /*1acc0*/  FSEL R208, R16, -INF , !P1 ;  /* 0xff80000010d07808 */ /* 0x000fe40004800000 */
[CC--:B------:R-:W-:Y:S04]  /*1acd0*/  ISETP.GE.AND P1, PT, R138.reuse, R244.reuse, PT ;  /* 0x000000f48a00720c */ /* 0x0c0fe80003f26270 */
[-C--:B------:R-:W-:Y:S02]  /*1ace0*/  ISETP.GE.OR P3, PT, R138, R249.reuse, !P1 ;  /* 0x000000f98a00720c */ /* 0x080fe40004f66670 */
[C---:B------:R-:W-:Y:S04]  /*1acf0*/  ISETP.GE.AND P1, PT, R2.reuse, R244, PT ;  /* 0x000000f40200720c */ /* 0x040fe80003f26270 */
[----:B------:R-:W-:Y:S01]  /*1ad00*/  ISETP.GE.OR P1, PT, R2, R249, !P1 ;  /* 0x000000f90200720c */ /* 0x000fe20004f26670 */
[----:B-1----:R-:W-:Y:S06]  /*1ad10*/  FFMA.FTZ R35, R141, -UR21, R35 ;  /* 0x800000158d237c23 */ /* 0x002fec0008010023 */
[----:B------:R-:W-:Y:S01]  /*1ad20*/  @P3 LOP3.LUT R239, R239, 0x1000, RZ, 0xfc, !PT ;  /* 0x00001000efef3812 */ /* 0x000fe200078efcff */
[----:B------:R1:W2:Y:S03]  /*1ad30*/  I2F R141, R134 ;  /* 0x00000086008d7306 */ /* 0x0002a60000201400 */
[----:B------:R-:W-:Y:S02]  /*1ad40*/  LOP3.LUT R239, R239, 0xffffdfff, RZ, 0xc0, !PT ;  /* 0xffffdfffefef7812 */ /* 0x000fe400078ec0ff */
[----:B-1----:R-:W-:Y:S01]  /*1ad50*/  IADD3 R134, R0, 0x20, RZ ;  /* 0x0000002000867810 */ /* 0x002fe20007ffe0ff */
[----:B--2---:R-:W-:Y:S03]  /*1ad60*/  FFMA.FTZ R29, R141, -UR21, R29 ;  /* 0x800000158d1d7c23 */ /* 0x004fe6000801001d */
[----:B------:R-:W-:Y:S01]  /*1ad70*/  IADD3 R141, R242, -R134, RZ ;  /* 0x80000086f28d7210 */ /* 0x000fe20007ffe0ff */
[----:B------:R-:W-:Y:S03]  /*1ad80*/  IMAD.IADD R4, R241, 0x1, -R134 ;  /* 0x00000001f1047824 */ /* 0x000fe600078e0a86 */
[----:B------:R-:W-:Y:S02]  /*1ad90*/  IABS R141, R141 ;  /* 0x0000008d008d7213 */ /* 0x000fe40000000000 */
[----:B------:R-:W-:Y:S04]  /*1ada0*/  IABS R4, R4 ;  /* 0x0000000400047213 */ /* 0x000fe80000000000 */
[----:B------:R-:W1:Y:S10]  /*1adb0*/  I2F R141, R141 ;  /* 0x0000008d008d7306 */ /* 0x000e740000201400 */
[----:B------:R-:W2:Y:S01]  /*1adc0*/  I2F R4, R4 ;  /* 0x0000000400047306 */ /* 0x000ea20000201400 */
[----:B-1----:R-:W-:Y:S01]  /*1add0*/  FFMA.FTZ R36, R141, -UR21, R36 ;  /* 0x800000158d247c23 */ /* 0x002fe20008010024 */
[----:B------:R-:W-:Y:S02]  /*1ade0*/  FSEL R141, R5, -INF , !P0 ;  /* 0xff800000058d7808 */ /* 0x000fe40004000000 */
[C---:B------:R-:W-:Y:S04]  /*1adf0*/  ISETP.GE.AND P0, PT, R138.reuse, R246, PT ;  /* 0x000000f68a00720c */ /* 0x040fe80003f06270 */
[----:B------:R-:W-:Y:S01]  /*1ae00*/  ISETP.GE.OR P0, PT, R138, R251, !P0 ;  /* 0x000000fb8a00720c */ /* 0x000fe20004706670 */
[----:B------:R-:W-:Y:S02]  /*1ae10*/  IMAD.IADD R138, R248, 0x1, -R138 ;  /* 0x00000001f88a7824 */ /* 0x000fe400078e0a8a */
[----:B--2---:R-:W-:Y:S01]  /*1ae20*/  FFMA.FTZ R38, R4, -UR21, R38 ;  /* 0x8000001504267c23 */ /* 0x004fe20008010026 */
[----:B------:R-:W-:Y:S01]  /*1ae30*/  FSEL R18, R18, -INF , !P0 ;  /* 0xff80000012127808 */ /* 0x000fe20004000000 */
[----:B------:R-:W-:Y:S01]  /*1ae40*/  IMAD.IADD R4, R243, 0x1, -R134 ;  /* 0x00000001f3047824 */ /* 0x000fe200078e0a86 */
[----:B------:R-:W-:Y:S02]  /*1ae50*/  IABS R5, R138 ;  /* 0x0000008a00057213 */ /* 0x000fe40000000000 */
[C---:B------:R-:W-:Y:S02]  /*1ae60*/  ISETP.GE.AND P0, PT, R137.reuse, R247, PT ;  /* 0x000000f78900720c */ /* 0x040fe40003f06270 */
[----:B------:R-:W-:Y:S02]  /*1ae70*/  IABS R4, R4 ;  /* 0x0000000400047213 */ /* 0x000fe40000000000 */
[----:B------:R-:W1:Y:S01]  /*1ae80*/  I2F R5, R5 ;  /* 0x0000000500057306 */ /* 0x000e620000201400 */
[----:B------:R-:W-:Y:S04]  /*1ae90*/  ISETP.GE.OR P0, PT, R137, R252, !P0 ;  /* 0x000000fc8900720c */ /* 0x000fe80004706670 */
[----:B------:R-:W-:Y:S02]  /*1aea0*/  FSEL R17, R17, -INF , !P0 ;  /* 0xff80000011117808 */ /* 0x000fe40004000000 */
[C---:B------:R-:W-:Y:S03]  /*1aeb0*/  ISETP.GE.AND P0, PT, R137.reuse, R246, PT ;  /* 0x000000f68900720c */ /* 0x040fe60003f06270 */
[----:B------:R-:W2:Y:S01]  /*1aec0*/  I2F R6, R4 ;  /* 0x0000000400067306 */ /* 0x000ea20000201400 */
[----:B------:R-:W-:Y:S04]  /*1aed0*/  ISETP.GE.OR P0, PT, R137, R251, !P0 ;  /* 0x000000fb8900720c */ /* 0x000fe80004706670 */
[----:B------:R-:W-:Y:S02]  /*1aee0*/  FSEL R19, R19, -INF , !P0 ;  /* 0xff80000013137808 */ /* 0x000fe40004000000 */
[C---:B------:R-:W-:Y:S04]  /*1aef0*/  ISETP.GE.AND P0, PT, R136.reuse, R247, PT ;  /* 0x000000f78800720c */ /* 0x040fe80003f06270 */
[----:B------:R-:W-:Y:S01]  /*1af00*/  ISETP.GE.OR P0, PT, R136, R252, !P0 ;  /* 0x000000fc8800720c */ /* 0x000fe20004706670 */
[----:B-1----:R-:W-:Y:S01]  /*1af10*/  FFMA.FTZ R14, R5, -UR21, R14 ;  /* 0x80000015050e7c23 */ /* 0x002fe2000801000e */
[----:B------:R-:W-:Y:S02]  /*1af20*/  IADD3 R5, R248, -R137, RZ ;  /* 0x80000089f8057210 */ /* 0x000fe40007ffe0ff */
[----:B------:R-:W-:Y:S02]  /*1af30*/  FSEL R20, R20, -INF , !P0 ;  /* 0xff80000014147808 */ /* 0x000fe40004000000 */
[C---:B------:R-:W-:Y:S04]  /*1af40*/  ISETP.GE.AND P0, PT, R136.reuse, R246, PT ;  /* 0x000000f68800720c */ /* 0x040fe80003f06270 */
[----:B------:R-:W-:Y:S01]  /*1af50*/  ISETP.GE.OR P0, PT, R136, R251, !P0 ;  /* 0x000000fb8800720c */ /* 0x000fe20004706670 */
[----:B--2---:R-:W-:Y:S01]  /*1af60*/  FFMA.FTZ R40, R6, -UR21, R40 ;  /* 0x8000001506287c23 */ /* 0x004fe20008010028 */
[----:B------:R-:W-:Y:S02]  /*1af70*/  IABS R4, R5 ;  /* 0x0000000500047213 */ /* 0x000fe40000000000 */
[C---:B------:R-:W-:Y:S02]  /*1af80*/  IADD3 R6, R0.reuse, 0x28, RZ ;  /* 0x0000002800067810 */ /* 0x040fe40007ffe0ff */
[----:B------:R-:W-:Y:S02]  /*1af90*/  IADD3 R5, R0, 0x29, RZ ;  /* 0x0000002900057810 */ /* 0x000fe40007ffe0ff */
[----:B------:R-:W1:Y:S01]  /*1afa0*/  I2F R4, R4 ;  /* 0x0000000400047306 */ /* 0x000e620000201400 */
[----:B------:R-:W-:Y:S02]  /*1afb0*/  FSEL R22, R22, -INF , !P0 ;  /* 0xff80000016167808 */ /* 0x000fe40004000000 */
[C---:B------:R-:W-:Y:S04]  /*1afc0*/  ISETP.GE.AND P0, PT, R3.reuse, R247, PT ;  /* 0x000000f70300720c */ /* 0x040fe80003f06270 */
[----:B------:R-:W-:Y:S04]  /*1afd0*/  ISETP.GE.OR P0, PT, R3, R252, !P0 ;  /* 0x000000fc0300720c */ /* 0x000fe80004706670 */
[----:B------:R-:W-:Y:S02]  /*1afe0*/  FSEL R21, R21, -INF , !P0 ;  /* 0xff80000015157808 */ /* 0x000fe40004000000 */
[C---:B------:R-:W-:Y:S04]  /*1aff0*/  ISETP.GE.AND P0, PT, R3.reuse, R246, PT ;  /* 0x000000f60300720c */ /* 0x040fe80003f06270 */
[----:B------:R-:W-:Y:S04]  /*1b000*/  ISETP.GE.OR P0, PT, R3, R251, !P0 ;  /* 0x000000fb0300720c */ /* 0x000fe80004706670 */
[----:B------:R-:W-:Y:S02]  /*1b010*/  FSEL R23, R23, -INF , !P0 ;  /* 0xff80000017177808 */ /* 0x000fe40004000000 */
[----:B------:R-:W-:Y:S01]  /*1b020*/  ISETP.GE.AND P0, PT, R2, R247, PT ;  /* 0x000000f70200720c */ /* 0x000fe20003f06270 */
[----:B-1----:R-:W-:Y:S02]  /*1b030*/  FFMA.FTZ R15, R4, -UR21, R15 ;  /* 0x80000015040f7c23 */ /* 0x002fe4000801000f */
[----:B------:R-:W-:Y:S01]  /*1b040*/  IMAD.IADD R4, R242, 0x1, -R7 ;  /* 0x00000001f2047824 */ /* 0x000fe200078e0a07 */
[----:B------:R-:W-:Y:S04]  /*1b050*/  ISETP.GE.OR P0, PT, R2, R252, !P0 ;  /* 0x000000fc0200720c */ /* 0x000fe80004706670 */
[----:B------:R-:W-:Y:S02]  /*1b060*/  IABS R4, R4 ;  /* 0x0000000400047213 */ /* 0x000fe40000000000 */
[----:B------:R-:W-:Y:S02]  /*1b070*/  FSEL R32, R32, -INF , !P0 ;  /* 0xff80000020207808 */ /* 0x000fe40004000000 */
[C---:B------:R-:W-:Y:S02]  /*1b080*/  ISETP.GE.AND P0, PT, R2.reuse, R246, PT ;  /* 0x000000f60200720c */ /* 0x040fe40003f06270 */
[----:B------:R-:W1:Y:S02]  /*1b090*/  I2F R4, R4 ;  /* 0x0000000400047306 */ /* 0x000e640000201400 */
[----:B------:R-:W-:Y:S04]  /*1b0a0*/  ISETP.GE.OR P0, PT, R2, R251, !P0 ;  /* 0x000000fb0200720c */ /* 0x000fe80004706670 */
[----:B------:R-:W-:Y:S02]  /*1b0b0*/  FSEL R34, R34, -INF , !P0 ;  /* 0xff80000022227808 */ /* 0x000fe40004000000 */
[C---:B------:R-:W-:Y:S04]  /*1b0c0*/  ISETP.GE.AND P0, PT, R135.reuse, R247, PT ;  /* 0x000000f78700720c */ /* 0x040fe80003f06270 */
[----:B------:R-:W-:Y:S04]  /*1b0d0*/  ISETP.GE.OR P0, PT, R135, R252, !P0 ;  /* 0x000000fc8700720c */ /* 0x000fe80004706670 */
[----:B------:R-:W-:Y:S02]  /*1b0e0*/  FSEL R33, R33, -INF , !P0 ;  /* 0xff80000021217808 */ /* 0x000fe40004000000 */
[C---:B------:R-:W-:Y:S04]  /*1b0f0*/  ISETP.GE.AND P0, PT, R135.reuse, R246, PT ;  /* 0x000000f68700720c */ /* 0x040fe80003f06270 */
[----:B------:R-:W-:Y:S01]  /*1b100*/  ISETP.GE.OR P0, PT, R135, R251, !P0 ;  /* 0x000000fb8700720c */ /* 0x000fe20004706670 */
[----:B-1----:R-:W-:Y:S02]  /*1b110*/  FFMA.FTZ R37, R4, -UR21, R37 ;  /* 0x8000001504257c23 */ /* 0x002fe40008010025 */
[----:B------:R-:W-:Y:S01]  /*1b120*/  IMAD.IADD R4, R241, 0x1, -R7 ;  /* 0x00000001f1047824 */ /* 0x000fe200078e0a07 */
[----:B------:R-:W-:Y:S02]  /*1b130*/  FSEL R35, R35, -INF , !P0 ;  /* 0xff80000023237808 */ /* 0x000fe40004000000 */
[C---:B------:R-:W-:Y:S02]  /*1b140*/  ISETP.GE.AND P0, PT, R134.reuse, R247, PT ;  /* 0x000000f78600720c */ /* 0x040fe40003f06270 */
[----:B------:R-:W-:Y:S02]  /*1b150*/  IABS R4, R4 ;  /* 0x0000000400047213 */ /* 0x000fe40000000000 */
[----:B------:R-:W-:Y:S04]  /*1b160*/  ISETP.GE.OR P0, PT, R134, R252, !P0 ;  /* 0x000000fc8600720c */ /* 0x000fe80004706670 */
        /* <DEDUP_REMOVED lines=8> */
[C---:B------:R-:W-:Y:S01]  /*1b1f0*/  ISETP.GE.AND P0, PT, R7.reuse, R246, PT ;  /* 0x000000f60700720c */ /* 0x040fe20003f06270 */
[----:B-1----:R-:W-:Y:S02]  /*1b200*/  FFMA.FTZ R39, R4, -UR21, R39 ;  /* 0x8000001504277c23 */ /* 0x002fe40008010027 */
[----:B------:R-:W-:Y:S01]  /*1b210*/  IMAD.IADD R4, R242, 0x1, -R6 ;  /* 0x00000001f2047824 */ /* 0x000fe200078e0a06 */
[----:B------:R-:W-:Y:S04]  /*1b220*/  ISETP.GE.OR P0, PT, R7, R251, !P0 ;  /* 0x000000fb0700720c */ /* 0x000fe80004706670 */
[----:B------:R-:W-:Y:S02]  /*1b230*/  IABS R4, R4 ;  /* 0x0000000400047213 */ /* 0x000fe40000000000 */
[----:B------:R-:W-:Y:S02]  /*1b240*/  FSEL R39, R39, -INF , !P0 ;  /* 0xff80000027277808 */ /* 0x000fe40004000000 */
[C---:B------:R-:W-:Y:S02]  /*1b250*/  ISETP.GE.AND P0, PT, R6.reuse, R247, PT ;  /* 0x000000f70600720c */ /* 0x040fe40003f06270 */
[----:B------:R-:W1:Y:S02]  /*1b260*/  I2F R4, R4 ;  /* 0x0000000400047306 */ /* 0x000e640000201400 */
[----:B------:R-:W-:Y:S01]  /*1b270*/  ISETP.GE.OR P0, PT, R6, R252, !P0 ;  /* 0x000000fc0600720c */ /* 0x000fe20004706670 */
[----:B-1----:R-:W-:Y:S01]  /*1b280*/  FFMA.FTZ R48, R4, -UR21, R48 ;  /* 0x8000001504307c23 */ /* 0x002fe20008010030 */
[----:B------:R-:W-:Y:S04]  /*1b290*/  IADD3 R4, R241, -R6, RZ ;  /* 0x80000006f1047210 */ /* 0x000fe80007ffe0ff */
[----:B------:R-:W-:Y:S02]  /*1b2a0*/  IABS R4, R4 ;  /* 0x0000000400047213 */ /* 0x000fe40000000000 */
[----:B------:R-:W-:Y:S02]  /*1b2b0*/  FSEL R48, R48, -INF , !P0 ;  /* 0xff80000030307808 */ /* 0x000fe40004000000 */
[C---:B------:R-:W-:Y:S02]  /*1b2c0*/  ISETP.GE.AND P0, PT, R6.reuse, R246, PT ;  /* 0x000000f60600720c */ /* 0x040fe40003f06270 */
[----:B------:R-:W1:Y:S02]  /*1b2d0*/  I2F R4, R4 ;  /* 0x0000000400047306 */ /* 0x000e640000201400 */
[----:B------:R-:W-:Y:S01]  /*1b2e0*/  ISETP.GE.OR P0, PT, R6, R251, !P0 ;  /* 0x000000fb0600720c */ /* 0x000fe20004706670 */
[----:B-1----:R-:W-:Y:S02]  /*1b2f0*/  FFMA.FTZ R50, R4, -UR21, R50 ;  /* 0x8000001504327c23 */ /* 0x002fe40008010032 */
[----:B------:R-:W-:Y:S03]  /*1b300*/  IMAD.IADD R4, R243, 0x1, -R7 ;  /* 0x00000001f3047824 */ /* 0x000fe600078e0a07 */
[----:B------:R-:W-:Y:S02]  /*1b310*/  FSEL R50, R50, -INF , !P0 ;  /* 0xff80000032327808 */ /* 0x000fe40004000000 */
[----:B------:R-:W-:Y:S02]  /*1b320*/  IABS R4, R4 ;  /* 0x0000000400047213 */ /* 0x000fe40000000000 */
[C---:B------:R-:W-:Y:S04]  /*1b330*/  ISETP.GE.AND P0, PT, R137.reuse, R245, PT ;  /* 0x000000f58900720c */ /* 0x040fe80003f06270 */
[----:B------:R-:W1:Y:S01]  /*1b340*/  I2F R4, R4 ;  /* 0x0000000400047306 */ /* 0x000e620000201400 */
[----:B------:R-:W-:Y:S02]  /*1b350*/  ISETP.GE.OR P3, PT, R137, R250, !P0 ;  /* 0x000000fa8900720c */ /* 0x000fe40004766670 */
[C---:B------:R-:W-:Y:S04]  /*1b360*/  ISETP.GE.AND P0, PT, R5.reuse, R247, PT ;  /* 0x000000f70500720c */ /* 0x040fe80003f06270 */
[----:B------:R-:W-:Y:S07]  /*1b370*/  ISETP.GE.OR P0, PT, R5, R252, !P0 ;  /* 0x000000fc0500720c */ /* 0x000fee0004706670 */
[----:B------:R-:W-:Y:S04]  /*1b380*/  @P3 LOP3.LUT R239, R239, 0x2000, RZ, 0xfc, !PT ;  /* 0x00002000efef3812 */ /* 0x000fe800078efcff */
[----:B------:R-:W-:Y:S04]  /*1b390*/  LOP3.LUT R239, R239, 0xfffffbff, RZ, 0xc0, !PT ;  /* 0xfffffbffefef7812 */ /* 0x000fe800078ec0ff */
[----:B------:R-:W-:Y:S01]  /*1b3a0*/  @P6 LOP3.LUT R239, R239, 0x400, RZ, 0xfc, !PT ;  /* 0x00000400efef6812 */ /* 0x000fe200078efcff */
[----:B-1----:R-:W-:Y:S02]  /*1b3b0*/  FFMA.FTZ R41, R4, -UR21, R41 ;  /* 0x8000001504297c23 */ /* 0x002fe40008010029 */
[----:B------:R-:W-:Y:S01]  /*1b3c0*/  IMAD.IADD R4, R248, 0x1, -R136 ;  /* 0x00000001f8047824 */ /* 0x000fe200078e0a88 */
[----:B------:R-:W-:Y:S04]  /*1b3d0*/  LOP3.LUT R239, R239, 0xffffbfff, RZ, 0xc0, !PT ;  /* 0xffffbfffefef7812 */ /* 0x000fe800078ec0ff */
[----:B------:R-:W-:Y:S06]  /*1b3e0*/  IABS R4, R4 ;  /* 0x0000000400047213 */ /* 0x000fec0000000000 */
[----:B------:R-:W1:Y:S02]  /*1b3f0*/  I2F R4, R4 ;  /* 0x0000000400047306 */ /* 0x000e640000201400 */
[----:B-1----:R-:W-:Y:S02]  /*1b400*/  FFMA.FTZ R26, R4, -UR21, R26 ;  /* 0x80000015041a7c23 */ /* 0x002fe4000801001a */
[----:B------:R-:W-:Y:S03]  /*1b410*/  IMAD.IADD R4, R242, 0x1, -R5 ;  /* 0x00000001f2047824 */ /* 0x000fe600078e0a05 */
[----:B------:R-:W-:Y:S02]  /*1b420*/  FSEL R216, R26, -INF , !P5 ;  /* 0xff8000001ad87808 */ /* 0x000fe40006800000 */
[----:B------:R-:W-:Y:S02]  /*1b430*/  IABS R4, R4 ;  /* 0x0000000400047213 */ /* 0x000fe40000000000 */
[C---:B------:R-:W-:Y:S04]  /*1b440*/  ISETP.GE.AND P5, PT, R6.reuse, R245, PT ;  /* 0x000000f50600720c */ /* 0x040fe80003fa6270 */
[----:B------:R-:W1:Y:S01]  /*1b450*/  I2F R4, R4 ;  /* 0x0000000400047306 */ /* 0x000e620000201400 */
        /* <DEDUP_REMOVED lines=14> */
[----:B------:R-:W-:Y:S11]  /*1b540*/  ISETP.GE.OR P4, PT, R136, R250, !P0 ;  /* 0x000000fa8800720c */ /* 0x000ff60004786670 */
[----:B------:R-:W-:Y:S02]  /*1b550*/  @!UPT UIADD3 URZ, URZ, URZ, URZ ;  /* 0x0000003f3f3ff290 */ /* 0x000fe4000fffe03f */
[----:B------:R-:W-:Y:S04]  /*1b560*/  @P4 LOP3.LUT R239, R239, 0x4000, RZ, 0xfc, !PT ;  /* 0x00004000efef4812 */ /* 0x000fe800078efcff */
[C---:B------:R-:W-:Y:S02]  /*1b570*/  LOP3.LUT P3, RZ, R239.reuse, 0x40, RZ, 0xc0, !PT ;  /* 0x00000040efff7812 */ /* 0x040fe4000786c0ff */
[C---:B------:R-:W-:Y:S02]  /*1b580*/  LOP3.LUT P4, RZ, R239.reuse, 0x80, RZ, 0xc0, !PT ;  /* 0x00000080efff7812 */ /* 0x040fe4000788c0ff */
[----:B------:R-:W-:Y:S01]  /*1b590*/  LOP3.LUT R239, R239, 0xfffffff7, RZ, 0xc0, !PT ;  /* 0xfffffff7efef7812 */ /* 0x000fe200078ec0ff */
[----:B-1----:R-:W-:Y:S01]  /*1b5a0*/  FFMA.FTZ R44, R4, -UR21, R44 ;  /* 0x80000015042c7c23 */ /* 0x002fe2000801002c */
[----:B------:R-:W-:Y:S01]  /*1b5b0*/  FSEL R16, R9, -INF , !P4 ;  /* 0xff80000009107808 */ /* 0x000fe20006000000 */
[----:B------:R-:W-:Y:S01]  /*1b5c0*/  IMAD.IADD R4, R248, 0x1, -R3 ;  /* 0x00000001f8047824 */ /* 0x000fe200078e0a03 */
[----:B------:R-:W-:Y:S01]  /*1b5d0*/  FSEL R12, R12, -INF , !P3 ;  /* 0xff8000000c0c7808 */ /* 0x000fe20005800000 */
[----:B------:R-:W-:Y:S01]  /*1b5e0*/  IMAD.IADD R9, R248, 0x1, -R7 ;  /* 0x00000001f8097824 */ /* 0x000fe200078e0a07 */
[----:B------:R-:W-:Y:S02]  /*1b5f0*/  FSEL R44, R44, -INF , !P5 ;  /* 0xff8000002c2c7808 */ /* 0x000fe40006800000 */
[----:B------:R-:W-:Y:S02]  /*1b600*/  IABS R4, R4 ;  /* 0x0000000400047213 */ /* 0x000fe40000000000 */
[C---:B------:R-:W-:Y:S02]  /*1b610*/  ISETP.GE.AND P5, PT, R7.reuse, R244, PT ;  /* 0x000000f40700720c */ /* 0x040fe40003fa6270 */
[----:B------:R-:W-:Y:S02]  /*1b620*/  IABS R9, R9 ;  /* 0x0000000900097213 */ /* 0x000fe40000000000 */
[----:B------:R-:W1:Y:S01]  /*1b630*/  I2F R4, R4 ;  /* 0x0000000400047306 */ /* 0x000e620000201400 */
[----:B------:R-:W-:Y:S09]  /*1b640*/  ISETP.GE.OR P5, PT, R7, R249, !P5 ;  /* 0x000000f90700720c */ /* 0x000ff20006fa6670 */
[----:B------:R-:W2:Y:S01]  /*1b650*/  I2F R9, R9 ;  /* 0x0000000900097306 */ /* 0x000ea20000201400 */
[----:B-1----:R-:W-:Y:S01]  /*1b660*/  FFMA.FTZ R27, R4, -UR21, R27 ;  /* 0x80000015041b7c23 */ /* 0x002fe2000801001b */
[----:B------:R-:W-:Y:S04]  /*1b670*/  IADD3 R4, R0, 0x30, RZ ;  /* 0x0000003000047810 */ /* 0x000fe80007ffe0ff */
[----:B------:R-:W-:Y:S01]  /*1b680*/  ISETP.GE.AND P0, PT, R4, R247, PT ;  /* 0x000000f70400720c */ /* 0x000fe20003f06270 */
[----:B------:R-:W-:Y:S01]  /*1b690*/  IMAD.IADD R8, R242, 0x1, -R4 ;  /* 0x00000001f2087824 */ /* 0x000fe200078e0a04 */
[----:B------:R-:W-:Y:S02]  /*1b6a0*/  FSEL R215, R27, -INF , !P2 ;  /* 0xff8000001bd77808 */ /* 0x000fe40005000000 */
[----:B------:R-:W-:Y:S01]  /*1b6b0*/  ISETP.GE.OR P0, PT, R4, R252, !P0 ;  /* 0x000000fc0400720c */ /* 0x000fe20004706670 */
[----:B--2---:R-:W-:Y:S01]  /*1b6c0*/  FFMA.FTZ R43, R9, -UR21, R43 ;  /* 0x80000015092b7c23 */ /* 0x004fe2000801002b */
[----:B------:R-:W-:Y:S02]  /*1b6d0*/  IABS R8, R8 ;  /* 0x0000000800087213 */ /* 0x000fe40000000000 */
[----:B------:R-:W-:Y:S02]  /*1b6e0*/  ISETP.GE.AND P2, PT, R5, R245, PT ;  /* 0x000000f50500720c */ /* 0x000fe40003f46270 */
[----:B------:R-:W-:Y:S02]  /*1b6f0*/  FSEL R130, R43, -INF , !P5 ;  /* 0xff8000002b827808 */ /* 0x000fe40006800000 */
        /* <DEDUP_REMOVED lines=9> */
[----:B-1----:R-:W-:Y:S05]  /*1b790*/  FFMA.FTZ R54, R8, -UR21, R54 ;  /* 0x8000001508367c23 */ /* 0x002fea0008010036 */
[----:B------:R-:W-:Y:S02]  /*1b7a0*/  FSEL R54, R54, -INF , !P0 ;  /* 0xff80000036367808 */ /* 0x000fe40004000000 */
[C---:B------:R-:W-:Y:S04]  /*1b7b0*/  ISETP.GE.AND P0, PT, R3.reuse, R245, PT ;  /* 0x000000f50300720c */ /* 0x040fe80003f06270 */
[----:B------:R-:W-:Y:S01]  /*1b7c0*/  ISETP.GE.OR P0, PT, R3, R250, !P0 ;  /* 0x000000fa0300720c */ /* 0x000fe20004706670 */
[----:B------:R-:W-:Y:S05]  /*1b7d0*/  IMAD.IADD R3, R243, 0x1, -R5 ;  /* 0x00000001f3037824 */ /* 0x000fea00078e0a05 */
[----:B------:R-:W-:Y:S06]  /*1b7e0*/  IABS R3, R3 ;  /* 0x0000000300037213 */ /* 0x000fec0000000000 */
[----:B------:R-:W1:Y:S01]  /*1b7f0*/  I2F R3, R3 ;  /* 0x0000000300037306 */ /* 0x000e620000201400 */
[----:B------:R-:W-:Y:S04]  /*1b800*/  @P0 LOP3.LUT R239, R239, 0x8, RZ, 0xfc, !PT ;  /* 0x00000008efef0812 */ /* 0x000fe800078efcff */
[C---:B------:R-:W-:Y:S02]  /*1b810*/  LOP3.LUT P3, RZ, R239.reuse, 0x2000, RZ, 0xc0, !PT ;  /* 0x00002000efff7812 */ /* 0x040fe4000786c0ff */
[----:B------:R-:W-:Y:S02]  /*1b820*/  LOP3.LUT P4, RZ, R239, 0x4000, RZ, 0xc0, !PT ;  /* 0x00004000efff7812 */ /* 0x000fe4000788c0ff */
[----:B------:R-:W-:Y:S02]  /*1b830*/  FSEL R13, R13, -INF , !P3 ;  /* 0xff8000000d0d7808 */ /* 0x000fe40005800000 */
[----:B------:R-:W-:Y:S02]  /*1b840*/  FSEL R24, R24, -INF , !P4 ;  /* 0xff80000018187808 */ /* 0x000fe40006000000 */
[C---:B------:R-:W-:Y:S02]  /*1b850*/  LOP3.LUT P4, RZ, R239.reuse, 0x800, RZ, 0xc0, !PT ;  /* 0x00000800efff7812 */ /* 0x040fe4000788c0ff */
[----:B------:R-:W-:Y:S02]  /*1b860*/  LOP3.LUT P3, RZ, R239, 0x1000, RZ, 0xc0, !PT ;  /* 0x00001000efff7812 */ /* 0x000fe4000786c0ff */
[----:B------:R-:W-:Y:S02]  /*1b870*/  FSEL R11, R11, -INF , !P4 ;  /* 0xff8000000b0b7808 */ /* 0x000fe40006000000 */
[----:B------:R-:W-:Y:S02]  /*1b880*/  FSEL R14, R14, -INF , !P3 ;  /* 0xff8000000e0e7808 */ /* 0x000fe40005800000 */
[----:B------:R-:W-:Y:S01]  /*1b890*/  LOP3.LUT P4, RZ, R239, 0x200, RZ, 0xc0, !PT ;  /* 0x00000200efff7812 */ /* 0x000fe2000788c0ff */
        /* <DEDUP_REMOVED lines=8> */
[----:B------:R-:W-:Y:S04]  /*1b920*/  IADD3 R3, R0, 0x31, RZ ;  /* 0x0000003100037810 */ /* 0x000fe80007ffe0ff */
[C---:B------:R-:W-:Y:S01]  /*1b930*/  ISETP.GE.AND P0, PT, R3.reuse, R247, PT ;  /* 0x000000f70300720c */ /* 0x040fe20003f06270 */
[----:B------:R-:W-:Y:S01]  /*1b940*/  IMAD.IADD R8, R242, 0x1, -R3 ;  /* 0x00000001f2087824 */ /* 0x000fe200078e0a03 */
[----:B------:R-:W-:Y:S02]  /*1b950*/  FSEL R214, R30, -INF , !P1 ;  /* 0xff8000001ed67808 */ /* 0x000fe40004800000 */
[C---:B------:R-:W-:Y:S02]  /*1b960*/  ISETP.GE.OR P0, PT, R3.reuse, R252, !P0 ;  /* 0x000000fc0300720c */ /* 0x040fe40004706670 */
[----:B------:R-:W-:Y:S02]  /*1b970*/  IABS R8, R8 ;  /* 0x0000000800087213 */ /* 0x000fe40000000000 */
[C---:B------:R-:W-:Y:S02]  /*1b980*/  ISETP.GE.AND P1, PT, R4.reuse, R245, PT ;  /* 0x000000f50400720c */ /* 0x040fe40003f26270 */
[C---:B------:R-:W-:Y:S02]  /*1b990*/  ISETP.GE.AND P5, PT, R3.reuse, R244, PT ;  /* 0x000000f40300720c */ /* 0x040fe40003fa6270 */
[----:B------:R-:W1:Y:S01]  /*1b9a0*/  I2F R8, R8 ;  /* 0x0000000800087306 */ /* 0x000e620000201400 */
[----:B------:R-:W-:Y:S02]  /*1b9b0*/  ISETP.GE.OR P1, PT, R4, R250, !P1 ;  /* 0x000000fa0400720c */ /* 0x000fe40004f26670 */
        /* <DEDUP_REMOVED lines=10> */
[CC--:B------:R-:W-:Y:S04]  /*1ba60*/  ISETP.GE.AND P0, PT, R2.reuse, R245.reuse, PT ;  /* 0x000000f50200720c */ /* 0x0c0fe80003f06270 */
[----:B------:R-:W-:Y:S01]  /*1ba70*/  ISETP.GE.OR P6, PT, R2, R250, !P0 ;  /* 0x000000fa0200720c */ /* 0x000fe200047c6670 */
[----:B------:R-:W-:Y:S03]  /*1ba80*/  IMAD.IADD R2, R243, 0x1, -R4 ;  /* 0x00000001f3027824 */ /* 0x000fe600078e0a04 */
[----:B------:R-:W-:Y:S02]  /*1ba90*/  FSEL R28, R28, -INF , !P6 ;  /* 0xff8000001c1c7808 */ /* 0x000fe40007000000 */
[----:B------:R-:W-:Y:S02]  /*1baa0*/  IABS R2, R2 ;  /* 0x0000000200027213 */ /* 0x000fe40000000000 */
[----:B------:R-:W-:Y:S04]  /*1bab0*/  LOP3.LUT P6, RZ, R239, 0x400, RZ, 0xc0, !PT ;  /* 0x00000400efff7812 */ /* 0x000fe800078cc0ff */
[----:B------:R-:W1:Y:S01]  /*1bac0*/  I2F R2, R2 ;  /* 0x0000000200027306 */ /* 0x000e620000201400 */
[----:B------:R-:W-:Y:S02]  /*1bad0*/  FSEL R15, R15, -INF , !P6 ;  /* 0xff8000000f0f7808 */ /* 0x000fe40007000000 */
[C---:B------:R-:W-:Y:S04]  /*1bae0*/  ISETP.GE.AND P6, PT, R7.reuse, R245, PT ;  /* 0x000000f50700720c */ /* 0x040fe80003fc6270 */
[----:B------:R-:W-:Y:S04]  /*1baf0*/  ISETP.GE.OR P6, PT, R7, R250, !P6 ;  /* 0x000000fa0700720c */ /* 0x000fe800077c6670 */
[----:B------:R-:W-:Y:S02]  /*1bb00*/  FSEL R41, R41, -INF , !P6 ;  /* 0xff80000029297808 */ /* 0x000fe40007000000 */
[C---:B------:R-:W-:Y:S04]  /*1bb10*/  ISETP.GE.AND P6, PT, R134.reuse, R244, PT ;  /* 0x000000f48600720c */ /* 0x040fe80003fc6270 */
[-C--:B------:R-:W-:Y:S01]  /*1bb20*/  ISETP.GE.OR P6, PT, R134, R249.reuse, !P6 ;  /* 0x000000f98600720c */ /* 0x080fe200077c6670 */
        /* <DEDUP_REMOVED lines=8> */
[C---:B------:R-:W-:Y:S02]  /*1bbb0*/  IADD3 R2, R0.reuse, 0x38, RZ ;  /* 0x0000003800027810 */ /* 0x040fe40007ffe0ff */
[----:B------:R-:W-:Y:S02]  /*1bbc0*/  IADD3 R0, R0, 0x39, RZ ;  /* 0x0000003900007810 */ /* 0x000fe40007ffe0ff */
[----:B------:R-:W-:Y:S01]  /*1bbd0*/  ISETP.GE.AND P0, PT, R2, R247, PT ;  /* 0x000000f70200720c */ /* 0x000fe20003f06270 */
[----:B------:R-:W-:Y:S02]  /*1bbe0*/  IMAD.IADD R8, R242, 0x1, -R2 ;  /* 0x00000001f2087824 */ /* 0x000fe400078e0a02 */
[----:B------:R-:W-:Y:S01]  /*1bbf0*/  IMAD.IADD R10, R243, 0x1, -R0 ;  /* 0x00000001f30a7824 */ /* 0x000fe200078e0a00 */
[----:B------:R-:W-:Y:S02]  /*1bc00*/  ISETP.GE.OR P0, PT, R2, R252, !P0 ;  /* 0x000000fc0200720c */ /* 0x000fe40004706670 */
[----:B------:R-:W-:Y:S06]  /*1bc10*/  IABS R8, R8 ;  /* 0x0000000800087213 */ /* 0x000fec0000000000 */
[----:B------:R-:W1:Y:S02]  /*1bc20*/  I2F R8, R8 ;  /* 0x0000000800087306 */ /* 0x000e640000201400 */
[----:B-1----:R-:W-:Y:S01]  /*1bc30*/  FFMA.FTZ R64, R8, -UR21, R64 ;  /* 0x8000001508407c23 */ /* 0x002fe20008010040 */
[C---:B------:R-:W-:Y:S04]  /*1bc40*/  IADD3 R8, R241.reuse, -R2, RZ ;  /* 0x80000002f1087210 */ /* 0x040fe80007ffe0ff */
[----:B------:R-:W-:Y:S02]  /*1bc50*/  IABS R8, R8 ;  /* 0x0000000800087213 */ /* 0x000fe40000000000 */
[----:B------:R-:W-:Y:S02]  /*1bc60*/  FSEL R64, R64, -INF , !P0 ;  /* 0xff80000040407808 */ /* 0x000fe40004000000 */
[C---:B------:R-:W-:Y:S02]  /*1bc70*/  ISETP.GE.AND P0, PT, R2.reuse, R246, PT ;  /* 0x000000f60200720c */ /* 0x040fe40003f06270 */
[----:B------:R-:W1:Y:S02]  /*1bc80*/  I2F R8, R8 ;  /* 0x0000000800087306 */ /* 0x000e640000201400 */
[----:B------:R-:W-:Y:S01]  /*1bc90*/  ISETP.GE.OR P0, PT, R2, R251, !P0 ;  /* 0x000000fb0200720c */ /* 0x000fe20004706670 */
[----:B-1----:R-:W-:Y:S02]  /*1bca0*/  FFMA.FTZ R66, R8, -UR21, R66 ;  /* 0x8000001508427c23 */ /* 0x002fe40008010042 */
[--C-:B------:R-:W-:Y:S03]  /*1bcb0*/  IMAD.IADD R8, R242, 0x1, -R0.reuse ;  /* 0x00000001f2087824 */ /* 0x100fe600078e0a00 */
[----:B------:R-:W-:Y:S02]  /*1bcc0*/  FSEL R66, R66, -INF , !P0 ;  /* 0xff80000042427808 */ /* 0x000fe40004000000 */
[----:B------:R-:W-:Y:S02]  /*1bcd0*/  IABS R8, R8 ;  /* 0x0000000800087213 */ /* 0x000fe40000000000 */
[C---:B------:R-:W-:Y:S04]  /*1bce0*/  ISETP.GE.AND P0, PT, R0.reuse, R247, PT ;  /* 0x000000f70000720c */ /* 0x040fe80003f06270 */
[----:B------:R-:W1:Y:S01]  /*1bcf0*/  I2F R8, R8 ;  /* 0x0000000800087306 */ /* 0x000e620000201400 */
[----:B------:R-:W-:Y:S01]  /*1bd00*/  ISETP.GE.OR P0, PT, R0, R252, !P0 ;  /* 0x000000fc0000720c */ /* 0x000fe20004706670 */
[----:B-1----:R-:W-:Y:S02]  /*1bd10*/  FFMA.FTZ R65, R8, -UR21, R65 ;  /* 0x8000001508417c23 */ /* 0x002fe40008010041 */
[----:B------:R-:W-:Y:S03]  /*1bd20*/  IMAD.IADD R8, R241, 0x1, -R0 ;  /* 0x00000001f1087824 */ /* 0x000fe600078e0a00 */
        /* <DEDUP_REMOVED lines=9> */
[----:B------:R-:W-:Y:S04]  /*1bdc0*/  LOP3.LUT P0, RZ, R239, 0x8, RZ, 0xc0, !PT ;  /* 0x00000008efff7812 */ /* 0x000fe8000780c0ff */
[----:B------:R-:W1:Y:S01]  /*1bdd0*/  I2F R8, R8 ;  /* 0x0000000800087306 */ /* 0x000e620000201400 */
[----:B------:R-:W-:Y:S02]  /*1bde0*/  FSEL R25, R25, -INF , !P0 ;  /* 0xff80000019197808 */ /* 0x000fe40004000000 */
[CC--:B------:R-:W-:Y:S04]  /*1bdf0*/  ISETP.GE.AND P0, PT, R135.reuse, R245.reuse, PT ;  /* 0x000000f58700720c */ /* 0x0c0fe80003f06270 */
[-C--:B------:R-:W-:Y:S04]  /*1be00*/  ISETP.GE.OR P0, PT, R135, R250.reuse, !P0 ;  /* 0x000000fa8700720c */ /* 0x080fe80004706670 */
[----:B------:R-:W-:Y:S02]  /*1be10*/  FSEL R29, R29, -INF , !P0 ;  /* 0xff8000001d1d7808 */ /* 0x000fe40004000000 */
[C---:B------:R-:W-:Y:S04]  /*1be20*/  ISETP.GE.AND P0, PT, R134.reuse, R245, PT ;  /* 0x000000f58600720c */ /* 0x040fe80003f06270 */
[----:B------:R-:W-:Y:S02]  /*1be30*/  ISETP.GE.OR P0, PT, R134, R250, !P0 ;  /* 0x000000fa8600720c */ /* 0x000fe40004706670 */
[----:B------:R-:W-:Y:S02]  /*1be40*/  IADD3 R134, R248, -R134, RZ ;  /* 0x80000086f8867210 */ /* 0x000fe40007ffe0ff */
[----:B------:R-:W-:Y:S02]  /*1be50*/  FSEL R40, R40, -INF , !P0 ;  /* 0xff80000028287808 */ /* 0x000fe40004000000 */
[C---:B------:R-:W-:Y:S01]  /*1be60*/  ISETP.GE.AND P0, PT, R135.reuse, R244, PT ;  /* 0x000000f48700720c */ /* 0x040fe20003f06270 */
[----:B-1----:R-:W-:Y:S01]  /*1be70*/  FFMA.FTZ R57, R8, -UR21, R57 ;  /* 0x8000001508397c23 */ /* 0x002fe20008010039 */
[----:B------:R-:W-:Y:S02]  /*1be80*/  IABS R8, R134 ;  /* 0x0000008600087213 */ /* 0x000fe40000000000 */
[----:B------:R-:W-:Y:S04]  /*1be90*/  ISETP.GE.OR P0, PT, R135, R249, !P0 ;  /* 0x000000f98700720c */ /* 0x000fe80004706670 */
[----:B------:R-:W1:Y:S01]  /*1bea0*/  I2F R8, R8 ;  /* 0x0000000800087306 */ /* 0x000e620000201400 */
[----:B------:R-:W-:Y:S02]  /*1beb0*/  FSEL R213, R31, -INF , !P0 ;  /* 0xff8000001fd57808 */ /* 0x000fe40004000000 */
[CC--:B------:R-:W-:Y:S04]  /*1bec0*/  ISETP.GE.AND P0, PT, R3.reuse, R245.reuse, PT ;  /* 0x000000f50300720c */ /* 0x0c0fe80003f06270 */
[-C--:B------:R-:W-:Y:S04]  /*1bed0*/  ISETP.GE.OR P0, PT, R3, R250.reuse, !P0 ;  /* 0x000000fa0300720c */ /* 0x080fe80004706670 */
[----:B------:R-:W-:Y:S02]  /*1bee0*/  FSEL R57, R57, -INF , !P0 ;  /* 0xff80000039397808 */ /* 0x000fe40004000000 */
[C---:B------:R-:W-:Y:S04]  /*1bef0*/  ISETP.GE.AND P0, PT, R2.reuse, R245, PT ;  /* 0x000000f50200720c */ /* 0x040fe80003f06270 */
[----:B------:R-:W-:Y:S01]  /*1bf00*/  ISETP.GE.OR P0, PT, R2, R250, !P0 ;  /* 0x000000fa0200720c */ /* 0x000fe20004706670 */
[----:B-1----:R-:W-:Y:S02]  /*1bf10*/  FFMA.FTZ R42, R8, -UR21, R42 ;  /* 0x80000015082a7c23 */ /* 0x002fe4000801002a */
[----:B------:R-:W-:Y:S03]  /*1bf20*/  IMAD.IADD R8, R243, 0x1, -R2 ;  /* 0x00000001f3087824 */ /* 0x000fe600078e0a02 */
[----:B----4-:R-:W-:Y:S02]  /*1bf30*/  FSEL R231, R42, -INF , !P6 ;  /* 0xff8000002ae77808 */ /* 0x010fe40007000000 */
[----:B------:R-:W-:Y:S02]  /*1bf40*/  IABS R8, R8 ;  /* 0x0000000800087213 */ /* 0x000fe40000000000 */
[C---:B------:R-:W-:Y:S02]  /*1bf50*/  ISETP.GE.AND P6, PT, R4.reuse, R244, PT ;  /* 0x000000f40400720c */ /* 0x040fe40003fc6270 */
[----:B------:R1:W2:Y:S02]  /*1bf60*/  I2F R7, R8 ;  /* 0x0000000800077306 */ /* 0x0002a40000201400 */
[----:B------:R-:W-:Y:S02]  /*1bf70*/  ISETP.GE.OR P6, PT, R4, R249, !P6 ;  /* 0x000000f90400720c */ /* 0x000fe400077c6670 */
[----:B-1----:R-:W-:Y:S01]  /*1bf80*/  FMNMX.FTZ R8, R142, R132, !PT ;  /* 0x000000848e087209 */ /* 0x002fe20007810000 */
[----:B--2---:R-:W-:Y:S01]  /*1bf90*/  FFMA.FTZ R60, R7, -UR21, R60 ;  /* 0x80000015073c7c23 */ /* 0x004fe2000801003c */
        /* <DEDUP_REMOVED lines=9> */
[----:B------:R-:W-:Y:S02]  /*1c030*/  IABS R7, R10 ;  /* 0x0000000a00077213 */ /* 0x000fe40000000000 */
[----:B------:R-:W-:Y:S02]  /*1c040*/  FMNMX.FTZ R9, R21, R9, !PT ;  /* 0x0000000915097209 */ /* 0x000fe40007810000 */
[----:B------:R-:W-:Y:S01]  /*1c050*/  IADD3 R10, R248, -R6, RZ ;  /* 0x80000006f80a7210 */ /* 0x000fe20007ffe0ff */
[----:B------:R-:W-:Y:S01]  /*1c060*/  IMAD.MOV.U32 R6, RZ, RZ, R7 ;  /* 0x000000ffff067224 */ /* 0x000fe200078e0007 */
[----:B------:R-:W-:Y:S02]  /*1c070*/  FMNMX.FTZ R7, R32, R9, !PT ;  /* 0x0000000920077209 */ /* 0x000fe40007810000 */
[----:B------:R-:W-:Y:S01]  /*1c080*/  FMNMX.FTZ R8, R23, R8, !PT ;  /* 0x0000000817087209 */ /* 0x000fe20007810000 */
[----:B------:R-:W1:Y:S01]  /*1c090*/  I2F R9, R6 ;  /* 0x0000000600097306 */ /* 0x000e620000201400 */
[----:B------:R-:W-:Y:S02]  /*1c0a0*/  FMNMX.FTZ R7, R33, R7, !PT ;  /* 0x0000000721077209 */ /* 0x000fe40007810000 */
[----:B------:R-:W-:Y:S02]  /*1c0b0*/  FMNMX.FTZ R8, R34, R8, !PT ;  /* 0x0000000822087209 */ /* 0x000fe40007810000 */
[----:B------:R-:W-:Y:S02]  /*1c0c0*/  FMNMX.FTZ R7, R36, R7, !PT ;  /* 0x0000000724077209 */ /* 0x000fe40007810000 */
[----:B------:R-:W-:Y:S02]  /*1c0d0*/  IABS R10, R10 ;  /* 0x0000000a000a7213 */ /* 0x000fe40000000000 */
[----:B------:R-:W-:Y:S01]  /*1c0e0*/  FMNMX.FTZ R137, R37, R7, !PT ;  /* 0x0000000725897209 */ /* 0x000fe20007810000 */
[----:B------:R-:W-:Y:S01]  /*1c0f0*/  IMAD.IADD R7, R248, 0x1, -R5 ;  /* 0x00000001f8077824 */ /* 0x000fe200078e0a05 */
[----:B------:R-:W-:Y:S02]  /*1c100*/  FSEL R60, R60, -INF , !P0 ;  /* 0xff8000003c3c7808 */ /* 0x000fe40004000000 */
[----:B------:R-:W-:Y:S02]  /*1c110*/  FMNMX.FTZ R137, R48, R137, !PT ;  /* 0x0000008930897209 */ /* 0x000fe40007810000 */
[----:B------:R-:W-:Y:S02]  /*1c120*/  IABS R7, R7 ;  /* 0x0000000700077213 */ /* 0x000fe40000000000 */
[----:B------:R-:W-:Y:S02]  /*1c130*/  FMNMX.FTZ R137, R49, R137, !PT ;  /* 0x0000008931897209 */ /* 0x000fe40007810000 */
[----:B------:R-:W-:Y:S02]  /*1c140*/  ISETP.GE.AND P0, PT, R0, R245, PT ;  /* 0x000000f50000720c */ /* 0x000fe40003f06270 */
[----:B------:R-:W-:Y:S01]  /*1c150*/  FMNMX.FTZ R137, R52, R137, !PT ;  /* 0x0000008934897209 */ /* 0x000fe20007810000 */
[----:B------:R-:W2:Y:S01]  /*1c160*/  I2F R7, R7 ;  /* 0x0000000700077306 */ /* 0x000ea20000201400 */
[----:B------:R-:W-:Y:S01]  /*1c170*/  ISETP.GE.OR P0, PT, R0, R250, !P0 ;  /* 0x000000fa0000720c */ /* 0x000fe20004706670 */
[----:B-1----:R-:W-:Y:S01]  /*1c180*/  FFMA.FTZ R61, R9, -UR21, R61 ;  /* 0x80000015093d7c23 */ /* 0x002fe2000801003d */
[----:B------:R-:W-:Y:S01]  /*1c190*/  FMNMX.FTZ R6, R35, R8, !PT ;  /* 0x0000000823067209 */ /* 0x000fe20007810000 */
[----:B------:R-:W-:Y:S01]  /*1c1a0*/  IMAD.MOV.U32 R8, RZ, RZ, R10 ;  /* 0x000000ffff087224 */ /* 0x000fe200078e000a */
[----:B------:R-:W-:Y:S02]  /*1c1b0*/  FMNMX.FTZ R137, R53, R137, !PT ;  /* 0x0000008935897209 */ /* 0x000fe40007810000 */
[----:B------:R-:W-:Y:S02]  /*1c1c0*/  FMNMX.FTZ R6, R38, R6, !PT ;  /* 0x0000000626067209 */ /* 0x000fe40007810000 */
[----:B------:R-:W-:Y:S01]  /*1c1d0*/  FMNMX.FTZ R137, R64, R137, !PT ;  /* 0x0000008940897209 */ /* 0x000fe20007810000 */
[----:B------:R-:W1:Y:S01]  /*1c1e0*/  I2F R8, R8 ;  /* 0x0000000800087306 */ /* 0x000e620000201400 */
[----:B------:R-:W-:Y:S02]  /*1c1f0*/  FMNMX.FTZ R6, R39, R6, !PT ;  /* 0x0000000627067209 */ /* 0x000fe40007810000 */
[----:B------:R-:W-:Y:S02]  /*1c200*/  FMNMX.FTZ R137, R65, R137, !PT ;  /* 0x0000008941897209 */ /* 0x000fe40007810000 */
[----:B------:R-:W-:Y:S02]  /*1c210*/  FMNMX.FTZ R6, R50, R6, !PT ;  /* 0x0000000632067209 */ /* 0x000fe40007810000 */
[----:B------:R-:W-:Y:S02]  /*1c220*/  FSEL R61, R61, -INF , !P0 ;  /* 0xff8000003d3d7808 */ /* 0x000fe40004000000 */
[----:B------:R-:W-:Y:S02]  /*1c230*/  FMNMX.FTZ R6, R51, R6, !PT ;  /* 0x0000000633067209 */ /* 0x000fe40007810000 */
[----:B------:R-:W-:Y:S02]  /*1c240*/  ISETP.GE.AND P0, PT, R2, R244, PT ;  /* 0x000000f40200720c */ /* 0x000fe40003f06270 */
[----:B------:R-:W-:Y:S01]  /*1c250*/  FMNMX.FTZ R5, R54, R6, !PT ;  /* 0x0000000636057209 */ /* 0x000fe20007810000 */
[----:B--2---:R-:W-:Y:S01]  /*1c260*/  FFMA.FTZ R47, R7, -UR21, R47 ;  /* 0x80000015072f7c23 */ /* 0x004fe2000801002f */
[----:B------:R-:W-:Y:S02]  /*1c270*/  ISETP.GE.OR P0, PT, R2, R249, !P0 ;  /* 0x000000f90200720c */ /* 0x000fe40004706670 */
[----:B------:R-:W-:Y:S02]  /*1c280*/  FMNMX.FTZ R5, R55, R5, !PT ;  /* 0x0000000537057209 */ /* 0x000fe40007810000 */
[----:B------:R-:W-:Y:S02]  /*1c290*/  FSEL R217, R47, -INF , !P1 ;  /* 0xff8000002fd97808 */ /* 0x000fe40004800000 */
[----:B------:R-:W-:Y:S02]  /*1c2a0*/  FMNMX.FTZ R5, R66, R5, !PT ;  /* 0x0000000542057209 */ /* 0x000fe40007810000 */
[----:B------:R-:W-:Y:S01]  /*1c2b0*/  MOV R47, R231 ;  /* 0x000000e7002f7202 */ /* 0x000fe20000000f00 */
[----:B-1----:R-:W-:Y:S01]  /*1c2c0*/  FFMA.FTZ R46, R8, -UR21, R46 ;  /* 0x80000015082e7c23 */ /* 0x002fe2000801002e */
[----:B------:R-:W-:Y:S02]  /*1c2d0*/  FMNMX.FTZ R136, R67, R5, !PT ;  /* 0x0000000543887209 */ /* 0x000fe40007810000 */
[----:B------:R-:W1:Y:S02]  /*1c2e0*/  SHFL.BFLY PT, R5, R137, 0x2, 0x1f ;  /* 0x0c401f0089057f89 */ /* 0x000e6400000e0000 */
[----:B------:R-:W-:Y:S02]  /*1c2f0*/  FSEL R233, R46, -INF , !P2 ;  /* 0xff8000002ee97808 */ /* 0x000fe40005000000 */
[C---:B------:R-:W-:Y:S04]  /*1c300*/  ISETP.GE.AND P2, PT, R0.reuse, R244, PT ;  /* 0x000000f40000720c */ /* 0x040fe80003f46270 */
[----:B------:R-:W2:Y:S01]  /*1c310*/  SHFL.BFLY PT, R6, R136, 0x2, 0x1f ;  /* 0x0c401f0088067f89 */ /* 0x000ea200000e0000 */
[----:B------:R-:W-:Y:S02]  /*1c320*/  ISETP.GE.OR P3, PT, R0, R249, !P2 ;  /* 0x000000f90000720c */ /* 0x000fe40005766670 */
[----:B-1----:R-:W-:Y:S02]  /*1c330*/  FMNMX.FTZ R137, R137, R5, !PT ;  /* 0x0000000589897209 */ /* 0x002fe40007810000 */
[----:B------:R-:W-:Y:S02]  /*1c340*/  IADD3 R5, R248, -R4, RZ ;  /* 0x80000004f8057210 */ /* 0x000fe40007ffe0ff */
[----:B------:R-:W-:Y:S04]  /*1c350*/  FMNMX.FTZ R4, R210, R139, !PT ;  /* 0x0000008bd2047209 */ /* 0x000fe80007810000 */
[----:B------:R-:W-:Y:S02]  /*1c360*/  FMNMX.FTZ R4, R16, R4, !PT ;  /* 0x0000000410047209 */ /* 0x000fe40007810000 */
[----:B--2---:R-:W-:Y:S02]  /*1c370*/  FMNMX.FTZ R136, R136, R6, !PT ;  /* 0x0000000688887209 */ /* 0x004fe40007810000 */
[----:B------:R-:W-:Y:S02]  /*1c380*/  FMNMX.FTZ R4, R12, R4, !PT ;  /* 0x000000040c047209 */ /* 0x000fe40007810000 */
[----:B------:R-:W-:Y:S01]  /*1c390*/  IABS R6, R5 ;  /* 0x0000000500067213 */ /* 0x000fe20000000000 */
[C---:B------:R-:W-:Y:S01]  /*1c3a0*/  IMAD.IADD R5, R248.reuse, 0x1, -R3 ;  /* 0x00000001f8057824 */ /* 0x040fe200078e0a03 */
[----:B------:R-:W-:Y:S01]  /*1c3b0*/  FMNMX.FTZ R3, R13, R4, !PT ;  /* 0x000000040d037209 */ /* 0x000fe20007810000 */
[----:B------:R-:W-:Y:S01]  /*1c3c0*/  IMAD.IADD R4, R248, 0x1, -R2 ;  /* 0x00000001f8047824 */ /* 0x000fe200078e0a02 */
[----:B------:R-:W-:Y:S01]  /*1c3d0*/  FMNMX.FTZ R2, R211, R140, !PT ;  /* 0x0000008cd3027209 */ /* 0x000fe20007810000 */
[----:B------:R-:W1:Y:S01]  /*1c3e0*/  I2F R7, R6 ;  /* 0x0000000600077306 */ /* 0x000e620000201400 */
[----:B------:R-:W-:Y:S02]  /*1c3f0*/  FMNMX.FTZ R3, R24, R3, !PT ;  /* 0x0000000318037209 */ /* 0x000fe40007810000 */
[----:B------:R-:W-:Y:S02]  /*1c400*/  IABS R4, R4 ;  /* 0x0000000400047213 */ /* 0x000fe40000000000 */
[----:B------:R-:W-:Y:S02]  /*1c410*/  FMNMX.FTZ R3, R25, R3, !PT ;  /* 0x0000000319037209 */ /* 0x000fe40007810000 */
[----:B------:R-:W-:Y:S02]  /*1c420*/  FMNMX.FTZ R2, R11, R2, !PT ;  /* 0x000000020b027209 */ /* 0x000fe40007810000 */
[----:B------:R-:W-:Y:S01]  /*1c430*/  FMNMX.FTZ R3, R28, R3, !PT ;  /* 0x000000031c037209 */ /* 0x000fe20007810000 */
[----:B------:R2:W3:Y:S01]  /*1c440*/  I2F R6, R4 ;  /* 0x0000000400067306 */ /* 0x0004e20000201400 */
[----:B------:R-:W-:Y:S02]  /*1c450*/  FMNMX.FTZ R2, R14, R2, !PT ;  /* 0x000000020e027209 */ /* 0x000fe40007810000 */
[----:B------:R-:W-:Y:S01]  /*1c460*/  FMNMX.FTZ R135, R29, R3, !PT ;  /* 0x000000031d877209 */ /* 0x000fe20007810000 */
[----:B------:R-:W-:Y:S01]  /*1c470*/  IMAD.IADD R3, R248, 0x1, -R0 ;  /* 0x00000001f8037824 */ /* 0x000fe200078e0a00 */
[----:B------:R-:W-:Y:S02]  /*1c480*/  IABS R5, R5 ;  /* 0x0000000500057213 */ /* 0x000fe40000000000 */
[----:B------:R-:W-:Y:S02]  /*1c490*/  FMNMX.FTZ R0, R15, R2, !PT ;  /* 0x000000020f007209 */ /* 0x000fe40007810000 */
[----:B------:R-:W-:Y:S01]  /*1c4a0*/  IABS R2, R3 ;  /* 0x0000000300027213 */ /* 0x000fe20000000000 */
[----:B------:R-:W4:Y:S01]  /*1c4b0*/  I2F R8, R5 ;  /* 0x0000000500087306 */ /* 0x000f220000201400 */
[----:B------:R-:W-:Y:S02]  /*1c4c0*/  FMNMX.FTZ R0, R216, R0, !PT ;  /* 0x00000000d8007209 */ /* 0x000fe40007810000 */
[----:B------:R-:W-:Y:S01]  /*1c4d0*/  FMNMX.FTZ R135, R40, R135, !PT ;  /* 0x0000008728877209 */ /* 0x000fe20007810000 */
[----:B-1----:R-:W-:Y:S01]  /*1c4e0*/  FFMA.FTZ R58, R7, -UR21, R58 ;  /* 0x80000015073a7c23 */ /* 0x002fe2000801003a */
[----:B------:R-:W-:Y:S02]  /*1c4f0*/  FMNMX.FTZ R0, R215, R0, !PT ;  /* 0x00000000d7007209 */ /* 0x000fe40007810000 */
[----:B------:R-:W-:Y:S02]  /*1c500*/  FMNMX.FTZ R135, R41, R135, !PT ;  /* 0x0000008729877209 */ /* 0x000fe40007810000 */
[----:B------:R-:W-:Y:S01]  /*1c510*/  FMNMX.FTZ R0, R214, R0, !PT ;  /* 0x00000000d6007209 */ /* 0x000fe20007810000 */
[----:B------:R1:W1:Y:S01]  /*1c520*/  I2F R5, R2 ;  /* 0x0000000200057306 */ /* 0x0002620000201400 */
[----:B------:R-:W-:Y:S02]  /*1c530*/  FMNMX.FTZ R135, R44, R135, !PT ;  /* 0x000000872c877209 */ /* 0x000fe40007810000 */
[----:B------:R-:W-:Y:S01]  /*1c540*/  FMNMX.FTZ R0, R213, R0, !PT ;  /* 0x00000000d5007209 */ /* 0x000fe20007810000 */
[----:B--2---:R-:W2:Y:S01]  /*1c550*/  SHFL.BFLY PT, R4, R137, 0x1, 0x1f ;  /* 0x0c201f0089047f89 */ /* 0x004ea200000e0000 */
[----:B---3--:R-:W-:Y:S01]  /*1c560*/  FFMA.FTZ R62, R6, -UR21, R62 ;  /* 0x80000015063e7c23 */ /* 0x008fe2000801003e */
[----:B------:R-:W-:Y:S02]  /*1c570*/  FSEL R26, R58, -INF , !P6 ;  /* 0xff8000003a1a7808 */ /* 0x000fe40007000000 */
[----:B------:R-:W-:Y:S02]  /*1c580*/  FMNMX.FTZ R0, R231, R0, !PT ;  /* 0x00000000e7007209 */ /* 0x000fe40007810000 */
[----:B------:R-:W-:Y:S02]  /*1c590*/  FMNMX.FTZ R135, R45, R135, !PT ;  /* 0x000000872d877209 */ /* 0x000fe40007810000 */
[----:B------:R-:W-:Y:S01]  /*1c5a0*/  FMNMX.FTZ R0, R130, R0, !PT ;  /* 0x0000000082007209 */ /* 0x000fe20007810000 */
[----:B----4-:R-:W-:Y:S01]  /*1c5b0*/  FFMA.FTZ R59, R8, -UR21, R59 ;  /* 0x80000015083b7c23 */ /* 0x010fe2000801003b */
[----:B------:R-:W-:Y:S02]  /*1c5c0*/  FMNMX.FTZ R135, R56, R135, !PT ;  /* 0x0000008738877209 */ /* 0x000fe40007810000 */
[----:B------:R-:W-:Y:S02]  /*1c5d0*/  FMNMX.FTZ R0, R233, R0, !PT ;  /* 0x00000000e9007209 */ /* 0x000fe40007810000 */
[----:B------:R-:W-:Y:S02]  /*1c5e0*/  FSEL R232, R59, -INF , !P5 ;  /* 0xff8000003be87808 */ /* 0x000fe40006800000 */
[----:B------:R-:W-:Y:S02]  /*1c5f0*/  FMNMX.FTZ R0, R217, R0, !PT ;  /* 0x00000000d9007209 */ /* 0x000fe40007810000 */
[----:B------:R-:W-:Y:S01]  /*1c600*/  FSEL R230, R62, -INF , !P0 ;  /* 0xff8000003ee67808 */ /* 0x000fe20004000000 */
[----:B-1----:R-:W1:Y:S01]  /*1c610*/  SHFL.BFLY PT, R2, R136, 0x1, 0x1f ;  /* 0x0c201f0088027f89 */ /* 0x002e6200000e0000 */
[----:B------:R-:W-:Y:S01]  /*1c620*/  FMNMX.FTZ R0, R26, R0, !PT ;  /* 0x000000001a007209 */ /* 0x000fe20007810000 */
[----:B------:R-:W-:Y:S01]  /*1c630*/  FFMA.FTZ R63, R5, -UR21, R63 ;  /* 0x80000015053f7c23 */ /* 0x000fe2000801003f */
[----:B------:R-:W-:Y:S02]  /*1c640*/  FMNMX.FTZ R135, R57, R135, !PT ;  /* 0x0000008739877209 */ /* 0x000fe40007810000 */
[----:B--2---:R-:W-:Y:S02]  /*1c650*/  FMNMX.FTZ R137, R137, R4, !PT ;  /* 0x0000000489897209 */ /* 0x004fe40007810000 */
[----:B------:R-:W-:Y:S02]  /*1c660*/  FMNMX.FTZ R0, R232, R0, !PT ;  /* 0x00000000e8007209 */ /* 0x000fe40007810000 */
[C---:B------:R-:W-:Y:S01]  /*1c670*/  FSETP.NEU.FTZ.AND P2, PT, R137.reuse, -INF , PT ;  /* 0xff8000008900780b */ /* 0x040fe20003f5d000 */
[----:B------:R-:W-:Y:S01]  /*1c680*/  FMUL.FTZ R6, R137, c[0x0][0x23c] ;  /* 0x00008f0089067a20 */ /* 0x000fe20000410000 */
[----:B------:R-:W-:Y:S02]  /*1c690*/  FMNMX.FTZ R0, R230, R0, !PT ;  /* 0x00000000e6007209 */ /* 0x000fe40007810000 */
[----:B------:R-:W-:Y:S02]  /*1c6a0*/  FSEL R138, R63, -INF , !P3 ;  /* 0xff8000003f8a7808 */ /* 0x000fe40005800000 */
[----:B------:R-:W-:Y:S02]  /*1c6b0*/  FSEL R6, R6, RZ, P2 ;  /* 0x000000ff06067208 */ /* 0x000fe40001000000 */
[----:B------:R-:W-:Y:S02]  /*1c6c0*/  FMNMX.FTZ R135, R60, R135, !PT ;  /* 0x000000873c877209 */ /* 0x000fe40007810000 */
[----:B------:R-:W-:Y:S01]  /*1c6d0*/  FMNMX.FTZ R0, R138, R0, !PT ;  /* 0x000000008a007209 */ /* 0x000fe20007810000 */
[--C-:B------:R-:W-:Y:S01]  /*1c6e0*/  FFMA.FTZ R235, R33, c[0x0][0x23c], -R6.reuse ;  /* 0x00008f0021eb7a23 */ /* 0x100fe20000010806 */
[----:B------:R-:W-:Y:S01]  /*1c6f0*/  FMNMX.FTZ R135, R61, R135, !PT ;  /* 0x000000873d877209 */ /* 0x000fe20007810000 */
[--C-:B------:R-:W-:Y:S01]  /*1c700*/  FFMA.FTZ R131, R36, c[0x0][0x23c], -R6.reuse ;  /* 0x00008f0024837a23 */ /* 0x100fe20000010806 */
[----:B------:R-:W-:Y:S01]  /*1c710*/  LOP3.LUT P3, RZ, R239, 0x100, RZ, 0xc0, !PT ;  /* 0x00000100efff7812 */ /* 0x000fe2000786c0ff */
[--C-:B------:R-:W-:Y:S01]  /*1c720*/  FFMA.FTZ R42, R20, c[0x0][0x23c], -R6.reuse ;  /* 0x00008f00142a7a23 */ /* 0x100fe20000010806 */
[----:B-1----:R-:W-:Y:S01]  /*1c730*/  FMNMX.FTZ R136, R136, R2, !PT ;  /* 0x0000000288887209 */ /* 0x002fe20007810000 */
[--C-:B------:R-:W-:Y:S01]  /*1c740*/  FFMA.FTZ R2, R142, c[0x0][0x23c], -R6.reuse ;  /* 0x00008f008e027a23 */ /* 0x100fe20000010806 */
[----:B------:R-:W1:Y:S01]  /*1c750*/  SHFL.BFLY PT, R3, R135, 0x2, 0x1f ;  /* 0x0c401f0087037f89 */ /* 0x000e6200000e0000 */
[--C-:B------:R-:W-:Y:S01]  /*1c760*/  FFMA.FTZ R129, R21, c[0x0][0x23c], -R6.reuse ;  /* 0x00008f0015817a23 */ /* 0x100fe20000010806 */
[C---:B------:R-:W-:Y:S01]  /*1c770*/  FSETP.NEU.FTZ.AND P1, PT, R136.reuse, -INF , PT ;  /* 0xff8000008800780b */ /* 0x040fe20003f3d000 */
[----:B------:R2:W-:Y:S01]  /*1c780*/  MUFU.EX2 R212, R2 ;  /* 0x0000000200d47308 */ /* 0x0005e20000000800 */
[----:B------:R-:W-:Y:S02]  /*1c790*/  FMUL.FTZ R7, R136, c[0x0][0x23c] ;  /* 0x00008f0088077a20 */ /* 0x000fe40000410000 */
[--C-:B------:R-:W-:Y:S02]  /*1c7a0*/  FFMA.FTZ R236, R64, c[0x0][0x23c], -R6.reuse ;  /* 0x00008f0040ec7a23 */ /* 0x100fe40000010806 */
[--C-:B------:R-:W-:Y:S01]  /*1c7b0*/  FFMA.FTZ R220, R49, c[0x0][0x23c], -R6.reuse ;  /* 0x00008f0031dc7a23 */ /* 0x100fe20000010806 */
[----:B------:R-:W-:Y:S01]  /*1c7c0*/  FSEL R7, R7, RZ, P1 ;  /* 0x000000ff07077208 */ /* 0x000fe20000800000 */
[----:B------:R-:W-:Y:S01]  /*1c7d0*/  IMAD.MOV.U32 R64, RZ, RZ, R131 ;  /* 0x000000ffff407224 */ /* 0x000fe200078e0083 */
[----:B------:R-:W-:Y:S01]  /*1c7e0*/  MOV R49, R235 ;  /* 0x000000eb00317202 */ /* 0x000fe20000000f00 */
[----:B------:R-:W-:Y:S02]  /*1c7f0*/  FFMA.FTZ R235, R65, c[0x0][0x23c], -R6 ;  /* 0x00008f0041eb7a23 */ /* 0x000fe40000010806 */
[--C-:B------:R-:W-:Y:S02]  /*1c800*/  FFMA.FTZ R131, R23, c[0x0][0x23c], -R7.reuse ;  /* 0x00008f0017837a23 */ /* 0x100fe40000010807 */
[----:B------:R-:W-:Y:S02]  /*1c810*/  IMAD.MOV.U32 R65, RZ, RZ, R130 ;  /* 0x000000ffff417224 */ /* 0x000fe400078e0082 */
[--C-:B------:R-:W-:Y:S02]  /*1c820*/  FFMA.FTZ R130, R22, c[0x0][0x23c], -R7.reuse ;  /* 0x00008f0016827a23 */ /* 0x100fe40000010807 */
[----:B------:R-:W-:Y:S01]  /*1c830*/  LDSM.16.MT88.4 R20, [R221+0xc000] ;  /* 0x00c00000dd14783b */ /* 0x000fe20000004200 */
[--C-:B------:R-:W-:Y:S02]  /*1c840*/  FFMA.FTZ R229, R48, c[0x0][0x23c], -R6.reuse ;  /* 0x00008f0030e57a23 */ /* 0x100fe40000010806 */
[--C-:B------:R-:W-:Y:S01]  /*1c850*/  FFMA.FTZ R242, R52, c[0x0][0x23c], -R6.reuse ;  /* 0x00008f0034f27a23 */ /* 0x100fe20000010806 */
[----:B-1----:R-:W-:Y:S01]  /*1c860*/  FMNMX.FTZ R135, R135, R3, !PT ;  /* 0x0000000387877209 */ /* 0x002fe20007810000 */
[--C-:B------:R-:W-:Y:S02]  /*1c870*/  FFMA.FTZ R3, R209, c[0x0][0x23c], -R7.reuse ;  /* 0x00008f00d1037a23 */ /* 0x100fe40000010807 */
[--C-:B--2---:R-:W-:Y:S02]  /*1c880*/  FFMA.FTZ R2, R141, c[0x0][0x23c], -R6.reuse ;  /* 0x00008f008d027a23 */ /* 0x104fe40000010806 */
[----:B------:R1:W-:Y:S01]  /*1c890*/  MUFU.EX2 R209, R3 ;  /* 0x0000000300d17308 */ /* 0x0003e20000000800 */
[----:B------:R-:W2:Y:S01]  /*1c8a0*/  SHFL.BFLY PT, R4, R135, 0x1, 0x1f ;  /* 0x0c201f0087047f89 */ /* 0x000ea200000e0000 */
[--C-:B------:R-:W-:Y:S02]  /*1c8b0*/  FFMA.FTZ R52, R34, c[0x0][0x23c], -R7.reuse ;  /* 0x00008f0022347a23 */ /* 0x100fe40000010807 */
[--C-:B------:R-:W-:Y:S02]  /*1c8c0*/  FFMA.FTZ R234, R37, c[0x0][0x23c], -R6.reuse ;  /* 0x00008f0025ea7a23 */ /* 0x100fe40000010806 */
[--C-:B------:R-:W-:Y:S02]  /*1c8d0*/  FFMA.FTZ R240, R53, c[0x0][0x23c], -R6.reuse ;  /* 0x00008f0035f07a23 */ /* 0x100fe40000010806 */
[----:B------:R-:W-:Y:S02]  /*1c8e0*/  FFMA.FTZ R43, R32, c[0x0][0x23c], -R6 ;  /* 0x00008f00202b7a23 */ /* 0x000fe40000010806 */
[----:B------:R3:W4:Y:S01]  /*1c8f0*/  MUFU.EX2 R219, R2 ;  /* 0x0000000200db7308 */ /* 0x0007220000000800 */
[--C-:B------:R-:W-:Y:S02]  /*1c900*/  FFMA.FTZ R53, R35, c[0x0][0x23c], -R7.reuse ;  /* 0x00008f0023357a23 */ /* 0x100fe40000010807 */
[--C-:B------:R-:W-:Y:S02]  /*1c910*/  FFMA.FTZ R238, R54, c[0x0][0x23c], -R7.reuse ;  /* 0x00008f0036ee7a23 */ /* 0x100fe40000010807 */
[----:B------:R-:W-:Y:S02]  /*1c920*/  IMAD.MOV.U32 R54, RZ, RZ, R234 ;  /* 0x000000ffff367224 */ /* 0x000fe400078e00ea */
[--C-:B------:R-:W-:Y:S01]  /*1c930*/  FFMA.FTZ R237, R55, c[0x0][0x23c], -R7.reuse ;  /* 0x00008f0037ed7a23 */ /* 0x100fe20000010807 */
[----:B------:R-:W-:Y:S01]  /*1c940*/  MOV R55, R233 ;  /* 0x000000e900377202 */ /* 0x000fe20000000f00 */
[--C-:B------:R-:W-:Y:S02]  /*1c950*/  FFMA.FTZ R234, R66, c[0x0][0x23c], -R7.reuse ;  /* 0x00008f0042ea7a23 */ /* 0x100fe40000010807 */
[--C-:B------:R-:W-:Y:S01]  /*1c960*/  FFMA.FTZ R233, R67, c[0x0][0x23c], -R7.reuse ;  /* 0x00008f0043e97a23 */ /* 0x100fe20000010807 */
[----:B------:R-:W-:Y:S01]  /*1c970*/  MOV R67, R217 ;  /* 0x000000d900437202 */ /* 0x000fe20000000f00 */
[--C-:B------:R-:W-:Y:S02]  /*1c980*/  FFMA.FTZ R50, R50, c[0x0][0x23c], -R7.reuse ;  /* 0x00008f0032327a23 */ /* 0x100fe40000010807 */
[--C-:B-1----:R-:W-:Y:S01]  /*1c990*/  FFMA.FTZ R3, R143, c[0x0][0x23c], -R7.reuse ;  /* 0x00008f008f037a23 */ /* 0x102fe20000010807 */
[----:B--2---:R-:W-:Y:S01]  /*1c9a0*/  FMNMX.FTZ R135, R135, R4, !PT ;  /* 0x0000000487877209 */ /* 0x004fe20007810000 */
[----:B------:R-:W-:Y:S02]  /*1c9b0*/  FFMA.FTZ R51, R51, c[0x0][0x23c], -R7 ;  /* 0x00008f0033337a23 */ /* 0x000fe40000010807 */
[----:B------:R1:W2:Y:S01]  /*1c9c0*/  MUFU.EX2 R218, R3 ;  /* 0x0000000300da7308 */ /* 0x0002a20000000800 */
[C---:B------:R-:W-:Y:S01]  /*1c9d0*/  FSETP.NEU.FTZ.AND P0, PT, R135.reuse, -INF , PT ;  /* 0xff8000008700780b */ /* 0x040fe20003f1d000 */
[----:B------:R-:W-:Y:S02]  /*1c9e0*/  FMUL.FTZ R8, R135, c[0x0][0x23c] ;  /* 0x00008f0087087a20 */ /* 0x000fe40000410000 */
[----:B------:R-:W-:Y:S01]  /*1c9f0*/  IMAD.MOV.U32 R35, RZ, RZ, R26 ;  /* 0x000000ffff237224 */ /* 0x000fe200078e001a */
[----:B---3--:R-:W3:Y:S01]  /*1ca00*/  SHFL.BFLY PT, R2, R0, 0x2, 0x1f ;  /* 0x0c401f0000027f89 */ /* 0x008ee200000e0000 */
[----:B----4-:R-:W-:Y:S01]  /*1ca10*/  IMAD.MOV.U32 R33, RZ, RZ, R219 ;  /* 0x000000ffff217224 */ /* 0x010fe200078e00db */
[----:B------:R-:W-:Y:S05]  /*1ca20*/  FSEL R8, R8, RZ, P0 ;  /* 0x000000ff08087208 */ /* 0x000fea0000000000 */
[--C-:B------:R-:W-:Y:S02]  /*1ca30*/  FFMA.FTZ R5, R12, c[0x0][0x23c], -R8.reuse ;  /* 0x00008f000c057a23 */ /* 0x100fe40000010808 */
[--C-:B------:R-:W-:Y:S02]  /*1ca40*/  FFMA.FTZ R9, R13, c[0x0][0x23c], -R8.reuse ;  /* 0x00008f000d097a23 */ /* 0x100fe40000010808 */
[----:B------:R-:W-:Y:S01]  /*1ca50*/  MUFU.EX2 R58, R5 ;  /* 0x00000005003a7308 */ /* 0x000fe20000000800 */
[----:B------:R-:W-:Y:S02]  /*1ca60*/  FFMA.FTZ R63, R41, c[0x0][0x23c], -R8 ;  /* 0x00008f00293f7a23 */ /* 0x000fe40000010808 */
[----:B------:R-:W-:Y:S02]  /*1ca70*/  IMAD.MOV.U32 R41, RZ, RZ, R232 ;  /* 0x000000ffff297224 */ /* 0x000fe400078e00e8 */
[----:B------:R-:W-:Y:S02]  /*1ca80*/  FFMA.FTZ R232, R56, c[0x0][0x23c], -R8 ;  /* 0x00008f0038e87a23 */ /* 0x000fe40000010808 */
[----:B------:R-:W-:Y:S02]  /*1ca90*/  IMAD.MOV.U32 R56, RZ, RZ, R230 ;  /* 0x000000ffff387224 */ /* 0x000fe400078e00e6 */
[----:B-1----:R-:W-:Y:S01]  /*1caa0*/  FFMA.FTZ R3, R208, c[0x0][0x23c], -R6 ;  /* 0x00008f00d0037a23 */ /* 0x002fe20000010806 */
[----:B------:R-:W-:Y:S01]  /*1cab0*/  MUFU.EX2 R225, R9 ;  /* 0x0000000900e17308 */ /* 0x000fe20000000800 */
[--C-:B------:R-:W-:Y:S01]  /*1cac0*/  FFMA.FTZ R230, R60, c[0x0][0x23c], -R8.reuse ;  /* 0x00008f003ce67a23 */ /* 0x100fe20000010808 */
[----:B---3--:R-:W-:Y:S01]  /*1cad0*/  FMNMX.FTZ R0, R0, R2, !PT ;  /* 0x0000000200007209 */ /* 0x008fe20007810000 */
[----:B------:R-:W-:Y:S02]  /*1cae0*/  FFMA.FTZ R2, R18, c[0x0][0x23c], -R7 ;  /* 0x00008f0012027a23 */ /* 0x000fe40000010807 */
[--C-:B------:R-:W-:Y:S02]  /*1caf0*/  FFMA.FTZ R231, R57, c[0x0][0x23c], -R8.reuse ;  /* 0x00008f0039e77a23 */ /* 0x100fe40000010808 */
[----:B------:R-:W1:Y:S01]  /*1cb00*/  SHFL.BFLY PT, R4, R0, 0x1, 0x1f ;  /* 0x0c201f0000047f89 */ /* 0x000e6200000e0000 */
[----:B------:R-:W-:Y:S02]  /*1cb10*/  IMAD.MOV.U32 R57, RZ, RZ, R229 ;  /* 0x000000ffff397224 */ /* 0x000fe400078e00e5 */
[----:B------:R3:W-:Y:S01]  /*1cb20*/  MUFU.EX2 R59, R2 ;  /* 0x00000002003b7308 */ /* 0x0007e20000000800 */
[----:B------:R-:W-:Y:S01]  /*1cb30*/  FFMA.FTZ R229, R61, c[0x0][0x23c], -R8 ;  /* 0x00008f003de57a23 */ /* 0x000fe20000010808 */
[----:B------:R-:W-:Y:S01]  /*1cb40*/  MOV R61, R220 ;  /* 0x000000dc003d7202 */ /* 0x000fe20000000f00 */
[----:B--2---:R-:W-:Y:S02]  /*1cb50*/  IMAD.MOV.U32 R34, RZ, RZ, R218 ;  /* 0x000000ffff227224 */ /* 0x004fe400078e00da */
[--C-:B------:R-:W-:Y:S02]  /*1cb60*/  FFMA.FTZ R48, R40, c[0x0][0x23c], -R8.reuse ;  /* 0x00008f0028307a23 */ /* 0x100fe40000010808 */
[--C-:B------:R-:W-:Y:S01]  /*1cb70*/  FFMA.FTZ R219, R24, c[0x0][0x23c], -R8.reuse ;  /* 0x00008f0018db7a23 */ /* 0x100fe20000010808 */
[----:B------:R-:W-:Y:S01]  /*1cb80*/  F2FP.BF16.PACK_AB R141, R34, R209 ;  /* 0x000000d1228d723e */ /* 0x000fe200000010ff */
[--C-:B------:R-:W-:Y:S01]  /*1cb90*/  FFMA.FTZ R218, R25, c[0x0][0x23c], -R8.reuse ;  /* 0x00008f0019da7a23 */ /* 0x100fe20000010808 */
[----:B------:R2:W-:Y:S01]  /*1cba0*/  MUFU.EX2 R62, R3 ;  /* 0x00000003003e7308 */ /* 0x0005e20000000800 */
[--C-:B------:R-:W-:Y:S02]  /*1cbb0*/  FFMA.FTZ R217, R28, c[0x0][0x23c], -R8.reuse ;  /* 0x00008f001cd97a23 */ /* 0x100fe40000010808 */
[--C-:B------:R-:W-:Y:S02]  /*1cbc0*/  FFMA.FTZ R44, R44, c[0x0][0x23c], -R8.reuse ;  /* 0x00008f002c2c7a23 */ /* 0x100fe40000010808 */
[----:B------:R-:W-:Y:S01]  /*1cbd0*/  FFMA.FTZ R45, R45, c[0x0][0x23c], -R8 ;  /* 0x00008f002d2d7a23 */ /* 0x000fe20000010808 */
[----:B-1----:R-:W-:Y:S01]  /*1cbe0*/  FMNMX.FTZ R134, R0, R4, !PT ;  /* 0x0000000400867209 */ /* 0x002fe20007810000 */
[--C-:B---3--:R-:W-:Y:S01]  /*1cbf0*/  FFMA.FTZ R2, R19, c[0x0][0x23c], -R7.reuse ;  /* 0x00008f0013027a23 */ /* 0x108fe20000010807 */
[----:B------:R-:W-:Y:S02]  /*1cc00*/  FSEL R0, R135, RZ, P0 ;  /* 0x000000ff87007208 */ /* 0x000fe40000000000 */
[----:B------:R-:W-:Y:S01]  /*1cc10*/  FSETP.NEU.FTZ.AND P0, PT, R134, -INF , PT ;  /* 0xff8000008600780b */ /* 0x000fe20003f1d000 */
[----:B------:R1:W3:Y:S01]  /*1cc20*/  MUFU.EX2 R226, R2 ;  /* 0x0000000200e27308 */ /* 0x0002e20000000800 */
[----:B--2---:R-:W-:Y:S02]  /*1cc30*/  FFMA.FTZ R3, R17, c[0x0][0x23c], -R6 ;  /* 0x00008f0011037a23 */ /* 0x004fe40000010806 */
[----:B------:R-:W-:Y:S07]  /*1cc40*/  FFMA.FTZ R6, R39, c[0x0][0x23c], -R7 ;  /* 0x00008f0027067a23 */ /* 0x000fee0000010807 */
[----:B------:R2:W4:Y:S01]  /*1cc50*/  MUFU.EX2 R227, R3 ;  /* 0x0000000300e37308 */ /* 0x0005220000000800 */
[----:B------:R-:W-:Y:S02]  /*1cc60*/  IMAD.MOV.U32 R40, RZ, RZ, R6 ;  /* 0x000000ffff287224 */ /* 0x000fe400078e0006 */
[----:B-1----:R-:W-:Y:S01]  /*1cc70*/  FFMA.FTZ R2, R210, c[0x0][0x23c], -R8 ;  /* 0x00008f00d2027a23 */ /* 0x002fe20000010808 */
[----:B---3--:R-:W-:Y:S06]  /*1cc80*/  F2FP.BF16.PACK_AB R143, R226, R59 ;  /* 0x0000003be28f723e */ /* 0x008fec00000010ff */
[----:B------:R1:W-:Y:S01]  /*1cc90*/  MUFU.EX2 R208, R2 ;  /* 0x0000000200d07308 */ /* 0x0003e20000000800 */
[----:B--2---:R-:W-:Y:S02]  /*1cca0*/  FSEL R3, R137, RZ, P2 ;  /* 0x000000ff89037208 */ /* 0x004fe40001000000 */
[----:B----4-:R-:W-:Y:S03]  /*1ccb0*/  F2FP.BF16.PACK_AB R142, R227, R62 ;  /* 0x0000003ee38e723e */ /* 0x010fe600000010ff */
[----:B------:R-:W-:Y:S02]  /*1ccc0*/  FADD.FTZ R5, -R3, R132 ;  /* 0x0000008403057221 */ /* 0x000fe40000010100 */
[----:B------:R-:W-:Y:S01]  /*1ccd0*/  FADD.FTZ R3, -R0, R139 ;  /* 0x0000008b00037221 */ /* 0x000fe20000010100 */
[----:B------:R-:W-:Y:S01]  /*1cce0*/  FSEL R0, R134, RZ, P0 ;  /* 0x000000ff86007208 */ /* 0x000fe20000000000 */
[----:B-1----:R-:W-:Y:S04]  /*1ccf0*/  FFMA.FTZ R2, R16, c[0x0][0x23c], -R8 ;  /* 0x00008f0010027a23 */ /* 0x002fe80000010808 */
[----:B------:R1:W2:Y:S02]  /*1cd00*/  MUFU.EX2 R228, R2 ;  /* 0x0000000200e47308 */ /* 0x0002a40000000800 */
[----:B-1----:R-:W-:Y:S01]  /*1cd10*/  FSEL R2, R136, RZ, P1 ;  /* 0x000000ff88027208 */ /* 0x002fe20000800000 */
[----:B--2---:R-:W-:Y:S04]  /*1cd20*/  IMAD.MOV.U32 R60, RZ, RZ, R228 ;  /* 0x000000ffff3c7224 */ /* 0x004fe800078e00e4 */
[----:B------:R-:W-:Y:S02]  /*1cd30*/  FADD.FTZ R4, -R2, R133 ;  /* 0x0000008502047221 */ /* 0x000fe40000010100 */
[----:B------:R-:W-:Y:S05]  /*1cd40*/  FMUL.FTZ R2, R134, c[0x0][0x23c] ;  /* 0x00008f0086027a20 */ /* 0x000fea0000410000 */
[----:B------:R-:W-:Y:S01]  /*1cd50*/  FSEL R139, R2, RZ, P0 ;  /* 0x000000ff028b7208 */ /* 0x000fe20000000000 */
[----:B------:R-:W-:Y:S01]  /*1cd60*/  FADD.FTZ R2, -R0, R140 ;  /* 0x0000008c00027221 */ /* 0x000fe20000010100 */
[----:B------:R-:W-:Y:S02]  /*1cd70*/  F2FP.BF16.PACK_AB R140, R33, R212 ;  /* 0x000000d4218c723e */ /* 0x000fe400000010ff */
[----:B------:R-:W-:Y:S01]  /*1cd80*/  PLOP3.LUT P0, PT, PT, PT, UP0, 0x80, 0x0 ;  /* 0x000000000000781c */ /* 0x000fe20003f0f008 */
[--C-:B------:R-:W-:Y:S02]  /*1cd90*/  FFMA.FTZ R0, R11, c[0x0][0x23c], -R139.reuse ;  /* 0x00008f000b007a23 */ /* 0x100fe4000001088b */
[----:B------:R-:W-:Y:S02]  /*1cda0*/  FFMA.FTZ R9, R211, c[0x0][0x23c], -R139 ;  /* 0x00008f00d3097a23 */ /* 0x000fe4000001088b */
[----:B------:R1:W-:Y:S01]  /*1cdb0*/  MUFU.EX2 R46, R0 ;  /* 0x00000000002e7308 */ /* 0x0003e20000000800 */
[----:B------:R-:W-:Y:S09]  /*1cdc0*/  FFMA.FTZ R211, R29, c[0x0][0x23c], -R8 ;  /* 0x00008f001dd37a23 */ /* 0x000ff20000010808 */
[----:B------:R2:W-:Y:S01]  /*1cdd0*/  MUFU.EX2 R210, R9 ;  /* 0x0000000900d27308 */ /* 0x0005e20000000800 */
[----:B-1----:R-:W-:Y:S09]  /*1cde0*/  FMUL.FTZ R0, R5, c[0x0][0x23c] ;  /* 0x00008f0005007a20 */ /* 0x002ff20000410000 */
[----:B------:R1:W3:Y:S01]  /*1cdf0*/  MUFU.EX2 R133, R0 ;  /* 0x0000000000857308 */ /* 0x0002e20000000800 */
[----:B--2---:R-:W-:Y:S02]  /*1ce00*/  FFMA.FTZ R9, R38, c[0x0][0x23c], -R7 ;  /* 0x00008f0026097a23 */ /* 0x004fe40000010807 */
[----:B------:R-:W2:Y:S02]  /*1ce10*/  LDSM.16.MT88.4 R36, [R222+0xc000] ;  /* 0x00c00000de24783b */ /* 0x000ea40000004200 */
[----:B------:R-:W-:Y:S02]  /*1ce20*/  IMAD.MOV.U32 R66, RZ, RZ, R9 ;  /* 0x000000ffff427224 */ /* 0x000fe400078e0009 */
[----:B-1----:R-:W-:Y:S02]  /*1ce30*/  FMUL.FTZ R0, R4, c[0x0][0x23c] ;  /* 0x00008f0004007a20 */ /* 0x002fe40000410000 */
[C---:B---3--:R-:W-:Y:S02]  /*1ce40*/  FMUL.FTZ R4, R133.reuse, R148 ;  /* 0x0000009485047220 */ /* 0x048fe40000410000 */
[----:B------:R1:W3:Y:S01]  /*1ce50*/  MUFU.EX2 R132, R0 ;  /* 0x0000000000847308 */ /* 0x0002e20000000800 */
[C---:B------:R-:W-:Y:S02]  /*1ce60*/  FMUL.FTZ R5, R133.reuse, R149 ;  /* 0x0000009585057220 */ /* 0x040fe40000410000 */
[C---:B------:R-:W-:Y:S02]  /*1ce70*/  FMUL.FTZ R16, R133.reuse, R152 ;  /* 0x0000009885107220 */ /* 0x040fe40000410000 */
        /* <DEDUP_REMOVED lines=8> */
[C---:B------:R-:W-:Y:S02]  /*1cf00*/  FMUL.FTZ R80, R133.reuse, R80 ;  /* 0x0000005085507220 */ /* 0x040fe40000410000 */
[----:B------:R-:W-:Y:S02]  /*1cf10*/  FMUL.FTZ R81, R133, R81 ;  /* 0x0000005185517220 */ /* 0x000fe40000410000 */
[----:B-1----:R-:W-:Y:S02]  /*1cf20*/  FMUL.FTZ R0, R3, c[0x0][0x23c] ;  /* 0x00008f0003007a20 */ /* 0x002fe40000410000 */
[C---:B---3--:R-:W-:Y:S02]  /*1cf30*/  FMUL.FTZ R6, R132.reuse, R150 ;  /* 0x0000009684067220 */ /* 0x048fe40000410000 */
[----:B------:R1:W3:Y:S01]  /*1cf40*/  MUFU.EX2 R3, R0 ;  /* 0x0000000000037308 */ /* 0x0002e20000000800 */
[C---:B------:R-:W-:Y:S02]  /*1cf50*/  FMUL.FTZ R7, R132.reuse, R151 ;  /* 0x0000009784077220 */ /* 0x040fe40000410000 */
[----:B------:R-:W-:Y:S01]  /*1cf60*/  LDSM.16.MT88.4 R148, [R223+0xc000] ;  /* 0x00c00000df94783b */ /* 0x000fe20000004200 */
[C---:B------:R-:W-:Y:S02]  /*1cf70*/  FMUL.FTZ R18, R132.reuse, R154 ;  /* 0x0000009a84127220 */ /* 0x040fe40000410000 */
[----:B------:R-:W-:Y:S02]  /*1cf80*/  IMAD.MOV.U32 R154, RZ, RZ, R60 ;  /* 0x000000ffff9a7224 */ /* 0x000fe400078e003c */
[-C--:B------:R-:W-:Y:S01]  /*1cf90*/  HMMA.16816.F32.BF16 R4, R140, R20.reuse, R4 ;  /* 0x000000148c04723c */ /* 0x080fe20000041804 */
[C---:B------:R-:W-:Y:S02]  /*1cfa0*/  FMUL.FTZ R19, R132.reuse, R155 ;  /* 0x0000009b84137220 */ /* 0x040fe40000410000 */
[----:B------:R-:W-:Y:S02]  /*1cfb0*/  IMAD.MOV.U32 R155, RZ, RZ, R34 ;  /* 0x000000ffff9b7224 */ /* 0x000fe400078e0022 */
[C---:B------:R-:W-:Y:S02]  /*1cfc0*/  FMUL.FTZ R34, R132.reuse, R170 ;  /* 0x000000aa84227220 */ /* 0x040fe40000410000 */
[C---:B------:R-:W-:Y:S02]  /*1cfd0*/  FMUL.FTZ R51, R132.reuse, R187 ;  /* 0x000000bb84337220 */ /* 0x040fe40000410000 */
[----:B------:R-:W-:Y:S03]  /*1cfe0*/  IMAD.MOV.U32 R170, RZ, RZ, R57 ;  /* 0x000000ffffaa7224 */ /* 0x000fe600078e0039 */
[C---:B------:R-:W-:Y:S02]  /*1cff0*/  FMUL.FTZ R70, R132.reuse, R70 ;  /* 0x0000004684467220 */ /* 0x040fe40000410000 */
[----:B------:R-:W-:Y:S02]  /*1d000*/  FMUL.FTZ R71, R132, R71 ;  /* 0x0000004784477220 */ /* 0x000fe40000410000 */
[----:B-1----:R-:W-:Y:S02]  /*1d010*/  FMUL.FTZ R0, R2, c[0x0][0x23c] ;  /* 0x00008f0002007a20 */ /* 0x002fe40000410000 */
[----:B------:R-:W-:Y:S02]  /*1d020*/  FFMA.FTZ R2, R14, c[0x0][0x23c], -R139 ;  /* 0x00008f000e027a23 */ /* 0x000fe4000001088b */
[C---:B---3--:R-:W-:Y:S01]  /*1d030*/  FMUL.FTZ R8, R3.reuse, R144 ;  /* 0x0000009003087220 */ /* 0x048fe20000410000 */
[----:B------:R-:W-:Y:S01]  /*1d040*/  F2FP.BF16.PACK_AB R144, R60, R208 ;  /* 0x000000d03c90723e */ /* 0x000fe200000010ff */
[----:B------:R1:W-:Y:S01]  /*1d050*/  MUFU.EX2 R228, R2 ;  /* 0x0000000200e47308 */ /* 0x0003e20000000800 */
[C---:B------:R-:W-:Y:S01]  /*1d060*/  FMUL.FTZ R9, R3.reuse, R145 ;  /* 0x0000009103097220 */ /* 0x040fe20000410000 */
[----:B------:R-:W-:Y:S01]  /*1d070*/  F2FP.BF16.PACK_AB R145, R46, R210 ;  /* 0x000000d22e91723e */ /* 0x000fe200000010ff */
[C---:B------:R-:W-:Y:S02]  /*1d080*/  FMUL.FTZ R12, R3.reuse, R156 ;  /* 0x0000009c030c7220 */ /* 0x040fe40000410000 */
[C---:B------:R-:W-:Y:S01]  /*1d090*/  FMUL.FTZ R13, R3.reuse, R157 ;  /* 0x0000009d030d7220 */ /* 0x040fe20000410000 */
[----:B------:R-:W-:Y:S01]  /*1d0a0*/  MOV R157, R59 ;  /* 0x0000003b009d7202 */ /* 0x000fe20000000f00 */
[C---:B------:R-:W-:Y:S02]  /*1d0b0*/  FMUL.FTZ R24, R3.reuse, R160 ;  /* 0x000000a003187220 */ /* 0x040fe40000410000 */
[C---:B------:R-:W-:Y:S01]  /*1d0c0*/  FMUL.FTZ R25, R3.reuse, R161 ;  /* 0x000000a103197220 */ /* 0x040fe20000410000 */
[----:B------:R-:W3:Y:S01]  /*1d0d0*/  MUFU.EX2 R0, R0 ;  /* 0x0000000000007308 */ /* 0x000ee20000000800 */
[C---:B------:R-:W-:Y:S01]  /*1d0e0*/  FMUL.FTZ R28, R3.reuse, R172 ;  /* 0x000000ac031c7220 */ /* 0x040fe20000410000 */
[----:B------:R-:W-:Y:S01]  /*1d0f0*/  MOV R161, R35 ;  /* 0x0000002300a17202 */ /* 0x000fe20000000f00 */
[C---:B------:R-:W-:Y:S02]  /*1d100*/  FMUL.FTZ R29, R3.reuse, R173 ;  /* 0x000000ad031d7220 */ /* 0x040fe40000410000 */
[----:B------:R-:W-:Y:S02]  /*1d110*/  FMUL.FTZ R35, R132, R171 ;  /* 0x000000ab84237220 */ /* 0x000fe40000410000 */
[----:B------:R-:W-:Y:S02]  /*1d120*/  IMAD.MOV.U32 R171, RZ, RZ, R40 ;  /* 0x000000ffffab7224 */ /* 0x000fe400078e0028 */
[C---:B------:R-:W-:Y:S01]  /*1d130*/  FMUL.FTZ R40, R3.reuse, R176 ;  /* 0x000000b003287220 */ /* 0x040fe20000410000 */
[----:B------:R-:W-:Y:S01]  /*1d140*/  MOV R176, R53 ;  /* 0x0000003500b07202 */ /* 0x000fe20000000f00 */
[----:B------:R-:W-:Y:S02]  /*1d150*/  IMAD.MOV.U32 R160, RZ, RZ, R41 ;  /* 0x000000ffffa07224 */ /* 0x000fe400078e0029 */
[----:B------:R-:W-:Y:S02]  /*1d160*/  FMUL.FTZ R41, R3, R177 ;  /* 0x000000b103297220 */ /* 0x000fe40000410000 */
[----:B-1----:R-:W-:Y:S02]  /*1d170*/  FFMA.FTZ R2, R15, c[0x0][0x23c], -R139 ;  /* 0x00008f000f027a23 */ /* 0x002fe4000001088b */
[----:B------:R-:W-:Y:S02]  /*1d180*/  IMAD.MOV.U32 R173, RZ, RZ, R43 ;  /* 0x000000ffffad7224 */ /* 0x000fe400078e002b */
[----:B------:R-:W1:Y:S01]  /*1d190*/  MUFU.EX2 R220, R2 ;  /* 0x0000000200dc7308 */ /* 0x000e620000000800 */
[----:B------:R-:W-:Y:S02]  /*1d1a0*/  IMAD.MOV.U32 R172, RZ, RZ, R44 ;  /* 0x000000ffffac7224 */ /* 0x000fe400078e002c */
[----:B------:R-:W-:Y:S02]  /*1d1b0*/  FMUL.FTZ R44, R3, R188 ;  /* 0x000000bc032c7220 */ /* 0x000fe40000410000 */
[C---:B---3--:R-:W-:Y:S01]  /*1d1c0*/  FMUL.FTZ R10, R0.reuse, R146 ;  /* 0x00000092000a7220 */ /* 0x048fe20000410000 */
[----:B------:R-:W-:Y:S01]  /*1d1d0*/  F2FP.BF16.PACK_AB R146, R225, R58 ;  /* 0x0000003ae192723e */ /* 0x000fe200000010ff */
[C---:B------:R-:W-:Y:S02]  /*1d1e0*/  FMUL.FTZ R11, R0.reuse, R147 ;  /* 0x00000093000b7220 */ /* 0x040fe40000410000 */
[C---:B------:R-:W-:Y:S01]  /*1d1f0*/  FMUL.FTZ R14, R0.reuse, R158 ;  /* 0x0000009e000e7220 */ /* 0x040fe20000410000 */
[----:B------:R-:W-:Y:S01]  /*1d200*/  MUFU.EX2 R173, R173 ;  /* 0x000000ad00ad7308 */ /* 0x000fe20000000800 */
[C---:B------:R-:W-:Y:S02]  /*1d210*/  FMUL.FTZ R15, R0.reuse, R159 ;  /* 0x0000009f000f7220 */ /* 0x040fe40000410000 */
[C---:B------:R-:W-:Y:S02]  /*1d220*/  FMUL.FTZ R26, R0.reuse, R162 ;  /* 0x000000a2001a7220 */ /* 0x040fe40000410000 */
[C---:B------:R-:W-:Y:S01]  /*1d230*/  FMUL.FTZ R27, R0.reuse, R163 ;  /* 0x000000a3001b7220 */ /* 0x040fe20000410000 */
[----:B------:R-:W-:Y:S01]  /*1d240*/  MOV R163, R55 ;  /* 0x0000003700a37202 */ /* 0x000fe20000000f00 */
[C---:B------:R-:W-:Y:S02]  /*1d250*/  FMUL.FTZ R30, R0.reuse, R174 ;  /* 0x000000ae001e7220 */ /* 0x040fe40000410000 */
[C---:B------:R-:W-:Y:S02]  /*1d260*/  FMUL.FTZ R31, R0.reuse, R175 ;  /* 0x000000af001f7220 */ /* 0x040fe40000410000 */
[----:B------:R-:W-:Y:S02]  /*1d270*/  IMAD.MOV.U32 R174, RZ, RZ, R52 ;  /* 0x000000ffffae7224 */ /* 0x000fe400078e0034 */
[----:B------:R-:W-:Y:S01]  /*1d280*/  FMUL.FTZ R43, R0, R179 ;  /* 0x000000b3002b7220 */ /* 0x000fe20000410000 */
[----:B-1----:R-:W-:Y:S01]  /*1d290*/  F2FP.BF16.PACK_AB R147, R220, R228 ;  /* 0x000000e4dc93723e */ /* 0x002fe200000010ff */
[----:B------:R-:W-:Y:S01]  /*1d2a0*/  IMAD.MOV.U32 R159, RZ, RZ, R46 ;  /* 0x000000ffff9f7224 */ /* 0x000fe200078e002e */
[----:B------:R-:W-:Y:S01]  /*1d2b0*/  MOV R2, R50 ;  /* 0x0000003200027202 */ /* 0x000fe20000000f00 */
[----:B------:R-:W-:Y:S01]  /*1d2c0*/  IMAD.MOV.U32 R156, RZ, RZ, R58 ;  /* 0x000000ffff9c7224 */ /* 0x000fe200078e003a */
[----:B------:R-:W-:Y:S01]  /*1d2d0*/  MUFU.EX2 R174, R174 ;  /* 0x000000ae00ae7308 */ /* 0x000fe20000000800 */
[C---:B------:R-:W-:Y:S02]  /*1d2e0*/  FMUL.FTZ R57, R3.reuse, R193 ;  /* 0x000000c103397220 */ /* 0x040fe40000410000 */
[C---:B------:R-:W-:Y:S01]  /*1d2f0*/  HMMA.16816.F32.BF16 R8, R144.reuse, R20, R8 ;  /* 0x000000149008723c */ /* 0x040fe20000041808 */
[----:B------:R-:W-:Y:S02]  /*1d300*/  IMAD.MOV.U32 R158, RZ, RZ, R62 ;  /* 0x000000ffff9e7224 */ /* 0x000fe400078e003e */
[C---:B------:R-:W-:Y:S02]  /*1d310*/  FMUL.FTZ R60, R3.reuse, R204 ;  /* 0x000000cc033c7220 */ /* 0x040fe40000410000 */
[C---:B------:R-:W-:Y:S02]  /*1d320*/  FMUL.FTZ R61, R3.reuse, R205 ;  /* 0x000000cd033d7220 */ /* 0x040fe40000410000 */
[----:B------:R-:W-:Y:S01]  /*1d330*/  IMAD.MOV.U32 R162, RZ, RZ, R67 ;  /* 0x000000ffffa27224 */ /* 0x000fe200078e0043 */
[-C--:B------:R-:W-:Y:S01]  /*1d340*/  HMMA.16816.F32.BF16 R12, R144, R22.reuse, R12 ;  /* 0x00000016900c723c */ /* 0x080fe2000004180c */
[C---:B------:R-:W-:Y:S01]  /*1d350*/  FMUL.FTZ R72, R3.reuse, R72 ;  /* 0x0000004803487220 */ /* 0x040fe20000410000 */
[----:B------:R-:W-:Y:S02]  /*1d360*/  MUFU.EX2 R204, R230 ;  /* 0x000000e600cc7308 */ /* 0x000fe40000000800 */
[C---:B------:R-:W-:Y:S02]  /*1d370*/  FMUL.FTZ R73, R3.reuse, R73 ;  /* 0x0000004903497220 */ /* 0x040fe40000410000 */
[----:B------:R-:W-:Y:S02]  /*1d380*/  FMUL.FTZ R76, R3, R76 ;  /* 0x0000004c034c7220 */ /* 0x000fe40000410000 */
[C---:B------:R-:W-:Y:S01]  /*1d390*/  HMMA.16816.F32.BF16 R16, R140.reuse, R22, R16 ;  /* 0x000000168c10723c */ /* 0x040fe20000041810 */
[C---:B------:R-:W-:Y:S03]  /*1d3a0*/  FMUL.FTZ R20, R133.reuse, R164 ;  /* 0x000000a485147220 */ /* 0x040fe60000410000 */
[C---:B------:R-:W-:Y:S01]  /*1d3b0*/  FMUL.FTZ R21, R133.reuse, R165 ;  /* 0x000000a585157220 */ /* 0x040fe20000410000 */
[----:B------:R-:W-:Y:S01]  /*1d3c0*/  MOV R164, R33 ;  /* 0x0000002100a47202 */ /* 0x000fe20000000f00 */
[----:B------:R-:W-:Y:S01]  /*1d3d0*/  FMUL.FTZ R33, R133, R169 ;  /* 0x000000a985217220 */ /* 0x000fe20000410000 */
[----:B------:R-:W-:Y:S01]  /*1d3e0*/  MOV R169, R47 ;  /* 0x0000002f00a97202 */ /* 0x000fe20000000f00 */
[C---:B------:R-:W-:Y:S01]  /*1d3f0*/  FMUL.FTZ R22, R132.reuse, R166 ;  /* 0x000000a684167220 */ /* 0x040fe20000410000 */
[----:B------:R-:W-:Y:S03]  /*1d400*/  MOV R166, R63 ;  /* 0x0000003f00a67202 */ /* 0x000fe60000000f00 */
[----:B------:R-:W-:Y:S01]  /*1d410*/  FMUL.FTZ R23, R132, R167 ;  /* 0x000000a784177220 */ /* 0x000fe20000410000 */
[----:B------:R-:W-:Y:S01]  /*1d420*/  MOV R167, R42 ;  /* 0x0000002a00a77202 */ /* 0x000fe20000000f00 */
[C---:B------:R-:W-:Y:S02]  /*1d430*/  FMUL.FTZ R77, R3.reuse, R77 ;  /* 0x0000004d034d7220 */ /* 0x040fe40000410000 */
[C---:B------:R-:W-:Y:S02]  /*1d440*/  FMUL.FTZ R88, R3.reuse, R88 ;  /* 0x0000005803587220 */ /* 0x040fe40000410000 */
[C---:B------:R-:W-:Y:S01]  /*1d450*/  FMUL.FTZ R89, R3.reuse, R89 ;  /* 0x0000005903597220 */ /* 0x040fe20000410000 */
[-C--:B--2---:R-:W-:Y:S01]  /*1d460*/  HMMA.16816.F32.BF16 R20, R140, R36.reuse, R20 ;  /* 0x000000248c14723c */ /* 0x084fe20000041814 */
[C---:B------:R-:W-:Y:S01]  /*1d470*/  FMUL.FTZ R92, R3.reuse, R92 ;  /* 0x0000005c035c7220 */ /* 0x040fe20000410000 */
[----:B------:R-:W-:Y:S01]  /*1d480*/  MUFU.EX2 R167, R167 ;  /* 0x000000a700a77308 */ /* 0x000fe20000000800 */
[C---:B------:R-:W-:Y:S02]  /*1d490*/  FMUL.FTZ R93, R3.reuse, R93 ;  /* 0x0000005d035d7220 */ /* 0x040fe40000410000 */
[C---:B------:R-:W-:Y:S02]  /*1d4a0*/  FMUL.FTZ R104, R3.reuse, R104 ;  /* 0x0000006803687220 */ /* 0x040fe40000410000 */
[C---:B------:R-:W-:Y:S01]  /*1d4b0*/  FMUL.FTZ R105, R3.reuse, R105 ;  /* 0x0000006903697220 */ /* 0x040fe20000410000 */
[C---:B------:R-:W-:Y:S01]  /*1d4c0*/  HMMA.16816.F32.BF16 R24, R144.reuse, R36, R24 ;  /* 0x000000249018723c */ /* 0x040fe20000041818 */
[C---:B------:R-:W-:Y:S03]  /*1d4d0*/  FMUL.FTZ R108, R3.reuse, R108 ;  /* 0x0000006c036c7220 */ /* 0x040fe60000410000 */
[C---:B------:R-:W-:Y:S02]  /*1d4e0*/  FMUL.FTZ R109, R3.reuse, R109 ;  /* 0x0000006d036d7220 */ /* 0x040fe40000410000 */
[C---:B------:R-:W-:Y:S02]  /*1d4f0*/  FMUL.FTZ R120, R3.reuse, R120 ;  /* 0x0000007803787220 */ /* 0x040fe40000410000 */
[-C--:B------:R-:W-:Y:S01]  /*1d500*/  HMMA.16816.F32.BF16 R28, R144, R38.reuse, R28 ;  /* 0x00000026901c723c */ /* 0x080fe2000004181c */
[C---:B------:R-:W-:Y:S03]  /*1d510*/  FMUL.FTZ R121, R3.reuse, R121 ;  /* 0x0000007903797220 */ /* 0x040fe60000410000 */
[C---:B------:R-:W-:Y:S02]  /*1d520*/  FMUL.FTZ R124, R3.reuse, R124 ;  /* 0x0000007c037c7220 */ /* 0x040fe40000410000 */
[----:B------:R-:W-:Y:S02]  /*1d530*/  FMUL.FTZ R125, R3, R125 ;  /* 0x0000007d037d7220 */ /* 0x000fe40000410000 */
[C---:B------:R-:W-:Y:S01]  /*1d540*/  HMMA.16816.F32.BF16 R32, R140.reuse, R38, R32 ;  /* 0x000000268c20723c */ /* 0x040fe20000041820 */
[C---:B------:R-:W-:Y:S03]  /*1d550*/  FMUL.FTZ R36, R133.reuse, R180 ;  /* 0x000000b485247220 */ /* 0x040fe60000410000 */
[----:B------:R-:W-:Y:S02]  /*1d560*/  FMUL.FTZ R37, R133, R181 ;  /* 0x000000b585257220 */ /* 0x000fe40000410000 */
[----:B------:R-:W-:Y:S02]  /*1d570*/  FMUL.FTZ R42, R0, R178 ;  /* 0x000000b2002a7220 */ /* 0x000fe40000410000 */
[C---:B------:R-:W-:Y:S04]  /*1d580*/  FMUL.FTZ R39, R132.reuse, R183 ;  /* 0x000000b784277220 */ /* 0x040fe80000410000 */
[----:B------:R-:W-:Y:S02]  /*1d590*/  IMAD.MOV.U32 R183, RZ, RZ, R54 ;  /* 0x000000ffffb77224 */ /* 0x000fe400078e0036 */
[----:B------:R-:W1:Y:S01]  /*1d5a0*/  LDSM.16.MT88.4 R52, [R224+0xc000] ;  /* 0x00c00000e034783b */ /* 0x000e620000004200 */
[----:B------:R-:W-:Y:S02]  /*1d5b0*/  FMUL.FTZ R38, R132, R182 ;  /* 0x000000b684267220 */ /* 0x000fe40000410000 */
[----:B------:R-:W-:Y:S02]  /*1d5c0*/  IMAD.MOV.U32 R175, RZ, RZ, R45 ;  /* 0x000000ffffaf7224 */ /* 0x000fe400078e002d */
[C---:B------:R-:W-:Y:S02]  /*1d5d0*/  FMUL.FTZ R45, R3.reuse, R189 ;  /* 0x000000bd032d7220 */ /* 0x040fe40000410000 */
[C---:B------:R-:W-:Y:S01]  /*1d5e0*/  FMUL.FTZ R46, R0.reuse, R190 ;  /* 0x000000be002e7220 */ /* 0x040fe20000410000 */
[----:B------:R-:W-:Y:S01]  /*1d5f0*/  MUFU.EX2 R189, R211 ;  /* 0x000000d300bd7308 */ /* 0x000fe20000000800 */
[----:B------:R-:W-:Y:S02]  /*1d600*/  FMUL.FTZ R47, R0, R191 ;  /* 0x000000bf002f7220 */ /* 0x000fe40000410000 */
[----:B------:R-:W-:Y:S02]  /*1d610*/  FMUL.FTZ R50, R132, R186 ;  /* 0x000000ba84327220 */ /* 0x000fe40000410000 */
[----:B------:R-:W-:Y:S02]  /*1d620*/  IMAD.MOV.U32 R165, RZ, RZ, R56 ;  /* 0x000000ffffa57224 */ /* 0x000fe400078e0038 */
[----:B------:R-:W-:Y:S02]  /*1d630*/  FMUL.FTZ R56, R3, R192 ;  /* 0x000000c003387220 */ /* 0x000fe40000410000 */
[C---:B------:R-:W-:Y:S02]  /*1d640*/  FMUL.FTZ R58, R0.reuse, R194 ;  /* 0x000000c2003a7220 */ /* 0x040fe40000410000 */
[C---:B------:R-:W-:Y:S02]  /*1d650*/  FMUL.FTZ R59, R0.reuse, R195 ;  /* 0x000000c3003b7220 */ /* 0x040fe40000410000 */
[C---:B------:R-:W-:Y:S02]  /*1d660*/  FMUL.FTZ R62, R0.reuse, R206 ;  /* 0x000000ce003e7220 */ /* 0x040fe40000410000 */
[----:B------:R-:W-:Y:S01]  /*1d670*/  MUFU.EX2 R206, R234 ;  /* 0x000000ea00ce7308 */ /* 0x000fe20000000800 */
[----:B------:R-:W-:Y:S02]  /*1d680*/  FMUL.FTZ R63, R0, R207 ;  /* 0x000000cf003f7220 */ /* 0x000fe40000410000 */
[----:B------:R-:W-:Y:S02]  /*1d690*/  IMAD.MOV.U32 R180, RZ, RZ, R65 ;  /* 0x000000ffffb47224 */ /* 0x000fe400078e0041 */
[C---:B------:R-:W-:Y:S02]  /*1d6a0*/  FMUL.FTZ R65, R133.reuse, R201 ;  /* 0x000000c985417220 */ /* 0x040fe40000410000 */
[----:B------:R-:W-:Y:S02]  /*1d6b0*/  FMUL.FTZ R67, R132, R203 ;  /* 0x000000cb84437220 */ /* 0x000fe40000410000 */
[C---:B------:R-:W-:Y:S01]  /*1d6c0*/  FMUL.FTZ R74, R0.reuse, R74 ;  /* 0x0000004a004a7220 */ /* 0x040fe20000410000 */
[----:B------:R-:W-:Y:S01]  /*1d6d0*/  MUFU.EX2 R207, R236 ;  /* 0x000000ec00cf7308 */ /* 0x000fe20000000800 */
[C---:B------:R-:W-:Y:S02]  /*1d6e0*/  FMUL.FTZ R75, R0.reuse, R75 ;  /* 0x0000004b004b7220 */ /* 0x040fe40000410000 */
[C---:B------:R-:W-:Y:S02]  /*1d6f0*/  FMUL.FTZ R78, R0.reuse, R78 ;  /* 0x0000004e004e7220 */ /* 0x040fe40000410000 */
[----:B------:R-:W-:Y:S01]  /*1d700*/  FMUL.FTZ R79, R0, R79 ;  /* 0x0000004f004f7220 */ /* 0x000fe20000410000 */
[-C--:B-1----:R-:W-:Y:S01]  /*1d710*/  HMMA.16816.F32.BF16 R36, R140, R52.reuse, R36 ;  /* 0x000000348c24723c */ /* 0x082fe20000041824 */
[C---:B------:R-:W-:Y:S03]  /*1d720*/  FMUL.FTZ R82, R132.reuse, R82 ;  /* 0x0000005284527220 */ /* 0x040fe60000410000 */
[----:B------:R-:W-:Y:S01]  /*1d730*/  MUFU.EX2 R203, R231 ;  /* 0x000000e700cb7308 */ /* 0x000fe20000000800 */
[C---:B------:R-:W-:Y:S02]  /*1d740*/  FMUL.FTZ R83, R132.reuse, R83 ;  /* 0x0000005384537220 */ /* 0x040fe40000410000 */
[C---:B------:R-:W-:Y:S01]  /*1d750*/  FMUL.FTZ R84, R133.reuse, R84 ;  /* 0x0000005485547220 */ /* 0x040fe20000410000 */
[C---:B------:R-:W-:Y:S01]  /*1d760*/  HMMA.16816.F32.BF16 R40, R144.reuse, R52, R40 ;  /* 0x000000349028723c */ /* 0x040fe20000041828 */
[C---:B------:R-:W-:Y:S03]  /*1d770*/  FMUL.FTZ R85, R133.reuse, R85 ;  /* 0x0000005585557220 */ /* 0x040fe60000410000 */
[C---:B------:R-:W-:Y:S02]  /*1d780*/  FMUL.FTZ R86, R132.reuse, R86 ;  /* 0x0000005684567220 */ /* 0x040fe40000410000 */
[C---:B------:R-:W-:Y:S02]  /*1d790*/  FMUL.FTZ R87, R132.reuse, R87 ;  /* 0x0000005784577220 */ /* 0x040fe40000410000 */
[-C--:B------:R-:W-:Y:S01]  /*1d7a0*/  HMMA.16816.F32.BF16 R44, R144, R54.reuse, R44 ;  /* 0x00000036902c723c */ /* 0x080fe2000004182c */
[----:B------:R-:W-:Y:S03]  /*1d7b0*/  IMAD.MOV.U32 R177, RZ, RZ, R49 ;  /* 0x000000ffffb17224 */ /* 0x000fe600078e0031 */
[C---:B------:R-:W-:Y:S01]  /*1d7c0*/  FMUL.FTZ R49, R133.reuse, R185 ;  /* 0x000000b985317220 */ /* 0x040fe20000410000 */
[----:B------:R-:W-:Y:S01]  /*1d7d0*/  MOV R185, R153 ;  /* 0x0000009900b97202 */ /* 0x000fe20000000f00 */
[C---:B------:R-:W-:Y:S02]  /*1d7e0*/  FMUL.FTZ R52, R133.reuse, R196 ;  /* 0x000000c485347220 */ /* 0x040fe40000410000 */
[C---:B------:R-:W-:Y:S01]  /*1d7f0*/  FMUL.FTZ R53, R133.reuse, R197 ;  /* 0x000000c585357220 */ /* 0x040fe20000410000 */
[----:B------:R-:W-:Y:S02]  /*1d800*/  MUFU.EX2 R205, R185 ;  /* 0x000000b900cd7308 */ /* 0x000fe40000000800 */
[C---:B------:R-:W-:Y:S01]  /*1d810*/  HMMA.16816.F32.BF16 R48, R140.reuse, R54, R48 ;  /* 0x000000368c30723c */ /* 0x040fe20000041830 */
[----:B------:R-:W-:Y:S02]  /*1d820*/  IMAD.MOV.U32 R181, RZ, RZ, R66 ;  /* 0x000000ffffb57224 */ /* 0x000fe400078e0042 */
[C---:B------:R-:W-:Y:S02]  /*1d830*/  FMUL.FTZ R66, R132.reuse, R202 ;  /* 0x000000ca84427220 */ /* 0x040fe40000410000 */
[----:B------:R-:W-:Y:S02]  /*1d840*/  IMAD.MOV.U32 R182, RZ, RZ, R64 ;  /* 0x000000ffffb67224 */ /* 0x000fe400078e0040 */
[C---:B------:R-:W-:Y:S02]  /*1d850*/  FMUL.FTZ R54, R132.reuse, R198 ;  /* 0x000000c684367220 */ /* 0x040fe40000410000 */
[----:B------:R-:W-:Y:S02]  /*1d860*/  FMUL.FTZ R55, R132, R199 ;  /* 0x000000c784377220 */ /* 0x000fe40000410000 */
[----:B------:R-:W-:Y:S01]  /*1d870*/  MUFU.EX2 R182, R182 ;  /* 0x000000b600b67308 */ /* 0x000fe20000000800 */
[C---:B------:R-:W-:Y:S02]  /*1d880*/  FMUL.FTZ R64, R133.reuse, R200 ;  /* 0x000000c885407220 */ /* 0x040fe40000410000 */
[C---:B------:R-:W-:Y:S02]  /*1d890*/  FMUL.FTZ R90, R0.reuse, R90 ;  /* 0x0000005a005a7220 */ /* 0x040fe40000410000 */
[-C--:B------:R-:W-:Y:S01]  /*1d8a0*/  HMMA.16816.F32.BF16 R52, R140, R148.reuse, R52 ;  /* 0x000000948c34723c */ /* 0x080fe20000041834 */
[C---:B------:R-:W-:Y:S02]  /*1d8b0*/  FMUL.FTZ R91, R0.reuse, R91 ;  /* 0x0000005b005b7220 */ /* 0x040fe40000410000 */
[C---:B------:R-:W-:Y:S02]  /*1d8c0*/  FMUL.FTZ R94, R0.reuse, R94 ;  /* 0x0000005e005e7220 */ /* 0x040fe40000410000 */
[----:B------:R-:W-:Y:S02]  /*1d8d0*/  FMUL.FTZ R95, R0, R95 ;  /* 0x0000005f005f7220 */ /* 0x000fe40000410000 */
        /* <DEDUP_REMOVED lines=8> */
[C---:B------:R-:W-:Y:S02]  /*1d960*/  FMUL.FTZ R102, R132.reuse, R102 ;  /* 0x0000006684667220 */ /* 0x040fe40000410000 */
[C---:B------:R-:W-:Y:S01]  /*1d970*/  HMMA.16816.F32.BF16 R64, R140.reuse, R150, R64 ;  /* 0x000000968c40723c */ /* 0x040fe20000041840 */
[----:B------:R-:W1:Y:S03]  /*1d980*/  LDSM.16.MT88.4 R148, [R221+0xe000] ;  /* 0x00e00000dd94783b */ /* 0x000e660000004200 */
[----:B------:R-:W-:Y:S02]  /*1d990*/  FMUL.FTZ R103, R132, R103 ;  /* 0x0000006784677220 */ /* 0x000fe40000410000 */
        /* <DEDUP_REMOVED lines=14> */
[----:B------:R-:W-:Y:S02]  /*1da80*/  IMAD.MOV.U32 R186, RZ, RZ, R2 ;  /* 0x000000ffffba7224 */ /* 0x000fe400078e0002 */
[--C-:B------:R-:W-:Y:S02]  /*1da90*/  FFMA.FTZ R2, R216, c[0x0][0x23c], -R139.reuse ;  /* 0x00008f00d8027a23 */ /* 0x100fe4000001088b */
[--C-:B------:R-:W-:Y:S01]  /*1daa0*/  FFMA.FTZ R216, R160, c[0x0][0x23c], -R139.reuse ;  /* 0x00008f00a0d87a23 */ /* 0x100fe2000001088b */
[-C--:B-1----:R-:W-:Y:S01]  /*1dab0*/  HMMA.16816.F32.BF16 R68, R140, R148.reuse, R68 ;  /* 0x000000948c44723c */ /* 0x082fe20000041844 */
[----:B------:R-:W-:Y:S01]  /*1dac0*/  MUFU.EX2 R186, R186 ;  /* 0x000000ba00ba7308 */ /* 0x000fe20000000800 */
[----:B------:R-:W-:Y:S02]  /*1dad0*/  IMAD.MOV.U32 R191, RZ, RZ, R166 ;  /* 0x000000ffffbf7224 */ /* 0x000fe400078e00a6 */
[C---:B------:R-:W-:Y:S02]  /*1dae0*/  FMUL.FTZ R126, R0.reuse, R126 ;  /* 0x0000007e007e7220 */ /* 0x040fe40000410000 */
[----:B------:R-:W-:Y:S02]  /*1daf0*/  FMUL.FTZ R127, R0, R127 ;  /* 0x0000007f007f7220 */ /* 0x000fe40000410000 */
[C---:B------:R-:W-:Y:S01]  /*1db00*/  HMMA.16816.F32.BF16 R72, R144.reuse, R148, R72 ;  /* 0x000000949048723c */ /* 0x040fe20000041848 */
[----:B------:R-:W-:Y:S02]  /*1db10*/  FMUL.FTZ R128, R133, R128 ;  /* 0x0000008085807220 */ /* 0x000fe40000410000 */
[----:B------:R-:W-:Y:S01]  /*1db20*/  MUFU.EX2 R193, R191 ;  /* 0x000000bf00c17308 */ /* 0x000fe20000000800 */
[----:B------:R-:W-:Y:S02]  /*1db30*/  FFMA.FTZ R165, R165, c[0x0][0x23c], -R139 ;  /* 0x00008f00a5a57a23 */ /* 0x000fe4000001088b */
[----:B------:R-:W-:Y:S02]  /*1db40*/  IMAD.MOV.U32 R178, RZ, RZ, R177 ;  /* 0x000000ffffb27224 */ /* 0x000fe400078e00b1 */
[-C--:B------:R-:W-:Y:S01]  /*1db50*/  HMMA.16816.F32.BF16 R76, R144, R150.reuse, R76 ;  /* 0x00000096904c723c */ /* 0x080fe2000004184c */
[----:B------:R-:W-:Y:S03]  /*1db60*/  IMAD.MOV.U32 R177, RZ, RZ, R176 ;  /* 0x000000ffffb17224 */ /* 0x000fe600078e00b0 */
[----:B------:R-:W-:Y:S01]  /*1db70*/  IMAD.MOV.U32 R179, RZ, RZ, R178 ;  /* 0x000000ffffb37224 */ /* 0x000fe200078e00b2 */
[----:B------:R-:W-:Y:S01]  /*1db80*/  MUFU.EX2 R191, R232 ;  /* 0x000000e800bf7308 */ /* 0x000fe20000000800 */
[----:B------:R-:W-:Y:S01]  /*1db90*/  IMAD.MOV.U32 R178, RZ, RZ, R177 ;  /* 0x000000ffffb27224 */ /* 0x000fe200078e00b1 */
[----:B------:R-:W-:Y:S01]  /*1dba0*/  MOV R176, R183 ;  /* 0x000000b700b07202 */ /* 0x000fe20000000f00 */
[C---:B------:R-:W-:Y:S01]  /*1dbb0*/  HMMA.16816.F32.BF16 R80, R140.reuse, R150, R80 ;  /* 0x000000968c50723c */ /* 0x040fe20000041850 */
[----:B------:R-:W1:Y:S03]  /*1dbc0*/  LDSM.16.MT88.4 R148, [R222+0xe000] ;  /* 0x00e00000de94783b */ /* 0x000e660000004200 */
[----:B------:R-:W-:Y:S01]  /*1dbd0*/  IMAD.MOV.U32 R188, RZ, RZ, R179 ;  /* 0x000000ffffbc7224 */ /* 0x000fe200078e00b3 */
[----:B------:R-:W-:Y:S01]  /*1dbe0*/  MOV R177, R176 ;  /* 0x000000b000b17202 */ /* 0x000fe20000000f00 */
[----:B------:R-:W-:Y:S01]  /*1dbf0*/  IMAD.MOV.U32 R183, RZ, RZ, R181 ;  /* 0x000000ffffb77224 */ /* 0x000fe200078e00b5 */
[----:B------:R-:W-:Y:S01]  /*1dc00*/  MUFU.EX2 R216, R216 ;  /* 0x000000d800d87308 */ /* 0x000fe20000000800 */
[----:B------:R-:W-:Y:S01]  /*1dc10*/  IMAD.MOV.U32 R181, RZ, RZ, R171 ;  /* 0x000000ffffb57224 */ /* 0x000fe200078e00ab */
[----:B------:R-:W-:Y:S03]  /*1dc20*/  MOV R171, R170 ;  /* 0x000000aa00ab7202 */ /* 0x000fe60000000f00 */
[----:B------:R-:W-:Y:S01]  /*1dc30*/  IMAD.MOV.U32 R176, RZ, RZ, R183 ;  /* 0x000000ffffb07224 */ /* 0x000fe200078e00b7 */
[----:B------:R-:W-:Y:S01]  /*1dc40*/  MOV R179, R178 ;  /* 0x000000b200b37202 */ /* 0x000fe20000000f00 */
        /* <DEDUP_REMOVED lines=9> */
[----:B------:R-:W-:Y:S02]  /*1dce0*/  IMAD.MOV.U32 R178, RZ, RZ, R152 ;  /* 0x000000ffffb27224 */ /* 0x000fe400078e0098 */
[----:B------:R-:W-:Y:S01]  /*1dcf0*/  IMAD.MOV.U32 R183, RZ, RZ, R181 ;  /* 0x000000ffffb77224 */ /* 0x000fe200078e00b5 */
[----:B------:R4:W-:Y:S01]  /*1dd00*/  MUFU.EX2 R168, R130 ;  /* 0x0000008200a87308 */ /* 0x0009e20000000800 */
[----:B------:R-:W-:Y:S02]  /*1dd10*/  IMAD.MOV.U32 R181, RZ, RZ, R171 ;  /* 0x000000ffffb57224 */ /* 0x000fe400078e00ab */
[----:B------:R-:W-:Y:S01]  /*1dd20*/  IMAD.MOV.U32 R196, RZ, RZ, R176 ;  /* 0x000000ffffc47224 */ /* 0x000fe200078e00b0 */
[----:B------:R-:W-:Y:S01]  /*1dd30*/  MOV R187, R183 ;  /* 0x000000b700bb7202 */ /* 0x000fe20000000f00 */
[----:B------:R-:W-:Y:S02]  /*1dd40*/  IMAD.MOV.U32 R183, RZ, RZ, R169 ;  /* 0x000000ffffb77224 */ /* 0x000fe400078e00a9 */
[----:B------:R-:W-:Y:S01]  /*1dd50*/  IMAD.MOV.U32 R177, RZ, RZ, R181 ;  /* 0x000000ffffb17224 */ /* 0x000fe200078e00b5 */
[----:B------:R-:W-:Y:S02]  /*1dd60*/  MOV R181, R175 ;  /* 0x000000af00b57202 */ /* 0x000fe40000000f00 */
[----:B------:R3:W3:Y:S01]  /*1dd70*/  MUFU.EX2 R171, R131 ;  /* 0x0000008300ab7308 */ /* 0x0006e20000000800 */
[-C--:B-1----:R-:W-:Y:S01]  /*1dd80*/  HMMA.16816.F32.BF16 R84, R140, R148.reuse, R84 ;  /* 0x000000948c54723c */ /* 0x082fe20000041854 */
[----:B--2---:R-:W2:Y:S08]  /*1dd90*/  LDL.LU R129, [R1+0xcc] ;  /* 0x0000cc0001817983 */ /* 0x004eb00000300800 */
[----:B------:R1:W-:Y:S01]  /*1dda0*/  MUFU.EX2 R169, R2 ;  /* 0x0000000200a97308 */ /* 0x0003e20000000800 */
[C---:B------:R-:W-:Y:S01]  /*1ddb0*/  HMMA.16816.F32.BF16 R88, R144.reuse, R148, R88 ;  /* 0x000000949058723c */ /* 0x040fe20000041858 */
[----:B----4-:R-:W4:Y:S07]  /*1ddc0*/  LDL.LU R130, [R1+0xc8] ;  /* 0x0000c80001827983 */ /* 0x010f2e0000300800 */
[-C--:B------:R-:W-:Y:S01]  /*1ddd0*/  HMMA.16816.F32.BF16 R92, R144, R150.reuse, R92 ;  /* 0x00000096905c723c */ /* 0x080fe2000004185c */
[----:B------:R1:W1:Y:S01]  /*1dde0*/  MUFU.EX2 R184, R188 ;  /* 0x000000bc00b87308 */ /* 0x0002620000000800 */
[----:B---3--:R-:W4:Y:S06]  /*1ddf0*/  LDL.LU R131, [R1+0xc4] ;  /* 0x0000c40001837983 */ /* 0x008f2c0000300800 */
[C---:B------:R-:W-:Y:S01]  /*1de00*/  HMMA.16816.F32.BF16 R96, R140.reuse, R150, R96 ;  /* 0x000000968c60723c */ /* 0x040fe20000041860 */
[----:B------:R-:W1:Y:S02]  /*1de10*/  LDSM.16.MT88.4 R148, [R224+0xe000] ;  /* 0x00e00000e094783b */ /* 0x000e640000004200 */
[----:B------:R-:W-:Y:S01]  /*1de20*/  MUFU.EX2 R200, R187 ;  /* 0x000000bb00c87308 */ /* 0x000fe20000000800 */
[--C-:B-1----:R-:W-:Y:S09]  /*1de30*/  FFMA.FTZ R2, R215, c[0x0][0x23c], -R139.reuse ;  /* 0x00008f00d7027a23 */ /* 0x102ff2000001088b */
[----:B------:R-:W-:Y:S01]  /*1de40*/  MUFU.EX2 R202, R197 ;  /* 0x000000c500ca7308 */ /* 0x000fe20000000800 */
[----:B------:R-:W-:Y:S09]  /*1de50*/  IMAD.MOV.U32 R188, RZ, RZ, R172 ;  /* 0x000000ffffbc7224 */ /* 0x000ff200078e00ac */
[----:B------:R-:W-:Y:S10]  /*1de60*/  MUFU.EX2 R187, R188 ;  /* 0x000000bc00bb7308 */ /* 0x000ff40000000800 */
[----:B------:R-:W-:Y:S01]  /*1de70*/  MUFU.EX2 R197, R233 ;  /* 0x000000e900c57308 */ /* 0x000fe20000000800 */
[-C--:B------:R-:W-:Y:S09]  /*1de80*/  HMMA.16816.F32.BF16 R100, R140, R148.reuse, R100 ;  /* 0x000000948c64723c */ /* 0x080ff20000041864 */
[----:B------:R1:W-:Y:S01]  /*1de90*/  MUFU.EX2 R166, R2 ;  /* 0x0000000200a67308 */ /* 0x0003e20000000800 */
[C---:B------:R-:W-:Y:S09]  /*1dea0*/  HMMA.16816.F32.BF16 R104, R144.reuse, R148, R104 ;  /* 0x000000949068723c */ /* 0x040ff20000041868 */
[----:B------:R-:W-:Y:S01]  /*1deb0*/  MUFU.EX2 R175, R219 ;  /* 0x000000db00af7308 */ /* 0x000fe20000000800 */
[-C--:B------:R-:W-:Y:S09]  /*1dec0*/  HMMA.16816.F32.BF16 R108, R144, R150.reuse, R108 ;  /* 0x00000096906c723c */ /* 0x080ff2000004186c */
[----:B------:R-:W-:Y:S01]  /*1ded0*/  MUFU.EX2 R219, R238 ;  /* 0x000000ee00db7308 */ /* 0x000fe20000000800 */
[C---:B------:R-:W-:Y:S01]  /*1dee0*/  HMMA.16816.F32.BF16 R112, R140.reuse, R150, R112 ;  /* 0x000000968c70723c */ /* 0x040fe20000041870 */
[----:B------:R-:W1:Y:S02]  /*1def0*/  LDSM.16.MT88.4 R148, [R223+0xe000] ;  /* 0x00e00000df94783b */ /* 0x000e640000004200 */
[--C-:B-1----:R-:W-:Y:S06]  /*1df00*/  FFMA.FTZ R2, R214, c[0x0][0x23c], -R139.reuse ;  /* 0x00008f00d6027a23 */ /* 0x102fec000001088b */
[----:B------:R1:W-:Y:S10]  /*1df10*/  MUFU.EX2 R201, R2 ;  /* 0x0000000200c97308 */ /* 0x0003f40000000800 */
[----:B------:R-:W-:Y:S10]  /*1df20*/  MUFU.EX2 R172, R218 ;  /* 0x000000da00ac7308 */ /* 0x000ff40000000800 */
[----:B------:R-:W-:Y:S01]  /*1df30*/  MUFU.EX2 R218, R242 ;  /* 0x000000f200da7308 */ /* 0x000fe20000000800 */
[--C-:B-1----:R-:W-:Y:S09]  /*1df40*/  FFMA.FTZ R2, R213, c[0x0][0x23c], -R139.reuse ;  /* 0x00008f00d5027a23 */ /* 0x102ff2000001088b */
[----:B------:R1:W-:Y:S01]  /*1df50*/  MUFU.EX2 R190, R2 ;  /* 0x0000000200be7308 */ /* 0x0003e20000000800 */
[-C--:B------:R-:W-:Y:S09]  /*1df60*/  HMMA.16816.F32.BF16 R116, R140, R148.reuse, R116 ;  /* 0x000000948c74723c */ /* 0x080ff20000041874 */
[----:B------:R1:W-:Y:S01]  /*1df70*/  MUFU.EX2 R176, R217 ;  /* 0x000000d900b07308 */ /* 0x0003e20000000800 */
[C---:B------:R-:W-:Y:S01]  /*1df80*/  HMMA.16816.F32.BF16 R120, R144.reuse, R148, R120 ;  /* 0x000000949078723c */ /* 0x040fe20000041878 */
[----:B------:R-:W3:Y:S04]  /*1df90*/  LDL.LU R149, [R1+0x10] ;  /* 0x0000100001957983 */ /* 0x000ee80000300800 */
[----:B------:R-:W3:Y:S03]  /*1dfa0*/  LDL.LU R148, [R1+0x48] ;  /* 0x0000480001947983 */ /* 0x000ee60000300800 */
[-C--:B------:R-:W-:Y:S01]  /*1dfb0*/  HMMA.16816.F32.BF16 R124, R144, R150.reuse, R124 ;  /* 0x00000096907c723c */ /* 0x080fe2000004187c */
[----:B------:R-:W2:Y:S01]  /*1dfc0*/  LDSM.16.MT88.4 R144, [R221+0xc800] ;  /* 0x00c80000dd90783b */ /* 0x000ea20000004200 */
[----:B------:R-:W2:Y:S07]  /*1dfd0*/  MUFU.EX2 R179, R179 ;  /* 0x000000b300b37308 */ /* 0x000eae0000000800 */
[----:B-1----:R-:W3:Y:S03]  /*1dfe0*/  LDL.LU R2, [R1+0x4c] ;  /* 0x00004c0001027983 */ /* 0x002ee60000300800 */
[----:B------:R-:W-:Y:S01]  /*1dff0*/  MUFU.EX2 R195, R198 ;  /* 0x000000c600c37308 */ /* 0x000fe20000000800 */
[----:B------:R-:W-:Y:S09]  /*1e000*/  FFMA.FTZ R217, R161, c[0x0][0x23c], -R139 ;  /* 0x00008f00a1d97a23 */ /* 0x000ff2000001088b */
[----:B------:R-:W-:Y:S10]  /*1e010*/  MUFU.EX2 R198, R235 ;  /* 0x000000eb00c67308 */ /* 0x000ff40000000800 */
[----:B------:R-:W-:Y:S10]  /*1e020*/  MUFU.EX2 R194, R196 ;  /* 0x000000c400c27308 */ /* 0x000ff40000000800 */
[----:B------:R-:W-:Y:S10]  /*1e030*/  MUFU.EX2 R196, R229 ;  /* 0x000000e500c47308 */ /* 0x000ff40000000800 */
[----:B------:R-:W-:Y:S10]  /*1e040*/  MUFU.EX2 R177, R177 ;  /* 0x000000b100b17308 */ /* 0x000ff40000000800 */
[----:B------:R-:W-:Y:S10]  /*1e050*/  MUFU.EX2 R178, R178 ;  /* 0x000000b200b27308 */ /* 0x000ff40000000800 */
[----:B------:R-:W-:Y:S10]  /*1e060*/  MUFU.EX2 R181, R181 ;  /* 0x000000b500b57308 */ /* 0x000ff40000000800 */
[----:B------:R-:W1:Y:S01]  /*1e070*/  MUFU.EX2 R217, R217 ;  /* 0x000000d900d97308 */ /* 0x000e620000000800 */
[----:B--2---:R-:W-:Y:S02]  /*1e080*/  FMUL.FTZ R129, R133, R129 ;  /* 0x0000008185817220 */ /* 0x004fe40000410000 */
[C---:B----4-:R-:W-:Y:S02]  /*1e090*/  FMUL.FTZ R130, R132.reuse, R130 ;  /* 0x0000008284827220 */ /* 0x050fe40000410000 */
[----:B------:R-:W-:Y:S07]  /*1e0a0*/  FMUL.FTZ R131, R132, R131 ;  /* 0x0000008384837220 */ /* 0x000fee0000410000 */
[----:B------:R-:W-:Y:S07]  /*1e0b0*/  HMMA.16816.F32.BF16 R128, R140, R150, R128 ;  /* 0x000000968c80723c */ /* 0x000fee0000041880 */
[----:B------:R-:W-:Y:S02]  /*1e0c0*/  F2FP.BF16.PACK_AB R140, R170, R167 ;  /* 0x000000a7aa8c723e */ /* 0x000fe400000010ff */
[----:B------:R-:W-:Y:S03]  /*1e0d0*/  F2FP.BF16.PACK_AB R141, R171, R168 ;  /* 0x000000a8ab8d723e */ /* 0x000fe600000010ff */
[----:B------:R-:W-:Y:S02]  /*1e0e0*/  F2FP.BF16.PACK_AB R142, R184, R173 ;  /* 0x000000adb88e723e */ /* 0x000fe400000010ff */
[----:B------:R-:W-:Y:S02]  /*1e0f0*/  F2FP.BF16.PACK_AB R143, R179, R174 ;  /* 0x000000aeb38f723e */ /* 0x000fe400000010ff */
[----:B------:R-:W-:Y:S02]  /*1e100*/  F2FP.BF16.PACK_AB R150, R189, R176 ;  /* 0x000000b0bd96723e */ /* 0x000fe400000010ff */
[----:B------:R-:W-:Y:S03]  /*1e110*/  F2FP.BF16.PACK_AB R151, R190, R201 ;  /* 0x000000c9be97723e */ /* 0x000fe600000010ff */
[-C--:B------:R-:W-:Y:S01]  /*1e120*/  HMMA.16816.F32.BF16 R4, R140, R144.reuse, R4 ;  /* 0x000000908c04723c */ /* 0x080fe20000041804 */
[----:B---3--:R-:W-:Y:S01]  /*1e130*/  FFMA.FTZ R153, R133, R149, R212 ;  /* 0x0000009585997223 */ /* 0x008fe200000100d4 */
[----:B------:R-:W-:Y:S01]  /*1e140*/  F2FP.BF16.PACK_AB R149, R166, R169 ;  /* 0x000000a9a695723e */ /* 0x000fe200000010ff */
[----:B------:R-:W-:Y:S01]  /*1e150*/  LDSM.16.MT88.4 R212, [R221+0xf800] ;  /* 0x00f80000ddd4783b */ /* 0x000fe20000004200 */
[----:B------:R-:W-:Y:S01]  /*1e160*/  FFMA.FTZ R152, R132, R148, R209 ;  /* 0x0000009484987223 */ /* 0x000fe200000100d1 */
[----:B------:R-:W-:Y:S01]  /*1e170*/  F2FP.BF16.PACK_AB R148, R172, R175 ;  /* 0x000000afac94723e */ /* 0x000fe200000010ff */
[----:B------:R-:W-:Y:S01]  /*1e180*/  FADD.FTZ R132, R164, R153 ;  /* 0x00000099a4847221 */ /* 0x000fe20000010000 */
[----:B-1----:R-:W-:Y:S05]  /*1e190*/  F2FP.BF16.PACK_AB R209, R216, R217 ;  /* 0x000000d9d8d1723e */ /* 0x002fea00000010ff */
[----:B------:R-:W-:Y:S01]  /*1e1a0*/  FADD.FTZ R132, R158, R132 ;  /* 0x000000849e847221 */ /* 0x000fe20000010000 */
[C---:B------:R-:W-:Y:S01]  /*1e1b0*/  HMMA.16816.F32.BF16 R8, R148.reuse, R144, R8 ;  /* 0x000000909408723c */ /* 0x040fe20000041808 */
[----:B------:R-:W-:Y:S02]  /*1e1c0*/  FFMA.FTZ R133, R3, R2, R208 ;  /* 0x0000000203857223 */ /* 0x000fe400000100d0 */
[----:B------:R-:W2:Y:S01]  /*1e1d0*/  LDL.LU R3, [R1+0x50] ;  /* 0x0000500001037983 */ /* 0x000ea20000300800 */
[--C-:B------:R-:W-:Y:S04]  /*1e1e0*/  FFMA.FTZ R2, R183, c[0x0][0x23c], -R139.reuse ;  /* 0x00008f00b7027a23 */ /* 0x100fe8000001088b */
[-C--:B------:R-:W-:Y:S01]  /*1e1f0*/  HMMA.16816.F32.BF16 R12, R148, R146.reuse, R12 ;  /* 0x00000092940c723c */ /* 0x080fe2000004180c */
[----:B------:R-:W-:Y:S01]  /*1e200*/  MUFU.EX2 R183, R237 ;  /* 0x000000ed00b77308 */ /* 0x000fe20000000800 */
[----:B------:R1:W5:Y:S06]  /*1e210*/  LDL.LU R242, [R1+0xc0] ;  /* 0x0000c00001f27983 */ /* 0x00036c0000300800 */
[C---:B------:R-:W-:Y:S01]  /*1e220*/  HMMA.16816.F32.BF16 R16, R140.reuse, R146, R16 ;  /* 0x000000928c10723c */ /* 0x040fe20000041810 */
[----:B------:R-:W3:Y:S02]  /*1e230*/  LDSM.16.MT88.4 R144, [R222+0xc800] ;  /* 0x00c80000de90783b */ /* 0x000ee40000004200 */
[----:B------:R4:W-:Y:S02]  /*1e240*/  MUFU.EX2 R199, R2 ;  /* 0x0000000200c77308 */ /* 0x0009e40000000800 */
[--C-:B----4-:R-:W-:Y:S08]  /*1e250*/  FFMA.FTZ R2, R180, c[0x0][0x23c], -R139.reuse ;  /* 0x00008f00b4027a23 */ /* 0x110ff0000001088b */
[----:B------:R4:W-:Y:S10]  /*1e260*/  MUFU.EX2 R180, R240 ;  /* 0x000000f000b47308 */ /* 0x0009f40000000800 */
[----:B------:R1:W-:Y:S01]  /*1e270*/  MUFU.EX2 R192, R2 ;  /* 0x0000000200c07308 */ /* 0x0003e20000000800 */
[-C--:B---3--:R-:W-:Y:S08]  /*1e280*/  HMMA.16816.F32.BF16 R20, R140, R144.reuse, R20 ;  /* 0x000000908c14723c */ /* 0x088ff00000041814 */
[C---:B------:R-:W-:Y:S01]  /*1e290*/  HMMA.16816.F32.BF16 R24, R148.reuse, R144, R24 ;  /* 0x000000909418723c */ /* 0x040fe20000041818 */
[----:B----4-:R3:W5:Y:S07]  /*1e2a0*/  LDL.LU R240, [R1+0xbc] ;  /* 0x0000bc0001f07983 */ /* 0x01076e0000300800 */
[-C--:B------:R-:W-:Y:S01]  /*1e2b0*/  HMMA.16816.F32.BF16 R28, R148, R146.reuse, R28 ;  /* 0x00000092941c723c */ /* 0x080fe2000004181c */
[----:B------:R3:W5:Y:S04]  /*1e2c0*/  LDL.LU R238, [R1+0xb8] ;  /* 0x0000b80001ee7983 */ /* 0x0007680000300800 */
[----:B------:R3:W5:Y:S01]  /*1e2d0*/  LDL.LU R237, [R1+0xb4] ;  /* 0x0000b40001ed7983 */ /* 0x0007620000300800 */
[--C-:B-1----:R-:W-:Y:S02]  /*1e2e0*/  FFMA.FTZ R2, R163, c[0x0][0x23c], -R139.reuse ;  /* 0x00008f00a3027a23 */ /* 0x102fe4000001088b */
[C---:B------:R-:W-:Y:S01]  /*1e2f0*/  HMMA.16816.F32.BF16 R32, R140.reuse, R146, R32 ;  /* 0x000000928c20723c */ /* 0x040fe20000041820 */
[----:B------:R-:W1:Y:S01]  /*1e300*/  LDSM.16.MT88.4 R144, [R224+0xc800] ;  /* 0x00c80000e090783b */ /* 0x000e620000004200 */
[----:B------:R4:W-:Y:S07]  /*1e310*/  MUFU.EX2 R185, R2 ;  /* 0x0000000200b97308 */ /* 0x0009ee0000000800 */
[----:B------:R3:W5:Y:S04]  /*1e320*/  LDL.LU R236, [R1+0xb0] ;  /* 0x0000b00001ec7983 */ /* 0x0007680000300800 */
[----:B------:R3:W5:Y:S04]  /*1e330*/  LDL.LU R235, [R1+0xac] ;  /* 0x0000ac0001eb7983 */ /* 0x0007680000300800 */
[----:B------:R3:W5:Y:S04]  /*1e340*/  LDL.LU R234, [R1+0xa8] ;  /* 0x0000a80001ea7983 */ /* 0x0007680000300800 */
[----:B------:R3:W5:Y:S04]  /*1e350*/  LDL.LU R233, [R1+0xa4] ;  /* 0x0000a40001e97983 */ /* 0x0007680000300800 */
[----:B------:R3:W5:Y:S01]  /*1e360*/  LDL.LU R232, [R1+0xa0] ;  /* 0x0000a00001e87983 */ /* 0x0007620000300800 */
[--C-:B----4-:R-:W-:Y:S02]  /*1e370*/  FFMA.FTZ R2, R162, c[0x0][0x23c], -R139.reuse ;  /* 0x00008f00a2027a23 */ /* 0x110fe4000001088b */
[----:B------:R-:W-:Y:S01]  /*1e380*/  FFMA.FTZ R139, R138, c[0x0][0x23c], -R139 ;  /* 0x00008f008a8b7a23 */ /* 0x000fe2000001088b */
[----:B------:R-:W-:Y:S01]  /*1e390*/  LDSM.16.MT88.4 R160, [R221+0xd800] ;  /* 0x00d80000dda0783b */ /* 0x000fe20000004200 */
[----:B------:R4:W-:Y:S07]  /*1e3a0*/  MUFU.EX2 R188, R2 ;  /* 0x0000000200bc7308 */ /* 0x0009ee0000000800 */
[----:B------:R3:W5:Y:S03]  /*1e3b0*/  LDL.LU R231, [R1+0x9c] ;  /* 0x00009c0001e77983 */ /* 0x0007660000300800 */
[----:B------:R3:W-:Y:S01]  /*1e3c0*/  MUFU.EX2 R138, R165 ;  /* 0x000000a5008a7308 */ /* 0x0007e20000000800 */
[-C--:B-1----:R-:W-:Y:S01]  /*1e3d0*/  HMMA.16816.F32.BF16 R36, R140, R144.reuse, R36 ;  /* 0x000000908c24723c */ /* 0x082fe20000041824 */
[----:B------:R1:W5:Y:S04]  /*1e3e0*/  LDL.LU R230, [R1+0x98] ;  /* 0x0000980001e67983 */ /* 0x0003680000300800 */
[----:B------:R1:W5:Y:S03]  /*1e3f0*/  LDL.LU R229, [R1+0x94] ;  /* 0x0000940001e57983 */ /* 0x0003660000300800 */
[C---:B------:R-:W-:Y:S01]  /*1e400*/  HMMA.16816.F32.BF16 R40, R148.reuse, R144, R40 ;  /* 0x000000909428723c */ /* 0x040fe20000041828 */
[----:B------:R-:W1:Y:S03]  /*1e410*/  MUFU.EX2 R139, R139 ;  /* 0x0000008b008b7308 */ /* 0x000e660000000800 */
[----:B----4-:R-:W-:Y:S04]  /*1e420*/  FADD.FTZ R2, R154, R133 ;  /* 0x000000859a027221 */ /* 0x010fe80000010000 */
[-C--:B------:R-:W-:Y:S01]  /*1e430*/  HMMA.16816.F32.BF16 R44, R148, R146.reuse, R44 ;  /* 0x00000092942c723c */ /* 0x080fe2000004182c */
[----:B---3--:R-:W-:Y:S07]  /*1e440*/  IMAD.MOV.U32 R165, RZ, RZ, R202 ;  /* 0x000000ffffa57224 */ /* 0x008fee00078e00ca */
[C---:B------:R-:W-:Y:S01]  /*1e450*/  HMMA.16816.F32.BF16 R48, R140.reuse, R146, R48 ;  /* 0x000000928c30723c */ /* 0x040fe20000041830 */
[----:B------:R-:W3:Y:S03]  /*1e460*/  LDSM.16.MT88.4 R144, [R223+0xc800] ;  /* 0x00c80000df90783b */ /* 0x000ee60000004200 */
[----:B-1----:R-:W-:Y:S04]  /*1e470*/  F2FP.BF16.PACK_AB R211, R139, R138 ;  /* 0x0000008a8bd3723e */ /* 0x002fe800000010ff */
[-C--:B---3--:R-:W-:Y:S08]  /*1e480*/  HMMA.16816.F32.BF16 R52, R140, R144.reuse, R52 ;  /* 0x000000908c34723c */ /* 0x088ff00000041834 */
        /* <DEDUP_REMOVED lines=8> */
[----:B------:R-:W1:Y:S03]  /*1e510*/  LDSM.16.MT88.4 R144, [R222+0xe800] ;  /* 0x00e80000de90783b */ /* 0x000e660000004200 */
[----:B--2---:R-:W-:Y:S01]  /*1e520*/  FFMA.FTZ R0, R0, R3, R210 ;  /* 0x0000000300007223 */ /* 0x004fe200000100d2 */
[----:B------:R-:W-:Y:S01]  /*1e530*/  F2FP.BF16.PACK_AB R210, R196, R204 ;  /* 0x000000ccc4d2723e */ /* 0x000fe200000010ff */
[----:B------:R-:W-:Y:S03]  /*1e540*/  FADD.FTZ R3, R155, R152 ;  /* 0x000000989b037221 */ /* 0x000fe60000010000 */
[----:B------:R-:W-:Y:S03]  /*1e550*/  LDSM.16.MT88.4 R152, [R222+0xd000] ;  /* 0x00d00000de98783b */ /* 0x000fe60000004200 */
[----:B------:R-:W-:Y:S02]  /*1e560*/  FADD.FTZ R133, R159, R0 ;  /* 0x000000009f857221 */ /* 0x000fe40000010000 */
[----:B------:R-:W-:Y:S02]  /*1e570*/  FADD.FTZ R164, R157, R3 ;  /* 0x000000039da47221 */ /* 0x000fe40000010000 */
[----:B------:R-:W-:Y:S01]  /*1e580*/  FADD.FTZ R0, R156, R2 ;  /* 0x000000029c007221 */ /* 0x000fe20000010000 */
[-C--:B-1----:R-:W-:Y:S01]  /*1e590*/  HMMA.16816.F32.BF16 R84, R140, R144.reuse, R84 ;  /* 0x000000908c54723c */ /* 0x082fe20000041854 */
[----:B------:R-:W-:Y:S01]  /*1e5a0*/  LDSM.16.MT88.4 R156, [R224+0xd000] ;  /* 0x00d00000e09c783b */ /* 0x000fe20000004200 */
[----:B------:R-:W-:Y:S02]  /*1e5b0*/  FADD.FTZ R3, R228, R133 ;  /* 0x00000085e4037221 */ /* 0x000fe40000010000 */
[----:B------:R-:W-:Y:S02]  /*1e5c0*/  FADD.FTZ R133, R227, R132 ;  /* 0x00000084e3857221 */ /* 0x000fe40000010000 */
[----:B------:R-:W-:Y:S02]  /*1e5d0*/  FADD.FTZ R2, R226, R164 ;  /* 0x000000a4e2027221 */ /* 0x000fe40000010000 */
[C---:B------:R-:W-:Y:S01]  /*1e5e0*/  HMMA.16816.F32.BF16 R88, R148.reuse, R144, R88 ;  /* 0x000000909458723c */ /* 0x040fe20000041858 */
[----:B------:R1:W5:Y:S03]  /*1e5f0*/  LDL.LU R228, [R1+0x90] ;  /* 0x0000900001e47983 */ /* 0x0003660000300800 */
[----:B------:R-:W-:Y:S01]  /*1e600*/  FADD.FTZ R0, R225, R0 ;  /* 0x00000000e1007221 */ /* 0x000fe20000010000 */
[----:B------:R1:W5:Y:S01]  /*1e610*/  LDL.LU R227, [R1+0x8c] ;  /* 0x00008c0001e37983 */ /* 0x0003620000300800 */
[----:B------:R-:W-:Y:S02]  /*1e620*/  FADD.FTZ R3, R220, R3 ;  /* 0x00000003dc037221 */ /* 0x000fe40000010000 */
[-C--:B------:R-:W-:Y:S01]  /*1e630*/  HMMA.16816.F32.BF16 R92, R148, R146.reuse, R92 ;  /* 0x00000092945c723c */ /* 0x080fe2000004185c */
[----:B------:R1:W5:Y:S03]  /*1e640*/  LDL.LU R226, [R1+0x88] ;  /* 0x0000880001e27983 */ /* 0x0003660000300800 */
[----:B------:R-:W-:Y:S01]  /*1e650*/  FADD.FTZ R2, R168, R2 ;  /* 0x00000002a8027221 */ /* 0x000fe20000010000 */
[----:B------:R1:W5:Y:S01]  /*1e660*/  LDL.LU R225, [R1+0x84] ;  /* 0x0000840001e17983 */ /* 0x0003620000300800 */
[----:B------:R-:W-:Y:S02]  /*1e670*/  IMAD.MOV.U32 R164, RZ, RZ, R201 ;  /* 0x000000ffffa47224 */ /* 0x000fe400078e00c9 */
[C---:B------:R-:W-:Y:S01]  /*1e680*/  HMMA.16816.F32.BF16 R96, R140.reuse, R146, R96 ;  /* 0x000000928c60723c */ /* 0x040fe20000041860 */
[----:B------:R-:W2:Y:S03]  /*1e690*/  LDSM.16.MT88.4 R144, [R224+0xe800] ;  /* 0x00e80000e090783b */ /* 0x000ea60000004200 */
[----:B------:R-:W-:Y:S02]  /*1e6a0*/  FADD.FTZ R2, R171, R2 ;  /* 0x00000002ab027221 */ /* 0x000fe40000010000 */
[----:B------:R-:W-:Y:S01]  /*1e6b0*/  FADD.FTZ R133, R167, R133 ;  /* 0x00000085a7857221 */ /* 0x000fe20000010000 */
[----:B------:R-:W-:Y:S01]  /*1e6c0*/  MOV R167, R200 ;  /* 0x000000c800a77202 */ /* 0x000fe20000000f00 */
[----:B------:R-:W-:Y:S01]  /*1e6d0*/  FADD.FTZ R132, R175, R0 ;  /* 0x00000000af847221 */ /* 0x000fe20000010000 */
[----:B------:R1:W5:Y:S03]  /*1e6e0*/  LDL.LU R220, [R1+0x80] ;  /* 0x0000800001dc7983 */ /* 0x0003660000300800 */
[----:B------:R-:W-:Y:S01]  /*1e6f0*/  FADD.FTZ R0, R169, R3 ;  /* 0x00000003a9007221 */ /* 0x000fe20000010000 */
[----:B------:R-:W-:Y:S01]  /*1e700*/  MOV R175, R203 ;  /* 0x000000cb00af7202 */ /* 0x000fe20000000f00 */
[----:B------:R-:W-:Y:S02]  /*1e710*/  FADD.FTZ R3, R170, R133 ;  /* 0x00000085aa037221 */ /* 0x000fe40000010000 */
[----:B------:R-:W-:Y:S01]  /*1e720*/  LDSM.16.MT88.4 R168, [R222+0xd800] ;  /* 0x00d80000dea8783b */ /* 0x000fe20000004200 */
[----:B------:R-:W-:Y:S01]  /*1e730*/  F2FP.BF16.PACK_AB R208, R175, R191 ;  /* 0x000000bfafd0723e */ /* 0x000fe200000010ff */
[----:B------:R-:W-:Y:S02]  /*1e740*/  FADD.FTZ R132, R172, R132 ;  /* 0x00000084ac847221 */ /* 0x000fe40000010000 */
[----:B------:R-:W-:Y:S02]  /*1e750*/  IMAD.MOV.U32 R172, RZ, RZ, R187 ;  /* 0x000000ffffac7224 */ /* 0x000fe400078e00bb */
[----:B------:R-:W-:Y:S02]  /*1e760*/  FADD.FTZ R0, R166, R0 ;  /* 0x00000000a6007221 */ /* 0x000fe40000010000 */
[----:B------:R-:W-:Y:S02]  /*1e770*/  IMAD.MOV.U32 R166, RZ, RZ, R186 ;  /* 0x000000ffffa67224 */ /* 0x000fe400078e00ba */
[----:B------:R-:W-:Y:S01]  /*1e780*/  FADD.FTZ R133, R173, R3 ;  /* 0x00000003ad857221 */ /* 0x000fe20000010000 */
[----:B------:R-:W-:Y:S01]  /*1e790*/  MOV R173, R185 ;  /* 0x000000b900ad7202 */ /* 0x000fe20000000f00 */
[----:B------:R-:W-:Y:S02]  /*1e7a0*/  FADD.FTZ R3, R174, R2 ;  /* 0x00000002ae037221 */ /* 0x000fe40000010000 */
[----:B------:R-:W-:Y:S02]  /*1e7b0*/  IMAD.MOV.U32 R2, RZ, RZ, R184 ;  /* 0x000000ffff027224 */ /* 0x000fe400078e00b8 */
[----:B------:R-:W-:Y:S02]  /*1e7c0*/  FADD.FTZ R132, R176, R132 ;  /* 0x00000084b0847221 */ /* 0x000fe40000010000 */
[----:B------:R-:W-:Y:S02]  /*1e7d0*/  FADD.FTZ R2, R2, R133 ;  /* 0x0000008502027221 */ /* 0x000fe40000010000 */
[----:B------:R-:W-:Y:S01]  /*1e7e0*/  IMAD.MOV.U32 R133, RZ, RZ, R136 ;  /* 0x000000ffff857224 */ /* 0x000fe200078e0088 */
[-C--:B--2---:R-:W-:Y:S08]  /*1e7f0*/  HMMA.16816.F32.BF16 R100, R140, R144.reuse, R100 ;  /* 0x000000908c64723c */ /* 0x084ff00000041864 */
[C---:B------:R-:W-:Y:S08]  /*1e800*/  HMMA.16816.F32.BF16 R104, R148.reuse, R144, R104 ;  /* 0x000000909468723c */ /* 0x040ff00000041868 */
[-C--:B------:R-:W-:Y:S08]  /*1e810*/  HMMA.16816.F32.BF16 R108, R148, R146.reuse, R108 ;  /* 0x00000092946c723c */ /* 0x080ff0000004186c */
[C---:B------:R-:W-:Y:S01]  /*1e820*/  HMMA.16816.F32.BF16 R112, R140.reuse, R146, R112 ;  /* 0x000000928c70723c */ /* 0x040fe20000041870 */
[----:B------:R-:W2:Y:S07]  /*1e830*/  LDSM.16.MT88.4 R144, [R223+0xe800] ;  /* 0x00e80000df90783b */ /* 0x000eae0000004200 */
[-C--:B--2---:R-:W-:Y:S08]  /*1e840*/  HMMA.16816.F32.BF16 R116, R140, R144.reuse, R116 ;  /* 0x000000908c74723c */ /* 0x084ff00000041874 */
[C---:B------:R-:W-:Y:S07]  /*1e850*/  HMMA.16816.F32.BF16 R120, R148.reuse, R144, R120 ;  /* 0x000000909478723c */ /* 0x040fee0000041878 */
[----:B------:R-:W-:Y:S01]  /*1e860*/  F2FP.BF16.PACK_AB R144, R193, R205 ;  /* 0x000000cdc190723e */ /* 0x000fe200000010ff */
[-C--:B------:R-:W-:Y:S01]  /*1e870*/  HMMA.16816.F32.BF16 R124, R148, R146.reuse, R124 ;  /* 0x00000092947c723c */ /* 0x080fe2000004187c */
[----:B------:R-:W2:Y:S03]  /*1e880*/  LDSM.16.MT88.4 R148, [R221+0xd000] ;  /* 0x00d00000dd94783b */ /* 0x000ea60000004200 */
[----:B------:R-:W-:Y:S04]  /*1e890*/  F2FP.BF16.PACK_AB R145, R192, R199 ;  /* 0x000000c7c091723e */ /* 0x000fe800000010ff */
[----:B------:R-:W-:Y:S07]  /*1e8a0*/  HMMA.16816.F32.BF16 R128, R140, R146, R128 ;  /* 0x000000928c80723c */ /* 0x000fee0000041880 */
[----:B------:R-:W-:Y:S02]  /*1e8b0*/  F2FP.BF16.PACK_AB R141, R194, R202 ;  /* 0x000000cac28d723e */ /* 0x000fe400000010ff */
[----:B------:R-:W-:Y:S02]  /*1e8c0*/  F2FP.BF16.PACK_AB R142, R177, R200 ;  /* 0x000000c8b18e723e */ /* 0x000fe400000010ff */
[----:B------:R-:W-:Y:S01]  /*1e8d0*/  LDSM.16.MT88.4 R200, [R223+0xd800] ;  /* 0x00d80000dfc8783b */ /* 0x000fe20000004200 */
[----:B------:R-:W-:Y:S02]  /*1e8e0*/  F2FP.BF16.PACK_AB R143, R178, R186 ;  /* 0x000000bab28f723e */ /* 0x000fe400000010ff */
[----:B------:R-:W-:Y:S02]  /*1e8f0*/  F2FP.BF16.PACK_AB R140, R195, R182 ;  /* 0x000000b6c38c723e */ /* 0x000fe400000010ff */
[----:B------:R-:W-:Y:S02]  /*1e900*/  F2FP.BF16.PACK_AB R146, R181, R187 ;  /* 0x000000bbb592723e */ /* 0x000fe400000010ff */
[----:B------:R-:W-:Y:S02]  /*1e910*/  F2FP.BF16.PACK_AB R147, R188, R185 ;  /* 0x000000b9bc93723e */ /* 0x000fe400000010ff */
[----:B------:R-:W-:Y:S01]  /*1e920*/  LDSM.16.MT88.4 R184, [R224+0xd800] ;  /* 0x00d80000e0b8783b */ /* 0x000fe20000004200 */
        /* <DEDUP_REMOVED lines=15> */
[-C--:B--2---:R-:W-:Y:S08]  /*1ea20*/  HMMA.16816.F32.BF16 R52, R140, R148.reuse, R52 ;  /* 0x000000948c34723c */ /* 0x084ff00000041834 */
[C---:B------:R-:W-:Y:S08]  /*1ea30*/  HMMA.16816.F32.BF16 R56, R144.reuse, R148, R56 ;  /* 0x000000949038723c */ /* 0x040ff00000041838 */
[-C--:B------:R-:W-:Y:S08]  /*1ea40*/  HMMA.16816.F32.BF16 R60, R144, R150.reuse, R60 ;  /* 0x00000096903c723c */ /* 0x080ff0000004183c */
[C---:B------:R-:W-:Y:S01]  /*1ea50*/  HMMA.16816.F32.BF16 R64, R140.reuse, R150, R64 ;  /* 0x000000968c40723c */ /* 0x040fe20000041840 */
[----:B------:R-:W2:Y:S07]  /*1ea60*/  LDSM.16.MT88.4 R148, [R224+0xf000] ;  /* 0x00f00000e094783b */ /* 0x000eae0000004200 */
        /* <DEDUP_REMOVED lines=8> */
[C---:B------:R-:W-:Y:S08]  /*1eaf0*/  HMMA.16816.F32.BF16 R96, R140.reuse, R158, R96 ;  /* 0x0000009e8c60723c */ /* 0x040ff00000041860 */
[-C--:B--2---:R-:W-:Y:S08]  /*1eb00*/  HMMA.16816.F32.BF16 R100, R140, R148.reuse, R100 ;  /* 0x000000948c64723c */ /* 0x084ff00000041864 */
[C---:B------:R-:W-:Y:S08]  /*1eb10*/  HMMA.16816.F32.BF16 R104, R144.reuse, R148, R104 ;  /* 0x000000949068723c */ /* 0x040ff00000041868 */
[-C--:B------:R-:W-:Y:S08]  /*1eb20*/  HMMA.16816.F32.BF16 R108, R144, R150.reuse, R108 ;  /* 0x00000096906c723c */ /* 0x080ff0000004186c */
[C---:B------:R-:W-:Y:S08]  /*1eb30*/  HMMA.16816.F32.BF16 R112, R140.reuse, R150, R112 ;  /* 0x000000968c70723c */ /* 0x040ff00000041870 */
[-C--:B---3--:R-:W-:Y:S08]  /*1eb40*/  HMMA.16816.F32.BF16 R116, R140, R152.reuse, R116 ;  /* 0x000000988c74723c */ /* 0x088ff00000041874 */
[C---:B------:R-:W-:Y:S08]  /*1eb50*/  HMMA.16816.F32.BF16 R120, R144.reuse, R152, R120 ;  /* 0x000000989078723c */ /* 0x040ff00000041878 */
[-C--:B------:R-:W-:Y:S08]  /*1eb60*/  HMMA.16816.F32.BF16 R124, R144, R154.reuse, R124 ;  /* 0x0000009a907c723c */ /* 0x080ff0000004187c */
[----:B------:R-:W-:Y:S07]  /*1eb70*/  HMMA.16816.F32.BF16 R128, R140, R154, R128 ;  /* 0x0000009a8c80723c */ /* 0x000fee0000041880 */
[----:B------:R-:W-:Y:S02]  /*1eb80*/  F2FP.BF16.PACK_AB R140, R180, R218 ;  /* 0x000000dab48c723e */ /* 0x000fe400000010ff */
[----:B------:R-:W-:Y:S03]  /*1eb90*/  F2FP.BF16.PACK_AB R141, R183, R219 ;  /* 0x000000dbb78d723e */ /* 0x000fe600000010ff */
[----:B------:R-:W-:Y:S02]  /*1eba0*/  F2FP.BF16.PACK_AB R142, R198, R207 ;  /* 0x000000cfc68e723e */ /* 0x000fe400000010ff */
[----:B------:R-:W-:Y:S07]  /*1ebb0*/  F2FP.BF16.PACK_AB R143, R197, R206 ;  /* 0x000000cec58f723e */ /* 0x000fee00000010ff */
[-C--:B------:R-:W-:Y:S01]  /*1ebc0*/  HMMA.16816.F32.BF16 R148, R140, R160.reuse, R4 ;  /* 0x000000a08c94723c */ /* 0x080fe20000041804 */
[----:B------:R-:W2:Y:S07]  /*1ebd0*/  LDSM.16.MT88.4 R4, [R222+0xf800] ;  /* 0x00f80000de04783b */ /* 0x000eae0000004200 */
[C---:B------:R-:W-:Y:S01]  /*1ebe0*/  HMMA.16816.F32.BF16 R144, R208.reuse, R160, R8 ;  /* 0x000000a0d090723c */ /* 0x040fe20000041808 */
[----:B------:R-:W3:Y:S07]  /*1ebf0*/  LDSM.16.MT88.4 R8, [R224+0xf800] ;  /* 0x00f80000e008783b */ /* 0x000eee0000004200 */
[-C--:B------:R-:W-:Y:S01]  /*1ec00*/  HMMA.16816.F32.BF16 R156, R208, R162.reuse, R12 ;  /* 0x000000a2d09c723c */ /* 0x080fe2000004180c */
[----:B------:R-:W4:Y:S07]  /*1ec10*/  LDSM.16.MT88.4 R12, [R223+0xf800] ;  /* 0x00f80000df0c783b */ /* 0x000f2e0000004200 */
[C---:B------:R-:W-:Y:S07]  /*1ec20*/  HMMA.16816.F32.BF16 R152, R140.reuse, R162, R16 ;  /* 0x000000a28c98723c */ /* 0x040fee0000041810 */
[----:B------:R-:W-:Y:S01]  /*1ec30*/  MOV R17, R167 ;  /* 0x000000a700117202 */ /* 0x000fe20000000f00 */
[----:B------:R-:W-:Y:S04]  /*1ec40*/  IMAD.MOV.U32 R18, RZ, RZ, R164 ;  /* 0x000000ffff127224 */ /* 0x000fe800078e00a4 */
[----:B------:R-:W-:Y:S02]  /*1ec50*/  IMAD.MOV.U32 R19, RZ, RZ, R165 ;  /* 0x000000ffff137224 */ /* 0x000fe400078e00a5 */
[----:B------:R-:W-:Y:S02]  /*1ec60*/  IMAD.MOV.U32 R16, RZ, RZ, R166 ;  /* 0x000000ffff107224 */ /* 0x000fe400078e00a6 */
[-C--:B------:R-:W-:Y:S07]  /*1ec70*/  HMMA.16816.F32.BF16 R164, R140, R168.reuse, R20 ;  /* 0x000000a88ca4723c */ /* 0x080fee0000041814 */
[----:B------:R-:W-:Y:S01]  /*1ec80*/  MOV R22, R173 ;  /* 0x000000ad00167202 */ /* 0x000fe20000000f00 */
[C---:B------:R-:W-:Y:S01]  /*1ec90*/  HMMA.16816.F32.BF16 R160, R208.reuse, R168, R24 ;  /* 0x000000a8d0a0723c */ /* 0x040fe20000041818 */
[----:B------:R-:W-:Y:S03]  /*1eca0*/  IMAD.MOV.U32 R23, RZ, RZ, R172 ;  /* 0x000000ffff177224 */ /* 0x000fe600078e00ac */
[----:B------:R-:W-:Y:S01]  /*1ecb0*/  IMAD.MOV.U32 R21, RZ, RZ, R175 ;  /* 0x000000ffff157224 */ /* 0x000fe200078e00af */
[----:B------:R-:W-:Y:S02]  /*1ecc0*/  MOV R20, R183 ;  /* 0x000000b700147202 */ /* 0x000fe40000000f00 */
[----:B------:R-:W-:Y:S01]  /*1ecd0*/  MOV R27, R180 ;  /* 0x000000b4001b7202 */ /* 0x000fe20000000f00 */
[-C--:B------:R-:W-:Y:S01]  /*1ece0*/  HMMA.16816.F32.BF16 R172, R208, R170.reuse, R28 ;  /* 0x000000aad0ac723c */ /* 0x080fe2000004181c */
[----:B------:R-:W-:Y:S03]  /*1ecf0*/  IMAD.MOV.U32 R26, RZ, RZ, R182 ;  /* 0x000000ffff1a7224 */ /* 0x000fe600078e00b6 */
        /* <DEDUP_REMOVED lines=16> */
[----:B------:R-:W-:Y:S01]  /*1ee00*/  IMAD.MOV.U32 R37, RZ, RZ, R199 ;  /* 0x000000ffff257224 */ /* 0x000fe200078e00c7 */
[----:B------:R-:W-:Y:S01]  /*1ee10*/  MOV R36, R205 ;  /* 0x000000cd00247202 */ /* 0x000fe20000000f00 */
[----:B------:R-:W-:Y:S01]  /*1ee20*/  IMAD.MOV.U32 R39, RZ, RZ, R194 ;  /* 0x000000ffff277224 */ /* 0x000fe200078e00c2 */
[----:B------:R-:W-:Y:S01]  /*1ee30*/  MOV R41, R190 ;  /* 0x000000be00297202 */ /* 0x000fe20000000f00 */
[----:B------:R-:W-:Y:S01]  /*1ee40*/  IMAD.MOV.U32 R42, RZ, RZ, R26 ;  /* 0x000000ffff2a7224 */ /* 0x000fe200078e001a */
[----:B------:R-:W-:Y:S03]  /*1ee50*/  MOV R43, R19 ;  /* 0x00000013002b7202 */ /* 0x000fe60000000f00 */
[----:B------:R-:W-:Y:S01]  /*1ee60*/  IMAD.MOV.U32 R26, RZ, RZ, R191 ;  /* 0x000000ffff1a7224 */ /* 0x000fe200078e00bf */
[----:B------:R-:W-:Y:S01]  /*1ee70*/  MOV R38, R195 ;  /* 0x000000c300267202 */ /* 0x000fe20000000f00 */
[----:B------:R-:W-:Y:S02]  /*1ee80*/  IMAD.MOV.U32 R40, RZ, RZ, R189 ;  /* 0x000000ffff287224 */ /* 0x000fe400078e00bd */
[-C--:B------:R-:W-:Y:S01]  /*1ee90*/  HMMA.16816.F32.BF16 R188, R208, R186.reuse, R44 ;  /* 0x000000bad0bc723c */ /* 0x080fe2000004182c */
[----:B------:R-:W-:Y:S06]  /*1eea0*/  IMAD.MOV.U32 R19, RZ, RZ, R196 ;  /* 0x000000ffff137224 */ /* 0x000fec00078e00c4 */
[----:B------:R-:W-:Y:S01]  /*1eeb0*/  IMAD.MOV.U32 R46, RZ, RZ, R18 ;  /* 0x000000ffff2e7224 */ /* 0x000fe200078e0012 */
[C---:B------:R-:W-:Y:S01]  /*1eec0*/  HMMA.16816.F32.BF16 R184, R140.reuse, R186, R48 ;  /* 0x000000ba8cb8723c */ /* 0x040fe20000041830 */
[----:B------:R-:W-:Y:S03]  /*1eed0*/  IMAD.MOV.U32 R18, RZ, RZ, R197 ;  /* 0x000000ffff127224 */ /* 0x000fe600078e00c5 */
[----:B------:R-:W-:Y:S01]  /*1eee0*/  MOV R47, R29 ;  /* 0x0000001d002f7202 */ /* 0x000fe20000000f00 */
[----:B------:R-:W-:Y:S02]  /*1eef0*/  IMAD.MOV.U32 R29, RZ, RZ, R22 ;  /* 0x000000ffff1d7224 */ /* 0x000fe400078e0016 */
[----:B------:R-:W-:Y:S01]  /*1ef00*/  IMAD.MOV.U32 R22, RZ, RZ, R207 ;  /* 0x000000ffff167224 */ /* 0x000fe200078e00cf */
        /* <DEDUP_REMOVED lines=17> */
[----:B------:R-:W-:Y:S07]  /*1f020*/  MOV R132, R137 ;  /* 0x0000008900847202 */ /* 0x000fee0000000f00 */
[C---:B------:R-:W-:Y:S07]  /*1f030*/  HMMA.16816.F32.BF16 R96, R140.reuse, R6, R96 ;  /* 0x000000068c60723c */ /* 0x040fee0000041860 */
[----:B------:R-:W-:Y:S01]  /*1f040*/  FADD.FTZ R7, R42, R2 ;  /* 0x000000022a077221 */ /* 0x000fe20000010000 */
        /* <DEDUP_REMOVED lines=8> */
[----:B------:R-:W-:Y:S01]  /*1f0d0*/  FADD.FTZ R2, R35, R6 ;  /* 0x0000000623027221 */ /* 0x000fe20000010000 */
[-C--:B------:R-:W-:Y:S03]  /*1f0e0*/  HMMA.16816.F32.BF16 R108, R208, R10.reuse, R108 ;  /* 0x0000000ad06c723c */ /* 0x080fe6000004186c */
[----:B------:R-:W-:Y:S02]  /*1f0f0*/  FADD.FTZ R0, R28, R5 ;  /* 0x000000051c007221 */ /* 0x000fe40000010000 */
[----:B------:R-:W-:Y:S02]  /*1f100*/  FADD.FTZ R3, R30, R3 ;  /* 0x000000031e037221 */ /* 0x000fe40000010000 */
[----:B------:R-:W-:Y:S01]  /*1f110*/  FADD.FTZ R4, R29, R4 ;  /* 0x000000041d047221 */ /* 0x000fe20000010000 */
[C---:B------:R-:W-:Y:S01]  /*1f120*/  HMMA.16816.F32.BF16 R112, R140.reuse, R10, R112 ;  /* 0x0000000a8c70723c */ /* 0x040fe20000041870 */
[----:B------:R-:W-:Y:S03]  /*1f130*/  FADD.FTZ R2, R31, R2 ;  /* 0x000000021f027221 */ /* 0x000fe60000010000 */
[----:B------:R-:W-:Y:S02]  /*1f140*/  FADD.FTZ R5, R24, R0 ;  /* 0x0000000018057221 */ /* 0x000fe40000010000 */
[----:B------:R-:W-:Y:S02]  /*1f150*/  FADD.FTZ R3, R218, R3 ;  /* 0x00000003da037221 */ /* 0x000fe40000010000 */
[----:B------:R-:W-:Y:S01]  /*1f160*/  FADD.FTZ R0, R25, R4 ;  /* 0x0000000419007221 */ /* 0x000fe20000010000 */
[-C--:B----4-:R-:W-:Y:S03]  /*1f170*/  HMMA.16816.F32.BF16 R116, R140, R12.reuse, R116 ;  /* 0x0000000c8c74723c */ /* 0x090fe60000041874 */
        /* <DEDUP_REMOVED lines=12> */
[----:B------:R-:W-:Y:S01]  /*1f240*/  HMMA.16816.F32.BF16 R128, R140, R14, R128 ;  /* 0x0000000e8c80723c */ /* 0x000fe20000041880 */
[----:B------:R-:W-:Y:S01]  /*1f250*/  FADD.FTZ R2, R16, R2 ;  /* 0x0000000210027221 */ /* 0x000fe20000010000 */
[----:B------:R1:W-:Y:S02]  /*1f260*/  STL [R1+0x10], R4 ;  /* 0x0000100401007387 */ /* 0x0003e40000100800 */
[----:B------:R-:W-:Y:S02]  /*1f270*/  FADD.FTZ R0, R216, R0 ;  /* 0x00000000d8007221 */ /* 0x000fe40000010000 */
[----:B------:R1:W-:Y:S01]  /*1f280*/  STL [R1+0x48], R3 ;  /* 0x0000480301007387 */ /* 0x0003e20000100800 */
[----:B------:R-:W-:Y:S02]  /*1f290*/  FADD.FTZ R2, R19, R2 ;  /* 0x0000000213027221 */ /* 0x000fe40000010000 */
[----:B------:R-:W-:Y:S03]  /*1f2a0*/  FADD.FTZ R0, R138, R0 ;  /* 0x000000008a007221 */ /* 0x000fe60000010000 */
[----:B------:R1:W-:Y:S01]  /*1f2b0*/  STL [R1+0x4c], R2 ;  /* 0x00004c0201007387 */ /* 0x0003e20000100800 */
[----:B------:R-:W-:Y:S02]  /*1f2c0*/  FADD.FTZ R0, R139, R0 ;  /* 0x000000008b007221 */ /* 0x000fe40000010000 */
[----:B------:R-:W-:Y:S02]  /*1f2d0*/  IMAD.MOV.U32 R140, RZ, RZ, R134 ;  /* 0x000000ffff8c7224 */ /* 0x000fe400078e0086 */
[----:B------:R-:W-:Y:S01]  /*1f2e0*/  IMAD.MOV.U32 R139, RZ, RZ, R135 ;  /* 0x000000ffff8b7224 */ /* 0x000fe200078e0087 */
[----:B------:R1:W-:Y:S02]  /*1f2f0*/  STL [R1+0x50], R0 ;  /* 0x0000500001007387 */ /* 0x0003e40000100800 */
[----:B-1---5:R-:W-:-:S05]  /*1f300*/  @P0 BRA `(.L_x_734) ;  /* 0xffff9e8000000947 */ /* 0x022fca000383ffff */
.L_x_733:
        /* <DEDUP_REMOVED lines=122> */
[----:B------:R-:W-:Y:S01]  /*1fab0*/  MOV R0, 0x3f800000 ;  /* 0x3f80000000007802 */ /* 0x000fe20000000f00 */
[C---:B----4-:R-:W-:Y:S01]  /*1fac0*/  FMUL.FTZ R48, R3.reuse, R87 ;  /* 0x0000005703307220 */ /* 0x050fe20000410000 */
[----:B-1----:R-:W-:Y:S01]  /*1fad0*/  SHF.R.S32.HI R87, RZ, 0x1f, R85 ;  /* 0x0000001fff577819 */ /* 0x002fe20000011455 */
[C---:B------:R-:W-:Y:S01]  /*1fae0*/  FMUL.FTZ R150, R3.reuse, R150 ;  /* 0x0000009603967220 */ /* 0x040fe20000410000 */
[----:B------:R-:W-:Y:S01]  /*1faf0*/  F2FP.BF16.PACK_AB R32, R32, R116 ;  /* 0x000000742020723e */ /* 0x000fe200000010ff */
[----:B------:R-:W-:Y:S01]  /*1fb00*/  FMUL.FTZ R5, R3, R151 ;  /* 0x0000009703057220 */ /* 0x000fe20000410000 */
[-C--:B------:R-:W-:Y:S01]  /*1fb10*/  LEA.HI R26, R87, R85.reuse, RZ, 0x2 ;  /* 0x00000055571a7211 */ /* 0x080fe200078f10ff */
[----:B------:R-:W1:Y:S01]  /*1fb20*/  @P0 MUFU.RCP R0, R138 ;  /* 0x0000008a00000308 */ /* 0x000e620000001000 */
[----:B------:R-:W-:Y:S01]  /*1fb30*/  FMUL.FTZ R154, R3, R154 ;  /* 0x0000009a039a7220 */ /* 0x000fe20000410000 */
[----:B------:R-:W-:Y:S01]  /*1fb40*/  LEA.HI R84, R87, R85, RZ, 0x5 ;  /* 0x0000005557547211 */ /* 0x000fe200078f28ff */
[----:B------:R-:W-:Y:S01]  /*1fb50*/  FMUL.FTZ R7, R3, R155 ;  /* 0x0000009b03077220 */ /* 0x000fe20000410000 */
[----:B------:R-:W-:Y:S01]  /*1fb60*/  F2FP.BF16.PACK_AB R5, R5, R150 ;  /* 0x000000960505723e */ /* 0x000fe200000010ff */
[C---:B------:R-:W-:Y:S01]  /*1fb70*/  FMUL.FTZ R166, R3.reuse, R166 ;  /* 0x000000a603a67220 */ /* 0x040fe20000410000 */
[----:B------:R-:W-:Y:S01]  /*1fb80*/  SHF.R.S32.HI R40, RZ, 0x5, R84 ;  /* 0x00000005ff287819 */ /* 0x000fe20000011454 */
[----:B------:R-:W-:Y:S01]  /*1fb90*/  FMUL.FTZ R11, R3, R167 ;  /* 0x000000a7030b7220 */ /* 0x000fe20000410000 */
[----:B------:R-:W-:Y:S01]  /*1fba0*/  F2FP.BF16.PACK_AB R7, R7, R154 ;  /* 0x0000009a0707723e */ /* 0x000fe200000010ff */
[----:B------:R-:W-:Y:S01]  /*1fbb0*/  FMUL.FTZ R170, R3, R170 ;  /* 0x000000aa03aa7220 */ /* 0x000fe20000410000 */
        /* <DEDUP_REMOVED lines=139> */
[----:B------:R-:W-:Y:S02]  /*20470*/  F2FP.BF16.PACK_AB R29, R123, R29 ;  /* 0x0000001d7b1d723e */ /* 0x000fe400000010ff */
        /* <DEDUP_REMOVED lines=11> */
[----:B------:R1:W-:Y:S02]  /*20530*/  STS [R0+0x400], R5 ;  /* 0x0004000500007388 */ /* 0x0003e40000000800 */
        /* <DEDUP_REMOVED lines=8> */
[----:B------:R4:W-:Y:S01]  /*205c0*/  STS [R0+0x2400], R8 ;  /* 0x0024000800007388 */ /* 0x0009e20000000800 */
[----:B-1----:R-:W-:-:S03]  /*205d0*/  MOV R5, 0x40 ;  /* 0x0000004000057802 */ /* 0x002fc60000000f00 */
[----:B------:R-:W-:Y:S01]  /*205e0*/  STS [R2+0x2000], R10 ;  /* 0x0020000a02007388 */ /* 0x000fe20000000800 */
[----:B------:R-:W-:-:S03]  /*205f0*/  SEL R5, R5, 0xffffffc0, !P2 ;  /* 0xffffffc005057807 */ /* 0x000fc60005000000 */
[----:B------:R1:W-:Y:S01]  /*20600*/  STS [R2+0x2400], R13 ;  /* 0x0024000d02007388 */ /* 0x0003e20000000800 */
        /* <DEDUP_REMOVED lines=10> */
[----:B------:R3:W-:Y:S04]  /*206b0*/  STS [R3+0x400], R14 ;  /* 0x0004000e03007388 */ /* 0x0007e80000000800 */
[----:B------:R-:W-:Y:S01]  /*206c0*/  STS [R4+0x2000], R16 ;  /* 0x0020001004007388 */ /* 0x000fe20000000800 */
[----:B-1----:R-:W-:-:S03]  /*206d0*/  MOV R13, 0x7f800000 ;  /* 0x7f800000000d7802 */ /* 0x002fc60000000f00 */
        /* <DEDUP_REMOVED lines=86> */
[----:B---34-:R-:W3:Y:S01]  /*20c40*/  S2R R3, SR_TID.X ;  /* 0x0000000000037919 */ /* 0x018ee20000002100 */
[----:B------:R-:W-:-:S04]  /*20c50*/  SHF.R.S32.HI R2, RZ, 0x1f, R40 ;  /* 0x0000001fff027819 */ /* 0x000fc80000011428 */
[----:B------:R-:W-:-:S04]  /*20c60*/  LEA.HI R2, R2, R40, RZ, 0x2 ;  /* 0x0000002802027211 */ /* 0x000fc800078f10ff */
[----:B------:R-:W-:-:S05]  /*20c70*/  LOP3.LUT R2, R2, 0xffffffc, RZ, 0xc0, !PT ;  /* 0x0ffffffc02027812 */ /* 0x000fca00078ec0ff */
[----:B------:R-:W-:Y:S01]  /*20c80*/  IMAD.IADD R2, R40, 0x1, -R2 ;  /* 0x0000000128027824 */ /* 0x000fe200078e0a02 */
[----:B---3--:R-:W-:-:S04]  /*20c90*/  SHF.R.S32.HI R0, RZ, 0x1f, R3 ;  /* 0x0000001fff007819 */ /* 0x008fc80000011403 */
[----:B------:R-:W-:-:S04]  /*20ca0*/  LEA.HI R0, R0, R3, RZ, 0x5 ;  /* 0x0000000300007211 */ /* 0x000fc800078f28ff */
[----:B------:R-:W-:-:S05]  /*20cb0*/  LOP3.LUT R0, R0, 0xffffffe0, RZ, 0xc0, !PT ;  /* 0xffffffe000007812 */ /* 0x000fca00078ec0ff */
[----:B------:R-:W-:-:S05]  /*20cc0*/  IMAD.IADD R0, R3, 0x1, -R0 ;  /* 0x0000000103007824 */ /* 0x000fca00078e0a00 */
[----:B------:R-:W-:-:S04]  /*20cd0*/  SHF.R.S32.HI R3, RZ, 0x1f, R0 ;  /* 0x0000001fff037819 */ /* 0x000fc80000011400 */
[----:B------:R-:W-:-:S04]  /*20ce0*/  LEA.HI R0, R3, R0, RZ, 0x2 ;  /* 0x0000000003007211 */ /* 0x000fc800078f10ff */
[----:B------:R-:W-:-:S05]  /*20cf0*/  SHF.R.S32.HI R0, RZ, 0x2, R0 ;  /* 0x00000002ff007819 */ /* 0x000fca0000011400 */
[----:B------:R-:W-:-:S05]  /*20d00*/  IMAD R0, R2, 0x10, R0 ;  /* 0x0000001002007824 */ /* 0x000fca00078e0200 */
        /* <DEDUP_REMOVED lines=31> */
.L_x_738:
[----:B---34-:R-:W-:Y:S05]  /*20f00*/  BSYNC B0 ;  /* 0x0000000000007941 */ /* 0x018fea0003800000 */
.L_x_737:
        /* <DEDUP_REMOVED lines=36> */
.L_x_740:
[----:B----4-:R-:W-:Y:S05]  /*21150*/  BSYNC B0 ;  /* 0x0000000000007941 */ /* 0x010fea0003800000 */
.L_x_739:
        /* <DEDUP_REMOVED lines=18> */
.L_x_742:
[----:B------:R-:W-:Y:S05]  /*21280*/  BSYNC B0 ;  /* 0x0000000000007941 */ /* 0x000fea0003800000 */
.L_x_741:
        /* <DEDUP_REMOVED lines=18> */
.L_x_744:
[----:B------:R-:W-:Y:S05]  /*213b0*/  BSYNC B0 ;  /* 0x0000000000007941 */ /* 0x000fea0003800000 */
.L_x_743:
        /* <DEDUP_REMOVED lines=18> */
.L_x_746:
[----:B------:R-:W-:Y:S05]  /*214e0*/  BSYNC B0 ;  /* 0x0000000000007941 */ /* 0x000fea0003800000 */
.L_x_745:
        /* <DEDUP_REMOVED lines=18> */
.L_x_748:
[----:B------:R-:W-:Y:S05]  /*21610*/  BSYNC B0 ;  /* 0x0000000000007941 */ /* 0x000fea0003800000 */
.L_x_747:
        /* <DEDUP_REMOVED lines=18> */
.L_x_750:
[----:B------:R-:W-:Y:S05]  /*21740*/  BSYNC B0 ;  /* 0x0000000000007941 */ /* 0x000fea0003800000 */
.L_x_749:
        /* <DEDUP_REMOVED lines=18> */
.L_x_752:
[----:B------:R-:W-:Y:S05]  /*21870*/  BSYNC B0 ;  /* 0x0000000000007941 */ /* 0x000fea0003800000 */
.L_x_751:
        /* <DEDUP_REMOVED lines=19> */
.L_x_753:
        /* <DEDUP_REMOVED lines=13> */
.L_x_2384:


//--------------------- .text._ZN5flash16flash_fwd_kernelI23Flash_fwd_kernel_traitsILi128ELi128ELi64ELi4ELb0ELb0EN7cutlass10bfloat16_tE19Flash_kernel_traitsILi128ELi128ELi64ELi4ES3_EELb0ELb0ELb1ELb1ELb0ELb0ELb1ELb0EEEvNS_16Flash_fwd_paramsE --------------------------
	.section	.text._ZN5flash16flash_fwd_kernelI23Flash_fwd_kernel_traitsILi128ELi128ELi64ELi4ELb0ELb0EN7cutlass10bfloat16_tE19Flash_kernel_traitsILi128ELi128ELi64ELi4ES3_EELb0ELb0ELb1ELb1ELb0ELb0ELb1ELb0EEEvNS_16Flash_fwd_paramsE,"ax",@progbits
	.sectioninfo	@"SHI_REGISTERS=255"
	.align	128
        .global         _ZN5flash16flash_fwd_kernelI23Flash_fwd_kernel_traitsILi128ELi128ELi64ELi4ELb0ELb0EN7cutlass10bfloat16_tE19Flash_kernel_traitsILi128ELi128ELi64ELi4ES3_EELb0ELb0ELb1ELb1ELb0ELb0ELb1ELb0EEEvNS_16Flash_fwd_paramsE
        .type           _ZN5flash16flash_fwd_kernelI23Flash_fwd_kernel_traitsILi128ELi128ELi64ELi4ELb0ELb0EN7cutlass10bfloat16_tE19Flash_kernel_traitsILi128ELi128ELi64ELi4ES3_EELb0ELb0ELb1ELb1ELb0ELb0ELb1ELb0EEEvNS_16Flash_fwd_paramsE,@function
        .size           _ZN5flash16flash_fwd_kernelI23Flash_fwd_kernel_traitsILi128ELi128ELi64ELi4ELb0ELb0EN7cutlass10bfloat16_tE19Flash_kernel_traitsILi128ELi128ELi64ELi4ES3_EELb0ELb0ELb1ELb1ELb0ELb0ELb1ELb0EEEvNS_16Flash_fwd_paramsE,(.L_x_2385 - _ZN5flash16flash_fwd_kernelI23Flash_fwd_kernel_traitsILi128ELi128ELi64ELi4ELb0ELb0EN7cutlass10bfloat16_tE19Flash_kernel_traitsILi128ELi128ELi64ELi4ES3_EELb0ELb0ELb1ELb1ELb0ELb0ELb1ELb0EEEvNS_16Flash_fwd_paramsE)
        .other          _ZN5flash16flash_fwd_kernelI23Flash_fwd_kernel_traitsILi128ELi128ELi64ELi4ELb0ELb0EN7cutlass10bfloat16_tE19Flash_kernel_traitsILi128ELi128ELi64ELi4ES3_EELb0ELb0ELb1ELb1ELb0ELb0ELb1ELb0EEEvNS_16Flash_fwd_paramsE,@"STO_CUDA_ENTRY STV_DEFAULT"
_ZN5flash16flash_fwd_kernelI23Flash_fwd_kernel_traitsILi128ELi128ELi64ELi4ELb0ELb0EN7cutlass10bfloat16_tE19Flash_kernel_traitsILi128ELi128ELi64ELi4ES3_EELb0ELb0ELb1ELb1ELb0ELb0ELb1ELb0EEEvNS_16Flash_fwd_paramsE:
.text._ZN5flash16flash_fwd_kernelI23Flash_fwd_kernel_traitsILi128ELi128ELi64ELi4ELb0ELb0EN7cutlass10bfloat16_tE19Flash_kernel_traitsILi128ELi128ELi64ELi4ES3_EELb0ELb0ELb1ELb1ELb0ELb0ELb1ELb0EEEvNS_16Flash_fwd_paramsE:
        /* <DEDUP_REMOVED lines=56> */
.L_x_754:
[----:B-1----:R-:W-:Y:S02]  /*0380*/  ULDC UR6, c[0x0][0x218] ;  /* 0x0000860000067ab9 */ /* 0x002fe40000000800 */
.L_x_755:
        /* <DEDUP_REMOVED lines=120> */
.L_x_758:
[----:B------:R-:W-:Y:S05]  /*0b10*/  BSYNC B0 ;  /* 0x0000000000007941 */ /* 0x000fea0003800000 */
.L_x_757:
        /* <DEDUP_REMOVED lines=18> */
.L_x_760:
[----:B------:R-:W-:Y:S05]  /*0c40*/  BSYNC B0 ;  /* 0x0000000000007941 */ /* 0x000fea0003800000 */
.L_x_759:
        /* <DEDUP_REMOVED lines=18> */
.L_x_762:
[----:B------:R-:W-:Y:S05]  /*0d70*/  BSYNC B0 ;  /* 0x0000000000007941 */ /* 0x000fea0003800000 */
.L_x_761:
        /* <DEDUP_REMOVED lines=18> */
.L_x_764:
[----:B------:R-:W-:Y:S05]  /*0ea0*/  BSYNC B0 ;  /* 0x0000000000007941 */ /* 0x000fea0003800000 */
.L_x_763:
        /* <DEDUP_REMOVED lines=18> */
.L_x_766:
[----:B------:R-:W-:Y:S05]  /*0fd0*/  BSYNC B0 ;  /* 0x0000000000007941 */ /* 0x000fea0003800000 */
.L_x_765:
        /* <DEDUP_REMOVED lines=18> */
.L_x_768:
[----:B------:R-:W-:Y:S05]  /*1100*/  BSYNC B0 ;  /* 0x0000000000007941 */ /* 0x000fea0003800000 */
.L_x_767:
        /* <DEDUP_REMOVED lines=18> */
.L_x_770:
[----:B------:R-:W-:Y:S05]  /*1230*/  BSYNC B0 ;  /* 0x0000000000007941 */ /* 0x000fea0003800000 */
.L_x_769:
        /* <DEDUP_REMOVED lines=18> */
.L_x_772:
[----:B------:R-:W-:Y:S05]  /*1360*/  BSYNC B0 ;  /* 0x0000000000007941 */ /* 0x000fea0003800000 */
.L_x_771:
        /* <DEDUP_REMOVED lines=67> */
.L_x_756:
        /* <DEDUP_REMOVED lines=33> */
.L_x_773:
        /* <DEDUP_REMOVED lines=45> */
.L_x_774:
        /* <DEDUP_REMOVED lines=95> */
.L_x_776:
[----:B------:R-:W-:Y:S05]  /*2270*/  BSYNC B0 ;  /* 0x0000000000007941 */ /* 0x000fea0003800000 */
.L_x_775:
        /* <DEDUP_REMOVED lines=29> */
.L_x_778:
[----:B------:R-:W-:Y:S05]  /*2450*/  BSYNC B0 ;  /* 0x0000000000007941 */ /* 0x000fea0003800000 */
.L_x_777:
        /* <DEDUP_REMOVED lines=29> */
.L_x_780:
[----:B------:R-:W-:Y:S05]  /*2630*/  BSYNC B0 ;  /* 0x0000000000007941 */ /* 0x000fea0003800000 */
.L_x_779:
        /* <DEDUP_REMOVED lines=29> */
.L_x_782:
[----:B------:R-:W-:Y:S05]  /*2810*/  BSYNC B0 ;  /* 0x0000000000007941 */ /* 0x000fea0003800000 */
.L_x_781:
        /* <DEDUP_REMOVED lines=29> */
.L_x_784:
[----:B------:R-:W-:Y:S05]  /*29f0*/  BSYNC B0 ;  /* 0x0000000000007941 */ /* 0x000fea0003800000 */
.L_x_783:
        /* <DEDUP_REMOVED lines=29> */
.L_x_786:
[----:B------:R-:W-:Y:S05]  /*2bd0*/  BSYNC B0 ;  /* 0x0000000000007941 */ /* 0x000fea0003800000 */
.L_x_785:
        /* <DEDUP_REMOVED lines=29> */
.L_x_788:
[----:B------:R-:W-:Y:S05]  /*2db0*/  BSYNC B0 ;  /* 0x0000000000007941 */ /* 0x000fea0003800000 */
.L_x_787:
        /* <DEDUP_REMOVED lines=33> */
.L_x_790:
[----:B------:R-:W-:Y:S05]  /*2fd0*/  BSYNC B0 ;  /* 0x0000000000007941 */ /* 0x000fea0003800000 */
.L_x_789:
        /* <DEDUP_REMOVED lines=32> */
.L_x_792:
[----:B------:R-:W-:Y:S05]  /*31e0*/  BSYNC B0 ;  /* 0x0000000000007941 */ /* 0x000fea0003800000 */
.L_x_791:
        /* <DEDUP_REMOVED lines=25> */
.L_x_794:
[----:B------:R-:W-:Y:S05]  /*3380*/  BSYNC B0 ;  /* 0x0000000000007941 */ /* 0x000fea0003800000 */
.L_x_793:
        /* <DEDUP_REMOVED lines=24> */
.L_x_796:
[----:B------:R-:W-:Y:S05]  /*3510*/  BSYNC B0 ;  /* 0x0000000000007941 */ /* 0x000fea0003800000 */
.L_x_795:
        /* <DEDUP_REMOVED lines=26> */
.L_x_798:
[----:B------:R-:W-:Y:S05]  /*36c0*/  BSYNC B0 ;  /* 0x0000000000007941 */ /* 0x000fea0003800000 */
.L_x_797:
        /* <DEDUP_REMOVED lines=66> */
.L_x_800:
[----:B--2---:R-:W-:Y:S05]  /*3af0*/  BSYNC B0 ;  /* 0x0000000000007941 */ /* 0x004fea0003800000 */
.L_x_799:
        /* <DEDUP_REMOVED lines=27> */
.L_x_802:
[----:B------:R-:W-:Y:S05]  /*3cb0*/  BSYNC B0 ;  /* 0x0000000000007941 */ /* 0x000fea0003800000 */
.L_x_801:
        /* <DEDUP_REMOVED lines=26> */
.L_x_804:
[----:B------:R-:W-:Y:S05]  /*3e60*/  BSYNC B0 ;  /* 0x0000000000007941 */ /* 0x000fea0003800000 */
.L_x_803:
        /* <DEDUP_REMOVED lines=28> */
.L_x_806:
[----:B------:R-:W-:Y:S05]  /*4030*/  BSYNC B0 ;  /* 0x0000000000007941 */ /* 0x000fea0003800000 */
.L_x_805:
        /* <DEDUP_REMOVED lines=23> */
[----:B------:R-:W-:-:S02]  /*41b0*/  LOP3.LUT R199, R6, R5, RZ, 0x3c, !PT ;  /* 0x0000000506c77212 */ /* 0x000fc400078e3cff */
[----:B------:R-:W-:Y:S01]  /*41c0*/  LEA R5, R124, UR13, 0x4 ;  /* 0x0000000d7c057c11 */ /* 0x000fe2000f8e20ff */
        /* <DEDUP_REMOVED lines=11> */
[----:B------:R-:W-:-:S02]  /*4280*/  IMAD R7, R3, 0x40, R126 ;  /* 0x0000004003077824 */ /* 0x000fc400078e027e */
[----:B------:R-:W5:Y:S01]  /*4290*/  LDSM.16.M88.4 R16, [R220+0x8800] ;  /* 0x00880000dc10783b */ /* 0x000f620000000200 */
[----:B------:R-:W-:Y:S01]  /*42a0*/  IMAD.MOV.U32 R0, RZ, RZ, 0x40 ;  /* 0x00000040ff007424 */ /* 0x000fe200078e00ff */
[----:B------:R-:W-:Y:S01]  /*42b0*/  IADD3 R238, R231, 0x800, RZ ;  /* 0x00000800e7ee7810 */ /* 0x000fe20007ffe0ff */
[C---:B------:R-:W-:Y:S01]  /*42c0*/  IMAD R230, R2.reuse, 0x2, R227 ;  /* 0x0000000202e67824 */ /* 0x040fe200078e02e3 */
[----:B------:R-:W2:Y:S01]  /*42d0*/  LDSM.16.M88.4 R32, [R220+0x9000] ;  /* 0x00900000dc20783b */ /* 0x000ea20000000200 */
[C---:B------:R-:W-:Y:S01]  /*42e0*/  IADD3 R132, R7.reuse, 0x20, RZ ;  /* 0x0000002007847810 */ /* 0x040fe20007ffe0ff */
[----:B------:R-:W-:Y:S01]  /*42f0*/  IMAD R229, R2, 0x2, R228 ;  /* 0x0000000202e57824 */ /* 0x000fe200078e02e4 */
[C---:B------:R-:W-:Y:S01]  /*4300*/  IADD3 R133, R7.reuse, 0x21, RZ ;  /* 0x0000002107857810 */ /* 0x040fe20007ffe0ff */
[----:B------:R-:W3:Y:S01]  /*4310*/  LDSM.16.M88.4 R44, [R220+0x9800] ;  /* 0x00980000dc2c783b */ /* 0x000ee20000000200 */
[----:B------:R-:W-:Y:S02]  /*4320*/  SEL R0, R0, 0xffffffc0, !P2 ;  /* 0xffffffc000007807 */ /* 0x000fe40005000000 */
[C---:B------:R-:W-:Y:S01]  /*4330*/  IADD3 R134, R7.reuse, 0x28, RZ ;  /* 0x0000002807867810 */ /* 0x040fe20007ffe0ff */
[----:B------:R-:W4:Y:S01]  /*4340*/  LDSM.16.M88.4 R20, [R227] ;  /* 0x00000000e314783b */ /* 0x000f220000000200 */
[C---:B------:R-:W-:Y:S01]  /*4350*/  IADD3 R136, R7.reuse, 0x29, RZ ;  /* 0x0000002907887810 */ /* 0x040fe20007ffe0ff */
[----:B------:R-:W-:Y:S01]  /*4360*/  IMAD.IADD R226, R220, 0x1, R0 ;  /* 0x00000001dce27824 */ /* 0x000fe200078e0200 */
[C---:B------:R-:W-:Y:S01]  /*4370*/  IADD3 R135, R7.reuse, 0x30, RZ ;  /* 0x0000003007877810 */ /* 0x040fe20007ffe0ff */
[----:B------:R-:W-:Y:S01]  /*4380*/  LDSM.16.M88.4 R40, [R231] ;  /* 0x00000000e728783b */ /* 0x000fe20000000200 */
[----:B------:R-:W-:Y:S01]  /*4390*/  IMAD.IADD R225, R0, 0x1, R231 ;  /* 0x0000000100e17824 */ /* 0x000fe200078e02e7 */
[----:B------:R-:W-:-:S02]  /*43a0*/  IADD3 R139, R7, 0x31, RZ ;  /* 0x00000031078b7810 */ /* 0x000fc40007ffe0ff */
[----:B------:R-:W-:Y:S01]  /*43b0*/  LDSM.16.M88.4 R28, [R231+0x1000] ;  /* 0x00100000e71c783b */ /* 0x000fe20000000200 */
[C---:B------:R-:W-:Y:S02]  /*43c0*/  IADD3 R138, R7.reuse, 0x38, RZ ;  /* 0x00000038078a7810 */ /* 0x040fe40007ffe0ff */
[----:B------:R-:W-:Y:S01]  /*43d0*/  IADD3 R137, R7, 0x39, RZ ;  /* 0x0000003907897810 */ /* 0x000fe20007ffe0ff */
[----:B------:R-:W-:Y:S01]  /*43e0*/  LDSM.16.M88.4 R36, [R231+0x800] ;  /* 0x00080000e724783b */ /* 0x000fe20000000200 */
[C---:B------:R-:W-:Y:S02]  /*43f0*/  IADD3 R237, R231.reuse, 0x1000, RZ ;  /* 0x00001000e7ed7810 */ /* 0x040fe40007ffe0ff */
[C---:B------:R-:W-:Y:S01]  /*4400*/  IADD3 R236, R231.reuse, 0x1800, RZ ;  /* 0x00001800e7ec7810 */ /* 0x040fe20007ffe0ff */
[----:B------:R-:W-:Y:S01]  /*4410*/  LDSM.16.M88.4 R24, [R231+0x1800] ;  /* 0x00180000e718783b */ /* 0x000fe20000000200 */
[C---:B------:R-:W-:Y:S02]  /*4420*/  IADD3 R235, R231.reuse, 0x2000, RZ ;  /* 0x00002000e7eb7810 */ /* 0x040fe40007ffe0ff */
[C---:B------:R-:W-:Y:S01]  /*4430*/  IADD3 R234, R231.reuse, 0x2800, RZ ;  /* 0x00002800e7ea7810 */ /* 0x040fe20007ffe0ff */
[----:B------:R-:W-:Y:S01]  /*4440*/  LDSM.16.M88.4 R96, [R226+0x9800] ;  /* 0x00980000e260783b */ /* 0x000fe20000000200 */
[----:B------:R-:W-:-:S02]  /*4450*/  IADD3 R233, R231, 0x3000, RZ ;  /* 0x00003000e7e97810 */ /* 0x000fc40007ffe0ff */
[----:B------:R-:W-:Y:S01]  /*4460*/  IADD3 R232, R231, 0x3800, RZ ;  /* 0x00003800e7e87810 */ /* 0x000fe20007ffe0ff */
[C---:B-1----:R-:W-:Y:S01]  /*4470*/  HMMA.16816.F32.BF16 R52, R8.reuse, R12, RZ ;  /* 0x0000000c0834723c */ /* 0x042fe200000418ff */
[----:B------:R-:W-:Y:S04]  /*4480*/  LDSM.16.M88.4 R48, [R226+0x8000] ;  /* 0x00800000e230783b */ /* 0x000fe80000000200 */
[----:B------:R-:W-:Y:S03]  /*4490*/  LDSM.16.M88.4 R60, [R226+0x9000] ;  /* 0x00900000e23c783b */ /* 0x000fe60000000200 */
[C---:B------:R-:W-:Y:S08]  /*44a0*/  HMMA.16816.F32.BF16 R72, R8.reuse, R14, RZ ;  /* 0x0000000e0848723c */ /* 0x040ff000000418ff */
[C---:B-----5:R-:W-:Y:S08]  /*44b0*/  HMMA.16816.F32.BF16 R56, R8.reuse, R16, RZ ;  /* 0x000000100838723c */ /* 0x060ff000000418ff */
[C---:B--2---:R-:W-:Y:S08]  /*44c0*/  HMMA.16816.F32.BF16 R64, R8.reuse, R32, RZ ;  /* 0x000000200840723c */ /* 0x044ff000000418ff */
[C---:B---3--:R-:W-:Y:S08]  /*44d0*/  HMMA.16816.F32.BF16 R68, R8.reuse, R44, RZ ;  /* 0x0000002c0844723c */ /* 0x048ff000000418ff */
[C---:B------:R-:W-:Y:S08]  /*44e0*/  HMMA.16816.F32.BF16 R76, R8.reuse, R18, RZ ;  /* 0x00000012084c723c */ /* 0x040ff000000418ff */
[C---:B------:R-:W-:Y:S08]  /*44f0*/  HMMA.16816.F32.BF16 R84, R8.reuse, R34, RZ ;  /* 0x000000220854723c */ /* 0x040ff000000418ff */
[----:B------:R-:W-:Y:S01]  /*4500*/  HMMA.16816.F32.BF16 R80, R8, R46, RZ ;  /* 0x0000002e0850723c */ /* 0x000fe200000418ff */
[----:B------:R-:W1:Y:S07]  /*4510*/  LDSM.16.M88.4 R8, [R228+0x2000] ;  /* 0x00200000e408783b */ /* 0x000e6e0000000200 */
[C---:B----4-:R-:W-:Y:S08]  /*4520*/  HMMA.16816.F32.BF16 R116, R20.reuse, R12, RZ ;  /* 0x0000000c1474723c */ /* 0x050ff000000418ff */
[C---:B------:R-:W-:Y:S01]  /*4530*/  HMMA.16816.F32.BF16 R120, R20.reuse, R14, RZ ;  /* 0x0000000e1478723c */ /* 0x040fe200000418ff */
[----:B------:R-:W2:Y:S07]  /*4540*/  LDSM.16.M88.4 R12, [R228] ;  /* 0x00000000e40c783b */ /* 0x000eae0000000200 */
[C---:B------:R-:W-:Y:S08]  /*4550*/  HMMA.16816.F32.BF16 R100, R20.reuse, R32, RZ ;  /* 0x000000201464723c */ /* 0x040ff000000418ff */
[C---:B------:R-:W-:Y:S08]  /*4560*/  HMMA.16816.F32.BF16 R108, R20.reuse, R34, RZ ;  /* 0x00000022146c723c */ /* 0x040ff000000418ff */
[C---:B------:R-:W-:Y:S08]  /*4570*/  HMMA.16816.F32.BF16 R104, R20.reuse, R16, RZ ;  /* 0x000000101468723c */ /* 0x040ff000000418ff */
[C---:B------:R-:W-:Y:S01]  /*4580*/  HMMA.16816.F32.BF16 R112, R20.reuse, R18, RZ ;  /* 0x000000121470723c */ /* 0x040fe200000418ff */
[----:B------:R-:W3:Y:S07]  /*4590*/  LDSM.16.M88.4 R16, [R230+0x2000] ;  /* 0x00200000e610783b */ /* 0x000eee0000000200 */
[C---:B------:R-:W-:Y:S08]  /*45a0*/  HMMA.16816.F32.BF16 R88, R20.reuse, R44, RZ ;  /* 0x0000002c1458723c */ /* 0x040ff000000418ff */
[----:B------:R-:W-:Y:S01]  /*45b0*/  HMMA.16816.F32.BF16 R92, R20, R46, RZ ;  /* 0x0000002e145c723c */ /* 0x000fe200000418ff */
[----:B------:R-:W4:Y:S07]  /*45c0*/  LDSM.16.M88.4 R44, [R226+0x8800] ;  /* 0x00880000e22c783b */ /* 0x000f2e0000000200 */
[C---:B-1----:R-:W-:Y:S08]  /*45d0*/  HMMA.16816.F32.BF16 R20, R8.reuse, R40, R52 ;  /* 0x000000280814723c */ /* 0x042ff00000041834 */
[C---:B------:R-:W-:Y:S08]  /*45e0*/  HMMA.16816.F32.BF16 R52, R8.reuse, R28, R64 ;  /* 0x0000001c0834723c */ /* 0x040ff00000041840 */
[C---:B------:R-:W-:Y:S08]  /*45f0*/  HMMA.16816.F32.BF16 R64, R8.reuse, R42, R72 ;  /* 0x0000002a0840723c */ /* 0x040ff00000041848 */
[----:B------:R-:W-:Y:S08]  /*4600*/  HMMA.16816.F32.BF16 R72, R8, R30, R84 ;  /* 0x0000001e0848723c */ /* 0x000ff00000041854 */
[C---:B--2---:R-:W-:Y:S08]  /*4610*/  HMMA.16816.F32.BF16 R100, R12.reuse, R28, R100 ;  /* 0x0000001c0c64723c */ /* 0x044ff00000041864 */
[----:B------:R-:W-:Y:S07]  /*4620*/  HMMA.16816.F32.BF16 R28, R12, R30, R108 ;  /* 0x0000001e0c1c723c */ /* 0x000fee000004186c */
[----:B------:R-:W-:Y:S01]  /*4630*/  IMAD.IADD R108, R125, 0x1, R5 ;  /* 0x000000017d6c7824 */ /* 0x000fe200078e0205 */
[C---:B------:R-:W-:Y:S01]  /*4640*/  IADD3 R109, R7.reuse, 0x1, RZ ;  /* 0x00000001076d7810 */ /* 0x040fe20007ffe0ff */
[----:B------:R-:W-:Y:S01]  /*4650*/  HMMA.16816.F32.BF16 R32, R8, R36, R56 ;  /* 0x000000240820723c */ /* 0x000fe20000041838 */
[----:B------:R-:W-:-:S02]  /*4660*/  IADD3 R110, R7, 0x8, RZ ;  /* 0x00000008076e7810 */ /* 0x000fc40007ffe0ff */
[C---:B------:R-:W-:Y:S02]  /*4670*/  IADD3 R247, R108.reuse, UR4, RZ ;  /* 0x000000046cf77c10 */ /* 0x040fe4000fffe0ff */
[----:B------:R-:W-:Y:S02]  /*4680*/  IADD3 R111, R7, 0x9, RZ ;  /* 0x00000009076f7810 */ /* 0x000fe40007ffe0ff */
[----:B------:R-:W-:Y:S01]  /*4690*/  IADD3 R153, R108, 0x8, RZ ;  /* 0x000000086c997810 */ /* 0x000fe20007ffe0ff */
[C---:B------:R-:W-:Y:S01]  /*46a0*/  IMAD.IADD R3, R247.reuse, 0x1, -R7 ;  /* 0x00000001f7037824 */ /* 0x040fe200078e0a07 */
[----:B------:R-:W-:Y:S01]  /*46b0*/  HMMA.16816.F32.BF16 R56, R8, R24, R68 ;  /* 0x000000180838723c */ /* 0x000fe20000041844 */
[----:B------:R-:W-:Y:S01]  /*46c0*/  IMAD.IADD R6, R247, 0x1, -R109 ;  /* 0x00000001f7067824 */ /* 0x000fe200078e0a6d */
[----:B------:R-:W-:Y:S02]  /*46d0*/  IADD3 R242, R153, UR4, RZ ;  /* 0x0000000499f27c10 */ /* 0x000fe4000fffe0ff */
[----:B------:R-:W-:-:S02]  /*46e0*/  IABS R3, R3 ;  /* 0x0000000300037213 */ /* 0x000fc40000000000 */
[----:B------:R-:W-:Y:S02]  /*46f0*/  IADD3 R152, R108, 0x40, RZ ;  /* 0x000000406c987810 */ /* 0x000fe40007ffe0ff */
[----:B------:R-:W-:Y:S01]  /*4700*/  HMMA.16816.F32.BF16 R68, R8, R38, R76 ;  /* 0x000000260844723c */ /* 0x000fe2000004184c */
[----:B------:R-:W-:Y:S01]  /*4710*/  IMAD.MOV.U32 R5, RZ, RZ, R3 ;  /* 0x000000ffff057224 */ /* 0x000fe200078e0003 */
[----:B------:R-:W-:Y:S01]  /*4720*/  IABS R3, R6 ;  /* 0x0000000600037213 */ /* 0x000fe20000000000 */
[C---:B------:R-:W-:Y:S01]  /*4730*/  IMAD.IADD R6, R247.reuse, 0x1, -R110 ;  /* 0x00000001f7067824 */ /* 0x040fe200078e0a6e */
[----:B------:R-:W-:Y:S01]  /*4740*/  IADD3 R241, R152, UR4, RZ ;  /* 0x0000000498f17c10 */ /* 0x000fe2000fffe0ff */
[----:B------:R1:W-:Y:S03]  /*4750*/  I2F R201, R5 ;  /* 0x0000000500c97306 */ /* 0x0003e60000201400 */
[C---:B------:R-:W-:Y:S08]  /*4760*/  HMMA.16816.F32.BF16 R76, R12.reuse, R40, R116 ;  /* 0x000000280c4c723c */ /* 0x040ff00000041874 */
[----:B------:R-:W-:Y:S01]  /*4770*/  HMMA.16816.F32.BF16 R40, R12, R42, R120 ;  /* 0x0000002a0c28723c */ /* 0x000fe20000041878 */
[----:B-1----:R-:W-:Y:S01]  /*4780*/  IMAD.MOV.U32 R5, RZ, RZ, R3 ;  /* 0x000000ffff057224 */ /* 0x002fe200078e0003 */
[----:B------:R-:W-:Y:S01]  /*4790*/  IABS R3, R6 ;  /* 0x0000000600037213 */ /* 0x000fe20000000000 */
[----:B------:R-:W-:-:S04]  /*47a0*/  IMAD.IADD R6, R247, 0x1, -R111 ;  /* 0x00000001f7067824 */ /* 0x000fc800078e0a6f */
[C---:B------:R-:W-:Y:S01]  /*47b0*/  IADD3 R120, R7.reuse, 0x10, RZ ;  /* 0x0000001007787810 */ /* 0x040fe20007ffe0ff */
[----:B------:R1:W-:Y:S01]  /*47c0*/  I2F R202, R5 ;  /* 0x0000000500ca7306 */ /* 0x0003e20000201400 */
[C---:B------:R-:W-:Y:S01]  /*47d0*/  IADD3 R121, R7.reuse, 0x11, RZ ;  /* 0x0000001107797810 */ /* 0x040fe20007ffe0ff */
[----:B------:R-:W-:Y:S01]  /*47e0*/  HMMA.16816.F32.BF16 R8, R8, R26, R80 ;  /* 0x0000001a0808723c */ /* 0x000fe20000041850 */
[C---:B------:R-:W-:Y:S02]  /*47f0*/  IADD3 R122, R7.reuse, 0x18, RZ ;  /* 0x00000018077a7810 */ /* 0x040fe40007ffe0ff */
[----:B------:R-:W-:-:S05]  /*4800*/  IADD3 R123, R7, 0x19, RZ ;  /* 0x00000019077b7810 */ /* 0x000fca0007ffe0ff */
        /* <DEDUP_REMOVED lines=9> */
[----:B-1----:R-:W-:Y:S01]  /*48a0*/  IMAD.IADD R5, R247, 0x1, -R120 ;  /* 0x00000001f7057824 */ /* 0x002fe200078e0a78 */
[----:B------:R-:W1:Y:S04]  /*48b0*/  LDSM.16.M88.4 R12, [R230] ;  /* 0x00000000e60c783b */ /* 0x000e680000000200 */
[----:B------:R-:W-:-:S02]  /*48c0*/  IABS R5, R5 ;  /* 0x0000000500057213 */ /* 0x000fc40000000000 */
[C---:B---3--:R-:W-:Y:S01]  /*48d0*/  HMMA.16816.F32.BF16 R116, R16.reuse, R96, R56 ;  /* 0x000000601074723c */ /* 0x048fe20000041838 */
[C---:B--2---:R-:W-:Y:S01]  /*48e0*/  IMAD.IADD R3, R247.reuse, 0x1, -R121 ;  /* 0x00000001f7037824 */ /* 0x044fe200078e0a79 */
[----:B------:R2:W-:Y:S04]  /*48f0*/  I2F R205, R5 ;  /* 0x0000000500cd7306 */ /* 0x0005e80000201400 */
[----:B------:R-:W-:Y:S02]  /*4900*/  IABS R3, R3 ;  /* 0x0000000300037213 */ /* 0x000fe40000000000 */
[C---:B----4-:R-:W-:Y:S01]  /*4910*/  HMMA.16816.F32.BF16 R112, R16.reuse, R44, R32 ;  /* 0x0000002c1070723c */ /* 0x050fe20000041820 */
[----:B------:R-:W-:Y:S07]  /*4920*/  LDSM.16.M88.4 R32, [R225+0x1000] ;  /* 0x00100000e120783b */ /* 0x000fee0000000200 */
[----:B------:R-:W-:Y:S01]  /*4930*/  HMMA.16816.F32.BF16 R68, R16, R46, R68 ;  /* 0x0000002e1044723c */ /* 0x000fe20000041844 */
[----:B--2---:R-:W-:Y:S01]  /*4940*/  IMAD.MOV.U32 R5, RZ, RZ, R3 ;  /* 0x000000ffff057224 */ /* 0x004fe200078e0003 */
[----:B------:R-:W-:Y:S01]  /*4950*/  IABS R3, R6 ;  /* 0x0000000600037213 */ /* 0x000fe20000000000 */
[----:B------:R-:W-:-:S02]  /*4960*/  IMAD.IADD R6, R247, 0x1, -R123 ;  /* 0x00000001f7067824 */ /* 0x000fc400078e0a7b */
[----:B------:R2:W-:Y:S03]  /*4970*/  I2F R206, R5 ;  /* 0x0000000500ce7306 */ /* 0x0005e60000201400 */
[C---:B------:R-:W-:Y:S01]  /*4980*/  HMMA.16816.F32.BF16 R84, R16.reuse, R48, R20 ;  /* 0x000000301054723c */ /* 0x040fe20000041814 */
[----:B------:R-:W-:Y:S07]  /*4990*/  LDSM.16.M88.4 R20, [R225+0x800] ;  /* 0x00080000e114783b */ /* 0x000fee0000000200 */
[----:B------:R-:W-:Y:S01]  /*49a0*/  HMMA.16816.F32.BF16 R52, R16, R60, R52 ;  /* 0x0000003c1034723c */ /* 0x000fe20000041834 */
[----:B--2---:R-:W-:Y:S01]  /*49b0*/  IMAD.MOV.U32 R5, RZ, RZ, R3 ;  /* 0x000000ffff057224 */ /* 0x004fe200078e0003 */
[----:B------:R-:W-:Y:S01]  /*49c0*/  IABS R3, R6 ;  /* 0x0000000600037213 */ /* 0x000fe20000000000 */
[----:B------:R-:W-:-:S05]  /*49d0*/  IMAD.IADD R6, R247, 0x1, -R132 ;  /* 0x00000001f7067824 */ /* 0x000fca00078e0a84 */
[C---:B-1----:R-:W-:Y:S01]  /*49e0*/  HMMA.16816.F32.BF16 R80, R12.reuse, R44, R80 ;  /* 0x0000002c0c50723c */ /* 0x042fe20000041850 */
[----:B------:R1:W-:Y:S07]  /*49f0*/  I2F R207, R5 ;  /* 0x0000000500cf7306 */ /* 0x0003ee0000201400 */
[----:B------:R-:W-:Y:S08]  /*4a00*/  HMMA.16816.F32.BF16 R56, R12, R46, R36 ;  /* 0x0000002e0c38723c */ /* 0x000ff00000041824 */
[----:B------:R-:W-:Y:S01]  /*4a10*/  HMMA.16816.F32.BF16 R64, R16, R50, R64 ;  /* 0x000000321040723c */ /* 0x000fe20000041840 */
[----:B-1----:R-:W-:Y:S01]  /*4a20*/  IMAD.MOV.U32 R5, RZ, RZ, R3 ;  /* 0x000000ffff057224 */ /* 0x002fe200078e0003 */
[----:B------:R-:W-:-:S02]  /*4a30*/  IABS R3, R6 ;  /* 0x0000000600037213 */ /* 0x000fc40000000000 */
[----:B------:R-:W-:Y:S01]  /*4a40*/  IADD3 R6, R108, 0x48, RZ ;  /* 0x000000486c067810 */ /* 0x000fe20007ffe0ff */
[----:B------:R1:W-:Y:S03]  /*4a50*/  I2F R208, R5 ;  /* 0x0000000500d07306 */ /* 0x0003e60000201400 */
[C---:B------:R-:W-:Y:S01]  /*4a60*/  IADD3 R248, R6.reuse, UR4, RZ ;  /* 0x0000000406f87c10 */ /* 0x040fe2000fffe0ff */
[C---:B------:R-:W-:Y:S01]  /*4a70*/  HMMA.16816.F32.BF16 R72, R16.reuse, R62, R72 ;  /* 0x0000003e1048723c */ /* 0x040fe20000041848 */
[----:B------:R-:W-:Y:S02]  /*4a80*/  ULDC UR4, c[0x0][0x2e8] ;  /* 0x0000ba0000047ab9 */ /* 0x000fe40000000800 */
[----:B------:R-:W-:Y:S01]  /*4a90*/  UIADD3 UR4, UR5, UR4, URZ ;  /* 0x0000000405047290 */ /* 0x000fe2000fffe03f */
[----:B------:R2:W-:Y:S04]  /*4aa0*/  I2F R209, R3 ;  /* 0x0000000300d17306 */ /* 0x0005e80000201400 */
[----:B------:R-:W-:Y:S01]  /*4ab0*/  HMMA.16816.F32.BF16 R24, R16, R98, R8 ;  /* 0x000000621018723c */ /* 0x000fe20000041808 */
[----:B------:R-:W3:Y:S01]  /*4ac0*/  LDSM.16.M88.4 R8, [R229+0x2000] ;  /* 0x00200000e508783b */ /* 0x000ee20000000200 */
[----:B------:R-:W-:Y:S01]  /*4ad0*/  IADD3 R6, R6, UR4, RZ ;  /* 0x0000000406067c10 */ /* 0x000fe2000fffe0ff */
[----:B-1----:R-:W-:-:S02]  /*4ae0*/  IMAD.IADD R5, R247, 0x1, -R133 ;  /* 0x00000001f7057824 */ /* 0x002fc400078e0a85 */
[----:B------:R-:W1:Y:S01]  /*4af0*/  LDSM.16.M88.4 R16, [R225] ;  /* 0x00000000e110783b */ /* 0x000e620000000200 */
[----:B------:R-:W-:Y:S02]  /*4b00*/  IMNMX R249, R6, UR14, PT ;  /* 0x0000000e06f97c17 */ /* 0x000fe4000b800200 */
[----:B------:R-:W-:Y:S01]  /*4b10*/  HMMA.16816.F32.BF16 R76, R12, R48, R76 ;  /* 0x000000300c4c723c */ /* 0x000fe2000004184c */
[----:B------:R-:W-:Y:S01]  /*4b20*/  IABS R0, R5 ;  /* 0x0000000500007213 */ /* 0x000fe20000000000 */
[----:B------:R-:W-:Y:S01]  /*4b30*/  IMAD.IADD R5, R247, 0x1, -R134 ;  /* 0x00000001f7057824 */ /* 0x000fe200078e0a86 */
[----:B------:R-:W-:-:S03]  /*4b40*/  ISETP.GE.AND P2, PT, R7, R249, PT ;  /* 0x000000f90700720c */ /* 0x000fc60003f46270 */
[----:B--2---:R-:W-:Y:S01]  /*4b50*/  IMAD.MOV.U32 R3, RZ, RZ, R0 ;  /* 0x000000ffff037224 */ /* 0x004fe200078e0000 */
[----:B------:R-:W-:Y:S01]  /*4b60*/  IABS R0, R5 ;  /* 0x0000000500007213 */ /* 0x000fe20000000000 */
[C---:B------:R-:W-:Y:S01]  /*4b70*/  IMAD.IADD R5, R247.reuse, 0x1, -R136 ;  /* 0x00000001f7057824 */ /* 0x040fe200078e0a88 */
[C---:B------:R-:W-:Y:S01]  /*4b80*/  HMMA.16816.F32.BF16 R44, R12.reuse, R60, R100 ;  /* 0x0000003c0c2c723c */ /* 0x040fe20000041864 */
[----:B------:R2:W-:Y:S07]  /*4b90*/  I2F R210, R3 ;  /* 0x0000000300d27306 */ /* 0x0005ee0000201400 */
[C---:B------:R-:W-:Y:S08]  /*4ba0*/  HMMA.16816.F32.BF16 R48, R12.reuse, R50, R40 ;  /* 0x000000320c30723c */ /* 0x040ff00000041828 */
[C---:B------:R-:W-:Y:S01]  /*4bb0*/  HMMA.16816.F32.BF16 R60, R12.reuse, R62, R28 ;  /* 0x0000003e0c3c723c */ /* 0x040fe2000004181c */
[----:B--2---:R-:W-:Y:S01]  /*4bc0*/  IMAD.MOV.U32 R3, RZ, RZ, R0 ;  /* 0x000000ffff037224 */ /* 0x004fe200078e0000 */
[----:B------:R-:W-:Y:S01]  /*4bd0*/  IABS R0, R5 ;  /* 0x0000000500007213 */ /* 0x000fe20000000000 */
[C---:B------:R-:W-:Y:S01]  /*4be0*/  IMAD.IADD R5, R247.reuse, 0x1, -R135 ;  /* 0x00000001f7057824 */ /* 0x040fe200078e0a87 */
[----:B------:R-:W2:Y:S01]  /*4bf0*/  LDSM.16.M88.4 R28, [R225+0x1800] ;  /* 0x00180000e11c783b */ /* 0x000ea20000000200 */
[----:B------:R4:W-:Y:S03]  /*4c00*/  I2F R211, R3 ;  /* 0x0000000300d37306 */ /* 0x0009e60000201400 */
[C---:B------:R-:W-:Y:S08]  /*4c10*/  HMMA.16816.F32.BF16 R40, R12.reuse, R96, R88 ;  /* 0x000000600c28723c */ /* 0x040ff00000041858 */
[----:B------:R-:W-:Y:S01]  /*4c20*/  HMMA.16816.F32.BF16 R36, R12, R98, R92 ;  /* 0x000000620c24723c */ /* 0x000fe2000004185c */
[----:B------:R-:W5:Y:S01]  /*4c30*/  LDSM.16.M88.4 R12, [R229] ;  /* 0x00000000e50c783b */ /* 0x000f620000000200 */
[----:B----4-:R-:W-:Y:S01]  /*4c40*/  IMAD.MOV.U32 R3, RZ, RZ, R0 ;  /* 0x000000ffff037224 */ /* 0x010fe200078e0000 */
[----:B------:R-:W-:Y:S01]  /*4c50*/  IABS R0, R5 ;  /* 0x0000000500007213 */ /* 0x000fe20000000000 */
[----:B------:R-:W-:-:S04]  /*4c60*/  IMAD.IADD R5, R247, 0x1, -R137 ;  /* 0x00000001f7057824 */ /* 0x000fc800078e0a89 */
[C---:B---3--:R-:W-:Y:S01]  /*4c70*/  HMMA.16816.F32.BF16 R92, R8.reuse, R34, R72 ;  /* 0x00000022085c723c */ /* 0x048fe20000041848 */
[----:B------:R3:W-:Y:S07]  /*4c80*/  I2F R212, R3 ;  /* 0x0000000300d47306 */ /* 0x0007ee0000201400 */
[C---:B-1----:R-:W-:Y:S01]  /*4c90*/  HMMA.16816.F32.BF16 R84, R8.reuse, R16, R84 ;  /* 0x000000100854723c */ /* 0x042fe20000041854 */
[----:B------:R1:W-:Y:S07]  /*4ca0*/  I2F R214, R0 ;  /* 0x0000000000d67306 */ /* 0x0003ee0000201400 */
[----:B------:R-:W-:Y:S01]  /*4cb0*/  HMMA.16816.F32.BF16 R96, R8, R18, R64 ;  /* 0x000000120860723c */ /* 0x000fe20000041840 */
[----:B---3--:R-:W-:-:S05]  /*4cc0*/  IMAD.IADD R3, R247, 0x1, -R139 ;  /* 0x00000001f7037824 */ /* 0x008fca00078e0a8b */
[----:B------:R-:W-:Y:S02]  /*4cd0*/  IABS R3, R3 ;  /* 0x0000000300037213 */ /* 0x000fe40000000000 */
[C---:B------:R-:W-:Y:S01]  /*4ce0*/  HMMA.16816.F32.BF16 R112, R8.reuse, R20, R112 ;  /* 0x000000140870723c */ /* 0x040fe20000041870 */
[----:B-1----:R-:W-:Y:S01]  /*4cf0*/  IMAD.IADD R0, R247, 0x1, -R138 ;  /* 0x00000001f7007824 */ /* 0x002fe200078e0a8a */
[----:B------:R1:W-:Y:S04]  /*4d00*/  I2F R213, R3 ;  /* 0x0000000300d57306 */ /* 0x0003e80000201400 */
[----:B------:R-:W-:Y:S02]  /*4d10*/  IABS R0, R0 ;  /* 0x0000000000007213 */ /* 0x000fe40000000000 */
[C---:B------:R-:W-:Y:S08]  /*4d20*/  HMMA.16816.F32.BF16 R104, R8.reuse, R22, R68 ;  /* 0x000000160868723c */ /* 0x040ff00000041844 */
[----:B------:R-:W-:Y:S01]  /*4d30*/  HMMA.16816.F32.BF16 R100, R8, R32, R52 ;  /* 0x000000200864723c */ /* 0x000fe20000041834 */
[----:B-1----:R-:W-:Y:S01]  /*4d40*/  IMAD.MOV.U32 R3, RZ, RZ, R0 ;  /* 0x000000ffff037224 */ /* 0x002fe200078e0000 */
[----:B------:R-:W-:Y:S01]  /*4d50*/  IABS R0, R5 ;  /* 0x0000000500007213 */ /* 0x000fe20000000000 */
[----:B------:R-:W-:-:S02]  /*4d60*/  IMAD.IADD R5, R242, 0x1, -R7 ;  /* 0x00000001f2057824 */ /* 0x000fc400078e0a07 */
[----:B------:R1:W-:Y:S03]  /*4d70*/  I2F R215, R3 ;  /* 0x0000000300d77306 */ /* 0x0003e60000201400 */
[C---:B--2---:R-:W-:Y:S08]  /*4d80*/  HMMA.16816.F32.BF16 R88, R8.reuse, R28, R116 ;  /* 0x0000001c0858723c */ /* 0x044ff00000041874 */
[----:B------:R-:W-:Y:S01]  /*4d90*/  HMMA.16816.F32.BF16 R72, R8, R30, R24 ;  /* 0x0000001e0848723c */ /* 0x000fe20000041818 */
[----:B------:R-:W-:Y:S04]  /*4da0*/  LDSM.16.M88.4 R24, [R220+0xa000] ;  /* 0x00a00000dc18783b */ /* 0x000fe80000000200 */
[----:B------:R-:W2:Y:S01]  /*4db0*/  LDSM.16.M88.4 R8, [R227+0x6000] ;  /* 0x00600000e308783b */ /* 0x000ea20000000200 */
[----:B-1----:R-:W-:Y:S01]  /*4dc0*/  IMAD.MOV.U32 R3, RZ, RZ, R0 ;  /* 0x000000ffff037224 */ /* 0x002fe200078e0000 */
[----:B------:R-:W-:Y:S01]  /*4dd0*/  IABS R0, R5 ;  /* 0x0000000500007213 */ /* 0x000fe20000000000 */
[--C-:B------:R-:W-:Y:S01]  /*4de0*/  IMAD.IADD R5, R241, 0x1, -R7.reuse ;  /* 0x00000001f1057824 */ /* 0x100fe200078e0a07 */
[C---:B-----5:R-:W-:Y:S01]  /*4df0*/  HMMA.16816.F32.BF16 R64, R12.reuse, R32, R44 ;  /* 0x000000200c40723c */ /* 0x060fe2000004182c */
        /* <DEDUP_REMOVED lines=8> */
[C---:B------:R-:W-:Y:S08]  /*4e80*/  HMMA.16816.F32.BF16 R80, R12.reuse, R20, R80 ;  /* 0x000000140c50723c */ /* 0x040ff00000041850 */
[----:B------:R-:W-:Y:S01]  /*4e90*/  HMMA.16816.F32.BF16 R56, R12, R22, R56 ;  /* 0x000000160c38723c */ /* 0x000fe20000041838 */
[----:B------:R-:W-:Y:S01]  /*4ea0*/  LDSM.16.M88.4 R20, [R220+0xb800] ;  /* 0x00b80000dc14783b */ /* 0x000fe20000000200 */
[----:B---3--:R-:W-:Y:S01]  /*4eb0*/  IMAD.MOV.U32 R3, RZ, RZ, R0 ;  /* 0x000000ffff037224 */ /* 0x008fe200078e0000 */
[----:B------:R-:W-:Y:S01]  /*4ec0*/  IABS R0, R5 ;  /* 0x0000000500007213 */ /* 0x000fe20000000000 */
[----:B------:R-:W-:-:S04]  /*4ed0*/  IMAD.IADD R5, R242, 0x1, -R109 ;  /* 0x00000001f2057824 */ /* 0x000fc800078e0a6d */
[C---:B------:R-:W-:Y:S01]  /*4ee0*/  HMMA.16816.F32.BF16 R60, R12.reuse, R34, R60 ;  /* 0x000000220c3c723c */ /* 0x040fe2000004183c */
[----:B------:R3:W-:Y:S01]  /*4ef0*/  I2F R197, R3 ;  /* 0x0000000300c57306 */ /* 0x0007e20000201400 */
[----:B------:R-:W4:Y:S06]  /*4f00*/  LDSM.16.M88.4 R32, [R220+0xb000] ;  /* 0x00b00000dc20783b */ /* 0x000f2c0000000200 */
[C---:B------:R-:W-:Y:S08]  /*4f10*/  HMMA.16816.F32.BF16 R52, R12.reuse, R28, R40 ;  /* 0x0000001c0c34723c */ /* 0x040ff00000041828 */
[----:B------:R-:W-:Y:S01]  /*4f20*/  HMMA.16816.F32.BF16 R44, R12, R30, R36 ;  /* 0x0000001e0c2c723c */ /* 0x000fe20000041824 */
[----:B---3--:R-:W-:Y:S01]  /*4f30*/  IMAD.MOV.U32 R3, RZ, RZ, R0 ;  /* 0x000000ffff037224 */ /* 0x008fe200078e0000 */
[----:B------:R-:W-:Y:S01]  /*4f40*/  IABS R0, R5 ;  /* 0x0000000500007213 */ /* 0x000fe20000000000 */
[C---:B------:R-:W-:Y:S01]  /*4f50*/  IMAD.IADD R5, R241.reuse, 0x1, -R109 ;  /* 0x00000001f1057824 */ /* 0x040fe200078e0a6d */
[----:B------:R-:W3:Y:S01]  /*4f60*/  LDSM.16.M88.4 R12, [R227+0x4000] ;  /* 0x00400000e30c783b */ /* 0x000ee20000000200 */
[----:B------:R5:W-:Y:S03]  /*4f70*/  I2F R194, R3 ;  /* 0x0000000300c27306 */ /* 0x000be60000201400 */
[C---:B--2---:R-:W-:Y:S01]  /*4f80*/  HMMA.16816.F32.BF16 R48, R8.reuse, R24, R84 ;  /* 0x000000180830723c */ /* 0x044fe20000041854 */
[----:B------:R-:W-:Y:S07]  /*4f90*/  LDSM.16.M88.4 R28, [R228+0x4000] ;  /* 0x00400000e41c783b */ /* 0x000fee0000000200 */
[----:B------:R-:W-:Y:S01]  /*4fa0*/  HMMA.16816.F32.BF16 R84, R8, R26, R96 ;  /* 0x0000001a0854723c */ /* 0x000fe20000041860 */
[----:B-----5:R-:W-:Y:S01]  /*4fb0*/  IMAD.MOV.U32 R3, RZ, RZ, R0 ;  /* 0x000000ffff037224 */ /* 0x020fe200078e0000 */
[----:B------:R-:W-:Y:S01]  /*4fc0*/  IABS R0, R5 ;  /* 0x0000000500007213 */ /* 0x000fe20000000000 */
[----:B------:R-:W-:-:S05]  /*4fd0*/  IMAD.IADD R5, R241, 0x1, -R110 ;  /* 0x00000001f1057824 */ /* 0x000fca00078e0a6e */
[C---:B-1----:R-:W-:Y:S01]  /*4fe0*/  HMMA.16816.F32.BF16 R128, R8.reuse, R16, R112 ;  /* 0x000000100880723c */ /* 0x042fe20000041870 */
[----:B------:R1:W-:Y:S07]  /*4ff0*/  I2F R198, R3 ;  /* 0x0000000300c67306 */ /* 0x0003ee0000201400 */
[C---:B------:R-:W-:Y:S01]  /*5000*/  HMMA.16816.F32.BF16 R96, R8.reuse, R18, R104 ;  /* 0x000000120860723c */ /* 0x040fe20000041868 */
[----:B------:R2:W-:Y:S07]  /*5010*/  I2F R196, R0 ;  /* 0x0000000000c47306 */ /* 0x0005ee0000201400 */
[----:B----4-:R-:W-:Y:S01]  /*5020*/  HMMA.16816.F32.BF16 R100, R8, R32, R100 ;  /* 0x000000200864723c */ /* 0x010fe20000041864 */
[----:B-1----:R-:W-:-:S05]  /*5030*/  IMAD.IADD R3, R248, 0x1, -R109 ;  /* 0x00000001f8037824 */ /* 0x002fca00078e0a6d */
[----:B------:R-:W-:Y:S02]  /*5040*/  IABS R3, R3 ;  /* 0x0000000300037213 */ /* 0x000fe40000000000 */
[C---:B------:R-:W-:Y:S01]  /*5050*/  HMMA.16816.F32.BF16 R144, R8.reuse, R34, R92 ;  /* 0x000000220890723c */ /* 0x040fe2000004185c */
[----:B--2---:R-:W-:Y:S01]  /*5060*/  IMAD.IADD R0, R242, 0x1, -R110 ;  /* 0x00000001f2007824 */ /* 0x004fe200078e0a6e */
[----:B------:R1:W-:Y:S04]  /*5070*/  I2F R193, R3 ;  /* 0x0000000300c17306 */ /* 0x0003e80000201400 */
[----:B------:R-:W-:Y:S02]  /*5080*/  IABS R0, R0 ;  /* 0x0000000000007213 */ /* 0x000fe40000000000 */
[C---:B------:R-:W-:Y:S08]  /*5090*/  HMMA.16816.F32.BF16 R88, R8.reuse, R20, R88 ;  /* 0x000000140858723c */ /* 0x040ff00000041858 */
[----:B------:R-:W-:Y:S01]  /*50a0*/  HMMA.16816.F32.BF16 R148, R8, R22, R72 ;  /* 0x000000160894723c */ /* 0x000fe20000041848 */
[----:B------:R-:W-:Y:S01]  /*50b0*/  LDSM.16.M88.4 R8, [R231+0x2000] ;  /* 0x00200000e708783b */ /* 0x000fe20000000200 */
[----:B-1----:R-:W-:Y:S01]  /*50c0*/  IMAD.MOV.U32 R3, RZ, RZ, R0 ;  /* 0x000000ffff037224 */ /* 0x002fe200078e0000 */
[----:B------:R-:W-:Y:S01]  /*50d0*/  IABS R0, R5 ;  /* 0x0000000500007213 */ /* 0x000fe20000000000 */
[----:B------:R-:W-:-:S02]  /*50e0*/  IMAD.IADD R5, R248, 0x1, -R110 ;  /* 0x00000001f8057824 */ /* 0x000fc400078e0a6e */
[----:B------:R1:W-:Y:S02]  /*50f0*/  I2F R192, R3 ;  /* 0x0000000300c07306 */ /* 0x0003e40000201400 */
[C---:B---3--:R-:W-:Y:S08]  /*5100*/  HMMA.16816.F32.BF16 R36, R12.reuse, R24, R76 ;  /* 0x000000180c24723c */ /* 0x048ff0000004184c */
[----:B------:R-:W-:Y:S01]  /*5110*/  HMMA.16816.F32.BF16 R40, R12, R26, R68 ;  /* 0x0000001a0c28723c */ /* 0x000fe20000041844 */
[----:B------:R-:W2:Y:S01]  /*5120*/  LDSM.16.M88.4 R24, [R228+0x6000] ;  /* 0x00600000e418783b */ /* 0x000ea20000000200 */
[----:B-1----:R-:W-:Y:S01]  /*5130*/  IMAD.MOV.U32 R3, RZ, RZ, R0 ;  /* 0x000000ffff037224 */ /* 0x002fe200078e0000 */
[----:B------:R-:W-:Y:S01]  /*5140*/  IABS R0, R5 ;  /* 0x0000000500007213 */ /* 0x000fe20000000000 */
[----:B------:R-:W-:-:S04]  /*5150*/  IMAD.IADD R5, R242, 0x1, -R111 ;  /* 0x00000001f2057824 */ /* 0x000fc800078e0a6f */
[C---:B------:R-:W-:Y:S01]  /*5160*/  HMMA.16816.F32.BF16 R72, R12.reuse, R16, R80 ;  /* 0x000000100c48723c */ /* 0x040fe20000041850 */
[----:B------:R1:W-:Y:S07]  /*5170*/  I2F R191, R3 ;  /* 0x0000000300bf7306 */ /* 0x0003ee0000201400 */
[C---:B------:R-:W-:Y:S01]  /*5180*/  HMMA.16816.F32.BF16 R112, R12.reuse, R18, R56 ;  /* 0x000000120c70723c */ /* 0x040fe20000041838 */
[----:B------:R-:W-:Y:S04]  /*5190*/  LDSM.16.M88.4 R16, [R230+0x6000] ;  /* 0x00600000e610783b */ /* 0x000fe80000000200 */
[----:B------:R-:W-:Y:S03]  /*51a0*/  LDSM.16.M88.4 R56, [R231+0x3000] ;  /* 0x00300000e738783b */ /* 0x000fe60000000200 */
[C---:B------:R-:W-:Y:S01]  /*51b0*/  HMMA.16816.F32.BF16 R140, R12.reuse, R22, R44 ;  /* 0x000000160c8c723c */ /* 0x040fe2000004182c */
[----:B-1----:R-:W-:Y:S01]  /*51c0*/  IMAD.MOV.U32 R3, RZ, RZ, R0 ;  /* 0x000000ffff037224 */ /* 0x002fe200078e0000 */
[----:B------:R-:W-:Y:S01]  /*51d0*/  IABS R0, R5 ;  /* 0x0000000500007213 */ /* 0x000fe20000000000 */
[--C-:B------:R-:W-:Y:S01]  /*51e0*/  IMAD.IADD R5, R241, 0x1, -R111.reuse ;  /* 0x00000001f1057824 */ /* 0x100fe200078e0a6f */
[----:B------:R-:W1:Y:S01]  /*51f0*/  LDSM.16.M88.4 R44, [R226+0xa000] ;  /* 0x00a00000e22c783b */ /* 0x000e620000000200 */
[----:B------:R3:W-:Y:S03]  /*5200*/  I2F R190, R3 ;  /* 0x0000000300be7306 */ /* 0x0007e60000201400 */
[C---:B------:R-:W-:Y:S01]  /*5210*/  HMMA.16816.F32.BF16 R116, R12.reuse, R20, R52 ;  /* 0x000000140c74723c */ /* 0x040fe20000041834 */
[----:B------:R-:W4:Y:S04]  /*5220*/  LDSM.16.M88.4 R20, [R230+0x4000] ;  /* 0x00400000e614783b */ /* 0x000f280000000200 */
[----:B------:R-:W5:Y:S03]  /*5230*/  LDSM.16.M88.4 R52, [R231+0x2800] ;  /* 0x00280000e734783b */ /* 0x000f660000000200 */
[----:B------:R-:W-:Y:S01]  /*5240*/  HMMA.16816.F32.BF16 R104, R12, R32, R64 ;  /* 0x000000200c68723c */ /* 0x000fe20000041840 */
[----:B---3--:R-:W-:Y:S01]  /*5250*/  IMAD.MOV.U32 R3, RZ, RZ, R0 ;  /* 0x000000ffff037224 */ /* 0x008fe200078e0000 */
[----:B------:R-:W-:Y:S01]  /*5260*/  IABS R0, R5 ;  /* 0x0000000500007213 */ /* 0x000fe20000000000 */
[----:B------:R-:W-:-:S05]  /*5270*/  IMAD.IADD R5, R248, 0x1, -R111 ;  /* 0x00000001f8057824 */ /* 0x000fca00078e0a6f */
[----:B------:R-:W-:Y:S01]  /*5280*/  HMMA.16816.F32.BF16 R124, R12, R34, R60 ;  /* 0x000000220c7c723c */ /* 0x000fe2000004183c */
[----:B------:R3:W-:Y:S01]  /*5290*/  I2F R187, R3 ;  /* 0x0000000300bb7306 */ /* 0x0007e20000201400 */
[----:B------:R-:W5:Y:S06]  /*52a0*/  LDSM.16.M88.4 R60, [R231+0x3800] ;  /* 0x00380000e73c783b */ /* 0x000f6c0000000200 */
[-C--:B--2---:R-:W-:Y:S08]  /*52b0*/  HMMA.16816.F32.BF16 R32, R24, R8.reuse, R48 ;  /* 0x000000081820723c */ /* 0x084ff00000041830 */
[C---:B------:R-:W-:Y:S01]  /*52c0*/  HMMA.16816.F32.BF16 R12, R28.reuse, R8, R36 ;  /* 0x000000081c0c723c */ /* 0x040fe20000041824 */
[----:B---3--:R-:W-:Y:S01]  /*52d0*/  IMAD.MOV.U32 R3, RZ, RZ, R0 ;  /* 0x000000ffff037224 */ /* 0x008fe200078e0000 */
[----:B------:R-:W-:Y:S01]  /*52e0*/  IABS R0, R5 ;  /* 0x0000000500007213 */ /* 0x000fe20000000000 */
[C---:B------:R-:W-:Y:S01]  /*52f0*/  IMAD.IADD R5, R242.reuse, 0x1, -R120 ;  /* 0x00000001f2057824 */ /* 0x040fe200078e0a78 */
[----:B------:R-:W-:Y:S01]  /*5300*/  LDSM.16.M88.4 R36, [R225+0x2000] ;  /* 0x00200000e124783b */ /* 0x000fe20000000200 */
[----:B------:R2:W-:Y:S03]  /*5310*/  I2F R188, R3 ;  /* 0x0000000300bc7306 */ /* 0x0005e60000201400 */
[----:B------:R-:W-:Y:S08]  /*5320*/  HMMA.16816.F32.BF16 R68, R28, R10, R40 ;  /* 0x0000000a1c44723c */ /* 0x000ff00000041828 */
[----:B-1----:R-:W-:Y:S01]  /*5330*/  HMMA.16816.F32.BF16 R40, R16, R44, R32 ;  /* 0x0000002c1028723c */ /* 0x002fe20000041820 */
[----:B--2---:R-:W-:Y:S01]  /*5340*/  IMAD.MOV.U32 R3, RZ, RZ, R0 ;  /* 0x000000ffff037224 */ /* 0x004fe200078e0000 */
[----:B------:R-:W-:Y:S01]  /*5350*/  IABS R0, R5 ;  /* 0x0000000500007213 */ /* 0x000fe20000000000 */
[----:B------:R-:W-:-:S05]  /*5360*/  IMAD.IADD R5, R242, 0x1, -R121 ;  /* 0x00000001f2057824 */ /* 0x000fca00078e0a79 */
[----:B----4-:R-:W-:Y:S01]  /*5370*/  HMMA.16816.F32.BF16 R32, R20, R44, R12 ;  /* 0x0000002c1420723c */ /* 0x010fe2000004180c */
[----:B------:R1:W-:Y:S01]  /*5380*/  I2F R186, R3 ;  /* 0x0000000300ba7306 */ /* 0x0003e20000201400 */
[----:B------:R-:W2:Y:S06]  /*5390*/  LDSM.16.M88.4 R12, [R229+0x4000] ;  /* 0x00400000e50c783b */ /* 0x000eac0000000200 */
[C---:B------:R-:W-:Y:S01]  /*53a0*/  HMMA.16816.F32.BF16 R80, R24.reuse, R10, R84 ;  /* 0x0000000a1850723c */ /* 0x040fe20000041854 */
[----:B------:R3:W-:Y:S01]  /*53b0*/  I2F R189, R0 ;  /* 0x0000000000bd7306 */ /* 0x0007e20000201400 */
[----:B------:R-:W4:Y:S06]  /*53c0*/  LDSM.16.M88.4 R8, [R229+0x6000] ;  /* 0x00600000e508783b */ /* 0x000f2c0000000200 */
[----:B-----5:R-:W-:Y:S01]  /*53d0*/  HMMA.16816.F32.BF16 R84, R24, R54, R96 ;  /* 0x000000361854723c */ /* 0x020fe20000041860 */
[----:B-1----:R-:W-:-:S05]  /*53e0*/  IMAD.IADD R3, R241, 0x1, -R120 ;  /* 0x00000001f1037824 */ /* 0x002fca00078e0a78 */
[----:B------:R-:W-:Y:S02]  /*53f0*/  IABS R3, R3 ;  /* 0x0000000300037213 */ /* 0x000fe40000000000 */
[C---:B------:R-:W-:Y:S01]  /*5400*/  HMMA.16816.F32.BF16 R92, R24.reuse, R56, R100 ;  /* 0x00000038185c723c */ /* 0x040fe20000041864 */
[----:B---3--:R-:W-:Y:S01]  /*5410*/  IMAD.IADD R0, R248, 0x1, -R120 ;  /* 0x00000001f8007824 */ /* 0x008fe200078e0a78 */
        /* <DEDUP_REMOVED lines=8> */
[----:B--2---:R-:W-:Y:S08]  /*54a0*/  HMMA.16816.F32.BF16 R48, R12, R36, R32 ;  /* 0x000000240c30723c */ /* 0x004ff00000041820 */
[----:B------:R-:W-:Y:S01]  /*54b0*/  HMMA.16816.F32.BF16 R76, R24, R52, R128 ;  /* 0x00000034184c723c */ /* 0x000fe20000041880 */
[----:B-1----:R-:W-:Y:S01]  /*54c0*/  IMAD.MOV.U32 R3, RZ, RZ, R0 ;  /* 0x000000ffff037224 */ /* 0x002fe200078e0000 */
[----:B------:R-:W-:Y:S01]  /*54d0*/  IABS R0, R5 ;  /* 0x0000000500007213 */ /* 0x000fe20000000000 */
[----:B------:R-:W-:-:S05]  /*54e0*/  IMAD.IADD R5, R248, 0x1, -R121 ;  /* 0x00000001f8057824 */ /* 0x000fca00078e0a79 */
[----:B------:R-:W-:Y:S01]  /*54f0*/  HMMA.16816.F32.BF16 R88, R24, R62, R148 ;  /* 0x0000003e1858723c */ /* 0x000fe20000041894 */
[----:B------:R1:W-:Y:S01]  /*5500*/  I2F R184, R3 ;  /* 0x0000000300b87306 */ /* 0x0003e20000201400 */
[----:B------:R-:W2:Y:S06]  /*5510*/  LDSM.16.M88.4 R24, [R226+0xa800] ;  /* 0x00a80000e218783b */ /* 0x000eac0000000200 */
[----:B------:R-:W-:Y:S08]  /*5520*/  HMMA.16816.F32.BF16 R32, R20, R46, R68 ;  /* 0x0000002e1420723c */ /* 0x000ff00000041844 */
[----:B----4-:R-:W-:Y:S01]  /*5530*/  HMMA.16816.F32.BF16 R40, R8, R36, R40 ;  /* 0x000000240828723c */ /* 0x010fe20000041828 */
[----:B-1----:R-:W-:Y:S01]  /*5540*/  IMAD.MOV.U32 R3, RZ, RZ, R0 ;  /* 0x000000ffff037224 */ /* 0x002fe200078e0000 */
[----:B------:R-:W-:Y:S01]  /*5550*/  IABS R0, R5 ;  /* 0x0000000500007213 */ /* 0x000fe20000000000 */
[----:B------:R-:W-:-:S02]  /*5560*/  IMAD.IADD R5, R242, 0x1, -R122 ;  /* 0x00000001f2057824 */ /* 0x000fc400078e0a7a */
[----:B------:R1:W-:Y:S03]  /*5570*/  I2F R182, R3 ;  /* 0x0000000300b67306 */ /* 0x0003e60000201400 */
[----:B------:R-:W-:Y:S08]  /*5580*/  HMMA.16816.F32.BF16 R64, R28, R52, R72 ;  /* 0x000000341c40723c */ /* 0x000ff00000041848 */
[----:B------:R-:W-:Y:S01]  /*5590*/  HMMA.16816.F32.BF16 R44, R16, R46, R80 ;  /* 0x0000002e102c723c */ /* 0x000fe20000041850 */
[----:B-1----:R-:W-:Y:S01]  /*55a0*/  IMAD.MOV.U32 R3, RZ, RZ, R0 ;  /* 0x000000ffff037224 */ /* 0x002fe200078e0000 */
        /* <DEDUP_REMOVED lines=12> */
[----:B------:R-:W3:Y:S01]  /*5670*/  LDSM.16.M88.4 R60, [R226+0xb800] ;  /* 0x00b80000e23c783b */ /* 0x000ee20000000200 */
[----:B-1----:R-:W-:Y:S01]  /*5680*/  IMAD.MOV.U32 R3, RZ, RZ, R0 ;  /* 0x000000ffff037224 */ /* 0x002fe200078e0000 */
[----:B------:R-:W-:Y:S01]  /*5690*/  IABS R0, R5 ;  /* 0x0000000500007213 */ /* 0x000fe20000000000 */
[----:B------:R-:W-:-:S04]  /*56a0*/  IMAD.IADD R5, R248, 0x1, -R123 ;  /* 0x00000001f8057824 */ /* 0x000fc800078e0a7b */
[----:B--2---:R-:W-:Y:S01]  /*56b0*/  HMMA.16816.F32.BF16 R28, R16, R24, R76 ;  /* 0x00000018101c723c */ /* 0x004fe2000004184c */
[----:B------:R1:W-:Y:S07]  /*56c0*/  I2F R183, R3 ;  /* 0x0000000300b77306 */ /* 0x0003ee0000201400 */
[----:B------:R-:W-:Y:S01]  /*56d0*/  HMMA.16816.F32.BF16 R52, R8, R38, R44 ;  /* 0x000000260834723c */ /* 0x000fe2000004182c */
[----:B------:R2:W-:Y:S07]  /*56e0*/  I2F R180, R0 ;  /* 0x0000000000b47306 */ /* 0x0005ee0000201400 */
[----:B------:R-:W-:Y:S01]  /*56f0*/  HMMA.16816.F32.BF16 R56, R16, R26, R84 ;  /* 0x0000001a1038723c */ /* 0x000fe20000041854 */
[----:B-1----:R-:W-:-:S05]  /*5700*/  IMAD.IADD R3, R242, 0x1, -R123 ;  /* 0x00000001f2037824 */ /* 0x002fca00078e0a7b */
[----:B------:R-:W-:Y:S02]  /*5710*/  IABS R3, R3 ;  /* 0x0000000300037213 */ /* 0x000fe40000000000 */
[----:B------:R-:W-:Y:S01]  /*5720*/  HMMA.16816.F32.BF16 R44, R20, R26, R68 ;  /* 0x0000001a142c723c */ /* 0x000fe20000041844 */
[----:B--2---:R-:W-:Y:S01]  /*5730*/  IMAD.IADD R0, R241, 0x1, -R123 ;  /* 0x00000001f1007824 */ /* 0x004fe200078e0a7b */
[----:B------:R1:W-:Y:S04]  /*5740*/  I2F R178, R3 ;  /* 0x0000000300b27306 */ /* 0x0003e80000201400 */
[----:B------:R-:W-:Y:S02]  /*5750*/  IABS R0, R0 ;  /* 0x0000000000007213 */ /* 0x000fe40000000000 */
[C---:B---3--:R-:W-:Y:S08]  /*5760*/  HMMA.16816.F32.BF16 R100, R16.reuse, R60, R100 ;  /* 0x0000003c1064723c */ /* 0x048ff00000041864 */
[----:B------:R-:W-:Y:S01]  /*5770*/  HMMA.16816.F32.BF16 R88, R16, R62, R88 ;  /* 0x0000003e1058723c */ /* 0x000fe20000041858 */
[----:B-1----:R-:W-:Y:S01]  /*5780*/  IMAD.MOV.U32 R3, RZ, RZ, R0 ;  /* 0x000000ffff037224 */ /* 0x002fe200078e0000 */
[----:B------:R-:W-:Y:S01]  /*5790*/  IABS R0, R5 ;  /* 0x0000000500007213 */ /* 0x000fe20000000000 */
[----:B------:R-:W-:-:S02]  /*57a0*/  IMAD.IADD R5, R242, 0x1, -R132 ;  /* 0x00000001f2057824 */ /* 0x000fc400078e0a84 */
[----:B------:R1:W-:Y:S02]  /*57b0*/  I2F R175, R3 ;  /* 0x0000000300af7306 */ /* 0x0003e40000201400 */
[----:B-1----:R-:W-:Y:S01]  /*57c0*/  IMAD.MOV.U32 R3, RZ, RZ, R0 ;  /* 0x000000ffff037224 */ /* 0x002fe200078e0000 */
[----:B------:R-:W-:Y:S01]  /*57d0*/  IABS R0, R5 ;  /* 0x0000000500007213 */ /* 0x000fe20000000000 */
[----:B------:R-:W-:-:S04]  /*57e0*/  IMAD.IADD R5, R241, 0x1, -R132 ;  /* 0x00000001f1057824 */ /* 0x000fc800078e0a84 */
        /* <DEDUP_REMOVED lines=28> */
[----:B------:R1:W-:Y:S08]  /*59b0*/  I2F R156, R3 ;  /* 0x00000003009c7306 */ /* 0x0003f00000201400 */
[----:B------:R2:W-:Y:S01]  /*59c0*/  I2F R171, R0 ;  /* 0x0000000000ab7306 */ /* 0x0005e20000201400 */
[----:B-1----:R-:W-:-:S05]  /*59d0*/  IMAD.IADD R3, R248, 0x1, -R134 ;  /* 0x00000001f8037824 */ /* 0x002fca00078e0a86 */
[----:B------:R-:W-:Y:S01]  /*59e0*/  IABS R3, R3 ;  /* 0x0000000300037213 */ /* 0x000fe20000000000 */
[----:B--2---:R-:W-:-:S03]  /*59f0*/  IMAD.IADD R0, R242, 0x1, -R136 ;  /* 0x00000001f2007824 */ /* 0x004fc600078e0a88 */
[----:B------:R1:W-:Y:S02]  /*5a00*/  I2F R158, R3 ;  /* 0x00000003009e7306 */ /* 0x0003e40000201400 */
[----:B------:R-:W-:-:S05]  /*5a10*/  IABS R0, R0 ;  /* 0x0000000000007213 */ /* 0x000fca0000000000 */
[----:B-1----:R-:W-:Y:S01]  /*5a20*/  IMAD.MOV.U32 R3, RZ, RZ, R0 ;  /* 0x000000ffff037224 */ /* 0x002fe200078e0000 */
[----:B------:R-:W-:Y:S01]  /*5a30*/  IABS R0, R5 ;  /* 0x0000000500007213 */ /* 0x000fe20000000000 */
[----:B------:R-:W-:Y:S02]  /*5a40*/  IMAD.IADD R5, R248, 0x1, -R136 ;  /* 0x00000001f8057824 */ /* 0x000fe400078e0a88 */
        /* <DEDUP_REMOVED lines=48> */
[----:B------:R-:W-:Y:S02]  /*5d50*/  IABS R0, R5 ;  /* 0x0000000500007213 */ /* 0x000fe40000000000 */
[----:B------:R-:W-:Y:S01]  /*5d60*/  IADD3 R5, R152, UR4, RZ ;  /* 0x0000000498057c10 */ /* 0x000fe2000fffe0ff */
[----:B------:R-:W-:Y:S03]  /*5d70*/  I2F R146, R3 ;  /* 0x0000000300927306 */ /* 0x000fe60000201400 */
[----:B------:R-:W-:Y:S02]  /*5d80*/  IMNMX R250, R5, UR14, PT ;  /* 0x0000000e05fa7c17 */ /* 0x000fe4000b800200 */
[----:B------:R-:W-:Y:S02]  /*5d90*/  IADD3 R5, R248, -c[0x0][0x2e4], RZ ;  /* 0x8000b900f8057a10 */ /* 0x000fe40007ffe0ff */
[----:B------:R-:W-:Y:S01]  /*5da0*/  ISETP.GE.AND P4, PT, R7, R250, PT ;  /* 0x000000fa0700720c */ /* 0x000fe20003f86270 */
[----:B------:R1:W-:Y:S01]  /*5db0*/  I2F R145, R0 ;  /* 0x0000000000917306 */ /* 0x0003e20000201400 */
[----:B------:R-:W-:-:S02]  /*5dc0*/  IMNMX R243, RZ, R5, !PT ;  /* 0x00000005fff37217 */ /* 0x000fc40007800200 */
[----:B------:R-:W-:Y:S02]  /*5dd0*/  ISETP.GE.AND P3, PT, R109, R250, PT ;  /* 0x000000fa6d00720c */ /* 0x000fe40003f66270 */
[----:B------:R-:W-:Y:S01]  /*5de0*/  ISETP.LT.OR P2, PT, R7, R243, P2 ;  /* 0x000000f30700720c */ /* 0x000fe20001741670 */
[----:B-1----:R-:W-:-:S04]  /*5df0*/  FMUL.FTZ R0, R48, c[0x0][0x2ec] ;  /* 0x0000bb0030007a20 */ /* 0x002fc80000410000 */
[----:B------:R1:W-:Y:S02]  /*5e00*/  MUFU.TANH R130, R0 ;  /* 0x0000000000827308 */ /* 0x0003e40000002400 */
[----:B-1----:R-:W-:-:S06]  /*5e10*/  FMUL.FTZ R0, R49, c[0x0][0x2ec] ;  /* 0x0000bb0031007a20 */ /* 0x002fcc0000410000 */
[----:B------:R1:W-:Y:S02]  /*5e20*/  MUFU.TANH R144, R0 ;  /* 0x0000000000907308 */ /* 0x0003e40000002400 */
[----:B-1----:R-:W-:-:S06]  /*5e30*/  FMUL.FTZ R0, R50, c[0x0][0x2ec] ;  /* 0x0000bb0032007a20 */ /* 0x002fcc0000410000 */
[----:B------:R1:W2:Y:S02]  /*5e40*/  MUFU.TANH R129, R0 ;  /* 0x0000000000817308 */ /* 0x0002a40000002400 */
[----:B-1----:R-:W-:Y:S02]  /*5e50*/  FMUL.FTZ R0, R51, c[0x0][0x2ec] ;  /* 0x0000bb0033007a20 */ /* 0x002fe40000410000 */
[----:B------:R-:W-:Y:S01]  /*5e60*/  HMMA.16816.F32.BF16 R48, R12, R38, R32 ;  /* 0x000000260c30723c */ /* 0x000fe20000041820 */
[----:B------:R-:W1:Y:S03]  /*5e70*/  LDSM.16.M88.4 R32, [R225+0x2800] ;  /* 0x00280000e120783b */ /* 0x000e660000000200 */
[----:B------:R3:W-:Y:S01]  /*5e80*/  MUFU.TANH R131, R0 ;  /* 0x0000000000837308 */ /* 0x0007e20000002400 */
[----:B--2---:R-:W-:Y:S01]  /*5e90*/  FFMA.FTZ R5, R195, -UR21, R129 ;  /* 0x80000015c3057c23 */ /* 0x004fe20008010081 */
[----:B------:R-:W2:Y:S01]  /*5ea0*/  LDSM.16.M88.4 R36, [R226+0xb000] ;  /* 0x00b00000e224783b */ /* 0x000ea20000000200 */
[----:B---3--:R-:W-:-:S05]  /*5eb0*/  FMUL.FTZ R0, R40, c[0x0][0x2ec] ;  /* 0x0000bb0028007a20 */ /* 0x008fca0000410000 */
[----:B------:R3:W4:Y:S02]  /*5ec0*/  MUFU.TANH R128, R0 ;  /* 0x0000000000807308 */ /* 0x0007240000002400 */
[----:B---3--:R-:W-:-:S06]  /*5ed0*/  FMUL.FTZ R0, R41, c[0x0][0x2ec] ;  /* 0x0000bb0029007a20 */ /* 0x008fcc0000410000 */
[----:B------:R3:W5:Y:S02]  /*5ee0*/  MUFU.TANH R124, R0 ;  /* 0x00000000007c7308 */ /* 0x0007640000002400 */
[----:B---3--:R-:W-:-:S06]  /*5ef0*/  FMUL.FTZ R0, R42, c[0x0][0x2ec] ;  /* 0x0000bb002a007a20 */ /* 0x008fcc0000410000 */
[----:B------:R3:W-:Y:S02]  /*5f00*/  MUFU.TANH R113, R0 ;  /* 0x0000000000717308 */ /* 0x0007e40000002400 */
[----:B---3--:R-:W-:Y:S02]  /*5f10*/  FMUL.FTZ R0, R43, c[0x0][0x2ec] ;  /* 0x0000bb002b007a20 */ /* 0x008fe40000410000 */
[----:B------:R-:W-:Y:S04]  /*5f20*/  HMMA.16816.F32.BF16 R40, R20, R24, R64 ;  /* 0x000000181428723c */ /* 0x000fe80000041840 */
[----:B------:R3:W-:Y:S04]  /*5f30*/  MUFU.TANH R116, R0 ;  /* 0x0000000000747308 */ /* 0x0007e80000002400 */
[----:B-1----:R-:W-:Y:S08]  /*5f40*/  HMMA.16816.F32.BF16 R24, R8, R32, R28 ;  /* 0x000000200818723c */ /* 0x002ff0000004181c */
[----:B--2---:R-:W-:Y:S01]  /*5f50*/  HMMA.16816.F32.BF16 R28, R20, R36, R72 ;  /* 0x00000024141c723c */ /* 0x004fe20000041848 */
[----:B---3--:R-:W-:-:S04]  /*5f60*/  FMUL.FTZ R0, R48, c[0x0][0x2ec] ;  /* 0x0000bb0030007a20 */ /* 0x008fc80000410000 */
[----:B------:R1:W2:Y:S03]  /*5f70*/  MUFU.TANH R114, R0 ;  /* 0x0000000000727308 */ /* 0x0002a60000002400 */
[----:B------:R-:W-:Y:S08]  /*5f80*/  HMMA.16816.F32.BF16 R40, R12, R32, R40 ;  /* 0x000000200c28723c */ /* 0x000ff00000041828 */
[----:B------:R-:W-:-:S04]  /*5f90*/  FMUL.FTZ R3, R24, c[0x0][0x2ec] ;  /* 0x0000bb0018037a20 */ /* 0x000fc80000410000 */
[----:B------:R3:W-:Y:S01]  /*5fa0*/  MUFU.TANH R75, R3 ;  /* 0x00000003004b7308 */ /* 0x0007e20000002400 */
[----:B-1----:R-:W-:-:S07]  /*5fb0*/  FMUL.FTZ R0, R49, c[0x0][0x2ec] ;  /* 0x0000bb0031007a20 */ /* 0x002fce0000410000 */
[----:B------:R1:W-:Y:S01]  /*5fc0*/  MUFU.TANH R115, R0 ;  /* 0x0000000000737308 */ /* 0x0003e20000002400 */
[----:B---3--:R-:W-:-:S04]  /*5fd0*/  IADD3 R3, R153, UR4, RZ ;  /* 0x0000000499037c10 */ /* 0x008fc8000fffe0ff */
[----:B------:R-:W-:Y:S02]  /*5fe0*/  IMNMX R251, R3, UR14, PT ;  /* 0x0000000e03fb7c17 */ /* 0x000fe4000b800200 */
[----:B------:R-:W-:Y:S01]  /*5ff0*/  IADD3 R3, R241, -c[0x0][0x2e4], RZ ;  /* 0x8000b900f1037a10 */ /* 0x000fe20007ffe0ff */
[----:B-1----:R-:W-:Y:S01]  /*6000*/  FMUL.FTZ R0, R50, c[0x0][0x2ec] ;  /* 0x0000bb0032007a20 */ /* 0x002fe20000410000 */
[----:B------:R-:W-:Y:S02]  /*6010*/  ISETP.GE.AND P0, PT, R7, R251, PT ;  /* 0x000000fb0700720c */ /* 0x000fe40003f06270 */
[----:B------:R-:W-:Y:S01]  /*6020*/  IMNMX R244, RZ, R3, !PT ;  /* 0x00000003fff47217 */ /* 0x000fe20007800200 */
[----:B------:R1:W-:Y:S01]  /*6030*/  MUFU.TANH R77, R0 ;  /* 0x00000000004d7308 */ /* 0x0003e20000002400 */
[----:B------:R-:W-:Y:S02]  /*6040*/  ISETP.GE.AND P5, PT, R109, R251, PT ;  /* 0x000000fb6d00720c */ /* 0x000fe40003fa6270 */
[----:B------:R-:W-:-:S02]  /*6050*/  ISETP.LT.OR P4, PT, R7, R244, P4 ;  /* 0x000000f40700720c */ /* 0x000fc40002781670 */
[----:B------:R-:W-:Y:S01]  /*6060*/  ISETP.LT.OR P3, PT, R109, R244, P3 ;  /* 0x000000f46d00720c */ /* 0x000fe20001f61670 */
[----:B-1----:R-:W-:Y:S02]  /*6070*/  FMUL.FTZ R0, R51, c[0x0][0x2ec] ;  /* 0x0000bb0033007a20 */ /* 0x002fe40000410000 */
[----:B------:R-:W-:Y:S02]  /*6080*/  HMMA.16816.F32.BF16 R48, R16, R36, R92 ;  /* 0x000000241030723c */ /* 0x000fe4000004185c */
[----:B------:R1:W-:Y:S02]  /*6090*/  MUFU.TANH R85, R0 ;  /* 0x0000000000557308 */ /* 0x0003e40000002400 */
[----:B-1----:R-:W-:-:S06]  /*60a0*/  FMUL.FTZ R0, R52, c[0x0][0x2ec] ;  /* 0x0000bb0034007a20 */ /* 0x002fcc0000410000 */
[----:B------:R1:W3:Y:S02]  /*60b0*/  MUFU.TANH R67, R0 ;  /* 0x0000000000437308 */ /* 0x0002e40000002400 */
[----:B-1----:R-:W-:-:S06]  /*60c0*/  FMUL.FTZ R0, R53, c[0x0][0x2ec] ;  /* 0x0000bb0035007a20 */ /* 0x002fcc0000410000 */
[----:B------:R1:W-:Y:S02]  /*60d0*/  MUFU.TANH R112, R0 ;  /* 0x0000000000707308 */ /* 0x0003e40000002400 */
[----:B-1----:R-:W-:-:S06]  /*60e0*/  FMUL.FTZ R0, R54, c[0x0][0x2ec] ;  /* 0x0000bb0036007a20 */ /* 0x002fcc0000410000 */
[----:B------:R1:W-:Y:S02]  /*60f0*/  MUFU.TANH R66, R0 ;  /* 0x0000000000427308 */ /* 0x0003e40000002400 */
[----:B-1----:R-:W-:Y:S02]  /*6100*/  FMUL.FTZ R0, R55, c[0x0][0x2ec] ;  /* 0x0000bb0037007a20 */ /* 0x002fe40000410000 */
[-C--:B------:R-:W-:Y:S04]  /*6110*/  HMMA.16816.F32.BF16 R52, R16, R38.reuse, R96 ;  /* 0x000000261034723c */ /* 0x080fe80000041860 */
[----:B------:R1:W-:Y:S03]  /*6120*/  MUFU.TANH R95, R0 ;  /* 0x00000000005f7308 */ /* 0x0003e60000002400 */
[----:B------:R-:W-:Y:S01]  /*6130*/  FMUL.FTZ R16, R25, c[0x0][0x2ec] ;  /* 0x0000bb0019107a20 */ /* 0x000fe20000410000 */
[----:B------:R-:W-:Y:S01]  /*6140*/  HMMA.16816.F32.BF16 R36, R20, R38, R80 ;  /* 0x000000261424723c */ /* 0x000fe20000041850 */
[----:B------:R-:W-:-:S02]  /*6150*/  FMUL.FTZ R17, R26, c[0x0][0x2ec] ;  /* 0x0000bb001a117a20 */ /* 0x000fc40000410000 */
[----:B------:R-:W-:Y:S01]  /*6160*/  FMUL.FTZ R18, R27, c[0x0][0x2ec] ;  /* 0x0000bb001b127a20 */ /* 0x000fe20000410000 */
[----:B------:R-:W-:Y:S04]  /*6170*/  MUFU.TANH R92, R16 ;  /* 0x00000010005c7308 */ /* 0x000fe80000002400 */
[----:B------:R-:W-:Y:S01]  /*6180*/  HMMA.16816.F32.BF16 R24, R12, R34, R44 ;  /* 0x000000220c18723c */ /* 0x000fe2000004182c */
[----:B-1----:R-:W-:-:S03]  /*6190*/  FMUL.FTZ R0, R40, c[0x0][0x2ec] ;  /* 0x0000bb0028007a20 */ /* 0x002fc60000410000 */
[----:B------:R-:W-:Y:S04]  /*61a0*/  MUFU.TANH R44, R17 ;  /* 0x00000011002c7308 */ /* 0x000fe80000002400 */
[----:B------:R-:W-:Y:S04]  /*61b0*/  HMMA.16816.F32.BF16 R32, R8, R34, R56 ;  /* 0x000000220820723c */ /* 0x000fe80000041838 */
[----:B------:R1:W1:Y:S08]  /*61c0*/  MUFU.TANH R69, R0 ;  /* 0x0000000000457308 */ /* 0x0002700000002400 */
[----:B------:R2:W-:Y:S04]  /*61d0*/  MUFU.TANH R76, R18 ;  /* 0x00000012004c7308 */ /* 0x0005e80000002400 */
[----:B------:R-:W-:-:S02]  /*61e0*/  FMUL.FTZ R6, R27, c[0x0][0x2ec] ;  /* 0x0000bb001b067a20 */ /* 0x000fc40000410000 */
[----:B------:R-:W-:Y:S02]  /*61f0*/  FMUL.FTZ R3, R25, c[0x0][0x2ec] ;  /* 0x0000bb0019037a20 */ /* 0x000fe40000410000 */
[----:B-1----:R-:W-:Y:S01]  /*6200*/  FMUL.FTZ R0, R41, c[0x0][0x2ec] ;  /* 0x0000bb0029007a20 */ /* 0x002fe20000410000 */
[----:B------:R1:W-:Y:S01]  /*6210*/  MUFU.TANH R87, R6 ;  /* 0x0000000600577308 */ /* 0x0003e20000002400 */
[----:B--2---:R-:W2:Y:S07]  /*6220*/  LDSM.16.M88.4 R16, [R225+0x3000] ;  /* 0x00300000e110783b */ /* 0x004eae0000000200 */
[----:B------:R3:W-:Y:S08]  /*6230*/  MUFU.TANH R97, R0 ;  /* 0x0000000000617308 */ /* 0x0007f00000002400 */
[----:B------:R4:W-:Y:S01]  /*6240*/  MUFU.TANH R94, R3 ;  /* 0x00000003005e7308 */ /* 0x0009e20000002400 */
[----:B-1----:R-:W-:-:S02]  /*6250*/  FMUL.FTZ R6, R33, c[0x0][0x2ec] ;  /* 0x0000bb0021067a20 */ /* 0x002fc40000410000 */
[----:B---3--:R-:W-:-:S05]  /*6260*/  FMUL.FTZ R0, R42, c[0x0][0x2ec] ;  /* 0x0000bb002a007a20 */ /* 0x008fca0000410000 */
[----:B------:R1:W-:Y:S01]  /*6270*/  MUFU.TANH R86, R6 ;  /* 0x0000000600567308 */ /* 0x0003e20000002400 */
[----:B----4-:R-:W-:-:S07]  /*6280*/  FFMA.FTZ R3, R197, -UR21, R128 ;  /* 0x80000015c5037c23 */ /* 0x010fce0008010080 */
[----:B------:R3:W4:Y:S01]  /*6290*/  MUFU.TANH R93, R0 ;  /* 0x00000000005d7308 */ /* 0x0007220000002400 */
[----:B------:R-:W-:Y:S01]  /*62a0*/  FSEL R79, R3, -INF , !P4 ;  /* 0xff800000034f7808 */ /* 0x000fe20006000000 */
[----:B-----5:R-:W-:Y:S01]  /*62b0*/  FFMA.FTZ R3, R196, -UR21, R124 ;  /* 0x80000015c4037c23 */ /* 0x020fe2000801007c */
[----:B------:R-:W-:Y:S01]  /*62c0*/  ISETP.GE.AND P4, PT, R110, R251, PT ;  /* 0x000000fb6e00720c */ /* 0x000fe20003f86270 */
[----:B-1----:R-:W-:-:S03]  /*62d0*/  FFMA.FTZ R6, R203, -UR21, R114 ;  /* 0x80000015cb067c23 */ /* 0x002fc60008010072 */
[----:B------:R-:W-:Y:S01]  /*62e0*/  FSEL R73, R3, -INF , !P3 ;  /* 0xff80000003497808 */ /* 0x000fe20005800000 */
[----:B------:R-:W-:Y:S01]  /*62f0*/  FFMA.FTZ R3, R191, -UR21, R67 ;  /* 0x80000015bf037c23 */ /* 0x000fe20008010043 */
[----:B------:R-:W-:Y:S01]  /*6300*/  ISETP.GE.AND P3, PT, R111, R251, PT ;  /* 0x000000fb6f00720c */ /* 0x000fe20003f66270 */
[----:B--2---:R-:W-:Y:S01]  /*6310*/  HMMA.16816.F32.BF16 R28, R12, R16, R28 ;  /* 0x000000100c1c723c */ /* 0x004fe2000004181c */
[----:B---3--:R-:W-:-:S04]  /*6320*/  FMUL.FTZ R0, R43, c[0x0][0x2ec] ;  /* 0x0000bb002b007a20 */ /* 0x008fc80000410000 */
[----:B------:R1:W-:Y:S03]  /*6330*/  MUFU.TANH R96, R0 ;  /* 0x0000000000607308 */ /* 0x0003e60000002400 */
[----:B------:R-:W-:Y:S01]  /*6340*/  HMMA.16816.F32.BF16 R40, R20, R60, R104 ;  /* 0x0000003c1428723c */ /* 0x000fe20000041868 */
[----:B-1----:R-:W-:-:S04]  /*6350*/  IADD3 R0, R108, UR4, RZ ;  /* 0x000000046c007c10 */ /* 0x002fc8000fffe0ff */
[----:B------:R-:W-:Y:S02]  /*6360*/  IMNMX R252, R0, UR14, PT ;  /* 0x0000000e00fc7c17 */ /* 0x000fe4000b800200 */
[----:B------:R-:W-:Y:S02]  /*6370*/  IADD3 R0, R247, -c[0x0][0x2e4], RZ ;  /* 0x8000b900f7007a10 */ /* 0x000fe40007ffe0ff */
[C---:B------:R-:W-:Y:S02]  /*6380*/  ISETP.GE.AND P1, PT, R7.reuse, R252, PT ;  /* 0x000000fc0700720c */ /* 0x040fe40003f26270 */
[----:B------:R-:W-:Y:S02]  /*6390*/  IMNMX R246, RZ, R0, !PT ;  /* 0x00000000fff67217 */ /* 0x000fe40007800200 */
[----:B------:R-:W-:Y:S02]  /*63a0*/  IADD3 R0, R242, -c[0x0][0x2e4], RZ ;  /* 0x8000b900f2007a10 */ /* 0x000fe40007ffe0ff */
[----:B------:R-:W-:-:S02]  /*63b0*/  ISETP.LT.OR P1, PT, R7, R246, P1 ;  /* 0x000000f60700720c */ /* 0x000fc40000f21670 */
[----:B------:R-:W-:Y:S01]  /*63c0*/  IMNMX R245, RZ, R0, !PT ;  /* 0x00000000fff57217 */ /* 0x000fe20007800200 */
[----:B------:R-:W-:Y:S01]  /*63d0*/  FMUL.FTZ R0, R24, c[0x0][0x2ec] ;  /* 0x0000bb0018007a20 */ /* 0x000fe20000410000 */
[----:B------:R-:W-:Y:S01]  /*63e0*/  ISETP.GE.AND P6, PT, R109, R252, PT ;  /* 0x000000fc6d00720c */ /* 0x000fe20003fc6270 */
[----:B------:R-:W-:Y:S01]  /*63f0*/  FMUL.FTZ R24, R34, c[0x0][0x2ec] ;  /* 0x0000bb0022187a20 */ /* 0x000fe20000410000 */
[----:B------:R-:W-:Y:S01]  /*6400*/  ISETP.LT.OR P0, PT, R7, R245, P0 ;  /* 0x000000f50700720c */ /* 0x000fe20000701670 */
[----:B------:R1:W2:Y:S01]  /*6410*/  MUFU.TANH R47, R0 ;  /* 0x00000000002f7308 */ /* 0x0002a20000002400 */
[----:B------:R-:W-:Y:S01]  /*6420*/  ISETP.LT.OR P6, PT, R109, R246, P6 ;  /* 0x000000f66d00720c */ /* 0x000fe200037c1670 */
[----:B------:R-:W-:Y:S01]  /*6430*/  FMUL.FTZ R7, R35, c[0x0][0x2ec] ;  /* 0x0000bb0023077a20 */ /* 0x000fe20000410000 */
[----:B------:R-:W-:Y:S01]  /*6440*/  FSEL R74, R5, -INF , !P0 ;  /* 0xff800000054a7808 */ /* 0x000fe20004000000 */
[----:B------:R-:W-:Y:S01]  /*6450*/  FFMA.FTZ R5, R202, -UR21, R144 ;  /* 0x80000015ca057c23 */ /* 0x000fe20008010090 */
[----:B------:R-:W-:-:S02]  /*6460*/  ISETP.GE.AND P0, PT, R110, R252, PT ;  /* 0x000000fc6e00720c */ /* 0x000fc40003f06270 */
[----:B------:R-:W-:Y:S01]  /*6470*/  ISETP.LT.OR P5, PT, R109, R245, P5 ;  /* 0x000000f56d00720c */ /* 0x000fe20002fa1670 */
[----:B------:R3:W-:Y:S01]  /*6480*/  MUFU.TANH R46, R24 ;  /* 0x00000018002e7308 */ /* 0x0007e20000002400 */
[----:B------:R-:W-:Y:S02]  /*6490*/  ISETP.LT.OR P0, PT, R110, R246, P0 ;  /* 0x000000f66e00720c */ /* 0x000fe40000701670 */
[----:B------:R-:W-:Y:S01]  /*64a0*/  FSEL R64, R5, -INF , !P6 ;  /* 0xff80000005407808 */ /* 0x000fe20007000000 */
[----:B------:R-:W-:Y:S01]  /*64b0*/  FFMA.FTZ R5, R198, -UR21, R131 ;  /* 0x80000015c6057c23 */ /* 0x000fe20008010083 */
[----:B------:R-:W-:Y:S02]  /*64c0*/  ISETP.GE.AND P6, PT, R110, R249, PT ;  /* 0x000000f96e00720c */ /* 0x000fe40003fc6270 */
[----:B------:R-:W-:Y:S01]  /*64d0*/  FSEL R59, R6, -INF , !P0 ;  /* 0xff800000063b7808 */ /* 0x000fe20004000000 */
[----:B-1----:R-:W-:Y:S01]  /*64e0*/  FFMA.FTZ R0, R201, -UR21, R130 ;  /* 0x80000015c9007c23 */ /* 0x002fe20008010082 */
[----:B------:R-:W-:Y:S01]  /*64f0*/  ISETP.LT.OR P6, PT, R110, R243, P6 ;  /* 0x000000f36e00720c */ /* 0x000fe200037c1670 */
[----:B------:R-:W-:Y:S01]  /*6500*/  FMUL.FTZ R6, R28, c[0x0][0x2ec] ;  /* 0x0000bb001c067a20 */ /* 0x000fe20000410000 */
[----:B------:R-:W-:Y:S01]  /*6510*/  FSEL R70, R5, -INF , !P5 ;  /* 0xff80000005467808 */ /* 0x000fe20006800000 */
[----:B------:R-:W-:Y:S01]  /*6520*/  FFMA.FTZ R5, R192, -UR21, R77 ;  /* 0x80000015c0057c23 */ /* 0x000fe2000801004d */
[----:B------:R-:W-:Y:S01]  /*6530*/  FSEL R65, R0, -INF , !P1 ;  /* 0xff80000000417808 */ /* 0x000fe20004800000 */
[----:B------:R-:W-:Y:S01]  /*6540*/  FMUL.FTZ R0, R26, c[0x0][0x2ec] ;  /* 0x0000bb001a007a20 */ /* 0x000fe20000410000 */
[----:B------:R-:W-:Y:S01]  /*6550*/  ISETP.GE.AND P1, PT, R109, R249, PT ;  /* 0x000000f96d00720c */ /* 0x000fe20003f26270 */
[----:B---3--:R-:W-:Y:S01]  /*6560*/  HMMA.16816.F32.BF16 R24, R8, R16, R48 ;  /* 0x000000100818723c */ /* 0x008fe20000041830 */
[----:B------:R1:W-:Y:S01]  /*6570*/  MUFU.TANH R83, R6 ;  /* 0x0000000600537308 */ /* 0x0003e20000002400 */
[----:B------:R-:W-:-:S02]  /*6580*/  ISETP.LT.OR P3, PT, R111, R245, P3 ;  /* 0x000000f56f00720c */ /* 0x000fc40001f61670 */
[----:B------:R-:W-:Y:S02]  /*6590*/  ISETP.LT.OR P1, PT, R109, R243, P1 ;  /* 0x000000f36d00720c */ /* 0x000fe40000f21670 */
[C---:B------:R-:W-:Y:S02]  /*65a0*/  ISETP.GE.AND P0, PT, R111.reuse, R249, PT ;  /* 0x000000f96f00720c */ /* 0x040fe40003f06270 */
[----:B------:R-:W-:Y:S01]  /*65b0*/  ISETP.LT.OR P4, PT, R110, R245, P4 ;  /* 0x000000f56e00720c */ /* 0x000fe20002781670 */
[----:B------:R3:W5:Y:S01]  /*65c0*/  MUFU.TANH R45, R0 ;  /* 0x00000000002d7308 */ /* 0x0007620000002400 */
[C---:B------:R-:W-:Y:S02]  /*65d0*/  ISETP.LT.OR P0, PT, R111.reuse, R243, P0 ;  /* 0x000000f36f00720c */ /* 0x040fe40000701670 */
[----:B------:R-:W-:Y:S02]  /*65e0*/  ISETP.GE.AND P5, PT, R111, R252, PT ;  /* 0x000000fc6f00720c */ /* 0x000fe40003fa6270 */
[----:B------:R-:W-:Y:S01]  /*65f0*/  FSEL R68, R5, -INF , !P4 ;  /* 0xff80000005447808 */ /* 0x000fe20006000000 */
[----:B------:R-:W-:Y:S01]  /*6600*/  FFMA.FTZ R5, R204, -UR21, R115 ;  /* 0x80000015cc057c23 */ /* 0x000fe20008010073 */
[----:B------:R-:W-:Y:S01]  /*6610*/  ISETP.LT.OR P5, PT, R111, R246, P5 ;  /* 0x000000f66f00720c */ /* 0x000fe20002fa1670 */
[----:B-1----:R-:W-:Y:S01]  /*6620*/  FFMA.FTZ R6, R187, -UR21, R85 ;  /* 0x80000015bb067c23 */ /* 0x002fe20008010055 */
[----:B------:R1:W-:Y:S01]  /*6630*/  MUFU.TANH R84, R7 ;  /* 0x0000000700547308 */ /* 0x0003e20000002400 */
[----:B------:R-:W-:-:S02]  /*6640*/  ISETP.GE.AND P4, PT, R120, R252, PT ;  /* 0x000000fc7800720c */ /* 0x000fc40003f86270 */
[----:B------:R-:W-:Y:S01]  /*6650*/  FSEL R56, R5, -INF , !P5 ;  /* 0xff80000005387808 */ /* 0x000fe20006800000 */
[----:B------:R-:W-:Y:S01]  /*6660*/  FFMA.FTZ R5, R205, -UR21, R69 ;  /* 0x80000015cd057c23 */ /* 0x000fe20008010045 */
[----:B------:R-:W-:Y:S01]  /*6670*/  FSEL R61, R6, -INF , !P3 ;  /* 0xff800000063d7808 */ /* 0x000fe20005800000 */
[----:B------:R-:W-:Y:S01]  /*6680*/  FMUL.FTZ R6, R31, c[0x0][0x2ec] ;  /* 0x0000bb001f067a20 */ /* 0x000fe20000410000 */
[----:B------:R-:W-:Y:S01]  /*6690*/  ISETP.GE.AND P5, PT, R120, R249, PT ;  /* 0x000000f97800720c */ /* 0x000fe20003fa6270 */
[----:B---3--:R-:W-:Y:S01]  /*66a0*/  FFMA.FTZ R0, R194, -UR21, R113 ;  /* 0x80000015c2007c23 */ /* 0x008fe20008010071 */
[C---:B------:R-:W-:Y:S01]  /*66b0*/  ISETP.LT.OR P4, PT, R120.reuse, R246, P4 ;  /* 0x000000f67800720c */ /* 0x040fe20002781670 */
[----:B------:R-:W-:Y:S01]  /*66c0*/  FMUL.FTZ R16, R27, c[0x0][0x2ec] ;  /* 0x0000bb001b107a20 */ /* 0x000fe20000410000 */
[----:B------:R3:W-:Y:S01]  /*66d0*/  MUFU.TANH R82, R6 ;  /* 0x0000000600527308 */ /* 0x0007e20000002400 */
[----:B------:R-:W-:Y:S02]  /*66e0*/  ISETP.LT.OR P5, PT, R120, R243, P5 ;  /* 0x000000f37800720c */ /* 0x000fe40002fa1670 */
[----:B------:R-:W-:Y:S01]  /*66f0*/  FSEL R81, R0, -INF , !P2 ;  /* 0xff80000000517808 */ /* 0x000fe20005000000 */
[----:B------:R-:W-:Y:S01]  /*6700*/  FMUL.FTZ R0, R32, c[0x0][0x2ec] ;  /* 0x0000bb0020007a20 */ /* 0x000fe20000410000 */
[C---:B------:R-:W-:Y:S01]  /*6710*/  ISETP.GE.AND P2, PT, R110.reuse, R250, PT ;  /* 0x000000fa6e00720c */ /* 0x040fe20003f46270 */
[----:B-1----:R-:W-:Y:S01]  /*6720*/  FMUL.FTZ R7, R29, c[0x0][0x2ec] ;  /* 0x0000bb001d077a20 */ /* 0x002fe20000410000 */
[----:B------:R-:W-:Y:S01]  /*6730*/  FSEL R51, R5, -INF , !P4 ;  /* 0xff80000005337808 */ /* 0x000fe20006000000 */
[----:B------:R1:W1:Y:S01]  /*6740*/  MUFU.TANH R58, R0 ;  /* 0x00000000003a7308 */ /* 0x0002620000002400 */
[----:B------:R-:W-:Y:S01]  /*6750*/  ISETP.LT.OR P2, PT, R110, R244, P2 ;  /* 0x000000f46e00720c */ /* 0x000fe20001741670 */
[----:B----4-:R-:W-:Y:S01]  /*6760*/  FFMA.FTZ R5, R189, -UR21, R93 ;  /* 0x80000015bd057c23 */ /* 0x010fe2000801005d */
[----:B------:R-:W-:Y:S01]  /*6770*/  ISETP.GE.AND P3, PT, R121, R252, PT ;  /* 0x000000fc7900720c */ /* 0x000fe20003f66270 */
[----:B------:R-:W-:Y:S01]  /*6780*/  HMMA.16816.F32.BF16 R32, R20, R62, R140 ;  /* 0x0000003e1420723c */ /* 0x000fe2000004188c */
[----:B------:R-:W-:Y:S01]  /*6790*/  FSEL R71, R3, -INF , !P2 ;  /* 0xff80000003477808 */ /* 0x000fe20005000000 */
[----:B------:R-:W-:Y:S01]  /*67a0*/  FFMA.FTZ R3, R188, -UR21, R112 ;  /* 0x80000015bc037c23 */ /* 0x000fe20008010070 */
[----:B------:R-:W-:Y:S01]  /*67b0*/  ISETP.GE.AND P2, PT, R120, R251, PT ;  /* 0x000000fb7800720c */ /* 0x000fe20003f46270 */
[----:B------:R4:W-:Y:S01]  /*67c0*/  MUFU.TANH R85, R7 ;  /* 0x0000000700557308 */ /* 0x0009e20000002400 */
[----:B---3--:R-:W-:Y:S01]  /*67d0*/  FMUL.FTZ R6, R25, c[0x0][0x2ec] ;  /* 0x0000bb0019067a20 */ /* 0x008fe20000410000 */
[----:B------:R-:W-:-:S02]  /*67e0*/  ISETP.LT.OR P3, PT, R121, R246, P3 ;  /* 0x000000f67900720c */ /* 0x000fc40001f61670 */
[----:B------:R-:W-:Y:S02]  /*67f0*/  ISETP.LT.OR P2, PT, R120, R245, P2 ;  /* 0x000000f57800720c */ /* 0x000fe40001741670 */
[----:B------:R-:W-:Y:S01]  /*6800*/  ISETP.GE.AND P4, PT, R121, R249, PT ;  /* 0x000000f97900720c */ /* 0x000fe20003f86270 */
[----:B-1----:R-:W-:Y:S01]  /*6810*/  FFMA.FTZ R0, R193, -UR21, R116 ;  /* 0x80000015c1007c23 */ /* 0x002fe20008010074 */
[----:B------:R1:W-:Y:S01]  /*6820*/  MUFU.TANH R80, R6 ;  /* 0x0000000600507308 */ /* 0x0003e20000002400 */
[----:B------:R-:W-:Y:S01]  /*6830*/  FSEL R57, R5, -INF , !P2 ;  /* 0xff80000005397808 */ /* 0x000fe20005000000 */
[----:B------:R-:W-:Y:S01]  /*6840*/  FFMA.FTZ R5, R174, -UR21, R76 ;  /* 0x80000015ae057c23 */ /* 0x000fe2000801004c */
[----:B------:R-:W-:Y:S02]  /*6850*/  ISETP.GE.AND P2, PT, R122, R252, PT ;  /* 0x000000fc7a00720c */ /* 0x000fe40003f46270 */
[----:B------:R-:W-:Y:S01]  /*6860*/  FSEL R78, R0, -INF , !P1 ;  /* 0xff800000004e7808 */ /* 0x000fe20004800000 */
[----:B------:R-:W-:Y:S01]  /*6870*/  FFMA.FTZ R0, R190, -UR21, R66 ;  /* 0x80000015be007c23 */ /* 0x000fe20008010042 */
[----:B------:R-:W-:Y:S01]  /*6880*/  ISETP.GE.AND P1, PT, R111, R250, PT ;  /* 0x000000fa6f00720c */ /* 0x000fe20003f26270 */
[----:B----4-:R-:W-:Y:S01]  /*6890*/  FMUL.FTZ R7, R26, c[0x0][0x2ec] ;  /* 0x0000bb001a077a20 */ /* 0x010fe20000410000 */
[----:B------:R-:W-:-:S02]  /*68a0*/  ISETP.LT.OR P2, PT, R122, R246, P2 ;  /* 0x000000f67a00720c */ /* 0x000fc40001741670 */
[----:B------:R-:W-:Y:S01]  /*68b0*/  FSEL R77, R0, -INF , !P6 ;  /* 0xff800000004d7808 */ /* 0x000fe20007000000 */
[----:B------:R-:W-:Y:S01]  /*68c0*/  FMUL.FTZ R0, R30, c[0x0][0x2ec] ;  /* 0x0000bb001e007a20 */ /* 0x000fe20000410000 */
[----:B------:R-:W-:Y:S01]  /*68d0*/  ISETP.LT.OR P1, PT, R111, R244, P1 ;  /* 0x000000f46f00720c */ /* 0x000fe20000f21670 */
[----:B------:R-:W-:Y:S01]  /*68e0*/  HMMA.16816.F32.BF16 R28, R8, R18, R52 ;  /* 0x00000012081c723c */ /* 0x000fe20000041834 */
[----:B------:R-:W-:Y:S01]  /*68f0*/  MUFU.TANH R52, R16 ;  /* 0x0000001000347308 */ /* 0x000fe20000002400 */
[----:B------:R-:W-:Y:S01]  /*6900*/  ISETP.GE.AND P6, PT, R120, R250, PT ;  /* 0x000000fa7800720c */ /* 0x000fe20003fc6270 */
[----:B-1----:R-:W-:Y:S01]  /*6910*/  FFMA.FTZ R6, R206, -UR21, R97 ;  /* 0x80000015ce067c23 */ /* 0x002fe20008010061 */
[----:B------:R-:W-:Y:S01]  /*6920*/  FSEL R69, R3, -INF , !P1 ;  /* 0xff80000003457808 */ /* 0x000fe20004800000 */
[----:B------:R-:W-:Y:S01]  /*6930*/  FFMA.FTZ R3, R185, -UR21, R75 ;  /* 0x80000015b9037c23 */ /* 0x000fe2000801004b */
[C---:B------:R-:W-:Y:S02]  /*6940*/  ISETP.GE.AND P1, PT, R121.reuse, R251, PT ;  /* 0x000000fb7900720c */ /* 0x040fe40003f26270 */
[----:B------:R-:W-:Y:S01]  /*6950*/  ISETP.LT.OR P6, PT, R120, R244, P6 ;  /* 0x000000f47800720c */ /* 0x000fe200037c1670 */
[----:B------:R1:W-:Y:S01]  /*6960*/  MUFU.TANH R67, R0 ;  /* 0x0000000000437308 */ /* 0x0003e20000002400 */
[----:B------:R-:W-:-:S02]  /*6970*/  ISETP.LT.OR P1, PT, R121, R245, P1 ;  /* 0x000000f57900720c */ /* 0x000fc40000f21670 */
[----:B------:R-:W-:Y:S01]  /*6980*/  FSEL R60, R3, -INF , !P6 ;  /* 0xff800000033c7808 */ /* 0x000fe20007000000 */
[----:B--2---:R-:W-:Y:S01]  /*6990*/  FFMA.FTZ R3, R207, -UR21, R47 ;  /* 0x80000015cf037c23 */ /* 0x004fe2000801002f */
[----:B------:R-:W-:Y:S02]  /*69a0*/  ISETP.GE.AND P6, PT, R122, R251, PT ;  /* 0x000000fb7a00720c */ /* 0x000fe40003fc6270 */
[----:B------:R-:W-:Y:S01]  /*69b0*/  FSEL R48, R6, -INF , !P3 ;  /* 0xff80000006307808 */ /* 0x000fe20005800000 */
[----:B------:R-:W-:Y:S01]  /*69c0*/  FFMA.FTZ R6, R182, -UR21, R92 ;  /* 0x80000015b6067c23 */ /* 0x000fe2000801005c */
[C---:B------:R-:W-:Y:S02]  /*69d0*/  ISETP.LT.OR P6, PT, R122.reuse, R245, P6 ;  /* 0x000000f57a00720c */ /* 0x040fe400037c1670 */
[----:B------:R-:W-:Y:S02]  /*69e0*/  ISETP.GE.AND P3, PT, R122, R249, PT ;  /* 0x000000f97a00720c */ /* 0x000fe40003f66270 */
[----:B------:R-:W-:-:S02]  /*69f0*/  ISETP.LT.OR P4, PT, R121, R243, P4 ;  /* 0x000000f37900720c */ /* 0x000fc40002781670 */
[----:B------:R-:W-:Y:S01]  /*6a00*/  ISETP.LT.OR P3, PT, R122, R243, P3 ;  /* 0x000000f37a00720c */ /* 0x000fe20001f61670 */
[----:B-1----:R-:W-:Y:S01]  /*6a10*/  FFMA.FTZ R0, R186, -UR21, R95 ;  /* 0x80000015ba007c23 */ /* 0x002fe2000801005f */
[----:B------:R-:W-:Y:S01]  /*6a20*/  FSEL R76, R5, -INF , !P4 ;  /* 0xff800000054c7808 */ /* 0x000fe20006000000 */
[----:B------:R-:W-:Y:S01]  /*6a30*/  FFMA.FTZ R5, R208, -UR21, R94 ;  /* 0x80000015d0057c23 */ /* 0x000fe2000801005e */
[-C--:B------:R-:W-:Y:S02]  /*6a40*/  ISETP.GE.AND P4, PT, R123, R250.reuse, PT ;  /* 0x000000fa7b00720c */ /* 0x080fe40003f86270 */
[----:B------:R-:W-:Y:S01]  /*6a50*/  FSEL R72, R0, -INF , !P0 ;  /* 0xff80000000487808 */ /* 0x000fe20004000000 */
[----:B------:R-:W-:Y:S01]  /*6a60*/  FMUL.FTZ R0, R24, c[0x0][0x2ec] ;  /* 0x0000bb0018007a20 */ /* 0x000fe20000410000 */
[C---:B------:R-:W-:Y:S01]  /*6a70*/  ISETP.GE.AND P0, PT, R121.reuse, R250, PT ;  /* 0x000000fa7900720c */ /* 0x040fe20003f06270 */
[----:B------:R-:W-:Y:S01]  /*6a80*/  HMMA.16816.F32.BF16 R24, R12, R18, R36 ;  /* 0x000000120c18723c */ /* 0x000fe20000041824 */
[----:B------:R-:W1:Y:S01]  /*6a90*/  LDSM.16.M88.4 R16, [R225+0x3800] ;  /* 0x00380000e110783b */ /* 0x000e620000000200 */
[----:B------:R2:W-:Y:S01]  /*6aa0*/  MUFU.TANH R66, R0 ;  /* 0x0000000000427308 */ /* 0x0005e20000002400 */
[----:B------:R-:W-:Y:S01]  /*6ab0*/  ISETP.LT.OR P0, PT, R121, R244, P0 ;  /* 0x000000f47900720c */ /* 0x000fe20000701670 */
[----:B------:R-:W-:-:S04]  /*6ac0*/  DEPBAR.LE SB0, 0x0 ;  /* 0x000080000000791a */ /* 0x000fc80000000000 */
[----:B------:R-:W-:Y:S01]  /*6ad0*/  FSEL R53, R6, -INF , !P0 ;  /* 0xff80000006357808 */ /* 0x000fe20004000000 */
[----:B------:R-:W-:Y:S01]  /*6ae0*/  BAR.SYNC.DEFER_BLOCKING 0x0 ;  /* 0x0000000000007b1d */ /* 0x000fe20000010000 */
[C---:B------:R-:W-:Y:S02]  /*6af0*/  ISETP.GE.AND P0, PT, R123.reuse, R251, PT ;  /* 0x000000fb7b00720c */ /* 0x040fe40003f06270 */
[C---:B------:R-:W-:Y:S02]  /*6b00*/  ISETP.LT.OR P4, PT, R123.reuse, R244, P4 ;  /* 0x000000f47b00720c */ /* 0x040fe40002781670 */
[----:B------:R-:W-:Y:S01]  /*6b10*/  ISETP.LT.OR P0, PT, R123, R245, P0 ;  /* 0x000000f57b00720c */ /* 0x000fe20000701670 */
[----:B--2---:R-:W-:Y:S02]  /*6b20*/  FFMA.FTZ R0, R181, -UR21, R44 ;  /* 0x80000015b5007c23 */ /* 0x004fe4000801002c */
[----:B------:R2:W3:Y:S03]  /*6b30*/  MUFU.TANH R44, R7 ;  /* 0x00000007002c7308 */ /* 0x0004e60000002400 */
[----:B------:R-:W-:Y:S01]  /*6b40*/  FSEL R75, R0, -INF , !P5 ;  /* 0xff800000004b7808 */ /* 0x000fe20006800000 */
[----:B------:R-:W-:Y:S01]  /*6b50*/  FFMA.FTZ R0, R184, -UR21, R96 ;  /* 0x80000015b8007c23 */ /* 0x000fe20008010060 */
[----:B------:R-:W-:-:S02]  /*6b60*/  ISETP.GE.AND P5, PT, R122, R250, PT ;  /* 0x000000fa7a00720c */ /* 0x000fc40003fa6270 */
[----:B------:R-:W-:Y:S02]  /*6b70*/  FMUL.FTZ R6, R27, c[0x0][0x2ec] ;  /* 0x0000bb001b067a20 */ /* 0x000fe40000410000 */
[----:B------:R-:W-:Y:S01]  /*6b80*/  FSEL R50, R0, -INF , !P1 ;  /* 0xff80000000327808 */ /* 0x000fe20004800000 */
[----:B-----5:R-:W-:Y:S01]  /*6b90*/  FFMA.FTZ R0, R179, -UR21, R45 ;  /* 0x80000015b3007c23 */ /* 0x020fe2000801002d */
[----:B------:R-:W-:Y:S02]  /*6ba0*/  ISETP.GE.AND P1, PT, R123, R252, PT ;  /* 0x000000fc7b00720c */ /* 0x000fe40003f26270 */
[----:B------:R-:W-:Y:S01]  /*6bb0*/  FSEL R45, R3, -INF , !P2 ;  /* 0xff800000032d7808 */ /* 0x000fe20005000000 */
[----:B------:R-:W-:Y:S01]  /*6bc0*/  FMUL.FTZ R3, R26, c[0x0][0x2ec] ;  /* 0x0000bb001a037a20 */ /* 0x000fe20000410000 */
[----:B------:R-:W-:Y:S01]  /*6bd0*/  FSEL R47, R0, -INF , !P6 ;  /* 0xff800000002f7808 */ /* 0x000fe20007000000 */
[----:B------:R-:W-:Y:S01]  /*6be0*/  FFMA.FTZ R0, R180, -UR21, R46 ;  /* 0x80000015b4007c23 */ /* 0x000fe2000801002e */
[----:B------:R-:W-:Y:S01]  /*6bf0*/  ISETP.LT.OR P1, PT, R123, R246, P1 ;  /* 0x000000f67b00720c */ /* 0x000fe20000f21670 */
[----:B--2---:R-:W-:Y:S01]  /*6c00*/  FMUL.FTZ R7, R24, c[0x0][0x2ec] ;  /* 0x0000bb0018077a20 */ /* 0x004fe20000410000 */
[----:B------:R2:W4:Y:S01]  /*6c10*/  MUFU.TANH R37, R3 ;  /* 0x0000000300257308 */ /* 0x0005220000002400 */
[----:B------:R-:W-:Y:S01]  /*6c20*/  FMUL.FTZ R24, R30, c[0x0][0x2ec] ;  /* 0x0000bb001e187a20 */ /* 0x000fe20000410000 */
[----:B-1----:R-:W-:Y:S01]  /*6c30*/  HMMA.16816.F32.BF16 R20, R12, R16, R40 ;  /* 0x000000100c14723c */ /* 0x002fe20000041828 */
[----:B------:R-:W-:Y:S01]  /*6c40*/  FSEL R63, R0, -INF , !P3 ;  /* 0xff800000003f7808 */ /* 0x000fe20005800000 */
[----:B------:R-:W-:Y:S01]  /*6c50*/  FMUL.FTZ R0, R28, c[0x0][0x2ec] ;  /* 0x0000bb001c007a20 */ /* 0x000fe20000410000 */
[----:B------:R-:W-:-:S02]  /*6c60*/  ISETP.LT.OR P5, PT, R122, R244, P5 ;  /* 0x000000f47a00720c */ /* 0x000fc40002fa1670 */
[----:B------:R-:W-:Y:S01]  /*6c70*/  FSEL R39, R5, -INF , !P1 ;  /* 0xff80000005277808 */ /* 0x000fe20004800000 */
[----:B------:R1:W-:Y:S01]  /*6c80*/  MUFU.TANH R49, R7 ;  /* 0x0000000700317308 */ /* 0x0003e20000002400 */
[----:B------:R-:W-:Y:S01]  /*6c90*/  FFMA.FTZ R5, R175, -UR21, R86 ;  /* 0x80000015af057c23 */ /* 0x000fe20008010056 */
[----:B------:R-:W-:Y:S01]  /*6ca0*/  ISETP.GE.AND P2, PT, R123, R249, PT ;  /* 0x000000f97b00720c */ /* 0x000fe20003f46270 */
[----:B------:R-:W-:Y:S01]  /*6cb0*/  HMMA.16816.F32.BF16 R12, R12, R18, R32 ;  /* 0x000000120c0c723c */ /* 0x000fe20000041820 */
[----:B------:R-:W-:Y:S02]  /*6cc0*/  ISETP.GE.AND P6, PT, R132, R252, PT ;  /* 0x000000fc8400720c */ /* 0x000fe40003fc6270 */
[----:B------:R-:W-:Y:S01]  /*6cd0*/  FSEL R41, R5, -INF , !P4 ;  /* 0xff80000005297808 */ /* 0x000fe20006000000 */
[----:B--2---:R-:W-:Y:S01]  /*6ce0*/  FFMA.FTZ R3, R183, -UR21, R58 ;  /* 0x80000015b7037c23 */ /* 0x004fe2000801003a */
[----:B------:R2:W-:Y:S01]  /*6cf0*/  MUFU.TANH R36, R0 ;  /* 0x0000000000247308 */ /* 0x0005e20000002400 */
[----:B------:R-:W-:-:S02]  /*6d00*/  ISETP.LT.OR P2, PT, R123, R243, P2 ;  /* 0x000000f37b00720c */ /* 0x000fc40001741670 */
[C---:B------:R-:W-:Y:S02]  /*6d10*/  ISETP.LT.OR P6, PT, R132.reuse, R246, P6 ;  /* 0x000000f68400720c */ /* 0x040fe400037c1670 */
[----:B------:R-:W-:Y:S01]  /*6d20*/  FSEL R58, R3, -INF , !P5 ;  /* 0xff800000033a7808 */ /* 0x000fe20006800000 */
[----:B------:R-:W-:Y:S01]  /*6d30*/  FMUL.FTZ R3, R29, c[0x0][0x2ec] ;  /* 0x0000bb001d037a20 */ /* 0x000fe20000410000 */
[----:B------:R-:W-:Y:S01]  /*6d40*/  ISETP.GE.AND P5, PT, R132, R251, PT ;  /* 0x000000fb8400720c */ /* 0x000fe20003fa6270 */
[----:B-1----:R-:W-:Y:S01]  /*6d50*/  FMUL.FTZ R7, R25, c[0x0][0x2ec] ;  /* 0x0000bb0019077a20 */ /* 0x002fe20000410000 */
[----:B------:R1:W-:Y:S01]  /*6d60*/  MUFU.TANH R28, R24 ;  /* 0x00000018001c7308 */ /* 0x0003e20000002400 */
[----:B------:R-:W-:Y:S01]  /*6d70*/  FMUL.FTZ R5, R20, c[0x0][0x2ec] ;  /* 0x0000bb0014057a20 */ /* 0x000fe20000410000 */
[C---:B------:R-:W-:Y:S02]  /*6d80*/  ISETP.GE.AND P1, PT, R132.reuse, R249, PT ;  /* 0x000000f98400720c */ /* 0x040fe40003f26270 */
[----:B------:R-:W-:-:S02]  /*6d90*/  ISETP.GE.AND P3, PT, R132, R250, PT ;  /* 0x000000fa8400720c */ /* 0x000fc40003f66270 */
[----:B------:R-:W-:Y:S01]  /*6da0*/  ISETP.LT.OR P5, PT, R132, R245, P5 ;  /* 0x000000f58400720c */ /* 0x000fe20002fa1670 */
[----:B--2---:R-:W-:Y:S01]  /*6db0*/  FFMA.FTZ R0, R178, -UR21, R87 ;  /* 0x80000015b2007c23 */ /* 0x004fe20008010057 */
[----:B------:R2:W-:Y:S01]  /*6dc0*/  MUFU.TANH R38, R3 ;  /* 0x0000000300267308 */ /* 0x0005e20000002400 */
[----:B------:R-:W-:Y:S01]  /*6dd0*/  ISETP.LT.OR P1, PT, R132, R243, P1 ;  /* 0x000000f38400720c */ /* 0x000fe20000f21670 */
[----:B------:R-:W-:Y:S01]  /*6de0*/  FMUL.FTZ R14, R14, c[0x0][0x2ec] ;  /* 0x0000bb000e0e7a20 */ /* 0x000fe20000410000 */
[----:B------:R-:W-:Y:S01]  /*6df0*/  ISETP.GE.AND P4, PT, R133, R251, PT ;  /* 0x000000fb8500720c */ /* 0x000fe20003f86270 */
[----:B------:R-:W-:Y:S01]  /*6e00*/  FMUL.FTZ R13, R13, c[0x0][0x2ec] ;  /* 0x0000bb000d0d7a20 */ /* 0x000fe20000410000 */
[----:B------:R-:W-:Y:S01]  /*6e10*/  FSEL R40, R0, -INF , !P0 ;  /* 0xff80000000287808 */ /* 0x000fe20004000000 */
[----:B------:R-:W-:Y:S01]  /*6e20*/  FFMA.FTZ R0, R173, -UR21, R84 ;  /* 0x80000015ad007c23 */ /* 0x000fe20008010054 */
[----:B------:R-:W-:Y:S01]  /*6e30*/  ISETP.GE.AND P0, PT, R133, R252, PT ;  /* 0x000000fc8500720c */ /* 0x000fe20003f06270 */
[----:B-1----:R-:W-:Y:S01]  /*6e40*/  HMMA.16816.F32.BF16 R24, R8, R16, R100 ;  /* 0x000000100818723c */ /* 0x002fe20000041864 */
[----:B------:R1:W-:Y:S01]  /*6e50*/  MUFU.TANH R46, R6 ;  /* 0x00000006002e7308 */ /* 0x0003e20000002400 */
[----:B------:R-:W-:Y:S01]  /*6e60*/  ISETP.LT.OR P3, PT, R132, R244, P3 ;  /* 0x000000f48400720c */ /* 0x000fe20001f61670 */
[----:B------:R-:W-:Y:S01]  /*6e70*/  FMUL.FTZ R15, R15, c[0x0][0x2ec] ;  /* 0x0000bb000f0f7a20 */ /* 0x000fe20000410000 */
[----:B------:R-:W-:-:S02]  /*6e80*/  ISETP.LT.OR P0, PT, R133, R246, P0 ;  /* 0x000000f68500720c */ /* 0x000fc40000701670 */
[----:B------:R-:W-:Y:S01]  /*6e90*/  FSEL R62, R0, -INF , !P2 ;  /* 0xff800000003e7808 */ /* 0x000fe20005000000 */
[----:B---3--:R-:W-:Y:S01]  /*6ea0*/  FFMA.FTZ R0, R170, -UR21, R44 ;  /* 0x80000015aa007c23 */ /* 0x008fe2000801002c */
[----:B------:R-:W-:Y:S01]  /*6eb0*/  ISETP.LT.OR P4, PT, R133, R245, P4 ;  /* 0x000000f58500720c */ /* 0x000fe20002781670 */
[----:B--2---:R-:W-:Y:S01]  /*6ec0*/  FFMA.FTZ R3, R209, -UR21, R83 ;  /* 0x80000015d1037c23 */ /* 0x004fe20008010053 */
[----:B------:R2:W-:Y:S01]  /*6ed0*/  MUFU.TANH R29, R5 ;  /* 0x00000005001d7308 */ /* 0x0005e20000002400 */
[----:B------:R-:W-:Y:S01]  /*6ee0*/  ISETP.GE.AND P2, PT, R133, R250, PT ;  /* 0x000000fa8500720c */ /* 0x000fe20003f46270 */
[----:B------:R-:W-:Y:S01]  /*6ef0*/  HMMA.16816.F32.BF16 R8, R8, R18, R88 ;  /* 0x000000120808723c */ /* 0x000fe20000041858 */
[----:B------:R-:W-:Y:S01]  /*6f00*/  FSEL R188, R0, -INF , !P1 ;  /* 0xff80000000bc7808 */ /* 0x000fe20004800000 */
[----:B------:R-:W-:Y:S01]  /*6f10*/  FMUL.FTZ R0, R22, c[0x0][0x2ec] ;  /* 0x0000bb0016007a20 */ /* 0x000fe20000410000 */
[----:B------:R-:W-:Y:S01]  /*6f20*/  FSEL R189, R3, -INF , !P6 ;  /* 0xff80000003bd7808 */ /* 0x000fe20007000000 */
[----:B------:R-:W-:Y:S01]  /*6f30*/  FFMA.FTZ R3, R172, -UR21, R66 ;  /* 0x80000015ac037c23 */ /* 0x000fe20008010042 */
[----:B------:R-:W-:Y:S01]  /*6f40*/  ISETP.GE.AND P6, PT, R133, R249, PT ;  /* 0x000000f98500720c */ /* 0x000fe20003fc6270 */
[----:B-1----:R-:W-:Y:S01]  /*6f50*/  FFMA.FTZ R6, R169, -UR21, R67 ;  /* 0x80000015a9067c23 */ /* 0x002fe20008010043 */
[----:B------:R1:W3:Y:S01]  /*6f60*/  MUFU.TANH R54, R7 ;  /* 0x0000000700367308 */ /* 0x0002e20000002400 */
[----:B------:R-:W-:-:S02]  /*6f70*/  ISETP.LT.OR P2, PT, R133, R244, P2 ;  /* 0x000000f48500720c */ /* 0x000fc40001741670 */
[----:B------:R-:W-:Y:S01]  /*6f80*/  FSEL R174, R3, -INF , !P3 ;  /* 0xff80000003ae7808 */ /* 0x000fe20005800000 */
[----:B------:R-:W-:Y:S01]  /*6f90*/  FFMA.FTZ R3, R168, -UR21, R80 ;  /* 0x80000015a8037c23 */ /* 0x000fe20008010050 */
[----:B------:R-:W-:Y:S01]  /*6fa0*/  FSEL R175, R6, -INF , !P5 ;  /* 0xff80000006af7808 */ /* 0x000fe20006800000 */
[----:B------:R-:W-:Y:S01]  /*6fb0*/  FMUL.FTZ R6, R21, c[0x0][0x2ec] ;  /* 0x0000bb0015067a20 */ /* 0x000fe20000410000 */
[----:B------:R-:W-:Y:S01]  /*6fc0*/  ISETP.GE.AND P5, PT, R134, R252, PT ;  /* 0x000000fc8600720c */ /* 0x000fe20003fa6270 */
[----:B--2---:R-:W-:Y:S01]  /*6fd0*/  FFMA.FTZ R5, R210, -UR21, R85 ;  /* 0x80000015d2057c23 */ /* 0x004fe20008010055 */
[C---:B------:R-:W-:Y:S01]  /*6fe0*/  ISETP.GE.AND P3, PT, R134.reuse, R251, PT ;  /* 0x000000fb8600720c */ /* 0x040fe20003f66270 */
[----:B------:R2:W-:Y:S01]  /*6ff0*/  MUFU.TANH R22, R0 ;  /* 0x0000000000167308 */ /* 0x0005e20000002400 */
[C---:B------:R-:W-:Y:S02]  /*7000*/  ISETP.LT.OR P5, PT, R134.reuse, R246, P5 ;  /* 0x000000f68600720c */ /* 0x040fe40002fa1670 */
[----:B------:R-:W-:Y:S01]  /*7010*/  FSEL R173, R5, -INF , !P0 ;  /* 0xff80000005ad7808 */ /* 0x000fe20004000000 */
[----:B------:R-:W-:Y:S01]  /*7020*/  FFMA.FTZ R5, R177, -UR21, R82 ;  /* 0x80000015b1057c23 */ /* 0x000fe20008010052 */
[----:B------:R-:W-:Y:S01]  /*7030*/  ISETP.LT.OR P3, PT, R134, R245, P3 ;  /* 0x000000f58600720c */ /* 0x000fe20001f61670 */
[----:B-1----:R-:W-:Y:S01]  /*7040*/  FMUL.FTZ R7, R31, c[0x0][0x2ec] ;  /* 0x0000bb001f077a20 */ /* 0x002fe20000410000 */
[----:B------:R-:W-:Y:S01]  /*7050*/  ISETP.LT.OR P6, PT, R133, R243, P6 ;  /* 0x000000f38500720c */ /* 0x000fe200037c1670 */
[----:B------:R1:W-:Y:S01]  /*7060*/  MUFU.TANH R31, R6 ;  /* 0x00000006001f7308 */ /* 0x0003e20000002400 */
[----:B------:R-:W-:Y:S01]  /*7070*/  FSEL R170, R5, -INF , !P4 ;  /* 0xff80000005aa7808 */ /* 0x000fe20006000000 */
[----:B----4-:R-:W-:Y:S01]  /*7080*/  FFMA.FTZ R5, R156, -UR21, R37 ;  /* 0x800000159c057c23 */ /* 0x010fe20008010025 */
[----:B------:R-:W-:Y:S01]  /*7090*/  ISETP.GE.AND P4, PT, R136, R252, PT ;  /* 0x000000fc8800720c */ /* 0x000fe20003f86270 */
[----:B------:R-:W-:Y:S01]  /*70a0*/  FMUL.FTZ R8, R8, c[0x0][0x2ec] ;  /* 0x0000bb0008087a20 */ /* 0x000fe20000410000 */
[----:B------:R-:W-:Y:S01]  /*70b0*/  ISETP.GE.AND P1, PT, R134, R250, PT ;  /* 0x000000fa8600720c */ /* 0x000fe20003f26270 */
[----:B------:R-:W-:Y:S01]  /*70c0*/  FMUL.FTZ R10, R10, c[0x0][0x2ec] ;  /* 0x0000bb000a0a7a20 */ /* 0x000fe20000410000 */
[----:B------:R-:W-:Y:S01]  /*70d0*/  ISETP.LT.OR P4, PT, R136, R246, P4 ;  /* 0x000000f68800720c */ /* 0x000fe20002781670 */
[----:B------:R4:W5:Y:S01]  /*70e0*/  MUFU.TANH R30, R7 ;  /* 0x00000007001e7308 */ /* 0x0009620000002400 */
[----:B--2---:R-:W-:Y:S01]  /*70f0*/  FFMA.FTZ R0, R159, -UR21, R52 ;  /* 0x800000159f007c23 */ /* 0x004fe20008010034 */
[----:B------:R-:W-:Y:S01]  /*7100*/  FSEL R159, R5, -INF , !P3 ;  /* 0xff800000059f7808 */ /* 0x000fe20005800000 */
[----:B---3--:R-:W-:Y:S01]  /*7110*/  FFMA.FTZ R5, R212, -UR21, R54 ;  /* 0x80000015d4057c23 */ /* 0x008fe20008010036 */
[----:B------:R-:W-:Y:S01]  /*7120*/  FSEL R169, R3, -INF , !P2 ;  /* 0xff80000003a97808 */ /* 0x000fe20005000000 */
[----:B------:R-:W-:Y:S01]  /*7130*/  FFMA.FTZ R3, R171, -UR21, R36 ;  /* 0x80000015ab037c23 */ /* 0x000fe20008010024 */
[----:B------:R-:W-:Y:S01]  /*7140*/  FSEL R172, R0, -INF , !P6 ;  /* 0xff80000000ac7808 */ /* 0x000fe20007000000 */
[----:B------:R-:W-:Y:S01]  /*7150*/  FMUL.FTZ R0, R25, c[0x0][0x2ec] ;  /* 0x0000bb0019007a20 */ /* 0x000fe20000410000 */
[----:B------:R-:W-:Y:S01]  /*7160*/  ISETP.GE.AND P0, PT, R134, R249, PT ;  /* 0x000000f98600720c */ /* 0x000fe20003f06270 */
[----:B-1----:R-:W-:Y:S01]  /*7170*/  FFMA.FTZ R6, R211, -UR21, R49 ;  /* 0x80000015d3067c23 */ /* 0x002fe20008010031 */
[----:B------:R-:W-:Y:S01]  /*7180*/  ISETP.GE.AND P2, PT, R136, R251, PT ;  /* 0x000000fb8800720c */ /* 0x000fe20003f46270 */
[----:B------:R1:W-:Y:S01]  /*7190*/  MUFU.TANH R21, R0 ;  /* 0x0000000000157308 */ /* 0x0003e20000002400 */
[----:B------:R-:W-:Y:S01]  /*71a0*/  ISETP.LT.OR P1, PT, R134, R244, P1 ;  /* 0x000000f48600720c */ /* 0x000fe20000f21670 */
[----:B------:R-:W-:Y:S01]  /*71b0*/  FMUL.FTZ R9, R9, c[0x0][0x2ec] ;  /* 0x0000bb0009097a20 */ /* 0x000fe20000410000 */
[----:B------:R-:W-:Y:S01]  /*71c0*/  FSEL R168, R6, -INF , !P5 ;  /* 0xff80000006a87808 */ /* 0x000fe20006800000 */
[----:B------:R-:W-:Y:S01]  /*71d0*/  FMUL.FTZ R6, R27, c[0x0][0x2ec] ;  /* 0x0000bb001b067a20 */ /* 0x000fe20000410000 */
[----:B------:R-:W-:Y:S01]  /*71e0*/  FSEL R156, R5, -INF , !P4 ;  /* 0xff800000059c7808 */ /* 0x000fe20006000000 */
[----:B----4-:R-:W-:Y:S01]  /*71f0*/  FMUL.FTZ R7, R23, c[0x0][0x2ec] ;  /* 0x0000bb0017077a20 */ /* 0x010fe20000410000 */
[----:B------:R-:W-:Y:S01]  /*7200*/  ISETP.LT.OR P0, PT, R134, R243, P0 ;  /* 0x000000f38600720c */ /* 0x000fe20000701670 */
[----:B------:R2:W-:Y:S01]  /*7210*/  MUFU.TANH R20, R6 ;  /* 0x0000000600147308 */ /* 0x0005e20000002400 */
[----:B------:R-:W-:Y:S01]  /*7220*/  FFMA.FTZ R5, R176, -UR21, R46 ;  /* 0x80000015b0057c23 */ /* 0x000fe2000801002e */
[C---:B------:R-:W-:Y:S01]  /*7230*/  ISETP.LT.OR P2, PT, R136.reuse, R245, P2 ;  /* 0x000000f58800720c */ /* 0x040fe20001741670 */
[----:B------:R-:W-:Y:S01]  /*7240*/  FMUL.FTZ R11, R11, c[0x0][0x2ec] ;  /* 0x0000bb000b0b7a20 */ /* 0x000fe20000410000 */
[----:B------:R-:W-:-:S02]  /*7250*/  ISETP.GE.AND P6, PT, R136, R250, PT ;  /* 0x000000fa8800720c */ /* 0x000fc40003fc6270 */
[----:B------:R-:W-:Y:S02]  /*7260*/  ISETP.GE.AND P5, PT, R136, R249, PT ;  /* 0x000000f98800720c */ /* 0x000fe40003fa6270 */
[----:B------:R3:W-:Y:S01]  /*7270*/  MUFU.TANH R23, R7 ;  /* 0x0000000700177308 */ /* 0x0007e20000002400 */
[----:B-1----:R-:W-:Y:S01]  /*7280*/  FFMA.FTZ R0, R158, -UR21, R28 ;  /* 0x800000159e007c23 */ /* 0x002fe2000801001c */
[----:B------:R-:W-:Y:S01]  /*7290*/  FSEL R158, R3, -INF , !P1 ;  /* 0xff800000039e7808 */ /* 0x000fe20004800000 */
[----:B------:R-:W-:Y:S01]  /*72a0*/  FFMA.FTZ R3, R167, -UR21, R38 ;  /* 0x80000015a7037c23 */ /* 0x000fe20008010026 */
[C---:B------:R-:W-:Y:S02]  /*72b0*/  ISETP.GE.AND P3, PT, R135.reuse, R252, PT ;  /* 0x000000fc8700720c */ /* 0x040fe40003f66270 */
[----:B------:R-:W-:Y:S01]  /*72c0*/  ISETP.GE.AND P1, PT, R135, R251, PT ;  /* 0x000000fb8700720c */ /* 0x000fe20003f26270 */
[----:B--2---:R-:W-:Y:S01]  /*72d0*/  FMUL.FTZ R6, R12, c[0x0][0x2ec] ;  /* 0x0000bb000c067a20 */ /* 0x004fe20000410000 */
[----:B------:R-:W-:Y:S01]  /*72e0*/  FSEL R171, R0, -INF , !P0 ;  /* 0xff80000000ab7808 */ /* 0x000fe20004000000 */
[----:B-----5:R-:W-:Y:S01]  /*72f0*/  FFMA.FTZ R0, R157, -UR21, R30 ;  /* 0x800000159d007c23 */ /* 0x020fe2000801001e */
[----:B------:R-:W-:Y:S01]  /*7300*/  FSEL R143, R5, -INF , !P2 ;  /* 0xff800000058f7808 */ /* 0x000fe20005000000 */
[----:B------:R-:W-:Y:S01]  /*7310*/  FFMA.FTZ R5, R154, -UR21, R22 ;  /* 0x800000159a057c23 */ /* 0x000fe20008010016 */
[C---:B------:R-:W-:Y:S01]  /*7320*/  ISETP.LT.OR P6, PT, R136.reuse, R244, P6 ;  /* 0x000000f48800720c */ /* 0x040fe200037c1670 */
[----:B------:R-:W-:Y:S01]  /*7330*/  MUFU.TANH R14, R14 ;  /* 0x0000000e000e7308 */ /* 0x000fe20000002400 */
[----:B------:R-:W-:Y:S01]  /*7340*/  ISETP.LT.OR P5, PT, R136, R243, P5 ;  /* 0x000000f38800720c */ /* 0x000fe20002fa1670 */
[----:B---3--:R-:W-:Y:S01]  /*7350*/  FMUL.FTZ R7, R24, c[0x0][0x2ec] ;  /* 0x0000bb0018077a20 */ /* 0x008fe20000410000 */
[----:B------:R-:W-:-:S02]  /*7360*/  ISETP.LT.OR P3, PT, R135, R246, P3 ;  /* 0x000000f68700720c */ /* 0x000fc40001f61670 */
[C---:B------:R-:W-:Y:S02]  /*7370*/  ISETP.LT.OR P1, PT, R135.reuse, R245, P1 ;  /* 0x000000f58700720c */ /* 0x040fe40000f21670 */
[----:B------:R-:W-:Y:S01]  /*7380*/  ISETP.GE.AND P0, PT, R135, R250, PT ;  /* 0x000000fa8700720c */ /* 0x000fe20003f06270 */
[----:B------:R1:W2:Y:S01]  /*7390*/  MUFU.TANH R17, R7 ;  /* 0x0000000700117308 */ /* 0x0002a20000002400 */
[----:B------:R-:W-:Y:S02]  /*73a0*/  ISETP.GE.AND P2, PT, R139, R252, PT ;  /* 0x000000fc8b00720c */ /* 0x000fe40003f46270 */
[----:B------:R-:W-:Y:S02]  /*73b0*/  FSEL R154, R3, -INF , !P6 ;  /* 0xff800000039a7808 */ /* 0x000fe40007000000 */
[----:B------:R-:W-:Y:S02]  /*73c0*/  FSEL R157, R0, -INF , !P5 ;  /* 0xff800000009d7808 */ /* 0x000fe40006800000 */
[----:B------:R-:W-:Y:S01]  /*73d0*/  FSEL R153, R5, -INF , !P1 ;  /* 0xff80000005997808 */ /* 0x000fe20004800000 */
[----:B------:R-:W-:Y:S01]  /*73e0*/  FFMA.FTZ R5, R213, -UR21, R31 ;  /* 0x80000015d5057c23 */ /* 0x000fe2000801001f */
[C---:B------:R-:W-:Y:S01]  /*73f0*/  ISETP.GE.AND P6, PT, R139.reuse, R251, PT ;  /* 0x000000fb8b00720c */ /* 0x040fe20003fc6270 */
[----:B------:R-:W-:Y:S01]  /*7400*/  MUFU.TANH R13, R13 ;  /* 0x0000000d000d7308 */ /* 0x000fe20000002400 */
[----:B------:R-:W-:-:S02]  /*7410*/  ISETP.GE.AND P5, PT, R139, R250, PT ;  /* 0x000000fa8b00720c */ /* 0x000fc40003fa6270 */
[----:B------:R-:W-:Y:S02]  /*7420*/  ISETP.LT.OR P0, PT, R135, R244, P0 ;  /* 0x000000f48700720c */ /* 0x000fe40000701670 */
[----:B------:R-:W-:Y:S01]  /*7430*/  ISETP.LT.OR P2, PT, R139, R246, P2 ;  /* 0x000000f68b00720c */ /* 0x000fe20001741670 */
[----:B-1----:R-:W-:Y:S01]  /*7440*/  FMUL.FTZ R7, R26, c[0x0][0x2ec] ;  /* 0x0000bb001a077a20 */ /* 0x002fe20000410000 */
[----:B------:R-:W-:Y:S01]  /*7450*/  ISETP.GE.AND P1, PT, R138, R252, PT ;  /* 0x000000fc8a00720c */ /* 0x000fe20003f26270 */
[----:B--2---:R-:W-:Y:S01]  /*7460*/  FFMA.FTZ R3, R165, -UR21, R17 ;  /* 0x80000015a5037c23 */ /* 0x004fe20008010011 */
[----:B------:R-:W-:Y:S01]  /*7470*/  ISETP.GE.AND P4, PT, R135, R249, PT ;  /* 0x000000f98700720c */ /* 0x000fe20003f86270 */
[----:B------:R-:W1:Y:S01]  /*7480*/  MUFU.TANH R16, R7 ;  /* 0x0000000700107308 */ /* 0x000e620000002400 */
[C---:B------:R-:W-:Y:S02]  /*7490*/  ISETP.LT.OR P6, PT, R139.reuse, R245, P6 ;  /* 0x000000f58b00720c */ /* 0x040fe400037c1670 */
[----:B------:R-:W-:-:S02]  /*74a0*/  ISETP.LT.OR P5, PT, R139, R244, P5 ;  /* 0x000000f48b00720c */ /* 0x000fc40002fa1670 */
[----:B------:R-:W-:Y:S02]  /*74b0*/  FSEL R152, R3, -INF , !P0 ;  /* 0xff80000003987808 */ /* 0x000fe40004000000 */
[C---:B------:R-:W-:Y:S01]  /*74c0*/  ISETP.LT.OR P1, PT, R138.reuse, R246, P1 ;  /* 0x000000f68a00720c */ /* 0x040fe20000f21670 */
[----:B------:R2:W3:Y:S01]  /*74d0*/  MUFU.TANH R7, R6 ;  /* 0x0000000600077308 */ /* 0x0004e20000002400 */
[----:B------:R-:W-:Y:S02]  /*74e0*/  ISETP.LT.OR P4, PT, R135, R243, P4 ;  /* 0x000000f38700720c */ /* 0x000fe40002781670 */
[----:B------:R-:W-:-:S04]  /*74f0*/  ISETP.GE.AND P0, PT, R138, R251, PT ;  /* 0x000000fb8a00720c */ /* 0x000fc80003f06270 */
[----:B------:R-:W-:Y:S01]  /*7500*/  ISETP.LT.OR P0, PT, R138, R245, P0 ;  /* 0x000000f58a00720c */ /* 0x000fe20000701670 */
[----:B-1----:R-:W-:Y:S01]  /*7510*/  FFMA.FTZ R0, R155, -UR21, R16 ;  /* 0x800000159b007c23 */ /* 0x002fe20008010010 */
[----:B------:R-:W-:Y:S04]  /*7520*/  MUFU.TANH R15, R15 ;  /* 0x0000000f000f7308 */ /* 0x000fe80000002400 */
[----:B------:R-:W-:Y:S01]  /*7530*/  FSEL R155, R0, -INF , !P4 ;  /* 0xff800000009b7808 */ /* 0x000fe20006000000 */
[----:B------:R-:W-:Y:S01]  /*7540*/  FFMA.FTZ R0, R166, -UR21, R23 ;  /* 0x80000015a6007c23 */ /* 0x000fe20008010017 */
[----:B------:R-:W-:Y:S01]  /*7550*/  ISETP.GE.AND P4, PT, R138, R250, PT ;  /* 0x000000fa8a00720c */ /* 0x000fe20003f86270 */
[----:B--2---:R-:W-:Y:S01]  /*7560*/  FFMA.FTZ R6, R214, -UR21, R29 ;  /* 0x80000015d6067c23 */ /* 0x004fe2000801001d */
[----:B------:R-:W1:Y:S01]  /*7570*/  MUFU.TANH R8, R8 ;  /* 0x0000000800087308 */ /* 0x000e620000002400 */
[----:B---3--:R-:W-:Y:S01]  /*7580*/  FFMA.FTZ R3, R215, -UR21, R7 ;  /* 0x80000015d7037c23 */ /* 0x008fe20008010007 */
[----:B------:R-:W-:-:S02]  /*7590*/  ISETP.LT.OR P4, PT, R138, R244, P4 ;  /* 0x000000f48a00720c */ /* 0x000fc40002781670 */
[----:B------:R-:W-:Y:S02]  /*75a0*/  FSEL R142, R6, -INF , !P3 ;  /* 0xff800000068e7808 */ /* 0x000fe40005800000 */
[----:B------:R-:W-:Y:S02]  /*75b0*/  ISETP.GE.AND P3, PT, R139, R249, PT ;  /* 0x000000f98b00720c */ /* 0x000fe40003f66270 */
[----:B------:R-:W-:Y:S01]  /*75c0*/  FSEL R128, R3, -INF , !P1 ;  /* 0xff80000003807808 */ /* 0x000fe20004800000 */
[----:B------:R-:W2:Y:S01]  /*75d0*/  MUFU.TANH R6, R10 ;  /* 0x0000000a00067308 */ /* 0x000ea20000002400 */
[----:B------:R-:W-:Y:S01]  /*75e0*/  ISETP.LT.OR P3, PT, R139, R243, P3 ;  /* 0x000000f38b00720c */ /* 0x000fe20001f61670 */
[----:B------:R-:W-:Y:S01]  /*75f0*/  FFMA.FTZ R3, R163, -UR21, R14 ;  /* 0x80000015a3037c23 */ /* 0x000fe2000801000e */
[----:B------:R-:W-:Y:S01]  /*7600*/  FSEL R139, R5, -INF , !P2 ;  /* 0xff800000058b7808 */ /* 0x000fe20005000000 */
[----:B------:R-:W-:Y:S01]  /*7610*/  FFMA.FTZ R5, R164, -UR21, R21 ;  /* 0x80000015a4057c23 */ /* 0x000fe20008010015 */
[----:B------:R-:W-:-:S02]  /*7620*/  ISETP.GE.AND P2, PT, R138, R249, PT ;  /* 0x000000f98a00720c */ /* 0x000fc40003f46270 */
[----:B------:R-:W-:Y:S01]  /*7630*/  FSEL R129, R3, -INF , !P0 ;  /* 0xff80000003817808 */ /* 0x000fe20004000000 */
[----:B------:R3:W4:Y:S01]  /*7640*/  MUFU.TANH R7, R9 ;  /* 0x0000000900077308 */ /* 0x0007220000002400 */
[----:B------:R-:W-:Y:S01]  /*7650*/  FSEL R140, R5, -INF , !P5 ;  /* 0xff800000058c7808 */ /* 0x000fe20006800000 */
[----:B-1----:R-:W-:Y:S01]  /*7660*/  FFMA.FTZ R8, R161, -UR21, R8 ;  /* 0x80000015a1087c23 */ /* 0x002fe20008010008 */
[----:B------:R-:W-:Y:S02]  /*7670*/  ISETP.LT.OR P2, PT, R138, R243, P2 ;  /* 0x000000f38a00720c */ /* 0x000fe40001741670 */
[----:B------:R-:W-:Y:S01]  /*7680*/  FSEL R138, R0, -INF , !P6 ;  /* 0xff800000008a7808 */ /* 0x000fe20007000000 */
[----:B------:R-:W-:Y:S01]  /*7690*/  FFMA.FTZ R0, R162, -UR21, R20 ;  /* 0x80000015a2007c23 */ /* 0x000fe20008010014 */
[----:B------:R-:W-:Y:S01]  /*76a0*/  PLOP3.LUT P0, PT, PT, PT, UP0, 0x80, 0x0 ;  /* 0x000000000000781c */ /* 0x000fe20003f0f008 */
[----:B------:R-:W1:Y:S01]  /*76b0*/  MUFU.TANH R5, R11 ;  /* 0x0000000b00057308 */ /* 0x000e620000002400 */
[C---:B------:R-:W-:Y:S01]  /*76c0*/  ISETP.GE.AND P6, PT, R137.reuse, R252, PT ;  /* 0x000000fc8900720c */ /* 0x040fe20003fc6270 */
[----:B--2---:R-:W-:Y:S01]  /*76d0*/  FFMA.FTZ R6, R160, -UR21, R6 ;  /* 0x80000015a0067c23 */ /* 0x004fe20008010006 */
[----:B------:R-:W-:Y:S01]  /*76e0*/  FSEL R141, R0, -INF , !P3 ;  /* 0xff800000008d7808 */ /* 0x000fe20005800000 */
[----:B------:R-:W-:Y:S01]  /*76f0*/  FFMA.FTZ R10, R216, -UR21, R13 ;  /* 0x80000015d80a7c23 */ /* 0x000fe2000801000d */
[----:B------:R-:W-:-:S02]  /*7700*/  ISETP.GE.AND P5, PT, R137, R251, PT ;  /* 0x000000fb8900720c */ /* 0x000fc40003fa6270 */
[----:B------:R-:W-:Y:S01]  /*7710*/  ISETP.GE.AND P3, PT, R137, R250, PT ;  /* 0x000000fa8900720c */ /* 0x000fe20003f66270 */
[----:B---3--:R-:W-:Y:S01]  /*7720*/  FFMA.FTZ R9, R147, -UR21, R15 ;  /* 0x8000001593097c23 */ /* 0x008fe2000801000f */
[C---:B------:R-:W-:Y:S01]  /*7730*/  ISETP.GE.AND P1, PT, R137.reuse, R249, PT ;  /* 0x000000f98900720c */ /* 0x040fe20003f26270 */
[----:B----4-:R-:W-:Y:S01]  /*7740*/  FFMA.FTZ R7, R146, -UR21, R7 ;  /* 0x8000001592077c23 */ /* 0x010fe20008010007 */
[C---:B------:R-:W-:Y:S02]  /*7750*/  ISETP.LT.OR P6, PT, R137.reuse, R246, P6 ;  /* 0x000000f68900720c */ /* 0x040fe400037c1670 */
[C---:B------:R-:W-:Y:S02]  /*7760*/  ISETP.LT.OR P5, PT, R137.reuse, R245, P5 ;  /* 0x000000f58900720c */ /* 0x040fe40002fa1670 */
[----:B------:R-:W-:Y:S01]  /*7770*/  ISETP.LT.OR P3, PT, R137, R244, P3 ;  /* 0x000000f48900720c */ /* 0x000fe20001f61670 */
[----:B-1----:R-:W-:Y:S01]  /*7780*/  FFMA.FTZ R5, R145, -UR21, R5 ;  /* 0x8000001591057c23 */ /* 0x002fe20008010005 */
[----:B------:R-:W-:-:S02]  /*7790*/  ISETP.LT.OR P1, PT, R137, R243, P1 ;  /* 0x000000f38900720c */ /* 0x000fc40000f21670 */
[----:B------:R-:W-:Y:S02]  /*77a0*/  LOP3.LUT R0, R199, R200, RZ, 0xfc, !PT ;  /* 0x000000c8c7007212 */ /* 0x000fe400078efcff */
[----:B------:R-:W-:Y:S02]  /*77b0*/  FSEL R131, R8, -INF , !P4 ;  /* 0xff80000008837808 */ /* 0x000fe40006000000 */
[----:B------:R-:W-:Y:S02]  /*77c0*/  FSEL R133, R6, -INF , !P2 ;  /* 0xff80000006857808 */ /* 0x000fe40005000000 */
[----:B------:R-:W-:Y:S02]  /*77d0*/  FSEL R22, R10, -INF , !P6 ;  /* 0xff8000000a167808 */ /* 0x000fe40007000000 */
[----:B------:R-:W-:Y:S02]  /*77e0*/  FSEL R23, R9, -INF , !P5 ;  /* 0xff80000009177808 */ /* 0x000fe40006800000 */
[----:B------:R-:W-:-:S02]  /*77f0*/  FSEL R130, R7, -INF , !P3 ;  /* 0xff80000007827808 */ /* 0x000fc40005800000 */
[----:B------:R-:W-:Y:S01]  /*7800*/  FSEL R132, R5, -INF , !P1 ;  /* 0xff80000005847808 */ /* 0x000fe20004800000 */
        /* <DEDUP_REMOVED lines=73> */
.L_x_809:
[----:B------:R-:W-:Y:S05]  /*7ca0*/  BSYNC B0 ;  /* 0x0000000000007941 */ /* 0x000fea0003800000 */
.L_x_808:
[----:B------:R-:W0:Y:S02]  /*7cb0*/  LDGDEPBAR ;  /* 0x00000000000079af */ /* 0x000e240000000000 */
.L_x_807:
        /* <DEDUP_REMOVED lines=41> */
[----:B------:R-:W-:Y:S03]  /*7f50*/  STL [R1+0xa8], R220 ;  /* 0x0000a8dc01007387 */ /* 0x000fe60000100800 */
[----:B------:R-:W-:Y:S01]  /*7f60*/  FMNMX.FTZ R137, R22, R137, !PT ;  /* 0x0000008916897209 */ /* 0x000fe20007810000 */
[----:B------:R-:W-:Y:S01]  /*7f70*/  LDSM.16.MT88.4 R24, [R222+0xc000] ;  /* 0x00c00000de18783b */ /* 0x000fe20000004200 */
[----:B------:R-:W-:-:S03]  /*7f80*/  LEA R223, R2, R222, 0x1 ;  /* 0x000000de02df7211 */ /* 0x000fc600078e08ff */
[----:B------:R-:W2:Y:S04]  /*7f90*/  SHFL.BFLY PT, R5, R137, 0x2, 0x1f ;  /* 0x0c401f0089057f89 */ /* 0x000ea800000e0000 */
[----:B------:R-:W-:Y:S01]  /*7fa0*/  LDSM.16.MT88.4 R32, [R224+0xc000] ;  /* 0x00c00000e020783b */ /* 0x000fe20000004200 */
[----:B--2---:R-:W-:Y:S02]  /*7fb0*/  FMNMX.FTZ R137, R137, R5, !PT ;  /* 0x0000000589897209 */ /* 0x004fe40007810000 */
        /* <DEDUP_REMOVED lines=29> */
[----:B-1----:R1:W-:Y:S01]  /*8190*/  MUFU.EX2 R11, R5 ;  /* 0x00000005000b7308 */ /* 0x0023e20000000800 */
[----:B------:R-:W-:-:S04]  /*81a0*/  FMNMX.FTZ R135, R131, R135, !PT ;  /* 0x0000008783877209 */ /* 0x000fc80007810000 */
[----:B------:R-:W-:Y:S02]  /*81b0*/  FMNMX.FTZ R135, R130, R135, !PT ;  /* 0x0000008782877209 */ /* 0x000fe40007810000 */
[----:B--2---:R-:W-:Y:S01]  /*81c0*/  FMNMX.FTZ R3, R81, R78, !PT ;  /* 0x0000004e51037209 */ /* 0x004fe20007810000 */
[----:B------:R2:W4:Y:S03]  /*81d0*/  MUFU.EX2 R192, R6 ;  /* 0x0000000600c07308 */ /* 0x0005260000000800 */
[----:B------:R-:W-:-:S04]  /*81e0*/  FMNMX.FTZ R3, R77, R3, !PT ;  /* 0x000000034d037209 */ /* 0x000fc80007810000 */
[----:B------:R-:W-:Y:S01]  /*81f0*/  FMNMX.FTZ R3, R72, R3, !PT ;  /* 0x0000000348037209 */ /* 0x000fe20007810000 */
[----:B-1----:R-:W-:Y:S01]  /*8200*/  FFMA.FTZ R5, R56, c[0x0][0x23c], -R21 ;  /* 0x00008f0038057a23 */ /* 0x002fe20000010815 */
[----:B---3--:R-:W-:Y:S02]  /*8210*/  FMNMX.FTZ R136, R136, R7, !PT ;  /* 0x0000000788887209 */ /* 0x008fe40007810000 */
[----:B------:R-:W-:Y:S01]  /*8220*/  FMNMX.FTZ R3, R75, R3, !PT ;  /* 0x000000034b037209 */ /* 0x000fe20007810000 */
[----:B------:R1:W3:Y:S01]  /*8230*/  MUFU.EX2 R220, R5 ;  /* 0x0000000500dc7308 */ /* 0x0002e20000000800 */
[C---:B------:R-:W-:Y:S01]  /*8240*/  FSETP.NEU.FTZ.AND P1, PT, R136.reuse, -INF , PT ;  /* 0xff8000008800780b */ /* 0x040fe20003f3d000 */
[----:B------:R-:W-:Y:S01]  /*8250*/  FMUL.FTZ R20, R136, c[0x0][0x23c] ;  /* 0x00008f0088147a20 */ /* 0x000fe20000410000 */
[----:B------:R-:W-:Y:S01]  /*8260*/  FMNMX.FTZ R3, R76, R3, !PT ;  /* 0x000000034c037209 */ /* 0x000fe20007810000 */
[----:B--2---:R-:W2:Y:S01]  /*8270*/  SHFL.BFLY PT, R6, R135, 0x2, 0x1f ;  /* 0x0c401f0087067f89 */ /* 0x004ea200000e0000 */
[----:B----4-:R-:W-:-:S02]  /*8280*/  F2FP.BF16.PACK_AB R16, R192, R193 ;  /* 0x000000c1c010723e */ /* 0x010fc400000010ff */
[----:B------:R-:W-:Y:S02]  /*8290*/  FMNMX.FTZ R3, R63, R3, !PT ;  /* 0x000000033f037209 */ /* 0x000fe40007810000 */
[----:B------:R-:W-:-:S05]  /*82a0*/  FSEL R20, R20, RZ, P1 ;  /* 0x000000ff14147208 */ /* 0x000fca0000800000 */
[----:B------:R-:W-:Y:S01]  /*82b0*/  FFMA.FTZ R23, R23, c[0x0][0x23c], -R20 ;  /* 0x00008f0017177a23 */ /* 0x000fe20000010814 */
[----:B-1----:R-:W-:Y:S01]  /*82c0*/  FMNMX.FTZ R5, R62, R3, !PT ;  /* 0x000000033e057209 */ /* 0x002fe20007810000 */
[----:B------:R-:W-:Y:S01]  /*82d0*/  FFMA.FTZ R3, R51, c[0x0][0x23c], -R21 ;  /* 0x00008f0033037a23 */ /* 0x000fe20000010815 */
[----:B---3--:R-:W-:Y:S02]  /*82e0*/  F2FP.BF16.PACK_AB R18, R220, R11 ;  /* 0x0000000bdc12723e */ /* 0x008fe400000010ff */
        /* <DEDUP_REMOVED lines=17> */
[----:B------:R-:W-:Y:S02]  /*8400*/  FFMA.FTZ R5, R47, c[0x0][0x23c], -R20 ;  /* 0x00008f002f057a23 */ /* 0x000fe40000010814 */
[----:B------:R-:W-:Y:S01]  /*8410*/  LDSM.16.MT88.4 R44, [R222+0xc800] ;  /* 0x00c80000de2c783b */ /* 0x000fe20000004200 */
[----:B------:R-:W-:-:S03]  /*8420*/  FSETP.NEU.FTZ.AND P1, PT, R135, -INF , PT ;  /* 0xff8000008700780b */ /* 0x000fc60003f3d000 */
[----:B------:R2:W-:Y:S01]  /*8430*/  MUFU.EX2 R92, R5 ;  /* 0x00000005005c7308 */ /* 0x0005e20000000800 */
[----:B-1----:R-:W-:Y:S01]  /*8440*/  FFMA.FTZ R3, R39, c[0x0][0x23c], -R21 ;  /* 0x00008f0027037a23 */ /* 0x002fe20000010815 */
[----:B---3--:R-:W-:-:S06]  /*8450*/  FMNMX.FTZ R134, R134, R6, !PT ;  /* 0x0000000686867209 */ /* 0x008fcc0007810000 */
[----:B------:R1:W-:Y:S01]  /*8460*/  MUFU.EX2 R236, R3 ;  /* 0x0000000300ec7308 */ /* 0x0003e20000000800 */
[----:B------:R-:W3:Y:S01]  /*8470*/  SHFL.BFLY PT, R6, R134, 0x1, 0x1f ;  /* 0x0c201f0086067f89 */ /* 0x000ee200000e0000 */
[----:B--2---:R-:W-:-:S06]  /*8480*/  FFMA.FTZ R5, R40, c[0x0][0x23c], -R20 ;  /* 0x00008f0028057a23 */ /* 0x004fcc0000010814 */
[----:B------:R-:W-:Y:S01]  /*8490*/  MUFU.EX2 R225, R5 ;  /* 0x0000000500e17308 */ /* 0x000fe20000000800 */
[----:B-1----:R-:W-:-:S07]  /*84a0*/  FFMA.FTZ R3, R74, c[0x0][0x23c], -R20 ;  /* 0x00008f004a037a23 */ /* 0x002fce0000010814 */
[----:B------:R1:W-:Y:S01]  /*84b0*/  MUFU.EX2 R191, R3 ;  /* 0x0000000300bf7308 */ /* 0x0003e20000000800 */
[----:B---3--:R-:W-:Y:S01]  /*84c0*/  FMNMX.FTZ R134, R134, R6, !PT ;  /* 0x0000000686867209 */ /* 0x008fe20007810000 */
        /* <DEDUP_REMOVED lines=10> */
[----:B-1----:R-:W-:Y:S02]  /*8570*/  FFMA.FTZ R3, R50, c[0x0][0x23c], -R20 ;  /* 0x00008f0032037a23 */ /* 0x002fe40000010814 */
[----:B------:R-:W-:Y:S04]  /*8580*/  LDSM.16.MT88.4 R48, [R221+0xc800] ;  /* 0x00c80000dd30783b */ /* 0x000fe80000004200 */
[----:B------:R1:W-:Y:S02]  /*8590*/  MUFU.EX2 R94, R3 ;  /* 0x00000003005e7308 */ /* 0x0003e40000000800 */
[----:B-1----:R-:W-:-:S05]  /*85a0*/  FMUL.FTZ R3, R135, c[0x0][0x23c] ;  /* 0x00008f0087037a20 */ /* 0x002fca0000410000 */
[----:B------:R-:W-:Y:S02]  /*85b0*/  FSEL R3, R3, RZ, P1 ;  /* 0x000000ff03037208 */ /* 0x000fe40000800000 */
[----:B------:R-:W-:-:S03]  /*85c0*/  FSETP.NEU.FTZ.AND P1, PT, R134, -INF , PT ;  /* 0xff8000008600780b */ /* 0x000fc60003f3d000 */
[--C-:B------:R-:W-:Y:S02]  /*85d0*/  FFMA.FTZ R5, R79, c[0x0][0x23c], -R3.reuse ;  /* 0x00008f004f057a23 */ /* 0x100fe40000010803 */
[--C-:B------:R-:W-:Y:S02]  /*85e0*/  FFMA.FTZ R6, R60, c[0x0][0x23c], -R3.reuse ;  /* 0x00008f003c067a23 */ /* 0x100fe40000010803 */
[----:B------:R1:W-:Y:S08]  /*85f0*/  MUFU.EX2 R10, R5 ;  /* 0x00000005000a7308 */ /* 0x0003f00000000800 */
        /* <DEDUP_REMOVED lines=8> */
[----:B-1----:R-:W-:Y:S01]  /*8680*/  FMUL.FTZ R5, R134, c[0x0][0x23c] ;  /* 0x00008f0086057a20 */ /* 0x002fe20000410000 */
[----:B--2---:R-:W-:-:S04]  /*8690*/  F2FP.BF16.PACK_AB R14, R234, R239 ;  /* 0x000000efea0e723e */ /* 0x004fc800000010ff */
[----:B------:R-:W-:Y:S01]  /*86a0*/  FSEL R0, R5, RZ, P1 ;  /* 0x000000ff05007208 */ /* 0x000fe20000800000 */
[----:B------:R-:W-:Y:S02]  /*86b0*/  FFMA.FTZ R5, R53, c[0x0][0x23c], -R3 ;  /* 0x00008f0035057a23 */ /* 0x000fe40000010803 */
[----:B------:R-:W1:Y:S02]  /*86c0*/  LDSM.16.MT88.4 R52, [R221+0xc000] ;  /* 0x00c00000dd34783b */ /* 0x000e640000004200 */
[--C-:B------:R-:W-:Y:S01]  /*86d0*/  FFMA.FTZ R4, R77, c[0x0][0x23c], -R0.reuse ;  /* 0x00008f004d047a23 */ /* 0x100fe20000010800 */
[----:B------:R2:W-:Y:S08]  /*86e0*/  MUFU.EX2 R232, R5 ;  /* 0x0000000500e87308 */ /* 0x0005f00000000800 */
[----:B------:R3:W-:Y:S01]  /*86f0*/  MUFU.EX2 R235, R4 ;  /* 0x0000000400eb7308 */ /* 0x0007e20000000800 */
[----:B--2---:R-:W-:-:S02]  /*8700*/  FFMA.FTZ R5, R81, c[0x0][0x23c], -R0 ;  /* 0x00008f0051057a23 */ /* 0x004fc40000010800 */
[----:B------:R-:W2:Y:S05]  /*8710*/  LDSM.16.MT88.4 R80, [R222+0xe000] ;  /* 0x00e00000de50783b */ /* 0x000eaa0000004200 */
[----:B------:R4:W-:Y:S01]  /*8720*/  MUFU.EX2 R226, R5 ;  /* 0x0000000500e27308 */ /* 0x0009e20000000800 */
[----:B---3--:R-:W-:-:S07]  /*8730*/  FFMA.FTZ R4, R72, c[0x0][0x23c], -R0 ;  /* 0x00008f0048047a23 */ /* 0x008fce0000010800 */
[----:B------:R3:W3:Y:S01]  /*8740*/  MUFU.EX2 R229, R4 ;  /* 0x0000000400e57308 */ /* 0x0006e20000000800 */
[----:B----4-:R-:W-:Y:S01]  /*8750*/  FFMA.FTZ R5, R78, c[0x0][0x23c], -R0 ;  /* 0x00008f004e057a23 */ /* 0x010fe20000010800 */
[C---:B-1----:R-:W-:Y:S06]  /*8760*/  HMMA.16816.F32.BF16 R68, R16.reuse, R52, RZ ;  /* 0x000000341044723c */ /* 0x042fec00000418ff */
[----:B------:R-:W1:Y:S01]  /*8770*/  MUFU.EX2 R227, R5 ;  /* 0x0000000500e37308 */ /* 0x000e620000000800 */
[--C-:B---3--:R-:W-:Y:S01]  /*8780*/  FFMA.FTZ R4, R58, c[0x0][0x23c], -R3.reuse ;  /* 0x00008f003a047a23 */ /* 0x108fe20000010803 */
[----:B------:R-:W-:Y:S01]  /*8790*/  F2FP.BF16.PACK_AB R15, R229, R235 ;  /* 0x000000ebe50f723e */ /* 0x000fe200000010ff */
[----:B------:R-:W3:Y:S05]  /*87a0*/  LDSM.16.MT88.4 R56, [R223+0xc000] ;  /* 0x00c00000df38783b */ /* 0x000eea0000004200 */
[----:B------:R4:W-:Y:S01]  /*87b0*/  MUFU.EX2 R84, R4 ;  /* 0x0000000400547308 */ /* 0x0009e20000000800 */
[----:B-1----:R-:W-:Y:S01]  /*87c0*/  F2FP.BF16.PACK_AB R13, R227, R226 ;  /* 0x000000e2e30d723e */ /* 0x002fe200000010ff */
[----:B--2---:R-:W-:Y:S01]  /*87d0*/  HMMA.16816.F32.BF16 R108, R16, R80, RZ ;  /* 0x00000050106c723c */ /* 0x004fe200000418ff */
[----:B----4-:R-:W-:-:S07]  /*87e0*/  FFMA.FTZ R4, R41, c[0x0][0x23c], -R3 ;  /* 0x00008f0029047a23 */ /* 0x010fce0000010803 */
[-C--:B------:R-:W-:Y:S01]  /*87f0*/  HMMA.16816.F32.BF16 R40, R16, R24.reuse, RZ ;  /* 0x000000181028723c */ /* 0x080fe200000418ff */
[----:B------:R1:W2:Y:S07]  /*8800*/  MUFU.EX2 R28, R4 ;  /* 0x00000004001c7308 */ /* 0x0002ae0000000800 */
[C---:B------:R-:W-:Y:S07]  /*8810*/  HMMA.16816.F32.BF16 R36, R12.reuse, R24, RZ ;  /* 0x000000180c24723c */ /* 0x040fee00000418ff */
[----:B------:R-:W-:Y:S01]  /*8820*/  IMAD.MOV.U32 R24, RZ, RZ, R29 ;  /* 0x000000ffff187224 */ /* 0x000fe200078e001d */
[-C--:B------:R-:W-:Y:S01]  /*8830*/  HMMA.16816.F32.BF16 R88, R12, R32.reuse, RZ ;  /* 0x000000200c58723c */ /* 0x080fe200000418ff */
[----:B------:R-:W-:Y:S01]  /*8840*/  MOV R25, R8 ;  /* 0x0000000800197202 */ /* 0x000fe20000000f00 */
[----:B-1----:R-:W-:Y:S01]  /*8850*/  FFMA.FTZ R4, R75, c[0x0][0x23c], -R0 ;  /* 0x00008f004b047a23 */ /* 0x002fe20000010800 */
[----:B------:R-:W-:Y:S01]  /*8860*/  F2FP.BF16.PACK_AB R8, R95, R228 ;  /* 0x000000e45f08723e */ /* 0x000fe200000010ff */
[----:B--2---:R-:W-:Y:S01]  /*8870*/  IMAD.MOV.U32 R2, RZ, RZ, R28 ;  /* 0x000000ffff027224 */ /* 0x004fe200078e001c */
[----:B------:R-:W1:Y:S01]  /*8880*/  LDSM.16.MT88.4 R72, [R224+0xc800] ;  /* 0x00c80000e048783b */ /* 0x000e620000004200 */
[----:B------:R2:W-:Y:S02]  /*8890*/  MUFU.EX2 R233, R4 ;  /* 0x0000000400e97308 */ /* 0x0005e40000000800 */
[----:B------:R-:W-:Y:S07]  /*88a0*/  HMMA.16816.F32.BF16 R28, R16, R32, RZ ;  /* 0x00000020101c723c */ /* 0x000fee00000418ff */
[----:B------:R-:W-:Y:S01]  /*88b0*/  IMAD.MOV.U32 R33, RZ, RZ, R84 ;  /* 0x000000ffff217224 */ /* 0x000fe200078e0054 */
[----:B------:R-:W-:Y:S01]  /*88c0*/  HMMA.16816.F32.BF16 R64, R12, R52, RZ ;  /* 0x000000340c40723c */ /* 0x000fe200000418ff */
[----:B------:R-:W-:Y:S01]  /*88d0*/  LDSM.16.MT88.4 R84, [R223+0xe000] ;  /* 0x00e00000df54783b */ /* 0x000fe20000004200 */
[----:B------:R-:W-:-:S02]  /*88e0*/  MOV R32, R11 ;  /* 0x0000000b00207202 */ /* 0x000fc40000000f00 */
[----:B------:R-:W-:Y:S01]  /*88f0*/  F2FP.BF16.PACK_AB R6, R2, R33 ;  /* 0x000000210206723e */ /* 0x000fe200000010ff */
[----:B--2---:R-:W-:Y:S02]  /*8900*/  FFMA.FTZ R4, R76, c[0x0][0x23c], -R0 ;  /* 0x00008f004c047a23 */ /* 0x004fe40000010800 */
[----:B------:R-:W-:Y:S01]  /*8910*/  MOV R53, R10 ;  /* 0x0000000a00357202 */ /* 0x000fe20000000f00 */
[----:B------:R-:W2:Y:S01]  /*8920*/  LDSM.16.MT88.4 R76, [R224+0xe000] ;  /* 0x00e00000e04c783b */ /* 0x000ea20000004200 */
[----:B------:R-:W-:Y:S01]  /*8930*/  IMAD.MOV.U32 R52, RZ, RZ, R9 ;  /* 0x000000ffff347224 */ /* 0x000fe200078e0009 */
[----:B------:R4:W4:Y:S01]  /*8940*/  MUFU.EX2 R231, R4 ;  /* 0x0000000400e77308 */ /* 0x0009220000000800 */
[----:B------:R-:W-:Y:S01]  /*8950*/  F2FP.BF16.PACK_AB R9, R94, R24 ;  /* 0x000000185e09723e */ /* 0x000fe200000010ff */
[----:B---3--:R-:W-:Y:S01]  /*8960*/  HMMA.16816.F32.BF16 R124, R16, R56, RZ ;  /* 0x00000038107c723c */ /* 0x008fe200000418ff */
[----:B------:R-:W-:Y:S02]  /*8970*/  F2FP.BF16.PACK_AB R10, R236, R230 ;  /* 0x000000e6ec0a723e */ /* 0x000fe400000010ff */
[----:B------:R-:W-:-:S05]  /*8980*/  F2FP.BF16.PACK_AB R11, R225, R92 ;  /* 0x0000005ce10b723e */ /* 0x000fca00000010ff */
[----:B------:R-:W-:Y:S01]  /*8990*/  HMMA.16816.F32.BF16 R120, R12, R56, RZ ;  /* 0x000000380c78723c */ /* 0x000fe200000418ff */
[----:B----4-:R-:W-:Y:S01]  /*89a0*/  FFMA.FTZ R4, R63, c[0x0][0x23c], -R0 ;  /* 0x00008f003f047a23 */ /* 0x010fe20000010800 */
[----:B------:R-:W-:-:S06]  /*89b0*/  F2FP.BF16.PACK_AB R5, R231, R233 ;  /* 0x000000e9e705723e */ /* 0x000fcc00000010ff */
[C---:B------:R-:W-:Y:S01]  /*89c0*/  HMMA.16816.F32.BF16 R164, R8.reuse, R44, R40 ;  /* 0x0000002c08a4723c */ /* 0x040fe20000041828 */
[----:B------:R-:W3:Y:S01]  /*89d0*/  LDSM.16.MT88.4 R40, [R223+0xc800] ;  /* 0x00c80000df28783b */ /* 0x000ee20000004200 */
[----:B------:R4:W-:Y:S06]  /*89e0*/  MUFU.EX2 R237, R4 ;  /* 0x0000000400ed7308 */ /* 0x0009ec0000000800 */
[C---:B------:R-:W-:Y:S01]  /*89f0*/  HMMA.16816.F32.BF16 R148, R8.reuse, R48, R68 ;  /* 0x000000300894723c */ /* 0x040fe20000041844 */
[----:B------:R-:W-:Y:S07]  /*8a00*/  LDSM.16.MT88.4 R68, [R224+0xe800] ;  /* 0x00e80000e044783b */ /* 0x000fee0000004200 */
[----:B-1----:R-:W-:Y:S01]  /*8a10*/  HMMA.16816.F32.BF16 R180, R8, R72, R28 ;  /* 0x0000004808b4723c */ /* 0x002fe2000004181c */
[----:B------:R-:W-:Y:S01]  /*8a20*/  LDSM.16.MT88.4 R28, [R222+0xe800] ;  /* 0x00e80000de1c783b */ /* 0x000fe20000004200 */
[----:B----4-:R-:W-:-:S03]  /*8a30*/  FFMA.FTZ R4, R62, c[0x0][0x23c], -R0 ;  /* 0x00008f003e047a23 */ /* 0x010fc60000010800 */
[----:B------:R-:W-:Y:S01]  /*8a40*/  LDSM.16.MT88.4 R60, [R221+0xe000] ;  /* 0x00e00000dd3c783b */ /* 0x000fe20000004200 */
[----:B------:R1:W4:Y:S02]  /*8a50*/  MUFU.EX2 R93, R4 ;  /* 0x00000004005d7308 */ /* 0x0003240000000800 */
[----:B--2---:R-:W-:Y:S08]  /*8a60*/  HMMA.16816.F32.BF16 R100, R16, R76, RZ ;  /* 0x0000004c1064723c */ /* 0x004ff000000418ff */
[----:B------:R-:W-:Y:S01]  /*8a70*/  HMMA.16816.F32.BF16 R104, R12, R80, RZ ;  /* 0x000000500c68723c */ /* 0x000fe200000418ff */
[----:B-1----:R-:W-:-:S02]  /*8a80*/  F2FP.BF16.PACK_AB R4, R232, R204 ;  /* 0x000000cce804723e */ /* 0x002fc400000010ff */
[----:B----4-:R-:W-:-:S05]  /*8a90*/  F2FP.BF16.PACK_AB R7, R93, R237 ;  /* 0x000000ed5d07723e */ /* 0x010fca00000010ff */
[----:B---3--:R-:W-:Y:S08]  /*8aa0*/  HMMA.16816.F32.BF16 R196, R8, R40, R124 ;  /* 0x0000002808c4723c */ /* 0x008ff0000004187c */
[C---:B------:R-:W-:Y:S01]  /*8ab0*/  HMMA.16816.F32.BF16 R144, R4.reuse, R48, R64 ;  /* 0x000000300490723c */ /* 0x040fe20000041840 */
[----:B------:R-:W1:Y:S06]  /*8ac0*/  LDSM.16.MT88.4 R64, [R223+0xe800] ;  /* 0x00e80000df40783b */ /* 0x000e6c0000004200 */
[----:B------:R-:W-:Y:S01]  /*8ad0*/  MOV R49, R95 ;  /* 0x0000005f00317202 */ /* 0x000fe20000000f00 */
[----:B------:R-:W-:Y:S01]  /*8ae0*/  HMMA.16816.F32.BF16 R176, R4, R72, R88 ;  /* 0x0000004804b0723c */ /* 0x000fe20000041858 */
[----:B------:R-:W-:-:S06]  /*8af0*/  IMAD.MOV.U32 R48, RZ, RZ, R94 ;  /* 0x000000ffff307224 */ /* 0x000fcc00078e005e */
[----:B------:R-:W-:Y:S01]  /*8b00*/  IMAD.MOV.U32 R73, RZ, RZ, R92 ;  /* 0x000000ffff497224 */ /* 0x000fe200078e005c */
[----:B------:R-:W-:Y:S08]  /*8b10*/  HMMA.16816.F32.BF16 R88, R12, R84, RZ ;  /* 0x000000540c58723c */ /* 0x000ff000000418ff */
[C---:B------:R-:W-:Y:S01]  /*8b20*/  HMMA.16816.F32.BF16 R160, R4.reuse, R44, R36 ;  /* 0x0000002c04a0723c */ /* 0x040fe20000041824 */
[----:B------:R-:W2:Y:S06]  /*8b30*/  LDSM.16.MT88.4 R36, [R221+0xe800] ;  /* 0x00e80000dd24783b */ /* 0x000eac0000004200 */
[----:B------:R-:W-:Y:S01]  /*8b40*/  MOV R44, R93 ;  /* 0x0000005d002c7202 */ /* 0x000fe20000000f00 */
[----:B------:R-:W-:Y:S01]  /*8b50*/  HMMA.16816.F32.BF16 R120, R4, R40, R120 ;  /* 0x000000280478723c */ /* 0x000fe20000041878 */
[----:B------:R-:W-:-:S05]  /*8b60*/  IMAD.MOV.U32 R45, RZ, RZ, R96 ;  /* 0x000000ffff2d7224 */ /* 0x000fca00078e0060 */
[----:B------:R-:W-:Y:S02]  /*8b70*/  MOV R80, R45 ;  /* 0x0000002d00507202 */ /* 0x000fe40000000f00 */
[----:B------:R-:W-:Y:S01]  /*8b80*/  HMMA.16816.F32.BF16 R92, R16, R84, RZ ;  /* 0x00000054105c723c */ /* 0x000fe200000418ff */
[----:B------:R-:W-:-:S06]  /*8b90*/  MOV R45, R53 ;  /* 0x00000035002d7202 */ /* 0x000fcc0000000f00 */
[----:B------:R-:W-:Y:S01]  /*8ba0*/  IMAD.MOV.U32 R85, RZ, RZ, R32 ;  /* 0x000000ffff557224 */ /* 0x000fe200078e0020 */
[----:B-1----:R-:W-:Y:S01]  /*8bb0*/  HMMA.16816.F32.BF16 R88, R4, R64, R88 ;  /* 0x000000400458723c */ /* 0x002fe20000041858 */
[----:B------:R-:W-:-:S07]  /*8bc0*/  MOV R84, R25 ;  /* 0x0000001900547202 */ /* 0x000fce0000000f00 */
[----:B------:R-:W-:Y:S08]  /*8bd0*/  HMMA.16816.F32.BF16 R112, R12, R60, RZ ;  /* 0x0000003c0c70723c */ /* 0x000ff000000418ff */
[----:B------:R-:W-:Y:S08]  /*8be0*/  HMMA.16816.F32.BF16 R216, R8, R68, R100 ;  /* 0x0000004408d8723c */ /* 0x000ff00000041864 */
[----:B------:R-:W-:Y:S01]  /*8bf0*/  MOV R195, R89 ;  /* 0x0000005900c37202 */ /* 0x000fe20000000f00 */
[----:B------:R-:W-:Y:S01]  /*8c00*/  IMAD.MOV.U32 R194, RZ, RZ, R90 ;  /* 0x000000ffffc27224 */ /* 0x000fe200078e005a */
[----:B------:R-:W-:Y:S01]  /*8c10*/  MOV R41, R91 ;  /* 0x0000005b00297202 */ /* 0x000fe20000000f00 */
[----:B------:R-:W-:Y:S01]  /*8c20*/  IMAD.MOV.U32 R40, RZ, RZ, R88 ;  /* 0x000000ffff287224 */ /* 0x000fe200078e0058 */
[----:B------:R-:W-:Y:S08]  /*8c30*/  HMMA.16816.F32.BF16 R96, R12, R76, RZ ;  /* 0x0000004c0c60723c */ /* 0x000ff000000418ff */
[----:B------:R-:W-:Y:S04]  /*8c40*/  HMMA.16816.F32.BF16 R92, R8, R64, R92 ;  /* 0x00000040085c723c */ /* 0x000fe8000004185c */
[----:B------:R-:W-:Y:S01]  /*8c50*/  MOV R207, R217 ;  /* 0x000000d900cf7202 */ /* 0x000fe20000000f00 */
[----:B------:R-:W-:Y:S01]  /*8c60*/  IMAD.MOV.U32 R206, RZ, RZ, R218 ;  /* 0x000000ffffce7224 */ /* 0x000fe200078e00da */
[----:B------:R-:W-:Y:S01]  /*8c70*/  MOV R205, R219 ;  /* 0x000000db00cd7202 */ /* 0x000fe20000000f00 */
[----:B------:R-:W-:Y:S01]  /*8c80*/  IMAD.MOV.U32 R81, RZ, RZ, R216 ;  /* 0x000000ffff517224 */ /* 0x000fe200078e00d8 */
[----:B------:R-:W-:Y:S08]  /*8c90*/  HMMA.16816.F32.BF16 R88, R12, R82, RZ ;  /* 0x000000520c58723c */ /* 0x000ff000000418ff */
[----:B------:R-:W-:Y:S07]  /*8ca0*/  HMMA.16816.F32.BF16 R116, R16, R60, RZ ;  /* 0x0000003c1074723c */ /* 0x000fee00000418ff */
[----:B------:R-:W-:Y:S01]  /*8cb0*/  IMAD.MOV.U32 R60, RZ, RZ, R44 ;  /* 0x000000ffff3c7224 */ /* 0x000fe200078e002c */
[----:B--2---:R-:W-:Y:S01]  /*8cc0*/  HMMA.16816.F32.BF16 R184, R4, R36, R112 ;  /* 0x0000002404b8723c */ /* 0x004fe20000041870 */
[----:B------:R-:W-:Y:S01]  /*8cd0*/  MOV R77, R92 ;  /* 0x0000005c004d7202 */ /* 0x000fe20000000f00 */
[----:B------:R-:W-:Y:S01]  /*8ce0*/  IMAD.MOV.U32 R76, RZ, RZ, R93 ;  /* 0x000000ffff4c7224 */ /* 0x000fe200078e005d */
[----:B------:R-:W-:Y:S01]  /*8cf0*/  MOV R57, R94 ;  /* 0x0000005e00397202 */ /* 0x000fe20000000f00 */
[----:B------:R-:W-:Y:S01]  /*8d00*/  IMAD.MOV.U32 R56, RZ, RZ, R95 ;  /* 0x000000ffff387224 */ /* 0x000fe200078e005f */
[----:B------:R-:W-:Y:S01]  /*8d10*/  MOV R61, R73 ;  /* 0x00000049003d7202 */ /* 0x000fe20000000f00 */
[----:B------:R-:W-:-:S02]  /*8d20*/  IMAD.MOV.U32 R44, RZ, RZ, R52 ;  /* 0x000000ffff2c7224 */ /* 0x000fc400078e0034 */
[-C--:B------:R-:W-:Y:S08]  /*8d30*/  HMMA.16816.F32.BF16 R212, R8, R28.reuse, R108 ;  /* 0x0000001c08d4723c */ /* 0x080ff0000004186c */
[C---:B------:R-:W-:Y:S07]  /*8d40*/  HMMA.16816.F32.BF16 R208, R4.reuse, R28, R104 ;  /* 0x0000001c04d0723c */ /* 0x040fee0000041868 */
[--C-:B------:R-:W-:Y:S01]  /*8d50*/  FFMA.FTZ R29, R128, c[0x0][0x23c], -R21.reuse ;  /* 0x00008f00801d7a23 */ /* 0x100fe20000010815 */
[----:B------:R-:W-:Y:S01]  /*8d60*/  HMMA.16816.F32.BF16 R216, R4, R68, R96 ;  /* 0x0000004404d8723c */ /* 0x000fe20000041860 */
[----:B------:R-:W-:-:S02]  /*8d70*/  FFMA.FTZ R28, R22, c[0x0][0x23c], -R21 ;  /* 0x00008f00161c7a23 */ /* 0x000fc40000010815 */
[----:B------:R-:W-:-:S05]  /*8d80*/  FFMA.FTZ R22, R152, c[0x0][0x23c], -R3 ;  /* 0x00008f0098167a23 */ /* 0x000fca0000010803 */
[----:B------:R-:W-:Y:S08]  /*8d90*/  HMMA.16816.F32.BF16 R112, R4, R30, R88 ;  /* 0x0000001e0470723c */ /* 0x000ff00000041858 */
[C---:B------:R-:W-:Y:S08]  /*8da0*/  HMMA.16816.F32.BF16 R108, R12.reuse, R54, RZ ;  /* 0x000000360c6c723c */ /* 0x040ff000000418ff */
[C---:B------:R-:W-:Y:S08]  /*8db0*/  HMMA.16816.F32.BF16 R104, R12.reuse, R26, RZ ;  /* 0x0000001a0c68723c */ /* 0x040ff000000418ff */
[C---:B------:R-:W-:Y:S08]  /*8dc0*/  HMMA.16816.F32.BF16 R100, R12.reuse, R34, RZ ;  /* 0x000000220c64723c */ /* 0x040ff000000418ff */
[C---:B------:R-:W-:Y:S08]  /*8dd0*/  HMMA.16816.F32.BF16 R96, R12.reuse, R58, RZ ;  /* 0x0000003a0c60723c */ /* 0x040ff000000418ff */
[C---:B------:R-:W-:Y:S08]  /*8de0*/  HMMA.16816.F32.BF16 R92, R12.reuse, R62, RZ ;  /* 0x0000003e0c5c723c */ /* 0x040ff000000418ff */
[C---:B------:R-:W-:Y:S08]  /*8df0*/  HMMA.16816.F32.BF16 R88, R12.reuse, R78, RZ ;  /* 0x0000004e0c58723c */ /* 0x040ff000000418ff */
[----:B------:R-:W-:Y:S08]  /*8e00*/  HMMA.16816.F32.BF16 R12, R12, R86, RZ ;  /* 0x000000560c0c723c */ /* 0x000ff000000418ff */
[----:B------:R-:W-:Y:S07]  /*8e10*/  HMMA.16816.F32.BF16 R200, R8, R36, R116 ;  /* 0x0000002408c8723c */ /* 0x000fee0000041874 */
[----:B------:R-:W-:Y:S01]  /*8e20*/  MOV R36, R33 ;  /* 0x0000002100247202 */ /* 0x000fe20000000f00 */
[----:B------:R-:W-:Y:S01]  /*8e30*/  HMMA.16816.F32.BF16 R108, R4, R50, R108 ;  /* 0x00000032046c723c */ /* 0x000fe2000004186c */
[----:B------:R-:W-:-:S07]  /*8e40*/  IMAD.MOV.U32 R37, RZ, RZ, R24 ;  /* 0x000000ffff257224 */ /* 0x000fce00078e0018 */
[----:B------:R-:W-:Y:S08]  /*8e50*/  HMMA.16816.F32.BF16 R32, R16, R34, RZ ;  /* 0x000000221020723c */ /* 0x000ff000000418ff */
[C---:B------:R-:W-:Y:S08]  /*8e60*/  HMMA.16816.F32.BF16 R104, R4.reuse, R46, R104 ;  /* 0x0000002e0468723c */ /* 0x040ff00000041868 */
[C---:B------:R-:W-:Y:S08]  /*8e70*/  HMMA.16816.F32.BF16 R100, R4.reuse, R74, R100 ;  /* 0x0000004a0464723c */ /* 0x040ff00000041864 */
[C---:B------:R-:W-:Y:S08]  /*8e80*/  HMMA.16816.F32.BF16 R96, R4.reuse, R42, R96 ;  /* 0x0000002a0460723c */ /* 0x040ff00000041860 */
[C---:B------:R-:W-:Y:S08]  /*8e90*/  HMMA.16816.F32.BF16 R92, R4.reuse, R38, R92 ;  /* 0x00000026045c723c */ /* 0x040ff0000004185c */
[C---:B------:R-:W-:Y:S08]  /*8ea0*/  HMMA.16816.F32.BF16 R116, R4.reuse, R70, R88 ;  /* 0x000000460474723c */ /* 0x040ff00000041858 */
[----:B------:R-:W-:Y:S01]  /*8eb0*/  HMMA.16816.F32.BF16 R124, R4, R66, R12 ;  /* 0x00000042047c723c */ /* 0x000fe2000004180c */
[----:B------:R-:W1:Y:S07]  /*8ec0*/  LDSM.16.MT88.4 R12, [R221+0xd000] ;  /* 0x00d00000dd0c783b */ /* 0x000e6e0000004200 */
[C---:B------:R-:W-:Y:S08]  /*8ed0*/  HMMA.16816.F32.BF16 R52, R16.reuse, R54, RZ ;  /* 0x000000361034723c */ /* 0x040ff000000418ff */
[----:B------:R-:W-:Y:S08]  /*8ee0*/  HMMA.16816.F32.BF16 R4, R16, R58, RZ ;  /* 0x0000003a1004723c */ /* 0x000ff000000418ff */
[C---:B------:R-:W-:Y:S07]  /*8ef0*/  HMMA.16816.F32.BF16 R72, R8.reuse, R74, R32 ;  /* 0x0000004a0848723c */ /* 0x040fee0000041820 */
[----:B------:R-:W-:Y:S01]  /*8f00*/  IMAD.MOV.U32 R35, RZ, RZ, R48 ;  /* 0x000000ffff237224 */ /* 0x000fe200078e0030 */
[----:B------:R-:W-:Y:S01]  /*8f10*/  HMMA.16816.F32.BF16 R52, R8, R50, R52 ;  /* 0x000000320834723c */ /* 0x000fe20000041834 */
[----:B------:R-:W-:-:S07]  /*8f20*/  MOV R34, R49 ;  /* 0x0000003100227202 */ /* 0x000fce0000000f00 */
[----:B------:R-:W-:Y:S08]  /*8f30*/  HMMA.16816.F32.BF16 R24, R16, R26, RZ ;  /* 0x0000001a1018723c */ /* 0x000ff000000418ff */
[----:B------:R-:W-:Y:S07]  /*8f40*/  HMMA.16816.F32.BF16 R48, R8, R42, R4 ;  /* 0x0000002a0830723c */ /* 0x000fee0000041804 */
[----:B------:R-:W-:Y:S01]  /*8f50*/  IMAD.MOV.U32 R43, RZ, RZ, R36 ;  /* 0x000000ffff2b7224 */ /* 0x000fe200078e0024 */
[----:B------:R-:W-:Y:S01]  /*8f60*/  HMMA.16816.F32.BF16 R4, R16, R62, RZ ;  /* 0x0000003e1004723c */ /* 0x000fe200000418ff */
[----:B------:R-:W-:-:S06]  /*8f70*/  MOV R42, R37 ;  /* 0x00000025002a7202 */ /* 0x000fcc0000000f00 */
[----:B------:R-:W-:Y:S01]  /*8f80*/  IMAD.MOV.U32 R63, RZ, RZ, R44 ;  /* 0x000000ffff3f7224 */ /* 0x000fe200078e002c */
[----:B------:R-:W-:Y:S01]  /*8f90*/  HMMA.16816.F32.BF16 R88, R8, R46, R24 ;  /* 0x0000002e0858723c */ /* 0x000fe20000041818 */
[----:B------:R-:W-:-:S06]  /*8fa0*/  MOV R62, R45 ;  /* 0x0000002d003e7202 */ /* 0x000fcc0000000f00 */
[--C-:B------:R-:W-:Y:S02]  /*8fb0*/  FFMA.FTZ R25, R138, c[0x0][0x23c], -R20.reuse ;  /* 0x00008f008a197a23 */ /* 0x100fe40000010814 */
[--C-:B------:R-:W-:Y:S01]  /*8fc0*/  FFMA.FTZ R26, R153, c[0x0][0x23c], -R20.reuse ;  /* 0x00008f00991a7a23 */ /* 0x100fe20000010814 */
[----:B------:R-:W-:Y:S01]  /*8fd0*/  MOV R153, R63 ;  /* 0x0000003f00997202 */ /* 0x000fe20000000f00 */
[----:B------:R-:W-:Y:S02]  /*8fe0*/  FFMA.FTZ R24, R129, c[0x0][0x23c], -R20 ;  /* 0x00008f0081187a23 */ /* 0x000fe40000010814 */
[----:B------:R-:W-:Y:S02]  /*8ff0*/  IMAD.MOV.U32 R129, RZ, RZ, R42 ;  /* 0x000000ffff817224 */ /* 0x000fe400078e002a */
[----:B------:R-:W-:Y:S01]  /*9000*/  IMAD.MOV.U32 R63, RZ, RZ, R205 ;  /* 0x000000ffff3f7224 */ /* 0x000fe200078e00cd */
[----:B------:R-:W-:Y:S08]  /*9010*/  HMMA.16816.F32.BF16 R44, R8, R38, R4 ;  /* 0x00000026082c723c */ /* 0x000ff00000041804 */
[----:B------:R-:W-:Y:S07]  /*9020*/  HMMA.16816.F32.BF16 R4, R16, R82, RZ ;  /* 0x000000521004723c */ /* 0x000fee00000418ff */
[----:B------:R-:W-:-:S02]  /*9030*/  IMAD.MOV.U32 R83, RZ, RZ, R2 ;  /* 0x000000ffff537224 */ /* 0x000fc400078e0002 */
[----:B------:R-:W-:Y:S02]  /*9040*/  FFMA.FTZ R2, R189, c[0x0][0x23c], -R21 ;  /* 0x00008f00bd027a23 */ /* 0x000fe40000010815 */
[----:B------:R-:W-:Y:S02]  /*9050*/  IMAD.MOV.U32 R82, RZ, RZ, R84 ;  /* 0x000000ffff527224 */ /* 0x000fe400078e0054 */
[----:B------:R2:W3:Y:S03]  /*9060*/  MUFU.EX2 R33, R2 ;  /* 0x0000000200217308 */ /* 0x0004e60000000800 */
[----:B------:R-:W-:Y:S01]  /*9070*/  MOV R128, R82 ;  /* 0x0000005200807202 */ /* 0x000fe20000000f00 */
[----:B------:R-:W-:-:S07]  /*9080*/  IMAD.MOV.U32 R82, RZ, RZ, R207 ;  /* 0x000000ffff527224 */ /* 0x000fce00078e00cf */
[----:B------:R-:W-:Y:S01]  /*9090*/  HMMA.16816.F32.BF16 R36, R8, R30, R4 ;  /* 0x0000001e0824723c */ /* 0x000fe20000041804 */
[----:B--2---:R-:W-:-:S06]  /*90a0*/  FFMA.FTZ R2, R173, c[0x0][0x23c], -R21 ;  /* 0x00008f00ad027a23 */ /* 0x004fcc0000010815 */
[--C-:B------:R-:W-:Y:S01]  /*90b0*/  FFMA.FTZ R30, R139, c[0x0][0x23c], -R21.reuse ;  /* 0x00008f008b1e7a23 */ /* 0x100fe20000010815 */
[C---:B------:R-:W-:Y:S01]  /*90c0*/  HMMA.16816.F32.BF16 R4, R16.reuse, R78, RZ ;  /* 0x0000004e1004723c */ /* 0x040fe200000418ff */
[----:B------:R-:W-:Y:S02]  /*90d0*/  FFMA.FTZ R31, R142, c[0x0][0x23c], -R21 ;  /* 0x00008f008e1f7a23 */ /* 0x000fe40000010815 */
[----:B---3--:R-:W-:Y:S02]  /*90e0*/  IMAD.MOV.U32 R152, RZ, RZ, R33 ;  /* 0x000000ffff987224 */ /* 0x008fe400078e0021 */
[----:B------:R-:W-:Y:S02]  /*90f0*/  FFMA.FTZ R33, R133, c[0x0][0x23c], -R0 ;  /* 0x00008f0085217a23 */ /* 0x000fe40000010800 */
[----:B------:R-:W-:Y:S01]  /*9100*/  MOV R79, R85 ;  /* 0x00000055004f7202 */ /* 0x000fe20000000f00 */
[----:B------:R-:W-:Y:S01]  /*9110*/  HMMA.16816.F32.BF16 R16, R16, R86, RZ ;  /* 0x000000561010723c */ /* 0x000fe200000418ff */
[----:B------:R-:W-:Y:S01]  /*9120*/  IMAD.MOV.U32 R78, RZ, RZ, R80 ;  /* 0x000000ffff4e7224 */ /* 0x000fe200078e0050 */
[----:B------:R-:W-:-:S05]  /*9130*/  MOV R80, R239 ;  /* 0x000000ef00507202 */ /* 0x000fca0000000f00 */
[----:B------:R-:W-:Y:S02]  /*9140*/  MOV R87, R60 ;  /* 0x0000003c00577202 */ /* 0x000fe40000000f00 */
[----:B------:R2:W3:Y:S07]  /*9150*/  MUFU.EX2 R60, R2 ;  /* 0x00000002003c7308 */ /* 0x0004ee0000000800 */
[C---:B------:R-:W-:Y:S07]  /*9160*/  HMMA.16816.F32.BF16 R68, R8.reuse, R70, R4 ;  /* 0x000000460844723c */ /* 0x040fee0000041804 */
[----:B------:R-:W-:Y:S01]  /*9170*/  FFMA.FTZ R4, R188, c[0x0][0x23c], -R0 ;  /* 0x00008f00bc047a23 */ /* 0x000fe20000010800 */
[----:B------:R-:W-:Y:S01]  /*9180*/  HMMA.16816.F32.BF16 R64, R8, R66, R16 ;  /* 0x000000420840723c */ /* 0x000fe20000041810 */
[----:B--2---:R-:W-:-:S02]  /*9190*/  FFMA.FTZ R2, R168, c[0x0][0x23c], -R21 ;  /* 0x00008f00a8027a23 */ /* 0x004fc40000010815 */
[----:B------:R-:W-:Y:S01]  /*91a0*/  MUFU.EX2 R239, R4 ;  /* 0x0000000400ef7308 */ /* 0x000fe20000000800 */
[----:B------:R-:W-:Y:S02]  /*91b0*/  IMAD.MOV.U32 R168, RZ, RZ, R87 ;  /* 0x000000ffffa87224 */ /* 0x000fe400078e0057 */
[----:B------:R-:W-:Y:S01]  /*91c0*/  IMAD.MOV.U32 R87, RZ, RZ, R194 ;  /* 0x000000ffff577224 */ /* 0x000fe200078e00c2 */
[----:B---3--:R-:W-:Y:S01]  /*91d0*/  F2FP.BF16.PACK_AB R8, R60, R152 ;  /* 0x000000983c08723e */ /* 0x008fe200000010ff */
[----:B------:R-:W-:-:S03]  /*91e0*/  IMAD.MOV.U32 R19, RZ, RZ, R40 ;  /* 0x000000ffff137224 */ /* 0x000fc600078e0028 */
[----:B------:R2:W-:Y:S02]  /*91f0*/  MUFU.EX2 R58, R2 ;  /* 0x00000002003a7308 */ /* 0x0005e40000000800 */
[----:B--2---:R-:W-:Y:S02]  /*9200*/  FFMA.FTZ R2, R156, c[0x0][0x23c], -R21 ;  /* 0x00008f009c027a23 */ /* 0x004fe40000010815 */
[----:B------:R-:W-:-:S04]  /*9210*/  FFMA.FTZ R21, R140, c[0x0][0x23c], -R3 ;  /* 0x00008f008c157a23 */ /* 0x000fc80000010803 */
[----:B------:R2:W3:Y:S02]  /*9220*/  MUFU.EX2 R84, R2 ;  /* 0x0000000200547308 */ /* 0x0004e40000000800 */
[----:B--2---:R-:W-:Y:S01]  /*9230*/  FFMA.FTZ R2, R175, c[0x0][0x23c], -R20 ;  /* 0x00008f00af027a23 */ /* 0x004fe20000010814 */
[----:B---3--:R-:W-:-:S05]  /*9240*/  F2FP.BF16.PACK_AB R10, R84, R58 ;  /* 0x0000003a540a723e */ /* 0x008fca00000010ff */
[----:B------:R2:W-:Y:S02]  /*9250*/  MUFU.EX2 R27, R2 ;  /* 0x00000002001b7308 */ /* 0x0005e40000000800 */
[----:B--2---:R-:W-:Y:S01]  /*9260*/  FFMA.FTZ R2, R170, c[0x0][0x23c], -R20 ;  /* 0x00008f00aa027a23 */ /* 0x004fe20000010814 */
[----:B------:R-:W-:Y:S02]  /*9270*/  MOV R170, R78 ;  /* 0x0000004e00aa7202 */ /* 0x000fe40000000f00 */
[----:B------:R-:W-:-:S03]  /*9280*/  MOV R78, R41 ;  /* 0x00000029004e7202 */ /* 0x000fc60000000f00 */
[----:B------:R2:W-:Y:S02]  /*9290*/  MUFU.EX2 R18, R2 ;  /* 0x0000000200127308 */ /* 0x0005e40000000800 */
[----:B--2---:R-:W-:-:S06]  /*92a0*/  FFMA.FTZ R2, R159, c[0x0][0x23c], -R20 ;  /* 0x00008f009f027a23 */ /* 0x004fcc0000010814 */
[----:B------:R2:W-:Y:S02]  /*92b0*/  MUFU.EX2 R59, R2 ;  /* 0x00000002003b7308 */ /* 0x0005e40000000800 */
[----:B--2---:R-:W-:Y:S02]  /*92c0*/  FFMA.FTZ R2, R143, c[0x0][0x23c], -R20 ;  /* 0x00008f008f027a23 */ /* 0x004fe40000010814 */
[----:B------:R-:W-:-:S04]  /*92d0*/  FFMA.FTZ R20, R131, c[0x0][0x23c], -R3 ;  /* 0x00008f0083147a23 */ /* 0x000fc80000010803 */
[----:B------:R2:W3:Y:S01]  /*92e0*/  MUFU.EX2 R16, R2 ;  /* 0x0000000200107308 */ /* 0x0004e20000000800 */
[----:B------:R-:W-:Y:S02]  /*92f0*/  IMAD.MOV.U32 R131, RZ, RZ, R34 ;  /* 0x000000ffff837224 */ /* 0x000fe400078e0022 */
[----:B------:R-:W-:Y:S02]  /*9300*/  FFMA.FTZ R34, R132, c[0x0][0x23c], -R0 ;  /* 0x00008f0084227a23 */ /* 0x000fe40000010800 */
[----:B--2---:R-:W-:Y:S01]  /*9310*/  FFMA.FTZ R2, R174, c[0x0][0x23c], -R3 ;  /* 0x00008f00ae027a23 */ /* 0x004fe20000010803 */
[----:B---3--:R-:W-:-:S03]  /*9320*/  F2FP.BF16.PACK_AB R11, R16, R59 ;  /* 0x0000003b100b723e */ /* 0x008fc600000010ff */
[----:B------:R2:W3:Y:S02]  /*9330*/  MUFU.EX2 R32, R2 ;  /* 0x0000000200207308 */ /* 0x0004e40000000800 */
[----:B--2---:R-:W-:Y:S02]  /*9340*/  FFMA.FTZ R2, R169, c[0x0][0x23c], -R3 ;  /* 0x00008f00a9027a23 */ /* 0x004fe40000010803 */
[----:B------:R-:W-:Y:S01]  /*9350*/  IMAD.MOV.U32 R169, RZ, RZ, R79 ;  /* 0x000000ffffa97224 */ /* 0x000fe200078e004f */
[----:B------:R-:W-:-:S03]  /*9360*/  MOV R79, R81 ;  /* 0x00000051004f7202 */ /* 0x000fc60000000f00 */
[----:B------:R2:W4:Y:S01]  /*9370*/  MUFU.EX2 R17, R2 ;  /* 0x0000000200117308 */ /* 0x0005220000000800 */
[----:B------:R-:W-:Y:S02]  /*9380*/  IMAD.MOV.U32 R81, RZ, RZ, R204 ;  /* 0x000000ffff517224 */ /* 0x000fe400078e00cc */
[----:B--2---:R-:W-:-:S05]  /*9390*/  FFMA.FTZ R2, R158, c[0x0][0x23c], -R3 ;  /* 0x00008f009e027a23 */ /* 0x004fca0000010803 */
[----:B------:R2:W-:Y:S02]  /*93a0*/  MUFU.EX2 R85, R2 ;  /* 0x0000000200557308 */ /* 0x0005e40000000800 */
[--C-:B--2---:R-:W-:Y:S02]  /*93b0*/  FFMA.FTZ R2, R154, c[0x0][0x23c], -R3.reuse ;  /* 0x00008f009a027a23 */ /* 0x104fe40000010803 */
[----:B------:R-:W-:Y:S01]  /*93c0*/  FFMA.FTZ R3, R130, c[0x0][0x23c], -R3 ;  /* 0x00008f0082037a23 */ /* 0x000fe20000010803 */
[----:B------:R-:W-:-:S03]  /*93d0*/  MOV R130, R27 ;  /* 0x0000001b00827202 */ /* 0x000fc60000000f00 */
[----:B------:R2:W2:Y:S01]  /*93e0*/  MUFU.EX2 R86, R2 ;  /* 0x0000000200567308 */ /* 0x0004a20000000800 */
[----:B------:R-:W-:Y:S02]  /*93f0*/  FFMA.FTZ R27, R155, c[0x0][0x23c], -R0 ;  /* 0x00008f009b1b7a23 */ /* 0x000fe40000010800 */
[----:B---3--:R-:W-:Y:S01]  /*9400*/  IMAD.MOV.U32 R155, RZ, RZ, R32 ;  /* 0x000000ffff9b7224 */ /* 0x008fe200078e0020 */
[----:B------:R-:W-:Y:S01]  /*9410*/  F2FP.BF16.PACK_AB R9, R18, R130 ;  /* 0x000000821209723e */ /* 0x000fe200000010ff */
[----:B------:R-:W-:Y:S01]  /*9420*/  IMAD.MOV.U32 R154, RZ, RZ, R62 ;  /* 0x000000ffff9a7224 */ /* 0x000fe200078e003e */
[----:B------:R-:W-:Y:S01]  /*9430*/  MOV R62, R206 ;  /* 0x000000ce003e7202 */ /* 0x000fe20000000f00 */
[----:B------:R-:W-:Y:S01]  /*9440*/  FFMA.FTZ R32, R141, c[0x0][0x23c], -R0 ;  /* 0x00008f008d207a23 */ /* 0x000fe20000010800 */
[----:B----4-:R-:W-:-:S03]  /*9450*/  F2FP.BF16.PACK_AB R4, R17, R155 ;  /* 0x0000009b1104723e */ /* 0x010fc600000010ff */
[----:B-1----:R-:W-:Y:S01]  /*9460*/  HMMA.16816.F32.BF16 R148, R8, R12, R148 ;  /* 0x0000000c0894723c */ /* 0x002fe20000041894 */
[--C-:B--2---:R-:W-:Y:S01]  /*9470*/  FFMA.FTZ R2, R172, c[0x0][0x23c], -R0.reuse ;  /* 0x00008f00ac027a23 */ /* 0x104fe20000010800 */
[----:B------:R-:W-:Y:S02]  /*9480*/  MOV R133, R86 ;  /* 0x0000005600857202 */ /* 0x000fe40000000f00 */
[----:B------:R-:W-:Y:S01]  /*9490*/  MOV R86, R195 ;  /* 0x000000c300567202 */ /* 0x000fe20000000f00 */
[----:B------:R1:W2:Y:S01]  /*94a0*/  MUFU.EX2 R139, R2 ;  /* 0x00000002008b7308 */ /* 0x0002a20000000800 */
[----:B------:R-:W-:Y:S01]  /*94b0*/  F2FP.BF16.PACK_AB R6, R133, R85 ;  /* 0x000000558506723e */ /* 0x000fe200000010ff */
[----:B-1----:R-:W-:Y:S01]  /*94c0*/  FFMA.FTZ R2, R171, c[0x0][0x23c], -R0 ;  /* 0x00008f00ab027a23 */ /* 0x002fe20000010800 */
[----:B--2---:R-:W-:Y:S02]  /*94d0*/  F2FP.BF16.PACK_AB R5, R139, R239 ;  /* 0x000000ef8b05723e */ /* 0x004fe400000010ff */
[----:B------:R-:W-:-:S03]  /*94e0*/  MOV R171, R43 ;  /* 0x0000002b00ab7202 */ /* 0x000fc60000000f00 */
[----:B------:R1:W-:Y:S01]  /*94f0*/  MUFU.EX2 R138, R2 ;  /* 0x00000002008a7308 */ /* 0x0003e20000000800 */
[----:B------:R-:W-:Y:S01]  /*9500*/  HMMA.16816.F32.BF16 R40, R8, R14, R52 ;  /* 0x0000000e0828723c */ /* 0x000fe20000041834 */
[----:B-1----:R-:W-:Y:S02]  /*9510*/  FFMA.FTZ R2, R157, c[0x0][0x23c], -R0 ;  /* 0x00008f009d027a23 */ /* 0x002fe40000010800 */
[----:B------:R-:W-:-:S04]  /*9520*/  FADD.FTZ R0, R193, R192 ;  /* 0x000000c0c1007221 */ /* 0x000fc80000010000 */
[----:B------:R-:W1:Y:S02]  /*9530*/  MUFU.EX2 R132, R2 ;  /* 0x0000000200847308 */ /* 0x000e640000000800 */
[----:B-1----:R-:W-:Y:S02]  /*9540*/  F2FP.BF16.PACK_AB R7, R132, R138 ;  /* 0x0000008a8407723e */ /* 0x002fe400000010ff */
[----:B------:R-:W-:Y:S01]  /*9550*/  MOV R2, R35 ;  /* 0x0000002300027202 */ /* 0x000fe20000000f00 */
[----:B------:R-:W-:-:S04]  /*9560*/  FADD.FTZ R35, R191, R190 ;  /* 0x000000bebf237221 */ /* 0x000fc80000010000 */
[C---:B------:R-:W-:Y:S08]  /*9570*/  HMMA.16816.F32.BF16 R144, R4.reuse, R12, R144 ;  /* 0x0000000c0490723c */ /* 0x040ff00000041890 */
[----:B------:R-:W-:Y:S01]  /*9580*/  HMMA.16816.F32.BF16 R156, R4, R14, R108 ;  /* 0x0000000e049c723c */ /* 0x000fe2000004186c */
        /* <DEDUP_REMOVED lines=14> */
[----:B------:R-:W-:-:S02]  /*9670*/  IMAD.MOV.U32 R82, RZ, RZ, R61 ;  /* 0x000000ffff527224 */ /* 0x000fc400078e003d */
[----:B------:R-:W-:Y:S02]  /*9680*/  IMAD.MOV.U32 R100, RZ, RZ, R79 ;  /* 0x000000ffff647224 */ /* 0x000fe400078e004f */
[----:B-1----:R-:W-:Y:S07]  /*9690*/  HMMA.16816.F32.BF16 R204, R4, R14, R96 ;  /* 0x0000000e04cc723c */ /* 0x002fee0000041860 */
[----:B------:R-:W-:Y:S01]  /*96a0*/  MOV R98, R60 ;  /* 0x0000003c00627202 */ /* 0x000fe20000000f00 */
[----:B------:R-:W-:Y:S01]  /*96b0*/  HMMA.16816.F32.BF16 R196, R8, R12, R196 ;  /* 0x0000000c08c4723c */ /* 0x000fe200000418c4 */
[----:B------:R-:W-:Y:S01]  /*96c0*/  MOV R99, R16 ;  /* 0x0000001000637202 */ /* 0x000fe20000000f00 */
[----:B------:R-:W-:Y:S01]  /*96d0*/  IMAD.MOV.U32 R96, RZ, RZ, R17 ;  /* 0x000000ffff607224 */ /* 0x000fe200078e0011 */
[----:B------:R-:W-:-:S05]  /*96e0*/  MOV R97, R18 ;  /* 0x0000001200617202 */ /* 0x000fca0000000f00 */
[----:B------:R-:W-:Y:S07]  /*96f0*/  HMMA.16816.F32.BF16 R192, R4, R12, R120 ;  /* 0x0000000c04c0723c */ /* 0x000fee0000041878 */
[----:B------:R-:W-:Y:S01]  /*9700*/  MOV R123, R78 ;  /* 0x0000004e007b7202 */ /* 0x000fe20000000f00 */
[C---:B------:R-:W-:Y:S01]  /*9710*/  HMMA.16816.F32.BF16 R60, R8.reuse, R14, R48 ;  /* 0x0000000e083c723c */ /* 0x040fe20000041830 */
[----:B------:R-:W1:Y:S01]  /*9720*/  LDSM.16.MT88.4 R12, [R221+0xf000] ;  /* 0x00f00000dd0c783b */ /* 0x000e620000004200 */
[----:B------:R-:W-:Y:S01]  /*9730*/  IMAD.MOV.U32 R120, RZ, RZ, R19 ;  /* 0x000000ffff787224 */ /* 0x000fe200078e0013 */
[----:B------:R-:W-:Y:S01]  /*9740*/  MOV R121, R86 ;  /* 0x0000005600797202 */ /* 0x000fe20000000f00 */
[----:B------:R-:W-:Y:S01]  /*9750*/  IMAD.MOV.U32 R122, RZ, RZ, R87 ;  /* 0x000000ffff7a7224 */ /* 0x000fe200078e0057 */
[----:B------:R-:W2:Y:S03]  /*9760*/  LDSM.16.MT88.4 R16, [R224+0xf000] ;  /* 0x00f00000e010783b */ /* 0x000ea60000004200 */
[-C--:B-1----:R-:W-:Y:S07]  /*9770*/  HMMA.16816.F32.BF16 R140, R8, R12.reuse, R200 ;  /* 0x0000000c088c723c */ /* 0x082fee00000418c8 */
[----:B------:R-:W-:Y:S01]  /*9780*/  IMAD.MOV.U32 R203, RZ, RZ, R58 ;  /* 0x000000ffffcb7224 */ /* 0x000fe200078e003a */
[----:B------:R-:W-:Y:S01]  /*9790*/  HMMA.16816.F32.BF16 R48, R4, R12, R184 ;  /* 0x0000000c0430723c */ /* 0x000fe200000418b8 */
[----:B------:R-:W-:Y:S01]  /*97a0*/  MOV R202, R59 ;  /* 0x0000003b00ca7202 */ /* 0x000fe20000000f00 */
[----:B------:R-:W-:Y:S01]  /*97b0*/  IMAD.MOV.U32 R201, RZ, RZ, R85 ;  /* 0x000000ffffc97224 */ /* 0x000fe200078e0055 */
[----:B------:R-:W-:-:S04]  /*97c0*/  MOV R200, R84 ;  /* 0x0000005400c87202 */ /* 0x000fc80000000f00 */
[----:B------:R-:W-:Y:S01]  /*97d0*/  IMAD.MOV.U32 R184, RZ, RZ, R77 ;  /* 0x000000ffffb87224 */ /* 0x000fe200078e004d */
[----:B------:R-:W-:Y:S01]  /*97e0*/  MOV R185, R76 ;  /* 0x0000004c00b97202 */ /* 0x000fe20000000f00 */
[----:B------:R-:W-:Y:S01]  /*97f0*/  IMAD.MOV.U32 R186, RZ, RZ, R57 ;  /* 0x000000ffffba7224 */ /* 0x000fe200078e0039 */
[----:B------:R-:W-:Y:S01]  /*9800*/  MOV R187, R56 ;  /* 0x0000003800bb7202 */ /* 0x000fe20000000f00 */
[-C--:B------:R-:W-:Y:S08]  /*9810*/  HMMA.16816.F32.BF16 R76, R4, R14.reuse, R92 ;  /* 0x0000000e044c723c */ /* 0x080ff0000004185c */
[----:B------:R-:W-:Y:S01]  /*9820*/  HMMA.16816.F32.BF16 R56, R8, R14, R44 ;  /* 0x0000000e0838723c */ /* 0x000fe2000004182c */
[----:B------:R-:W1:Y:S07]  /*9830*/  LDSM.16.MT88.4 R12, [R222+0xf000] ;  /* 0x00f00000de0c783b */ /* 0x000e6e0000004200 */
[C---:B--2---:R-:W-:Y:S08]  /*9840*/  HMMA.16816.F32.BF16 R108, R4.reuse, R18, R116 ;  /* 0x00000012046c723c */ /* 0x044ff00000041874 */
[----:B------:R-:W-:Y:S08]  /*9850*/  HMMA.16816.F32.BF16 R104, R4, R16, R216 ;  /* 0x000000100468723c */ /* 0x000ff000000418d8 */
[-C--:B-1----:R-:W-:Y:S07]  /*9860*/  HMMA.16816.F32.BF16 R84, R8, R12.reuse, R212 ;  /* 0x0000000c0854723c */ /* 0x082fee00000418d4 */
        /* <DEDUP_REMOVED lines=14> */
[----:B------:R-:W-:-:S03]  /*9950*/  MOV R153, R170 ;  /* 0x000000aa00997202 */ /* 0x000fc60000000f00 */
[C---:B------:R-:W-:Y:S01]  /*9960*/  HMMA.16816.F32.BF16 R44, R8.reuse, R14, R36 ;  /* 0x0000000e082c723c */ /* 0x040fe20000041824 */
[----:B------:R-:W1:Y:S01]  /*9970*/  LDSM.16.MT88.4 R12, [R223+0xf000] ;  /* 0x00f00000df0c783b */ /* 0x000e620000004200 */
        /* <DEDUP_REMOVED lines=24> */
[----:B------:R-:W-:Y:S01]  /*9b00*/  IMAD.MOV.U32 R169, RZ, RZ, R80 ;  /* 0x000000ffffa97224 */ /* 0x000fe200078e0050 */
[----:B------:R-:W-:Y:S01]  /*9b10*/  MOV R170, R81 ;  /* 0x0000005100aa7202 */ /* 0x000fe20000000f00 */
[----:B------:R-:W-:Y:S01]  /*9b20*/  IMAD.MOV.U32 R168, RZ, RZ, R233 ;  /* 0x000000ffffa87224 */ /* 0x000fe200078e00e9 */
[----:B------:R-:W-:Y:S01]  /*9b30*/  MUFU.EX2 R31, R31 ;  /* 0x0000001f001f7308 */ /* 0x000fe20000000800 */
[----:B------:R2:W5:Y:S03]  /*9b40*/  LDL.LU R237, [R1+0xdc] ;  /* 0x0000dc0001ed7983 */ /* 0x0005660000300800 */
[C---:B------:R-:W-:Y:S08]  /*9b50*/  HMMA.16816.F32.BF16 R16, R8.reuse, R18, R68 ;  /* 0x000000120810723c */ /* 0x040ff00000041844 */
[C---:B-1----:R-:W-:Y:S08]  /*9b60*/  HMMA.16816.F32.BF16 R116, R8.reuse, R12, R208 ;  /* 0x0000000c0874723c */ /* 0x042ff000000418d0 */
[----:B------:R-:W-:Y:S01]  /*9b70*/  HMMA.16816.F32.BF16 R64, R8, R14, R64 ;  /* 0x0000000e0840723c */ /* 0x000fe20000041840 */
[----:B------:R-:W-:Y:S01]  /*9b80*/  IMAD.MOV.U32 R210, RZ, RZ, R212 ;  /* 0x000000ffffd27224 */ /* 0x000fe200078e00d4 */
[----:B------:R-:W-:Y:S01]  /*9b90*/  MOV R211, R213 ;  /* 0x000000d500d37202 */ /* 0x000fe20000000f00 */
[----:B------:R-:W-:Y:S01]  /*9ba0*/  IMAD.MOV.U32 R212, RZ, RZ, R214 ;  /* 0x000000ffffd47224 */ /* 0x000fe200078e00d6 */
[----:B------:R-:W-:Y:S01]  /*9bb0*/  MOV R213, R131 ;  /* 0x0000008300d57202 */ /* 0x000fe20000000f00 */
[----:B------:R-:W-:Y:S01]  /*9bc0*/  FADD.FTZ R2, R2, R210 ;  /* 0x000000d202027221 */ /* 0x000fe20000010000 */
[----:B------:R-:W-:Y:S01]  /*9bd0*/  MOV R214, R128 ;  /* 0x0000008000d67202 */ /* 0x000fe20000000f00 */
[----:B------:R1:W-:Y:S01]  /*9be0*/  MUFU.EX2 R11, R3 ;  /* 0x00000003000b7308 */ /* 0x0003e20000000800 */
[C---:B------:R-:W-:Y:S01]  /*9bf0*/  HMMA.16816.F32.BF16 R120, R4.reuse, R12, R120 ;  /* 0x0000000c0478723c */ /* 0x040fe20000041878 */
[----:B------:R-:W-:Y:S01]  /*9c00*/  IMAD.MOV.U32 R131, RZ, RZ, R129 ;  /* 0x000000ffff837224 */ /* 0x000fe200078e0081 */
[----:B------:R-:W-:Y:S01]  /*9c10*/  MOV R209, R214 ;  /* 0x000000d600d17202 */ /* 0x000fe20000000f00 */
[----:B------:R-:W-:Y:S01]  /*9c20*/  FADD.FTZ R0, R211, R0 ;  /* 0x00000000d3007221 */ /* 0x000fe20000010000 */
[----:B------:R-:W-:Y:S01]  /*9c30*/  MOV R128, R170 ;  /* 0x000000aa00807202 */ /* 0x000fe20000000f00 */
[----:B------:R-:W-:Y:S01]  /*9c40*/  IMAD.MOV.U32 R210, RZ, RZ, R215 ;  /* 0x000000ffffd27224 */ /* 0x000fe200078e00d7 */
[----:B------:R-:W-:Y:S01]  /*9c50*/  MOV R211, R184 ;  /* 0x000000b800d37202 */ /* 0x000fe20000000f00 */
[----:B------:R-:W-:Y:S01]  /*9c60*/  IMAD.MOV.U32 R129, RZ, RZ, R169 ;  /* 0x000000ffff817224 */ /* 0x000fe200078e00a9 */
[----:B------:R-:W-:Y:S01]  /*9c70*/  HMMA.16816.F32.BF16 R36, R4, R14, R124 ;  /* 0x0000000e0424723c */ /* 0x000fe2000004187c */
[----:B------:R-:W-:Y:S01]  /*9c80*/  FADD.FTZ R2, R213, R2 ;  /* 0x00000002d5027221 */ /* 0x000fe20000010000 */
[----:B------:R-:W-:Y:S01]  /*9c90*/  MOV R214, R200 ;  /* 0x000000c800d67202 */ /* 0x000fe20000000f00 */
[----:B------:R-:W-:Y:S01]  /*9ca0*/  IMAD.MOV.U32 R215, RZ, RZ, R187 ;  /* 0x000000ffffd77224 */ /* 0x000fe200078e00bb */
[----:B------:R-:W-:Y:S08]  /*9cb0*/  MUFU.EX2 R30, R30 ;  /* 0x0000001e001e7308 */ /* 0x000ff00000000800 */
[----:B------:R-:W-:Y:S01]  /*9cc0*/  MUFU.EX2 R29, R29 ;  /* 0x0000001d001d7308 */ /* 0x000fe20000000800 */
[----:B-1----:R-:W-:-:S07]  /*9cd0*/  FADD.FTZ R3, R212, R35 ;  /* 0x00000023d4037221 */ /* 0x002fce0000010000 */
[----:B------:R-:W-:Y:S01]  /*9ce0*/  MUFU.EX2 R28, R28 ;  /* 0x0000001c001c7308 */ /* 0x000fe20000000800 */
        /* <DEDUP_REMOVED lines=17> */
[----:B------:R-:W1:Y:S01]  /*9e00*/  LDSM.16.MT88.4 R152, [R221+0xd800] ;  /* 0x00d80000dd98783b */ /* 0x000e620000004200 */
[----:B------:R-:W-:-:S02]  /*9e10*/  FADD.FTZ R0, R220, R0 ;  /* 0x00000000dc007221 */ /* 0x000fc40000010000 */
[----:B------:R-:W-:Y:S01]  /*9e20*/  FADD.FTZ R4, R129, R2 ;  /* 0x0000000281047221 */ /* 0x000fe20000010000 */
[----:B------:R-:W-:Y:S01]  /*9e30*/  MUFU.EX2 R26, R26 ;  /* 0x0000001a001a7308 */ /* 0x000fe20000000800 */
[----:B------:R-:W-:-:S07]  /*9e40*/  IMAD.MOV.U32 R129, RZ, RZ, R128 ;  /* 0x000000ffff817224 */ /* 0x000fce00078e0080 */
[----:B------:R-:W3:Y:S01]  /*9e50*/  MUFU.EX2 R25, R25 ;  /* 0x0000001900197308 */ /* 0x000ee20000000800 */
[----:B------:R-:W-:-:S07]  /*9e60*/  FADD.FTZ R2, R168, R0 ;  /* 0x00000000a8027221 */ /* 0x000fce0000010000 */
[----:B------:R-:W-:Y:S01]  /*9e70*/  MUFU.EX2 R24, R24 ;  /* 0x0000001800187308 */ /* 0x000fe20000000800 */
[----:B------:R-:W-:-:S07]  /*9e80*/  FADD.FTZ R3, R170, R6 ;  /* 0x00000006aa037221 */ /* 0x000fce0000010000 */
[----:B------:R-:W-:Y:S01]  /*9e90*/  MUFU.EX2 R23, R23 ;  /* 0x0000001700177308 */ /* 0x000fe20000000800 */
[----:B------:R-:W-:-:S07]  /*9ea0*/  FADD.FTZ R0, R210, R5 ;  /* 0x00000005d2007221 */ /* 0x000fce0000010000 */
[----:B------:R-:W-:Y:S01]  /*9eb0*/  MUFU.EX2 R22, R22 ;  /* 0x0000001600167308 */ /* 0x000fe20000000800 */
[----:B------:R-:W-:-:S07]  /*9ec0*/  FADD.FTZ R10, R129, R4 ;  /* 0x00000004810a7221 */ /* 0x000fce0000010000 */
[----:B------:R-:W4:Y:S01]  /*9ed0*/  MUFU.EX2 R21, R21 ;  /* 0x0000001500157308 */ /* 0x000f220000000800 */
[----:B------:R-:W1:Y:S01]  /*9ee0*/  LDSM.16.MT88.4 R4, [R223+0xf800] ;  /* 0x00f80000df04783b */ /* 0x000e620000004200 */
[----:B------:R-:W-:Y:S01]  /*9ef0*/  MOV R213, R186 ;  /* 0x000000ba00d57202 */ /* 0x000fe20000000f00 */
[----:B------:R-:W-:Y:S01]  /*9f00*/  IMAD.MOV.U32 R186, RZ, RZ, R203 ;  /* 0x000000ffffba7224 */ /* 0x000fe200078e00cb */
[----:B------:R-:W-:-:S04]  /*9f10*/  MOV R211, R212 ;  /* 0x000000d400d37202 */ /* 0x000fc80000000f00 */
[----:B------:R-:W-:Y:S01]  /*9f20*/  MUFU.EX2 R20, R20 ;  /* 0x0000001400147308 */ /* 0x000fe20000000800 */
[----:B------:R-:W-:Y:S01]  /*9f30*/  IMAD.MOV.U32 R212, RZ, RZ, R213 ;  /* 0x000000ffffd47224 */ /* 0x000fe200078e00d5 */
[----:B------:R-:W-:-:S06]  /*9f40*/  MOV R213, R184 ;  /* 0x000000b800d57202 */ /* 0x000fcc0000000f00 */
[----:B------:R-:W-:Y:S01]  /*9f50*/  MUFU.EX2 R27, R27 ;  /* 0x0000001b001b7308 */ /* 0x000fe20000000800 */
[----:B------:R-:W-:Y:S01]  /*9f60*/  MOV R184, R185 ;  /* 0x000000b900b87202 */ /* 0x000fe20000000f00 */
[----:B------:R-:W-:Y:S01]  /*9f70*/  IMAD.MOV.U32 R185, RZ, RZ, R186 ;  /* 0x000000ffffb97224 */ /* 0x000fe200078e00ba */
[----:B------:R-:W-:-:S05]  /*9f80*/  MOV R203, R130 ;  /* 0x0000008200cb7202 */ /* 0x000fca0000000f00 */
[----:B------:R-:W1:Y:S01]  /*9f90*/  MUFU.EX2 R32, R32 ;  /* 0x0000002000207308 */ /* 0x000e620000000800 */
[----:B------:R-:W-:-:S07]  /*9fa0*/  MOV R186, R187 ;  /* 0x000000bb00ba7202 */ /* 0x000fce0000000f00 */
[----:B------:R-:W-:Y:S01]  /*9fb0*/  MUFU.EX2 R33, R33 ;  /* 0x0000002100217308 */ /* 0x000fe20000000800 */
[----:B------:R-:W-:Y:S01]  /*9fc0*/  MOV R187, R200 ;  /* 0x000000c800bb7202 */ /* 0x000fe20000000f00 */
[----:B------:R-:W-:Y:S01]  /*9fd0*/  IMAD.MOV.U32 R200, RZ, RZ, R201 ;  /* 0x000000ffffc87224 */ /* 0x000fe200078e00c9 */
[----:B------:R-:W-:-:S05]  /*9fe0*/  MOV R201, R202 ;  /* 0x000000ca00c97202 */ /* 0x000fca0000000f00 */
        /* <DEDUP_REMOVED lines=18> */
[----:B------:R-:W-:-:S02]  /*a110*/  MOV R201, R203 ;  /* 0x000000cb00c97202 */ /* 0x000fc40000000f00 */
[----:B---3--:R-:W-:Y:S02]  /*a120*/  F2FP.BF16.PACK_AB R129, R25, R26 ;  /* 0x0000001a1981723e */ /* 0x008fe400000010ff */
[----:B----4-:R-:W-:Y:S02]  /*a130*/  F2FP.BF16.PACK_AB R124, R21, R22 ;  /* 0x00000016157c723e */ /* 0x010fe400000010ff */
[----:B-1----:R-:W-:Y:S02]  /*a140*/  F2FP.BF16.PACK_AB R125, R32, R27 ;  /* 0x0000001b207d723e */ /* 0x002fe400000010ff */
[----:B------:R-:W-:Y:S02]  /*a150*/  F2FP.BF16.PACK_AB R126, R11, R20 ;  /* 0x000000140b7e723e */ /* 0x000fe400000010ff */
[----:B------:R-:W-:Y:S02]  /*a160*/  MOV R113, R211 ;  /* 0x000000d300717202 */ /* 0x000fe40000000f00 */
[----:B------:R-:W-:-:S02]  /*a170*/  MOV R81, R232 ;  /* 0x000000e800517202 */ /* 0x000fc40000000f00 */
[----:B------:R-:W-:Y:S02]  /*a180*/  MOV R83, R230 ;  /* 0x000000e600537202 */ /* 0x000fe40000000f00 */
[----:B------:R-:W-:Y:S01]  /*a190*/  MOV R35, R99 ;  /* 0x0000006300237202 */ /* 0x000fe20000000f00 */
[----:B------:R-:W-:Y:S01]  /*a1a0*/  IMAD.MOV.U32 R210, RZ, RZ, R186 ;  /* 0x000000ffffd27224 */ /* 0x000fe200078e00ba */
[----:B------:R-:W-:Y:S01]  /*a1b0*/  MOV R203, R97 ;  /* 0x0000006100cb7202 */ /* 0x000fe20000000f00 */
[----:B------:R-:W-:Y:S01]  /*a1c0*/  IMAD.MOV.U32 R97, RZ, RZ, R130 ;  /* 0x000000ffff617224 */ /* 0x000fe200078e0082 */
[----:B------:R-:W-:Y:S01]  /*a1d0*/  MOV R96, R98 ;  /* 0x0000006200607202 */ /* 0x000fe20000000f00 */
[----:B------:R-:W-:Y:S01]  /*a1e0*/  LDSM.16.MT88.4 R168, [R222+0xd800] ;  /* 0x00d80000dea8783b */ /* 0x000fe20000004200 */
[----:B------:R-:W-:Y:S02]  /*a1f0*/  MOV R98, R131 ;  /* 0x0000008300627202 */ /* 0x000fe40000000f00 */
[----:B------:R-:W-:Y:S01]  /*a200*/  F2FP.BF16.PACK_AB R128, R30, R31 ;  /* 0x0000001f1e80723e */ /* 0x000fe200000010ff */
[----:B------:R2:W5:Y:S01]  /*a210*/  LDL.LU R235, [R1+0xd4] ;  /* 0x0000d40001eb7983 */ /* 0x0005620000300800 */
[----:B------:R-:W-:-:S02]  /*a220*/  F2FP.BF16.PACK_AB R130, R28, R29 ;  /* 0x0000001d1c82723e */ /* 0x000fc400000010ff */
[----:B------:R-:W-:Y:S02]  /*a230*/  F2FP.BF16.PACK_AB R131, R23, R24 ;  /* 0x000000181783723e */ /* 0x000fe400000010ff */
[----:B------:R-:W-:Y:S01]  /*a240*/  F2FP.BF16.PACK_AB R127, R34, R33 ;  /* 0x00000021227f723e */ /* 0x000fe200000010ff */
[----:B------:R-:W-:Y:S01]  /*a250*/  FADD.FTZ R3, R114, R0 ;  /* 0x0000000072037221 */ /* 0x000fe20000010000 */
[----:B------:R-:W-:Y:S01]  /*a260*/  MOV R0, R80 ;  /* 0x0000005000007202 */ /* 0x000fe20000000f00 */
[----:B------:R-:W-:Y:S01]  /*a270*/  FADD.FTZ R8, R113, R2 ;  /* 0x0000000271087221 */ /* 0x000fe20000010000 */
[----:B------:R-:W-:Y:S01]  /*a280*/  MOV R2, R81 ;  /* 0x0000005100027202 */ /* 0x000fe20000000f00 */
[----:B------:R-:W-:Y:S01]  /*a290*/  HMMA.16816.F32.BF16 R148, R128, R152, R148 ;  /* 0x000000988094723c */ /* 0x000fe20000041894 */
[----:B------:R-:W-:Y:S01]  /*a2a0*/  IMAD.MOV.U32 R14, RZ, RZ, R98 ;  /* 0x000000ffff0e7224 */ /* 0x000fe200078e0062 */
[----:B------:R-:W-:Y:S01]  /*a2b0*/  MOV R15, R97 ;  /* 0x00000061000f7202 */ /* 0x000fe20000000f00 */
[----:B------:R-:W-:Y:S01]  /*a2c0*/  FADD.FTZ R0, R0, R9 ;  /* 0x0000000900007221 */ /* 0x000fe20000010000 */
[----:B------:R-:W-:-:S02]  /*a2d0*/  MOV R12, R96 ;  /* 0x00000060000c7202 */ /* 0x000fc40000000f00 */
[----:B------:R-:W-:Y:S01]  /*a2e0*/  MOV R216, R202 ;  /* 0x000000ca00d87202 */ /* 0x000fe20000000f00 */
[----:B------:R-:W-:Y:S01]  /*a2f0*/  IMAD.MOV.U32 R13, RZ, RZ, R203 ;  /* 0x000000ffff0d7224 */ /* 0x000fe200078e00cb */
[C---:B------:R-:W-:Y:S01]  /*a300*/  HMMA.16816.F32.BF16 R144, R124.reuse, R152, R144 ;  /* 0x000000987c90723c */ /* 0x040fe20000041890 */
[----:B------:R-:W-:Y:S01]  /*a310*/  FADD.FTZ R2, R2, R10 ;  /* 0x0000000a02027221 */ /* 0x000fe20000010000 */
[----:B------:R-:W-:Y:S01]  /*a320*/  MOV R217, R201 ;  /* 0x000000c900d97202 */ /* 0x000fe20000000f00 */
[----:B------:R-:W-:Y:S01]  /*a330*/  IMAD.MOV.U32 R218, RZ, RZ, R200 ;  /* 0x000000ffffda7224 */ /* 0x000fe200078e00c8 */
[----:B------:R-:W-:Y:S01]  /*a340*/  MOV R219, R115 ;  /* 0x0000007300db7202 */ /* 0x000fe20000000f00 */
[----:B------:R2:W5:Y:S03]  /*a350*/  LDL.LU R234, [R1+0xd0] ;  /* 0x0000d00001ea7983 */ /* 0x0005660000300800 */
[-C--:B------:R-:W-:Y:S01]  /*a360*/  HMMA.16816.F32.BF16 R156, R124, R154.reuse, R156 ;  /* 0x0000009a7c9c723c */ /* 0x080fe2000004189c */
[----:B------:R-:W-:Y:S01]  /*a370*/  FADD.FTZ R0, R14, R0 ;  /* 0x000000000e007221 */ /* 0x000fe20000010000 */
[----:B------:R-:W-:Y:S01]  /*a380*/  MOV R209, R187 ;  /* 0x000000bb00d17202 */ /* 0x000fe20000000f00 */
[----:B------:R-:W-:Y:S01]  /*a390*/  FADD.FTZ R2, R35, R2 ;  /* 0x0000000223027221 */ /* 0x000fe20000010000 */
[----:B------:R-:W-:Y:S01]  /*a3a0*/  MOV R211, R185 ;  /* 0x000000b900d37202 */ /* 0x000fe20000000f00 */
[----:B------:R-:W-:Y:S03]  /*a3b0*/  LDSM.16.MT88.4 R200, [R223+0xd800] ;  /* 0x00d80000dfc8783b */ /* 0x000fe60000004200 */
[----:B------:R-:W-:Y:S01]  /*a3c0*/  HMMA.16816.F32.BF16 R152, R128, R154, R40 ;  /* 0x0000009a8098723c */ /* 0x000fe20000041828 */
[----:B------:R-:W-:-:S07]  /*a3d0*/  MOV R212, R184 ;  /* 0x000000b800d47202 */ /* 0x000fce0000000f00 */
[-C--:B------:R-:W-:Y:S01]  /*a3e0*/  HMMA.16816.F32.BF16 R120, R124, R4.reuse, R120 ;  /* 0x000000047c78723c */ /* 0x080fe20000041878 */
[----:B------:R-:W-:Y:S01]  /*a3f0*/  MOV R43, R82 ;  /* 0x00000052002b7202 */ /* 0x000fe20000000f00 */
[----:B------:R-:W-:Y:S01]  /*a400*/  IMAD.MOV.U32 R42, RZ, RZ, R83 ;  /* 0x000000ffff2a7224 */ /* 0x000fe200078e0053 */
[----:B------:R-:W1:Y:S03]  /*a410*/  LDSM.16.MT88.4 R184, [R224+0xd800] ;  /* 0x00d80000e0b8783b */ /* 0x000e660000004200 */
[----:B------:R-:W-:Y:S01]  /*a420*/  FADD.FTZ R3, R43, R3 ;  /* 0x000000032b037221 */ /* 0x000fe20000010000 */
[----:B------:R-:W3:Y:S01]  /*a430*/  LDSM.16.MT88.4 R80, [R221+0xf800] ;  /* 0x00f80000dd50783b */ /* 0x000ee20000004200 */
[----:B------:R-:W-:Y:S01]  /*a440*/  HMMA.16816.F32.BF16 R116, R128, R4, R116 ;  /* 0x000000048074723c */ /* 0x000fe20000041874 */
[----:B------:R-:W-:Y:S02]  /*a450*/  FADD.FTZ R0, R216, R0 ;  /* 0x00000000d8007221 */ /* 0x000fe40000010000 */
[----:B------:R-:W4:Y:S04]  /*a460*/  LDSM.16.MT88.4 R96, [R222+0xf800] ;  /* 0x00f80000de60783b */ /* 0x000f280000004200 */
        /* <DEDUP_REMOVED lines=57> */
[C---:B------:R-:W-:Y:S08]  /*a800*/  HMMA.16816.F32.BF16 R172, R124.reuse, R170, R172 ;  /* 0x000000aa7cac723c */ /* 0x040ff000000418ac */
[C---:B------:R-:W-:Y:S08]  /*a810*/  HMMA.16816.F32.BF16 R192, R124.reuse, R200, R192 ;  /* 0x000000c87cc0723c */ /* 0x040ff000000418c0 */
[C---:B------:R-:W-:Y:S08]  /*a820*/  HMMA.16816.F32.BF16 R204, R124.reuse, R202, R204 ;  /* 0x000000ca7ccc723c */ /* 0x040ff000000418cc */
[C---:B---3--:R-:W-:Y:S08]  /*a830*/  HMMA.16816.F32.BF16 R72, R124.reuse, R80, R48 ;  /* 0x000000507c48723c */ /* 0x048ff00000041830 */
        /* <DEDUP_REMOVED lines=128> */
[----:B------:R-:W-:Y:S01]  /*b040*/  IMAD.MOV.U32 R67, RZ, RZ, R56 ;  /* 0x000000ffff437224 */ /* 0x000fe200078e0038 */
[----:B------:R-:W-:Y:S01]  /*b050*/  MOV R64, R59 ;  /* 0x0000003b00407202 */ /* 0x000fe20000000f00 */
[----:B------:R-:W-:Y:S02]  /*b060*/  IMAD.MOV.U32 R66, RZ, RZ, R57 ;  /* 0x000000ffff427224 */ /* 0x000fe400078e0039 */
[----:B------:R-:W-:-:S03]  /*b070*/  IMAD.MOV.U32 R65, RZ, RZ, R58 ;  /* 0x000000ffff417224 */ /* 0x000fc600078e003a */
        /* <DEDUP_REMOVED lines=9> */
[----:B------:R-:W-:Y:S01]  /*b110*/  MOV R76, R60 ;  /* 0x0000003c004c7202 */ /* 0x000fe20000000f00 */
[----:B------:R-:W-:-:S02]  /*b120*/  IMAD.MOV.U32 R37, RZ, RZ, R61 ;  /* 0x000000ffff257224 */ /* 0x000fc400078e003d */
[----:B------:R-:W-:Y:S02]  /*b130*/  IMAD.MOV.U32 R25, RZ, RZ, R62 ;  /* 0x000000ffff197224 */ /* 0x000fe400078e003e */
[----:B------:R-:W-:Y:S02]  /*b140*/  IMAD.MOV.U32 R24, RZ, RZ, R63 ;  /* 0x000000ffff187224 */ /* 0x000fe400078e003f */
        /* <DEDUP_REMOVED lines=18> */
[----:B------:R-:W-:Y:S01]  /*b270*/  MOV R33, R69 ;  /* 0x0000004500217202 */ /* 0x000fe20000000f00 */
[C---:B------:R-:W-:Y:S08]  /*b280*/  HMMA.16816.F32.BF16 R60, R4.reuse, R34, R60 ;  /* 0x00000022043c723c */ /* 0x040ff0000004183c */
        /* <DEDUP_REMOVED lines=13> */
[----:B------:R-:W-:Y:S01]  /*b360*/  MOV R212, R67 ;  /* 0x0000004300d47202 */ /* 0x000fe20000000f00 */
[----:B------:R-:W-:Y:S01]  /*b370*/  IMAD.MOV.U32 R213, RZ, RZ, R66 ;  /* 0x000000ffffd57224 */ /* 0x000fe200078e0042 */
[----:B------:R-:W-:Y:S01]  /*b380*/  HMMA.16816.F32.BF16 R52, R4, R14, R60 ;  /* 0x0000000e0434723c */ /* 0x000fe2000004183c */
[----:B------:R-:W-:-:S02]  /*b390*/  IMAD.MOV.U32 R214, RZ, RZ, R65 ;  /* 0x000000ffffd67224 */ /* 0x000fc400078e0041 */
[----:B------:R-:W-:-:S04]  /*b3a0*/  IMAD.MOV.U32 R215, RZ, RZ, R64 ;  /* 0x000000ffffd77224 */ /* 0x000fc800078e0040 */
[----:B------:R-:W-:Y:S02]  /*b3b0*/  IMAD.MOV.U32 R60, RZ, RZ, R36 ;  /* 0x000000ffff3c7224 */ /* 0x000fe400078e0024 */
[----:B------:R-:W-:Y:S01]  /*b3c0*/  IMAD.MOV.U32 R61, RZ, RZ, R3 ;  /* 0x000000ffff3d7224 */ /* 0x000fe200078e0003 */
[----:B--2---:R-:W-:Y:S01]  /*b3d0*/  HMMA.16816.F32.BF16 R64, R8, R12, R216 ;  /* 0x0000000c0840723c */ /* 0x004fe200000418d8 */
[----:B------:R-:W-:Y:S02]  /*b3e0*/  IMAD.MOV.U32 R62, RZ, RZ, R2 ;  /* 0x000000ffff3e7224 */ /* 0x000fe400078e0002 */
[----:B------:R-:W-:-:S04]  /*b3f0*/  IMAD.MOV.U32 R63, RZ, RZ, R0 ;  /* 0x000000ffff3f7224 */ /* 0x000fc800078e0000 */
[----:B------:R-:W-:Y:S01]  /*b400*/  IMAD.MOV.U32 R218, RZ, RZ, R25 ;  /* 0x000000ffffda7224 */ /* 0x000fe200078e0019 */
[----:B------:R-:W-:Y:S01]  /*b410*/  MOV R219, R24 ;  /* 0x0000001800db7202 */ /* 0x000fe20000000f00 */
[----:B------:R-:W-:Y:S01]  /*b420*/  IMAD.MOV.U32 R217, RZ, RZ, R37 ;  /* 0x000000ffffd97224 */ /* 0x000fe200078e0025 */
[----:B------:R-:W-:Y:S01]  /*b430*/  HMMA.16816.F32.BF16 R24, R8, R14, R48 ;  /* 0x0000000e0818723c */ /* 0x000fe20000041830 */
[----:B------:R-:W1:Y:S01]  /*b440*/  LDSM.16.M88.4 R12, [R226+0x8800] ;  /* 0x00880000e20c783b */ /* 0x000e620000000200 */
[----:B------:R-:W-:-:S06]  /*b450*/  IMAD.MOV.U32 R216, RZ, RZ, R76 ;  /* 0x000000ffffd87224 */ /* 0x000fcc00078e004c */
        /* <DEDUP_REMOVED lines=15> */
[----:B------:R-:W-:Y:S01]  /*b550*/  IMAD.MOV.U32 R76, RZ, RZ, R72 ;  /* 0x000000ffff4c7224 */ /* 0x000fe200078e0048 */
[----:B------:R-:W-:Y:S01]  /*b560*/  MOV R42, R74 ;  /* 0x0000004a002a7202 */ /* 0x000fe20000000f00 */
[----:B------:R-:W-:Y:S01]  /*b570*/  IMAD.MOV.U32 R43, RZ, RZ, R73 ;  /* 0x000000ffff2b7224 */ /* 0x000fe200078e0049 */
[----:B------:R-:W1:Y:S01]  /*b580*/  LDSM.16.M88.4 R8, [R229] ;  /* 0x00000000e508783b */ /* 0x000e620000000200 */
[----:B------:R-:W-:-:S02]  /*b590*/  IMAD.MOV.U32 R41, RZ, RZ, R75 ;  /* 0x000000ffff297224 */ /* 0x000fc400078e004b */
[----:B------:R-:W-:Y:S02]  /*b5a0*/  IMAD.MOV.U32 R40, RZ, RZ, R4 ;  /* 0x000000ffff287224 */ /* 0x000fe400078e0004 */
[----:B------:R-:W-:Y:S02]  /*b5b0*/  IMAD.MOV.U32 R3, RZ, RZ, R5 ;  /* 0x000000ffff037224 */ /* 0x000fe400078e0005 */
[----:B------:R-:W-:Y:S02]  /*b5c0*/  IMAD.MOV.U32 R2, RZ, RZ, R6 ;  /* 0x000000ffff027224 */ /* 0x000fe400078e0006 */
[----:B------:R-:W-:Y:S02]  /*b5d0*/  IMAD.MOV.U32 R0, RZ, RZ, R7 ;  /* 0x000000ffff007224 */ /* 0x000fe400078e0007 */
[----:B------:R-:W2:Y:S01]  /*b5e0*/  LDSM.16.M88.4 R4, [R229+0x2000] ;  /* 0x00200000e504783b */ /* 0x000ea20000000200 */
        /* <DEDUP_REMOVED lines=8> */
[----:B------:R-:W-:Y:S01]  /*b670*/  MOV R33, R43 ;  /* 0x0000002b00217202 */ /* 0x000fe20000000f00 */
        /* <DEDUP_REMOVED lines=34> */
[----:B------:R-:W-:Y:S01]  /*b8a0*/  IMAD.MOV.U32 R28, RZ, RZ, R12 ;  /* 0x000000ffff1c7224 */ /* 0x000fe200078e000c */
[----:B------:R-:W-:Y:S01]  /*b8b0*/  MOV R75, R208 ;  /* 0x000000d0004b7202 */ /* 0x000fe20000000f00 */
[----:B------:R-:W1:Y:S01]  /*b8c0*/  LDSM.16.M88.4 R12, [R220+0xb000] ;  /* 0x00b00000dc0c783b */ /* 0x000e620000000200 */
[----:B------:R-:W-:Y:S01]  /*b8d0*/  IMAD.MOV.U32 R74, RZ, RZ, R209 ;  /* 0x000000ffff4a7224 */ /* 0x000fe200078e00d1 */
[----:B------:R-:W-:Y:S01]  /*b8e0*/  MOV R30, R2 ;  /* 0x00000002001e7202 */ /* 0x000fe20000000f00 */
[----:B------:R-:W-:Y:S02]  /*b8f0*/  IMAD.MOV.U32 R73, RZ, RZ, R210 ;  /* 0x000000ffff497224 */ /* 0x000fe400078e00d2 */
        /* <DEDUP_REMOVED lines=36> */
[----:B------:R-:W-:Y:S01]  /*bb40*/  MOV R56, R76 ;  /* 0x0000004c00387202 */ /* 0x000fe20000000f00 */
        /* <DEDUP_REMOVED lines=14> */
[----:B------:R-:W-:Y:S01]  /*bc30*/  IMAD.MOV.U32 R59, RZ, RZ, R60 ;  /* 0x000000ffff3b7224 */ /* 0x000fe200078e003c */
[----:B------:R-:W-:Y:S01]  /*bc40*/  MOV R56, R63 ;  /* 0x0000003f00387202 */ /* 0x000fe20000000f00 */
[----:B------:R-:W-:-:S02]  /*bc50*/  IMAD.MOV.U32 R58, RZ, RZ, R61 ;  /* 0x000000ffff3a7224 */ /* 0x000fc400078e003d */
        /* <DEDUP_REMOVED lines=14> */
[----:B------:R-:W-:Y:S01]  /*bd40*/  IMAD.MOV.U32 R55, RZ, RZ, R140 ;  /* 0x000000ffff377224 */ /* 0x000fe200078e008c */
[----:B------:R-:W-:Y:S01]  /*bd50*/  MOV R53, R142 ;  /* 0x0000008e00357202 */ /* 0x000fe20000000f00 */
        /* <DEDUP_REMOVED lines=16> */
[----:B------:R-:W-:Y:S01]  /*be60*/  IMAD.MOV.U32 R76, RZ, RZ, R68 ;  /* 0x000000ffff4c7224 */ /* 0x000fe200078e0044 */
[----:B------:R-:W-:Y:S01]  /*be70*/  MOV R3, R69 ;  /* 0x0000004500037202 */ /* 0x000fe20000000f00 */
[----:B------:R-:W-:Y:S02]  /*be80*/  IMAD.MOV.U32 R2, RZ, RZ, R70 ;  /* 0x000000ffff027224 */ /* 0x000fe400078e0046 */
[----:B------:R-:W-:Y:S02]  /*be90*/  IMAD.MOV.U32 R0, RZ, RZ, R71 ;  /* 0x000000ffff007224 */ /* 0x000fe400078e0047 */
[C---:B------:R-:W-:Y:S01]  /*bea0*/  HMMA.16816.F32.BF16 R68, R4.reuse, R14, R36 ;  /* 0x0000000e0444723c */ /* 0x040fe20000041824 */
[----:B------:R-:W1:Y:S07]  /*beb0*/  LDSM.16.M88.4 R12, [R226+0xa800] ;  /* 0x00a80000e20c783b */ /* 0x000e6e0000000200 */
[-C--:B-1----:R-:W-:Y:S07]  /*bec0*/  HMMA.16816.F32.BF16 R56, R4, R12.reuse, R32 ;  /* 0x0000000c0438723c */ /* 0x082fee0000041820 */
[----:B------:R-:W-:Y:S01]  /*bed0*/  MOV R32, R55 ;  /* 0x0000003700207202 */ /* 0x000fe20000000f00 */
[----:B------:R-:W-:Y:S01]  /*bee0*/  IMAD.MOV.U32 R33, RZ, RZ, R54 ;  /* 0x000000ffff217224 */ /* 0x000fe200078e0036 */
[----:B------:R-:W-:Y:S01]  /*bef0*/  HMMA.16816.F32.BF16 R212, R8, R12, R48 ;  /* 0x0000000c08d4723c */ /* 0x000fe20000041830 */
[----:B------:R-:W-:-:S02]  /*bf00*/  IMAD.MOV.U32 R34, RZ, RZ, R53 ;  /* 0x000000ffff227224 */ /* 0x000fc400078e0035 */
[----:B------:R-:W-:-:S05]  /*bf10*/  IMAD.MOV.U32 R35, RZ, RZ, R52 ;  /* 0x000000ffff237224 */ /* 0x000fca00078e0034 */
[-C--:B------:R-:W-:Y:S08]  /*bf20*/  HMMA.16816.F32.BF16 R52, R4, R14.reuse, R28 ;  /* 0x0000000e0434723c */ /* 0x080ff0000004181c */
[C---:B------:R-:W-:Y:S01]  /*bf30*/  HMMA.16816.F32.BF16 R28, R8.reuse, R14, R20 ;  /* 0x0000000e081c723c */ /* 0x040fe20000041814 */
[----:B------:R-:W1:Y:S07]  /*bf40*/  LDSM.16.M88.4 R12, [R226+0xb000] ;  /* 0x00b00000e20c783b */ /* 0x000e6e0000000200 */
[-C--:B-1----:R-:W-:Y:S08]  /*bf50*/  HMMA.16816.F32.BF16 R48, R8, R12.reuse, R40 ;  /* 0x0000000c0830723c */ /* 0x082ff00000041828 */
[C---:B------:R-:W-:Y:S07]  /*bf60*/  HMMA.16816.F32.BF16 R40, R4.reuse, R12, R60 ;  /* 0x0000000c0428723c */ /* 0x040fee000004183c */
[----:B------:R-:W-:Y:S01]  /*bf70*/  IMAD.MOV.U32 R60, RZ, RZ, R76 ;  /* 0x000000ffff3c7224 */ /* 0x000fe200078e004c */
[----:B------:R-:W-:Y:S01]  /*bf80*/  HMMA.16816.F32.BF16 R36, R4, R14, R208 ;  /* 0x0000000e0424723c */ /* 0x000fe200000418d0 */
[----:B------:R-:W-:Y:S01]  /*bf90*/  IMAD.MOV.U32 R61, RZ, RZ, R3 ;  /* 0x000000ffff3d7224 */ /* 0x000fe200078e0003 */
[----:B------:R-:W-:Y:S01]  /*bfa0*/  MOV R63, R0 ;  /* 0x00000000003f7202 */ /* 0x000fe20000000f00 */
[----:B------:R-:W-:Y:S01]  /*bfb0*/  IMAD.MOV.U32 R62, RZ, RZ, R2 ;  /* 0x000000ffff3e7224 */ /* 0x000fe200078e0002 */
[----:B------:R-:W-:-:S04]  /*bfc0*/  MOV R0, UR22 ;  /* 0x0000001600007c02 */ /* 0x000fc80008000f00 */
[----:B------:R-:W-:Y:S01]  /*bfd0*/  HMMA.16816.F32.BF16 R24, R8, R14, R64 ;  /* 0x0000000e0818723c */ /* 0x000fe20000041840 */
[----:B------:R-:W1:Y:S01]  /*bfe0*/  LDSM.16.M88.4 R12, [R226+0xb800] ;  /* 0x00b80000e20c783b */ /* 0x000e620000000200 */
        /* <DEDUP_REMOVED lines=32> */
[C---:B-1----:R-:W-:Y:S08]  /*c1f0*/  HMMA.16816.F32.BF16 R32, R4.reuse, R12, R32 ;  /* 0x0000000c0420723c */ /* 0x042ff00000041820 */
[----:B------:R-:W-:Y:S08]  /*c200*/  HMMA.16816.F32.BF16 R4, R4, R14, R20 ;  /* 0x0000000e0404723c */ /* 0x000ff00000041814 */
        /* <DEDUP_REMOVED lines=9> */
[----:B------:R-:W-:Y:S07]  /*c2a0*/  HMMA.16816.F32.BF16 R4, R8, R14, R16 ;  /* 0x0000000e0804723c */ /* 0x000fee0000041810 */
[----:B------:R-:W-:Y:S02]  /*c2b0*/  FMUL.FTZ R17, R141, c[0x0][0x2ec] ;  /* 0x0000bb008d117a20 */ /* 0x000fe40000410000 */
[----:B------:R-:W-:Y:S02]  /*c2c0*/  FMUL.FTZ R19, R213, c[0x0][0x2ec] ;  /* 0x0000bb00d5137a20 */ /* 0x000fe40000410000 */
[----:B------:R-:W-:-:S02]  /*c2d0*/  FMUL.FTZ R18, R58, c[0x0][0x2ec] ;  /* 0x0000bb003a127a20 */ /* 0x000fc40000410000 */
[----:B------:R-:W-:Y:S08]  /*c2e0*/  MUFU.TANH R17, R17 ;  /* 0x0000001100117308 */ /* 0x000ff00000002400 */
[----:B------:R-:W-:Y:S03]  /*c2f0*/  MUFU.TANH R18, R18 ;  /* 0x0000001200127308 */ /* 0x000fe60000002400 */
[----:B------:R-:W-:-:S02]  /*c300*/  IMAD.MOV.U32 R73, RZ, RZ, R4 ;  /* 0x000000ffff497224 */ /* 0x000fc400078e0004 */
[----:B------:R-:W-:Y:S02]  /*c310*/  IMAD.IADD R4, R241, 0x1, -R0 ;  /* 0x00000001f1047824 */ /* 0x000fe400078e0a00 */
[----:B------:R-:W-:Y:S02]  /*c320*/  IMAD.MOV.U32 R72, RZ, RZ, R6 ;  /* 0x000000ffff487224 */ /* 0x000fe400078e0006 */
[----:B------:R1:W-:Y:S01]  /*c330*/  I2F R6, R3 ;  /* 0x0000000300067306 */ /* 0x0003e20000201400 */
[----:B------:R-:W-:Y:S02]  /*c340*/  IMAD.MOV.U32 R70, RZ, RZ, R5 ;  /* 0x000000ffff467224 */ /* 0x000fe400078e0005 */
[----:B------:R-:W-:Y:S02]  /*c350*/  IMAD.MOV.U32 R69, RZ, RZ, R7 ;  /* 0x000000ffff457224 */ /* 0x000fe400078e0007 */
[----:B-1----:R-:W-:Y:S01]  /*c360*/  IMAD.MOV.U32 R3, RZ, RZ, R2 ;  /* 0x000000ffff037224 */ /* 0x002fe200078e0002 */
[----:B------:R-:W-:-:S03]  /*c370*/  IABS R2, R4 ;  /* 0x0000000400027213 */ /* 0x000fc60000000000 */
[----:B------:R1:W-:Y:S01]  /*c380*/  I2F R12, R3 ;  /* 0x00000003000c7306 */ /* 0x0003e20000201400 */
[----:B------:R-:W-:Y:S01]  /*c390*/  MOV R4, R2 ;  /* 0x0000000200047202 */ /* 0x000fe20000000f00 */
[----:B------:R-:W-:-:S06]  /*c3a0*/  IMAD.IADD R2, R248, 0x1, -R0 ;  /* 0x00000001f8027824 */ /* 0x000fcc00078e0a00 */
[----:B------:R2:W-:Y:S01]  /*c3b0*/  I2F R11, R4 ;  /* 0x00000004000b7306 */ /* 0x0005e20000201400 */
[----:B-1----:R-:W-:Y:S02]  /*c3c0*/  IABS R3, R2 ;  /* 0x0000000200037213 */ /* 0x002fe40000000000 */
[----:B------:R-:W-:Y:S01]  /*c3d0*/  IADD3 R2, R0, 0x1, RZ ;  /* 0x0000000100027810 */ /* 0x000fe20007ffe0ff */
[----:B------:R-:W-:Y:S03]  /*c3e0*/  BAR.SYNC.DEFER_BLOCKING 0x0 ;  /* 0x0000000000007b1d */ /* 0x000fe60000010000 */
[----:B------:R-:W-:Y:S01]  /*c3f0*/  ISETP.GE.AND P0, PT, R2, R252, PT ;  /* 0x000000fc0200720c */ /* 0x000fe20003f06270 */
[--C-:B------:R-:W-:Y:S01]  /*c400*/  IMAD.IADD R5, R242, 0x1, -R2.reuse ;  /* 0x00000001f2057824 */ /* 0x100fe200078e0a02 */
[C---:B------:R-:W-:Y:S01]  /*c410*/  ISETP.GE.AND P6, PT, R2.reuse, R251, PT ;  /* 0x000000fb0200720c */ /* 0x040fe20003fc6270 */
[----:B--2---:R-:W-:Y:S01]  /*c420*/  IMAD.MOV.U32 R4, RZ, RZ, R3 ;  /* 0x000000ffff047224 */ /* 0x004fe200078e0003 */
[C---:B------:R-:W-:Y:S01]  /*c430*/  ISETP.GE.AND P5, PT, R2.reuse, R250, PT ;  /* 0x000000fa0200720c */ /* 0x040fe20003fa6270 */
[----:B------:R-:W-:Y:S01]  /*c440*/  IMAD.IADD R3, R247, 0x1, -R2 ;  /* 0x00000001f7037824 */ /* 0x000fe200078e0a02 */
[C---:B------:R-:W-:Y:S01]  /*c450*/  ISETP.GE.AND P4, PT, R2.reuse, R249, PT ;  /* 0x000000f90200720c */ /* 0x040fe20003f86270 */
[----:B------:R1:W-:Y:S01]  /*c460*/  I2F R10, R4 ;  /* 0x00000004000a7306 */ /* 0x0003e20000201400 */
[----:B------:R-:W-:-:S02]  /*c470*/  ISETP.LT.OR P0, PT, R2, R246, P0 ;  /* 0x000000f60200720c */ /* 0x000fc40000701670 */
[----:B------:R-:W-:Y:S02]  /*c480*/  IABS R3, R3 ;  /* 0x0000000300037213 */ /* 0x000fe40000000000 */
[C---:B------:R-:W-:Y:S02]  /*c490*/  ISETP.LT.OR P6, PT, R2.reuse, R245, P6 ;  /* 0x000000f50200720c */ /* 0x040fe400037c1670 */
[C---:B------:R-:W-:Y:S02]  /*c4a0*/  ISETP.LT.OR P5, PT, R2.reuse, R244, P5 ;  /* 0x000000f40200720c */ /* 0x040fe40002fa1670 */
[----:B------:R-:W-:Y:S01]  /*c4b0*/  ISETP.LT.OR P4, PT, R2, R243, P4 ;  /* 0x000000f30200720c */ /* 0x000fe20002781670 */
[----:B-1----:R-:W-:Y:S01]  /*c4c0*/  IMAD.MOV.U32 R4, RZ, RZ, R3 ;  /* 0x000000ffff047224 */ /* 0x002fe200078e0003 */
[----:B------:R-:W-:Y:S01]  /*c4d0*/  IABS R3, R5 ;  /* 0x0000000500037213 */ /* 0x000fe20000000000 */
[----:B------:R-:W-:Y:S02]  /*c4e0*/  FMUL.FTZ R5, R66, c[0x0][0x2ec] ;  /* 0x0000bb0042057a20 */ /* 0x000fe40000410000 */
[----:B------:R1:W-:Y:S08]  /*c4f0*/  I2F R9, R4 ;  /* 0x0000000400097306 */ /* 0x0003f00000201400 */
[----:B------:R2:W-:Y:S01]  /*c500*/  I2F R8, R3 ;  /* 0x0000000300087306 */ /* 0x0005e20000201400 */
[----:B-1----:R-:W-:-:S07]  /*c510*/  FMUL.FTZ R4, R60, c[0x0][0x2ec] ;  /* 0x0000bb003c047a20 */ /* 0x002fce0000410000 */
[----:B------:R-:W1:Y:S01]  /*c520*/  MUFU.TANH R5, R5 ;  /* 0x0000000500057308 */ /* 0x000e620000002400 */
[----:B--2---:R-:W-:-:S07]  /*c530*/  IMAD.IADD R3, R241, 0x1, -R2 ;  /* 0x00000001f1037824 */ /* 0x004fce00078e0a02 */
[----:B------:R-:W2:Y:S01]  /*c540*/  MUFU.TANH R4, R4 ;  /* 0x0000000400047308 */ /* 0x000ea20000002400 */
[----:B------:R-:W-:-:S07]  /*c550*/  IABS R3, R3 ;  /* 0x0000000300037213 */ /* 0x000fce0000000000 */
[----:B------:R3:W-:Y:S01]  /*c560*/  I2F R7, R3 ;  /* 0x0000000300077306 */ /* 0x0007e20000201400 */
[----:B-1----:R-:W-:Y:S02]  /*c570*/  FFMA.FTZ R5, R10, -UR21, R5 ;  /* 0x800000150a057c23 */ /* 0x002fe40008010005 */
[----:B------:R-:W-:Y:S02]  /*c580*/  FMUL.FTZ R10, R67, c[0x0][0x2ec] ;  /* 0x0000bb00430a7a20 */ /* 0x000fe40000410000 */
[----:B--2---:R-:W-:-:S04]  /*c590*/  FFMA.FTZ R6, R6, -UR21, R4 ;  /* 0x8000001506067c23 */ /* 0x004fc80008010004 */
[----:B------:R-:W-:Y:S01]  /*c5a0*/  MUFU.TANH R10, R10 ;  /* 0x0000000a000a7308 */ /* 0x000fe20000002400 */
[----:B------:R-:W-:Y:S02]  /*c5b0*/  FSEL R21, R6, -INF , !P1 ;  /* 0xff80000006157808 */ /* 0x000fe40004800000 */
[----:B------:R-:W-:Y:S01]  /*c5c0*/  ISETP.GE.AND P1, PT, R0, R251, PT ;  /* 0x000000fb0000720c */ /* 0x000fe20003f26270 */
[----:B---3--:R-:W-:-:S03]  /*c5d0*/  FMUL.FTZ R3, R62, c[0x0][0x2ec] ;  /* 0x0000bb003e037a20 */ /* 0x008fc60000410000 */
[----:B------:R-:W-:Y:S01]  /*c5e0*/  ISETP.LT.OR P1, PT, R0, R245, P1 ;  /* 0x000000f50000720c */ /* 0x000fe20000f21670 */
[----:B------:R1:W-:Y:S02]  /*c5f0*/  MUFU.TANH R15, R3 ;  /* 0x00000003000f7308 */ /* 0x0003e40000002400 */
[----:B-1----:R-:W-:-:S06]  /*c600*/  FMUL.FTZ R3, R64, c[0x0][0x2ec] ;  /* 0x0000bb0040037a20 */ /* 0x002fcc0000410000 */
[----:B------:R1:W2:Y:S02]  /*c610*/  MUFU.TANH R14, R3 ;  /* 0x00000003000e7308 */ /* 0x0002a40000002400 */
[----:B-1----:R-:W-:Y:S01]  /*c620*/  IADD3 R3, R248, -R2, RZ ;  /* 0x80000002f8037210 */ /* 0x002fe20007ffe0ff */
[----:B--2---:R-:W-:Y:S02]  /*c630*/  FFMA.FTZ R2, R11, -UR21, R14 ;  /* 0x800000150b027c23 */ /* 0x004fe4000801000e */
[----:B------:R-:W-:Y:S01]  /*c640*/  FMUL.FTZ R11, R65, c[0x0][0x2ec] ;  /* 0x0000bb00410b7a20 */ /* 0x000fe20000410000 */
[----:B------:R-:W-:Y:S01]  /*c650*/  IABS R3, R3 ;  /* 0x0000000300037213 */ /* 0x000fe20000000000 */
[----:B------:R-:W-:-:S03]  /*c660*/  FMUL.FTZ R14, R142, c[0x0][0x2ec] ;  /* 0x0000bb008e0e7a20 */ /* 0x000fc60000410000 */
[----:B------:R1:W-:Y:S08]  /*c670*/  I2F R4, R3 ;  /* 0x0000000300047306 */ /* 0x0003f00000201400 */
[----:B------:R-:W2:Y:S01]  /*c680*/  MUFU.TANH R11, R11 ;  /* 0x0000000b000b7308 */ /* 0x000ea20000002400 */
[----:B-1----:R-:W-:-:S07]  /*c690*/  FMUL.FTZ R3, R61, c[0x0][0x2ec] ;  /* 0x0000bb003d037a20 */ /* 0x002fce0000410000 */
[----:B------:R-:W-:Y:S01]  /*c6a0*/  MUFU.TANH R14, R14 ;  /* 0x0000000e000e7308 */ /* 0x000fe20000002400 */
[----:B--2---:R-:W-:-:S07]  /*c6b0*/  FFMA.FTZ R7, R7, -UR21, R11 ;  /* 0x8000001507077c23 */ /* 0x004fce000801000b */
[----:B------:R1:W2:Y:S01]  /*c6c0*/  MUFU.TANH R13, R3 ;  /* 0x00000003000d7308 */ /* 0x0002a20000002400 */
[----:B------:R-:W-:Y:S01]  /*c6d0*/  FSEL R34, R7, -INF , !P5 ;  /* 0xff80000007227808 */ /* 0x000fe20006800000 */
[----:B-1----:R-:W-:Y:S02]  /*c6e0*/  FFMA.FTZ R3, R12, -UR21, R15 ;  /* 0x800000150c037c23 */ /* 0x002fe4000801000f */
[----:B------:R-:W-:Y:S02]  /*c6f0*/  FMUL.FTZ R12, R63, c[0x0][0x2ec] ;  /* 0x0000bb003f0c7a20 */ /* 0x000fe40000410000 */
[----:B------:R-:W-:Y:S01]  /*c700*/  FFMA.FTZ R15, R4, -UR21, R10 ;  /* 0x80000015040f7c23 */ /* 0x000fe2000801000a */
[----:B------:R-:W-:Y:S01]  /*c710*/  FSEL R26, R3, -INF , !P1 ;  /* 0xff800000031a7808 */ /* 0x000fe20004800000 */
[----:B--2---:R-:W-:Y:S01]  /*c720*/  FFMA.FTZ R6, R9, -UR21, R13 ;  /* 0x8000001509067c23 */ /* 0x004fe2000801000d */
[C---:B------:R-:W-:Y:S01]  /*c730*/  ISETP.GE.AND P1, PT, R0.reuse, R250, PT ;  /* 0x000000fa0000720c */ /* 0x040fe20003f26270 */
[----:B------:R-:W1:Y:S03]  /*c740*/  MUFU.TANH R12, R12 ;  /* 0x0000000c000c7308 */ /* 0x000e660000002400 */
[----:B------:R-:W-:-:S02]  /*c750*/  ISETP.LT.OR P1, PT, R0, R244, P1 ;  /* 0x000000f40000720c */ /* 0x000fc40000f21670 */
[----:B------:R-:W-:Y:S02]  /*c760*/  FSEL R23, R6, -INF , !P0 ;  /* 0xff80000006177808 */ /* 0x000fe40004000000 */
[----:B------:R-:W-:Y:S02]  /*c770*/  FSEL R32, R2, -INF , !P1 ;  /* 0xff80000002207808 */ /* 0x000fe40004800000 */
[C---:B------:R-:W-:Y:S02]  /*c780*/  IADD3 R2, R0.reuse, 0x8, RZ ;  /* 0x0000000800027810 */ /* 0x040fe40007ffe0ff */
[----:B------:R-:W-:Y:S02]  /*c790*/  ISETP.GE.AND P1, PT, R0, R249, PT ;  /* 0x000000f90000720c */ /* 0x000fe40003f26270 */
[----:B------:R-:W-:Y:S01]  /*c7a0*/  ISETP.GE.AND P0, PT, R2, R251, PT ;  /* 0x000000fb0200720c */ /* 0x000fe20003f06270 */
[----:B------:R-:W-:Y:S01]  /*c7b0*/  IMAD.IADD R3, R247, 0x1, -R2 ;  /* 0x00000001f7037824 */ /* 0x000fe200078e0a02 */
[----:B------:R-:W-:Y:S01]  /*c7c0*/  ISETP.LT.OR P1, PT, R0, R243, P1 ;  /* 0x000000f30000720c */ /* 0x000fe20000f21670 */
[----:B-1----:R-:W-:Y:S01]  /*c7d0*/  FFMA.FTZ R8, R8, -UR21, R12 ;  /* 0x8000001508087c23 */ /* 0x002fe2000801000c */
[----:B------:R-:W-:Y:S01]  /*c7e0*/  ISETP.GE.AND P5, PT, R2, R249, PT ;  /* 0x000000f90200720c */ /* 0x000fe20003fa6270 */
[----:B------:R-:W-:Y:S01]  /*c7f0*/  FMUL.FTZ R12, R219, c[0x0][0x2ec] ;  /* 0x0000bb00db0c7a20 */ /* 0x000fe20000410000 */
[----:B------:R-:W-:-:S02]  /*c800*/  IABS R3, R3 ;  /* 0x0000000300037213 */ /* 0x000fc40000000000 */
[----:B------:R-:W-:Y:S01]  /*c810*/  FSEL R33, R5, -INF , !P1 ;  /* 0xff80000005217808 */ /* 0x000fe20004800000 */
[----:B------:R1:W-:Y:S01]  /*c820*/  MUFU.TANH R16, R12 ;  /* 0x0000000c00107308 */ /* 0x0003e20000002400 */
[----:B------:R-:W-:Y:S01]  /*c830*/  FSEL R27, R8, -INF , !P6 ;  /* 0xff800000081b7808 */ /* 0x000fe20007000000 */
[----:B------:R-:W-:Y:S01]  /*c840*/  IMAD.MOV.U32 R4, RZ, RZ, R3 ;  /* 0x000000ffff047224 */ /* 0x000fe200078e0003 */
[----:B------:R-:W-:Y:S01]  /*c850*/  ISETP.GE.AND P1, PT, R2, R252, PT ;  /* 0x000000fc0200720c */ /* 0x000fe20003f26270 */
[----:B------:R-:W-:Y:S01]  /*c860*/  IMAD.IADD R3, R242, 0x1, -R2 ;  /* 0x00000001f2037824 */ /* 0x000fe200078e0a02 */
[C---:B------:R-:W-:Y:S02]  /*c870*/  ISETP.GE.AND P6, PT, R2.reuse, R250, PT ;  /* 0x000000fa0200720c */ /* 0x040fe40003fc6270 */
[----:B------:R-:W-:Y:S01]  /*c880*/  ISETP.LT.OR P1, PT, R2, R246, P1 ;  /* 0x000000f60200720c */ /* 0x000fe20000f21670 */
[----:B------:R2:W-:Y:S01]  /*c890*/  I2F R6, R4 ;  /* 0x0000000400067306 */ /* 0x0005e20000201400 */
[----:B------:R-:W-:-:S02]  /*c8a0*/  IABS R3, R3 ;  /* 0x0000000300037213 */ /* 0x000fc40000000000 */
[C---:B------:R-:W-:Y:S02]  /*c8b0*/  ISETP.LT.OR P0, PT, R2.reuse, R245, P0 ;  /* 0x000000f50200720c */ /* 0x040fe40000701670 */
[C---:B------:R-:W-:Y:S02]  /*c8c0*/  ISETP.LT.OR P6, PT, R2.reuse, R244, P6 ;  /* 0x000000f40200720c */ /* 0x040fe400037c1670 */
[----:B------:R-:W-:Y:S01]  /*c8d0*/  ISETP.LT.OR P5, PT, R2, R243, P5 ;  /* 0x000000f30200720c */ /* 0x000fe20002fa1670 */
[----:B-1----:R-:W-:-:S06]  /*c8e0*/  FMUL.FTZ R12, R140, c[0x0][0x2ec] ;  /* 0x0000bb008c0c7a20 */ /* 0x002fcc0000410000 */
[----:B------:R-:W-:Y:S01]  /*c8f0*/  MUFU.TANH R12, R12 ;  /* 0x0000000c000c7308 */ /* 0x000fe20000002400 */
[----:B--2---:R-:W-:Y:S02]  /*c900*/  IMAD.MOV.U32 R4, RZ, RZ, R3 ;  /* 0x000000ffff047224 */ /* 0x004fe400078e0003 */
[----:B------:R-:W-:-:S05]  /*c910*/  IMAD.IADD R3, R241, 0x1, -R2 ;  /* 0x00000001f1037824 */ /* 0x000fca00078e0a02 */
[----:B------:R1:W-:Y:S01]  /*c920*/  I2F R10, R4 ;  /* 0x00000004000a7306 */ /* 0x0003e20000201400 */
[----:B------:R-:W-:-:S07]  /*c930*/  IABS R3, R3 ;  /* 0x0000000300037213 */ /* 0x000fce0000000000 */
[----:B------:R2:W-:Y:S01]  /*c940*/  I2F R9, R3 ;  /* 0x0000000300097306 */ /* 0x0005e20000201400 */
[----:B-1----:R-:W-:Y:S01]  /*c950*/  IMAD.IADD R4, R248, 0x1, -R2 ;  /* 0x00000001f8047824 */ /* 0x002fe200078e0a02 */
[----:B------:R-:W-:-:S04]  /*c960*/  IADD3 R2, R0, 0x9, RZ ;  /* 0x0000000900027810 */ /* 0x000fc80007ffe0ff */
[----:B------:R-:W-:Y:S01]  /*c970*/  IABS R4, R4 ;  /* 0x0000000400047213 */ /* 0x000fe20000000000 */
[----:B------:R-:W-:Y:S01]  /*c980*/  IMAD.IADD R5, R241, 0x1, -R2 ;  /* 0x00000001f1057824 */ /* 0x000fe200078e0a02 */
[----:B--2---:R-:W-:Y:S02]  /*c990*/  IADD3 R3, R247, -R2, RZ ;  /* 0x80000002f7037210 */ /* 0x004fe40007ffe0ff */
[----:B------:R1:W2:Y:S02]  /*c9a0*/  I2F R11, R4 ;  /* 0x00000004000b7306 */ /* 0x0002a40000201400 */
[----:B------:R-:W-:-:S05]  /*c9b0*/  IABS R3, R3 ;  /* 0x0000000300037213 */ /* 0x000fca0000000000 */
[----:B-1----:R-:W-:Y:S02]  /*c9c0*/  IMAD.MOV.U32 R4, RZ, RZ, R3 ;  /* 0x000000ffff047224 */ /* 0x002fe400078e0003 */
[----:B------:R-:W-:Y:S02]  /*c9d0*/  IMAD.IADD R3, R242, 0x1, -R2 ;  /* 0x00000001f2037824 */ /* 0x000fe400078e0a02 */
[----:B------:R1:W-:Y:S01]  /*c9e0*/  I2F R8, R4 ;  /* 0x0000000400087306 */ /* 0x0003e20000201400 */
[----:B--2---:R-:W-:Y:S02]  /*c9f0*/  FFMA.FTZ R14, R11, -UR21, R14 ;  /* 0x800000150b0e7c23 */ /* 0x004fe4000801000e */
[----:B------:R-:W-:-:S03]  /*ca00*/  IABS R3, R3 ;  /* 0x0000000300037213 */ /* 0x000fc60000000000 */
[----:B------:R-:W-:Y:S02]  /*ca10*/  FSEL R22, R14, -INF , !P5 ;  /* 0xff8000000e167808 */ /* 0x000fe40006800000 */
[----:B------:R2:W-:Y:S01]  /*ca20*/  MUFU.TANH R14, R19 ;  /* 0x00000013000e7308 */ /* 0x0005e20000002400 */
[----:B-1----:R-:W-:Y:S01]  /*ca30*/  IMAD.MOV.U32 R4, RZ, RZ, R3 ;  /* 0x000000ffff047224 */ /* 0x002fe200078e0003 */
[----:B------:R-:W-:Y:S01]  /*ca40*/  IABS R3, R5 ;  /* 0x0000000500037213 */ /* 0x000fe20000000000 */
[----:B------:R-:W-:-:S05]  /*ca50*/  FMUL.FTZ R5, R217, c[0x0][0x2ec] ;  /* 0x0000bb00d9057a20 */ /* 0x000fca0000410000 */
[----:B------:R1:W-:Y:S01]  /*ca60*/  I2F R7, R4 ;  /* 0x0000000400077306 */ /* 0x0003e20000201400 */
[----:B--2---:R-:W-:-:S07]  /*ca70*/  FMUL.FTZ R19, R36, c[0x0][0x2ec] ;  /* 0x0000bb0024137a20 */ /* 0x004fce0000410000 */
[----:B------:R2:W3:Y:S01]  /*ca80*/  MUFU.TANH R13, R5 ;  /* 0x00000005000d7308 */ /* 0x0004e20000002400 */
[----:B-1----:R-:W-:-:S07]  /*ca90*/  FMUL.FTZ R4, R216, c[0x0][0x2ec] ;  /* 0x0000bb00d8047a20 */ /* 0x002fce0000410000 */
[----:B------:R-:W1:Y:S01]  /*caa0*/  I2F R3, R3 ;  /* 0x0000000300037306 */ /* 0x000e620000201400 */
[----:B--2---:R-:W-:-:S07]  /*cab0*/  FMUL.FTZ R5, R218, c[0x0][0x2ec] ;  /* 0x0000bb00da057a20 */ /* 0x004fce0000410000 */
[----:B------:R-:W2:Y:S01]  /*cac0*/  MUFU.TANH R4, R4 ;  /* 0x0000000400047308 */ /* 0x000ea20000002400 */
[----:B---3--:R-:W-:-:S07]  /*cad0*/  FFMA.FTZ R13, R8, -UR21, R13 ;  /* 0x80000015080d7c23 */ /* 0x008fce000801000d */
[----:B------:R-:W3:Y:S01]  /*cae0*/  MUFU.TANH R5, R5 ;  /* 0x0000000500057308 */ /* 0x000ee20000002400 */
[----:B-1----:R-:W-:Y:S01]  /*caf0*/  FFMA.FTZ R11, R3, -UR21, R17 ;  /* 0x80000015030b7c23 */ /* 0x002fe20008010011 */
[----:B------:R-:W-:Y:S01]  /*cb00*/  FSEL R3, R15, -INF , !P4 ;  /* 0xff8000000f037808 */ /* 0x000fe20006000000 */
[----:B------:R-:W-:Y:S01]  /*cb10*/  FMUL.FTZ R15, R214, c[0x0][0x2ec] ;  /* 0x0000bb00d60f7a20 */ /* 0x000fe20000410000 */
[----:B------:R-:W-:-:S03]  /*cb20*/  ISETP.GE.AND P4, PT, R2, R252, PT ;  /* 0x000000fc0200720c */ /* 0x000fc60003f86270 */
[----:B------:R1:W-:Y:S01]  /*cb30*/  STL [R1+0x2c], R3 ;  /* 0x00002c0301007387 */ /* 0x0003e20000100800 */
[----:B--2---:R-:W-:Y:S01]  /*cb40*/  FFMA.FTZ R6, R6, -UR21, R4 ;  /* 0x8000001506067c23 */ /* 0x004fe20008010004 */
[----:B------:R-:W-:Y:S01]  /*cb50*/  ISETP.LT.OR P4, PT, R2, R246, P4 ;  /* 0x000000f60200720c */ /* 0x000fe20002781670 */
[----:B------:R-:W-:Y:S01]  /*cb60*/  FFMA.FTZ R4, R9, -UR21, R12 ;  /* 0x8000001509047c23 */ /* 0x000fe2000801000c */
[----:B------:R-:W-:Y:S01]  /*cb70*/  MUFU.TANH R15, R15 ;  /* 0x0000000f000f7308 */ /* 0x000fe20000002400 */
[----:B------:R-:W-:Y:S01]  /*cb80*/  FFMA.FTZ R12, R7, -UR21, R16 ;  /* 0x80000015070c7c23 */ /* 0x000fe20008010010 */
[----:B------:R-:W-:Y:S01]  /*cb90*/  FSEL R20, R6, -INF , !P1 ;  /* 0xff80000006147808 */ /* 0x000fe20004800000 */
[----:B------:R-:W-:Y:S01]  /*cba0*/  FMUL.FTZ R16, R56, c[0x0][0x2ec] ;  /* 0x0000bb0038107a20 */ /* 0x000fe20000410000 */
[----:B------:R-:W-:Y:S01]  /*cbb0*/  FSEL R35, R4, -INF , !P6 ;  /* 0xff80000004237808 */ /* 0x000fe20007000000 */
[----:B---3--:R-:W-:Y:S01]  /*cbc0*/  FFMA.FTZ R5, R10, -UR21, R5 ;  /* 0x800000150a057c23 */ /* 0x008fe20008010005 */
[C---:B------:R-:W-:Y:S01]  /*cbd0*/  ISETP.GE.AND P1, PT, R2.reuse, R251, PT ;  /* 0x000000fb0200720c */ /* 0x040fe20003f26270 */
[----:B------:R2:W-:Y:S01]  /*cbe0*/  STL [R1+0x14], R22 ;  /* 0x0000141601007387 */ /* 0x0005e20000100800 */
[----:B------:R-:W-:Y:S01]  /*cbf0*/  ISETP.GE.AND P6, PT, R2, R249, PT ;  /* 0x000000f90200720c */ /* 0x000fe20003fc6270 */
[----:B------:R-:W-:Y:S01]  /*cc00*/  MUFU.TANH R16, R16 ;  /* 0x0000001000107308 */ /* 0x000fe20000002400 */
[----:B------:R-:W-:-:S02]  /*cc10*/  FSEL R25, R5, -INF , !P0 ;  /* 0xff80000005197808 */ /* 0x000fc40004000000 */
[C---:B------:R-:W-:Y:S02]  /*cc20*/  ISETP.GE.AND P0, PT, R2.reuse, R250, PT ;  /* 0x000000fa0200720c */ /* 0x040fe40003f06270 */
[C---:B------:R-:W-:Y:S02]  /*cc30*/  ISETP.LT.OR P1, PT, R2.reuse, R245, P1 ;  /* 0x000000f50200720c */ /* 0x040fe40000f21670 */
[C---:B------:R-:W-:Y:S02]  /*cc40*/  ISETP.LT.OR P0, PT, R2.reuse, R244, P0 ;  /* 0x000000f40200720c */ /* 0x040fe40000701670 */
[----:B------:R-:W-:Y:S01]  /*cc50*/  ISETP.LT.OR P6, PT, R2, R243, P6 ;  /* 0x000000f30200720c */ /* 0x000fe200037c1670 */
[----:B------:R-:W-:Y:S01]  /*cc60*/  IMAD.IADD R2, R248, 0x1, -R2 ;  /* 0x00000001f8027824 */ /* 0x000fe200078e0a02 */
[----:B------:R-:W-:Y:S02]  /*cc70*/  FSEL R24, R12, -INF , !P1 ;  /* 0xff8000000c187808 */ /* 0x000fe40004800000 */
[----:B-1----:R-:W-:-:S02]  /*cc80*/  IADD3 R3, R0, 0x10, RZ ;  /* 0x0000001000037810 */ /* 0x002fc40007ffe0ff */
[----:B------:R-:W-:Y:S02]  /*cc90*/  IABS R4, R2 ;  /* 0x0000000200047213 */ /* 0x000fe40000000000 */
[----:B------:R-:W-:Y:S01]  /*cca0*/  FSEL R133, R11, -INF , !P0 ;  /* 0xff8000000b857808 */ /* 0x000fe20004000000 */
[--C-:B------:R-:W-:Y:S01]  /*ccb0*/  IMAD.IADD R2, R247, 0x1, -R3.reuse ;  /* 0x00000001f7027824 */ /* 0x100fe200078e0a03 */
[----:B------:R1:W-:Y:S01]  /*ccc0*/  I2F R17, R4 ;  /* 0x0000000400117306 */ /* 0x0003e20000201400 */
[----:B------:R-:W-:Y:S01]  /*ccd0*/  IMAD.IADD R5, R241, 0x1, -R3 ;  /* 0x00000001f1057824 */ /* 0x000fe200078e0a03 */
[----:B------:R-:W-:Y:S02]  /*cce0*/  ISETP.GE.AND P5, PT, R3, R252, PT ;  /* 0x000000fc0300720c */ /* 0x000fe40003fa6270 */
[----:B------:R-:W-:Y:S02]  /*ccf0*/  IABS R2, R2 ;  /* 0x0000000200027213 */ /* 0x000fe40000000000 */
[----:B--2---:R-:W-:Y:S01]  /*cd00*/  FSEL R22, R13, -INF , !P4 ;  /* 0xff8000000d167808 */ /* 0x004fe20006000000 */
[----:B------:R-:W-:Y:S01]  /*cd10*/  FMUL.FTZ R13, R59, c[0x0][0x2ec] ;  /* 0x0000bb003b0d7a20 */ /* 0x000fe20000410000 */
[----:B------:R-:W-:-:S02]  /*cd20*/  ISETP.GE.AND P4, PT, R3, R251, PT ;  /* 0x000000fb0300720c */ /* 0x000fc40003f86270 */
[C---:B------:R-:W-:Y:S02]  /*cd30*/  ISETP.GE.AND P1, PT, R3.reuse, R250, PT ;  /* 0x000000fa0300720c */ /* 0x040fe40003f26270 */
[C---:B------:R-:W-:Y:S01]  /*cd40*/  ISETP.GE.AND P0, PT, R3.reuse, R249, PT ;  /* 0x000000f90300720c */ /* 0x040fe20003f06270 */
[----:B------:R-:W-:Y:S01]  /*cd50*/  MUFU.TANH R13, R13 ;  /* 0x0000000d000d7308 */ /* 0x000fe20000002400 */
[C---:B------:R-:W-:Y:S02]  /*cd60*/  ISETP.LT.OR P5, PT, R3.reuse, R246, P5 ;  /* 0x000000f60300720c */ /* 0x040fe40002fa1670 */
[----:B-1----:R-:W-:Y:S01]  /*cd70*/  MOV R4, R2 ;  /* 0x0000000200047202 */ /* 0x002fe20000000f00 */
[----:B------:R-:W-:Y:S01]  /*cd80*/  IMAD.IADD R2, R242, 0x1, -R3 ;  /* 0x00000001f2027824 */ /* 0x000fe200078e0a03 */
[C---:B------:R-:W-:Y:S02]  /*cd90*/  ISETP.LT.OR P4, PT, R3.reuse, R245, P4 ;  /* 0x000000f50300720c */ /* 0x040fe40002781670 */
[----:B------:R-:W-:Y:S01]  /*cda0*/  ISETP.LT.OR P1, PT, R3, R244, P1 ;  /* 0x000000f40300720c */ /* 0x000fe20000f21670 */
[----:B------:R1:W-:Y:S01]  /*cdb0*/  I2F R10, R4 ;  /* 0x00000004000a7306 */ /* 0x0003e20000201400 */
[----:B------:R-:W-:-:S02]  /*cdc0*/  IABS R2, R2 ;  /* 0x0000000200027213 */ /* 0x000fc40000000000 */
[----:B------:R-:W-:-:S03]  /*cdd0*/  ISETP.LT.OR P0, PT, R3, R243, P0 ;  /* 0x000000f30300720c */ /* 0x000fc60000701670 */
[----:B-1----:R-:W-:Y:S01]  /*cde0*/  IMAD.MOV.U32 R4, RZ, RZ, R2 ;  /* 0x000000ffff047224 */ /* 0x002fe200078e0002 */
[----:B------:R-:W-:-:S03]  /*cdf0*/  IABS R2, R5 ;  /* 0x0000000500027213 */ /* 0x000fc60000000000 */
[----:B------:R1:W-:Y:S02]  /*ce00*/  I2F R9, R4 ;  /* 0x0000000400097306 */ /* 0x0003e40000201400 */
[----:B------:R-:W-:Y:S01]  /*ce10*/  IMAD.MOV.U32 R5, RZ, RZ, R2 ;  /* 0x000000ffff057224 */ /* 0x000fe200078e0002 */
[----:B------:R-:W-:-:S04]  /*ce20*/  IADD3 R2, R0, 0x11, RZ ;  /* 0x0000001100027810 */ /* 0x000fc80007ffe0ff */
[----:B------:R-:W-:Y:S01]  /*ce30*/  IADD3 R6, R247, -R2, RZ ;  /* 0x80000002f7067210 */ /* 0x000fe20007ffe0ff */
[----:B------:R-:W2:Y:S01]  /*ce40*/  I2F R8, R5 ;  /* 0x0000000500087306 */ /* 0x000ea20000201400 */
[----:B-1----:R-:W-:-:S05]  /*ce50*/  IMAD.IADD R4, R248, 0x1, -R3 ;  /* 0x00000001f8047824 */ /* 0x002fca00078e0a03 */
[----:B------:R-:W-:Y:S01]  /*ce60*/  IABS R4, R4 ;  /* 0x0000000400047213 */ /* 0x000fe20000000000 */
[----:B--2---:R-:W-:-:S04]  /*ce70*/  FFMA.FTZ R8, R8, -UR21, R16 ;  /* 0x8000001508087c23 */ /* 0x004fc80008010010 */
[----:B------:R-:W-:Y:S01]  /*ce80*/  IMAD.MOV.U32 R5, RZ, RZ, R4 ;  /* 0x000000ffff057224 */ /* 0x000fe200078e0004 */
[----:B------:R-:W-:Y:S01]  /*ce90*/  IABS R4, R6 ;  /* 0x0000000600047213 */ /* 0x000fe20000000000 */
[----:B------:R-:W-:Y:S01]  /*cea0*/  FMUL.FTZ R6, R212, c[0x0][0x2ec] ;  /* 0x0000bb00d4067a20 */ /* 0x000fe20000410000 */
[----:B------:R-:W-:Y:S01]  /*ceb0*/  FSEL R65, R8, -INF , !P1 ;  /* 0xff80000008417808 */ /* 0x000fe20004800000 */
[----:B------:R1:W2:Y:S01]  /*cec0*/  I2F R7, R5 ;  /* 0x0000000500077306 */ /* 0x0002a20000201400 */
[----:B------:R-:W-:Y:S01]  /*ced0*/  ISETP.GE.AND P1, PT, R2, R249, PT ;  /* 0x000000f90200720c */ /* 0x000fe20003f26270 */
[----:B------:R-:W-:-:S03]  /*cee0*/  FMUL.FTZ R16, R30, c[0x0][0x2ec] ;  /* 0x0000bb001e107a20 */ /* 0x000fc60000410000 */
[----:B------:R-:W-:-:S03]  /*cef0*/  ISETP.LT.OR P1, PT, R2, R243, P1 ;  /* 0x000000f30200720c */ /* 0x000fc60000f21670 */
[----:B------:R-:W3:Y:S01]  /*cf00*/  I2F R4, R4 ;  /* 0x0000000400047306 */ /* 0x000ee20000201400 */
[----:B-1----:R-:W-:-:S07]  /*cf10*/  FMUL.FTZ R5, R143, c[0x0][0x2ec] ;  /* 0x0000bb008f057a20 */ /* 0x002fce0000410000 */
[----:B------:R-:W1:Y:S01]  /*cf20*/  MUFU.TANH R6, R6 ;  /* 0x0000000600067308 */ /* 0x000e620000002400 */
[----:B--2---:R-:W-:Y:S02]  /*cf30*/  FFMA.FTZ R12, R7, -UR21, R18 ;  /* 0x80000015070c7c23 */ /* 0x004fe40008010012 */
[----:B------:R-:W-:Y:S02]  /*cf40*/  FMUL.FTZ R18, R43, c[0x0][0x2ec] ;  /* 0x0000bb002b127a20 */ /* 0x000fe40000410000 */
[----:B---3--:R-:W-:-:S03]  /*cf50*/  FFMA.FTZ R11, R4, -UR21, R14 ;  /* 0x80000015040b7c23 */ /* 0x008fc6000801000e */
[----:B------:R-:W2:Y:S01]  /*cf60*/  MUFU.TANH R5, R5 ;  /* 0x0000000500057308 */ /* 0x000ea20000002400 */
[----:B------:R-:W-:Y:S02]  /*cf70*/  IMAD.IADD R4, R242, 0x1, -R2 ;  /* 0x00000001f2047824 */ /* 0x000fe400078e0a02 */
[----:B-1----:R-:W-:-:S05]  /*cf80*/  FFMA.FTZ R6, R10, -UR21, R6 ;  /* 0x800000150a067c23 */ /* 0x002fca0008010006 */
[----:B------:R-:W-:Y:S01]  /*cf90*/  MUFU.TANH R16, R16 ;  /* 0x0000001000107308 */ /* 0x000fe20000002400 */
[----:B------:R-:W-:Y:S02]  /*cfa0*/  FSEL R62, R6, -INF , !P5 ;  /* 0xff800000063e7808 */ /* 0x000fe40006800000 */
[----:B------:R-:W-:Y:S01]  /*cfb0*/  ISETP.GE.AND P5, PT, R2, R251, PT ;  /* 0x000000fb0200720c */ /* 0x000fe20003fa6270 */
[----:B--2---:R-:W-:-:S04]  /*cfc0*/  FFMA.FTZ R3, R17, -UR21, R5 ;  /* 0x8000001511037c23 */ /* 0x004fc80008010005 */
[----:B------:R-:W-:Y:S01]  /*cfd0*/  MUFU.TANH R18, R18 ;  /* 0x0000001200127308 */ /* 0x000fe20000002400 */
[----:B------:R-:W-:Y:S01]  /*cfe0*/  FFMA.FTZ R5, R9, -UR21, R15 ;  /* 0x8000001509057c23 */ /* 0x000fe2000801000f */
[----:B------:R-:W-:Y:S01]  /*cff0*/  ISETP.LT.OR P5, PT, R2, R245, P5 ;  /* 0x000000f50200720c */ /* 0x000fe20002fa1670 */
[----:B------:R-:W-:Y:S01]  /*d000*/  FMUL.FTZ R15, R28, c[0x0][0x2ec] ;  /* 0x0000bb001c0f7a20 */ /* 0x000fe20000410000 */
[----:B------:R-:W-:Y:S01]  /*d010*/  FSEL R132, R3, -INF , !P6 ;  /* 0xff80000003847808 */ /* 0x000fe20007000000 */
[----:B------:R-:W-:Y:S01]  /*d020*/  FMUL.FTZ R17, R52, c[0x0][0x2ec] ;  /* 0x0000bb0034117a20 */ /* 0x000fe20000410000 */
[----:B------:R-:W-:Y:S02]  /*d030*/  IABS R3, R4 ;  /* 0x0000000400037213 */ /* 0x000fe40000000000 */
[----:B------:R-:W-:Y:S01]  /*d040*/  FSEL R60, R5, -INF , !P4 ;  /* 0xff800000053c7808 */ /* 0x000fe20006000000 */
[----:B------:R-:W-:Y:S01]  /*d050*/  MUFU.TANH R15, R15 ;  /* 0x0000000f000f7308 */ /* 0x000fe20000002400 */
[C---:B------:R-:W-:Y:S01]  /*d060*/  ISETP.GE.AND P6, PT, R2.reuse, R252, PT ;  /* 0x000000fc0200720c */ /* 0x040fe20003fc6270 */
[----:B------:R-:W-:Y:S01]  /*d070*/  IMAD.MOV.U32 R4, RZ, RZ, R3 ;  /* 0x000000ffff047224 */ /* 0x000fe200078e0003 */
[C---:B------:R-:W-:Y:S01]  /*d080*/  ISETP.GE.AND P4, PT, R2.reuse, R250, PT ;  /* 0x000000fa0200720c */ /* 0x040fe20003f86270 */
[----:B------:R-:W-:Y:S01]  /*d090*/  IMAD.IADD R3, R241, 0x1, -R2 ;  /* 0x00000001f1037824 */ /* 0x000fe200078e0a02 */
[----:B------:R-:W-:-:S02]  /*d0a0*/  ISETP.LT.OR P6, PT, R2, R246, P6 ;  /* 0x000000f60200720c */ /* 0x000fc400037c1670 */
[----:B------:R-:W-:Y:S01]  /*d0b0*/  ISETP.LT.OR P4, PT, R2, R244, P4 ;  /* 0x000000f40200720c */ /* 0x000fe20002781670 */
[----:B------:R1:W-:Y:S01]  /*d0c0*/  I2F R10, R4 ;  /* 0x00000004000a7306 */ /* 0x0003e20000201400 */
[----:B------:R-:W-:Y:S02]  /*d0d0*/  IABS R3, R3 ;  /* 0x0000000300037213 */ /* 0x000fe40000000000 */
[----:B------:R-:W-:-:S05]  /*d0e0*/  FSEL R66, R11, -INF , !P6 ;  /* 0xff8000000b427808 */ /* 0x000fca0007000000 */
[----:B------:R2:W-:Y:S01]  /*d0f0*/  I2F R9, R3 ;  /* 0x0000000300097306 */ /* 0x0005e20000201400 */
[----:B-1----:R-:W-:Y:S01]  /*d100*/  IMAD.IADD R4, R248, 0x1, -R2 ;  /* 0x00000001f8047824 */ /* 0x002fe200078e0a02 */
[----:B------:R-:W-:-:S06]  /*d110*/  IADD3 R2, R0, 0x18, RZ ;  /* 0x0000001800027810 */ /* 0x000fcc0007ffe0ff */
[----:B------:R-:W-:Y:S01]  /*d120*/  MUFU.TANH R17, R17 ;  /* 0x0000001100117308 */ /* 0x000fe20000002400 */
[----:B------:R-:W-:Y:S01]  /*d130*/  IABS R4, R4 ;  /* 0x0000000400047213 */ /* 0x000fe20000000000 */
[----:B------:R-:W-:Y:S01]  /*d140*/  IMAD.IADD R5, R242, 0x1, -R2 ;  /* 0x00000001f2057824 */ /* 0x000fe200078e0a02 */
[----:B------:R-:W-:Y:S02]  /*d150*/  ISETP.GE.AND P6, PT, R2, R251, PT ;  /* 0x000000fb0200720c */ /* 0x000fe40003fc6270 */
[----:B--2---:R-:W-:-:S03]  /*d160*/  IADD3 R3, R247, -R2, RZ ;  /* 0x80000002f7037210 */ /* 0x004fc60007ffe0ff */
[----:B------:R1:W-:Y:S01]  /*d170*/  I2F R14, R4 ;  /* 0x00000004000e7306 */ /* 0x0003e20000201400 */
        /* <DEDUP_REMOVED lines=8> */
[----:B------:R1:W2:Y:S01]  /*d200*/  I2F R7, R4 ;  /* 0x0000000400077306 */ /* 0x0002a20000201400 */
[----:B------:R-:W-:-:S04]  /*d210*/  IABS R3, R3 ;  /* 0x0000000300037213 */ /* 0x000fc80000000000 */
[----:B-1----:R-:W-:Y:S01]  /*d220*/  MOV R4, R3 ;  /* 0x0000000300047202 */ /* 0x002fe20000000f00 */
[----:B--2---:R-:W-:Y:S01]  /*d230*/  FFMA.FTZ R7, R7, -UR21, R16 ;  /* 0x8000001507077c23 */ /* 0x004fe20008010010 */
[----:B------:R-:W-:Y:S01]  /*d240*/  IABS R3, R5 ;  /* 0x0000000500037213 */ /* 0x000fe20000000000 */
[----:B------:R-:W-:Y:S01]  /*d250*/  FMUL.FTZ R5, R215, c[0x0][0x2ec] ;  /* 0x0000bb00d7057a20 */ /* 0x000fe20000410000 */
[----:B------:R1:W2:Y:S01]  /*d260*/  I2F R6, R4 ;  /* 0x0000000400067306 */ /* 0x0002a20000201400 */
[----:B------:R-:W-:Y:S01]  /*d270*/  FMUL.FTZ R16, R50, c[0x0][0x2ec] ;  /* 0x0000bb0032107a20 */ /* 0x000fe20000410000 */
[----:B------:R-:W-:-:S06]  /*d280*/  FSEL R64, R7, -INF , !P6 ;  /* 0xff80000007407808 */ /* 0x000fcc0007000000 */
[----:B------:R-:W3:Y:S01]  /*d290*/  MUFU.TANH R5, R5 ;  /* 0x0000000500057308 */ /* 0x000ee20000002400 */
[----:B-1----:R-:W-:-:S07]  /*d2a0*/  FMUL.FTZ R4, R57, c[0x0][0x2ec] ;  /* 0x0000bb0039047a20 */ /* 0x002fce0000410000 */
[----:B------:R-:W-:Y:S01]  /*d2b0*/  I2F R3, R3 ;  /* 0x0000000300037306 */ /* 0x000fe20000201400 */
[----:B--2---:R-:W-:Y:S02]  /*d2c0*/  FFMA.FTZ R6, R6, -UR21, R17 ;  /* 0x8000001506067c23 */ /* 0x004fe40008010011 */
[----:B------:R-:W-:Y:S02]  /*d2d0*/  FMUL.FTZ R17, R40, c[0x0][0x2ec] ;  /* 0x0000bb0028117a20 */ /* 0x000fe40000410000 */
[----:B---3--:R-:W-:-:S03]  /*d2e0*/  FFMA.FTZ R5, R10, -UR21, R5 ;  /* 0x800000150a057c23 */ /* 0x008fc60008010005 */
[----:B------:R-:W1:Y:S01]  /*d2f0*/  MUFU.TANH R4, R4 ;  /* 0x0000000400047308 */ /* 0x000e620000002400 */
[----:B------:R-:W-:Y:S01]  /*d300*/  FMUL.FTZ R10, R54, c[0x0][0x2ec] ;  /* 0x0000bb00360a7a20 */ /* 0x000fe20000410000 */
[----:B------:R-:W-:Y:S02]  /*d310*/  FSEL R5, R5, -INF , !P5 ;  /* 0xff80000005057808 */ /* 0x000fe40006800000 */
[----:B------:R-:W-:-:S04]  /*d320*/  ISETP.GE.AND P5, PT, R2, R250, PT ;  /* 0x000000fa0200720c */ /* 0x000fc80003fa6270 */
[----:B------:R-:W-:Y:S01]  /*d330*/  MUFU.TANH R17, R17 ;  /* 0x0000001100117308 */ /* 0x000fe20000002400 */
[----:B------:R-:W-:-:S04]  /*d340*/  ISETP.LT.OR P5, PT, R2, R244, P5 ;  /* 0x000000f40200720c */ /* 0x000fc80002fa1670 */
[----:B------:R-:W-:Y:S01]  /*d350*/  FSEL R30, R6, -INF , !P5 ;  /* 0xff800000061e7808 */ /* 0x000fe20006800000 */
[----:B------:R-:W-:Y:S02]  /*d360*/  FMUL.FTZ R6, R29, c[0x0][0x2ec] ;  /* 0x0000bb001d067a20 */ /* 0x000fe40000410000 */
[----:B------:R-:W-:Y:S01]  /*d370*/  MUFU.TANH R16, R16 ;  /* 0x0000001000107308 */ /* 0x000fe20000002400 */
[----:B-1----:R-:W-:-:S05]  /*d380*/  FFMA.FTZ R4, R9, -UR21, R4 ;  /* 0x8000001509047c23 */ /* 0x002fca0008010004 */
[----:B------:R-:W-:Y:S02]  /*d390*/  FSEL R4, R4, -INF , !P4 ;  /* 0xff80000004047808 */ /* 0x000fe40006000000 */
[----:B------:R1:W2:Y:S01]  /*d3a0*/  MUFU.TANH R9, R10 ;  /* 0x0000000a00097308 */ /* 0x0002a20000002400 */
[----:B------:R-:W-:-:S04]  /*d3b0*/  ISETP.GE.AND P4, PT, R2, R249, PT ;  /* 0x000000f90200720c */ /* 0x000fc80003f86270 */
[----:B------:R-:W-:-:S03]  /*d3c0*/  ISETP.LT.OR P4, PT, R2, R243, P4 ;  /* 0x000000f30200720c */ /* 0x000fc60002781670 */
[----:B------:R-:W-:Y:S01]  /*d3d0*/  MUFU.TANH R6, R6 ;  /* 0x0000000600067308 */ /* 0x000fe20000002400 */
[----:B-1----:R-:W-:Y:S01]  /*d3e0*/  FSEL R10, R12, -INF , !P0 ;  /* 0xff8000000c0a7808 */ /* 0x002fe20004000000 */
[----:B------:R-:W-:Y:S01]  /*d3f0*/  FMUL.FTZ R12, R55, c[0x0][0x2ec] ;  /* 0x0000bb00370c7a20 */ /* 0x000fe20000410000 */
[----:B------:R-:W-:-:S03]  /*d400*/  ISETP.GE.AND P0, PT, R2, R252, PT ;  /* 0x000000fc0200720c */ /* 0x000fc60003f06270 */
[----:B------:R-:W-:Y:S01]  /*d410*/  STL [R1+0x44], R10 ;  /* 0x0000440a01007387 */ /* 0x000fe20000100800 */
[----:B------:R-:W-:Y:S01]  /*d420*/  ISETP.LT.OR P0, PT, R2, R246, P0 ;  /* 0x000000f60200720c */ /* 0x000fe20000701670 */
[----:B------:R-:W-:Y:S01]  /*d430*/  MUFU.TANH R12, R12 ;  /* 0x0000000c000c7308 */ /* 0x000fe20000002400 */
[----:B------:R-:W-:Y:S01]  /*d440*/  IADD3 R2, R0, 0x19, RZ ;  /* 0x0000001900027810 */ /* 0x000fe20007ffe0ff */
[----:B------:R1:W-:Y:S03]  /*d450*/  STL [R1+0x38], R5 ;  /* 0x0000380501007387 */ /* 0x0003e60000100800 */
[C---:B------:R-:W-:Y:S01]  /*d460*/  ISETP.GE.AND P6, PT, R2.reuse, R250, PT ;  /* 0x000000fa0200720c */ /* 0x040fe20003fc6270 */
[----:B------:R3:W-:Y:S01]  /*d470*/  STL [R1+0x3c], R4 ;  /* 0x00003c0401007387 */ /* 0x0007e20000100800 */
[C---:B------:R-:W-:Y:S02]  /*d480*/  ISETP.GE.AND P5, PT, R2.reuse, R249, PT ;  /* 0x000000f90200720c */ /* 0x040fe40003fa6270 */
[----:B------:R-:W-:-:S02]  /*d490*/  ISETP.LT.OR P6, PT, R2, R244, P6 ;  /* 0x000000f40200720c */ /* 0x000fc400037c1670 */
[----:B------:R-:W-:Y:S01]  /*d4a0*/  ISETP.LT.OR P5, PT, R2, R243, P5 ;  /* 0x000000f30200720c */ /* 0x000fe20002fa1670 */
[----:B-1----:R-:W-:Y:S02]  /*d4b0*/  FFMA.FTZ R5, R8, -UR21, R15 ;  /* 0x8000001508057c23 */ /* 0x002fe4000801000f */
[----:B--2---:R-:W-:Y:S02]  /*d4c0*/  FFMA.FTZ R15, R3, -UR21, R9 ;  /* 0x80000015030f7c23 */ /* 0x004fe40008010009 */
[----:B---3--:R-:W-:Y:S01]  /*d4d0*/  FFMA.FTZ R4, R14, -UR21, R13 ;  /* 0x800000150e047c23 */ /* 0x008fe2000801000d */
[----:B------:R-:W-:Y:S01]  /*d4e0*/  FSEL R63, R5, -INF , !P0 ;  /* 0xff800000053f7808 */ /* 0x000fe20004000000 */
[----:B------:R-:W-:Y:S01]  /*d4f0*/  IMAD.IADD R3, R247, 0x1, -R2 ;  /* 0x00000001f7037824 */ /* 0x000fe200078e0a02 */
[----:B------:R-:W-:Y:S01]  /*d500*/  ISETP.GE.AND P0, PT, R2, R251, PT ;  /* 0x000000fb0200720c */ /* 0x000fe20003f06270 */
[----:B------:R-:W-:Y:S01]  /*d510*/  FMUL.FTZ R13, R48, c[0x0][0x2ec] ;  /* 0x0000bb00300d7a20 */ /* 0x000fe20000410000 */
[----:B------:R-:W-:-:S02]  /*d520*/  FSEL R4, R4, -INF , !P1 ;  /* 0xff80000004047808 */ /* 0x000fc40004800000 */
[----:B------:R-:W-:Y:S02]  /*d530*/  IABS R3, R3 ;  /* 0x0000000300037213 */ /* 0x000fe40000000000 */
[C---:B------:R-:W-:Y:S01]  /*d540*/  ISETP.GE.AND P1, PT, R2.reuse, R252, PT ;  /* 0x000000fc0200720c */ /* 0x040fe20003f26270 */
[----:B------:R1:W-:Y:S01]  /*d550*/  STL [R1+0x40], R4 ;  /* 0x0000400401007387 */ /* 0x0003e20000100800 */
[C---:B------:R-:W-:Y:S01]  /*d560*/  ISETP.LT.OR P0, PT, R2.reuse, R245, P0 ;  /* 0x000000f50200720c */ /* 0x040fe20000701670 */
[----:B------:R-:W-:Y:S01]  /*d570*/  MUFU.TANH R13, R13 ;  /* 0x0000000d000d7308 */ /* 0x000fe20000002400 */
[----:B------:R-:W-:Y:S02]  /*d580*/  ISETP.LT.OR P1, PT, R2, R246, P1 ;  /* 0x000000f60200720c */ /* 0x000fe40000f21670 */
[----:B------:R-:W-:Y:S01]  /*d590*/  FSEL R28, R15, -INF , !P4 ;  /* 0xff8000000f1c7808 */ /* 0x000fe20006000000 */
[----:B-1----:R-:W-:Y:S02]  /*d5a0*/  IMAD.MOV.U32 R4, RZ, RZ, R3 ;  /* 0x000000ffff047224 */ /* 0x002fe400078e0003 */
[----:B------:R-:W-:-:S02]  /*d5b0*/  IMAD.IADD R3, R242, 0x1, -R2 ;  /* 0x00000001f2037824 */ /* 0x000fc400078e0a02 */
        /* <DEDUP_REMOVED lines=9> */
[----:B-1----:R-:W-:Y:S02]  /*d650*/  IADD3 R4, R248, -R2, RZ ;  /* 0x80000002f8047210 */ /* 0x002fe40007ffe0ff */
[----:B------:R-:W-:Y:S02]  /*d660*/  IADD3 R2, R0, 0x20, RZ ;  /* 0x0000002000027810 */ /* 0x000fe40007ffe0ff */
[----:B------:R-:W-:Y:S02]  /*d670*/  IABS R4, R4 ;  /* 0x0000000400047213 */ /* 0x000fe40000000000 */
[C---:B------:R-:W-:Y:S01]  /*d680*/  ISETP.GE.AND P4, PT, R2.reuse, R252, PT ;  /* 0x000000fc0200720c */ /* 0x040fe20003f86270 */
[--C-:B------:R-:W-:Y:S01]  /*d690*/  IMAD.IADD R5, R241, 0x1, -R2.reuse ;  /* 0x00000001f1057824 */ /* 0x100fe200078e0a02 */
[----:B------:R1:W3:Y:S01]  /*d6a0*/  I2F R14, R4 ;  /* 0x00000004000e7306 */ /* 0x0002e20000201400 */
[----:B--2---:R-:W-:Y:S01]  /*d6b0*/  IMAD.IADD R3, R247, 0x1, -R2 ;  /* 0x00000001f7037824 */ /* 0x004fe200078e0a02 */
[----:B------:R-:W-:-:S02]  /*d6c0*/  ISETP.GE.AND P1, PT, R2, R251, PT ;  /* 0x000000fb0200720c */ /* 0x000fc40003f26270 */
[C---:B------:R-:W-:Y:S02]  /*d6d0*/  ISETP.LT.OR P4, PT, R2.reuse, R246, P4 ;  /* 0x000000f60200720c */ /* 0x040fe40002781670 */
[----:B------:R-:W-:Y:S02]  /*d6e0*/  IABS R3, R3 ;  /* 0x0000000300037213 */ /* 0x000fe40000000000 */
[----:B------:R-:W-:-:S03]  /*d6f0*/  ISETP.LT.OR P1, PT, R2, R245, P1 ;  /* 0x000000f50200720c */ /* 0x000fc60000f21670 */
[----:B-1----:R-:W-:Y:S02]  /*d700*/  IMAD.MOV.U32 R4, RZ, RZ, R3 ;  /* 0x000000ffff047224 */ /* 0x002fe400078e0003 */
[----:B------:R-:W-:Y:S02]  /*d710*/  IMAD.IADD R3, R242, 0x1, -R2 ;  /* 0x00000001f2037824 */ /* 0x000fe400078e0a02 */
[----:B------:R1:W2:Y:S01]  /*d720*/  I2F R8, R4 ;  /* 0x0000000400087306 */ /* 0x0002a20000201400 */
[----:B---3--:R-:W-:Y:S02]  /*d730*/  FFMA.FTZ R14, R14, -UR21, R12 ;  /* 0x800000150e0e7c23 */ /* 0x008fe4000801000c */
[----:B------:R-:W-:-:S03]  /*d740*/  IABS R3, R3 ;  /* 0x0000000300037213 */ /* 0x000fc60000000000 */
[----:B------:R-:W-:Y:S02]  /*d750*/  FSEL R52, R14, -INF , !P5 ;  /* 0xff8000000e347808 */ /* 0x000fe40006800000 */
[----:B------:R-:W-:Y:S01]  /*d760*/  MUFU.TANH R14, R19 ;  /* 0x00000013000e7308 */ /* 0x000fe20000002400 */
[----:B-1----:R-:W-:Y:S01]  /*d770*/  IMAD.MOV.U32 R4, RZ, RZ, R3 ;  /* 0x000000ffff047224 */ /* 0x002fe200078e0003 */
[----:B------:R-:W-:Y:S01]  /*d780*/  IABS R3, R5 ;  /* 0x0000000500037213 */ /* 0x000fe20000000000 */
[----:B------:R-:W-:-:S05]  /*d790*/  FMUL.FTZ R5, R31, c[0x0][0x2ec] ;  /* 0x0000bb001f057a20 */ /* 0x000fca0000410000 */
[----:B------:R1:W3:Y:S01]  /*d7a0*/  I2F R7, R4 ;  /* 0x0000000400077306 */ /* 0x0002e20000201400 */
[----:B--2---:R-:W-:-:S05]  /*d7b0*/  FFMA.FTZ R13, R8, -UR21, R13 ;  /* 0x80000015080d7c23 */ /* 0x004fca000801000d */
[----:B------:R-:W-:Y:S01]  /*d7c0*/  FSEL R40, R13, -INF , !P4 ;  /* 0xff8000000d287808 */ /* 0x000fe20006000000 */
[----:B------:R-:W-:Y:S01]  /*d7d0*/  FMUL.FTZ R13, R209, c[0x0][0x2ec] ;  /* 0x0000bb00d10d7a20 */ /* 0x000fe20000410000 */
[----:B------:R-:W2:Y:S01]  /*d7e0*/  MUFU.TANH R5, R5 ;  /* 0x0000000500057308 */ /* 0x000ea20000002400 */
[----:B-1----:R-:W-:-:S07]  /*d7f0*/  FMUL.FTZ R4, R53, c[0x0][0x2ec] ;  /* 0x0000bb0035047a20 */ /* 0x002fce0000410000 */
[----:B------:R-:W1:Y:S01]  /*d800*/  I2F R3, R3 ;  /* 0x0000000300037306 */ /* 0x000e620000201400 */
[----:B---3--:R-:W-:-:S05]  /*d810*/  FFMA.FTZ R12, R7, -UR21, R16 ;  /* 0x80000015070c7c23 */ /* 0x008fca0008010010 */
[----:B------:R-:W-:Y:S01]  /*d820*/  FSEL R53, R12, -INF , !P1 ;  /* 0xff8000000c357808 */ /* 0x000fe20004800000 */
[----:B--2---:R-:W-:Y:S01]  /*d830*/  FFMA.FTZ R5, R10, -UR21, R5 ;  /* 0x800000150a057c23 */ /* 0x004fe20008010005 */
[----:B------:R-:W2:Y:S04]  /*d840*/  MUFU.TANH R4, R4 ;  /* 0x0000000400047308 */ /* 0x000ea80000002400 */
[----:B------:R-:W-:Y:S02]  /*d850*/  FSEL R61, R5, -INF , !P0 ;  /* 0xff800000053d7808 */ /* 0x000fe40004000000 */
[----:B------:R-:W-:Y:S01]  /*d860*/  ISETP.GE.AND P0, PT, R2, R250, PT ;  /* 0x000000fa0200720c */ /* 0x000fe20003f06270 */
[----:B-1----:R-:W-:Y:S01]  /*d870*/  FFMA.FTZ R11, R3, -UR21, R17 ;  /* 0x80000015030b7c23 */ /* 0x002fe20008010011 */
[----:B------:R-:W-:-:S02]  /*d880*/  IADD3 R3, R0, 0x21, RZ ;  /* 0x0000002100037810 */ /* 0x000fc40007ffe0ff */
[----:B------:R-:W-:Y:S02]  /*d890*/  ISETP.LT.OR P0, PT, R2, R244, P0 ;  /* 0x000000f40200720c */ /* 0x000fe40000701670 */
[----:B------:R-:W-:Y:S01]  /*d8a0*/  ISETP.GE.AND P5, PT, R3, R252, PT ;  /* 0x000000fc0300720c */ /* 0x000fe20003fa6270 */
[----:B------:R-:W-:Y:S01]  /*d8b0*/  IMAD.IADD R5, R241, 0x1, -R3 ;  /* 0x00000001f1057824 */ /* 0x000fe200078e0a03 */
[----:B------:R-:W-:Y:S01]  /*d8c0*/  FSEL R59, R11, -INF , !P0 ;  /* 0xff8000000b3b7808 */ /* 0x000fe20004000000 */
[----:B--2---:R-:W-:Y:S01]  /*d8d0*/  FFMA.FTZ R4, R9, -UR21, R4 ;  /* 0x8000001509047c23 */ /* 0x004fe20008010004 */
[C---:B------:R-:W-:Y:S02]  /*d8e0*/  ISETP.GE.AND P4, PT, R3.reuse, R251, PT ;  /* 0x000000fb0300720c */ /* 0x040fe40003f86270 */
[----:B------:R-:W-:Y:S02]  /*d8f0*/  ISETP.GE.AND P1, PT, R3, R250, PT ;  /* 0x000000fa0300720c */ /* 0x000fe40003f26270 */
[----:B------:R-:W-:-:S02]  /*d900*/  FSEL R29, R4, -INF , !P6 ;  /* 0xff800000041d7808 */ /* 0x000fc40007000000 */
[CC--:B------:R-:W-:Y:S02]  /*d910*/  ISETP.GE.AND P6, PT, R2.reuse, R249.reuse, PT ;  /* 0x000000f90200720c */ /* 0x0c0fe40003fc6270 */
[C---:B------:R-:W-:Y:S02]  /*d920*/  ISETP.GE.AND P0, PT, R3.reuse, R249, PT ;  /* 0x000000f90300720c */ /* 0x040fe40003f06270 */
[----:B------:R-:W-:Y:S02]  /*d930*/  ISETP.LT.OR P6, PT, R2, R243, P6 ;  /* 0x000000f30200720c */ /* 0x000fe400037c1670 */
[----:B------:R-:W-:Y:S02]  /*d940*/  IADD3 R2, R248, -R2, RZ ;  /* 0x80000002f8027210 */ /* 0x000fe40007ffe0ff */
[----:B------:R-:W-:Y:S02]  /*d950*/  ISETP.LT.OR P5, PT, R3, R246, P5 ;  /* 0x000000f60300720c */ /* 0x000fe40002fa1670 */
[----:B------:R-:W-:Y:S01]  /*d960*/  IABS R4, R2 ;  /* 0x0000000200047213 */ /* 0x000fe20000000000 */
[----:B------:R-:W-:Y:S01]  /*d970*/  IMAD.IADD R2, R247, 0x1, -R3 ;  /* 0x00000001f7027824 */ /* 0x000fe200078e0a03 */
[----:B------:R-:W-:-:S02]  /*d980*/  ISETP.LT.OR P4, PT, R3, R245, P4 ;  /* 0x000000f50300720c */ /* 0x000fc40002781670 */
[----:B------:R1:W-:Y:S01]  /*d990*/  I2F R17, R4 ;  /* 0x0000000400117306 */ /* 0x0003e20000201400 */
[C---:B------:R-:W-:Y:S02]  /*d9a0*/  ISETP.LT.OR P1, PT, R3.reuse, R244, P1 ;  /* 0x000000f40300720c */ /* 0x040fe40000f21670 */
[----:B------:R-:W-:Y:S02]  /*d9b0*/  IABS R2, R2 ;  /* 0x0000000200027213 */ /* 0x000fe40000000000 */
[----:B------:R-:W-:-:S03]  /*d9c0*/  ISETP.LT.OR P0, PT, R3, R243, P0 ;  /* 0x000000f30300720c */ /* 0x000fc60000701670 */
[----:B-1----:R-:W-:Y:S02]  /*d9d0*/  IMAD.MOV.U32 R4, RZ, RZ, R2 ;  /* 0x000000ffff047224 */ /* 0x002fe400078e0002 */
[----:B------:R-:W-:Y:S02]  /*d9e0*/  IMAD.IADD R2, R242, 0x1, -R3 ;  /* 0x00000001f2027824 */ /* 0x000fe400078e0a03 */
[----:B------:R1:W-:Y:S03]  /*d9f0*/  I2F R10, R4 ;  /* 0x00000004000a7306 */ /* 0x0003e60000201400 */
[----:B------:R-:W-:-:S05]  /*da00*/  IABS R2, R2 ;  /* 0x0000000200027213 */ /* 0x000fca0000000000 */
[----:B-1----:R-:W-:Y:S01]  /*da10*/  IMAD.MOV.U32 R4, RZ, RZ, R2 ;  /* 0x000000ffff047224 */ /* 0x002fe200078e0002 */
[----:B------:R-:W-:-:S03]  /*da20*/  IABS R2, R5 ;  /* 0x0000000500027213 */ /* 0x000fc60000000000 */
[----:B------:R1:W-:Y:S01]  /*da30*/  I2F R9, R4 ;  /* 0x0000000400097306 */ /* 0x0003e20000201400 */
[----:B------:R-:W-:Y:S02]  /*da40*/  MOV R5, R2 ;  /* 0x0000000200057202 */ /* 0x000fe40000000f00 */
[----:B------:R-:W-:-:S05]  /*da50*/  IADD3 R2, R0, 0x28, RZ ;  /* 0x0000002800027810 */ /* 0x000fca0007ffe0ff */
[----:B------:R2:W-:Y:S01]  /*da60*/  I2F R8, R5 ;  /* 0x0000000500087306 */ /* 0x0005e20000201400 */
[----:B------:R-:W-:Y:S02]  /*da70*/  IMAD.IADD R6, R247, 0x1, -R2 ;  /* 0x00000001f7067824 */ /* 0x000fe400078e0a02 */
[----:B-1----:R-:W-:-:S05]  /*da80*/  IMAD.IADD R4, R248, 0x1, -R3 ;  /* 0x00000001f8047824 */ /* 0x002fca00078e0a03 */
[----:B------:R-:W-:-:S05]  /*da90*/  IABS R4, R4 ;  /* 0x0000000400047213 */ /* 0x000fca0000000000 */
[----:B--2---:R-:W-:Y:S01]  /*daa0*/  IMAD.MOV.U32 R5, RZ, RZ, R4 ;  /* 0x000000ffff057224 */ /* 0x004fe200078e0004 */
[----:B------:R-:W-:Y:S01]  /*dab0*/  IABS R4, R6 ;  /* 0x0000000600047213 */ /* 0x000fe20000000000 */
[----:B------:R-:W-:Y:S02]  /*dac0*/  FMUL.FTZ R6, R49, c[0x0][0x2ec] ;  /* 0x0000bb0031067a20 */ /* 0x000fe40000410000 */
[----:B------:R1:W2:Y:S08]  /*dad0*/  I2F R7, R5 ;  /* 0x0000000500077306 */ /* 0x0002b00000201400 */
[----:B------:R-:W3:Y:S01]  /*dae0*/  I2F R4, R4 ;  /* 0x0000000400047306 */ /* 0x000ee20000201400 */
[----:B-1----:R-:W-:-:S07]  /*daf0*/  FMUL.FTZ R5, R51, c[0x0][0x2ec] ;  /* 0x0000bb0033057a20 */ /* 0x002fce0000410000 */
[----:B------:R-:W1:Y:S01]  /*db00*/  MUFU.TANH R6, R6 ;  /* 0x0000000600067308 */ /* 0x000e620000002400 */
[----:B--2---:R-:W-:-:S05]  /*db10*/  FFMA.FTZ R12, R7, -UR21, R18 ;  /* 0x80000015070c7c23 */ /* 0x004fca0008010012 */
[----:B------:R-:W-:Y:S01]  /*db20*/  FSEL R56, R12, -INF , !P0 ;  /* 0xff8000000c387808 */ /* 0x000fe20004000000 */
[----:B---3--:R-:W-:Y:S01]  /*db30*/  FFMA.FTZ R11, R4, -UR21, R14 ;  /* 0x80000015040b7c23 */ /* 0x008fe2000801000e */
[----:B------:R2:W-:Y:S01]  /*db40*/  MUFU.TANH R15, R5 ;  /* 0x00000005000f7308 */ /* 0x0005e20000002400 */
[----:B------:R-:W-:Y:S02]  /*db50*/  IMAD.IADD R4, R242, 0x1, -R2 ;  /* 0x00000001f2047824 */ /* 0x000fe400078e0a02 */
[----:B-1----:R-:W-:Y:S02]  /*db60*/  FFMA.FTZ R6, R10, -UR21, R6 ;  /* 0x800000150a067c23 */ /* 0x002fe40008010006 */
[----:B--2---:R-:W-:-:S03]  /*db70*/  FMUL.FTZ R5, R41, c[0x0][0x2ec] ;  /* 0x0000bb0029057a20 */ /* 0x004fc60000410000 */
[----:B------:R-:W-:Y:S02]  /*db80*/  FSEL R41, R6, -INF , !P5 ;  /* 0xff80000006297808 */ /* 0x000fe40006800000 */
[C---:B------:R-:W-:Y:S01]  /*db90*/  ISETP.GE.AND P5, PT, R2.reuse, R251, PT ;  /* 0x000000fb0200720c */ /* 0x040fe20003fa6270 */
[----:B------:R1:W2:Y:S03]  /*dba0*/  MUFU.TANH R16, R5 ;  /* 0x0000000500107308 */ /* 0x0002a60000002400 */
[----:B------:R-:W-:Y:S01]  /*dbb0*/  ISETP.LT.OR P5, PT, R2, R245, P5 ;  /* 0x000000f50200720c */ /* 0x000fe20002fa1670 */
[----:B-1----:R-:W-:Y:S02]  /*dbc0*/  FMUL.FTZ R5, R42, c[0x0][0x2ec] ;  /* 0x0000bb002a057a20 */ /* 0x002fe40000410000 */
[----:B--2---:R-:W-:-:S04]  /*dbd0*/  FFMA.FTZ R8, R8, -UR21, R16 ;  /* 0x8000001508087c23 */ /* 0x004fc80008010010 */
[----:B------:R-:W1:Y:S01]  /*dbe0*/  MUFU.TANH R5, R5 ;  /* 0x0000000500057308 */ /* 0x000e620000002400 */
[----:B------:R-:W-:Y:S02]  /*dbf0*/  FSEL R54, R8, -INF , !P1 ;  /* 0xff80000008367808 */ /* 0x000fe40004800000 */
[----:B------:R-:W-:-:S04]  /*dc00*/  ISETP.GE.AND P1, PT, R2, R249, PT ;  /* 0x000000f90200720c */ /* 0x000fc80003f26270 */
[----:B------:R-:W-:Y:S01]  /*dc10*/  ISETP.LT.OR P1, PT, R2, R243, P1 ;  /* 0x000000f30200720c */ /* 0x000fe20000f21670 */
[----:B-1----:R-:W-:Y:S02]  /*dc20*/  FFMA.FTZ R3, R17, -UR21, R5 ;  /* 0x8000001511037c23 */ /* 0x002fe40008010005 */
[----:B------:R-:W-:Y:S01]  /*dc30*/  FFMA.FTZ R5, R9, -UR21, R15 ;  /* 0x8000001509057c23 */ /* 0x000fe2000801000f */
[----:B------:R1:W-:Y:S02]  /*dc40*/  MUFU.TANH R17, R13 ;  /* 0x0000000d00117308 */ /* 0x0003e40000002400 */
[----:B------:R-:W-:Y:S02]  /*dc50*/  FSEL R57, R3, -INF , !P6 ;  /* 0xff80000003397808 */ /* 0x000fe40007000000 */
[----:B------:R-:W-:Y:S02]  /*dc60*/  IABS R3, R4 ;  /* 0x0000000400037213 */ /* 0x000fe40000000000 */
[----:B------:R-:W-:-:S02]  /*dc70*/  FSEL R19, R5, -INF , !P4 ;  /* 0xff80000005137808 */ /* 0x000fc40006000000 */
[C---:B------:R-:W-:Y:S01]  /*dc80*/  ISETP.GE.AND P6, PT, R2.reuse, R252, PT ;  /* 0x000000fc0200720c */ /* 0x040fe20003fc6270 */
[----:B------:R-:W-:Y:S01]  /*dc90*/  IMAD.MOV.U32 R4, RZ, RZ, R3 ;  /* 0x000000ffff047224 */ /* 0x000fe200078e0003 */
[C---:B------:R-:W-:Y:S02]  /*dca0*/  ISETP.GE.AND P4, PT, R2.reuse, R250, PT ;  /* 0x000000fa0200720c */ /* 0x040fe40003f86270 */
[----:B------:R-:W-:Y:S01]  /*dcb0*/  IADD3 R3, R241, -R2, RZ ;  /* 0x80000002f1037210 */ /* 0x000fe20007ffe0ff */
[----:B------:R2:W-:Y:S01]  /*dcc0*/  I2F R10, R4 ;  /* 0x00000004000a7306 */ /* 0x0005e20000201400 */
[C---:B------:R-:W-:Y:S02]  /*dcd0*/  ISETP.LT.OR P6, PT, R2.reuse, R246, P6 ;  /* 0x000000f60200720c */ /* 0x040fe400037c1670 */
[----:B------:R-:W-:Y:S01]  /*dce0*/  ISETP.LT.OR P4, PT, R2, R244, P4 ;  /* 0x000000f40200720c */ /* 0x000fe20002781670 */
[----:B-1----:R-:W-:Y:S01]  /*dcf0*/  FMUL.FTZ R13, R210, c[0x0][0x2ec] ;  /* 0x0000bb00d20d7a20 */ /* 0x002fe20000410000 */
[----:B------:R-:W-:-:S02]  /*dd00*/  IABS R3, R3 ;  /* 0x0000000300037213 */ /* 0x000fc40000000000 */
[----:B------:R-:W-:Y:S02]  /*dd10*/  FSEL R239, R11, -INF , !P6 ;  /* 0xff8000000bef7808 */ /* 0x000fe40007000000 */
[----:B------:R1:W-:Y:S01]  /*dd20*/  I2F R9, R3 ;  /* 0x0000000300097306 */ /* 0x0003e20000201400 */
[----:B--2---:R-:W-:Y:S01]  /*dd30*/  IMAD.IADD R4, R248, 0x1, -R2 ;  /* 0x00000001f8047824 */ /* 0x004fe200078e0a02 */
[----:B------:R-:W-:-:S06]  /*dd40*/  IADD3 R2, R0, 0x29, RZ ;  /* 0x0000002900027810 */ /* 0x000fcc0007ffe0ff */
[----:B------:R-:W-:Y:S01]  /*dd50*/  MUFU.TANH R13, R13 ;  /* 0x0000000d000d7308 */ /* 0x000fe20000002400 */
[----:B------:R-:W-:Y:S01]  /*dd60*/  IABS R4, R4 ;  /* 0x0000000400047213 */ /* 0x000fe20000000000 */
[--C-:B------:R-:W-:Y:S01]  /*dd70*/  IMAD.IADD R5, R242, 0x1, -R2.reuse ;  /* 0x00000001f2057824 */ /* 0x100fe200078e0a02 */
[----:B------:R-:W-:Y:S01]  /*dd80*/  ISETP.GE.AND P0, PT, R2, R252, PT ;  /* 0x000000fc0200720c */ /* 0x000fe20003f06270 */
[----:B-1----:R-:W-:-:S04]  /*dd90*/  IMAD.IADD R3, R247, 0x1, -R2 ;  /* 0x00000001f7037824 */ /* 0x002fc800078e0a02 */
[----:B------:R1:W-:Y:S01]  /*dda0*/  I2F R14, R4 ;  /* 0x00000004000e7306 */ /* 0x0003e20000201400 */
[C---:B------:R-:W-:Y:S02]  /*ddb0*/  ISETP.GE.AND P6, PT, R2.reuse, R251, PT ;  /* 0x000000fb0200720c */ /* 0x040fe40003fc6270 */
[C---:B------:R-:W-:Y:S02]  /*ddc0*/  ISETP.LT.OR P0, PT, R2.reuse, R246, P0 ;  /* 0x000000f60200720c */ /* 0x040fe40000701670 */
[----:B------:R-:W-:Y:S02]  /*ddd0*/  IABS R3, R3 ;  /* 0x0000000300037213 */ /* 0x000fe40000000000 */
[----:B------:R-:W-:-:S03]  /*dde0*/  ISETP.LT.OR P6, PT, R2, R245, P6 ;  /* 0x000000f50200720c */ /* 0x000fc600037c1670 */
[----:B-1----:R-:W-:Y:S01]  /*ddf0*/  IMAD.MOV.U32 R4, RZ, RZ, R3 ;  /* 0x000000ffff047224 */ /* 0x002fe200078e0003 */
[----:B------:R-:W-:Y:S01]  /*de00*/  IABS R3, R5 ;  /* 0x0000000500037213 */ /* 0x000fe20000000000 */
[----:B------:R-:W-:Y:S02]  /*de10*/  IMAD.IADD R5, R248, 0x1, -R2 ;  /* 0x00000001f8057824 */ /* 0x000fe400078e0a02 */
[----:B------:R1:W-:Y:S02]  /*de20*/  I2F R8, R4 ;  /* 0x0000000400087306 */ /* 0x0003e40000201400 */
[----:B-1----:R-:W-:Y:S01]  /*de30*/  IMAD.MOV.U32 R4, RZ, RZ, R3 ;  /* 0x000000ffff047224 */ /* 0x002fe200078e0003 */
[----:B------:R-:W-:-:S05]  /*de40*/  IADD3 R3, R241, -R2, RZ ;  /* 0x80000002f1037210 */ /* 0x000fca0007ffe0ff */
[----:B------:R1:W-:Y:S01]  /*de50*/  I2F R7, R4 ;  /* 0x0000000400077306 */ /* 0x0003e20000201400 */
[----:B------:R-:W-:-:S05]  /*de60*/  IABS R3, R3 ;  /* 0x0000000300037213 */ /* 0x000fca0000000000 */
[----:B-1----:R-:W-:Y:S01]  /*de70*/  IMAD.MOV.U32 R4, RZ, RZ, R3 ;  /* 0x000000ffff047224 */ /* 0x002fe200078e0003 */
[----:B------:R-:W-:Y:S01]  /*de80*/  IABS R3, R5 ;  /* 0x0000000500037213 */ /* 0x000fe20000000000 */
[----:B------:R-:W-:Y:S02]  /*de90*/  FMUL.FTZ R5, R38, c[0x0][0x2ec] ;  /* 0x0000bb0026057a20 */ /* 0x000fe40000410000 */
[----:B------:R1:W2:Y:S08]  /*dea0*/  I2F R6, R4 ;  /* 0x0000000400067306 */ /* 0x0002b00000201400 */
[----:B------:R-:W3:Y:S01]  /*deb0*/  MUFU.TANH R5, R5 ;  /* 0x0000000500057308 */ /* 0x000ee20000002400 */
[----:B-1----:R-:W-:-:S07]  /*dec0*/  FMUL.FTZ R4, R37, c[0x0][0x2ec] ;  /* 0x0000bb0025047a20 */ /* 0x002fce0000410000 */
[----:B------:R-:W-:Y:S01]  /*ded0*/  I2F R3, R3 ;  /* 0x0000000300037306 */ /* 0x000fe20000201400 */
[----:B--2---:R-:W-:Y:S02]  /*dee0*/  FFMA.FTZ R6, R6, -UR21, R17 ;  /* 0x8000001506067c23 */ /* 0x004fe40008010011 */
[----:B---3--:R-:W-:-:S05]  /*def0*/  FFMA.FTZ R5, R10, -UR21, R5 ;  /* 0x800000150a057c23 */ /* 0x008fca0008010005 */
[----:B------:R1:W2:Y:S01]  /*df00*/  MUFU.TANH R15, R4 ;  /* 0x00000004000f7308 */ /* 0x0002a20000002400 */
[----:B------:R-:W-:Y:S01]  /*df10*/  FMUL.FTZ R10, R211, c[0x0][0x2ec] ;  /* 0x0000bb00d30a7a20 */ /* 0x000fe20000410000 */
[----:B------:R-:W-:Y:S02]  /*df20*/  FSEL R31, R5, -INF , !P5 ;  /* 0xff800000051f7808 */ /* 0x000fe40006800000 */
[----:B------:R-:W-:-:S04]  /*df30*/  ISETP.GE.AND P5, PT, R2, R250, PT ;  /* 0x000000fa0200720c */ /* 0x000fc80003fa6270 */
[----:B------:R-:W-:-:S04]  /*df40*/  ISETP.LT.OR P5, PT, R2, R244, P5 ;  /* 0x000000f40200720c */ /* 0x000fc80002fa1670 */
[----:B------:R-:W-:Y:S01]  /*df50*/  FSEL R219, R6, -INF , !P5 ;  /* 0xff80000006db7808 */ /* 0x000fe20006800000 */
[----:B------:R-:W-:Y:S02]  /*df60*/  FMUL.FTZ R6, R44, c[0x0][0x2ec] ;  /* 0x0000bb002c067a20 */ /* 0x000fe40000410000 */
[----:B-1----:R-:W-:Y:S02]  /*df70*/  FMUL.FTZ R4, R39, c[0x0][0x2ec] ;  /* 0x0000bb0027047a20 */ /* 0x002fe40000410000 */
[----:B--2---:R-:W-:Y:S02]  /*df80*/  FFMA.FTZ R5, R8, -UR21, R15 ;  /* 0x8000001508057c23 */ /* 0x004fe4000801000f */
[----:B------:R1:W2:Y:S03]  /*df90*/  MUFU.TANH R16, R4 ;  /* 0x0000000400107308 */ /* 0x0002a60000002400 */
[----:B------:R-:W-:Y:S01]  /*dfa0*/  FSEL R217, R5, -INF , !P0 ;  /* 0xff80000005d97808 */ /* 0x000fe20004000000 */
[----:B------:R-:W-:-:S04]  /*dfb0*/  FMUL.FTZ R17, R75, c[0x0][0x2ec] ;  /* 0x0000bb004b117a20 */ /* 0x000fc80000410000 */
[----:B------:R-:W-:Y:S01]  /*dfc0*/  MUFU.TANH R6, R6 ;  /* 0x0000000600067308 */ /* 0x000fe20000002400 */
[----:B-1----:R-:W-:Y:S02]  /*dfd0*/  FMUL.FTZ R4, R208, c[0x0][0x2ec] ;  /* 0x0000bb00d0047a20 */ /* 0x002fe40000410000 */
[----:B--2---:R-:W-:-:S05]  /*dfe0*/  FFMA.FTZ R7, R7, -UR21, R16 ;  /* 0x8000001507077c23 */ /* 0x004fca0008010010 */
[----:B------:R-:W1:Y:S01]  /*dff0*/  MUFU.TANH R4, R4 ;  /* 0x0000000400047308 */ /* 0x000e620000002400 */
[----:B------:R-:W-:Y:S01]  /*e000*/  FSEL R218, R7, -INF , !P6 ;  /* 0xff80000007da7808 */ /* 0x000fe20007000000 */
[----:B-1----:R-:W-:-:S06]  /*e010*/  FFMA.FTZ R4, R9, -UR21, R4 ;  /* 0x8000001509047c23 */ /* 0x002fcc0008010004 */
[----:B------:R-:W1:Y:S01]  /*e020*/  MUFU.TANH R9, R10 ;  /* 0x0000000a00097308 */ /* 0x000e620000002400 */
[----:B------:R-:W-:Y:S01]  /*e030*/  FSEL R58, R4, -INF , !P4 ;  /* 0xff800000043a7808 */ /* 0x000fe20006000000 */
[----:B------:R-:W-:Y:S01]  /*e040*/  FFMA.FTZ R4, R14, -UR21, R13 ;  /* 0x800000150e047c23 */ /* 0x000fe2000801000d */
[----:B------:R-:W-:-:S04]  /*e050*/  ISETP.GE.AND P4, PT, R2, R249, PT ;  /* 0x000000f90200720c */ /* 0x000fc80003f86270 */
[----:B------:R-:W-:Y:S02]  /*e060*/  ISETP.LT.OR P4, PT, R2, R243, P4 ;  /* 0x000000f30200720c */ /* 0x000fe40002781670 */
[----:B------:R-:W-:Y:S02]  /*e070*/  IADD3 R2, R0, 0x30, RZ ;  /* 0x0000003000027810 */ /* 0x000fe40007ffe0ff */
[----:B------:R-:W-:Y:S02]  /*e080*/  FSEL R43, R4, -INF , !P1 ;  /* 0xff800000042b7808 */ /* 0x000fe40004800000 */
[C---:B------:R-:W-:Y:S01]  /*e090*/  ISETP.GE.AND P1, PT, R2.reuse, R252, PT ;  /* 0x000000fc0200720c */ /* 0x040fe20003f26270 */
[----:B-1----:R-:W-:Y:S01]  /*e0a0*/  FFMA.FTZ R13, R3, -UR21, R9 ;  /* 0x80000015030d7c23 */ /* 0x002fe20008010009 */
[C---:B------:R-:W-:Y:S01]  /*e0b0*/  ISETP.GE.AND P0, PT, R2.reuse, R251, PT ;  /* 0x000000fb0200720c */ /* 0x040fe20003f06270 */
[----:B------:R-:W-:Y:S01]  /*e0c0*/  IMAD.IADD R3, R247, 0x1, -R2 ;  /* 0x00000001f7037824 */ /* 0x000fe200078e0a02 */
[----:B------:R-:W-:-:S02]  /*e0d0*/  ISETP.GE.AND P6, PT, R2, R250, PT ;  /* 0x000000fa0200720c */ /* 0x000fc40003fc6270 */
[C---:B------:R-:W-:Y:S02]  /*e0e0*/  ISETP.GE.AND P5, PT, R2.reuse, R249, PT ;  /* 0x000000f90200720c */ /* 0x040fe40003fa6270 */
[----:B------:R-:W-:Y:S02]  /*e0f0*/  IABS R3, R3 ;  /* 0x0000000300037213 */ /* 0x000fe40000000000 */
[C---:B------:R-:W-:Y:S02]  /*e100*/  ISETP.LT.OR P1, PT, R2.reuse, R246, P1 ;  /* 0x000000f60200720c */ /* 0x040fe40000f21670 */
[C---:B------:R-:W-:Y:S01]  /*e110*/  ISETP.LT.OR P0, PT, R2.reuse, R245, P0 ;  /* 0x000000f50200720c */ /* 0x040fe20000701670 */
[----:B------:R-:W-:Y:S01]  /*e120*/  IMAD.MOV.U32 R4, RZ, RZ, R3 ;  /* 0x000000ffff047224 */ /* 0x000fe200078e0003 */
[----:B------:R-:W-:Y:S01]  /*e130*/  ISETP.LT.OR P6, PT, R2, R244, P6 ;  /* 0x000000f40200720c */ /* 0x000fe200037c1670 */
[----:B------:R-:W-:Y:S01]  /*e140*/  IMAD.IADD R3, R242, 0x1, -R2 ;  /* 0x00000001f2037824 */ /* 0x000fe200078e0a02 */
[----:B------:R-:W-:Y:S01]  /*e150*/  ISETP.LT.OR P5, PT, R2, R243, P5 ;  /* 0x000000f30200720c */ /* 0x000fe20002fa1670 */
[----:B------:R1:W2:Y:S03]  /*e160*/  I2F R11, R4 ;  /* 0x00000004000b7306 */ /* 0x0002a60000201400 */
[----:B------:R-:W-:-:S04]  /*e170*/  IABS R3, R3 ;  /* 0x0000000300037213 */ /* 0x000fc80000000000 */
[----:B-1----:R-:W-:Y:S01]  /*e180*/  MOV R4, R3 ;  /* 0x0000000300047202 */ /* 0x002fe20000000f00 */
[----:B------:R-:W-:-:S03]  /*e190*/  IMAD.IADD R3, R241, 0x1, -R2 ;  /* 0x00000001f1037824 */ /* 0x000fc600078e0a02 */
[----:B------:R1:W-:Y:S02]  /*e1a0*/  I2F R10, R4 ;  /* 0x00000004000a7306 */ /* 0x0003e40000201400 */
[----:B------:R-:W-:-:S06]  /*e1b0*/  IABS R3, R3 ;  /* 0x0000000300037213 */ /* 0x000fcc0000000000 */
[----:B------:R3:W-:Y:S01]  /*e1c0*/  I2F R9, R3 ;  /* 0x0000000300097306 */ /* 0x0007e20000201400 */
[----:B-1----:R-:W-:Y:S01]  /*e1d0*/  IMAD.IADD R4, R248, 0x1, -R2 ;  /* 0x00000001f8047824 */ /* 0x002fe200078e0a02 */
[----:B------:R-:W-:-:S04]  /*e1e0*/  IADD3 R2, R0, 0x31, RZ ;  /* 0x0000003100027810 */ /* 0x000fc80007ffe0ff */
[----:B------:R-:W-:Y:S02]  /*e1f0*/  IABS R4, R4 ;  /* 0x0000000400047213 */ /* 0x000fe40000000000 */
[----:B------:R-:W-:Y:S01]  /*e200*/  IADD3 R5, R241, -R2, RZ ;  /* 0x80000002f1057210 */ /* 0x000fe20007ffe0ff */
[----:B---3--:R-:W-:Y:S01]  /*e210*/  IMAD.IADD R3, R247, 0x1, -R2 ;  /* 0x00000001f7037824 */ /* 0x008fe200078e0a02 */
[----:B------:R1:W-:Y:S04]  /*e220*/  I2F R12, R4 ;  /* 0x00000004000c7306 */ /* 0x0003e80000201400 */
[----:B------:R-:W-:-:S05]  /*e230*/  IABS R3, R3 ;  /* 0x0000000300037213 */ /* 0x000fca0000000000 */
[----:B-1----:R-:W-:Y:S02]  /*e240*/  IMAD.MOV.U32 R4, RZ, RZ, R3 ;  /* 0x000000ffff047224 */ /* 0x002fe400078e0003 */
[----:B------:R-:W-:Y:S02]  /*e250*/  IMAD.IADD R3, R242, 0x1, -R2 ;  /* 0x00000001f2037824 */ /* 0x000fe400078e0a02 */
[----:B------:R1:W-:Y:S03]  /*e260*/  I2F R8, R4 ;  /* 0x0000000400087306 */ /* 0x0003e60000201400 */
[----:B------:R-:W-:-:S05]  /*e270*/  IABS R3, R3 ;  /* 0x0000000300037213 */ /* 0x000fca0000000000 */
[----:B-1----:R-:W-:Y:S01]  /*e280*/  IMAD.MOV.U32 R4, RZ, RZ, R3 ;  /* 0x000000ffff047224 */ /* 0x002fe200078e0003 */
[----:B------:R-:W-:Y:S01]  /*e290*/  IABS R3, R5 ;  /* 0x0000000500037213 */ /* 0x000fe20000000000 */
[----:B------:R-:W-:Y:S02]  /*e2a0*/  FMUL.FTZ R5, R46, c[0x0][0x2ec] ;  /* 0x0000bb002e057a20 */ /* 0x000fe40000410000 */
[----:B------:R1:W-:Y:S01]  /*e2b0*/  I2F R7, R4 ;  /* 0x0000000400077306 */ /* 0x0003e20000201400 */
[----:B------:R-:W-:-:S07]  /*e2c0*/  FMUL.FTZ R14, R76, c[0x0][0x2ec] ;  /* 0x0000bb004c0e7a20 */ /* 0x000fce0000410000 */
[----:B------:R-:W3:Y:S01]  /*e2d0*/  MUFU.TANH R5, R5 ;  /* 0x0000000500057308 */ /* 0x000ee20000002400 */
[----:B-1----:R-:W-:-:S07]  /*e2e0*/  FMUL.FTZ R4, R45, c[0x0][0x2ec] ;  /* 0x0000bb002d047a20 */ /* 0x002fce0000410000 */
[----:B------:R-:W-:Y:S08]  /*e2f0*/  I2F R3, R3 ;  /* 0x0000000300037306 */ /* 0x000ff00000201400 */
[----:B------:R1:W4:Y:S02]  /*e300*/  MUFU.TANH R15, R4 ;  /* 0x00000004000f7308 */ /* 0x0003240000002400 */
[----:B-1----:R-:W-:-:S06]  /*e310*/  FMUL.FTZ R4, R47, c[0x0][0x2ec] ;  /* 0x0000bb002f047a20 */ /* 0x002fcc0000410000 */
[----:B------:R1:W1:Y:S02]  /*e320*/  MUFU.TANH R16, R4 ;  /* 0x0000000400107308 */ /* 0x0002640000002400 */
[----:B-1----:R-:W-:-:S06]  /*e330*/  FMUL.FTZ R4, R77, c[0x0][0x2ec] ;  /* 0x0000bb004d047a20 */ /* 0x002fcc0000410000 */
[----:B------:R-:W-:Y:S08]  /*e340*/  MUFU.TANH R14, R14 ;  /* 0x0000000e000e7308 */ /* 0x000ff00000002400 */
[----:B------:R-:W-:Y:S01]  /*e350*/  MUFU.TANH R17, R17 ;  /* 0x0000001100117308 */ /* 0x000fe20000002400 */
[----:B--2---:R-:W-:Y:S01]  /*e360*/  FFMA.FTZ R6, R11, -UR21, R6 ;  /* 0x800000150b067c23 */ /* 0x004fe20008010006 */
[----:B------:R-:W-:Y:S01]  /*e370*/  FSEL R216, R13, -INF , !P4 ;  /* 0xff8000000dd87808 */ /* 0x000fe20006000000 */
[----:B---3--:R-:W-:Y:S01]  /*e380*/  FFMA.FTZ R5, R10, -UR21, R5 ;  /* 0x800000150a057c23 */ /* 0x008fe20008010005 */
[----:B------:R1:W5:Y:S04]  /*e390*/  LDL.LU R77, [R1+0xcc] ;  /* 0x0000cc00014d7983 */ /* 0x0003680000300800 */
[----:B------:R-:W2:Y:S01]  /*e3a0*/  MUFU.TANH R4, R4 ;  /* 0x0000000400047308 */ /* 0x000ea20000002400 */
[----:B------:R-:W-:Y:S01]  /*e3b0*/  FSEL R212, R6, -INF , !P1 ;  /* 0xff80000006d47808 */ /* 0x000fe20004800000 */
[----:B----4-:R-:W-:Y:S01]  /*e3c0*/  FFMA.FTZ R8, R8, -UR21, R15 ;  /* 0x8000001508087c23 */ /* 0x010fe2000801000f */
[----:B------:R-:W-:Y:S01]  /*e3d0*/  FSEL R214, R5, -INF , !P0 ;  /* 0xff80000005d67808 */ /* 0x000fe20004000000 */
[----:B------:R-:W-:Y:S01]  /*e3e0*/  FFMA.FTZ R7, R7, -UR21, R16 ;  /* 0x8000001507077c23 */ /* 0x000fe20008010010 */
[C---:B------:R-:W-:Y:S01]  /*e3f0*/  ISETP.GE.AND P4, PT, R2.reuse, R252, PT ;  /* 0x000000fc0200720c */ /* 0x040fe20003f86270 */
[----:B------:R1:W5:Y:S01]  /*e400*/  LDL.LU R76, [R1+0xc8] ;  /* 0x0000c800014c7983 */ /* 0x0003620000300800 */
[----:B------:R-:W-:-:S02]  /*e410*/  ISETP.GE.AND P1, PT, R2, R251, PT ;  /* 0x000000fb0200720c */ /* 0x000fc40003f26270 */
[C---:B------:R-:W-:Y:S01]  /*e420*/  ISETP.GE.AND P0, PT, R2.reuse, R250, PT ;  /* 0x000000fa0200720c */ /* 0x040fe20003f06270 */
[----:B------:R1:W5:Y:S01]  /*e430*/  LDL.LU R75, [R1+0xc4] ;  /* 0x0000c400014b7983 */ /* 0x0003620000300800 */
[C---:B------:R-:W-:Y:S02]  /*e440*/  ISETP.LT.OR P4, PT, R2.reuse, R246, P4 ;  /* 0x000000f60200720c */ /* 0x040fe40002781670 */
[C---:B------:R-:W-:Y:S02]  /*e450*/  ISETP.LT.OR P1, PT, R2.reuse, R245, P1 ;  /* 0x000000f50200720c */ /* 0x040fe40000f21670 */
[----:B------:R-:W-:Y:S01]  /*e460*/  ISETP.LT.OR P0, PT, R2, R244, P0 ;  /* 0x000000f40200720c */ /* 0x000fe20000701670 */
[----:B--2---:R-:W-:Y:S01]  /*e470*/  FFMA.FTZ R4, R9, -UR21, R4 ;  /* 0x8000001509047c23 */ /* 0x004fe20008010004 */
[----:B------:R-:W-:Y:S01]  /*e480*/  FSEL R209, R8, -INF , !P4 ;  /* 0xff80000008d17808 */ /* 0x000fe20006000000 */
[----:B------:R-:W-:Y:S01]  /*e490*/  FFMA.FTZ R9, R12, -UR21, R14 ;  /* 0x800000150c097c23 */ /* 0x000fe2000801000e */
[----:B------:R-:W-:Y:S01]  /*e4a0*/  FSEL R210, R7, -INF , !P1 ;  /* 0xff80000007d27808 */ /* 0x000fe20004800000 */
[----:B------:R-:W-:Y:S01]  /*e4b0*/  FFMA.FTZ R12, R3, -UR21, R17 ;  /* 0x80000015030c7c23 */ /* 0x000fe20008010011 */
[----:B------:R-:W-:Y:S01]  /*e4c0*/  FSEL R215, R4, -INF , !P6 ;  /* 0xff80000004d77808 */ /* 0x000fe20007000000 */
[----:B------:R-:W-:Y:S01]  /*e4d0*/  IMAD.IADD R3, R248, 0x1, -R2 ;  /* 0x00000001f8037824 */ /* 0x000fe200078e0a02 */
[----:B------:R-:W-:-:S02]  /*e4e0*/  ISETP.GE.AND P6, PT, R2, R249, PT ;  /* 0x000000f90200720c */ /* 0x000fc40003fc6270 */
[----:B------:R-:W-:Y:S02]  /*e4f0*/  FSEL R213, R9, -INF , !P5 ;  /* 0xff80000009d57808 */ /* 0x000fe40006800000 */
[----:B------:R-:W-:Y:S02]  /*e500*/  ISETP.LT.OR P6, PT, R2, R243, P6 ;  /* 0x000000f30200720c */ /* 0x000fe400037c1670 */
[----:B------:R-:W-:Y:S02]  /*e510*/  IABS R3, R3 ;  /* 0x0000000300037213 */ /* 0x000fe40000000000 */
[C---:B------:R-:W-:Y:S02]  /*e520*/  IADD3 R2, R0.reuse, 0x38, RZ ;  /* 0x0000003800027810 */ /* 0x040fe40007ffe0ff */
[----:B------:R-:W-:Y:S01]  /*e530*/  IADD3 R0, R0, 0x39, RZ ;  /* 0x0000003900007810 */ /* 0x000fe20007ffe0ff */
[----:B------:R-:W-:Y:S01]  /*e540*/  IMAD.MOV.U32 R4, RZ, RZ, R3 ;  /* 0x000000ffff047224 */ /* 0x000fe200078e0003 */
[----:B------:R-:W-:Y:S01]  /*e550*/  FSEL R211, R12, -INF , !P0 ;  /* 0xff8000000cd37808 */ /* 0x000fe20004000000 */
[--C-:B------:R-:W-:Y:S01]  /*e560*/  IMAD.IADD R3, R247, 0x1, -R2.reuse ;  /* 0x00000001f7037824 */ /* 0x100fe200078e0a02 */
[----:B------:R-:W-:Y:S01]  /*e570*/  ISETP.GE.AND P5, PT, R2, R252, PT ;  /* 0x000000fc0200720c */ /* 0x000fe20003fa6270 */
[----:B------:R-:W-:Y:S01]  /*e580*/  IMAD.IADD R5, R242, 0x1, -R2 ;  /* 0x00000001f2057824 */ /* 0x000fe200078e0a02 */
[----:B------:R2:W-:Y:S01]  /*e590*/  I2F R6, R4 ;  /* 0x0000000400067306 */ /* 0x0005e20000201400 */
[----:B------:R-:W-:-:S02]  /*e5a0*/  ISETP.GE.AND P4, PT, R2, R251, PT ;  /* 0x000000fb0200720c */ /* 0x000fc40003f86270 */
[----:B------:R-:W-:Y:S02]  /*e5b0*/  IABS R3, R3 ;  /* 0x0000000300037213 */ /* 0x000fe40000000000 */
[C---:B------:R-:W-:Y:S02]  /*e5c0*/  ISETP.GE.AND P1, PT, R2.reuse, R250, PT ;  /* 0x000000fa0200720c */ /* 0x040fe40003f26270 */
[C---:B------:R-:W-:Y:S02]  /*e5d0*/  ISETP.GE.AND P0, PT, R2.reuse, R249, PT ;  /* 0x000000f90200720c */ /* 0x040fe40003f06270 */
[C---:B------:R-:W-:Y:S02]  /*e5e0*/  ISETP.LT.OR P5, PT, R2.reuse, R246, P5 ;  /* 0x000000f60200720c */ /* 0x040fe40002fa1670 */
[C---:B------:R-:W-:Y:S02]  /*e5f0*/  ISETP.LT.OR P4, PT, R2.reuse, R245, P4 ;  /* 0x000000f50200720c */ /* 0x040fe40002781670 */
[----:B------:R-:W-:-:S02]  /*e600*/  ISETP.LT.OR P1, PT, R2, R244, P1 ;  /* 0x000000f40200720c */ /* 0x000fc40000f21670 */
[----:B------:R-:W-:Y:S02]  /*e610*/  ISETP.LT.OR P0, PT, R2, R243, P0 ;  /* 0x000000f30200720c */ /* 0x000fe40000701670 */
[----:B--2---:R-:W-:Y:S02]  /*e620*/  MOV R4, R3 ;  /* 0x0000000300047202 */ /* 0x004fe40000000f00 */
[----:B------:R-:W-:Y:S02]  /*e630*/  IABS R3, R5 ;  /* 0x0000000500037213 */ /* 0x000fe40000000000 */
[----:B------:R2:W-:Y:S03]  /*e640*/  I2F R14, R4 ;  /* 0x00000004000e7306 */ /* 0x0005e60000201400 */
[----:B--2---:R-:W-:Y:S02]  /*e650*/  IMAD.MOV.U32 R4, RZ, RZ, R3 ;  /* 0x000000ffff047224 */ /* 0x004fe400078e0003 */
[----:B------:R-:W-:-:S03]  /*e660*/  IMAD.IADD R3, R241, 0x1, -R2 ;  /* 0x00000001f1037824 */ /* 0x000fc600078e0a02 */
[----:B------:R2:W-:Y:S02]  /*e670*/  I2F R13, R4 ;  /* 0x00000004000d7306 */ /* 0x0005e40000201400 */
[----:B------:R-:W-:-:S05]  /*e680*/  IABS R3, R3 ;  /* 0x0000000300037213 */ /* 0x000fca0000000000 */
[----:B------:R-:W-:-:S04]  /*e690*/  IMAD.MOV.U32 R5, RZ, RZ, R3 ;  /* 0x000000ffff057224 */ /* 0x000fc800078e0003 */
[----:B------:R-:W-:Y:S01]  /*e6a0*/  I2F R11, R5 ;  /* 0x00000005000b7306 */ /* 0x000fe20000201400 */
[----:B--2---:R-:W-:-:S05]  /*e6b0*/  IMAD.IADD R4, R248, 0x1, -R2 ;  /* 0x00000001f8047824 */ /* 0x004fca00078e0a02 */
[----:B------:R-:W-:-:S05]  /*e6c0*/  IABS R3, R4 ;  /* 0x0000000400037213 */ /* 0x000fca0000000000 */
[----:B------:R-:W-:Y:S01]  /*e6d0*/  IMAD.MOV.U32 R4, RZ, RZ, R3 ;  /* 0x000000ffff047224 */ /* 0x000fe200078e0003 */
[----:B------:R-:W-:-:S03]  /*e6e0*/  IADD3 R3, R247, -R0, RZ ;  /* 0x80000000f7037210 */ /* 0x000fc60007ffe0ff */
[----:B------:R2:W-:Y:S01]  /*e6f0*/  I2F R10, R4 ;  /* 0x00000004000a7306 */ /* 0x0005e20000201400 */
[----:B------:R-:W-:-:S05]  /*e700*/  IABS R3, R3 ;  /* 0x0000000300037213 */ /* 0x000fca0000000000 */
[----:B--2---:R-:W-:Y:S02]  /*e710*/  IMAD.MOV.U32 R4, RZ, RZ, R3 ;  /* 0x000000ffff047224 */ /* 0x004fe400078e0003 */
[--C-:B------:R-:W-:Y:S02]  /*e720*/  IMAD.IADD R3, R242, 0x1, -R0.reuse ;  /* 0x00000001f2037824 */ /* 0x100fe400078e0a00 */
[----:B------:R-:W-:Y:S01]  /*e730*/  IMAD.IADD R2, R241, 0x1, -R0 ;  /* 0x00000001f1027824 */ /* 0x000fe200078e0a00 */
[----:B------:R-:W-:Y:S02]  /*e740*/  I2F R9, R4 ;  /* 0x0000000400097306 */ /* 0x000fe40000201400 */
[----:B------:R-:W-:-:S06]  /*e750*/  IABS R3, R3 ;  /* 0x0000000300037213 */ /* 0x000fcc0000000000 */
[----:B------:R2:W-:Y:S01]  /*e760*/  I2F R8, R3 ;  /* 0x0000000300087306 */ /* 0x0005e20000201400 */
[----:B------:R-:W-:Y:S01]  /*e770*/  IABS R2, R2 ;  /* 0x0000000200027213 */ /* 0x000fe20000000000 */
[----:B--2---:R-:W-:-:S06]  /*e780*/  FMUL.FTZ R3, R74, c[0x0][0x2ec] ;  /* 0x0000bb004a037a20 */ /* 0x004fcc0000410000 */
[----:B------:R2:W-:Y:S01]  /*e790*/  I2F R7, R2 ;  /* 0x0000000200077306 */ /* 0x0005e20000201400 */
[----:B------:R1:W5:Y:S07]  /*e7a0*/  LDL.LU R74, [R1+0xc0] ;  /* 0x0000c000014a7983 */ /* 0x00036e0000300800 */
[----:B------:R-:W3:Y:S01]  /*e7b0*/  MUFU.TANH R3, R3 ;  /* 0x0000000300037308 */ /* 0x000ee20000002400 */
[----:B--2---:R-:W-:Y:S02]  /*e7c0*/  FMUL.FTZ R2, R73, c[0x0][0x2ec] ;  /* 0x0000bb0049027a20 */ /* 0x004fe40000410000 */
[----:B------:R1:W5:Y:S05]  /*e7d0*/  LDL.LU R73, [R1+0xbc] ;  /* 0x0000bc0001497983 */ /* 0x00036a0000300800 */
[----:B------:R2:W-:Y:S01]  /*e7e0*/  MUFU.TANH R4, R2 ;  /* 0x0000000200047308 */ /* 0x0005e20000002400 */
[----:B---3--:R-:W-:-:S02]  /*e7f0*/  FFMA.FTZ R5, R6, -UR21, R3 ;  /* 0x8000001506057c23 */ /* 0x008fc40008010003 */
[----:B--2---:R-:W-:Y:S02]  /*e800*/  FMUL.FTZ R2, R72, c[0x0][0x2ec] ;  /* 0x0000bb0048027a20 */ /* 0x004fe40000410000 */
[----:B------:R1:W5:Y:S01]  /*e810*/  LDL.LU R72, [R1+0xb8] ;  /* 0x0000b80001487983 */ /* 0x0003620000300800 */
[----:B------:R-:W-:Y:S02]  /*e820*/  FMUL.FTZ R12, R71, c[0x0][0x2ec] ;  /* 0x0000bb00470c7a20 */ /* 0x000fe40000410000 */
[----:B------:R2:W3:Y:S01]  /*e830*/  MUFU.TANH R3, R2 ;  /* 0x0000000200037308 */ /* 0x0004e20000002400 */
[----:B------:R1:W5:Y:S01]  /*e840*/  LDL.LU R71, [R1+0xb4] ;  /* 0x0000b40001477983 */ /* 0x0003620000300800 */
[----:B--2---:R-:W-:-:S05]  /*e850*/  IMAD.IADD R2, R248, 0x1, -R0 ;  /* 0x00000001f8027824 */ /* 0x004fca00078e0a00 */
[----:B------:R-:W-:Y:S01]  /*e860*/  IABS R2, R2 ;  /* 0x0000000200027213 */ /* 0x000fe20000000000 */
[----:B---3--:R-:W-:-:S03]  /*e870*/  FFMA.FTZ R3, R13, -UR21, R3 ;  /* 0x800000150d037c23 */ /* 0x008fc60008010003 */
[----:B------:R2:W-:Y:S02]  /*e880*/  I2F R6, R2 ;  /* 0x0000000200067306 */ /* 0x0005e40000201400 */
[----:B------:R-:W-:Y:S01]  /*e890*/  FSEL R141, R3, -INF , !P4 ;  /* 0xff800000038d7808 */ /* 0x000fe20006000000 */
[----:B------:R-:W-:Y:S02]  /*e8a0*/  FMUL.FTZ R3, R68, c[0x0][0x2ec] ;  /* 0x0000bb0044037a20 */ /* 0x000fe40000410000 */
[----:B--2---:R-:W-:Y:S02]  /*e8b0*/  FMUL.FTZ R2, R70, c[0x0][0x2ec] ;  /* 0x0000bb0046027a20 */ /* 0x004fe40000410000 */
[----:B------:R1:W5:Y:S02]  /*e8c0*/  LDL.LU R70, [R1+0xb0] ;  /* 0x0000b00001467983 */ /* 0x0003640000300800 */
[----:B------:R2:W-:Y:S02]  /*e8d0*/  MUFU.TANH R15, R2 ;  /* 0x00000002000f7308 */ /* 0x0005e40000002400 */
[----:B--2---:R-:W-:-:S02]  /*e8e0*/  FMUL.FTZ R2, R69, c[0x0][0x2ec] ;  /* 0x0000bb0045027a20 */ /* 0x004fc40000410000 */
[----:B------:R1:W5:Y:S04]  /*e8f0*/  LDL.LU R69, [R1+0xac] ;  /* 0x0000ac0001457983 */ /* 0x0003680000300800 */
[----:B------:R1:W5:Y:S01]  /*e900*/  LDL.LU R68, [R1+0xa8] ;  /* 0x0000a80001447983 */ /* 0x0003620000300800 */
[----:B------:R-:W2:Y:S01]  /*e910*/  MUFU.TANH R12, R12 ;  /* 0x0000000c000c7308 */ /* 0x000ea20000002400 */
[----:B------:R-:W-:Y:S01]  /*e920*/  FFMA.FTZ R4, R14, -UR21, R4 ;  /* 0x800000150e047c23 */ /* 0x000fe20008010004 */
[----:B------:R-:W-:-:S06]  /*e930*/  FSEL R208, R5, -INF , !P6 ;  /* 0xff80000005d07808 */ /* 0x000fcc0007000000 */
[----:B------:R2:W-:Y:S01]  /*e940*/  MUFU.TANH R13, R2 ;  /* 0x00000002000d7308 */ /* 0x0005e20000002400 */
[C---:B------:R-:W-:Y:S02]  /*e950*/  ISETP.GE.AND P6, PT, R0.reuse, R252, PT ;  /* 0x000000fc0000720c */ /* 0x040fe40003fc6270 */
[----:B------:R-:W-:Y:S01]  /*e960*/  ISETP.GE.AND P4, PT, R0, R250, PT ;  /* 0x000000fa0000720c */ /* 0x000fe20003f86270 */
[----:B--2---:R-:W-:Y:S02]  /*e970*/  FFMA.FTZ R2, R11, -UR21, R12 ;  /* 0x800000150b027c23 */ /* 0x004fe4000801000c */
[----:B------:R-:W-:-:S04]  /*e980*/  FMUL.FTZ R11, R139, c[0x0][0x2ec] ;  /* 0x0000bb008b0b7a20 */ /* 0x000fc80000410000 */
[----:B------:R-:W2:Y:S01]  /*e990*/  MUFU.TANH R5, R11 ;  /* 0x0000000b00057308 */ /* 0x000ea20000002400 */
[----:B------:R-:W-:Y:S02]  /*e9a0*/  FSEL R139, R4, -INF , !P5 ;  /* 0xff800000048b7808 */ /* 0x000fe40006800000 */
[----:B------:R-:W-:Y:S02]  /*e9b0*/  FSEL R143, R2, -INF , !P1 ;  /* 0xff800000028f7808 */ /* 0x000fe40004800000 */
[C---:B------:R-:W-:Y:S02]  /*e9c0*/  ISETP.GE.AND P5, PT, R0.reuse, R251, PT ;  /* 0x000000fb0000720c */ /* 0x040fe40003fa6270 */
[C---:B------:R-:W-:Y:S02]  /*e9d0*/  ISETP.GE.AND P1, PT, R0.reuse, R249, PT ;  /* 0x000000f90000720c */ /* 0x040fe40003f26270 */
[C---:B------:R-:W-:Y:S02]  /*e9e0*/  ISETP.LT.OR P6, PT, R0.reuse, R246, P6 ;  /* 0x000000f60000720c */ /* 0x040fe400037c1670 */
[----:B------:R-:W-:-:S02]  /*e9f0*/  ISETP.LT.OR P5, PT, R0, R245, P5 ;  /* 0x000000f50000720c */ /* 0x000fc40002fa1670 */
[C---:B------:R-:W-:Y:S02]  /*ea00*/  ISETP.LT.OR P4, PT, R0.reuse, R244, P4 ;  /* 0x000000f40000720c */ /* 0x040fe40002781670 */
[----:B------:R-:W-:Y:S01]  /*ea10*/  ISETP.LT.OR P1, PT, R0, R243, P1 ;  /* 0x000000f30000720c */ /* 0x000fe20000f21670 */
[----:B------:R-:W-:Y:S01]  /*ea20*/  FMUL.FTZ R0, R138, c[0x0][0x2ec] ;  /* 0x0000bb008a007a20 */ /* 0x000fe20000410000 */
[----:B------:R-:W3:Y:S01]  /*ea30*/  MUFU.TANH R3, R3 ;  /* 0x0000000300037308 */ /* 0x000ee20000002400 */
[----:B--2---:R-:W-:-:S07]  /*ea40*/  FFMA.FTZ R2, R10, -UR21, R5 ;  /* 0x800000150a027c23 */ /* 0x004fce0008010005 */
[----:B------:R-:W2:Y:S01]  /*ea50*/  MUFU.TANH R0, R0 ;  /* 0x0000000000007308 */ /* 0x000ea20000002400 */
[----:B------:R-:W-:Y:S02]  /*ea60*/  FSEL R142, R2, -INF , !P0 ;  /* 0xff800000028e7808 */ /* 0x000fe40004000000 */
[----:B------:R-:W-:Y:S01]  /*ea70*/  PLOP3.LUT P0, PT, PT, PT, UP0, 0x80, 0x0 ;  /* 0x000000000000781c */ /* 0x000fe20003f0f008 */
[----:B------:R-:W-:Y:S02]  /*ea80*/  FFMA.FTZ R5, R9, -UR21, R15 ;  /* 0x8000001509057c23 */ /* 0x000fe4000801000f */
[----:B------:R-:W-:Y:S02]  /*ea90*/  FFMA.FTZ R4, R8, -UR21, R13 ;  /* 0x8000001508047c23 */ /* 0x000fe4000801000d */
[----:B---3--:R-:W-:Y:S01]  /*eaa0*/  FFMA.FTZ R3, R7, -UR21, R3 ;  /* 0x8000001507037c23 */ /* 0x008fe20008010003 */
[----:B------:R-:W-:Y:S02]  /*eab0*/  FSEL R13, R5, -INF , !P6 ;  /* 0xff800000050d7808 */ /* 0x000fe40007000000 */
[----:B------:R-:W-:Y:S01]  /*eac0*/  FSEL R14, R4, -INF , !P5 ;  /* 0xff800000040e7808 */ /* 0x000fe20006800000 */
[----:B--2---:R-:W-:Y:S01]  /*ead0*/  FFMA.FTZ R0, R6, -UR21, R0 ;  /* 0x8000001506007c23 */ /* 0x004fe20008010000 */
[----:B------:R-:W-:-:S04]  /*eae0*/  FSEL R138, R3, -INF , !P4 ;  /* 0xff800000038a7808 */ /* 0x000fc80006000000 */
[----:B------:R-:W-:Y:S01]  /*eaf0*/  FSEL R140, R0, -INF , !P1 ;  /* 0xff800000008c7808 */ /* 0x000fe20004800000 */
[----:B------:R-:W-:Y:S05]  /*eb00*/  @!P0 BRA `(.L_x_811) ;  /* 0x0000050000008947 */ /* 0x000fea0003800000 */
[----:B-1----:R-:W2:Y:S04]  /*eb10*/  LDL.64 R50, [R1+0xa0] ;  /* 0x0000a00001327983 */ /* 0x002ea80000100a00 */
        /* <DEDUP_REMOVED lines=77> */
.L_x_813:
[----:B------:R-:W-:Y:S05]  /*eff0*/  BSYNC B0 ;  /* 0x0000000000007941 */ /* 0x000fea0003800000 */
.L_x_812:
[----:B------:R-:W0:Y:S02]  /*f000*/  LDGDEPBAR ;  /* 0x00000000000079af */ /* 0x000e240000000000 */
.L_x_811:
[----:B-1----:R-:W2:Y:S01]  /*f010*/  LDL.LU R18, [R1+0x38] ;  /* 0x0000380001127983 */ /* 0x002ea20000300800 */
[----:B------:R-:W-:-:S03]  /*f020*/  MOV R37, R53 ;  /* 0x0000003500257202 */ /* 0x000fc60000000f00 */
[----:B------:R-:W3:Y:S04]  /*f030*/  LDL.LU R16, [R1+0x40] ;  /* 0x0000400001107983 */ /* 0x000ee80000300800 */
[----:B------:R-:W4:Y:S04]  /*f040*/  LDL.LU R38, [R1+0x2c] ;  /* 0x00002c0001267983 */ /* 0x000f280000300800 */
[----:B------:R-:W3:Y:S04]  /*f050*/  LDL.LU R39, [R1+0x44] ;  /* 0x0000440001277983 */ /* 0x000ee80000300800 */
[----:B------:R-:W3:Y:S04]  /*f060*/  LDL.LU R42, [R1+0x14] ;  /* 0x00001400012a7983 */ /* 0x000ee80000300800 */
[----:B------:R-:W3:Y:S01]  /*f070*/  LDL.LU R36, [R1+0x3c] ;  /* 0x00003c0001247983 */ /* 0x000ee20000300800 */
        /* <DEDUP_REMOVED lines=20> */
[----:B------:R-:W-:Y:S01]  /*f1c0*/  MOV R7, R65 ;  /* 0x0000004100077202 */ /* 0x000fe20000000f00 */
[----:B------:R-:W-:Y:S04]  /*f1d0*/  STL [R1+0xb4], R227 ;  /* 0x0000b4e301007387 */ /* 0x000fe80000100800 */
[----:B------:R1:W-:Y:S01]  /*f1e0*/  STL [R1+0xb0], R226 ;  /* 0x0000b0e201007387 */ /* 0x0003e20000100800 */
[----:B------:R-:W-:Y:S01]  /*f1f0*/  IMAD.MOV.U32 R15, RZ, RZ, R52 ;  /* 0x000000ffff0f7224 */ /* 0x000fe200078e0034 */
[----:B------:R-:W-:Y:S02]  /*f200*/  MOV R17, R29 ;  /* 0x0000001d00117202 */ /* 0x000fe40000000f00 */
[----:B------:R1:W-:Y:S04]  /*f210*/  STL [R1+0xac], R225 ;  /* 0x0000ace101007387 */ /* 0x0003e80000100800 */
[----:B------:R1:W-:Y:S04]  /*f220*/  STL [R1+0xa8], R220 ;  /* 0x0000a8dc01007387 */ /* 0x0003e80000100800 */
[----:B------:R-:W3:Y:S01]  /*f230*/  LDL.LU R9, [R1+0x70] ;  /* 0x0000700001097983 */ /* 0x000ee20000300800 */
[----:B-1----:R-:W-:-:S02]  /*f240*/  MOV R226, R28 ;  /* 0x0000001c00e27202 */ /* 0x002fc40000000f00 */
[----:B------:R-:W-:Y:S01]  /*f250*/  MOV R225, R57 ;  /* 0x0000003900e17202 */ /* 0x000fe20000000f00 */
        /* <DEDUP_REMOVED lines=24> */
[----:B----4-:R-:W-:Y:S02]  /*f3e0*/  FMNMX.FTZ R0, R38, R0, !PT ;  /* 0x0000000026007209 */ /* 0x010fe40007810000 */
[----:B------:R-:W-:Y:S02]  /*f3f0*/  FMNMX.FTZ R2, R35, R2, !PT ;  /* 0x0000000223027209 */ /* 0x000fe40007810000 */
[----:B---3--:R-:W-:Y:S02]  /*f400*/  FMNMX.FTZ R0, R42, R0, !PT ;  /* 0x000000002a007209 */ /* 0x008fe40007810000 */
        /* <DEDUP_REMOVED lines=31> */
[----:B------:R-:W-:Y:S04]  /*f600*/  STL [R1+0x4c], R11 ;  /* 0x00004c0b01007387 */ /* 0x000fe80000100800 */
[----:B------:R-:W-:Y:S01]  /*f610*/  STL [R1+0x50], R10 ;  /* 0x0000500a01007387 */ /* 0x000fe20000100800 */
[-C--:B-1----:R-:W-:Y:S02]  /*f620*/  FMUL.FTZ R64, R164, R0.reuse ;  /* 0x00000000a4407220 */ /* 0x082fe40000410000 */
[----:B------:R-:W-:Y:S02]  /*f630*/  FMUL.FTZ R164, R116, R0 ;  /* 0x0000000074a47220 */ /* 0x000fe40000410000 */
[----:B------:R-:W2:Y:S01]  /*f640*/  LDL.LU R116, [R1+0x74] ;  /* 0x0000740001747983 */ /* 0x000ea20000300800 */
[----:B------:R-:W-:-:S02]  /*f650*/  FMNMX.FTZ R3, R215, R3, !PT ;  /* 0x00000003d7037209 */ /* 0x000fc40007810000 */
[----:B------:R-:W-:Y:S02]  /*f660*/  FMNMX.FTZ R2, R213, R2, !PT ;  /* 0x00000002d5027209 */ /* 0x000fe40007810000 */
[----:B------:R-:W-:Y:S02]  /*f670*/  FMNMX.FTZ R3, R211, R3, !PT ;  /* 0x00000003d3037209 */ /* 0x000fe40007810000 */
[----:B------:R-:W-:Y:S02]  /*f680*/  FMNMX.FTZ R2, R208, R2, !PT ;  /* 0x00000002d0027209 */ /* 0x000fe40007810000 */
[----:B------:R-:W-:Y:S02]  /*f690*/  FMNMX.FTZ R3, R143, R3, !PT ;  /* 0x000000038f037209 */ /* 0x000fe40007810000 */
[----:B------:R-:W-:Y:S02]  /*f6a0*/  FMNMX.FTZ R5, R142, R2, !PT ;  /* 0x000000028e057209 */ /* 0x000fe40007810000 */
[----:B------:R-:W-:Y:S01]  /*f6b0*/  FMNMX.FTZ R2, R138, R3, !PT ;  /* 0x000000038a027209 */ /* 0x000fe20007810000 */
[----:B------:R-:W-:-:S04]  /*f6c0*/  FMUL.FTZ R3, R6, c[0x0][0x23c] ;  /* 0x00008f0006037a20 */ /* 0x000fc80000410000 */
[----:B------:R-:W1:Y:S01]  /*f6d0*/  SHFL.BFLY PT, R6, R2, 0x2, 0x1f ;  /* 0x0c401f0002067f89 */ /* 0x000e6200000e0000 */
[----:B------:R-:W-:Y:S02]  /*f6e0*/  FFMA.FTZ R4, R23, c[0x0][0x23c], -R12 ;  /* 0x00008f0017047a23 */ /* 0x000fe4000001080c */
[----:B-----5:R-:W-:Y:S01]  /*f6f0*/  FMUL.FTZ R21, R69, R0 ;  /* 0x0000000045157220 */ /* 0x020fe20000410000 */
[----:B------:R-:W-:Y:S01]  /*f700*/  MOV R69, R60 ;  /* 0x0000003c00457202 */ /* 0x000fe20000000f00 */
[----:B------:R3:W-:Y:S01]  /*f710*/  MUFU.EX2 R29, R4 ;  /* 0x00000004001d7308 */ /* 0x0007e20000000800 */
[-C--:B------:R-:W-:Y:S01]  /*f720*/  FMUL.FTZ R60, R84, R0.reuse ;  /* 0x00000000543c7220 */ /* 0x080fe20000410000 */
[----:B------:R-:W-:Y:S01]  /*f730*/  MOV R84, R61 ;  /* 0x0000003d00547202 */ /* 0x000fe20000000f00 */
[-C--:B------:R-:W-:Y:S01]  /*f740*/  FMUL.FTZ R56, R152, R0.reuse ;  /* 0x0000000098387220 */ /* 0x080fe20000410000 */
[----:B------:R-:W-:Y:S01]  /*f750*/  FMNMX.FTZ R5, R140, R5, !PT ;  /* 0x000000058c057209 */ /* 0x000fe20007810000 */
[----:B------:R-:W-:-:S02]  /*f760*/  FMUL.FTZ R57, R153, R0 ;  /* 0x0000000099397220 */ /* 0x000fc40000410000 */
[-C--:B------:R-:W-:Y:S02]  /*f770*/  FMUL.FTZ R65, R165, R0.reuse ;  /* 0x00000000a5417220 */ /* 0x080fe40000410000 */
[-C--:B------:R-:W-:Y:S02]  /*f780*/  FMUL.FTZ R52, R168, R0.reuse ;  /* 0x00000000a8347220 */ /* 0x080fe40000410000 */
[-C--:B------:R-:W-:Y:S02]  /*f790*/  FMUL.FTZ R53, R169, R0.reuse ;  /* 0x00000000a9357220 */ /* 0x080fe40000410000 */
[-C--:B------:R-:W-:Y:S02]  /*f7a0*/  FMUL.FTZ R48, R180, R0.reuse ;  /* 0x00000000b4307220 */ /* 0x080fe40000410000 */
[----:B------:R-:W-:Y:S02]  /*f7b0*/  FMUL.FTZ R49, R181, R0 ;  /* 0x00000000b5317220 */ /* 0x000fe40000410000 */
[----:B---3--:R-:W-:-:S02]  /*f7c0*/  FFMA.FTZ R4, R20, c[0x0][0x23c], -R12 ;  /* 0x00008f0014047a23 */ /* 0x008fc4000001080c */
[-C--:B------:R-:W-:Y:S02]  /*f7d0*/  FMUL.FTZ R44, R184, R0.reuse ;  /* 0x00000000b82c7220 */ /* 0x080fe40000410000 */
[-C--:B------:R-:W-:Y:S02]  /*f7e0*/  FMUL.FTZ R45, R185, R0.reuse ;  /* 0x00000000b92d7220 */ /* 0x080fe40000410000 */
        /* <DEDUP_REMOVED lines=20> */
[----:B------:R3:W4:Y:S01]  /*f930*/  MUFU.EX2 R0, R3 ;  /* 0x0000000300007308 */ /* 0x0007220000000800 */
[----:B------:R-:W-:Y:S02]  /*f940*/  IMAD.MOV.U32 R68, RZ, RZ, R7 ;  /* 0x000000ffff447224 */ /* 0x000fe400078e0007 */
[----:B------:R-:W1:Y:S05]  /*f950*/  SHFL.BFLY PT, R7, R5, 0x2, 0x1f ;  /* 0x0c401f0005077f89 */ /* 0x000e6a00000e0000 */
[----:B------:R4:W-:Y:S01]  /*f960*/  MUFU.EX2 R28, R4 ;  /* 0x00000004001c7308 */ /* 0x0009e20000000800 */
[----:B---3--:R-:W-:-:S05]  /*f970*/  FMUL.FTZ R3, R10, c[0x0][0x23c] ;  /* 0x00008f000a037a20 */ /* 0x008fca0000410000 */
[----:B------:R-:W-:Y:S01]  /*f980*/  FSEL R3, R3, RZ, P1 ;  /* 0x000000ff03037208 */ /* 0x000fe20000800000 */
[----:B----4-:R-:W-:-:S04]  /*f990*/  FFMA.FTZ R4, R22, c[0x0][0x23c], -R12 ;  /* 0x00008f0016047a23 */ /* 0x010fc8000001080c */
[----:B------:R1:W-:Y:S02]  /*f9a0*/  MUFU.EX2 R227, R4 ;  /* 0x0000000400e37308 */ /* 0x0003e40000000800 */
[----:B-1----:R-:W-:Y:S01]  /*f9b0*/  FMNMX.FTZ R4, R2, R6, !PT ;  /* 0x0000000602047209 */ /* 0x002fe20007810000 */
[----:B------:R-:W-:-:S05]  /*f9c0*/  FFMA.FTZ R6, R26, c[0x0][0x23c], -R3 ;  /* 0x00008f001a067a23 */ /* 0x000fca0000010803 */
[----:B------:R1:W2:Y:S01]  /*f9d0*/  MUFU.EX2 R9, R6 ;  /* 0x0000000600097308 */ /* 0x0002a20000000800 */
[----:B------:R-:W-:Y:S01]  /*f9e0*/  FMNMX.FTZ R2, R5, R7, !PT ;  /* 0x0000000705027209 */ /* 0x000fe20007810000 */
[----:B-1----:R-:W1:Y:S01]  /*f9f0*/  SHFL.BFLY PT, R6, R4, 0x1, 0x1f ;  /* 0x0c201f0004067f89 */ /* 0x002e6200000e0000 */
[----:B------:R-:W-:-:S03]  /*fa00*/  IMAD.MOV.U32 R85, RZ, RZ, R54 ;  /* 0x000000ffff557224 */ /* 0x000fc600078e0036 */
[----:B------:R-:W3:Y:S01]  /*fa10*/  SHFL.BFLY PT, R5, R2, 0x1, 0x1f ;  /* 0x0c201f0002057f89 */ /* 0x000ee200000e0000 */
[----:B------:R-:W-:Y:S01]  /*fa20*/  MOV R96, R59 ;  /* 0x0000003b00607202 */ /* 0x000fe20000000f00 */
[----:B------:R-:W-:Y:S01]  /*fa30*/  IMAD.MOV.U32 R101, RZ, RZ, R67 ;  /* 0x000000ffff657224 */ /* 0x000fe200078e0043 */
[----:B------:R-:W-:Y:S01]  /*fa40*/  MOV R97, R58 ;  /* 0x0000003a00617202 */ /* 0x000fe20000000f00 */
[----:B------:R-:W-:Y:S01]  /*fa50*/  IMAD.MOV.U32 R100, RZ, RZ, R62 ;  /* 0x000000ffff647224 */ /* 0x000fe200078e003e */
[----:B------:R-:W-:Y:S01]  /*fa60*/  MOV R112, R63 ;  /* 0x0000003f00707202 */ /* 0x000fe20000000f00 */
[----:B------:R-:W-:Y:S01]  /*fa70*/  FMUL.FTZ R58, R154, R0 ;  /* 0x000000009a3a7220 */ /* 0x000fe20000410000 */
[----:B------:R-:W-:Y:S01]  /*fa80*/  MOV R113, R66 ;  /* 0x0000004200717202 */ /* 0x000fe20000000f00 */
        /* <DEDUP_REMOVED lines=35> */
[----:B-1----:R-:W-:Y:S02]  /*fcc0*/  FMNMX.FTZ R15, R4, R6, !PT ;  /* 0x00000006040f7209 */ /* 0x002fe40007810000 */
[----:B------:R-:W-:Y:S01]  /*fcd0*/  MOV R96, R220 ;  /* 0x000000dc00607202 */ /* 0x000fe20000000f00 */
[----:B------:R-:W-:Y:S01]  /*fce0*/  FFMA.FTZ R7, R27, c[0x0][0x23c], -R3 ;  /* 0x00008f001b077a23 */ /* 0x000fe20000010803 */
[----:B------:R-:W-:Y:S02]  /*fcf0*/  FSETP.NEU.FTZ.AND P1, PT, R15, -INF , PT ;  /* 0xff8000000f00780b */ /* 0x000fe40003f3d000 */
[----:B------:R-:W-:Y:S01]  /*fd00*/  MOV R27, R84 ;  /* 0x00000054001b7202 */ /* 0x000fe20000000f00 */
[----:B------:R-:W-:Y:S02]  /*fd10*/  IMAD.MOV.U32 R84, RZ, RZ, R225 ;  /* 0x000000ffff547224 */ /* 0x000fe400078e00e1 */
[----:B------:R-:W-:Y:S01]  /*fd20*/  IMAD.MOV.U32 R129, RZ, RZ, R97 ;  /* 0x000000ffff817224 */ /* 0x000fe200078e0061 */
[----:B---3--:R-:W-:-:S02]  /*fd30*/  FMNMX.FTZ R97, R2, R5, !PT ;  /* 0x0000000502617209 */ /* 0x008fc40007810000 */
[----:B------:R-:W-:Y:S02]  /*fd40*/  MOV R128, R113 ;  /* 0x0000007100807202 */ /* 0x000fe40000000f00 */
[----:B------:R-:W-:Y:S02]  /*fd50*/  MOV R102, R29 ;  /* 0x0000001d00667202 */ /* 0x000fe40000000f00 */
[----:B------:R-:W-:Y:S01]  /*fd60*/  MOV R99, R128 ;  /* 0x0000008000637202 */ /* 0x000fe20000000f00 */
[----:B------:R-:W-:Y:S01]  /*fd70*/  IMAD.MOV.U32 R128, RZ, RZ, R41 ;  /* 0x000000ffff807224 */ /* 0x000fe200078e0029 */
[----:B------:R-:W-:Y:S02]  /*fd80*/  MOV R70, R85 ;  /* 0x0000005500467202 */ /* 0x000fe40000000f00 */
[----:B------:R-:W3:Y:S04]  /*fd90*/  LDL.LU R85, [R1+0x78] ;  /* 0x0000780001557983 */ /* 0x000ee80000300800 */
[----:B------:R-:W-:Y:S01]  /*fda0*/  STL [R1+0x5c], R15 ;  /* 0x00005c0f01007387 */ /* 0x000fe20000100800 */
[----:B--2---:R-:W-:-:S02]  /*fdb0*/  FFMA.FTZ R86, R116, R0, R9 ;  /* 0x0000000074567223 */ /* 0x004fc40000010009 */
[----:B------:R-:W-:-:S04]  /*fdc0*/  FFMA.FTZ R0, R25, c[0x0][0x23c], -R3 ;  /* 0x00008f0019007a23 */ /* 0x000fc80000010803 */
[----:B------:R1:W-:Y:S02]  /*fdd0*/  MUFU.EX2 R220, R0 ;  /* 0x0000000000dc7308 */ /* 0x0003e40000000800 */
[----:B-1----:R-:W-:-:S06]  /*fde0*/  FFMA.FTZ R0, R24, c[0x0][0x23c], -R3 ;  /* 0x00008f0018007a23 */ /* 0x002fcc0000010803 */
[----:B------:R1:W-:Y:S02]  /*fdf0*/  MUFU.EX2 R225, R0 ;  /* 0x0000000000e17308 */ /* 0x0003e40000000800 */
[----:B-1----:R-:W-:-:S05]  /*fe00*/  FSEL R0, R15, RZ, P1 ;  /* 0x000000ff0f007208 */ /* 0x002fca0000800000 */
[----:B------:R-:W-:-:S04]  /*fe10*/  FADD.FTZ R0, R135, -R0 ;  /* 0x8000000087007221 */ /* 0x000fc80000010000 */
[----:B------:R-:W-:-:S06]  /*fe20*/  FMUL.FTZ R5, R0, c[0x0][0x23c] ;  /* 0x00008f0000057a20 */ /* 0x000fcc0000410000 */
[----:B------:R-:W1:Y:S01]  /*fe30*/  MUFU.EX2 R5, R5 ;  /* 0x0000000500057308 */ /* 0x000e620000000800 */
[----:B------:R-:W-:Y:S01]  /*fe40*/  STL [R1+0x58], R97 ;  /* 0x0000586101007387 */ /* 0x000fe20000100800 */
[----:B-1----:R-:W-:Y:S01]  /*fe50*/  FMUL.FTZ R41, R121, R5 ;  /* 0x0000000579297220 */ /* 0x002fe20000410000 */
[----:B------:R-:W-:Y:S02]  /*fe60*/  MOV R121, R102 ;  /* 0x0000006600797202 */ /* 0x000fe40000000f00 */
[----:B------:R-:W-:Y:S02]  /*fe70*/  MOV R102, R84 ;  /* 0x0000005400667202 */ /* 0x000fe40000000f00 */
[----:B------:R-:W2:Y:S01]  /*fe80*/  LDL.LU R84, [R1+0x7c] ;  /* 0x00007c0001547983 */ /* 0x000ea20000300800 */
[----:B------:R-:W-:-:S05]  /*fe90*/  FMUL.FTZ R2, R15, c[0x0][0x23c] ;  /* 0x00008f000f027a20 */ /* 0x000fca0000410000 */
[----:B------:R-:W-:Y:S02]  /*fea0*/  FSEL R2, R2, RZ, P1 ;  /* 0x000000ff02027208 */ /* 0x000fe40000800000 */
[----:B------:R-:W-:-:S04]  /*feb0*/  FSETP.NEU.FTZ.AND P1, PT, R97, -INF , PT ;  /* 0xff8000006100780b */ /* 0x000fc80003f3d000 */
[----:B------:R-:W-:Y:S01]  /*fec0*/  FSEL R0, R97, RZ, P1 ;  /* 0x000000ff61007208 */ /* 0x000fe20000800000 */
[----:B------:R-:W-:Y:S01]  /*fed0*/  FFMA.FTZ R4, R32, c[0x0][0x23c], -R2 ;  /* 0x00008f0020047a23 */ /* 0x000fe20000010802 */
[----:B------:R-:W-:-:S03]  /*fee0*/  MOV R113, R68 ;  /* 0x0000004400717202 */ /* 0x000fc60000000f00 */
[----:B------:R-:W-:Y:S01]  /*fef0*/  FADD.FTZ R6, R134, -R0 ;  /* 0x8000000086067221 */ /* 0x000fe20000010000 */
[----:B------:R-:W-:Y:S01]  /*ff00*/  MOV R68, R226 ;  /* 0x000000e200447202 */ /* 0x000fe20000000f00 */
[----:B------:R-:W-:Y:S01]  /*ff10*/  FMUL.FTZ R0, R97, c[0x0][0x23c] ;  /* 0x00008f0061007a20 */ /* 0x000fe20000410000 */
[----:B------:R-:W-:Y:S01]  /*ff20*/  MUFU.EX2 R226, R7 ;  /* 0x0000000700e27308 */ /* 0x000fe20000000800 */
[----:B------:R-:W-:-:S03]  /*ff30*/  MOV R116, R101 ;  /* 0x0000006500747202 */ /* 0x000fc60000000f00 */
[----:B------:R-:W-:-:S04]  /*ff40*/  FSEL R0, R0, RZ, P1 ;  /* 0x000000ff00007208 */ /* 0x000fc80000800000 */
[----:B------:R1:W-:Y:S01]  /*ff50*/  MUFU.EX2 R7, R4 ;  /* 0x0000000400077308 */ /* 0x0003e20000000800 */
[----:B------:R-:W-:Y:S01]  /*ff60*/  MOV R101, R137 ;  /* 0x0000008900657202 */ /* 0x000fe20000000f00 */
[----:B-1----:R-:W-:-:S06]  /*ff70*/  FFMA.FTZ R4, R34, c[0x0][0x23c], -R2 ;  /* 0x00008f0022047a23 */ /* 0x002fcc0000010802 */
[----:B------:R1:W-:Y:S01]  /*ff80*/  MUFU.EX2 R137, R4 ;  /* 0x0000000400897308 */ /* 0x0003e20000000800 */
[----:B------:R-:W-:Y:S01]  /*ff90*/  MOV R87, R70 ;  /* 0x0000004600577202 */ /* 0x000fe20000000f00 */
[----:B-1----:R-:W-:Y:S02]  /*ffa0*/  FMUL.FTZ R4, R6, c[0x0][0x23c] ;  /* 0x00008f0006047a20 */ /* 0x002fe40000410000 */
[----:B------:R-:W-:-:S04]  /*ffb0*/  FFMA.FTZ R6, R33, c[0x0][0x23c], -R0 ;  /* 0x00008f0021067a23 */ /* 0x000fc80000010800 */
[----:B------:R-:W1:Y:S08]  /*ffc0*/  MUFU.EX2 R4, R4 ;  /* 0x0000000400047308 */ /* 0x000e700000000800 */
[----:B------:R-:W2:Y:S01]  /*ffd0*/  MUFU.EX2 R6, R6 ;  /* 0x0000000600067308 */ /* 0x000ea20000000800 */
        /* <DEDUP_REMOVED lines=14> */
[-C--:B-1----:R-:W-:Y:S01]  /*100c0*/  FMUL.FTZ R146, R146, R4.reuse ;  /* 0x0000000492927220 */ /* 0x082fe20000410000 */
        /* <DEDUP_REMOVED lines=49> */
[----:B------:R-:W-:-:S02]  /*103e0*/  FMUL.FTZ R33, R105, R5 ;  /* 0x0000000569217220 */ /* 0x000fc40000410000 */
[----:B------:R-:W-:Y:S02]  /*103f0*/  IMAD.MOV.U32 R105, RZ, RZ, R28 ;  /* 0x000000ffff697224 */ /* 0x000fe400078e001c */
[----:B------:R-:W-:Y:S02]  /*10400*/  FMUL.FTZ R28, R108, R5 ;  /* 0x000000056c1c7220 */ /* 0x000fe40000410000 */
[----:B------:R-:W-:Y:S01]  /*10410*/  IMAD.MOV.U32 R108, RZ, RZ, R135 ;  /* 0x000000ffff6c7224 */ /* 0x000fe200078e0087 */
[----:B------:R-:W-:Y:S01]  /*10420*/  MOV R135, R131 ;  /* 0x0000008300877202 */ /* 0x000fe20000000f00 */
[-C--:B---3--:R-:W-:Y:S01]  /*10430*/  FFMA.FTZ R85, R85, R5.reuse, R7 ;  /* 0x0000000555557223 */ /* 0x088fe20000010007 */
        /* <DEDUP_REMOVED lines=27> */
[----:B------:R-:W-:Y:S01]  /*105f0*/  FFMA.FTZ R5, R133, c[0x0][0x23c], -R2 ;  /* 0x00008f0085057a23 */ /* 0x000fe20000010802 */
[----:B------:R-:W-:-:S03]  /*10600*/  MOV R79, R104 ;  /* 0x00000068004f7202 */ /* 0x000fc60000000f00 */
[----:B------:R-:W-:Y:S01]  /*10610*/  MUFU.EX2 R106, R5 ;  /* 0x00000005006a7308 */ /* 0x000fe20000000800 */
[----:B------:R-:W-:Y:S02]  /*10620*/  MOV R109, R11 ;  /* 0x0000000b006d7202 */ /* 0x000fe40000000f00 */
[----:B------:R-:W-:Y:S02]  /*10630*/  F2FP.BF16.PACK_AB R8, R121, R8 ;  /* 0x000000087908723e */ /* 0x000fe400000010ff */
[----:B------:R-:W-:Y:S02]  /*10640*/  F2FP.BF16.PACK_AB R9, R226, R9 ;  /* 0x00000009e209723e */ /* 0x000fe400000010ff */
[----:B------:R-:W-:Y:S01]  /*10650*/  F2FP.BF16.PACK_AB R11, R225, R220 ;  /* 0x000000dce10b723e */ /* 0x000fe200000010ff */
[----:B------:R-:W-:Y:S01]  /*10660*/  IMAD.MOV.U32 R120, RZ, RZ, R114 ;  /* 0x000000ffff787224 */ /* 0x000fe200078e0072 */
[----:B------:R-:W-:Y:S02]  /*10670*/  MOV R78, R77 ;  /* 0x0000004d004e7202 */ /* 0x000fe40000000f00 */
[----:B------:R-:W-:Y:S01]  /*10680*/  MOV R125, R100 ;  /* 0x00000064007d7202 */ /* 0x000fe20000000f00 */
[----:B------:R-:W-:Y:S01]  /*10690*/  IMAD.MOV.U32 R100, RZ, RZ, R96 ;  /* 0x000000ffff647224 */ /* 0x000fe200078e0060 */
[----:B------:R-:W-:-:S02]  /*106a0*/  MOV R77, R115 ;  /* 0x00000073004d7202 */ /* 0x000fc40000000f00 */
[----:B------:R-:W-:Y:S02]  /*106b0*/  MOV R124, R70 ;  /* 0x00000046007c7202 */ /* 0x000fe40000000f00 */
[----:B------:R-:W-:Y:S01]  /*106c0*/  MOV R114, R69 ;  /* 0x0000004500727202 */ /* 0x000fe20000000f00 */
[----:B--2---:R-:W-:Y:S02]  /*106d0*/  FFMA.FTZ R84, R84, R4, R6 ;  /* 0x0000000454547223 */ /* 0x004fe40000010006 */
[----:B------:R-:W-:Y:S01]  /*106e0*/  FFMA.FTZ R4, R134, c[0x0][0x23c], -R2 ;  /* 0x00008f0086047a23 */ /* 0x000fe20000010802 */
[----:B------:R-:W-:Y:S02]  /*106f0*/  MOV R134, R119 ;  /* 0x0000007700867202 */ /* 0x000fe40000000f00 */
[----:B------:R-:W-:Y:S02]  /*10700*/  MOV R119, R71 ;  /* 0x0000004700777202 */ /* 0x000fe40000000f00 */
[----:B------:R-:W-:-:S02]  /*10710*/  MOV R71, R19 ;  /* 0x0000001300477202 */ /* 0x000fc40000000f00 */
[----:B------:R-:W1:Y:S01]  /*10720*/  LDSM.16.MT88.4 R16, [R221+0xc000] ;  /* 0x00c00000dd10783b */ /* 0x000e620000004200 */
[----:B------:R2:W-:Y:S02]  /*10730*/  MUFU.EX2 R131, R4 ;  /* 0x0000000400837308 */ /* 0x0005e40000000800 */
[----:B--2---:R-:W-:-:S06]  /*10740*/  FFMA.FTZ R4, R87, c[0x0][0x23c], -R0 ;  /* 0x00008f0057047a23 */ /* 0x004fcc0000010800 */
[----:B------:R2:W3:Y:S02]  /*10750*/  MUFU.EX2 R87, R4 ;  /* 0x0000000400577308 */ /* 0x0004e40000000800 */
[----:B--2---:R-:W-:-:S06]  /*10760*/  FFMA.FTZ R4, R108, c[0x0][0x23c], -R0 ;  /* 0x00008f006c047a23 */ /* 0x004fcc0000010800 */
[----:B------:R2:W-:Y:S01]  /*10770*/  MUFU.EX2 R104, R4 ;  /* 0x0000000400687308 */ /* 0x0005e20000000800 */
[----:B------:R-:W-:Y:S01]  /*10780*/  IMAD.MOV.U32 R108, RZ, RZ, R10 ;  /* 0x000000ffff6c7224 */ /* 0x000fe200078e000a */
[----:B------:R-:W-:Y:S01]  /*10790*/  F2FP.BF16.PACK_AB R10, R227, R105 ;  /* 0x00000069e30a723e */ /* 0x000fe200000010ff */
[----:B--2---:R-:W-:-:S05]  /*107a0*/  FFMA.FTZ R4, R132, c[0x0][0x23c], -R0 ;  /* 0x00008f0084047a23 */ /* 0x004fca0000010800 */
[----:B------:R2:W4:Y:S01]  /*107b0*/  MUFU.EX2 R107, R4 ;  /* 0x00000004006b7308 */ /* 0x0005220000000800 */
[----:B------:R-:W-:Y:S02]  /*107c0*/  MOV R115, R71 ;  /* 0x0000004700737202 */ /* 0x000fe40000000f00 */
[----:B------:R-:W-:Y:S02]  /*107d0*/  MOV R96, R68 ;  /* 0x0000004400607202 */ /* 0x000fe40000000f00 */
[----:B-1----:R-:W-:Y:S01]  /*107e0*/  HMMA.16816.F32.BF16 R68, R8, R16, R148 ;  /* 0x000000100844723c */ /* 0x002fe20000041894 */
[----:B---3--:R-:W-:-:S06]  /*107f0*/  F2FP.BF16.PACK_AB R5, R87, R6 ;  /* 0x000000065705723e */ /* 0x008fcc00000010ff */
[----:B------:R-:W-:Y:S02]  /*10800*/  MOV R148, R106 ;  /* 0x0000006a00947202 */ /* 0x000fe40000000f00 */
[----:B--2---:R-:W-:Y:S02]  /*10810*/  F2FP.BF16.PACK_AB R4, R137, R7 ;  /* 0x000000078904723e */ /* 0x004fe400000010ff */
[----:B------:R-:W-:Y:S02]  /*10820*/  F2FP.BF16.PACK_AB R6, R148, R131 ;  /* 0x000000839406723e */ /* 0x000fe400000010ff */
[----:B----4-:R-:W-:Y:S01]  /*10830*/  F2FP.BF16.PACK_AB R7, R107, R104 ;  /* 0x000000686b07723e */ /* 0x010fe200000010ff */
        /* <DEDUP_REMOVED lines=13> */
[----:B------:R-:W-:Y:S01]  /*10910*/  HMMA.16816.F32.BF16 R44, R8, R18, R44 ;  /* 0x00000012082c723c */ /* 0x000fe2000004182c */
[----:B------:R-:W1:Y:S01]  /*10920*/  LDSM.16.MT88.4 R16, [R223+0xc000] ;  /* 0x00c00000df10783b */ /* 0x000e620000004200 */
        /* <DEDUP_REMOVED lines=11> */
[----:B------:R-:W-:Y:S02]  /*109e0*/  MOV R125, R102 ;  /* 0x00000066007d7202 */ /* 0x000fe40000000f00 */
[----:B------:R-:W-:Y:S02]  /*109f0*/  MOV R130, R101 ;  /* 0x0000006500827202 */ /* 0x000fe40000000f00 */
[----:B------:R-:W-:Y:S01]  /*10a00*/  MOV R150, R121 ;  /* 0x0000007900967202 */ /* 0x000fe20000000f00 */
[----:B-1----:R-:W-:Y:S07]  /*10a10*/  HMMA.16816.F32.BF16 R132, R8, R16, R196 ;  /* 0x000000100884723c */ /* 0x002fee00000418c4 */
[----:B------:R-:W-:-:S02]  /*10a20*/  MOV R198, R96 ;  /* 0x0000006000c67202 */ /* 0x000fc40000000f00 */
[----:B------:R-:W-:Y:S01]  /*10a30*/  HMMA.16816.F32.BF16 R96, R4, R18, R204 ;  /* 0x000000120460723c */ /* 0x000fe200000418cc */
[----:B------:R-:W-:-:S06]  /*10a40*/  MOV R199, R100 ;  /* 0x0000006400c77202 */ /* 0x000fcc0000000f00 */
[----:B------:R-:W-:Y:S01]  /*10a50*/  MOV R204, R123 ;  /* 0x0000007b00cc7202 */ /* 0x000fe20000000f00 */
[----:B------:R-:W-:Y:S01]  /*10a60*/  IMAD.MOV.U32 R206, RZ, RZ, R122 ;  /* 0x000000ffffce7224 */ /* 0x000fe200078e007a */
[----:B------:R-:W-:Y:S01]  /*10a70*/  MOV R207, R120 ;  /* 0x0000007800cf7202 */ /* 0x000fe20000000f00 */
[----:B------:R-:W-:Y:S08]  /*10a80*/  HMMA.16816.F32.BF16 R100, R4, R16, R192 ;  /* 0x000000100464723c */ /* 0x000ff000000418c0 */
[----:B------:R-:W-:Y:S01]  /*10a90*/  HMMA.16816.F32.BF16 R120, R8, R18, R200 ;  /* 0x000000120878723c */ /* 0x000fe200000418c8 */
[----:B------:R-:W1:Y:S06]  /*10aa0*/  LDSM.16.MT88.4 R16, [R221+0xe000] ;  /* 0x00e00000dd10783b */ /* 0x000e6c0000004200 */
[----:B------:R-:W-:Y:S01]  /*10ab0*/  MOV R200, R119 ;  /* 0x0000007700c87202 */ /* 0x000fe20000000f00 */
[----:B------:R-:W-:Y:S01]  /*10ac0*/  IMAD.MOV.U32 R203, RZ, RZ, R116 ;  /* 0x000000ffffcb7224 */ /* 0x000fe200078e0074 */
[----:B------:R-:W-:-:S02]  /*10ad0*/  MOV R201, R118 ;  /* 0x0000007600c97202 */ /* 0x000fc40000000f00 */
        /* <DEDUP_REMOVED lines=27> */
[----:B-1----:R-:W-:Y:S01]  /*10c90*/  FFMA.FTZ R4, R201, c[0x0][0x23c], -R12 ;  /* 0x00008f00c9047a23 */ /* 0x002fe2000001080c */
[----:B------:R-:W-:-:S05]  /*10ca0*/  MOV R201, R202 ;  /* 0x000000ca00c97202 */ /* 0x000fca0000000f00 */
[----:B------:R1:W-:Y:S01]  /*10cb0*/  MUFU.EX2 R88, R4 ;  /* 0x0000000400587308 */ /* 0x0003e20000000800 */
[----:B------:R-:W-:Y:S01]  /*10cc0*/  MOV R202, R204 ;  /* 0x000000cc00ca7202 */ /* 0x000fe20000000f00 */
[----:B-1----:R-:W-:-:S06]  /*10cd0*/  FFMA.FTZ R4, R201, c[0x0][0x23c], -R12 ;  /* 0x00008f00c9047a23 */ /* 0x002fcc000001080c */
[----:B------:R1:W-:Y:S01]  /*10ce0*/  MUFU.EX2 R5, R4 ;  /* 0x0000000400057308 */ /* 0x0003e20000000800 */
[----:B------:R-:W-:Y:S01]  /*10cf0*/  MOV R204, R205 ;  /* 0x000000cd00cc7202 */ /* 0x000fe20000000f00 */
[----:B-1----:R-:W-:Y:S01]  /*10d00*/  FFMA.FTZ R4, R203, c[0x0][0x23c], -R12 ;  /* 0x00008f00cb047a23 */ /* 0x002fe2000001080c */
[----:B------:R-:W-:-:S05]  /*10d10*/  MOV R203, R207 ;  /* 0x000000cf00cb7202 */ /* 0x000fca0000000f00 */
[----:B------:R1:W-:Y:S02]  /*10d20*/  MUFU.EX2 R207, R4 ;  /* 0x0000000400cf7308 */ /* 0x0003e40000000800 */
[----:B-1----:R-:W-:-:S06]  /*10d30*/  FFMA.FTZ R4, R202, c[0x0][0x23c], -R3 ;  /* 0x00008f00ca047a23 */ /* 0x002fcc0000010803 */
[----:B------:R1:W-:Y:S01]  /*10d40*/  MUFU.EX2 R92, R4 ;  /* 0x00000004005c7308 */ /* 0x0003e20000000800 */
[----:B------:R-:W-:Y:S01]  /*10d50*/  IMAD.MOV.U32 R205, RZ, RZ, R198 ;  /* 0x000000ffffcd7224 */ /* 0x000fe200078e00c6 */
[----:B------:R-:W-:Y:S01]  /*10d60*/  MOV R198, R199 ;  /* 0x000000c700c67202 */ /* 0x000fe20000000f00 */
[----:B-1----:R-:W-:-:S05]  /*10d70*/  FFMA.FTZ R4, R203, c[0x0][0x23c], -R3 ;  /* 0x00008f00cb047a23 */ /* 0x002fca0000010803 */
[----:B------:R1:W-:Y:S01]  /*10d80*/  MUFU.EX2 R91, R4 ;  /* 0x00000004005b7308 */ /* 0x0003e20000000800 */
[----:B------:R-:W-:Y:S02]  /*10d90*/  MOV R199, R148 ;  /* 0x0000009400c77202 */ /* 0x000fe40000000f00 */
[----:B------:R-:W-:Y:S01]  /*10da0*/  MOV R148, R149 ;  /* 0x0000009500947202 */ /* 0x000fe20000000f00 */
[----:B------:R-:W-:Y:S02]  /*10db0*/  IMAD.MOV.U32 R149, RZ, RZ, R151 ;  /* 0x000000ffff957224 */ /* 0x000fe400078e0097 */
[----:B-1----:R-:W-:-:S04]  /*10dc0*/  FFMA.FTZ R4, R109, c[0x0][0x23c], -R3 ;  /* 0x00008f006d047a23 */ /* 0x002fc80000010803 */
[----:B------:R1:W-:Y:S01]  /*10dd0*/  MUFU.EX2 R109, R4 ;  /* 0x00000004006d7308 */ /* 0x0003e20000000800 */
[----:B------:R-:W-:Y:S01]  /*10de0*/  MOV R201, R198 ;  /* 0x000000c600c97202 */ /* 0x000fe20000000f00 */
[----:B------:R-:W-:Y:S01]  /*10df0*/  IMAD.MOV.U32 R198, RZ, RZ, R199 ;  /* 0x000000ffffc67224 */ /* 0x000fe200078e00c7 */
[----:B------:R-:W-:Y:S01]  /*10e00*/  MOV R199, R149 ;  /* 0x0000009500c77202 */ /* 0x000fe20000000f00 */
[----:B-1----:R-:W-:-:S04]  /*10e10*/  FFMA.FTZ R4, R204, c[0x0][0x23c], -R3 ;  /* 0x00008f00cc047a23 */ /* 0x002fc80000010803 */
[----:B------:R1:W2:Y:S01]  /*10e20*/  MUFU.EX2 R6, R4 ;  /* 0x0000000400067308 */ /* 0x0002a20000000800 */
[----:B------:R-:W-:Y:S02]  /*10e30*/  MOV R204, R205 ;  /* 0x000000cd00cc7202 */ /* 0x000fe40000000f00 */
[----:B------:R-:W-:Y:S01]  /*10e40*/  MOV R203, R148 ;  /* 0x0000009400cb7202 */ /* 0x000fe20000000f00 */
[----:B------:R-:W-:Y:S01]  /*10e50*/  IMAD.MOV.U32 R149, RZ, RZ, R226 ;  /* 0x000000ffff957224 */ /* 0x000fe200078e00e2 */
[----:B------:R-:W-:Y:S01]  /*10e60*/  MOV R148, R150 ;  /* 0x0000009600947202 */ /* 0x000fe20000000f00 */
[----:B-1----:R-:W-:-:S04]  /*10e70*/  FFMA.FTZ R4, R206, c[0x0][0x23c], -R2 ;  /* 0x00008f00ce047a23 */ /* 0x002fc80000010802 */
[----:B------:R1:W-:Y:S01]  /*10e80*/  MUFU.EX2 R89, R4 ;  /* 0x0000000400597308 */ /* 0x0003e20000000800 */
[----:B------:R-:W-:Y:S01]  /*10e90*/  IMAD.MOV.U32 R205, RZ, RZ, R197 ;  /* 0x000000ffffcd7224 */ /* 0x000fe200078e00c5 */
[----:B------:R-:W-:Y:S01]  /*10ea0*/  MOV R150, R225 ;  /* 0x000000e100967202 */ /* 0x000fe20000000f00 */
[--C-:B------:R-:W-:Y:S01]  /*10eb0*/  FFMA.FTZ R62, R199, c[0x0][0x23c], -R2.reuse ;  /* 0x00008f00c73e7a23 */ /* 0x100fe20000010802 */
[----:B------:R-:W-:Y:S02]  /*10ec0*/  MOV R197, R126 ;  /* 0x0000007e00c57202 */ /* 0x000fe40000000f00 */
[----:B------:R-:W-:Y:S01]  /*10ed0*/  MOV R199, R148 ;  /* 0x0000009400c77202 */ /* 0x000fe20000000f00 */
[----:B------:R-:W-:Y:S02]  /*10ee0*/  IMAD.MOV.U32 R148, RZ, RZ, R149 ;  /* 0x000000ffff947224 */ /* 0x000fe400078e0095 */
[----:B-1----:R-:W-:-:S04]  /*10ef0*/  FFMA.FTZ R4, R196, c[0x0][0x23c], -R2 ;  /* 0x00008f00c4047a23 */ /* 0x002fc80000010802 */
[----:B------:R1:W3:Y:S01]  /*10f00*/  MUFU.EX2 R95, R4 ;  /* 0x00000004005f7308 */ /* 0x0002e20000000800 */
        /* <DEDUP_REMOVED lines=9> */
[--C-:B------:R-:W-:Y:S02]  /*10fa0*/  FFMA.FTZ R239, R209, c[0x0][0x23c], -R12.reuse ;  /* 0x00008f00d1ef7a23 */ /* 0x100fe4000001080c */
[----:B------:R1:W-:Y:S01]  /*10fb0*/  MUFU.EX2 R225, R4 ;  /* 0x0000000400e17308 */ /* 0x0003e20000000800 */
[--C-:B------:R-:W-:Y:S02]  /*10fc0*/  FFMA.FTZ R217, R139, c[0x0][0x23c], -R12.reuse ;  /* 0x00008f008bd97a23 */ /* 0x100fe4000001080c */
[----:B------:R-:W-:Y:S02]  /*10fd0*/  FFMA.FTZ R226, R13, c[0x0][0x23c], -R12 ;  /* 0x00008f000de27a23 */ /* 0x000fe4000001080c */
[--C-:B------:R-:W-:Y:S02]  /*10fe0*/  FFMA.FTZ R200, R14, c[0x0][0x23c], -R3.reuse ;  /* 0x00008f000ec87a23 */ /* 0x100fe40000010803 */
[----:B------:R-:W4:Y:S01]  /*10ff0*/  LDSM.16.MT88.4 R12, [R221+0xc800] ;  /* 0x00c80000dd0c783b */ /* 0x000f220000004200 */
[--C-:B------:R-:W-:Y:S01]  /*11000*/  FFMA.FTZ R124, R124, c[0x0][0x23c], -R3.reuse ;  /* 0x00008f007c7c7a23 */ /* 0x100fe20000010803 */
[----:B------:R-:W-:Y:S01]  /*11010*/  MOV R204, R196 ;  /* 0x000000c400cc7202 */ /* 0x000fe20000000f00 */
[----:B------:R-:W-:-:S02]  /*11020*/  FFMA.FTZ R115, R115, c[0x0][0x23c], -R3 ;  /* 0x00008f0073737a23 */ /* 0x000fc40000010803 */
[--C-:B------:R-:W-:Y:S02]  /*11030*/  FFMA.FTZ R114, R114, c[0x0][0x23c], -R3.reuse ;  /* 0x00008f0072727a23 */ /* 0x100fe40000010803 */
[----:B-1----:R-:W-:Y:S01]  /*11040*/  FFMA.FTZ R4, R205, c[0x0][0x23c], -R2 ;  /* 0x00008f00cd047a23 */ /* 0x002fe20000010802 */
[----:B------:R-:W-:Y:S02]  /*11050*/  MOV R205, R197 ;  /* 0x000000c500cd7202 */ /* 0x000fe40000000f00 */
[----:B------:R-:W-:Y:S01]  /*11060*/  MOV R197, R125 ;  /* 0x0000007d00c57202 */ /* 0x000fe20000000f00 */
[--C-:B------:R-:W-:Y:S01]  /*11070*/  FFMA.FTZ R214, R214, c[0x0][0x23c], -R3.reuse ;  /* 0x00008f00d6d67a23 */ /* 0x100fe20000010803 */
[----:B------:R-:W-:Y:S01]  /*11080*/  MOV R125, R113 ;  /* 0x00000071007d7202 */ /* 0x000fe20000000f00 */
[--C-:B------:R-:W-:Y:S02]  /*11090*/  FFMA.FTZ R113, R218, c[0x0][0x23c], -R3.reuse ;  /* 0x00008f00da717a23 */ /* 0x100fe40000010803 */
[----:B------:R-:W-:-:S02]  /*110a0*/  FFMA.FTZ R210, R210, c[0x0][0x23c], -R3 ;  /* 0x00008f00d2d27a23 */ /* 0x000fc40000010803 */
[----:B------:R-:W-:Y:S02]  /*110b0*/  FFMA.FTZ R202, R141, c[0x0][0x23c], -R3 ;  /* 0x00008f008dca7a23 */ /* 0x000fe40000010803 */
[----:B------:R-:W-:Y:S02]  /*110c0*/  FFMA.FTZ R3, R201, c[0x0][0x23c], -R0 ;  /* 0x00008f00c9037a23 */ /* 0x000fe40000010800 */
[----:B------:R-:W-:Y:S02]  /*110d0*/  IMAD.MOV.U32 R196, RZ, RZ, R106 ;  /* 0x000000ffffc47224 */ /* 0x000fe400078e006a */
[----:B------:R1:W-:Y:S01]  /*110e0*/  MUFU.EX2 R90, R3 ;  /* 0x00000003005a7308 */ /* 0x0003e20000000800 */
[--C-:B------:R-:W-:Y:S02]  /*110f0*/  FFMA.FTZ R212, R211, c[0x0][0x23c], -R2.reuse ;  /* 0x00008f00d3d47a23 */ /* 0x100fe40000010802 */
[--C-:B------:R-:W-:Y:S02]  /*11100*/  FFMA.FTZ R112, R112, c[0x0][0x23c], -R2.reuse ;  /* 0x00008f0070707a23 */ /* 0x100fe40000010802 */
[----:B------:R-:W-:-:S02]  /*11110*/  FFMA.FTZ R63, R203, c[0x0][0x23c], -R2 ;  /* 0x00008f00cb3f7a23 */ /* 0x000fc40000010802 */
[--C-:B------:R-:W-:Y:S02]  /*11120*/  FFMA.FTZ R61, R219, c[0x0][0x23c], -R2.reuse ;  /* 0x00008f00db3d7a23 */ /* 0x100fe40000010802 */
[--C-:B------:R-:W-:Y:S02]  /*11130*/  FFMA.FTZ R215, R215, c[0x0][0x23c], -R2.reuse ;  /* 0x00008f00d7d77a23 */ /* 0x100fe40000010802 */
[----:B------:R-:W-:Y:S02]  /*11140*/  FFMA.FTZ R211, R143, c[0x0][0x23c], -R2 ;  /* 0x00008f008fd37a23 */ /* 0x000fe40000010802 */
[----:B-1----:R-:W-:Y:S02]  /*11150*/  FFMA.FTZ R3, R204, c[0x0][0x23c], -R0 ;  /* 0x00008f00cc037a23 */ /* 0x002fe40000010800 */
[----:B------:R-:W-:Y:S02]  /*11160*/  FFMA.FTZ R209, R138, c[0x0][0x23c], -R2 ;  /* 0x00008f008ad17a23 */ /* 0x000fe40000010802 */
[----:B------:R1:W-:Y:S01]  /*11170*/  MUFU.EX2 R94, R3 ;  /* 0x00000003005e7308 */ /* 0x0003e20000000800 */
[----:B------:R-:W-:-:S02]  /*11180*/  FFMA.FTZ R2, R196, c[0x0][0x23c], -R0 ;  /* 0x00008f00c4027a23 */ /* 0x000fc40000010800 */
[----:B------:R-:W-:Y:S02]  /*11190*/  FFMA.FTZ R60, R197, c[0x0][0x23c], -R0 ;  /* 0x00008f00c53c7a23 */ /* 0x000fe40000010800 */
[----:B------:R-:W-:-:S03]  /*111a0*/  IMAD.MOV.U32 R197, RZ, RZ, R220 ;  /* 0x000000ffffc57224 */ /* 0x000fc600078e00dc */
[----:B------:R3:W2:Y:S01]  /*111b0*/  MUFU.EX2 R106, R4 ;  /* 0x00000004006a7308 */ /* 0x0006a20000000800 */
[----:B-1----:R-:W-:Y:S02]  /*111c0*/  FFMA.FTZ R3, R205, c[0x0][0x23c], -R0 ;  /* 0x00008f00cd037a23 */ /* 0x002fe40000010800 */
[----:B------:R-:W-:-:S05]  /*111d0*/  FADD.FTZ R205, R148, R86 ;  /* 0x0000005694cd7221 */ /* 0x000fca0000010000 */
[----:B------:R-:W-:Y:S08]  /*111e0*/  MUFU.EX2 R220, R3 ;  /* 0x0000000300dc7308 */ /* 0x000ff00000000800 */
[----:B------:R1:W1:Y:S01]  /*111f0*/  MUFU.EX2 R86, R2 ;  /* 0x0000000200567308 */ /* 0x0002620000000800 */
[----:B--2---:R-:W-:Y:S01]  /*11200*/  MOV R219, R6 ;  /* 0x0000000600db7202 */ /* 0x004fe20000000f00 */
[----:B------:R-:W-:Y:S01]  /*11210*/  HMMA.16816.F32.BF16 R164, R8, R16, R164 ;  /* 0x0000001008a4723c */ /* 0x000fe200000418a4 */
[----:B---3--:R-:W-:-:S02]  /*11220*/  F2FP.BF16.PACK_AB R4, R95, R89 ;  /* 0x000000595f04723e */ /* 0x008fc400000010ff */
[----:B------:R-:W-:Y:S02]  /*11230*/  F2FP.BF16.PACK_AB R6, R106, R225 ;  /* 0x000000e16a06723e */ /* 0x000fe400000010ff */
[----:B------:R-:W-:-:S03]  /*11240*/  MOV R151, R227 ;  /* 0x000000e300977202 */ /* 0x000fc60000000f00 */
[----:B------:R-:W-:Y:S01]  /*11250*/  HMMA.16816.F32.BF16 R152, R8, R18, R152 ;  /* 0x000000120898723c */ /* 0x000fe20000041898 */
[----:B------:R-:W2:Y:S01]  /*11260*/  LDSM.16.MT88.4 R16, [R222+0xc800] ;  /* 0x00c80000de10783b */ /* 0x000ea20000004200 */
[----:B------:R-:W-:Y:S01]  /*11270*/  MOV R196, R131 ;  /* 0x0000008300c47202 */ /* 0x000fe20000000f00 */
[----:B-1----:R-:W-:-:S04]  /*11280*/  IMAD.MOV.U32 R2, RZ, RZ, R5 ;  /* 0x000000ffff027224 */ /* 0x002fc800078e0005 */
[----:B------:R-:W-:Y:S01]  /*11290*/  F2FP.BF16.PACK_AB R8, R88, R93 ;  /* 0x0000005d5808723e */ /* 0x000fe200000010ff */
[--C-:B------:R-:W-:Y:S01]  /*112a0*/  FFMA.FTZ R125, R125, c[0x0][0x23c], -R0.reuse ;  /* 0x00008f007d7d7a23 */ /* 0x100fe20000010800 */
[----:B------:R-:W-:Y:S01]  /*112b0*/  F2FP.BF16.PACK_AB R9, R91, R92 ;  /* 0x0000005c5b09723e */ /* 0x000fe200000010ff */
[--C-:B------:R-:W-:Y:S01]  /*112c0*/  FFMA.FTZ R130, R130, c[0x0][0x23c], -R0.reuse ;  /* 0x00008f0082827a23 */ /* 0x100fe20000010800 */
[----:B------:R-:W-:Y:S01]  /*112d0*/  F2FP.BF16.PACK_AB R10, R207, R2 ;  /* 0x00000002cf0a723e */ /* 0x000fe200000010ff */
[--C-:B------:R-:W-:Y:S01]  /*112e0*/  FFMA.FTZ R213, R213, c[0x0][0x23c], -R0.reuse ;  /* 0x00008f00d5d57a23 */ /* 0x100fe20000010800 */
[----:B------:R-:W-:Y:S01]  /*112f0*/  F2FP.BF16.PACK_AB R11, R219, R109 ;  /* 0x0000006ddb0b723e */ /* 0x000fe200000010ff */
[--C-:B------:R-:W-:Y:S01]  /*11300*/  FFMA.FTZ R208, R208, c[0x0][0x23c], -R0.reuse ;  /* 0x00008f00d0d07a23 */ /* 0x100fe20000010800 */
[----:B------:R-:W-:Y:S02]  /*11310*/  F2FP.BF16.PACK_AB R5, R94, R90 ;  /* 0x0000005a5e05723e */ /* 0x000fe400000010ff */
[----:B------:R-:W-:Y:S01]  /*11320*/  F2FP.BF16.PACK_AB R7, R86, R220 ;  /* 0x000000dc5607723e */ /* 0x000fe200000010ff */
[--C-:B------:R-:W-:Y:S01]  /*11330*/  FFMA.FTZ R131, R216, c[0x0][0x23c], -R0.reuse ;  /* 0x00008f00d8837a23 */ /* 0x100fe20000010800 */
[----:B------:R-:W-:Y:S01]  /*11340*/  MOV R216, R198 ;  /* 0x000000c600d87202 */ /* 0x000fe20000000f00 */
[----:B------:R-:W-:-:S02]  /*11350*/  FFMA.FTZ R201, R142, c[0x0][0x23c], -R0 ;  /* 0x00008f008ec97a23 */ /* 0x000fc40000010800 */
[----:B------:R-:W-:Y:S01]  /*11360*/  FFMA.FTZ R203, R140, c[0x0][0x23c], -R0 ;  /* 0x00008f008ccb7a23 */ /* 0x000fe20000010800 */
[----:B------:R-:W-:Y:S01]  /*11370*/  MOV R218, R149 ;  /* 0x0000009500da7202 */ /* 0x000fe20000000f00 */
[----:B------:R-:W-:Y:S01]  /*11380*/  FADD.FTZ R0, R199, R136 ;  /* 0x00000088c7007221 */ /* 0x000fe20000010000 */
[----:B------:R-:W-:Y:S01]  /*11390*/  MOV R199, R150 ;  /* 0x0000009600c77202 */ /* 0x000fe20000000f00 */
[-C--:B----4-:R-:W-:Y:S01]  /*113a0*/  HMMA.16816.F32.BF16 R144, R4, R12.reuse, R144 ;  /* 0x0000000c0490723c */ /* 0x090fe20000041890 */
[----:B------:R-:W-:Y:S01]  /*113b0*/  MOV R198, R151 ;  /* 0x0000009700c67202 */ /* 0x000fe20000000f00 */
[----:B------:R-:W-:Y:S01]  /*113c0*/  FADD.FTZ R204, R137, R85 ;  /* 0x0000005589cc7221 */ /* 0x000fe20000010000 */
[----:B------:R-:W-:Y:S01]  /*113d0*/  MUFU.EX2 R127, R127 ;  /* 0x0000007f007f7308 */ /* 0x000fe20000000800 */
[----:B------:R-:W-:Y:S01]  /*113e0*/  FADD.FTZ R3, R87, R84 ;  /* 0x0000005457037221 */ /* 0x000fe20000010000 */
[----:B------:R1:W5:Y:S03]  /*113f0*/  LDL.LU R227, [R1+0xb4] ;  /* 0x0000b40001e37983 */ /* 0x0003660000300800 */
[----:B------:R-:W-:Y:S08]  /*11400*/  HMMA.16816.F32.BF16 R148, R8, R12, R68 ;  /* 0x0000000c0894723c */ /* 0x000ff00000041844 */
[-C--:B------:R-:W-:Y:S08]  /*11410*/  HMMA.16816.F32.BF16 R156, R4, R14.reuse, R156 ;  /* 0x0000000e049c723c */ /* 0x080ff0000004189c */
[----:B------:R-:W-:Y:S01]  /*11420*/  HMMA.16816.F32.BF16 R140, R8, R14, R56 ;  /* 0x0000000e088c723c */ /* 0x000fe20000041838 */
[----:B------:R-:W3:Y:S01]  /*11430*/  LDSM.16.MT88.4 R12, [R224+0xc800] ;  /* 0x00c80000e00c783b */ /* 0x000ee20000004200 */
[----:B------:R-:W-:Y:S01]  /*11440*/  MOV R71, R111 ;  /* 0x0000006f00477202 */ /* 0x000fe20000000f00 */
[----:B------:R-:W-:Y:S01]  /*11450*/  IMAD.MOV.U32 R70, RZ, RZ, R110 ;  /* 0x000000ffff467224 */ /* 0x000fe200078e006e */
[----:B------:R-:W-:-:S04]  /*11460*/  MOV R69, R109 ;  /* 0x0000006d00457202 */ /* 0x000fc80000000f00 */
[----:B--2---:R-:W-:Y:S01]  /*11470*/  HMMA.16816.F32.BF16 R136, R8, R16, R64 ;  /* 0x000000100888723c */ /* 0x004fe20000041840 */
[----:B------:R-:W-:-:S06]  /*11480*/  MOV R68, R107 ;  /* 0x0000006b00447202 */ /* 0x000fcc0000000f00 */
[----:B------:R-:W-:Y:S01]  /*11490*/  IMAD.MOV.U32 R66, RZ, RZ, R207 ;  /* 0x000000ffff427224 */ /* 0x000fe200078e00cf */
[----:B------:R-:W-:Y:S01]  /*114a0*/  MOV R207, R108 ;  /* 0x0000006c00cf7202 */ /* 0x000fe20000000f00 */
[----:B------:R-:W-:Y:S01]  /*114b0*/  HMMA.16816.F32.BF16 R160, R4, R16, R160 ;  /* 0x0000001004a0723c */ /* 0x000fe200000418a0 */
[----:B------:R-:W-:Y:S01]  /*114c0*/  MOV R67, R216 ;  /* 0x000000d800437202 */ /* 0x000fe20000000f00 */
[----:B------:R-:W-:Y:S01]  /*114d0*/  IMAD.MOV.U32 R57, RZ, RZ, R106 ;  /* 0x000000ffff397224 */ /* 0x000fe200078e006a */
[----:B------:R-:W-:Y:S01]  /*114e0*/  MOV R56, R86 ;  /* 0x0000005600387202 */ /* 0x000fe20000000f00 */
[----:B------:R-:W-:-:S04]  /*114f0*/  IMAD.MOV.U32 R216, RZ, RZ, R105 ;  /* 0x000000ffffd87224 */ /* 0x000fc800078e0069 */
[-C--:B------:R-:W-:Y:S08]  /*11500*/  HMMA.16816.F32.BF16 R172, R4, R18.reuse, R172 ;  /* 0x0000001204ac723c */ /* 0x080ff000000418ac */
[----:B------:R-:W-:Y:S01]  /*11510*/  HMMA.16816.F32.BF16 R108, R8, R18, R52 ;  /* 0x00000012086c723c */ /* 0x000fe20000041834 */
[----:B------:R-:W2:Y:S06]  /*11520*/  LDSM.16.MT88.4 R16, [R223+0xc800] ;  /* 0x00c80000df10783b */ /* 0x000eac0000004200 */
[----:B------:R-:W-:Y:S01]  /*11530*/  MOV R52, R104 ;  /* 0x0000006800347202 */ /* 0x000fe20000000f00 */
[-C--:B---3--:R-:W-:Y:S08]  /*11540*/  HMMA.16816.F32.BF16 R176, R4, R12.reuse, R176 ;  /* 0x0000000c04b0723c */ /* 0x088ff000000418b0 */
[----:B------:R-:W-:Y:S08]  /*11550*/  HMMA.16816.F32.BF16 R104, R8, R12, R48 ;  /* 0x0000000c0868723c */ /* 0x000ff00000041830 */
[-C--:B------:R-:W-:Y:S08]  /*11560*/  HMMA.16816.F32.BF16 R188, R4, R14.reuse, R188 ;  /* 0x0000000e04bc723c */ /* 0x080ff000000418bc */
[----:B------:R-:W-:Y:S01]  /*11570*/  HMMA.16816.F32.BF16 R84, R8, R14, R44 ;  /* 0x0000000e0854723c */ /* 0x000fe2000004182c */
[----:B------:R-:W3:Y:S01]  /*11580*/  LDSM.16.MT88.4 R12, [R221+0xe800] ;  /* 0x00e80000dd0c783b */ /* 0x000ee20000004200 */
[----:B------:R-:W-:Y:S01]  /*11590*/  MOV R65, R196 ;  /* 0x000000c400417202 */ /* 0x000fe20000000f00 */
[----:B------:R-:W-:Y:S01]  /*115a0*/  IMAD.MOV.U32 R50, RZ, RZ, R199 ;  /* 0x000000ffff327224 */ /* 0x000fe200078e00c7 */
[----:B------:R-:W-:-:S02]  /*115b0*/  MOV R64, R197 ;  /* 0x000000c500407202 */ /* 0x000fc40000000f00 */
[----:B------:R-:W-:Y:S02]  /*115c0*/  MOV R51, R198 ;  /* 0x000000c600337202 */ /* 0x000fe40000000f00 */
[----:B--2---:R-:W-:Y:S01]  /*115d0*/  HMMA.16816.F32.BF16 R196, R8, R16, R132 ;  /* 0x0000001008c4723c */ /* 0x004fe20000041884 */
[----:B------:R-:W-:Y:S01]  /*115e0*/  MOV R58, R95 ;  /* 0x0000005f003a7202 */ /* 0x000fe20000000f00 */
[----:B------:R-:W-:Y:S01]  /*115f0*/  IMAD.MOV.U32 R55, RZ, RZ, R91 ;  /* 0x000000ffff377224 */ /* 0x000fe200078e005b */
[----:B------:R-:W-:Y:S02]  /*11600*/  MOV R59, R94 ;  /* 0x0000005e003b7202 */ /* 0x000fe40000000f00 */
[----:B------:R-:W-:-:S03]  /*11610*/  MOV R53, R93 ;  /* 0x0000005d00357202 */ /* 0x000fc60000000f00 */
        /* <DEDUP_REMOVED lines=8> */
[-C--:B---3--:R-:W-:Y:S08]  /*116a0*/  HMMA.16816.F32.BF16 R116, R8, R12.reuse, R116 ;  /* 0x0000000c0874723c */ /* 0x088ff00000041874 */
[C---:B------:R-:W-:Y:S08]  /*116b0*/  HMMA.16816.F32.BF16 R92, R4.reuse, R12, R72 ;  /* 0x0000000c045c723c */ /* 0x040ff00000041848 */
[-C--:B------:R-:W-:Y:S08]  /*116c0*/  HMMA.16816.F32.BF16 R88, R4, R14.reuse, R36 ;  /* 0x0000000e0458723c */ /* 0x080ff00000041824 */
[----:B------:R-:W-:Y:S01]  /*116d0*/  HMMA.16816.F32.BF16 R120, R8, R14, R20 ;  /* 0x0000000e0878723c */ /* 0x000fe20000041814 */
[----:B------:R-:W3:Y:S04]  /*116e0*/  LDSM.16.MT88.4 R12, [R223+0xe800] ;  /* 0x00e80000df0c783b */ /* 0x000ee80000004200 */
[----:B------:R-:W4:Y:S03]  /*116f0*/  LDSM.16.MT88.4 R20, [R222+0xe800] ;  /* 0x00e80000de14783b */ /* 0x000f260000004200 */
[----:B--2---:R-:W-:Y:S07]  /*11700*/  HMMA.16816.F32.BF16 R72, R4, R16, R32 ;  /* 0x000000100448723c */ /* 0x004fee0000041820 */
[----:B------:R-:W-:Y:S01]  /*11710*/  MOV R32, R68 ;  /* 0x0000004400207202 */ /* 0x000fe20000000f00 */
[----:B------:R-:W-:Y:S01]  /*11720*/  IMAD.MOV.U32 R34, RZ, RZ, R70 ;  /* 0x000000ffff227224 */ /* 0x000fe200078e0046 */
[----:B------:R-:W-:-:S02]  /*11730*/  MOV R33, R69 ;  /* 0x0000004500217202 */ /* 0x000fc40000000f00 */
[----:B------:R-:W-:Y:S02]  /*11740*/  MOV R35, R71 ;  /* 0x0000004700237202 */ /* 0x000fe40000000f00 */
[----:B------:R-:W-:Y:S07]  /*11750*/  HMMA.16816.F32.BF16 R68, R4, R18, R28 ;  /* 0x000000120444723c */ /* 0x000fee000004181c */
[----:B------:R-:W-:Y:S01]  /*11760*/  MOV R28, R64 ;  /* 0x00000040001c7202 */ /* 0x000fe20000000f00 */
[----:B------:R-:W-:Y:S01]  /*11770*/  IMAD.MOV.U32 R30, RZ, RZ, R66 ;  /* 0x000000ffff1e7224 */ /* 0x000fe200078e0042 */
[----:B------:R-:W-:-:S02]  /*11780*/  MOV R29, R65 ;  /* 0x00000041001d7202 */ /* 0x000fc40000000f00 */
[----:B------:R-:W-:Y:S01]  /*11790*/  MOV R31, R67 ;  /* 0x00000043001f7202 */ /* 0x000fe20000000f00 */
[----:B------:R-:W-:Y:S01]  /*117a0*/  IMAD.MOV.U32 R37, RZ, RZ, R49 ;  /* 0x000000ffff257224 */ /* 0x000fe200078e0031 */
[----:B------:R-:W-:Y:S01]  /*117b0*/  MOV R39, R47 ;  /* 0x0000002f00277202 */ /* 0x000fe20000000f00 */
[----:B---3--:R-:W-:Y:S01]  /*117c0*/  HMMA.16816.F32.BF16 R64, R4, R12, R40 ;  /* 0x0000000c0440723c */ /* 0x008fe20000041828 */
[----:B------:R-:W-:-:S06]  /*117d0*/  MOV R38, R48 ;  /* 0x0000003000267202 */ /* 0x000fcc0000000f00 */
[----:B------:R-:W-:Y:S01]  /*117e0*/  MOV R40, R56 ;  /* 0x0000003800287202 */ /* 0x000fe20000000f00 */
[----:B------:R-:W-:Y:S01]  /*117f0*/  IMAD.MOV.U32 R42, RZ, RZ, R58 ;  /* 0x000000ffff2a7224 */ /* 0x000fe200078e003a */
[----:B------:R-:W-:Y:S02]  /*11800*/  MOV R41, R57 ;  /* 0x0000003900297202 */ /* 0x000fe40000000f00 */
[----:B------:R-:W-:Y:S01]  /*11810*/  MOV R43, R59 ;  /* 0x0000003b002b7202 */ /* 0x000fe20000000f00 */
[----:B----4-:R-:W-:Y:S01]  /*11820*/  HMMA.16816.F32.BF16 R80, R4, R20, R80 ;  /* 0x000000140450723c */ /* 0x010fe20000041850 */
[----:B------:R-:W-:-:S07]  /*11830*/  MOV R36, R50 ;  /* 0x0000003200247202 */ /* 0x000fce0000000f00 */
[C---:B------:R-:W-:Y:S07]  /*11840*/  HMMA.16816.F32.BF16 R56, R4.reuse, R14, R24 ;  /* 0x0000000e0438723c */ /* 0x040fee0000041818 */
[----:B------:R-:W-:Y:S01]  /*11850*/  MOV R24, R52 ;  /* 0x0000003400187202 */ /* 0x000fe20000000f00 */
[----:B------:R-:W-:Y:S01]  /*11860*/  HMMA.16816.F32.BF16 R76, R4, R22, R76 ;  /* 0x00000016044c723c */ /* 0x000fe2000004184c */
[----:B------:R-:W-:-:S06]  /*11870*/  MOV R27, R55 ;  /* 0x00000037001b7202 */ /* 0x000fcc0000000f00 */
[----:B------:R-:W-:Y:S01]  /*11880*/  MOV R7, R51 ;  /* 0x0000003300077202 */ /* 0x000fe20000000f00 */
[----:B------:R-:W-:Y:S01]  /*11890*/  HMMA.16816.F32.BF16 R44, R8, R16, R184 ;  /* 0x00000010082c723c */ /* 0x000fe200000418b8 */
[----:B------:R-:W-:Y:S01]  /*118a0*/  IMAD.MOV.U32 R25, RZ, RZ, R53 ;  /* 0x000000ffff197224 */ /* 0x000fe200078e0035 */
[----:B------:R-:W-:Y:S01]  /*118b0*/  MOV R26, R54 ;  /* 0x00000036001a7202 */ /* 0x000fe20000000f00 */
[----:B------:R2:W-:Y:S01]  /*118c0*/  MUFU.EX2 R184, R114 ;  /* 0x0000007200b87308 */ /* 0x0005e20000000800 */
[----:B------:R-:W-:-:S03]  /*118d0*/  MOV R5, R27 ;  /* 0x0000001b00057202 */ /* 0x000fc60000000f00 */
[----:B------:R-:W-:Y:S01]  /*118e0*/  MOV R17, R7 ;  /* 0x0000000700117202 */ /* 0x000fe20000000f00 */
[----:B------:R-:W-:Y:S01]  /*118f0*/  HMMA.16816.F32.BF16 R48, R8, R22, R180 ;  /* 0x000000160830723c */ /* 0x000fe200000418b4 */
[----:B------:R-:W-:Y:S01]  /*11900*/  IMAD.MOV.U32 R16, RZ, RZ, R24 ;  /* 0x000000ffff107224 */ /* 0x000fe200078e0018 */
[----:B------:R-:W-:Y:S01]  /*11910*/  MOV R4, R29 ;  /* 0x0000001d00047202 */ /* 0x000fe20000000f00 */
[----:B------:R-:W-:Y:S01]  /*11920*/  IMAD.MOV.U32 R186, RZ, RZ, R28 ;  /* 0x000000ffffba7224 */ /* 0x000fe200078e001c */
[----:B------:R-:W-:-:S03]  /*11930*/  MOV R24, R30 ;  /* 0x0000001e00187202 */ /* 0x000fc60000000f00 */
[----:B------:R-:W-:Y:S02]  /*11940*/  IMAD.MOV.U32 R183, RZ, RZ, R2 ;  /* 0x000000ffffb77224 */ /* 0x000fe400078e0002 */
[----:B------:R-:W-:Y:S01]  /*11950*/  FADD.FTZ R2, R216, R0 ;  /* 0x00000000d8027221 */ /* 0x000fe20000010000 */
[----:B------:R-:W-:Y:S01]  /*11960*/  HMMA.16816.F32.BF16 R52, R8, R20, R192 ;  /* 0x000000140834723c */ /* 0x000fe200000418c0 */
[----:B------:R-:W-:Y:S01]  /*11970*/  MOV R187, R31 ;  /* 0x0000001f00bb7202 */ /* 0x000fe20000000f00 */
[----:B------:R-:W-:Y:S01]  /*11980*/  IMAD.MOV.U32 R180, RZ, RZ, R32 ;  /* 0x000000ffffb47224 */ /* 0x000fe200078e0020 */
[----:B------:R-:W-:Y:S01]  /*11990*/  MOV R181, R33 ;  /* 0x0000002100b57202 */ /* 0x000fe20000000f00 */
[----:B------:R-:W-:Y:S01]  /*119a0*/  IMAD.MOV.U32 R182, RZ, RZ, R36 ;  /* 0x000000ffffb67224 */ /* 0x000fe200078e0024 */
[----:B------:R-:W-:Y:S01]  /*119b0*/  MOV R27, R34 ;  /* 0x00000022001b7202 */ /* 0x000fe20000000f00 */
[----:B------:R-:W-:Y:S01]  /*119c0*/  LDSM.16.MT88.4 R20, [R221+0xd000] ;  /* 0x00d00000dd14783b */ /* 0x000fe20000004200 */
[----:B------:R-:W-:Y:S01]  /*119d0*/  IMAD.MOV.U32 R195, RZ, RZ, R40 ;  /* 0x000000ffffc37224 */ /* 0x000fe200078e0028 */
[----:B------:R-:W-:Y:S01]  /*119e0*/  MOV R194, R41 ;  /* 0x0000002900c27202 */ /* 0x000fe20000000f00 */
[----:B------:R-:W-:Y:S01]  /*119f0*/  FADD.FTZ R3, R16, R3 ;  /* 0x0000000310037221 */ /* 0x000fe20000010000 */
[----:B------:R-:W-:Y:S01]  /*11a00*/  MOV R193, R42 ;  /* 0x0000002a00c17202 */ /* 0x000fe20000000f00 */
[----:B--2---:R-:W-:Y:S01]  /*11a10*/  FADD.FTZ R114, R17, R2 ;  /* 0x0000000211727221 */ /* 0x004fe20000010000 */
[----:B------:R-:W-:-:S02]  /*11a20*/  MOV R192, R43 ;  /* 0x0000002b00c07202 */ /* 0x000fc40000000f00 */
[----:B------:R-:W-:Y:S01]  /*11a30*/  MOV R28, R35 ;  /* 0x00000023001c7202 */ /* 0x000fe20000000f00 */
[----:B------:R-:W-:Y:S01]  /*11a40*/  HMMA.16816.F32.BF16 R40, R8, R12, R164 ;  /* 0x0000000c0828723c */ /* 0x000fe200000418a4 */
[----:B------:R-:W-:Y:S02]  /*11a50*/  MOV R29, R37 ;  /* 0x00000025001d7202 */ /* 0x000fe40000000f00 */
[----:B------:R-:W-:Y:S02]  /*11a60*/  MOV R30, R38 ;  /* 0x00000026001e7202 */ /* 0x000fe40000000f00 */
[----:B------:R-:W-:-:S03]  /*11a70*/  MOV R31, R39 ;  /* 0x00000027001f7202 */ /* 0x000fc60000000f00 */
[C---:B------:R-:W-:Y:S01]  /*11a80*/  HMMA.16816.F32.BF16 R36, R8.reuse, R18, R168 ;  /* 0x000000120824723c */ /* 0x040fe200000418a8 */
[----:B------:R-:W-:Y:S07]  /*11a90*/  LDSM.16.MT88.4 R16, [R222+0xd000] ;  /* 0x00d00000de10783b */ /* 0x000fee0000004200 */
[----:B------:R-:W-:Y:S01]  /*11aa0*/  HMMA.16816.F32.BF16 R32, R8, R14, R152 ;  /* 0x0000000e0820723c */ /* 0x000fe20000041898 */
[----:B------:R-:W2:Y:S01]  /*11ab0*/  LDSM.16.MT88.4 R12, [R224+0xd000] ;  /* 0x00d00000e00c783b */ /* 0x000ea20000004200 */
[----:B------:R-:W-:Y:S01]  /*11ac0*/  MOV R6, R26 ;  /* 0x0000001a00067202 */ /* 0x000fe20000000f00 */
[----:B------:R-:W-:Y:S01]  /*11ad0*/  MUFU.EX2 R185, R129 ;  /* 0x0000008100b97308 */ /* 0x000fe20000000800 */
[----:B------:R-:W-:-:S07]  /*11ae0*/  FADD.FTZ R0, R186, R205 ;  /* 0x000000cdba007221 */ /* 0x000fce0000010000 */
[----:B------:R-:W3:Y:S01]  /*11af0*/  MUFU.EX2 R26, R128 ;  /* 0x00000080001a7308 */ /* 0x000ee20000000800 */
[----:B------:R-:W-:-:S07]  /*11b00*/  MOV R186, R187 ;  /* 0x000000bb00ba7202 */ /* 0x000fce0000000f00 */
[----:B------:R-:W-:Y:S08]  /*11b10*/  MUFU.EX2 R126, R126 ;  /* 0x0000007e007e7308 */ /* 0x000ff00000000800 */
[----:B------:R-:W-:Y:S08]  /*11b20*/  MUFU.EX2 R124, R124 ;  /* 0x0000007c007c7308 */ /* 0x000ff00000000800 */
[----:B------:R-:W4:Y:S08]  /*11b30*/  MUFU.EX2 R153, R115 ;  /* 0x0000007300997308 */ /* 0x000f300000000800 */
        /* <DEDUP_REMOVED lines=11> */
[----:B---3--:R-:W-:Y:S02]  /*11bf0*/  F2FP.BF16.PACK_AB R8, R26, R185 ;  /* 0x000000b91a08723e */ /* 0x008fe400000010ff */
[----:B----4-:R-:W-:Y:S02]  /*11c00*/  F2FP.BF16.PACK_AB R9, R153, R124 ;  /* 0x0000007c9909723e */ /* 0x010fe400000010ff */
[----:B------:R-:W-:Y:S02]  /*11c10*/  F2FP.BF16.PACK_AB R10, R126, R127 ;  /* 0x0000007f7e0a723e */ /* 0x000fe400000010ff */
[----:B-1----:R-:W-:Y:S02]  /*11c20*/  F2FP.BF16.PACK_AB R11, R170, R184 ;  /* 0x000000b8aa0b723e */ /* 0x002fe400000010ff */
[----:B------:R-:W-:Y:S01]  /*11c30*/  MOV R5, R6 ;  /* 0x0000000600057202 */ /* 0x000fe20000000f00 */
[----:B------:R-:W-:Y:S01]  /*11c40*/  IMAD.MOV.U32 R6, RZ, RZ, R7 ;  /* 0x000000ffff067224 */ /* 0x000fe200078e0007 */
[----:B------:R-:W-:Y:S01]  /*11c50*/  MOV R7, R219 ;  /* 0x000000db00077202 */ /* 0x000fe20000000f00 */
[----:B------:R-:W-:Y:S01]  /*11c60*/  FADD.FTZ R113, R218, R0 ;  /* 0x00000000da717221 */ /* 0x000fe20000010000 */
[----:B------:R-:W-:Y:S01]  /*11c70*/  MUFU.EX2 R219, R125 ;  /* 0x0000007d00db7308 */ /* 0x000fe20000000800 */
[----:B------:R-:W-:Y:S01]  /*11c80*/  MOV R155, R180 ;  /* 0x000000b4009b7202 */ /* 0x000fe20000000f00 */
[----:B------:R-:W-:Y:S01]  /*11c90*/  IMAD.MOV.U32 R129, RZ, RZ, R182 ;  /* 0x000000ffff817224 */ /* 0x000fe200078e00b6 */
[----:B------:R-:W-:-:S02]  /*11ca0*/  MOV R152, R181 ;  /* 0x000000b500987202 */ /* 0x000fc40000000f00 */
[----:B------:R-:W-:-:S03]  /*11cb0*/  MOV R128, R183 ;  /* 0x000000b700807202 */ /* 0x000fc60000000f00 */
[----:B------:R-:W-:Y:S01]  /*11cc0*/  MUFU.EX2 R25, R112 ;  /* 0x0000007000197308 */ /* 0x000fe20000000800 */
[----:B--2---:R-:W-:Y:S07]  /*11cd0*/  HMMA.16816.F32.BF16 R180, R8, R12, R104 ;  /* 0x0000000c08b4723c */ /* 0x004fee0000041868 */
[----:B------:R-:W1:Y:S01]  /*11ce0*/  MUFU.EX2 R154, R63 ;  /* 0x0000003f009a7308 */ /* 0x000e620000000800 */
[----:B------:R-:W-:Y:S01]  /*11cf0*/  MOV R104, R29 ;  /* 0x0000001d00687202 */ /* 0x000fe20000000f00 */
[----:B------:R-:W-:Y:S01]  /*11d00*/  IMAD.MOV.U32 R106, RZ, RZ, R31 ;  /* 0x000000ffff6a7224 */ /* 0x000fe200078e001f */
[----:B------:R-:W-:-:S05]  /*11d10*/  MOV R105, R30 ;  /* 0x0000001e00697202 */ /* 0x000fca0000000f00 */
[----:B------:R-:W-:Y:S08]  /*11d20*/  MUFU.EX2 R171, R62 ;  /* 0x0000003e00ab7308 */ /* 0x000ff00000000800 */
[----:B------:R-:W-:Y:S08]  /*11d30*/  MUFU.EX2 R169, R61 ;  /* 0x0000003d00a97308 */ /* 0x000ff00000000800 */
[----:B------:R2:W3:Y:S08]  /*11d40*/  MUFU.EX2 R216, R60 ;  /* 0x0000003c00d87308 */ /* 0x0004f00000000800 */
[----:B------:R-:W-:Y:S08]  /*11d50*/  MUFU.EX2 R218, R130 ;  /* 0x0000008200da7308 */ /* 0x000ff00000000800 */
[----:B------:R-:W4:Y:S01]  /*11d60*/  MUFU.EX2 R125, R131 ;  /* 0x00000083007d7308 */ /* 0x000f220000000800 */
[C---:B--2---:R-:W-:Y:S08]  /*11d70*/  HMMA.16816.F32.BF16 R60, R8.reuse, R22, R140 ;  /* 0x00000016083c723c */ /* 0x044ff0000004188c */
[----:B------:R-:W-:Y:S07]  /*11d80*/  HMMA.16816.F32.BF16 R140, R8, R18, R108 ;  /* 0x00000012088c723c */ /* 0x000fee000004186c */
[----:B------:R-:W-:-:S02]  /*11d90*/  MOV R108, R28 ;  /* 0x0000001c006c7202 */ /* 0x000fc40000000f00 */
[----:B------:R-:W2:Y:S01]  /*11da0*/  LDSM.16.MT88.4 R28, [R223+0xd000] ;  /* 0x00d00000df1c783b */ /* 0x000ea20000004200 */
[----:B------:R-:W-:Y:S01]  /*11db0*/  FADD.FTZ R4, R4, R204 ;  /* 0x000000cc04047221 */ /* 0x000fe20000010000 */
[----:B------:R-:W-:Y:S01]  /*11dc0*/  MOV R0, R6 ;  /* 0x0000000600007202 */ /* 0x000fe20000000f00 */
[----:B------:R-:W-:Y:S01]  /*11dd0*/  FADD.FTZ R112, R187, R3 ;  /* 0x00000003bb707221 */ /* 0x000fe20000010000 */
[----:B------:R-:W-:Y:S01]  /*11de0*/  MOV R3, R5 ;  /* 0x0000000500037202 */ /* 0x000fe20000000f00 */
[----:B------:R-:W-:Y:S01]  /*11df0*/  FADD.FTZ R2, R186, R4 ;  /* 0x00000004ba027221 */ /* 0x000fe20000010000 */
[----:B-1----:R-:W-:Y:S01]  /*11e00*/  F2FP.BF16.PACK_AB R4, R154, R25 ;  /* 0x000000199a04723e */ /* 0x002fe200000010ff */
[----:B------:R-:W-:Y:S01]  /*11e10*/  IMAD.MOV.U32 R115, RZ, RZ, R7 ;  /* 0x000000ffff737224 */ /* 0x000fe200078e0007 */
[----:B---3--:R-:W-:Y:S02]  /*11e20*/  F2FP.BF16.PACK_AB R5, R219, R216 ;  /* 0x000000d8db05723e */ /* 0x008fe400000010ff */
[----:B------:R-:W-:-:S02]  /*11e30*/  F2FP.BF16.PACK_AB R6, R169, R171 ;  /* 0x000000aba906723e */ /* 0x000fc400000010ff */
[----:B----4-:R-:W-:Y:S01]  /*11e40*/  F2FP.BF16.PACK_AB R7, R125, R218 ;  /* 0x000000da7d07723e */ /* 0x010fe200000010ff */
[----:B------:R-:W-:Y:S01]  /*11e50*/  IMAD.MOV.U32 R109, RZ, RZ, R27 ;  /* 0x000000ffff6d7224 */ /* 0x000fe200078e001b */
[----:B------:R-:W-:Y:S01]  /*11e60*/  MOV R168, R24 ;  /* 0x0000001800a87202 */ /* 0x000fe20000000f00 */
[-C--:B------:R-:W-:Y:S01]  /*11e70*/  HMMA.16816.F32.BF16 R148, R8, R20.reuse, R148 ;  /* 0x000000140894723c */ /* 0x080fe20000041894 */
[----:B------:R-:W-:Y:S02]  /*11e80*/  MOV R111, R25 ;  /* 0x00000019006f7202 */ /* 0x000fe40000000f00 */
        /* <DEDUP_REMOVED lines=10> */
[----:B------:R-:W-:Y:S01]  /*11f30*/  MOV R99, R13 ;  /* 0x0000000d00637202 */ /* 0x000fe20000000f00 */
[C---:B------:R-:W-:Y:S08]  /*11f40*/  HMMA.16816.F32.BF16 R160, R4.reuse, R16, R160 ;  /* 0x0000001004a0723c */ /* 0x040ff000000418a0 */
[C---:B------:R-:W-:Y:S01]  /*11f50*/  HMMA.16816.F32.BF16 R172, R4.reuse, R18, R172 ;  /* 0x0000001204ac723c */ /* 0x040fe200000418ac */
[----:B------:R-:W2:Y:S07]  /*11f60*/  LDSM.16.MT88.4 R16, [R224+0xf000] ;  /* 0x00f00000e010783b */ /* 0x000eae0000004200 */
[-C--:B------:R-:W-:Y:S08]  /*11f70*/  HMMA.16816.F32.BF16 R188, R4, R14.reuse, R188 ;  /* 0x0000000e04bc723c */ /* 0x080ff000000418bc */
[----:B------:R-:W-:Y:S01]  /*11f80*/  HMMA.16816.F32.BF16 R136, R8, R14, R84 ;  /* 0x0000000e0888723c */ /* 0x000fe20000041854 */
[----:B------:R-:W4:Y:S01]  /*11f90*/  LDSM.16.MT88.4 R12, [R223+0xf000] ;  /* 0x00f00000df0c783b */ /* 0x000f220000004200 */
[----:B------:R-:W-:Y:S01]  /*11fa0*/  IMAD.MOV.U32 R96, RZ, RZ, R104 ;  /* 0x000000ffff607224 */ /* 0x000fe200078e0068 */
[----:B------:R-:W-:-:S02]  /*11fb0*/  MOV R97, R105 ;  /* 0x0000006900617202 */ /* 0x000fc40000000f00 */
[----:B------:R-:W-:-:S03]  /*11fc0*/  MOV R98, R106 ;  /* 0x0000006a00627202 */ /* 0x000fc60000000f00 */
[C---:B-1----:R-:W-:Y:S08]  /*11fd0*/  HMMA.16816.F32.BF16 R84, R4.reuse, R26, R88 ;  /* 0x0000001a0454723c */ /* 0x042ff00000041858 */
[-C--:B---3--:R-:W-:Y:S07]  /*11fe0*/  HMMA.16816.F32.BF16 R88, R4, R20.reuse, R80 ;  /* 0x000000140458723c */ /* 0x088fee0000041850 */
[----:B------:R-:W-:Y:S01]  /*11ff0*/  MOV R83, R107 ;  /* 0x0000006b00537202 */ /* 0x000fe20000000f00 */
[----:B------:R-:W-:Y:S01]  /*12000*/  HMMA.16816.F32.BF16 R52, R8, R20, R52 ;  /* 0x000000140834723c */ /* 0x000fe20000041834 */
[----:B------:R-:W-:Y:S01]  /*12010*/  IMAD.MOV.U32 R80, RZ, RZ, R96 ;  /* 0x000000ffff507224 */ /* 0x000fe200078e0060 */
[----:B------:R-:W-:Y:S01]  /*12020*/  MOV R81, R97 ;  /* 0x0000006100517202 */ /* 0x000fe20000000f00 */
[----:B------:R1:W-:Y:S01]  /*12030*/  MUFU.EX2 R20, R83 ;  /* 0x0000005300147308 */ /* 0x0003e20000000800 */
[----:B------:R-:W-:Y:S01]  /*12040*/  MOV R82, R98 ;  /* 0x0000006200527202 */ /* 0x000fe20000000f00 */
[----:B------:R-:W-:Y:S01]  /*12050*/  IMAD.MOV.U32 R97, RZ, RZ, R153 ;  /* 0x000000ffff617224 */ /* 0x000fe200078e0099 */
[----:B------:R-:W-:-:S02]  /*12060*/  MOV R98, R152 ;  /* 0x0000009800627202 */ /* 0x000fc40000000f00 */
[----:B------:R-:W-:Y:S02]  /*12070*/  MOV R96, R154 ;  /* 0x0000009a00607202 */ /* 0x000fe40000000f00 */
[----:B-1----:R-:W-:Y:S02]  /*12080*/  MOV R83, R155 ;  /* 0x0000009b00537202 */ /* 0x002fe40000000f00 */
[----:B------:R-:W1:Y:S01]  /*12090*/  LDSM.16.MT88.4 R152, [R221+0xd800] ;  /* 0x00d80000dd98783b */ /* 0x000e620000004200 */
[----:B------:R-:W-:Y:S01]  /*120a0*/  MOV R130, R192 ;  /* 0x000000c000827202 */ /* 0x000fe20000000f00 */
[----:B------:R-:W-:Y:S01]  /*120b0*/  IMAD.MOV.U32 R186, RZ, RZ, R194 ;  /* 0x000000ffffba7224 */ /* 0x000fe200078e00c2 */
[----:B------:R-:W-:Y:S02]  /*120c0*/  MOV R187, R193 ;  /* 0x000000c100bb7202 */ /* 0x000fe40000000f00 */
[----:B------:R-:W-:Y:S01]  /*120d0*/  MOV R131, R195 ;  /* 0x000000c300837202 */ /* 0x000fe20000000f00 */
[-C--:B------:R-:W-:Y:S01]  /*120e0*/  HMMA.16816.F32.BF16 R196, R8, R28.reuse, R196 ;  /* 0x0000001c08c4723c */ /* 0x080fe200000418c4 */
[----:B------:R-:W-:Y:S07]  /*120f0*/  MUFU.EX2 R239, R239 ;  /* 0x000000ef00ef7308 */ /* 0x000fee0000000800 */
[C---:B------:R-:W-:Y:S01]  /*12100*/  HMMA.16816.F32.BF16 R192, R4.reuse, R28, R100 ;  /* 0x0000001c04c0723c */ /* 0x040fe20000041864 */
[----:B------:R-:W-:Y:S07]  /*12110*/  MUFU.EX2 R217, R217 ;  /* 0x000000d900d97308 */ /* 0x000fee0000000800 */
[-C--:B------:R-:W-:Y:S01]  /*12120*/  HMMA.16816.F32.BF16 R100, R4, R24.reuse, R92 ;  /* 0x000000180464723c */ /* 0x080fe2000004185c */
[----:B------:R3:W-:Y:S07]  /*12130*/  MUFU.EX2 R21, R226 ;  /* 0x000000e200157308 */ /* 0x0007ee0000000800 */
[----:B------:R-:W-:Y:S01]  /*12140*/  HMMA.16816.F32.BF16 R116, R8, R24, R116 ;  /* 0x000000180874723c */ /* 0x000fe20000041874 */
[----:B------:R-:W-:Y:S07]  /*12150*/  MUFU.EX2 R214, R214 ;  /* 0x000000d600d67308 */ /* 0x000fee0000000800 */
[C---:B--2---:R-:W-:Y:S01]  /*12160*/  HMMA.16816.F32.BF16 R104, R4.reuse, R16, R72 ;  /* 0x000000100468723c */ /* 0x044fe20000041848 */
[----:B------:R-:W2:Y:S07]  /*12170*/  MUFU.EX2 R210, R210 ;  /* 0x000000d200d27308 */ /* 0x000eae0000000800 */
[----:B----4-:R-:W-:Y:S01]  /*12180*/  HMMA.16816.F32.BF16 R64, R4, R12, R64 ;  /* 0x0000000c0440723c */ /* 0x010fe20000041840 */
[----:B------:R-:W-:Y:S07]  /*12190*/  MUFU.EX2 R215, R215 ;  /* 0x000000d700d77308 */ /* 0x000fee0000000800 */
[C---:B------:R-:W-:Y:S01]  /*121a0*/  HMMA.16816.F32.BF16 R48, R8.reuse, R22, R48 ;  /* 0x000000160830723c */ /* 0x040fe20000041830 */
[----:B------:R-:W-:Y:S07]  /*121b0*/  MUFU.EX2 R212, R212 ;  /* 0x000000d400d47308 */ /* 0x000fee0000000800 */
[C---:B------:R-:W-:Y:S01]  /*121c0*/  HMMA.16816.F32.BF16 R44, R8.reuse, R16, R44 ;  /* 0x00000010082c723c */ /* 0x040fe2000004182c */
[----:B------:R-:W-:Y:S07]  /*121d0*/  MUFU.EX2 R16, R202 ;  /* 0x000000ca00107308 */ /* 0x000fee0000000800 */
[C---:B------:R-:W-:Y:S01]  /*121e0*/  HMMA.16816.F32.BF16 R36, R8.reuse, R18, R36 ;  /* 0x000000120824723c */ /* 0x040fe20000041824 */
[----:B------:R-:W4:Y:S07]  /*121f0*/  MUFU.EX2 R17, R200 ;  /* 0x000000c800117308 */ /* 0x000f2e0000000800 */
[C---:B------:R-:W-:Y:S01]  /*12200*/  HMMA.16816.F32.BF16 R40, R8.reuse, R12, R40 ;  /* 0x0000000c0828723c */ /* 0x040fe20000041828 */
[----:B------:R-:W-:Y:S07]  /*12210*/  MUFU.EX2 R211, R211 ;  /* 0x000000d300d37308 */ /* 0x000fee0000000800 */
[C---:B------:R-:W-:Y:S01]  /*12220*/  HMMA.16816.F32.BF16 R32, R8.reuse, R14, R32 ;  /* 0x0000000e0820723c */ /* 0x040fe20000041820 */
[----:B------:R-:W-:Y:S01]  /*12230*/  MUFU.EX2 R209, R209 ;  /* 0x000000d100d17308 */ /* 0x000fe20000000800 */
[----:B------:R-:W-:Y:S01]  /*12240*/  FADD.FTZ R0, R0, R114 ;  /* 0x0000007200007221 */ /* 0x000fe20000010000 */
[----:B---3--:R3:W5:Y:S05]  /*12250*/  LDL.LU R226, [R1+0xb0] ;  /* 0x0000b00001e27983 */ /* 0x00876a0000300800 */
[C---:B------:R-:W-:Y:S01]  /*12260*/  HMMA.16816.F32.BF16 R28, R8.reuse, R30, R132 ;  /* 0x0000001e081c723c */ /* 0x040fe20000041884 */
[----:B------:R-:W-:Y:S07]  /*12270*/  MUFU.EX2 R213, R213 ;  /* 0x000000d500d57308 */ /* 0x000fee0000000800 */
[----:B------:R-:W-:Y:S01]  /*12280*/  HMMA.16816.F32.BF16 R24, R8, R26, R120 ;  /* 0x0000001a0818723c */ /* 0x000fe20000041878 */
[----:B------:R-:W1:Y:S08]  /*12290*/  MUFU.EX2 R208, R208 ;  /* 0x000000d000d07308 */ /* 0x000e700000000800 */
[----:B------:R-:W-:Y:S08]  /*122a0*/  MUFU.EX2 R12, R201 ;  /* 0x000000c9000c7308 */ /* 0x000ff00000000800 */
[----:B------:R1:W1:Y:S01]  /*122b0*/  MUFU.EX2 R11, R203 ;  /* 0x000000cb000b7308 */ /* 0x0002620000000800 */
[----:B------:R-:W-:Y:S01]  /*122c0*/  FADD.FTZ R3, R3, R113 ;  /* 0x0000007103037221 */ /* 0x000fe20000010000 */
[----:B------:R-:W-:Y:S01]  /*122d0*/  HMMA.16816.F32.BF16 R92, R4, R22, R76 ;  /* 0x00000016045c723c */ /* 0x000fe2000004184c */
[----:B------:R-:W-:-:S02]  /*122e0*/  FADD.FTZ R2, R80, R2 ;  /* 0x0000000250027221 */ /* 0x000fc40000010000 */
[----:B------:R-:W-:-:S05]  /*122f0*/  FADD.FTZ R0, R82, R0 ;  /* 0x0000000052007221 */ /* 0x000fca0000010000 */
[----:B------:R-:W-:Y:S01]  /*12300*/  HMMA.16816.F32.BF16 R68, R4, R18, R68 ;  /* 0x000000120444723c */ /* 0x000fe20000041844 */
[----:B------:R-:W-:Y:S01]  /*12310*/  FADD.FTZ R10, R129, R0 ;  /* 0x00000000810a7221 */ /* 0x000fe20000010000 */
[----:B------:R-:W-:-:S06]  /*12320*/  MOV R23, R125 ;  /* 0x0000007d00177202 */ /* 0x000fcc0000000f00 */
[----:B------:R-:W-:Y:S01]  /*12330*/  HMMA.16816.F32.BF16 R56, R4, R14, R56 ;  /* 0x0000000e0438723c */ /* 0x000fe20000041838 */
[----:B------:R-:W-:Y:S01]  /*12340*/  IMAD.MOV.U32 R18, RZ, RZ, R126 ;  /* 0x000000ffff127224 */ /* 0x000fe200078e007e */
[----:B--2---:R-:W-:Y:S01]  /*12350*/  F2FP.BF16.PACK_AB R129, R210, R214 ;  /* 0x000000d6d281723e */ /* 0x004fe200000010ff */
[----:B-1----:R-:W-:Y:S04]  /*12360*/  LDSM.16.MT88.4 R200, [R223+0xd800] ;  /* 0x00d80000dfc8783b */ /* 0x002fe80000004200 */
        /* <DEDUP_REMOVED lines=8> */
[----:B------:R-:W-:Y:S01]  /*123f0*/  IMAD.MOV.U32 R111, RZ, RZ, R124 ;  /* 0x000000ffff6f7224 */ /* 0x000fe200078e007c */
[----:B------:R-:W-:-:S02]  /*12400*/  F2FP.BF16.PACK_AB R130, R21, R217 ;  /* 0x000000d91582723e */ /* 0x000fc400000010ff */
[----:B----4-:R-:W-:Y:S02]  /*12410*/  F2FP.BF16.PACK_AB R131, R17, R16 ;  /* 0x000000101183723e */ /* 0x010fe400000010ff */
[----:B------:R-:W-:Y:S02]  /*12420*/  F2FP.BF16.PACK_AB R124, R212, R215 ;  /* 0x000000d7d47c723e */ /* 0x000fe400000010ff */
[----:B------:R-:W-:Y:S02]  /*12430*/  F2FP.BF16.PACK_AB R125, R208, R213 ;  /* 0x000000d5d07d723e */ /* 0x000fe400000010ff */
[----:B------:R-:W-:Y:S02]  /*12440*/  F2FP.BF16.PACK_AB R126, R209, R211 ;  /* 0x000000d3d17e723e */ /* 0x000fe400000010ff */
[----:B------:R-:W-:Y:S01]  /*12450*/  F2FP.BF16.PACK_AB R127, R11, R12 ;  /* 0x0000000c0b7f723e */ /* 0x000fe200000010ff */
[----:B------:R-:W-:Y:S01]  /*12460*/  FADD.FTZ R9, R83, R4 ;  /* 0x0000000453097221 */ /* 0x000fe20000010000 */
[----:B------:R-:W-:Y:S01]  /*12470*/  MOV R82, R99 ;  /* 0x0000006300527202 */ /* 0x000fe20000000f00 */
[----:B------:R-:W-:Y:S01]  /*12480*/  IMAD.MOV.U32 R80, RZ, RZ, R97 ;  /* 0x000000ffff507224 */ /* 0x000fe200078e0061 */
[----:B------:R-:W-:Y:S01]  /*12490*/  MOV R83, R108 ;  /* 0x0000006c00537202 */ /* 0x000fe20000000f00 */
[----:B------:R-:W-:Y:S01]  /*124a0*/  HMMA.16816.F32.BF16 R148, R128, R152, R148 ;  /* 0x000000988094723c */ /* 0x000fe20000041894 */
[----:B------:R-:W-:Y:S01]  /*124b0*/  MOV R135, R81 ;  /* 0x0000005100877202 */ /* 0x000fe20000000f00 */
[----:B------:R-:W1:Y:S01]  /*124c0*/  LDSM.16.MT88.4 R4, [R223+0xf800] ;  /* 0x00f80000df04783b */ /* 0x000e620000004200 */
[----:B------:R-:W-:Y:S01]  /*124d0*/  MOV R134, R82 ;  /* 0x0000005200867202 */ /* 0x000fe20000000f00 */
[----:B------:R-:W-:-:S04]  /*124e0*/  IMAD.MOV.U32 R133, RZ, RZ, R83 ;  /* 0x000000ffff857224 */ /* 0x000fc800078e0053 */
[----:B------:R-:W-:Y:S01]  /*124f0*/  HMMA.16816.F32.BF16 R144, R124, R152, R144 ;  /* 0x000000987c90723c */ /* 0x000fe20000041890 */
[----:B------:R-:W-:Y:S01]  /*12500*/  MOV R99, R115 ;  /* 0x0000007300637202 */ /* 0x000fe20000000f00 */
[----:B------:R-:W-:-:S06]  /*12510*/  IMAD.MOV.U32 R115, RZ, RZ, R168 ;  /* 0x000000ffff737224 */ /* 0x000fcc00078e00a8 */
[-C--:B------:R-:W-:Y:S08]  /*12520*/  HMMA.16816.F32.BF16 R156, R124, R154.reuse, R156 ;  /* 0x0000009a7c9c723c */ /* 0x080ff0000004189c */
[----:B------:R-:W-:Y:S07]  /*12530*/  HMMA.16816.F32.BF16 R152, R128, R154, R60 ;  /* 0x0000009a8098723c */ /* 0x000fee000004183c */
[----:B------:R-:W-:-:S02]  /*12540*/  MOV R62, R80 ;  /* 0x00000050003e7202 */ /* 0x000fc40000000f00 */
[----:B------:R-:W2:Y:S01]  /*12550*/  LDSM.16.MT88.4 R80, [R221+0xf800] ;  /* 0x00f80000dd50783b */ /* 0x000ea20000004200 */
[----:B------:R-:W-:Y:S01]  /*12560*/  FADD.FTZ R0, R225, R3 ;  /* 0x00000003e1007221 */ /* 0x000fe20000010000 */
[----:B------:R-:W-:Y:S02]  /*12570*/  MOV R3, R115 ;  /* 0x0000007300037202 */ /* 0x000fe40000000f00 */
[----:B------:R-:W4:Y:S01]  /*12580*/  LDSM.16.MT88.4 R112, [R224+0xf800] ;  /* 0x00f80000e070783b */ /* 0x000f220000004200 */
[----:B------:R-:W-:Y:S01]  /*12590*/  MOV R79, R96 ;  /* 0x00000060004f7202 */ /* 0x000fe20000000f00 */
[----:B------:R-:W-:Y:S01]  /*125a0*/  IMAD.MOV.U32 R96, RZ, RZ, R109 ;  /* 0x000000ffff607224 */ /* 0x000fe200078e006d */
[----:B------:R-:W-:Y:S01]  /*125b0*/  MOV R108, R187 ;  /* 0x000000bb006c7202 */ /* 0x000fe20000000f00 */
[----:B------:R-:W-:Y:S01]  /*125c0*/  FADD.FTZ R8, R220, R2 ;  /* 0x00000002dc087221 */ /* 0x000fe20000010000 */
[----:B------:R-:W-:Y:S01]  /*125d0*/  MOV R97, R110 ;  /* 0x0000006e00617202 */ /* 0x000fe20000000f00 */
[----:B-1----:R-:W-:Y:S01]  /*125e0*/  HMMA.16816.F32.BF16 R120, R124, R4, R64 ;  /* 0x000000047c78723c */ /* 0x002fe20000041840 */
[----:B------:R-:W-:Y:S01]  /*125f0*/  MOV R109, R186 ;  /* 0x000000ba006d7202 */ /* 0x000fe20000000f00 */
[----:B------:R3:W5:Y:S01]  /*12600*/  LDL.LU R225, [R1+0xac] ;  /* 0x0000ac0001e17983 */ /* 0x0007620000300800 */
[----:B------:R-:W-:Y:S01]  /*12610*/  MOV R110, R185 ;  /* 0x000000b9006e7202 */ /* 0x000fe20000000f00 */
[----:B------:R-:W-:Y:S01]  /*12620*/  IMAD.MOV.U32 R2, RZ, RZ, R99 ;  /* 0x000000ffff027224 */ /* 0x000fe200078e0063 */
[----:B------:R-:W-:Y:S01]  /*12630*/  MOV R60, R98 ;  /* 0x00000062003c7202 */ /* 0x000fe20000000f00 */
[----:B------:R-:W-:Y:S01]  /*12640*/  FADD.FTZ R3, R3, R10 ;  /* 0x0000000a03037221 */ /* 0x000fe20000010000 */
[----:B------:R-:W-:Y:S01]  /*12650*/  MOV R61, R97 ;  /* 0x00000061003d7202 */ /* 0x000fe20000000f00 */
[----:B------:R-:W-:-:S02]  /*12660*/  FADD.FTZ R2, R2, R9 ;  /* 0x0000000902027221 */ /* 0x000fc40000010000 */
[----:B------:R-:W-:Y:S01]  /*12670*/  IMAD.MOV.U32 R63, RZ, RZ, R79 ;  /* 0x000000ffff3f7224 */ /* 0x000fe200078e004f */
[----:B------:R-:W-:Y:S01]  /*12680*/  MOV R15, R184 ;  /* 0x000000b8000f7202 */ /* 0x000fe20000000f00 */
[----:B------:R3:W5:Y:S01]  /*12690*/  LDL.LU R220, [R1+0xa8] ;  /* 0x0000a80001dc7983 */ /* 0x0007620000300800 */
[----:B------:R-:W-:Y:S01]  /*126a0*/  MOV R13, R171 ;  /* 0x000000ab000d7202 */ /* 0x000fe20000000f00 */
[----:B--2---:R-:W-:Y:S01]  /*126b0*/  HMMA.16816.F32.BF16 R72, R124, R80, R100 ;  /* 0x000000507c48723c */ /* 0x004fe20000041864 */
[----:B------:R-:W-:Y:S01]  /*126c0*/  MOV R19, R170 ;  /* 0x000000aa00137202 */ /* 0x000fe20000000f00 */
[----:B------:R-:W-:Y:S05]  /*126d0*/  LDSM.16.MT88.4 R184, [R224+0xd800] ;  /* 0x00d80000e0b8783b */ /* 0x000fea0000004200 */
[----:B------:R-:W-:-:S02]  /*126e0*/  MOV R100, R108 ;  /* 0x0000006c00647202 */ /* 0x000fc40000000f00 */
[----:B------:R-:W-:Y:S01]  /*126f0*/  MOV R101, R109 ;  /* 0x0000006d00657202 */ /* 0x000fe20000000f00 */
[----:B------:R-:W-:Y:S01]  /*12700*/  IMAD.MOV.U32 R102, RZ, RZ, R110 ;  /* 0x000000ffff667224 */ /* 0x000fe200078e006e */
[----:B------:R-:W-:Y:S02]  /*12710*/  MOV R103, R111 ;  /* 0x0000006f00677202 */ /* 0x000fe40000000f00 */
[----:B------:R-:W-:Y:S02]  /*12720*/  MOV R64, R100 ;  /* 0x0000006400407202 */ /* 0x000fe40000000f00 */
[----:B------:R-:W-:Y:S01]  /*12730*/  MOV R65, R101 ;  /* 0x0000006500417202 */ /* 0x000fe20000000f00 */
[----:B----4-:R-:W-:Y:S01]  /*12740*/  HMMA.16816.F32.BF16 R108, R124, R114, R68 ;  /* 0x000000727c6c723c */ /* 0x010fe20000041844 */
[----:B------:R-:W-:Y:S01]  /*12750*/  IMAD.MOV.U32 R66, RZ, RZ, R102 ;  /* 0x000000ffff427224 */ /* 0x000fe200078e0066 */
[----:B------:R-:W-:Y:S01]  /*12760*/  MOV R67, R103 ;  /* 0x0000006700437202 */ /* 0x000fe20000000f00 */
[----:B------:R-:W-:-:S05]  /*12770*/  FADD.FTZ R0, R64, R0 ;  /* 0x0000000040007221 */ /* 0x000fca0000010000 */
        /* <DEDUP_REMOVED lines=46> */
[C---:B------:R-:W-:Y:S08]  /*12a60*/  HMMA.16816.F32.BF16 R176, R124.reuse, R184, R176 ;  /* 0x000000b87cb0723c */ /* 0x040ff000000418b0 */
[C---:B------:R-:W-:Y:S08]  /*12a70*/  HMMA.16816.F32.BF16 R188, R124.reuse, R186, R188 ;  /* 0x000000ba7cbc723c */ /* 0x040ff000000418bc */
[C---:B------:R-:W-:Y:S08]  /*12a80*/  HMMA.16816.F32.BF16 R192, R124.reuse, R200, R192 ;  /* 0x000000c87cc0723c */ /* 0x040ff000000418c0 */
[C---:B------:R-:W-:Y:S08]  /*12a90*/  HMMA.16816.F32.BF16 R204, R124.reuse, R202, R204 ;  /* 0x000000ca7ccc723c */ /* 0x040ff000000418cc */
[C---:B--2---:R-:W-:Y:S08]  /*12aa0*/  HMMA.16816.F32.BF16 R88, R124.reuse, R96, R88 ;  /* 0x000000607c58723c */ /* 0x044ff00000041858 */
        /* <DEDUP_REMOVED lines=40> */
[----:B------:R-:W-:Y:S04]  /*12d30*/  STL [R1+0xac], R69 ;  /* 0x0000ac4501007387 */ /* 0x000fe80000100800 */
[----:B------:R-:W-:Y:S04]  /*12d40*/  STL [R1+0xa8], R68 ;  /* 0x0000a84401007387 */ /* 0x000fe80000100800 */
[----:B------:R-:W1:Y:S02]  /*12d50*/  S2R R239, SR_TID.X ;  /* 0x0000000000ef7919 */ /* 0x000e640000002100 */
[----:B-1----:R-:W-:-:S05]  /*12d60*/  IMAD.SHL.U32 R239, R239, 0x2, RZ ;  /* 0x00000002efef7824 */ /* 0x002fca00078e00ff */
[----:B------:R-:W-:Y:S02]  /*12d70*/  LOP3.LUT R239, R239, 0x6, RZ, 0xc0, !PT ;  /* 0x00000006efef7812 */ /* 0x000fe400078ec0ff */
        /* <DEDUP_REMOVED lines=236> */
[----:B------:R-:W-:Y:S01]  /*13c40*/  IMAD.MOV.U32 R56, RZ, RZ, R72 ;  /* 0x000000ffff387224 */ /* 0x000fe200078e0048 */
[----:B------:R-:W-:Y:S01]  /*13c50*/  MOV R2, R74 ;  /* 0x0000004a00027202 */ /* 0x000fe20000000f00 */
[----:B------:R-:W-:Y:S01]  /*13c60*/  IMAD.MOV.U32 R3, RZ, RZ, R73 ;  /* 0x000000ffff037224 */ /* 0x000fe200078e0049 */
[----:B------:R-:W2:Y:S01]  /*13c70*/  LDSM.16.M88.4 R8, [R230+0x4000] ;  /* 0x00400000e608783b */ /* 0x000ea20000000200 */
[----:B------:R-:W-:-:S02]  /*13c80*/  IMAD.MOV.U32 R0, RZ, RZ, R75 ;  /* 0x000000ffff007224 */ /* 0x000fc400078e004b */
[----:B------:R-:W-:Y:S02]  /*13c90*/  IMAD.MOV.U32 R45, RZ, RZ, R3 ;  /* 0x000000ffff2d7224 */ /* 0x000fe400078e0003 */
[----:B------:R-:W-:Y:S02]  /*13ca0*/  IMAD.MOV.U32 R46, RZ, RZ, R2 ;  /* 0x000000ffff2e7224 */ /* 0x000fe400078e0002 */
[----:B------:R-:W-:Y:S02]  /*13cb0*/  IMAD.MOV.U32 R47, RZ, RZ, R0 ;  /* 0x000000ffff2f7224 */ /* 0x000fe400078e0000 */
        /* <DEDUP_REMOVED lines=21> */
[----:B------:R-:W-:Y:S01]  /*13e10*/  IMAD.U32 R0, RZ, RZ, UR22 ;  /* 0x00000016ff007e24 */ /* 0x000fe2000f8e00ff */
[----:B------:R-:W-:Y:S03]  /*13e20*/  HMMA.16816.F32.BF16 R36, R4, R14, R136 ;  /* 0x0000000e0424723c */ /* 0x000fe60000041888 */
[----:B------:R-:W-:-:S04]  /*13e30*/  IMAD R0, R0, 0x40, R239 ;  /* 0x0000004000007824 */ /* 0x000fc800078e02ef */
[----:B------:R-:W-:Y:S01]  /*13e40*/  IMAD.IADD R2, R247, 0x1, -R0 ;  /* 0x00000001f7027824 */ /* 0x000fe200078e0a00 */
[----:B------:R-:W-:Y:S01]  /*13e50*/  HMMA.16816.F32.BF16 R24, R8, R14, R64 ;  /* 0x0000000e0818723c */ /* 0x000fe20000041840 */
[----:B------:R-:W1:Y:S01]  /*13e60*/  LDSM.16.M88.4 R12, [R226+0xb800] ;  /* 0x00b80000e20c783b */ /* 0x000e620000000200 */
[C---:B------:R-:W-:Y:S02]  /*13e70*/  ISETP.GE.AND P1, PT, R0.reuse, R252, PT ;  /* 0x000000fc0000720c */ /* 0x040fe40003f26270 */
        /* <DEDUP_REMOVED lines=40> */
[----:B------:R-:W-:Y:S07]  /*14100*/  HMMA.16816.F32.BF16 R4, R8, R14, R16 ;  /* 0x0000000e0804723c */ /* 0x000fee0000041810 */
[----:B------:R-:W-:Y:S02]  /*14110*/  FMUL.FTZ R17, R133, c[0x0][0x2ec] ;  /* 0x0000bb0085117a20 */ /* 0x000fe40000410000 */
[----:B------:R-:W-:-:S02]  /*14120*/  FMUL.FTZ R19, R141, c[0x0][0x2ec] ;  /* 0x0000bb008d137a20 */ /* 0x000fc40000410000 */
[----:B------:R-:W-:Y:S02]  /*14130*/  FMUL.FTZ R18, R58, c[0x0][0x2ec] ;  /* 0x0000bb003a127a20 */ /* 0x000fe40000410000 */
        /* <DEDUP_REMOVED lines=52> */
[----:B-1----:R-:W-:Y:S02]  /*14480*/  IMAD.IADD R3, R248, 0x1, -R2 ;  /* 0x00000001f8037824 */ /* 0x002fe400078e0a02 */
        /* <DEDUP_REMOVED lines=16> */
[----:B------:R-:W-:Y:S01]  /*14590*/  ISETP.GE.AND P1, PT, R0, R250, PT ;  /* 0x000000fa0000720c */ /* 0x000fe20003f26270 */
[----:B------:R-:W1:Y:S01]  /*145a0*/  MUFU.TANH R12, R12 ;  /* 0x0000000c000c7308 */ /* 0x000e620000002400 */
[----:B------:R-:W-:Y:S01]  /*145b0*/  FSEL R60, R15, -INF , !P4 ;  /* 0xff8000000f3c7808 */ /* 0x000fe20006000000 */
[----:B------:R-:W-:Y:S01]  /*145c0*/  FMUL.FTZ R15, R142, c[0x0][0x2ec] ;  /* 0x0000bb008e0f7a20 */ /* 0x000fe20000410000 */
[----:B------:R-:W-:-:S02]  /*145d0*/  ISETP.LT.OR P1, PT, R0, R244, P1 ;  /* 0x000000f40000720c */ /* 0x000fc40000f21670 */
[----:B------:R-:W-:Y:S02]  /*145e0*/  FSEL R23, R6, -INF , !P0 ;  /* 0xff80000006177808 */ /* 0x000fe40004000000 */
[----:B------:R-:W-:Y:S01]  /*145f0*/  FSEL R32, R2, -INF , !P1 ;  /* 0xff80000002207808 */ /* 0x000fe20004800000 */
[----:B------:R-:W-:Y:S01]  /*14600*/  MUFU.TANH R15, R15 ;  /* 0x0000000f000f7308 */ /* 0x000fe20000002400 */
        /* <DEDUP_REMOVED lines=32> */
[--C-:B------:R-:W-:Y:S01]  /*14810*/  IMAD.IADD R5, R241, 0x1, -R2.reuse ;  /* 0x00000001f1057824 */ /* 0x100fe200078e0a02 */
[C---:B------:R-:W-:Y:S01]  /*14820*/  ISETP.GE.AND P4, PT, R2.reuse, R252, PT ;  /* 0x000000fc0200720c */ /* 0x040fe20003f86270 */
[----:B--2---:R-:W-:Y:S01]  /*14830*/  IMAD.IADD R3, R247, 0x1, -R2 ;  /* 0x00000001f7037824 */ /* 0x004fe200078e0a02 */
[----:B------:R1:W2:Y:S02]  /*14840*/  I2F R11, R4 ;  /* 0x00000004000b7306 */ /* 0x0002a40000201400 */
[----:B------:R-:W-:Y:S02]  /*14850*/  ISETP.LT.OR P4, PT, R2, R246, P4 ;  /* 0x000000f60200720c */ /* 0x000fe40002781670 */
        /* <DEDUP_REMOVED lines=18> */
[----:B---3--:R-:W-:-:S05]  /*14980*/  FFMA.FTZ R13, R8, -UR21, R13 ;  /* 0x80000015080d7c23 */ /* 0x008fca000801000d */
[----:B------:R-:W-:Y:S01]  /*14990*/  FSEL R22, R13, -INF , !P4 ;  /* 0xff8000000d167808 */ /* 0x000fe20006000000 */
[----:B------:R-:W-:Y:S01]  /*149a0*/  FMUL.FTZ R13, R59, c[0x0][0x2ec] ;  /* 0x0000bb003b0d7a20 */ /* 0x000fe20000410000 */
[----:B------:R-:W3:Y:S01]  /*149b0*/  MUFU.TANH R5, R5 ;  /* 0x0000000500057308 */ /* 0x000ee20000002400 */
[----:B-1----:R-:W-:Y:S02]  /*149c0*/  FFMA.FTZ R11, R3, -UR21, R17 ;  /* 0x80000015030b7c23 */ /* 0x002fe40008010011 */
[----:B--2---:R-:W-:-:S05]  /*149d0*/  FFMA.FTZ R6, R6, -UR21, R4 ;  /* 0x8000001506067c23 */ /* 0x004fca0008010004 */
[----:B------:R-:W-:Y:S01]  /*149e0*/  MUFU.TANH R13, R13 ;  /* 0x0000000d000d7308 */ /* 0x000fe20000002400 */
[----:B------:R-:W-:Y:S02]  /*149f0*/  FFMA.FTZ R4, R9, -UR21, R12 ;  /* 0x8000001509047c23 */ /* 0x000fe4000801000c */
[----:B------:R-:W-:Y:S01]  /*14a00*/  FFMA.FTZ R12, R7, -UR21, R16 ;  /* 0x80000015070c7c23 */ /* 0x000fe20008010010 */
[----:B------:R-:W-:Y:S01]  /*14a10*/  FSEL R20, R6, -INF , !P1 ;  /* 0xff80000006147808 */ /* 0x000fe20004800000 */
[----:B------:R-:W-:Y:S01]  /*14a20*/  FMUL.FTZ R16, R56, c[0x0][0x2ec] ;  /* 0x0000bb0038107a20 */ /* 0x000fe20000410000 */
[----:B------:R-:W-:Y:S01]  /*14a30*/  FSEL R3, R4, -INF , !P6 ;  /* 0xff80000004037808 */ /* 0x000fe20007000000 */
[----:B---3--:R-:W-:Y:S01]  /*14a40*/  FFMA.FTZ R5, R10, -UR21, R5 ;  /* 0x800000150a057c23 */ /* 0x008fe20008010005 */
[C---:B------:R-:W-:Y:S02]  /*14a50*/  ISETP.GE.AND P1, PT, R2.reuse, R251, PT ;  /* 0x000000fb0200720c */ /* 0x040fe40003f26270 */
[C---:B------:R-:W-:Y:S01]  /*14a60*/  ISETP.GE.AND P6, PT, R2.reuse, R249, PT ;  /* 0x000000f90200720c */ /* 0x040fe20003fc6270 */
[----:B------:R1:W-:Y:S01]  /*14a70*/  STL [R1+0x30], R3 ;  /* 0x0000300301007387 */ /* 0x0003e20000100800 */
[----:B------:R-:W-:Y:S01]  /*14a80*/  FSEL R25, R5, -INF , !P0 ;  /* 0xff80000005197808 */ /* 0x000fe20004000000 */
[----:B------:R-:W-:Y:S01]  /*14a90*/  MUFU.TANH R16, R16 ;  /* 0x0000001000107308 */ /* 0x000fe20000002400 */
[----:B------:R-:W-:-:S02]  /*14aa0*/  ISETP.GE.AND P0, PT, R2, R250, PT ;  /* 0x000000fa0200720c */ /* 0x000fc40003f06270 */
[C---:B------:R-:W-:Y:S02]  /*14ab0*/  ISETP.LT.OR P1, PT, R2.reuse, R245, P1 ;  /* 0x000000f50200720c */ /* 0x040fe40000f21670 */
[C---:B------:R-:W-:Y:S02]  /*14ac0*/  ISETP.LT.OR P0, PT, R2.reuse, R244, P0 ;  /* 0x000000f40200720c */ /* 0x040fe40000701670 */
[----:B------:R-:W-:Y:S01]  /*14ad0*/  ISETP.LT.OR P6, PT, R2, R243, P6 ;  /* 0x000000f30200720c */ /* 0x000fe200037c1670 */
[----:B------:R-:W-:Y:S01]  /*14ae0*/  IMAD.IADD R2, R248, 0x1, -R2 ;  /* 0x00000001f8027824 */ /* 0x000fe200078e0a02 */
[----:B------:R-:W-:Y:S02]  /*14af0*/  FSEL R24, R12, -INF , !P1 ;  /* 0xff8000000c187808 */ /* 0x000fe40004800000 */
[----:B------:R-:W-:Y:S02]  /*14b00*/  FSEL R11, R11, -INF , !P0 ;  /* 0xff8000000b0b7808 */ /* 0x000fe40004000000 */
[----:B------:R-:W-:-:S03]  /*14b10*/  IABS R4, R2 ;  /* 0x0000000200047213 */ /* 0x000fc60000000000 */
[----:B------:R2:W-:Y:S01]  /*14b20*/  STL [R1+0x1c], R11 ;  /* 0x00001c0b01007387 */ /* 0x0005e20000100800 */
[----:B------:R3:W-:Y:S01]  /*14b30*/  I2F R17, R4 ;  /* 0x0000000400117306 */ /* 0x0007e20000201400 */
[----:B-1----:R-:W-:-:S04]  /*14b40*/  IADD3 R3, R0, 0x10, RZ ;  /* 0x0000001000037810 */ /* 0x002fc80007ffe0ff */
[----:B------:R-:W-:Y:S01]  /*14b50*/  ISETP.GE.AND P5, PT, R3, R252, PT ;  /* 0x000000fc0300720c */ /* 0x000fe20003fa6270 */
[--C-:B------:R-:W-:Y:S01]  /*14b60*/  IMAD.IADD R2, R247, 0x1, -R3.reuse ;  /* 0x00000001f7027824 */ /* 0x100fe200078e0a03 */
[----:B------:R-:W-:Y:S01]  /*14b70*/  ISETP.GE.AND P4, PT, R3, R251, PT ;  /* 0x000000fb0300720c */ /* 0x000fe20003f86270 */
[--C-:B------:R-:W-:Y:S01]  /*14b80*/  IMAD.IADD R5, R241, 0x1, -R3.reuse ;  /* 0x00000001f1057824 */ /* 0x100fe200078e0a03 */
[C---:B------:R-:W-:Y:S02]  /*14b90*/  ISETP.GE.AND P1, PT, R3.reuse, R250, PT ;  /* 0x000000fa0300720c */ /* 0x040fe40003f26270 */
[----:B------:R-:W-:Y:S02]  /*14ba0*/  IABS R2, R2 ;  /* 0x0000000200027213 */ /* 0x000fe40000000000 */
[C---:B------:R-:W-:Y:S02]  /*14bb0*/  ISETP.GE.AND P0, PT, R3.reuse, R249, PT ;  /* 0x000000f90300720c */ /* 0x040fe40003f06270 */
[C---:B------:R-:W-:Y:S01]  /*14bc0*/  ISETP.LT.OR P5, PT, R3.reuse, R246, P5 ;  /* 0x000000f60300720c */ /* 0x040fe20002fa1670 */
[----:B---3--:R-:W-:Y:S01]  /*14bd0*/  IMAD.MOV.U32 R4, RZ, RZ, R2 ;  /* 0x000000ffff047224 */ /* 0x008fe200078e0002 */
[C---:B------:R-:W-:Y:S01]  /*14be0*/  ISETP.LT.OR P4, PT, R3.reuse, R245, P4 ;  /* 0x000000f50300720c */ /* 0x040fe20002781670 */
[----:B------:R-:W-:Y:S01]  /*14bf0*/  IMAD.IADD R2, R242, 0x1, -R3 ;  /* 0x00000001f2027824 */ /* 0x000fe200078e0a03 */
[C---:B------:R-:W-:Y:S01]  /*14c00*/  ISETP.LT.OR P1, PT, R3.reuse, R244, P1 ;  /* 0x000000f40300720c */ /* 0x040fe20000f21670 */
[----:B------:R1:W-:Y:S01]  /*14c10*/  I2F R10, R4 ;  /* 0x00000004000a7306 */ /* 0x0003e20000201400 */
[----:B------:R-:W-:-:S02]  /*14c20*/  ISETP.LT.OR P0, PT, R3, R243, P0 ;  /* 0x000000f30300720c */ /* 0x000fc40000701670 */
[----:B------:R-:W-:-:S05]  /*14c30*/  IABS R2, R2 ;  /* 0x0000000200027213 */ /* 0x000fca0000000000 */
[----:B-1----:R-:W-:Y:S01]  /*14c40*/  IMAD.MOV.U32 R4, RZ, RZ, R2 ;  /* 0x000000ffff047224 */ /* 0x002fe200078e0002 */
[----:B------:R-:W-:-:S03]  /*14c50*/  IABS R2, R5 ;  /* 0x0000000500027213 */ /* 0x000fc60000000000 */
[----:B------:R1:W-:Y:S02]  /*14c60*/  I2F R9, R4 ;  /* 0x0000000400097306 */ /* 0x0003e40000201400 */
[----:B------:R-:W-:Y:S01]  /*14c70*/  IMAD.MOV.U32 R5, RZ, RZ, R2 ;  /* 0x000000ffff057224 */ /* 0x000fe200078e0002 */
[----:B------:R-:W-:-:S05]  /*14c80*/  IADD3 R2, R0, 0x11, RZ ;  /* 0x0000001100027810 */ /* 0x000fca0007ffe0ff */
[----:B------:R-:W3:Y:S01]  /*14c90*/  I2F R8, R5 ;  /* 0x0000000500087306 */ /* 0x000ee20000201400 */
[----:B------:R-:W-:Y:S02]  /*14ca0*/  IMAD.IADD R6, R247, 0x1, -R2 ;  /* 0x00000001f7067824 */ /* 0x000fe400078e0a02 */
[----:B-1----:R-:W-:-:S05]  /*14cb0*/  IMAD.IADD R4, R248, 0x1, -R3 ;  /* 0x00000001f8047824 */ /* 0x002fca00078e0a03 */
[----:B------:R-:W-:Y:S01]  /*14cc0*/  IABS R4, R4 ;  /* 0x0000000400047213 */ /* 0x000fe20000000000 */
[----:B---3--:R-:W-:-:S04]  /*14cd0*/  FFMA.FTZ R8, R8, -UR21, R16 ;  /* 0x8000001508087c23 */ /* 0x008fc80008010010 */
[----:B------:R-:W-:Y:S01]  /*14ce0*/  IMAD.MOV.U32 R5, RZ, RZ, R4 ;  /* 0x000000ffff057224 */ /* 0x000fe200078e0004 */
[----:B------:R-:W-:Y:S01]  /*14cf0*/  IABS R4, R6 ;  /* 0x0000000600047213 */ /* 0x000fe20000000000 */
[----:B------:R-:W-:Y:S01]  /*14d00*/  FMUL.FTZ R6, R140, c[0x0][0x2ec] ;  /* 0x0000bb008c067a20 */ /* 0x000fe20000410000 */
[----:B------:R-:W-:Y:S01]  /*14d10*/  FSEL R61, R8, -INF , !P1 ;  /* 0xff800000083d7808 */ /* 0x000fe20004800000 */
[----:B------:R1:W3:Y:S01]  /*14d20*/  I2F R7, R5 ;  /* 0x0000000500077306 */ /* 0x0002e20000201400 */
[----:B------:R-:W-:Y:S01]  /*14d30*/  ISETP.GE.AND P1, PT, R2, R249, PT ;  /* 0x000000f90200720c */ /* 0x000fe20003f26270 */
[----:B------:R-:W-:-:S03]  /*14d40*/  FMUL.FTZ R16, R30, c[0x0][0x2ec] ;  /* 0x0000bb001e107a20 */ /* 0x000fc60000410000 */
[----:B------:R-:W-:-:S03]  /*14d50*/  ISETP.LT.OR P1, PT, R2, R243, P1 ;  /* 0x000000f30200720c */ /* 0x000fc60000f21670 */
[----:B------:R-:W2:Y:S01]  /*14d60*/  I2F R4, R4 ;  /* 0x0000000400047306 */ /* 0x000ea20000201400 */
[----:B-1----:R-:W-:-:S07]  /*14d70*/  FMUL.FTZ R5, R135, c[0x0][0x2ec] ;  /* 0x0000bb0087057a20 */ /* 0x002fce0000410000 */
[----:B------:R-:W1:Y:S01]  /*14d80*/  MUFU.TANH R6, R6 ;  /* 0x0000000600067308 */ /* 0x000e620000002400 */
[----:B---3--:R-:W-:Y:S02]  /*14d90*/  FFMA.FTZ R12, R7, -UR21, R18 ;  /* 0x80000015070c7c23 */ /* 0x008fe40008010012 */
[----:B------:R-:W-:-:S03]  /*14da0*/  FMUL.FTZ R18, R43, c[0x0][0x2ec] ;  /* 0x0000bb002b127a20 */ /* 0x000fc60000410000 */
[----:B------:R-:W-:Y:S01]  /*14db0*/  FSEL R135, R12, -INF , !P0 ;  /* 0xff8000000c877808 */ /* 0x000fe20004000000 */
[----:B--2---:R-:W-:Y:S01]  /*14dc0*/  FFMA.FTZ R11, R4, -UR21, R14 ;  /* 0x80000015040b7c23 */ /* 0x004fe2000801000e */
[----:B------:R-:W2:Y:S01]  /*14dd0*/  MUFU.TANH R5, R5 ;  /* 0x0000000500057308 */ /* 0x000ea20000002400 */
[----:B------:R-:W-:Y:S02]  /*14de0*/  IMAD.IADD R4, R242, 0x1, -R2 ;  /* 0x00000001f2047824 */ /* 0x000fe400078e0a02 */
[----:B------:R-:W-:Y:S02]  /*14df0*/  FMUL.FTZ R12, R55, c[0x0][0x2ec] ;  /* 0x0000bb00370c7a20 */ /* 0x000fe40000410000 */
[----:B-1----:R-:W-:-:S03]  /*14e00*/  FFMA.FTZ R6, R10, -UR21, R6 ;  /* 0x800000150a067c23 */ /* 0x002fc60008010006 */
[----:B------:R-:W-:Y:S02]  /*14e10*/  MUFU.TANH R16, R16 ;  /* 0x0000001000107308 */ /* 0x000fe40000002400 */
[----:B------:R-:W-:Y:S02]  /*14e20*/  FSEL R140, R6, -INF , !P5 ;  /* 0xff800000068c7808 */ /* 0x000fe40006800000 */
[----:B------:R-:W-:Y:S01]  /*14e30*/  ISETP.GE.AND P5, PT, R2, R251, PT ;  /* 0x000000fb0200720c */ /* 0x000fe20003fa6270 */
[----:B--2---:R-:W-:-:S03]  /*14e40*/  FFMA.FTZ R3, R17, -UR21, R5 ;  /* 0x8000001511037c23 */ /* 0x004fc60008010005 */
        /* <DEDUP_REMOVED lines=27> */
[C---:B------:R-:W-:Y:S02]  /*15000*/  ISETP.GE.AND P6, PT, R2.reuse, R251, PT ;  /* 0x000000fb0200720c */ /* 0x040fe40003fc6270 */
[----:B------:R-:W-:Y:S02]  /*15010*/  IABS R3, R3 ;  /* 0x0000000300037213 */ /* 0x000fe40000000000 */
[C---:B------:R-:W-:Y:S02]  /*15020*/  ISETP.LT.OR P0, PT, R2.reuse, R246, P0 ;  /* 0x000000f60200720c */ /* 0x040fe40000701670 */
[----:B------:R-:W-:Y:S01]  /*15030*/  ISETP.LT.OR P6, PT, R2, R245, P6 ;  /* 0x000000f50200720c */ /* 0x000fe200037c1670 */
[----:B------:R-:W-:Y:S01]  /*15040*/  MUFU.TANH R18, R18 ;  /* 0x0000001200127308 */ /* 0x000fe20000002400 */
[----:B-1----:R-:W-:Y:S01]  /*15050*/  IMAD.MOV.U32 R4, RZ, RZ, R3 ;  /* 0x000000ffff047224 */ /* 0x002fe200078e0003 */
[----:B------:R-:W-:Y:S01]  /*15060*/  IABS R3, R5 ;  /* 0x0000000500037213 */ /* 0x000fe20000000000 */
[----:B------:R-:W-:-:S05]  /*15070*/  IMAD.IADD R5, R248, 0x1, -R2 ;  /* 0x00000001f8057824 */ /* 0x000fca00078e0a02 */
[----:B------:R1:W-:Y:S02]  /*15080*/  I2F R8, R4 ;  /* 0x0000000400087306 */ /* 0x0003e40000201400 */
[----:B-1----:R-:W-:Y:S02]  /*15090*/  IMAD.MOV.U32 R4, RZ, RZ, R3 ;  /* 0x000000ffff047224 */ /* 0x002fe400078e0003 */
[----:B------:R-:W-:-:S04]  /*150a0*/  IMAD.IADD R3, R241, 0x1, -R2 ;  /* 0x00000001f1037824 */ /* 0x000fc800078e0a02 */
[----:B------:R1:W2:Y:S01]  /*150b0*/  I2F R7, R4 ;  /* 0x0000000400077306 */ /* 0x0002a20000201400 */
[----:B------:R-:W-:-:S05]  /*150c0*/  IABS R3, R3 ;  /* 0x0000000300037213 */ /* 0x000fca0000000000 */
[----:B-1----:R-:W-:Y:S01]  /*150d0*/  IMAD.MOV.U32 R4, RZ, RZ, R3 ;  /* 0x000000ffff047224 */ /* 0x002fe200078e0003 */
[----:B------:R-:W-:Y:S01]  /*150e0*/  IABS R3, R5 ;  /* 0x0000000500037213 */ /* 0x000fe20000000000 */
[----:B------:R-:W-:Y:S02]  /*150f0*/  FMUL.FTZ R5, R143, c[0x0][0x2ec] ;  /* 0x0000bb008f057a20 */ /* 0x000fe40000410000 */
[----:B------:R1:W3:Y:S01]  /*15100*/  I2F R6, R4 ;  /* 0x0000000400067306 */ /* 0x0002e20000201400 */
[----:B--2---:R-:W-:Y:S02]  /*15110*/  FFMA.FTZ R7, R7, -UR21, R16 ;  /* 0x8000001507077c23 */ /* 0x004fe40008010010 */
[----:B------:R-:W-:-:S03]  /*15120*/  FMUL.FTZ R16, R50, c[0x0][0x2ec] ;  /* 0x0000bb0032107a20 */ /* 0x000fc60000410000 */
[----:B------:R-:W-:Y:S02]  /*15130*/  FSEL R64, R7, -INF , !P6 ;  /* 0xff80000007407808 */ /* 0x000fe40007000000 */
[----:B------:R-:W2:Y:S01]  /*15140*/  MUFU.TANH R5, R5 ;  /* 0x0000000500057308 */ /* 0x000ea20000002400 */
[----:B-1----:R-:W-:-:S07]  /*15150*/  FMUL.FTZ R4, R57, c[0x0][0x2ec] ;  /* 0x0000bb0039047a20 */ /* 0x002fce0000410000 */
[----:B------:R-:W-:Y:S01]  /*15160*/  I2F R3, R3 ;  /* 0x0000000300037306 */ /* 0x000fe20000201400 */
[----:B---3--:R-:W-:Y:S02]  /*15170*/  FFMA.FTZ R6, R6, -UR21, R17 ;  /* 0x8000001506067c23 */ /* 0x008fe40008010011 */
[----:B------:R-:W-:Y:S02]  /*15180*/  FMUL.FTZ R17, R40, c[0x0][0x2ec] ;  /* 0x0000bb0028117a20 */ /* 0x000fe40000410000 */
[----:B--2---:R-:W-:-:S03]  /*15190*/  FFMA.FTZ R5, R10, -UR21, R5 ;  /* 0x800000150a057c23 */ /* 0x004fc60008010005 */
[----:B------:R-:W1:Y:S01]  /*151a0*/  MUFU.TANH R4, R4 ;  /* 0x0000000400047308 */ /* 0x000e620000002400 */
[----:B------:R-:W-:Y:S01]  /*151b0*/  FMUL.FTZ R10, R54, c[0x0][0x2ec] ;  /* 0x0000bb00360a7a20 */ /* 0x000fe20000410000 */
[----:B------:R-:W-:Y:S02]  /*151c0*/  FSEL R5, R5, -INF , !P5 ;  /* 0xff80000005057808 */ /* 0x000fe40006800000 */
[----:B------:R-:W-:-:S04]  /*151d0*/  ISETP.GE.AND P5, PT, R2, R250, PT ;  /* 0x000000fa0200720c */ /* 0x000fc80003fa6270 */
[----:B------:R-:W-:Y:S01]  /*151e0*/  MUFU.TANH R17, R17 ;  /* 0x0000001100117308 */ /* 0x000fe20000002400 */
[----:B------:R2:W-:Y:S01]  /*151f0*/  STL [R1+0x48], R5 ;  /* 0x0000480501007387 */ /* 0x0005e20000100800 */
[----:B------:R-:W-:-:S04]  /*15200*/  ISETP.LT.OR P5, PT, R2, R244, P5 ;  /* 0x000000f40200720c */ /* 0x000fc80002fa1670 */
[----:B------:R-:W-:Y:S01]  /*15210*/  FSEL R56, R6, -INF , !P5 ;  /* 0xff80000006387808 */ /* 0x000fe20006800000 */
[----:B------:R-:W-:Y:S01]  /*15220*/  FMUL.FTZ R6, R29, c[0x0][0x2ec] ;  /* 0x0000bb001d067a20 */ /* 0x000fe20000410000 */
[----:B------:R-:W-:Y:S01]  /*15230*/  MUFU.TANH R16, R16 ;  /* 0x0000001000107308 */ /* 0x000fe20000002400 */
[----:B-1----:R-:W-:-:S05]  /*15240*/  FFMA.FTZ R4, R9, -UR21, R4 ;  /* 0x8000001509047c23 */ /* 0x002fca0008010004 */
[----:B------:R-:W-:Y:S01]  /*15250*/  FSEL R52, R4, -INF , !P4 ;  /* 0xff80000004347808 */ /* 0x000fe20006000000 */
[----:B------:R-:W-:Y:S01]  /*15260*/  FFMA.FTZ R4, R14, -UR21, R13 ;  /* 0x800000150e047c23 */ /* 0x000fe2000801000d */
[----:B------:R-:W1:Y:S01]  /*15270*/  MUFU.TANH R9, R10 ;  /* 0x0000000a00097308 */ /* 0x000e620000002400 */
[----:B------:R-:W-:Y:S01]  /*15280*/  ISETP.GE.AND P4, PT, R2, R249, PT ;  /* 0x000000f90200720c */ /* 0x000fe20003f86270 */
[----:B------:R-:W-:Y:S02]  /*15290*/  FMUL.FTZ R13, R48, c[0x0][0x2ec] ;  /* 0x0000bb00300d7a20 */ /* 0x000fe40000410000 */
[----:B------:R-:W-:Y:S02]  /*152a0*/  FSEL R4, R4, -INF , !P1 ;  /* 0xff80000004047808 */ /* 0x000fe40004800000 */
[----:B------:R-:W-:Y:S02]  /*152b0*/  ISETP.LT.OR P4, PT, R2, R243, P4 ;  /* 0x000000f30200720c */ /* 0x000fe40002781670 */
[----:B------:R-:W-:Y:S01]  /*152c0*/  IADD3 R2, R0, 0x19, RZ ;  /* 0x0000001900027810 */ /* 0x000fe20007ffe0ff */
[----:B------:R3:W-:Y:S01]  /*152d0*/  STL [R1+0x54], R4 ;  /* 0x0000540401007387 */ /* 0x0007e20000100800 */
[----:B--2---:R-:W-:Y:S01]  /*152e0*/  FFMA.FTZ R5, R8, -UR21, R15 ;  /* 0x8000001508057c23 */ /* 0x004fe2000801000f */
[----:B------:R-:W-:Y:S01]  /*152f0*/  MUFU.TANH R6, R6 ;  /* 0x0000000600067308 */ /* 0x000fe20000002400 */
[----:B------:R-:W-:-:S02]  /*15300*/  ISETP.GE.AND P1, PT, R2, R252, PT ;  /* 0x000000fc0200720c */ /* 0x000fc40003f26270 */
[C---:B------:R-:W-:Y:S01]  /*15310*/  ISETP.GE.AND P6, PT, R2.reuse, R250, PT ;  /* 0x000000fa0200720c */ /* 0x040fe20003fc6270 */
[----:B-1----:R-:W-:Y:S01]  /*15320*/  FFMA.FTZ R15, R3, -UR21, R9 ;  /* 0x80000015030f7c23 */ /* 0x002fe20008010009 */
[----:B------:R-:W-:Y:S01]  /*15330*/  FSEL R65, R5, -INF , !P0 ;  /* 0xff80000005417808 */ /* 0x000fe20004000000 */
[----:B------:R-:W-:Y:S01]  /*15340*/  IMAD.IADD R3, R247, 0x1, -R2 ;  /* 0x00000001f7037824 */ /* 0x000fe200078e0a02 */
[C---:B------:R-:W-:Y:S01]  /*15350*/  ISETP.GE.AND P0, PT, R2.reuse, R251, PT ;  /* 0x000000fb0200720c */ /* 0x040fe20003f06270 */
[----:B------:R-:W-:Y:S01]  /*15360*/  MUFU.TANH R13, R13 ;  /* 0x0000000d000d7308 */ /* 0x000fe20000002400 */
[C---:B------:R-:W-:Y:S02]  /*15370*/  ISETP.GE.AND P5, PT, R2.reuse, R249, PT ;  /* 0x000000f90200720c */ /* 0x040fe40003fa6270 */
[----:B------:R-:W-:Y:S02]  /*15380*/  IABS R3, R3 ;  /* 0x0000000300037213 */ /* 0x000fe40000000000 */
[----:B------:R-:W-:-:S02]  /*15390*/  ISETP.LT.OR P1, PT, R2, R246, P1 ;  /* 0x000000f60200720c */ /* 0x000fc40000f21670 */
[C---:B------:R-:W-:Y:S02]  /*153a0*/  ISETP.LT.OR P0, PT, R2.reuse, R245, P0 ;  /* 0x000000f50200720c */ /* 0x040fe40000701670 */
[C---:B------:R-:W-:Y:S02]  /*153b0*/  ISETP.LT.OR P6, PT, R2.reuse, R244, P6 ;  /* 0x000000f40200720c */ /* 0x040fe400037c1670 */
[----:B------:R-:W-:Y:S02]  /*153c0*/  ISETP.LT.OR P5, PT, R2, R243, P5 ;  /* 0x000000f30200720c */ /* 0x000fe40002fa1670 */
[----:B------:R-:W-:Y:S01]  /*153d0*/  FSEL R63, R15, -INF , !P4 ;  /* 0xff8000000f3f7808 */ /* 0x000fe20006000000 */
[----:B---3--:R-:W-:Y:S02]  /*153e0*/  IMAD.MOV.U32 R4, RZ, RZ, R3 ;  /* 0x000000ffff047224 */ /* 0x008fe400078e0003 */
        /* <DEDUP_REMOVED lines=14> */
[C---:B------:R-:W-:Y:S01]  /*154d0*/  ISETP.GE.AND P4, PT, R2.reuse, R252, PT ;  /* 0x000000fc0200720c */ /* 0x040fe20003f86270 */
        /* <DEDUP_REMOVED lines=12> */
[----:B------:R-:W-:Y:S01]  /*155a0*/  MUFU.TANH R14, R19 ;  /* 0x00000013000e7308 */ /* 0x000fe20000002400 */
[----:B-1----:R-:W-:Y:S01]  /*155b0*/  IMAD.MOV.U32 R4, RZ, RZ, R3 ;  /* 0x000000ffff047224 */ /* 0x002fe200078e0003 */
[----:B------:R-:W-:Y:S01]  /*155c0*/  IABS R3, R5 ;  /* 0x0000000500037213 */ /* 0x000fe20000000000 */
[----:B------:R-:W-:-:S05]  /*155d0*/  FMUL.FTZ R5, R31, c[0x0][0x2ec] ;  /* 0x0000bb001f057a20 */ /* 0x000fca0000410000 */
[----:B------:R1:W2:Y:S01]  /*155e0*/  I2F R7, R4 ;  /* 0x0000000400077306 */ /* 0x0002a20000201400 */
[----:B---3--:R-:W-:-:S05]  /*155f0*/  FFMA.FTZ R13, R8, -UR21, R13 ;  /* 0x80000015080d7c23 */ /* 0x008fca000801000d */
[----:B------:R-:W-:Y:S01]  /*15600*/  FSEL R30, R13, -INF , !P4 ;  /* 0xff8000000d1e7808 */ /* 0x000fe20006000000 */
[----:B------:R-:W-:Y:S01]  /*15610*/  FMUL.FTZ R13, R137, c[0x0][0x2ec] ;  /* 0x0000bb00890d7a20 */ /* 0x000fe20000410000 */
[----:B------:R-:W3:Y:S01]  /*15620*/  MUFU.TANH R5, R5 ;  /* 0x0000000500057308 */ /* 0x000ee20000002400 */
[----:B-1----:R-:W-:-:S07]  /*15630*/  FMUL.FTZ R4, R53, c[0x0][0x2ec] ;  /* 0x0000bb0035047a20 */ /* 0x002fce0000410000 */
[----:B------:R-:W1:Y:S01]  /*15640*/  I2F R3, R3 ;  /* 0x0000000300037306 */ /* 0x000e620000201400 */
[----:B--2---:R-:W-:-:S05]  /*15650*/  FFMA.FTZ R12, R7, -UR21, R16 ;  /* 0x80000015070c7c23 */ /* 0x004fca0008010010 */
[----:B------:R-:W-:Y:S01]  /*15660*/  FSEL R36, R12, -INF , !P1 ;  /* 0xff8000000c247808 */ /* 0x000fe20004800000 */
[----:B---3--:R-:W-:Y:S01]  /*15670*/  FFMA.FTZ R5, R10, -UR21, R5 ;  /* 0x800000150a057c23 */ /* 0x008fe20008010005 */
        /* <DEDUP_REMOVED lines=15> */
[----:B------:R-:W-:Y:S01]  /*15770*/  ISETP.LT.OR P6, PT, R2, R243, P6 ;  /* 0x000000f30200720c */ /* 0x000fe200037c1670 */
[----:B------:R-:W-:Y:S01]  /*15780*/  IMAD.IADD R2, R248, 0x1, -R2 ;  /* 0x00000001f8027824 */ /* 0x000fe200078e0a02 */
[C---:B------:R-:W-:Y:S02]  /*15790*/  ISETP.LT.OR P5, PT, R3.reuse, R246, P5 ;  /* 0x000000f60300720c */ /* 0x040fe40002fa1670 */
[----:B------:R-:W-:Y:S02]  /*157a0*/  ISETP.LT.OR P4, PT, R3, R245, P4 ;  /* 0x000000f50300720c */ /* 0x000fe40002781670 */
[----:B------:R-:W-:Y:S01]  /*157b0*/  IABS R4, R2 ;  /* 0x0000000200047213 */ /* 0x000fe20000000000 */
[----:B------:R-:W-:Y:S01]  /*157c0*/  IMAD.IADD R2, R247, 0x1, -R3 ;  /* 0x00000001f7027824 */ /* 0x000fe200078e0a03 */
[----:B------:R-:W-:-:S02]  /*157d0*/  ISETP.LT.OR P1, PT, R3, R244, P1 ;  /* 0x000000f40300720c */ /* 0x000fc40000f21670 */
[----:B------:R1:W-:Y:S01]  /*157e0*/  I2F R17, R4 ;  /* 0x0000000400117306 */ /* 0x0003e20000201400 */
[----:B------:R-:W-:Y:S02]  /*157f0*/  ISETP.LT.OR P0, PT, R3, R243, P0 ;  /* 0x000000f30300720c */ /* 0x000fe40000701670 */
[----:B------:R-:W-:-:S05]  /*15800*/  IABS R2, R2 ;  /* 0x0000000200027213 */ /* 0x000fca0000000000 */
        /* <DEDUP_REMOVED lines=26> */
[----:B--2---:R-:W-:-:S04]  /*159b0*/  FMUL.FTZ R5, R41, c[0x0][0x2ec] ;  /* 0x0000bb0029057a20 */ /* 0x004fc80000410000 */
[----:B------:R1:W2:Y:S02]  /*159c0*/  MUFU.TANH R16, R5 ;  /* 0x0000000500107308 */ /* 0x0002a40000002400 */
        /* <DEDUP_REMOVED lines=12> */
[----:B------:R-:W-:Y:S02]  /*15a90*/  FSEL R18, R5, -INF , !P4 ;  /* 0xff80000005127808 */ /* 0x000fe40006000000 */
[C---:B------:R-:W-:Y:S01]  /*15aa0*/  ISETP.GE.AND P6, PT, R2.reuse, R252, PT ;  /* 0x000000fc0200720c */ /* 0x040fe20003fc6270 */
[----:B------:R2:W-:Y:S01]  /*15ab0*/  STL [R1+0x20], R4 ;  /* 0x0000200401007387 */ /* 0x0005e20000100800 */
[C---:B------:R-:W-:Y:S02]  /*15ac0*/  ISETP.GE.AND P5, PT, R2.reuse, R251, PT ;  /* 0x000000fb0200720c */ /* 0x040fe40003fa6270 */
[C---:B------:R-:W-:Y:S02]  /*15ad0*/  ISETP.GE.AND P4, PT, R2.reuse, R250, PT ;  /* 0x000000fa0200720c */ /* 0x040fe40003f86270 */
[----:B------:R-:W-:Y:S01]  /*15ae0*/  ISETP.LT.OR P6, PT, R2, R246, P6 ;  /* 0x000000f60200720c */ /* 0x000fe200037c1670 */
[----:B-1----:R-:W-:Y:S01]  /*15af0*/  FMUL.FTZ R13, R138, c[0x0][0x2ec] ;  /* 0x0000bb008a0d7a20 */ /* 0x002fe20000410000 */
[----:B------:R-:W-:-:S02]  /*15b00*/  ISETP.LT.OR P5, PT, R2, R245, P5 ;  /* 0x000000f50200720c */ /* 0x000fc40002fa1670 */
[----:B------:R-:W-:Y:S02]  /*15b10*/  ISETP.LT.OR P4, PT, R2, R244, P4 ;  /* 0x000000f40200720c */ /* 0x000fe40002781670 */
[----:B------:R-:W-:Y:S01]  /*15b20*/  FSEL R41, R11, -INF , !P6 ;  /* 0xff8000000b297808 */ /* 0x000fe20007000000 */
        /* <DEDUP_REMOVED lines=8> */
[----:B------:R-:W-:Y:S02]  /*15bb0*/  IABS R4, R4 ;  /* 0x0000000400047213 */ /* 0x000fe40000000000 */
[----:B------:R-:W-:Y:S01]  /*15bc0*/  IADD3 R5, R242, -R2, RZ ;  /* 0x80000002f2057210 */ /* 0x000fe20007ffe0ff */
[----:B--2---:R-:W-:Y:S01]  /*15bd0*/  IMAD.IADD R3, R247, 0x1, -R2 ;  /* 0x00000001f7037824 */ /* 0x004fe200078e0a02 */
[----:B------:R1:W-:Y:S01]  /*15be0*/  I2F R14, R4 ;  /* 0x00000004000e7306 */ /* 0x0003e20000201400 */
[C---:B------:R-:W-:Y:S02]  /*15bf0*/  ISETP.GE.AND P0, PT, R2.reuse, R252, PT ;  /* 0x000000fc0200720c */ /* 0x040fe40003f06270 */
[C---:B------:R-:W-:Y:S02]  /*15c00*/  ISETP.GE.AND P6, PT, R2.reuse, R251, PT ;  /* 0x000000fb0200720c */ /* 0x040fe40003fc6270 */
[----:B------:R-:W-:Y:S02]  /*15c10*/  IABS R3, R3 ;  /* 0x0000000300037213 */ /* 0x000fe40000000000 */
[----:B------:R-:W-:-:S02]  /*15c20*/  ISETP.LT.OR P0, PT, R2, R246, P0 ;  /* 0x000000f60200720c */ /* 0x000fc40000701670 */
[----:B------:R-:W-:Y:S01]  /*15c30*/  ISETP.LT.OR P6, PT, R2, R245, P6 ;  /* 0x000000f50200720c */ /* 0x000fe200037c1670 */
[----:B-1----:R-:W-:Y:S01]  /*15c40*/  IMAD.MOV.U32 R4, RZ, RZ, R3 ;  /* 0x000000ffff047224 */ /* 0x002fe200078e0003 */
[----:B------:R-:W-:Y:S01]  /*15c50*/  IABS R3, R5 ;  /* 0x0000000500037213 */ /* 0x000fe20000000000 */
[--C-:B------:R-:W-:Y:S02]  /*15c60*/  IMAD.IADD R5, R248, 0x1, -R2.reuse ;  /* 0x00000001f8057824 */ /* 0x100fe400078e0a02 */
[----:B------:R1:W-:Y:S02]  /*15c70*/  I2F R8, R4 ;  /* 0x0000000400087306 */ /* 0x0003e40000201400 */
[----:B-1----:R-:W-:Y:S02]  /*15c80*/  IMAD.MOV.U32 R4, RZ, RZ, R3 ;  /* 0x000000ffff047224 */ /* 0x002fe400078e0003 */
[----:B------:R-:W-:-:S04]  /*15c90*/  IMAD.IADD R3, R241, 0x1, -R2 ;  /* 0x00000001f1037824 */ /* 0x000fc800078e0a02 */
        /* <DEDUP_REMOVED lines=10> */
[----:B------:R-:W-:Y:S02]  /*15d40*/  FMUL.FTZ R17, R212, c[0x0][0x2ec] ;  /* 0x0000bb00d4117a20 */ /* 0x000fe40000410000 */
[----:B---3--:R-:W-:-:S03]  /*15d50*/  FFMA.FTZ R5, R10, -UR21, R5 ;  /* 0x800000150a057c23 */ /* 0x008fc60008010005 */
[----:B------:R1:W2:Y:S01]  /*15d60*/  MUFU.TANH R15, R4 ;  /* 0x00000004000f7308 */ /* 0x0002a20000002400 */
[----:B------:R-:W-:Y:S01]  /*15d70*/  FMUL.FTZ R10, R139, c[0x0][0x2ec] ;  /* 0x0000bb008b0a7a20 */ /* 0x000fe20000410000 */
[----:B------:R-:W-:Y:S02]  /*15d80*/  FSEL R50, R5, -INF , !P5 ;  /* 0xff80000005327808 */ /* 0x000fe40006800000 */
[----:B------:R-:W-:-:S04]  /*15d90*/  ISETP.GE.AND P5, PT, R2, R250, PT ;  /* 0x000000fa0200720c */ /* 0x000fc80003fa6270 */
[----:B------:R-:W-:Y:S01]  /*15da0*/  MUFU.TANH R17, R17 ;  /* 0x0000001100117308 */ /* 0x000fe20000002400 */
[----:B------:R-:W-:-:S04]  /*15db0*/  ISETP.LT.OR P5, PT, R2, R244, P5 ;  /* 0x000000f40200720c */ /* 0x000fc80002fa1670 */
[----:B------:R-:W-:Y:S01]  /*15dc0*/  FSEL R42, R6, -INF , !P5 ;  /* 0xff800000062a7808 */ /* 0x000fe20006800000 */
[----:B------:R-:W-:Y:S02]  /*15dd0*/  FMUL.FTZ R6, R44, c[0x0][0x2ec] ;  /* 0x0000bb002c067a20 */ /* 0x000fe40000410000 */
[----:B-1----:R-:W-:Y:S02]  /*15de0*/  FMUL.FTZ R4, R39, c[0x0][0x2ec] ;  /* 0x0000bb0027047a20 */ /* 0x002fe40000410000 */
[----:B--2---:R-:W-:Y:S02]  /*15df0*/  FFMA.FTZ R5, R8, -UR21, R15 ;  /* 0x8000001508057c23 */ /* 0x004fe4000801000f */
[----:B------:R1:W2:Y:S03]  /*15e00*/  MUFU.TANH R16, R4 ;  /* 0x0000000400107308 */ /* 0x0002a60000002400 */
[----:B------:R-:W-:-:S05]  /*15e10*/  FSEL R219, R5, -INF , !P0 ;  /* 0xff80000005db7808 */ /* 0x000fca0004000000 */
[----:B------:R-:W-:Y:S01]  /*15e20*/  MUFU.TANH R6, R6 ;  /* 0x0000000600067308 */ /* 0x000fe20000002400 */
[----:B-1----:R-:W-:Y:S02]  /*15e30*/  FMUL.FTZ R4, R136, c[0x0][0x2ec] ;  /* 0x0000bb0088047a20 */ /* 0x002fe40000410000 */
[----:B--2---:R-:W-:-:S05]  /*15e40*/  FFMA.FTZ R7, R7, -UR21, R16 ;  /* 0x8000001507077c23 */ /* 0x004fca0008010010 */
[----:B------:R-:W1:Y:S01]  /*15e50*/  MUFU.TANH R4, R4 ;  /* 0x0000000400047308 */ /* 0x000e620000002400 */
[----:B------:R-:W-:Y:S01]  /*15e60*/  FSEL R239, R7, -INF , !P6 ;  /* 0xff80000007ef7808 */ /* 0x000fe20007000000 */
[----:B-1----:R-:W-:-:S06]  /*15e70*/  FFMA.FTZ R4, R9, -UR21, R4 ;  /* 0x8000001509047c23 */ /* 0x002fcc0008010004 */
[----:B------:R-:W1:Y:S01]  /*15e80*/  MUFU.TANH R9, R10 ;  /* 0x0000000a00097308 */ /* 0x000e620000002400 */
[----:B------:R-:W-:Y:S02]  /*15e90*/  FSEL R4, R4, -INF , !P4 ;  /* 0xff80000004047808 */ /* 0x000fe40006000000 */
[----:B------:R-:W-:-:S03]  /*15ea0*/  ISETP.GE.AND P4, PT, R2, R249, PT ;  /* 0x000000f90200720c */ /* 0x000fc60003f86270 */
[----:B------:R2:W-:Y:S01]  /*15eb0*/  STL [R1+0x10], R4 ;  /* 0x0000100401007387 */ /* 0x0005e20000100800 */
[----:B------:R-:W-:Y:S02]  /*15ec0*/  ISETP.LT.OR P4, PT, R2, R243, P4 ;  /* 0x000000f30200720c */ /* 0x000fe40002781670 */
[----:B------:R-:W-:-:S04]  /*15ed0*/  IADD3 R2, R0, 0x30, RZ ;  /* 0x0000003000027810 */ /* 0x000fc80007ffe0ff */
[C---:B------:R-:W-:Y:S02]  /*15ee0*/  ISETP.GE.AND P0, PT, R2.reuse, R251, PT ;  /* 0x000000fb0200720c */ /* 0x040fe40003f06270 */
[C---:B------:R-:W-:Y:S02]  /*15ef0*/  ISETP.GE.AND P6, PT, R2.reuse, R250, PT ;  /* 0x000000fa0200720c */ /* 0x040fe40003fc6270 */
[C---:B------:R-:W-:Y:S02]  /*15f00*/  ISETP.GE.AND P5, PT, R2.reuse, R249, PT ;  /* 0x000000f90200720c */ /* 0x040fe40003fa6270 */
[C---:B------:R-:W-:Y:S02]  /*15f10*/  ISETP.LT.OR P0, PT, R2.reuse, R245, P0 ;  /* 0x000000f50200720c */ /* 0x040fe40000701670 */
[C---:B------:R-:W-:Y:S02]  /*15f20*/  ISETP.LT.OR P6, PT, R2.reuse, R244, P6 ;  /* 0x000000f40200720c */ /* 0x040fe400037c1670 */
[----:B------:R-:W-:Y:S01]  /*15f30*/  ISETP.LT.OR P5, PT, R2, R243, P5 ;  /* 0x000000f30200720c */ /* 0x000fe20002fa1670 */
[----:B--2---:R-:W-:-:S02]  /*15f40*/  FFMA.FTZ R4, R14, -UR21, R13 ;  /* 0x800000150e047c23 */ /* 0x004fc4000801000d */
[----:B-1----:R-:W-:Y:S02]  /*15f50*/  FFMA.FTZ R13, R3, -UR21, R9 ;  /* 0x80000015030d7c23 */ /* 0x002fe40008010009 */
[----:B------:R-:W-:Y:S01]  /*15f60*/  IMAD.IADD R3, R247, 0x1, -R2 ;  /* 0x00000001f7037824 */ /* 0x000fe200078e0a02 */
[----:B------:R-:W-:Y:S01]  /*15f70*/  FSEL R4, R4, -INF , !P1 ;  /* 0xff80000004047808 */ /* 0x000fe20004800000 */
[----:B------:R-:W-:Y:S01]  /*15f80*/  FMUL.FTZ R14, R213, c[0x0][0x2ec] ;  /* 0x0000bb00d50e7a20 */ /* 0x000fe20000410000 */
[C---:B------:R-:W-:Y:S02]  /*15f90*/  ISETP.GE.AND P1, PT, R2.reuse, R252, PT ;  /* 0x000000fc0200720c */ /* 0x040fe40003f26270 */
[----:B------:R-:W-:Y:S01]  /*15fa0*/  IABS R3, R3 ;  /* 0x0000000300037213 */ /* 0x000fe20000000000 */
[----:B------:R1:W-:Y:S01]  /*15fb0*/  STL [R1+0xc], R4 ;  /* 0x00000c0401007387 */ /* 0x0003e20000100800 */
[----:B------:R-:W-:Y:S01]  /*15fc0*/  ISETP.LT.OR P1, PT, R2, R246, P1 ;  /* 0x000000f60200720c */ /* 0x000fe20000f21670 */
[----:B------:R-:W-:Y:S01]  /*15fd0*/  MUFU.TANH R14, R14 ;  /* 0x0000000e000e7308 */ /* 0x000fe20000002400 */
[----:B------:R-:W-:Y:S01]  /*15fe0*/  FSEL R218, R13, -INF , !P4 ;  /* 0xff8000000dda7808 */ /* 0x000fe20006000000 */
[----:B-1----:R-:W-:-:S02]  /*15ff0*/  IMAD.MOV.U32 R4, RZ, RZ, R3 ;  /* 0x000000ffff047224 */ /* 0x002fc400078e0003 */
[----:B------:R-:W-:-:S04]  /*16000*/  IMAD.IADD R3, R242, 0x1, -R2 ;  /* 0x00000001f2037824 */ /* 0x000fc800078e0a02 */
[----:B------:R1:W2:Y:S01]  /*16010*/  I2F R11, R4 ;  /* 0x00000004000b7306 */ /* 0x0002a20000201400 */
[----:B------:R-:W-:-:S05]  /*16020*/  IABS R3, R3 ;  /* 0x0000000300037213 */ /* 0x000fca0000000000 */
[----:B-1----:R-:W-:Y:S02]  /*16030*/  IMAD.MOV.U32 R4, RZ, RZ, R3 ;  /* 0x000000ffff047224 */ /* 0x002fe400078e0003 */
[----:B------:R-:W-:Y:S02]  /*16040*/  IMAD.IADD R3, R241, 0x1, -R2 ;  /* 0x00000001f1037824 */ /* 0x000fe400078e0a02 */
[----:B------:R1:W-:Y:S01]  /*16050*/  I2F R10, R4 ;  /* 0x00000004000a7306 */ /* 0x0003e20000201400 */
[----:B--2---:R-:W-:Y:S02]  /*16060*/  FFMA.FTZ R6, R11, -UR21, R6 ;  /* 0x800000150b067c23 */ /* 0x004fe40008010006 */
[----:B------:R-:W-:-:S05]  /*16070*/  IABS R3, R3 ;  /* 0x0000000300037213 */ /* 0x000fca0000000000 */
[----:B------:R2:W-:Y:S01]  /*16080*/  I2F R9, R3 ;  /* 0x0000000300097306 */ /* 0x0005e20000201400 */
[----:B-1----:R-:W-:Y:S01]  /*16090*/  IMAD.IADD R4, R248, 0x1, -R2 ;  /* 0x00000001f8047824 */ /* 0x002fe200078e0a02 */
[----:B------:R-:W-:-:S04]  /*160a0*/  IADD3 R2, R0, 0x31, RZ ;  /* 0x0000003100027810 */ /* 0x000fc80007ffe0ff */
[----:B------:R-:W-:Y:S01]  /*160b0*/  IABS R4, R4 ;  /* 0x0000000400047213 */ /* 0x000fe20000000000 */
[--C-:B------:R-:W-:Y:S01]  /*160c0*/  IMAD.IADD R5, R241, 0x1, -R2.reuse ;  /* 0x00000001f1057824 */ /* 0x100fe200078e0a02 */
[C---:B------:R-:W-:Y:S01]  /*160d0*/  ISETP.GE.AND P4, PT, R2.reuse, R252, PT ;  /* 0x000000fc0200720c */ /* 0x040fe20003f86270 */
[----:B--2---:R-:W-:Y:S01]  /*160e0*/  IMAD.IADD R3, R247, 0x1, -R2 ;  /* 0x00000001f7037824 */ /* 0x004fe200078e0a02 */
[----:B------:R1:W-:Y:S02]  /*160f0*/  I2F R12, R4 ;  /* 0x00000004000c7306 */ /* 0x0003e40000201400 */
[----:B------:R-:W-:Y:S02]  /*16100*/  ISETP.LT.OR P4, PT, R2, R246, P4 ;  /* 0x000000f60200720c */ /* 0x000fe40002781670 */
        /* <DEDUP_REMOVED lines=8> */
[----:B------:R1:W-:Y:S08]  /*16190*/  I2F R7, R4 ;  /* 0x0000000400077306 */ /* 0x0003f00000201400 */
[----:B------:R-:W2:Y:S01]  /*161a0*/  MUFU.TANH R5, R5 ;  /* 0x0000000500057308 */ /* 0x000ea20000002400 */
[----:B-1----:R-:W-:-:S07]  /*161b0*/  FMUL.FTZ R4, R45, c[0x0][0x2ec] ;  /* 0x0000bb002d047a20 */ /* 0x002fce0000410000 */
[----:B------:R-:W-:Y:S01]  /*161c0*/  I2F R3, R3 ;  /* 0x0000000300037306 */ /* 0x000fe20000201400 */
[----:B--2---:R-:W-:-:S07]  /*161d0*/  FFMA.FTZ R5, R10, -UR21, R5 ;  /* 0x800000150a057c23 */ /* 0x004fce0008010005 */
[----:B------:R1:W2:Y:S01]  /*161e0*/  MUFU.TANH R15, R4 ;  /* 0x00000004000f7308 */ /* 0x0002a20000002400 */
[----:B------:R-:W-:Y:S02]  /*161f0*/  FSEL R216, R5, -INF , !P0 ;  /* 0xff80000005d87808 */ /* 0x000fe40004000000 */
[----:B------:R-:W-:-:S04]  /*16200*/  ISETP.GE.AND P0, PT, R2, R250, PT ;  /* 0x000000fa0200720c */ /* 0x000fc80003f06270 */
[----:B------:R-:W-:Y:S01]  /*16210*/  ISETP.LT.OR P0, PT, R2, R244, P0 ;  /* 0x000000f40200720c */ /* 0x000fe20000701670 */
[----:B-1----:R-:W-:Y:S02]  /*16220*/  FMUL.FTZ R4, R47, c[0x0][0x2ec] ;  /* 0x0000bb002f047a20 */ /* 0x002fe40000410000 */
[----:B--2---:R-:W-:Y:S02]  /*16230*/  FFMA.FTZ R8, R8, -UR21, R15 ;  /* 0x8000001508087c23 */ /* 0x004fe4000801000f */
[----:B------:R1:W2:Y:S03]  /*16240*/  MUFU.TANH R16, R4 ;  /* 0x0000000400107308 */ /* 0x0002a60000002400 */
[----:B------:R-:W-:Y:S01]  /*16250*/  FSEL R211, R8, -INF , !P4 ;  /* 0xff80000008d37808 */ /* 0x000fe20006000000 */
[----:B-1----:R-:W-:Y:S01]  /*16260*/  FMUL.FTZ R4, R214, c[0x0][0x2ec] ;  /* 0x0000bb00d6047a20 */ /* 0x002fe20000410000 */
[----:B------:R-:W-:Y:S01]  /*16270*/  FSEL R214, R6, -INF , !P1 ;  /* 0xff80000006d67808 */ /* 0x000fe20004800000 */
[----:B--2---:R-:W-:Y:S01]  /*16280*/  FFMA.FTZ R7, R7, -UR21, R16 ;  /* 0x8000001507077c23 */ /* 0x004fe20008010010 */
[----:B------:R-:W-:-:S03]  /*16290*/  ISETP.GE.AND P1, PT, R2, R251, PT ;  /* 0x000000fb0200720c */ /* 0x000fc60003f26270 */
[----:B------:R-:W1:Y:S01]  /*162a0*/  MUFU.TANH R4, R4 ;  /* 0x0000000400047308 */ /* 0x000e620000002400 */
[----:B------:R-:W-:-:S04]  /*162b0*/  ISETP.LT.OR P1, PT, R2, R245, P1 ;  /* 0x000000f50200720c */ /* 0x000fc80000f21670 */
[----:B------:R-:W-:Y:S01]  /*162c0*/  FSEL R212, R7, -INF , !P1 ;  /* 0xff80000007d47808 */ /* 0x000fe20004800000 */
[----:B-1----:R-:W-:Y:S02]  /*162d0*/  FFMA.FTZ R4, R9, -UR21, R4 ;  /* 0x8000001509047c23 */ /* 0x002fe40008010004 */
[----:B------:R-:W-:Y:S02]  /*162e0*/  FFMA.FTZ R9, R12, -UR21, R14 ;  /* 0x800000150c097c23 */ /* 0x000fe4000801000e */
[----:B------:R-:W-:Y:S01]  /*162f0*/  FFMA.FTZ R12, R3, -UR21, R17 ;  /* 0x80000015030c7c23 */ /* 0x000fe20008010011 */
[----:B------:R-:W-:Y:S01]  /*16300*/  FSEL R217, R4, -INF , !P6 ;  /* 0xff80000004d97808 */ /* 0x000fe20007000000 */
[----:B------:R-:W-:Y:S01]  /*16310*/  IMAD.IADD R3, R248, 0x1, -R2 ;  /* 0x00000001f8037824 */ /* 0x000fe200078e0a02 */
[----:B------:R-:W-:Y:S02]  /*16320*/  ISETP.GE.AND P6, PT, R2, R249, PT ;  /* 0x000000f90200720c */ /* 0x000fe40003fc6270 */
[----:B------:R-:W-:-:S02]  /*16330*/  FSEL R215, R9, -INF , !P5 ;  /* 0xff80000009d77808 */ /* 0x000fc40006800000 */
        /* <DEDUP_REMOVED lines=18> */
[----:B-1----:R-:W-:Y:S01]  /*16460*/  IMAD.MOV.U32 R4, RZ, RZ, R3 ;  /* 0x000000ffff047224 */ /* 0x002fe200078e0003 */
[----:B------:R-:W-:-:S03]  /*16470*/  IABS R3, R5 ;  /* 0x0000000500037213 */ /* 0x000fc60000000000 */
[----:B------:R1:W-:Y:S02]  /*16480*/  I2F R14, R4 ;  /* 0x00000004000e7306 */ /* 0x0003e40000201400 */
[----:B-1----:R-:W-:Y:S02]  /*16490*/  IMAD.MOV.U32 R4, RZ, RZ, R3 ;  /* 0x000000ffff047224 */ /* 0x002fe400078e0003 */
[----:B------:R-:W-:-:S04]  /*164a0*/  IMAD.IADD R3, R241, 0x1, -R2 ;  /* 0x00000001f1037824 */ /* 0x000fc800078e0a02 */
[----:B------:R1:W-:Y:S01]  /*164b0*/  I2F R13, R4 ;  /* 0x00000004000d7306 */ /* 0x0003e20000201400 */
[----:B------:R-:W-:-:S05]  /*164c0*/  IABS R3, R3 ;  /* 0x0000000300037213 */ /* 0x000fca0000000000 */
[----:B------:R-:W-:Y:S02]  /*164d0*/  IMAD.MOV.U32 R5, RZ, RZ, R3 ;  /* 0x000000ffff057224 */ /* 0x000fe400078e0003 */
[----:B------:R-:W-:Y:S02]  /*164e0*/  FMUL.FTZ R12, R73, c[0x0][0x2ec] ;  /* 0x0000bb00490c7a20 */ /* 0x000fe40000410000 */
[----:B------:R-:W-:Y:S01]  /*164f0*/  I2F R11, R5 ;  /* 0x00000005000b7306 */ /* 0x000fe20000201400 */
[----:B-1----:R-:W-:-:S05]  /*16500*/  IMAD.IADD R4, R248, 0x1, -R2 ;  /* 0x00000001f8047824 */ /* 0x002fca00078e0a02 */
[----:B------:R-:W-:-:S05]  /*16510*/  IABS R3, R4 ;  /* 0x0000000400037213 */ /* 0x000fca0000000000 */
[----:B------:R-:W-:Y:S02]  /*16520*/  IMAD.MOV.U32 R4, RZ, RZ, R3 ;  /* 0x000000ffff047224 */ /* 0x000fe400078e0003 */
[----:B------:R-:W-:Y:S02]  /*16530*/  IMAD.IADD R3, R247, 0x1, -R0 ;  /* 0x00000001f7037824 */ /* 0x000fe400078e0a00 */
[----:B------:R1:W-:Y:S03]  /*16540*/  I2F R10, R4 ;  /* 0x00000004000a7306 */ /* 0x0003e60000201400 */
[----:B------:R-:W-:-:S05]  /*16550*/  IABS R3, R3 ;  /* 0x0000000300037213 */ /* 0x000fca0000000000 */
[----:B-1----:R-:W-:Y:S02]  /*16560*/  IMAD.MOV.U32 R4, RZ, RZ, R3 ;  /* 0x000000ffff047224 */ /* 0x002fe400078e0003 */
[--C-:B------:R-:W-:Y:S02]  /*16570*/  IMAD.IADD R3, R242, 0x1, -R0.reuse ;  /* 0x00000001f2037824 */ /* 0x100fe400078e0a00 */
[----:B------:R-:W-:Y:S01]  /*16580*/  IMAD.IADD R2, R241, 0x1, -R0 ;  /* 0x00000001f1027824 */ /* 0x000fe200078e0a00 */
[----:B------:R-:W-:Y:S02]  /*16590*/  I2F R9, R4 ;  /* 0x0000000400097306 */ /* 0x000fe40000201400 */
[----:B------:R-:W-:-:S06]  /*165a0*/  IABS R3, R3 ;  /* 0x0000000300037213 */ /* 0x000fcc0000000000 */
[----:B------:R1:W-:Y:S01]  /*165b0*/  I2F R8, R3 ;  /* 0x0000000300087306 */ /* 0x0003e20000201400 */
[----:B------:R-:W-:Y:S01]  /*165c0*/  IABS R2, R2 ;  /* 0x0000000200027213 */ /* 0x000fe20000000000 */
[----:B-1----:R-:W-:-:S06]  /*165d0*/  FMUL.FTZ R3, R76, c[0x0][0x2ec] ;  /* 0x0000bb004c037a20 */ /* 0x002fcc0000410000 */
[----:B------:R1:W-:Y:S01]  /*165e0*/  I2F R7, R2 ;  /* 0x0000000200077306 */ /* 0x0003e20000201400 */
[----:B------:R2:W5:Y:S07]  /*165f0*/  LDL.LU R76, [R1+0xc8] ;  /* 0x0000c800014c7983 */ /* 0x00056e0000300800 */
[----:B------:R-:W3:Y:S01]  /*16600*/  MUFU.TANH R3, R3 ;  /* 0x0000000300037308 */ /* 0x000ee20000002400 */
[----:B-1----:R-:W-:-:S07]  /*16610*/  FMUL.FTZ R2, R75, c[0x0][0x2ec] ;  /* 0x0000bb004b027a20 */ /* 0x002fce0000410000 */
[----:B------:R-:W-:Y:S01]  /*16620*/  MUFU.TANH R12, R12 ;  /* 0x0000000c000c7308 */ /* 0x000fe20000002400 */
[----:B------:R2:W5:Y:S07]  /*16630*/  LDL.LU R75, [R1+0xc4] ;  /* 0x0000c400014b7983 */ /* 0x00056e0000300800 */
[----:B------:R1:W4:Y:S01]  /*16640*/  MUFU.TANH R4, R2 ;  /* 0x0000000200047308 */ /* 0x0003220000002400 */
[----:B---3--:R-:W-:Y:S02]  /*16650*/  FFMA.FTZ R5, R6, -UR21, R3 ;  /* 0x8000001506057c23 */ /* 0x008fe40008010003 */
[----:B-1----:R-:W-:-:S02]  /*16660*/  FMUL.FTZ R2, R74, c[0x0][0x2ec] ;  /* 0x0000bb004a027a20 */ /* 0x002fc40000410000 */
[----:B----4-:R-:W-:Y:S01]  /*16670*/  FFMA.FTZ R4, R14, -UR21, R4 ;  /* 0x800000150e047c23 */ /* 0x010fe20008010004 */
[----:B------:R-:W-:Y:S02]  /*16680*/  FSEL R210, R5, -INF , !P6 ;  /* 0xff80000005d27808 */ /* 0x000fe40007000000 */
[----:B------:R1:W3:Y:S01]  /*16690*/  MUFU.TANH R3, R2 ;  /* 0x0000000200037308 */ /* 0x0002e20000002400 */
[----:B------:R2:W5:Y:S01]  /*166a0*/  LDL.LU R74, [R1+0xc0] ;  /* 0x0000c000014a7983 */ /* 0x0005620000300800 */
[----:B------:R-:W-:Y:S02]  /*166b0*/  ISETP.GE.AND P6, PT, R0, R252, PT ;  /* 0x000000fc0000720c */ /* 0x000fe40003fc6270 */
[----:B------:R-:W-:Y:S01]  /*166c0*/  FSEL R133, R4, -INF , !P5 ;  /* 0xff80000004857808 */ /* 0x000fe20006800000 */
[----:B------:R2:W5:Y:S01]  /*166d0*/  LDL.LU R73, [R1+0xbc] ;  /* 0x0000bc0001497983 */ /* 0x0005620000300800 */
[----:B-1----:R-:W-:-:S05]  /*166e0*/  IMAD.IADD R2, R248, 0x1, -R0 ;  /* 0x00000001f8027824 */ /* 0x002fca00078e0a00 */
[----:B------:R-:W-:-:S04]  /*166f0*/  IABS R2, R2 ;  /* 0x0000000200027213 */ /* 0x000fc80000000000 */
[----:B------:R1:W-:Y:S01]  /*16700*/  I2F R6, R2 ;  /* 0x0000000200067306 */ /* 0x0003e20000201400 */
[----:B---3--:R-:W-:Y:S02]  /*16710*/  FFMA.FTZ R3, R13, -UR21, R3 ;  /* 0x800000150d037c23 */ /* 0x008fe40008010003 */
[----:B-1----:R-:W-:-:S03]  /*16720*/  FMUL.FTZ R2, R72, c[0x0][0x2ec] ;  /* 0x0000bb0048027a20 */ /* 0x002fc60000410000 */
[----:B------:R-:W-:Y:S01]  /*16730*/  FSEL R139, R3, -INF , !P4 ;  /* 0xff800000038b7808 */ /* 0x000fe20006000000 */
[----:B------:R2:W5:Y:S01]  /*16740*/  LDL.LU R72, [R1+0xb8] ;  /* 0x0000b80001487983 */ /* 0x0005620000300800 */
[----:B------:R1:W-:Y:S01]  /*16750*/  MUFU.TANH R15, R2 ;  /* 0x00000002000f7308 */ /* 0x0003e20000002400 */
[C---:B------:R-:W-:Y:S02]  /*16760*/  ISETP.GE.AND P5, PT, R0.reuse, R251, PT ;  /* 0x000000fb0000720c */ /* 0x040fe40003fa6270 */
[C---:B------:R-:W-:Y:S01]  /*16770*/  ISETP.GE.AND P4, PT, R0.reuse, R250, PT ;  /* 0x000000fa0000720c */ /* 0x040fe20003f86270 */
[----:B-1----:R-:W-:Y:S01]  /*16780*/  FMUL.FTZ R2, R71, c[0x0][0x2ec] ;  /* 0x0000bb0047027a20 */ /* 0x002fe20000410000 */
[C---:B------:R-:W-:Y:S01]  /*16790*/  ISETP.LT.OR P6, PT, R0.reuse, R246, P6 ;  /* 0x000000f60000720c */ /* 0x040fe200037c1670 */
[----:B------:R2:W5:Y:S02]  /*167a0*/  LDL.LU R71, [R1+0xb4] ;  /* 0x0000b40001477983 */ /* 0x0005640000300800 */
[----:B------:R1:W-:Y:S01]  /*167b0*/  MUFU.TANH R13, R2 ;  /* 0x00000002000d7308 */ /* 0x0003e20000002400 */
[----:B------:R-:W-:Y:S01]  /*167c0*/  FMUL.FTZ R3, R69, c[0x0][0x2ec] ;  /* 0x0000bb0045037a20 */ /* 0x000fe20000410000 */
[----:B------:R-:W-:-:S02]  /*167d0*/  ISETP.LT.OR P5, PT, R0, R245, P5 ;  /* 0x000000f50000720c */ /* 0x000fc40002fa1670 */
[----:B------:R-:W-:Y:S01]  /*167e0*/  ISETP.LT.OR P4, PT, R0, R244, P4 ;  /* 0x000000f40000720c */ /* 0x000fe20002781670 */
[----:B-1----:R-:W-:-:S05]  /*167f0*/  FFMA.FTZ R2, R11, -UR21, R12 ;  /* 0x800000150b027c23 */ /* 0x002fca000801000c */
[----:B------:R-:W-:Y:S02]  /*16800*/  FSEL R209, R2, -INF , !P1 ;  /* 0xff80000002d17808 */ /* 0x000fe40004800000 */
[----:B------:R-:W-:Y:S01]  /*16810*/  ISETP.GE.AND P1, PT, R0, R249, PT ;  /* 0x000000f90000720c */ /* 0x000fe20003f26270 */
[----:B------:R-:W-:Y:S02]  /*16820*/  FMUL.FTZ R11, R70, c[0x0][0x2ec] ;  /* 0x0000bb00460b7a20 */ /* 0x000fe40000410000 */
[----:B------:R2:W5:Y:S01]  /*16830*/  LDL.LU R70, [R1+0xb0] ;  /* 0x0000b00001467983 */ /* 0x0005620000300800 */
[----:B------:R-:W-:Y:S01]  /*16840*/  ISETP.LT.OR P1, PT, R0, R243, P1 ;  /* 0x000000f30000720c */ /* 0x000fe20000f21670 */
[----:B------:R-:W-:Y:S02]  /*16850*/  FMUL.FTZ R0, R68, c[0x0][0x2ec] ;  /* 0x0000bb0044007a20 */ /* 0x000fe40000410000 */
[----:B------:R2:W5:Y:S04]  /*16860*/  LDL.LU R69, [R1+0xac] ;  /* 0x0000ac0001457983 */ /* 0x0005680000300800 */
[----:B------:R2:W5:Y:S01]  /*16870*/  LDL.LU R68, [R1+0xa8] ;  /* 0x0000a80001447983 */ /* 0x0005620000300800 */
[----:B------:R-:W1:Y:S08]  /*16880*/  MUFU.TANH R5, R11 ;  /* 0x0000000b00057308 */ /* 0x000e700000002400 */
[----:B------:R-:W3:Y:S01]  /*16890*/  MUFU.TANH R3, R3 ;  /* 0x0000000300037308 */ /* 0x000ee20000002400 */
[----:B-1----:R-:W-:-:S07]  /*168a0*/  FFMA.FTZ R2, R10, -UR21, R5 ;  /* 0x800000150a027c23 */ /* 0x002fce0008010005 */
[----:B------:R-:W1:Y:S01]  /*168b0*/  MUFU.TANH R0, R0 ;  /* 0x0000000000007308 */ /* 0x000e620000002400 */
[----:B------:R-:W-:Y:S02]  /*168c0*/  FSEL R208, R2, -INF , !P0 ;  /* 0xff80000002d07808 */ /* 0x000fe40004000000 */
[----:B------:R-:W-:Y:S01]  /*168d0*/  PLOP3.LUT P0, PT, PT, PT, UP0, 0x80, 0x0 ;  /* 0x000000000000781c */ /* 0x000fe20003f0f008 */
[----:B------:R-:W-:Y:S02]  /*168e0*/  FFMA.FTZ R5, R9, -UR21, R15 ;  /* 0x8000001509057c23 */ /* 0x000fe4000801000f */
[----:B------:R-:W-:Y:S02]  /*168f0*/  FFMA.FTZ R4, R8, -UR21, R13 ;  /* 0x8000001508047c23 */ /* 0x000fe4000801000d */
[----:B---3--:R-:W-:Y:S02]  /*16900*/  FFMA.FTZ R3, R7, -UR21, R3 ;  /* 0x8000001507037c23 */ /* 0x008fe40008010003 */
[----:B-1----:R-:W-:Y:S01]  /*16910*/  FFMA.FTZ R0, R6, -UR21, R0 ;  /* 0x8000001506007c23 */ /* 0x002fe20008010000 */
[----:B------:R-:W-:-:S02]  /*16920*/  FSEL R13, R5, -INF , !P6 ;  /* 0xff800000050d7808 */ /* 0x000fc40007000000 */
[----:B------:R-:W-:Y:S02]  /*16930*/  FSEL R14, R4, -INF , !P5 ;  /* 0xff800000040e7808 */ /* 0x000fe40006800000 */
[----:B------:R-:W-:Y:S02]  /*16940*/  FSEL R132, R3, -INF , !P4 ;  /* 0xff80000003847808 */ /* 0x000fe40006000000 */
[----:B------:R-:W-:Y:S01]  /*16950*/  FSEL R138, R0, -INF , !P1 ;  /* 0xff800000008a7808 */ /* 0x000fe20004800000 */
[----:B------:R-:W-:Y:S05]  /*16960*/  @!P0 BRA `(.L_x_814) ;  /* 0x0000050000008947 */ /* 0x000fea0003800000 */
[----:B--2---:R-:W2:Y:S04]  /*16970*/  LDL.64 R48, [R1+0xa0] ;  /* 0x0000a00001307983 */ /* 0x004ea80000100a00 */
        /* <DEDUP_REMOVED lines=77> */
.L_x_816:
[----:B------:R-:W-:Y:S05]  /*16e50*/  BSYNC B0 ;  /* 0x0000000000007941 */ /* 0x000fea0003800000 */
.L_x_815:
[----:B------:R-:W0:Y:S02]  /*16e60*/  LDGDEPBAR ;  /* 0x00000000000079af */ /* 0x000e240000000000 */
.L_x_814:
[----:B-12---:R-:W2:Y:S04]  /*16e70*/  LDL.LU R2, [R1+0x5c] ;  /* 0x00005c0001027983 */ /* 0x006ea80000300800 */
[----:B------:R-:W3:Y:S04]  /*16e80*/  LDL.LU R0, [R1+0x58] ;  /* 0x0000580001007983 */ /* 0x000ee80000300800 */
[----:B------:R-:W4:Y:S01]  /*16e90*/  LDL.LU R4, [R1+0x4c] ;  /* 0x00004c0001047983 */ /* 0x000f220000300800 */
[----:B------:R-:W-:-:S03]  /*16ea0*/  MOV R29, R140 ;  /* 0x0000008c001d7202 */ /* 0x000fc60000000f00 */
[----:B------:R-:W2:Y:S01]  /*16eb0*/  LDL.LU R5, [R1+0x50] ;  /* 0x0000500001057983 */ /* 0x000ea20000300800 */
[----:B------:R-:W-:Y:S01]  /*16ec0*/  MOV R38, R66 ;  /* 0x0000004200267202 */ /* 0x000fe20000000f00 */
[----:B------:R-:W-:Y:S01]  /*16ed0*/  IMAD.MOV.U32 R37, RZ, RZ, R64 ;  /* 0x000000ffff257224 */ /* 0x000fe200078e0040 */
[----:B------:R-:W-:Y:S01]  /*16ee0*/  MOV R11, R67 ;  /* 0x00000043000b7202 */ /* 0x000fe20000000f00 */
[----:B------:R-:W2:Y:S01]  /*16ef0*/  LDL.LU R15, [R1+0x10] ;  /* 0x00001000010f7983 */ /* 0x000ea20000300800 */
[----:B------:R-:W-:-:S03]  /*16f00*/  MOV R31, R65 ;  /* 0x00000041001f7202 */ /* 0x000fc60000000f00 */
[----:B------:R-:W-:Y:S04]  /*16f10*/  STL [R1+0xc4], R231 ;  /* 0x0000c4e701007387 */ /* 0x000fe80000100800 */
[----:B------:R1:W-:Y:S04]  /*16f20*/  STL [R1+0xc0], R230 ;  /* 0x0000c0e601007387 */ /* 0x0003e80000100800 */
[----:B-1----:R-:W2:Y:S04]  /*16f30*/  LDL.LU R230, [R1+0x48] ;  /* 0x0000480001e67983 */ /* 0x002ea80000300800 */
[----:B------:R1:W-:Y:S04]  /*16f40*/  STL [R1+0xbc], R229 ;  /* 0x0000bce501007387 */ /* 0x0003e80000100800 */
[----:B-1----:R-:W2:Y:S04]  /*16f50*/  LDL.LU R229, [R1+0x20] ;  /* 0x0000200001e57983 */ /* 0x002ea80000300800 */
[----:B------:R1:W-:Y:S04]  /*16f60*/  STL [R1+0xb8], R228 ;  /* 0x0000b8e401007387 */ /* 0x0003e80000100800 */
[----:B-1----:R-:W2:Y:S04]  /*16f70*/  LDL.LU R228, [R1+0x54] ;  /* 0x0000540001e47983 */ /* 0x002ea80000300800 */
[----:B------:R-:W-:Y:S04]  /*16f80*/  STL [R1+0xb4], R227 ;  /* 0x0000b4e301007387 */ /* 0x000fe80000100800 */
[----:B------:R-:W-:Y:S04]  /*16f90*/  STL [R1+0xb0], R226 ;  /* 0x0000b0e201007387 */ /* 0x000fe80000100800 */
[----:B------:R-:W-:Y:S04]  /*16fa0*/  STL [R1+0xac], R225 ;  /* 0x0000ace101007387 */ /* 0x000fe80000100800 */
[----:B------:R-:W2:Y:S04]  /*16fb0*/  LDL.LU R17, [R1+0x30] ;  /* 0x0000300001117983 */ /* 0x000ea80000300800 */
[----:B------:R-:W2:Y:S04]  /*16fc0*/  LDL.LU R16, [R1+0x1c] ;  /* 0x00001c0001107983 */ /* 0x000ea80000300800 */
[----:B------:R1:W-:Y:S04]  /*16fd0*/  STL [R1+0xa8], R220 ;  /* 0x0000a8dc01007387 */ /* 0x0003e80000100800 */
[----:B-1----:R-:W2:Y:S04]  /*16fe0*/  LDL.LU R220, [R1+0xc] ;  /* 0x00000c0001dc7983 */ /* 0x002ea80000300800 */
[----:B------:R-:W2:Y:S01]  /*16ff0*/  LDL.LU R44, [R1+0x70] ;  /* 0x00007000012c7983 */ /* 0x000ea20000300800 */
[----:B------:R-:W-:-:S02]  /*17000*/  MOV R227, R41 ;  /* 0x0000002900e37202 */ /* 0x000fc40000000f00 */
[----:B------:R-:W-:Y:S02]  /*17010*/  MOV R39, R60 ;  /* 0x0000003c00277202 */ /* 0x000fe40000000f00 */
[----:B------:R-:W-:Y:S02]  /*17020*/  MOV R10, R61 ;  /* 0x0000003d000a7202 */ /* 0x000fe40000000f00 */
[----:B---3--:R-:W-:Y:S02]  /*17030*/  MOV R7, R0 ;  /* 0x0000000000077202 */ /* 0x008fe40000000f00 */
[----:B----4-:R-:W-:-:S04]  /*17040*/  FMNMX.FTZ R0, R4, R21, !PT ;  /* 0x0000001504007209 */ /* 0x010fc80007810000 */
[----:B------:R-:W-:Y:S02]  /*17050*/  FMNMX.FTZ R137, R23, R0, !PT ;  /* 0x0000000017897209 */ /* 0x000fe40007810000 */
[----:B--2---:R-:W-:-:S04]  /*17060*/  FMNMX.FTZ R0, R5, R26, !PT ;  /* 0x0000001a05007209 */ /* 0x004fc80007810000 */
        /* <DEDUP_REMOVED lines=9> */
[----:B------:R-:W-:Y:S02]  /*17100*/  FMNMX.FTZ R137, R54, R137, !PT ;  /* 0x0000008936897209 */ /* 0x000fe40007810000 */
[----:B------:R-:W-:-:S04]  /*17110*/  FMNMX.FTZ R0, R230, R0, !PT ;  /* 0x00000000e6007209 */ /* 0x000fc80007810000 */
[----:B------:R-:W-:-:S04]  /*17120*/  FMNMX.FTZ R0, R37, R0, !PT ;  /* 0x0000000025007209 */ /* 0x000fc80007810000 */
[----:B------:R-:W-:Y:S02]  /*17130*/  FMNMX.FTZ R0, R28, R0, !PT ;  /* 0x000000001c007209 */ /* 0x000fe40007810000 */
[----:B------:R-:W-:Y:S02]  /*17140*/  FMNMX.FTZ R137, R30, R137, !PT ;  /* 0x000000891e897209 */ /* 0x000fe40007810000 */
[----:B------:R-:W-:-:S04]  /*17150*/  FMNMX.FTZ R0, R36, R0, !PT ;  /* 0x0000000024007209 */ /* 0x000fc80007810000 */
        /* <DEDUP_REMOVED lines=14> */
[----:B------:R-:W-:-:S02]  /*17240*/  MOV R47, R2 ;  /* 0x00000002002f7202 */ /* 0x000fc40000000f00 */
[----:B------:R-:W1:Y:S04]  /*17250*/  SHFL.BFLY PT, R2, R136, 0x2, 0x1f ;  /* 0x0c401f0088027f89 */ /* 0x000e6800000e0000 */
[----:B------:R-:W2:Y:S01]  /*17260*/  SHFL.BFLY PT, R0, R137, 0x2, 0x1f ;  /* 0x0c401f0089007f89 */ /* 0x000ea200000e0000 */
[----:B-1----:R-:W-:Y:S02]  /*17270*/  FMNMX.FTZ R136, R136, R2, !PT ;  /* 0x0000000288887209 */ /* 0x002fe40007810000 */
[----:B--2---:R-:W-:-:S03]  /*17280*/  FMNMX.FTZ R137, R137, R0, !PT ;  /* 0x0000000089897209 */ /* 0x004fc60007810000 */
[----:B------:R-:W1:Y:S04]  /*17290*/  SHFL.BFLY PT, R2, R136, 0x1, 0x1f ;  /* 0x0c201f0088027f89 */ /* 0x000e6800000e0000 */
[----:B------:R-:W2:Y:S01]  /*172a0*/  SHFL.BFLY PT, R0, R137, 0x1, 0x1f ;  /* 0x0c201f0089007f89 */ /* 0x000ea200000e0000 */
[----:B------:R-:W-:Y:S02]  /*172b0*/  MOV R41, R52 ;  /* 0x0000003400297202 */ /* 0x000fe40000000f00 */
[----:B-1----:R-:W-:Y:S02]  /*172c0*/  FMNMX.FTZ R136, R136, R2, !PT ;  /* 0x0000000288887209 */ /* 0x002fe40007810000 */
[----:B------:R-:W-:Y:S02]  /*172d0*/  FMNMX.FTZ R2, R47, R32, !PT ;  /* 0x000000202f027209 */ /* 0x000fe40007810000 */
[----:B--2---:R-:W-:-:S02]  /*172e0*/  FMNMX.FTZ R137, R137, R0, !PT ;  /* 0x0000000089897209 */ /* 0x004fc40007810000 */
        /* <DEDUP_REMOVED lines=8> */
[----:B------:R-:W-:Y:S01]  /*17370*/  FMNMX.FTZ R0, R135, R0, !PT ;  /* 0x0000000087007209 */ /* 0x000fe20007810000 */
[----:B------:R-:W-:Y:S01]  /*17380*/  IMAD.MOV.U32 R43, RZ, RZ, R56 ;  /* 0x000000ffff2b7224 */ /* 0x000fe200078e0038 */
[----:B------:R-:W-:Y:S02]  /*17390*/  MOV R225, R63 ;  /* 0x0000003f00e17202 */ /* 0x000fe40000000f00 */
[----:B------:R-:W-:Y:S02]  /*173a0*/  FMNMX.FTZ R2, R41, R2, !PT ;  /* 0x0000000229027209 */ /* 0x000fe40007810000 */
[----:B------:R-:W-:-:S02]  /*173b0*/  FMNMX.FTZ R0, R228, R0, !PT ;  /* 0x00000000e4007209 */ /* 0x000fc40007810000 */
[----:B------:R-:W-:Y:S02]  /*173c0*/  FSETP.NEU.FTZ.AND P1, PT, R137, -INF , PT ;  /* 0xff8000008900780b */ /* 0x000fe40003f3d000 */
[----:B------:R-:W-:Y:S02]  /*173d0*/  FMNMX.FTZ R2, R43, R2, !PT ;  /* 0x000000022b027209 */ /* 0x000fe40007810000 */
[----:B------:R-:W-:Y:S02]  /*173e0*/  FMNMX.FTZ R0, R225, R0, !PT ;  /* 0x00000000e1007209 */ /* 0x000fe40007810000 */
[C---:B------:R-:W-:Y:S01]  /*173f0*/  FSEL R3, R137.reuse, RZ, P1 ;  /* 0x000000ff89037208 */ /* 0x040fe20000800000 */
[----:B------:R-:W-:Y:S01]  /*17400*/  FMUL.FTZ R12, R137, c[0x0][0x23c] ;  /* 0x00008f00890c7a20 */ /* 0x000fe20000410000 */
[----:B------:R-:W-:Y:S02]  /*17410*/  MOV R231, R57 ;  /* 0x0000003900e77202 */ /* 0x000fe40000000f00 */
[----:B------:R-:W-:-:S02]  /*17420*/  FMNMX.FTZ R2, R59, R2, !PT ;  /* 0x000000023b027209 */ /* 0x000fc40007810000 */
[----:B------:R-:W-:Y:S02]  /*17430*/  FMNMX.FTZ R0, R58, R0, !PT ;  /* 0x000000003a007209 */ /* 0x000fe40007810000 */
[----:B------:R-:W-:Y:S01]  /*17440*/  FSETP.NEU.FTZ.AND P0, PT, R136, -INF , PT ;  /* 0xff8000008800780b */ /* 0x000fe20003f1d000 */
[----:B------:R-:W-:Y:S01]  /*17450*/  FADD.FTZ R4, R4, -R3 ;  /* 0x8000000304047221 */ /* 0x000fe20000010000 */
[----:B------:R-:W-:Y:S02]  /*17460*/  FMNMX.FTZ R2, R35, R2, !PT ;  /* 0x0000000223027209 */ /* 0x000fe40007810000 */
[----:B------:R-:W-:Y:S02]  /*17470*/  FMNMX.FTZ R0, R231, R0, !PT ;  /* 0x00000000e7007209 */ /* 0x000fe40007810000 */
[----:B------:R-:W-:Y:S02]  /*17480*/  FSEL R3, R136, RZ, P0 ;  /* 0x000000ff88037208 */ /* 0x000fe40000000000 */
[----:B------:R-:W-:-:S02]  /*17490*/  FSEL R12, R12, RZ, P1 ;  /* 0x000000ff0c0c7208 */ /* 0x000fc40000800000 */
[----:B------:R-:W-:Y:S02]  /*174a0*/  FMNMX.FTZ R2, R40, R2, !PT ;  /* 0x0000000228027209 */ /* 0x000fe40007810000 */
[----:B------:R-:W-:Y:S01]  /*174b0*/  FMNMX.FTZ R0, R19, R0, !PT ;  /* 0x0000000013007209 */ /* 0x000fe20007810000 */
[----:B------:R-:W-:Y:S01]  /*174c0*/  FADD.FTZ R6, R5, -R3 ;  /* 0x8000000305067221 */ /* 0x000fe20000010000 */
[----:B------:R-:W-:Y:S01]  /*174d0*/  FMNMX.FTZ R2, R15, R2, !PT ;  /* 0x000000020f027209 */ /* 0x000fe20007810000 */
[----:B------:R-:W-:Y:S01]  /*174e0*/  FFMA.FTZ R3, R21, c[0x0][0x23c], -R12 ;  /* 0x00008f0015037a23 */ /* 0x000fe2000001080c */
[----:B------:R-:W-:Y:S01]  /*174f0*/  FMNMX.FTZ R0, R220, R0, !PT ;  /* 0x00000000dc007209 */ /* 0x000fe20007810000 */
[----:B------:R-:W-:Y:S02]  /*17500*/  FMUL.FTZ R4, R4, c[0x0][0x23c] ;  /* 0x00008f0004047a20 */ /* 0x000fe40000410000 */
[----:B------:R1:W-:Y:S02]  /*17510*/  MUFU.EX2 R8, R3 ;  /* 0x0000000300087308 */ /* 0x0003e40000000800 */
[----:B-1----:R-:W-:-:S02]  /*17520*/  FMNMX.FTZ R3, R42, R2, !PT ;  /* 0x000000022a037209 */ /* 0x002fc40007810000 */
        /* <DEDUP_REMOVED lines=8> */
[--C-:B------:R-:W-:Y:S01]  /*175b0*/  FFMA.FTZ R4, R23, c[0x0][0x23c], -R12.reuse ;  /* 0x00008f0017047a23 */ /* 0x100fe2000001080c */
[----:B------:R-:W-:Y:S01]  /*175c0*/  FMNMX.FTZ R2, R210, R2, !PT ;  /* 0x00000002d2027209 */ /* 0x000fe20007810000 */
[----:B------:R-:W-:Y:S01]  /*175d0*/  FFMA.FTZ R5, R20, c[0x0][0x23c], -R12 ;  /* 0x00008f0014057a23 */ /* 0x000fe2000001080c */
[----:B------:R-:W-:Y:S01]  /*175e0*/  FMNMX.FTZ R3, R209, R3, !PT ;  /* 0x00000003d1037209 */ /* 0x000fe20007810000 */
[----:B------:R1:W-:Y:S01]  /*175f0*/  MUFU.EX2 R9, R4 ;  /* 0x0000000400097308 */ /* 0x0003e20000000800 */
[----:B------:R-:W-:-:S02]  /*17600*/  FFMA.FTZ R226, R44, R0, R8 ;  /* 0x000000002ce27223 */ /* 0x000fc40000010008 */
[-C--:B------:R-:W-:Y:S02]  /*17610*/  FMUL.FTZ R64, R164, R0.reuse ;  /* 0x00000000a4407220 */ /* 0x080fe40000410000 */
[----:B------:R-:W-:-:S03]  /*17620*/  FMUL.FTZ R65, R165, R0 ;  /* 0x00000000a5417220 */ /* 0x000fc60000410000 */
[----:B------:R3:W-:Y:S01]  /*17630*/  MUFU.EX2 R46, R5 ;  /* 0x00000005002e7308 */ /* 0x0007e20000000800 */
[-C--:B------:R-:W-:Y:S02]  /*17640*/  FMUL.FTZ R52, R168, R0.reuse ;  /* 0x00000000a8347220 */ /* 0x080fe40000410000 */
[----:B------:R-:W-:Y:S01]  /*17650*/  FMUL.FTZ R53, R169, R0 ;  /* 0x00000000a9357220 */ /* 0x000fe20000410000 */
[----:B-1----:R-:W-:Y:S02]  /*17660*/  FMNMX.FTZ R4, R208, R2, !PT ;  /* 0x00000002d0047209 */ /* 0x002fe40007810000 */
[----:B------:R-:W-:Y:S01]  /*17670*/  FMNMX.FTZ R2, R132, R3, !PT ;  /* 0x0000000384027209 */ /* 0x000fe20007810000 */
[----:B------:R-:W-:Y:S02]  /*17680*/  FMUL.FTZ R3, R6, c[0x0][0x23c] ;  /* 0x00008f0006037a20 */ /* 0x000fe40000410000 */
[-C--:B------:R-:W-:Y:S02]  /*17690*/  FMUL.FTZ R48, R180, R0.reuse ;  /* 0x00000000b4307220 */ /* 0x080fe40000410000 */
[----:B------:R-:W-:-:S02]  /*176a0*/  FMUL.FTZ R49, R181, R0 ;  /* 0x00000000b5317220 */ /* 0x000fc40000410000 */
[----:B---3--:R-:W-:Y:S02]  /*176b0*/  FFMA.FTZ R5, R22, c[0x0][0x23c], -R12 ;  /* 0x00008f0016057a23 */ /* 0x008fe4000001080c */
        /* <DEDUP_REMOVED lines=13> */
[----:B------:R-:W-:Y:S01]  /*17790*/  FMUL.FTZ R140, R84, R0 ;  /* 0x00000000548c7220 */ /* 0x000fe20000410000 */
        /* <DEDUP_REMOVED lines=11> */
[----:B------:R-:W-:Y:S08]  /*17850*/  MUFU.EX2 R18, R5 ;  /* 0x0000000500127308 */ /* 0x000ff00000000800 */
[----:B------:R-:W1:Y:S01]  /*17860*/  MUFU.EX2 R0, R3 ;  /* 0x0000000300007308 */ /* 0x000e620000000800 */
[----:B------:R-:W-:Y:S01]  /*17870*/  MOV R96, R54 ;  /* 0x0000003600607202 */ /* 0x000fe20000000f00 */
[----:B------:R-:W-:-:S04]  /*17880*/  IMAD.MOV.U32 R81, RZ, RZ, R59 ;  /* 0x000000ffff517224 */ /* 0x000fc800078e003b */
[----:B------:R-:W-:Y:S01]  /*17890*/  IMAD.MOV.U32 R112, RZ, RZ, R96 ;  /* 0x000000ffff707224 */ /* 0x000fe200078e0060 */
[----:B------:R-:W-:Y:S02]  /*178a0*/  MOV R96, R81 ;  /* 0x0000005100607202 */ /* 0x000fe40000000f00 */
[----:B------:R-:W3:Y:S01]  /*178b0*/  LDL.LU R81, [R1+0x78] ;  /* 0x0000780001517983 */ /* 0x000ee20000300800 */
[----:B-1----:R-:W-:Y:S02]  /*178c0*/  FMUL.FTZ R63, R83, R0 ;  /* 0x00000000533f7220 */ /* 0x002fe40000410000 */
[----:B------:R-:W-:Y:S02]  /*178d0*/  IMAD.MOV.U32 R83, RZ, RZ, R18 ;  /* 0x000000ffff537224 */ /* 0x000fe400078e0012 */
[----:B------:R-:W4:Y:S04]  /*178e0*/  LDL.LU R18, [R1+0x7c] ;  /* 0x00007c0001127983 */ /* 0x000f280000300800 */
[----:B------:R-:W1:Y:S01]  /*178f0*/  SHFL.BFLY PT, R6, R2, 0x2, 0x1f ;  /* 0x0c401f0002067f89 */ /* 0x000e6200000e0000 */
[----:B------:R-:W-:Y:S01]  /*17900*/  FMNMX.FTZ R4, R138, R4, !PT ;  /* 0x000000048a047209 */ /* 0x000fe20007810000 */
[----:B------:R-:W-:-:S04]  /*17910*/  IMAD.MOV.U32 R152, RZ, RZ, R7 ;  /* 0x000000ffff987224 */ /* 0x000fc800078e0007 */
[----:B------:R-:W1:Y:S01]  /*17920*/  SHFL.BFLY PT, R7, R4, 0x2, 0x1f ;  /* 0x0c401f0004077f89 */ /* 0x000e6200000e0000 */
[----:B------:R-:W-:-:S05]  /*17930*/  FMUL.FTZ R3, R136, c[0x0][0x23c] ;  /* 0x00008f0088037a20 */ /* 0x000fca0000410000 */
[----:B------:R-:W-:-:S05]  /*17940*/  FSEL R3, R3, RZ, P0 ;  /* 0x000000ff03037208 */ /* 0x000fca0000000000 */
[----:B------:R-:W-:Y:S01]  /*17950*/  FFMA.FTZ R5, R26, c[0x0][0x23c], -R3 ;  /* 0x00008f001a057a23 */ /* 0x000fe20000010803 */
[----:B------:R-:W-:Y:S02]  /*17960*/  MOV R85, R9 ;  /* 0x0000000900557202 */ /* 0x000fe40000000f00 */
[----:B-1----:R-:W-:Y:S01]  /*17970*/  FMNMX.FTZ R2, R2, R6, !PT ;  /* 0x0000000602027209 */ /* 0x002fe20007810000 */
[----:B------:R1:W2:Y:S01]  /*17980*/  MUFU.EX2 R9, R5 ;  /* 0x0000000500097308 */ /* 0x0002a20000000800 */
[----:B------:R-:W-:-:S03]  /*17990*/  FMNMX.FTZ R4, R4, R7, !PT ;  /* 0x0000000704047209 */ /* 0x000fc60007810000 */
[----:B-1----:R-:W1:Y:S04]  /*179a0*/  SHFL.BFLY PT, R5, R2, 0x1, 0x1f ;  /* 0x0c201f0002057f89 */ /* 0x002e6800000e0000 */
[----:B------:R-:W1:Y:S01]  /*179b0*/  SHFL.BFLY PT, R6, R4, 0x1, 0x1f ;  /* 0x0c201f0004067f89 */ /* 0x000e6200000e0000 */
        /* <DEDUP_REMOVED lines=14> */
[-C--:B------:R-:W-:Y:S01]  /*17aa0*/  FMUL.FTZ R62, R82, R0.reuse ;  /* 0x00000000523e7220 */ /* 0x080fe20000410000 */
        /* <DEDUP_REMOVED lines=23> */
[----:B------:R-:W-:Y:S02]  /*17c20*/  MOV R69, R135 ;  /* 0x0000008700457202 */ /* 0x000fe40000000f00 */
[----:B-1----:R-:W-:-:S04]  /*17c30*/  FMNMX.FTZ R135, R2, R5, !PT ;  /* 0x0000000502877209 */ /* 0x002fc80007810000 */
[C---:B------:R-:W-:Y:S01]  /*17c40*/  FSETP.NEU.FTZ.AND P0, PT, R135.reuse, -INF , PT ;  /* 0xff8000008700780b */ /* 0x040fe20003f1d000 */
[----:B------:R-:W-:-:S05]  /*17c50*/  FMUL.FTZ R2, R135, c[0x0][0x23c] ;  /* 0x00008f0087027a20 */ /* 0x000fca0000410000 */
[----:B------:R-:W-:Y:S01]  /*17c60*/  FSEL R2, R2, RZ, P0 ;  /* 0x000000ff02027208 */ /* 0x000fe20000000000 */
[----:B------:R-:W-:Y:S02]  /*17c70*/  FFMA.FTZ R7, R27, c[0x0][0x23c], -R3 ;  /* 0x00008f001b077a23 */ /* 0x000fe40000010803 */
[----:B------:R-:W-:Y:S01]  /*17c80*/  IMAD.MOV.U32 R116, RZ, RZ, R68 ;  /* 0x000000ffff747224 */ /* 0x000fe200078e0044 */
[----:B------:R-:W-:Y:S02]  /*17c90*/  MOV R68, R153 ;  /* 0x0000009900447202 */ /* 0x000fe40000000f00 */
[----:B------:R-:W-:Y:S01]  /*17ca0*/  MUFU.EX2 R153, R7 ;  /* 0x0000000700997308 */ /* 0x000fe20000000800 */
[----:B------:R-:W-:Y:S01]  /*17cb0*/  IMAD.MOV.U32 R71, RZ, RZ, R39 ;  /* 0x000000ffff477224 */ /* 0x000fe200078e0027 */
[----:B------:R-:W-:Y:S01]  /*17cc0*/  MOV R154, R116 ;  /* 0x00000074009a7202 */ /* 0x000fe20000000f00 */
[----:B------:R-:W-:Y:S01]  /*17cd0*/  IMAD.MOV.U32 R116, RZ, RZ, R37 ;  /* 0x000000ffff747224 */ /* 0x000fe200078e0025 */
[----:B------:R-:W-:Y:S01]  /*17ce0*/  MOV R129, R96 ;  /* 0x0000006000817202 */ /* 0x000fe20000000f00 */
[----:B--2---:R-:W-:-:S02]  /*17cf0*/  FFMA.FTZ R82, R97, R0, R9 ;  /* 0x0000000061527223 */ /* 0x004fc40000010009 */
[----:B------:R-:W-:-:S04]  /*17d00*/  FFMA.FTZ R0, R25, c[0x0][0x23c], -R3 ;  /* 0x00008f0019007a23 */ /* 0x000fc80000010803 */
[----:B------:R1:W-:Y:S01]  /*17d10*/  MUFU.EX2 R155, R0 ;  /* 0x00000000009b7308 */ /* 0x0003e20000000800 */
[----:B------:R-:W-:Y:S02]  /*17d20*/  MOV R97, R84 ;  /* 0x0000005400617202 */ /* 0x000fe40000000f00 */
[----:B------:R-:W-:Y:S02]  /*17d30*/  MOV R84, R134 ;  /* 0x0000008600547202 */ /* 0x000fe40000000f00 */
[----:B------:R-:W-:Y:S01]  /*17d40*/  FMNMX.FTZ R134, R4, R6, !PT ;  /* 0x0000000604867209 */ /* 0x000fe20007810000 */
[----:B-1----:R-:W-:-:S04]  /*17d50*/  FFMA.FTZ R0, R24, c[0x0][0x23c], -R3 ;  /* 0x00008f0018007a23 */ /* 0x002fc80000010803 */
[----:B------:R1:W-:Y:S01]  /*17d60*/  MUFU.EX2 R26, R0 ;  /* 0x00000000001a7308 */ /* 0x0003e20000000800 */
[----:B------:R-:W-:Y:S01]  /*17d70*/  FFMA.FTZ R4, R32, c[0x0][0x23c], -R2 ;  /* 0x00008f0020047a23 */ /* 0x000fe20000010802 */
[----:B-1----:R-:W-:Y:S02]  /*17d80*/  FSEL R0, R135, RZ, P0 ;  /* 0x000000ff87007208 */ /* 0x002fe40000000000 */
[----:B------:R-:W-:-:S03]  /*17d90*/  FSETP.NEU.FTZ.AND P0, PT, R134, -INF , PT ;  /* 0xff8000008600780b */ /* 0x000fc60003f1d000 */
[----:B------:R-:W-:-:S04]  /*17da0*/  FADD.FTZ R0, R117, -R0 ;  /* 0x8000000075007221 */ /* 0x000fc80000010000 */
[----:B------:R-:W-:Y:S01]  /*17db0*/  FMUL.FTZ R5, R0, c[0x0][0x23c] ;  /* 0x00008f0000057a20 */ /* 0x000fe20000410000 */
[----:B------:R-:W-:Y:S01]  /*17dc0*/  FSEL R0, R134, RZ, P0 ;  /* 0x000000ff86007208 */ /* 0x000fe20000000000 */
[----:B------:R1:W-:Y:S04]  /*17dd0*/  MUFU.EX2 R7, R4 ;  /* 0x0000000400077308 */ /* 0x0003e80000000800 */
[----:B------:R-:W-:Y:S02]  /*17de0*/  FADD.FTZ R6, R152, -R0 ;  /* 0x8000000098067221 */ /* 0x000fe40000010000 */
[----:B------:R-:W-:-:S05]  /*17df0*/  FMUL.FTZ R0, R134, c[0x0][0x23c] ;  /* 0x00008f0086007a20 */ /* 0x000fca0000410000 */
[----:B------:R-:W-:Y:S01]  /*17e00*/  FSEL R0, R0, RZ, P0 ;  /* 0x000000ff00007208 */ /* 0x000fe20000000000 */
[----:B-1----:R-:W-:-:S04]  /*17e10*/  FFMA.FTZ R4, R34, c[0x0][0x23c], -R2 ;  /* 0x00008f0022047a23 */ /* 0x002fc80000010802 */
[----:B------:R1:W-:Y:S08]  /*17e20*/  MUFU.EX2 R152, R4 ;  /* 0x0000000400987308 */ /* 0x0003f00000000800 */
[----:B------:R-:W2:Y:S01]  /*17e30*/  MUFU.EX2 R5, R5 ;  /* 0x0000000500057308 */ /* 0x000ea20000000800 */
[----:B-1----:R-:W-:Y:S02]  /*17e40*/  FMUL.FTZ R4, R6, c[0x0][0x23c] ;  /* 0x00008f0006047a20 */ /* 0x002fe40000410000 */
[----:B------:R-:W-:-:S05]  /*17e50*/  FFMA.FTZ R6, R33, c[0x0][0x23c], -R0 ;  /* 0x00008f0021067a23 */ /* 0x000fca0000010800 */
[----:B------:R-:W1:Y:S08]  /*17e60*/  MUFU.EX2 R4, R4 ;  /* 0x0000000400047308 */ /* 0x000e700000000800 */
[----:B------:R-:W4:Y:S01]  /*17e70*/  MUFU.EX2 R6, R6 ;  /* 0x0000000600067308 */ /* 0x000f220000000800 */
[----:B--2---:R-:W-:Y:S01]  /*17e80*/  FMUL.FTZ R32, R104, R5 ;  /* 0x0000000568207220 */ /* 0x004fe20000410000 */
[----:B------:R-:W-:Y:S01]  /*17e90*/  MOV R104, R26 ;  /* 0x0000001a00687202 */ /* 0x000fe20000000f00 */
[----:B------:R-:W-:Y:S01]  /*17ea0*/  IMAD.MOV.U32 R26, RZ, RZ, R85 ;  /* 0x000000ffff1a7224 */ /* 0x000fe200078e0055 */
[----:B------:R-:W-:-:S02]  /*17eb0*/  MOV R128, R97 ;  /* 0x0000006100807202 */ /* 0x000fc40000000f00 */
[----:B------:R-:W-:Y:S02]  /*17ec0*/  MOV R70, R68 ;  /* 0x0000004400467202 */ /* 0x000fe40000000f00 */
[----:B------:R-:W-:Y:S01]  /*17ed0*/  MOV R27, R84 ;  /* 0x00000054001b7202 */ /* 0x000fe20000000f00 */
[----:B-1----:R-:W-:Y:S01]  /*17ee0*/  FMUL.FTZ R34, R106, R4 ;  /* 0x000000046a227220 */ /* 0x002fe20000410000 */
        /* <DEDUP_REMOVED lines=10> */
[----:B---3--:R-:W-:Y:S01]  /*17f90*/  FFMA.FTZ R81, R81, R5, R7 ;  /* 0x0000000551517223 */ /* 0x008fe20000010007 */
        /* <DEDUP_REMOVED lines=75> */
[----:B----4-:R-:W-:Y:S02]  /*18450*/  FFMA.FTZ R80, R18, R4, R6 ;  /* 0x0000000412507223 */ /* 0x010fe40000010006 */
[----:B------:R-:W-:Y:S02]  /*18460*/  IMAD.MOV.U32 R117, RZ, RZ, R19 ;  /* 0x000000ffff757224 */ /* 0x000fe400078e0013 */
[--C-:B------:R-:W-:Y:S02]  /*18470*/  FFMA.FTZ R4, R17, c[0x0][0x23c], -R2.reuse ;  /* 0x00008f0011047a23 */ /* 0x100fe40000010802 */
[----:B------:R-:W-:Y:S02]  /*18480*/  FFMA.FTZ R5, R16, c[0x0][0x23c], -R2 ;  /* 0x00008f0010057a23 */ /* 0x000fe40000010802 */
[----:B------:R-:W1:Y:S01]  /*18490*/  LDSM.16.MT88.4 R16, [R221+0xc000] ;  /* 0x00c00000dd10783b */ /* 0x000e620000004200 */
[----:B------:R2:W-:Y:S01]  /*184a0*/  MUFU.EX2 R107, R4 ;  /* 0x00000004006b7308 */ /* 0x0005e20000000800 */
[----:B------:R-:W-:Y:S01]  /*184b0*/  MOV R108, R115 ;  /* 0x00000073006c7202 */ /* 0x000fe20000000f00 */
[----:B------:R-:W-:-:S02]  /*184c0*/  IMAD.MOV.U32 R77, RZ, RZ, R98 ;  /* 0x000000ffff4d7224 */ /* 0x000fc400078e0062 */
[----:B--2---:R-:W-:-:S04]  /*184d0*/  FFMA.FTZ R4, R83, c[0x0][0x23c], -R0 ;  /* 0x00008f0053047a23 */ /* 0x004fc80000010800 */
[----:B------:R2:W3:Y:S01]  /*184e0*/  MUFU.EX2 R83, R4 ;  /* 0x0000000400537308 */ /* 0x0004e20000000800 */
[----:B------:R-:W-:Y:S02]  /*184f0*/  MOV R115, R99 ;  /* 0x0000006300737202 */ /* 0x000fe40000000f00 */
[----:B------:R-:W-:-:S05]  /*18500*/  MOV R99, R128 ;  /* 0x0000008000637202 */ /* 0x000fca0000000f00 */
[----:B------:R-:W4:Y:S01]  /*18510*/  MUFU.EX2 R78, R5 ;  /* 0x00000005004e7308 */ /* 0x000f220000000800 */
[----:B--2---:R-:W-:-:S07]  /*18520*/  FFMA.FTZ R4, R119, c[0x0][0x23c], -R0 ;  /* 0x00008f0077047a23 */ /* 0x004fce0000010800 */
[----:B------:R2:W-:Y:S01]  /*18530*/  MUFU.EX2 R105, R4 ;  /* 0x0000000400697308 */ /* 0x0005e20000000800 */
[----:B------:R-:W-:Y:S02]  /*18540*/  MOV R98, R117 ;  /* 0x0000007500627202 */ /* 0x000fe40000000f00 */
[----:B------:R-:W-:Y:S02]  /*18550*/  MOV R128, R85 ;  /* 0x0000005500807202 */ /* 0x000fe40000000f00 */
[----:B------:R-:W-:Y:S02]  /*18560*/  MOV R117, R84 ;  /* 0x0000005400757202 */ /* 0x000fe40000000f00 */
[----:B------:R-:W-:Y:S02]  /*18570*/  MOV R85, R11 ;  /* 0x0000000b00557202 */ /* 0x000fe40000000f00 */
[----:B------:R-:W-:Y:S01]  /*18580*/  MOV R84, R10 ;  /* 0x0000000a00547202 */ /* 0x000fe20000000f00 */
[----:B--2---:R-:W-:-:S02]  /*18590*/  FFMA.FTZ R4, R118, c[0x0][0x23c], -R0 ;  /* 0x00008f0076047a23 */ /* 0x004fc40000010800 */
[----:B------:R-:W-:Y:S02]  /*185a0*/  IMAD.MOV.U32 R118, RZ, RZ, R129 ;  /* 0x000000ffff767224 */ /* 0x000fe400078e0081 */
[----:B------:R-:W-:Y:S02]  /*185b0*/  IMAD.MOV.U32 R129, RZ, RZ, R96 ;  /* 0x000000ffff817224 */ /* 0x000fe400078e0060 */
[----:B------:R-:W-:Y:S02]  /*185c0*/  IMAD.MOV.U32 R96, RZ, RZ, R231 ;  /* 0x000000ffff607224 */ /* 0x000fe400078e00e7 */
[----:B------:R2:W1:Y:S01]  /*185d0*/  MUFU.EX2 R231, R4 ;  /* 0x0000000400e77308 */ /* 0x0004620000000800 */
[----:B------:R-:W-:Y:S02]  /*185e0*/  F2FP.BF16.PACK_AB R8, R113, R8 ;  /* 0x000000087108723e */ /* 0x000fe400000010ff */
[----:B------:R-:W-:Y:S02]  /*185f0*/  F2FP.BF16.PACK_AB R9, R153, R9 ;  /* 0x000000099909723e */ /* 0x000fe400000010ff */
[----:B------:R-:W-:-:S02]  /*18600*/  F2FP.BF16.PACK_AB R10, R106, R154 ;  /* 0x0000009a6a0a723e */ /* 0x000fc400000010ff */
[----:B------:R-:W-:Y:S02]  /*18610*/  F2FP.BF16.PACK_AB R11, R104, R155 ;  /* 0x0000009b680b723e */ /* 0x000fe400000010ff */
        /* <DEDUP_REMOVED lines=8> */
[----:B-1----:R-:W-:Y:S01]  /*186a0*/  HMMA.16816.F32.BF16 R68, R8, R16, R148 ;  /* 0x000000100844723c */ /* 0x002fe20000041894 */
[----:B--2---:R-:W-:Y:S02]  /*186b0*/  F2FP.BF16.PACK_AB R4, R152, R7 ;  /* 0x000000079804723e */ /* 0x004fe400000010ff */
[----:B---3--:R-:W-:-:S04]  /*186c0*/  F2FP.BF16.PACK_AB R5, R83, R6 ;  /* 0x000000065305723e */ /* 0x008fc800000010ff */
[----:B----4-:R-:W-:Y:S02]  /*186d0*/  MOV R151, R78 ;  /* 0x0000004e00977202 */ /* 0x010fe40000000f00 */
        /* <DEDUP_REMOVED lines=50> */
[----:B------:R-:W-:Y:S02]  /*18a00*/  MOV R62, R148 ;  /* 0x00000094003e7202 */ /* 0x000fe40000000f00 */
        /* <DEDUP_REMOVED lines=23> */
[----:B-1----:R-:W-:Y:S01]  /*18b80*/  FFMA.FTZ R4, R123, c[0x0][0x23c], -R12 ;  /* 0x00008f007b047a23 */ /* 0x002fe2000001080c */
[----:B------:R-:W-:-:S05]  /*18b90*/  MOV R123, R227 ;  /* 0x000000e3007b7202 */ /* 0x000fca0000000f00 */
[----:B------:R1:W-:Y:S02]  /*18ba0*/  MUFU.EX2 R227, R4 ;  /* 0x0000000400e37308 */ /* 0x0003e40000000800 */
[----:B-1----:R-:W-:-:S06]  /*18bb0*/  FFMA.FTZ R4, R202, c[0x0][0x23c], -R12 ;  /* 0x00008f00ca047a23 */ /* 0x002fcc000001080c */
[----:B------:R1:W-:Y:S02]  /*18bc0*/  MUFU.EX2 R202, R4 ;  /* 0x0000000400ca7308 */ /* 0x0003e40000000800 */
[----:B-1----:R-:W-:-:S06]  /*18bd0*/  FFMA.FTZ R4, R62, c[0x0][0x23c], -R3 ;  /* 0x00008f003e047a23 */ /* 0x002fcc0000010803 */
[----:B------:R1:W-:Y:S02]  /*18be0*/  MUFU.EX2 R94, R4 ;  /* 0x00000004005e7308 */ /* 0x0003e40000000800 */
[----:B-1----:R-:W-:-:S06]  /*18bf0*/  FFMA.FTZ R4, R230, c[0x0][0x23c], -R3 ;  /* 0x00008f00e6047a23 */ /* 0x002fcc0000010803 */
[----:B------:R1:W-:Y:S02]  /*18c00*/  MUFU.EX2 R230, R4 ;  /* 0x0000000400e67308 */ /* 0x0003e40000000800 */
[--C-:B-1----:R-:W-:Y:S01]  /*18c10*/  FFMA.FTZ R4, R149, c[0x0][0x23c], -R3.reuse ;  /* 0x00008f0095047a23 */ /* 0x102fe20000010803 */
[----:B------:R-:W-:Y:S02]  /*18c20*/  MOV R149, R150 ;  /* 0x0000009600957202 */ /* 0x000fe40000000f00 */
[----:B------:R-:W-:Y:S02]  /*18c30*/  MOV R150, R113 ;  /* 0x0000007100967202 */ /* 0x000fe40000000f00 */
[----:B------:R-:W-:Y:S02]  /*18c40*/  MOV R113, R226 ;  /* 0x000000e200717202 */ /* 0x000fe40000000f00 */
[----:B------:R1:W-:Y:S02]  /*18c50*/  MUFU.EX2 R226, R4 ;  /* 0x0000000400e27308 */ /* 0x0003e40000000800 */
[----:B-1----:R-:W-:-:S06]  /*18c60*/  FFMA.FTZ R4, R63, c[0x0][0x23c], -R3 ;  /* 0x00008f003f047a23 */ /* 0x002fcc0000010803 */
[----:B------:R1:W2:Y:S01]  /*18c70*/  MUFU.EX2 R7, R4 ;  /* 0x0000000400077308 */ /* 0x0002a20000000800 */
[----:B------:R-:W-:Y:S01]  /*18c80*/  MOV R63, R124 ;  /* 0x0000007c003f7202 */ /* 0x000fe20000000f00 */
[----:B------:R-:W-:Y:S02]  /*18c90*/  FFMA.FTZ R124, R229, c[0x0][0x23c], -R12 ;  /* 0x00008f00e57c7a23 */ /* 0x000fe4000001080c */
[----:B-1----:R-:W-:-:S04]  /*18ca0*/  FFMA.FTZ R4, R200, c[0x0][0x23c], -R2 ;  /* 0x00008f00c8047a23 */ /* 0x002fc80000010802 */
[----:B------:R1:W-:Y:S01]  /*18cb0*/  MUFU.EX2 R5, R4 ;  /* 0x0000000400057308 */ /* 0x0003e20000000800 */
[----:B------:R-:W-:Y:S01]  /*18cc0*/  IMAD.MOV.U32 R62, RZ, RZ, R203 ;  /* 0x000000ffff3e7224 */ /* 0x000fe200078e00cb */
[----:B------:R-:W-:Y:S01]  /*18cd0*/  MOV R203, R122 ;  /* 0x0000007a00cb7202 */ /* 0x000fe20000000f00 */
[----:B------:R-:W-:Y:S02]  /*18ce0*/  FFMA.FTZ R122, R219, c[0x0][0x23c], -R12 ;  /* 0x00008f00db7a7a23 */ /* 0x000fe4000001080c */
[----:B-1----:R-:W-:-:S04]  /*18cf0*/  FFMA.FTZ R4, R201, c[0x0][0x23c], -R2 ;  /* 0x00008f00c9047a23 */ /* 0x002fc80000010802 */
[----:B------:R1:W-:Y:S01]  /*18d00*/  MUFU.EX2 R229, R4 ;  /* 0x0000000400e57308 */ /* 0x0003e20000000800 */
[--C-:B------:R-:W-:Y:S02]  /*18d10*/  FFMA.FTZ R219, R139, c[0x0][0x23c], -R3.reuse ;  /* 0x00008f008bdb7a23 */ /* 0x100fe40000010803 */
[--C-:B------:R-:W-:Y:S02]  /*18d20*/  FFMA.FTZ R120, R120, c[0x0][0x23c], -R3.reuse ;  /* 0x00008f0078787a23 */ /* 0x100fe40000010803 */
[--C-:B------:R-:W-:Y:S02]  /*18d30*/  FFMA.FTZ R115, R115, c[0x0][0x23c], -R3.reuse ;  /* 0x00008f0073737a23 */ /* 0x100fe40000010803 */
[----:B------:R-:W-:Y:S02]  /*18d40*/  FFMA.FTZ R114, R114, c[0x0][0x23c], -R3 ;  /* 0x00008f0072727a23 */ /* 0x000fe40000010803 */
[----:B-1----:R-:W-:Y:S01]  /*18d50*/  FFMA.FTZ R4, R148, c[0x0][0x23c], -R2 ;  /* 0x00008f0094047a23 */ /* 0x002fe20000010802 */
[----:B------:R-:W-:-:S03]  /*18d60*/  MOV R148, R225 ;  /* 0x000000e100947202 */ /* 0x000fc60000000f00 */
[----:B------:R1:W-:Y:S01]  /*18d70*/  MUFU.EX2 R225, R4 ;  /* 0x0000000400e17308 */ /* 0x0003e20000000800 */
[--C-:B------:R-:W-:Y:S02]  /*18d80*/  FFMA.FTZ R201, R216, c[0x0][0x23c], -R3.reuse ;  /* 0x00008f00d8c97a23 */ /* 0x100fe40000010803 */
[----:B------:R-:W-:Y:S02]  /*18d90*/  FFMA.FTZ R139, R14, c[0x0][0x23c], -R3 ;  /* 0x00008f000e8b7a23 */ /* 0x000fe40000010803 */
[--C-:B------:R-:W-:Y:S02]  /*18da0*/  FFMA.FTZ R91, R214, c[0x0][0x23c], -R12.reuse ;  /* 0x00008f00d65b7a23 */ /* 0x100fe4000001080c */
[--C-:B------:R-:W-:Y:S02]  /*18db0*/  FFMA.FTZ R125, R125, c[0x0][0x23c], -R12.reuse ;  /* 0x00008f007d7d7a23 */ /* 0x100fe4000001080c */
[--C-:B------:R-:W-:Y:S02]  /*18dc0*/  FFMA.FTZ R123, R123, c[0x0][0x23c], -R12.reuse ;  /* 0x00008f007b7b7a23 */ /* 0x100fe4000001080c */
[----:B------:R-:W-:-:S02]  /*18dd0*/  FFMA.FTZ R95, R211, c[0x0][0x23c], -R12 ;  /* 0x00008f00d35f7a23 */ /* 0x000fc4000001080c */
[----:B-1----:R-:W-:Y:S01]  /*18de0*/  FFMA.FTZ R4, R149, c[0x0][0x23c], -R2 ;  /* 0x00008f0095047a23 */ /* 0x002fe20000010802 */
[----:B------:R-:W-:Y:S01]  /*18df0*/  MOV R149, R113 ;  /* 0x0000007100957202 */ /* 0x000fe20000000f00 */
[--C-:B------:R-:W-:Y:S02]  /*18e00*/  FFMA.FTZ R113, R239, c[0x0][0x23c], -R3.reuse ;  /* 0x00008f00ef717a23 */ /* 0x100fe40000010803 */
[----:B------:R-:W-:Y:S02]  /*18e10*/  FFMA.FTZ R239, R212, c[0x0][0x23c], -R3 ;  /* 0x00008f00d4ef7a23 */ /* 0x000fe40000010803 */
[----:B------:R-:W-:Y:S02]  /*18e20*/  FFMA.FTZ R3, R62, c[0x0][0x23c], -R0 ;  /* 0x00008f003e037a23 */ /* 0x000fe40000010800 */
[--C-:B------:R-:W-:Y:S02]  /*18e30*/  FFMA.FTZ R200, R133, c[0x0][0x23c], -R12.reuse ;  /* 0x00008f0085c87a23 */ /* 0x100fe4000001080c */
[----:B------:R-:W-:-:S02]  /*18e40*/  FFMA.FTZ R214, R13, c[0x0][0x23c], -R12 ;  /* 0x00008f000dd67a23 */ /* 0x000fc4000001080c */
[--C-:B------:R-:W-:Y:S02]  /*18e50*/  FFMA.FTZ R62, R15, c[0x0][0x23c], -R2.reuse ;  /* 0x00008f000f3e7a23 */ /* 0x100fe40000010802 */
[----:B------:R-:W1:Y:S01]  /*18e60*/  LDSM.16.MT88.4 R12, [R221+0xc800] ;  /* 0x00c80000dd0c783b */ /* 0x000e620000004200 */
[----:B------:R-:W3:Y:S01]  /*18e70*/  MUFU.EX2 R88, R4 ;  /* 0x0000000400587308 */ /* 0x000ee20000000800 */
[--C-:B------:R-:W-:Y:S02]  /*18e80*/  FFMA.FTZ R112, R112, c[0x0][0x23c], -R2.reuse ;  /* 0x00008f0070707a23 */ /* 0x100fe40000010802 */
[----:B------:R-:W-:-:S05]  /*18e90*/  FFMA.FTZ R63, R63, c[0x0][0x23c], -R2 ;  /* 0x00008f003f3f7a23 */ /* 0x000fca0000010802 */
[----:B------:R4:W1:Y:S01]  /*18ea0*/  MUFU.EX2 R4, R3 ;  /* 0x0000000300047308 */ /* 0x0008620000000800 */
[--C-:B------:R-:W-:Y:S02]  /*18eb0*/  FFMA.FTZ R61, R203, c[0x0][0x23c], -R2.reuse ;  /* 0x00008f00cb3d7a23 */ /* 0x100fe40000010802 */
[--C-:B------:R-:W-:Y:S02]  /*18ec0*/  FFMA.FTZ R217, R217, c[0x0][0x23c], -R2.reuse ;  /* 0x00008f00d9d97a23 */ /* 0x100fe40000010802 */
[--C-:B------:R-:W-:Y:S02]  /*18ed0*/  FFMA.FTZ R90, R213, c[0x0][0x23c], -R2.reuse ;  /* 0x00008f00d55a7a23 */ /* 0x100fe40000010802 */
[--C-:B------:R-:W-:Y:S02]  /*18ee0*/  FFMA.FTZ R209, R209, c[0x0][0x23c], -R2.reuse ;  /* 0x00008f00d1d17a23 */ /* 0x100fe40000010802 */
[----:B------:R-:W-:Y:S02]  /*18ef0*/  FFMA.FTZ R92, R132, c[0x0][0x23c], -R2 ;  /* 0x00008f00845c7a23 */ /* 0x000fe40000010802 */
[----:B------:R-:W-:-:S02]  /*18f00*/  FFMA.FTZ R2, R127, c[0x0][0x23c], -R0 ;  /* 0x00008f007f027a23 */ /* 0x000fc40000010800 */
[----:B----4-:R-:W-:-:S04]  /*18f10*/  FFMA.FTZ R3, R228, c[0x0][0x23c], -R0 ;  /* 0x00008f00e4037a23 */ /* 0x010fc80000010800 */
[----:B------:R4:W-:Y:S01]  /*18f20*/  MUFU.EX2 R228, R3 ;  /* 0x0000000300e47308 */ /* 0x0009e20000000800 */
[--C-:B------:R-:W-:Y:S02]  /*18f30*/  FFMA.FTZ R60, R126, c[0x0][0x23c], -R0.reuse ;  /* 0x00008f007e3c7a23 */ /* 0x100fe40000010800 */
[----:B--2---:R-:W-:Y:S02]  /*18f40*/  IMAD.MOV.U32 R211, RZ, RZ, R7 ;  /* 0x000000ffffd37224 */ /* 0x004fe400078e0007 */
[--C-:B------:R-:W-:Y:S02]  /*18f50*/  FFMA.FTZ R126, R220, c[0x0][0x23c], -R0.reuse ;  /* 0x00008f00dc7e7a23 */ /* 0x100fe40000010800 */
[--C-:B------:R-:W-:Y:S01]  /*18f60*/  FFMA.FTZ R127, R218, c[0x0][0x23c], -R0.reuse ;  /* 0x00008f00da7f7a23 */ /* 0x100fe20000010800 */
[----:B------:R-:W-:Y:S01]  /*18f70*/  MOV R218, R6 ;  /* 0x0000000600da7202 */ /* 0x000fe20000000f00 */
[----:B------:R-:W-:Y:S01]  /*18f80*/  MUFU.EX2 R89, R2 ;  /* 0x0000000200597308 */ /* 0x000fe20000000800 */
[--C-:B----4-:R-:W-:Y:S01]  /*18f90*/  FFMA.FTZ R3, R148, c[0x0][0x23c], -R0.reuse ;  /* 0x00008f0094037a23 */ /* 0x110fe20000010800 */
[C---:B------:R-:W-:Y:S06]  /*18fa0*/  HMMA.16816.F32.BF16 R168, R8.reuse, R16, R168 ;  /* 0x0000001008a8723c */ /* 0x040fec00000418a8 */
[----:B------:R2:W4:Y:S02]  /*18fb0*/  MUFU.EX2 R220, R3 ;  /* 0x0000000300dc7308 */ /* 0x0005240000000800 */
[----:B------:R-:W-:Y:S01]  /*18fc0*/  HMMA.16816.F32.BF16 R164, R8, R18, R164 ;  /* 0x0000001208a4723c */ /* 0x000fe200000418a4 */
[----:B------:R-:W-:-:S02]  /*18fd0*/  FFMA.FTZ R121, R121, c[0x0][0x23c], -R0 ;  /* 0x00008f0079797a23 */ /* 0x000fc40000010800 */
[----:B------:R-:W-:-:S04]  /*18fe0*/  FFMA.FTZ R133, R215, c[0x0][0x23c], -R0 ;  /* 0x00008f00d7857a23 */ /* 0x000fc80000010800 */
[----:B------:R-:W-:Y:S01]  /*18ff0*/  F2FP.BF16.PACK_AB R8, R218, R93 ;  /* 0x0000005dda08723e */ /* 0x000fe200000010ff */
[--C-:B------:R-:W-:Y:S01]  /*19000*/  FFMA.FTZ R132, R210, c[0x0][0x23c], -R0.reuse ;  /* 0x00008f00d2847a23 */ /* 0x100fe20000010800 */
[----:B------:R-:W-:Y:S01]  /*19010*/  F2FP.BF16.PACK_AB R9, R230, R94 ;  /* 0x0000005ee609723e */ /* 0x000fe200000010ff */
[--C-:B------:R-:W-:Y:S01]  /*19020*/  FFMA.FTZ R216, R208, c[0x0][0x23c], -R0.reuse ;  /* 0x00008f00d0d87a23 */ /* 0x100fe20000010800 */
[----:B------:R-:W-:Y:S01]  /*19030*/  F2FP.BF16.PACK_AB R10, R202, R227 ;  /* 0x000000e3ca0a723e */ /* 0x000fe200000010ff */
[----:B------:R-:W-:Y:S01]  /*19040*/  FFMA.FTZ R138, R138, c[0x0][0x23c], -R0 ;  /* 0x00008f008a8a7a23 */ /* 0x000fe20000010800 */
[----:B------:R-:W-:Y:S01]  /*19050*/  F2FP.BF16.PACK_AB R11, R211, R226 ;  /* 0x000000e2d30b723e */ /* 0x000fe200000010ff */
[----:B------:R-:W-:Y:S01]  /*19060*/  FADD.FTZ R0, R150, R149 ;  /* 0x0000009596007221 */ /* 0x000fe20000010000 */
[----:B------:R-:W-:Y:S02]  /*19070*/  MOV R208, R151 ;  /* 0x0000009700d07202 */ /* 0x000fe40000000f00 */
[----:B---3--:R-:W-:Y:S01]  /*19080*/  F2FP.BF16.PACK_AB R6, R88, R225 ;  /* 0x000000e15806723e */ /* 0x008fe200000010ff */
[----:B--2---:R-:W-:Y:S01]  /*19090*/  FADD.FTZ R3, R83, R80 ;  /* 0x0000005053037221 */ /* 0x004fe20000010000 */
[----:B-1----:R-:W-:Y:S01]  /*190a0*/  MOV R215, R4 ;  /* 0x0000000400d77202 */ /* 0x002fe20000000f00 */
[----:B------:R-:W-:Y:S01]  /*190b0*/  HMMA.16816.F32.BF16 R148, R8, R12, R68 ;  /* 0x0000000c0894723c */ /* 0x000fe20000041844 */
[----:B----4-:R-:W-:Y:S01]  /*190c0*/  F2FP.BF16.PACK_AB R7, R89, R220 ;  /* 0x000000dc5907723e */ /* 0x010fe200000010ff */
[----:B------:R-:W-:Y:S01]  /*190d0*/  FADD.FTZ R213, R153, R82 ;  /* 0x0000005299d57221 */ /* 0x000fe20000010000 */
[----:B------:R-:W1:Y:S04]  /*190e0*/  LDSM.16.MT88.4 R16, [R222+0xc800] ;  /* 0x00c80000de10783b */ /* 0x000e680000004200 */
[----:B------:R-:W-:-:S02]  /*190f0*/  MOV R71, R5 ;  /* 0x0000000500477202 */ /* 0x000fc40000000f00 */
[----:B------:R-:W-:Y:S02]  /*19100*/  F2FP.BF16.PACK_AB R5, R228, R215 ;  /* 0x000000d7e405723e */ /* 0x000fe400000010ff */
[----:B------:R-:W-:Y:S01]  /*19110*/  F2FP.BF16.PACK_AB R4, R229, R71 ;  /* 0x00000047e504723e */ /* 0x000fe200000010ff */
[----:B------:R-:W-:Y:S01]  /*19120*/  FADD.FTZ R212, R152, R81 ;  /* 0x0000005198d47221 */ /* 0x000fe20000010000 */
[----:B------:R-:W-:Y:S01]  /*19130*/  MOV R80, R155 ;  /* 0x0000009b00507202 */ /* 0x000fe20000000f00 */
[----:B------:R-:W-:Y:S02]  /*19140*/  IMAD.MOV.U32 R203, RZ, RZ, R154 ;  /* 0x000000ffffcb7224 */ /* 0x000fe400078e009a */
[----:B------:R-:W-:Y:S08]  /*19150*/  HMMA.16816.F32.BF16 R152, R8, R14, R56 ;  /* 0x0000000e0898723c */ /* 0x000ff00000041838 */
[C---:B------:R-:W-:Y:S08]  /*19160*/  HMMA.16816.F32.BF16 R144, R4.reuse, R12, R144 ;  /* 0x0000000c0490723c */ /* 0x040ff00000041890 */
[----:B------:R-:W-:Y:S01]  /*19170*/  HMMA.16816.F32.BF16 R156, R4, R14, R156 ;  /* 0x0000000e049c723c */ /* 0x000fe2000004189c */
[----:B------:R-:W2:Y:S01]  /*19180*/  LDSM.16.MT88.4 R12, [R224+0xc800] ;  /* 0x00c80000e00c783b */ /* 0x000ea20000004200 */
[----:B------:R-:W-:Y:S01]  /*19190*/  IMAD.MOV.U32 R82, RZ, RZ, R106 ;  /* 0x000000ffff527224 */ /* 0x000fe200078e006a */
[----:B------:R-:W-:-:S02]  /*191a0*/  MOV R81, R104 ;  /* 0x0000006800517202 */ /* 0x000fc40000000f00 */
[----:B------:R-:W-:Y:S02]  /*191b0*/  MOV R210, R107 ;  /* 0x0000006b00d27202 */ /* 0x000fe40000000f00 */
        /* <DEDUP_REMOVED lines=9> */
[----:B------:R-:W-:Y:S01]  /*19250*/  HMMA.16816.F32.BF16 R176, R4, R12, R176 ;  /* 0x0000000c04b0723c */ /* 0x000fe200000418b0 */
[----:B------:R-:W-:-:S07]  /*19260*/  MOV R50, R81 ;  /* 0x0000005100327202 */ /* 0x000fce0000000f00 */
[-C--:B------:R-:W-:Y:S08]  /*19270*/  HMMA.16816.F32.BF16 R188, R4, R14.reuse, R188 ;  /* 0x0000000e04bc723c */ /* 0x080ff000000418bc */
        /* <DEDUP_REMOVED lines=12> */
[----:B-1----:R-:W-:Y:S01]  /*19340*/  HMMA.16816.F32.BF16 R200, R8, R18, R116 ;  /* 0x0000001208c8723c */ /* 0x002fe20000041874 */
[----:B------:R-:W-:Y:S02]  /*19350*/  MOV R46, R92 ;  /* 0x0000005c002e7202 */ /* 0x000fe40000000f00 */
[----:B------:R-:W-:Y:S02]  /*19360*/  MOV R69, R208 ;  /* 0x000000d000457202 */ /* 0x000fe40000000f00 */
[----:B------:R-:W-:-:S02]  /*19370*/  MOV R215, R209 ;  /* 0x000000d100d77202 */ /* 0x000fc40000000f00 */
[----:B------:R-:W-:Y:S01]  /*19380*/  MOV R55, R211 ;  /* 0x000000d300377202 */ /* 0x000fe20000000f00 */
[----:B------:R-:W-:Y:S07]  /*19390*/  HMMA.16816.F32.BF16 R92, R4, R18, R204 ;  /* 0x00000012045c723c */ /* 0x000fee00000418cc */
[----:B------:R-:W-:Y:S01]  /*193a0*/  MOV R207, R91 ;  /* 0x0000005b00cf7202 */ /* 0x000fe20000000f00 */
[----:B------:R-:W-:Y:S01]  /*193b0*/  HMMA.16816.F32.BF16 R208, R8, R16, R128 ;  /* 0x0000001008d0723c */ /* 0x000fe20000041880 */
[----:B------:R-:W-:Y:S01]  /*193c0*/  MOV R206, R90 ;  /* 0x0000005a00ce7202 */ /* 0x000fe20000000f00 */
[----:B------:R-:W-:Y:S01]  /*193d0*/  IMAD.MOV.U32 R204, RZ, RZ, R89 ;  /* 0x000000ffffcc7224 */ /* 0x000fe200078e0059 */
[----:B------:R-:W-:-:S05]  /*193e0*/  MOV R205, R88 ;  /* 0x0000005800cd7202 */ /* 0x000fca0000000f00 */
[----:B------:R-:W-:Y:S01]  /*193f0*/  HMMA.16816.F32.BF16 R96, R4, R16, R96 ;  /* 0x000000100460723c */ /* 0x000fe20000041860 */
[----:B------:R-:W1:Y:S07]  /*19400*/  LDSM.16.MT88.4 R16, [R224+0xe800] ;  /* 0x00e80000e010783b */ /* 0x000e6e0000004200 */
[-C--:B--2---:R-:W-:Y:S08]  /*19410*/  HMMA.16816.F32.BF16 R116, R8, R12.reuse, R84 ;  /* 0x0000000c0874723c */ /* 0x084ff00000041854 */
[C---:B------:R-:W-:Y:S08]  /*19420*/  HMMA.16816.F32.BF16 R88, R4.reuse, R12, R72 ;  /* 0x0000000c0458723c */ /* 0x040ff00000041848 */
[-C--:B------:R-:W-:Y:S08]  /*19430*/  HMMA.16816.F32.BF16 R84, R4, R14.reuse, R36 ;  /* 0x0000000e0454723c */ /* 0x080ff00000041824 */
[----:B------:R-:W-:Y:S01]  /*19440*/  HMMA.16816.F32.BF16 R128, R8, R14, R20 ;  /* 0x0000000e0880723c */ /* 0x000fe20000041814 */
[----:B------:R-:W2:Y:S04]  /*19450*/  LDSM.16.MT88.4 R20, [R222+0xe800] ;  /* 0x00e80000de14783b */ /* 0x000ea80000004200 */
[----:B------:R-:W3:Y:S01]  /*19460*/  LDSM.16.MT88.4 R12, [R223+0xe800] ;  /* 0x00e80000df0c783b */ /* 0x000ee20000004200 */
[----:B------:R-:W-:Y:S01]  /*19470*/  MOV R36, R68 ;  /* 0x0000004400247202 */ /* 0x000fe20000000f00 */
[----:B------:R-:W-:Y:S01]  /*19480*/  IMAD.MOV.U32 R39, RZ, RZ, R71 ;  /* 0x000000ffff277224 */ /* 0x000fe200078e0047 */
[----:B------:R-:W-:Y:S01]  /*19490*/  MOV R37, R69 ;  /* 0x0000004500257202 */ /* 0x000fe20000000f00 */
[----:B-1----:R-:W-:Y:S01]  /*194a0*/  HMMA.16816.F32.BF16 R28, R4, R18, R28 ;  /* 0x00000012041c723c */ /* 0x002fe2000004181c */
[----:B------:R-:W-:-:S07]  /*194b0*/  MOV R38, R70 ;  /* 0x0000004600267202 */ /* 0x000fce0000000f00 */
[C---:B------:R-:W-:Y:S08]  /*194c0*/  HMMA.16816.F32.BF16 R68, R4.reuse, R16, R32 ;  /* 0x000000100444723c */ /* 0x040ff00000041820 */
[C---:B--2---:R-:W-:Y:S08]  /*194d0*/  HMMA.16816.F32.BF16 R76, R4.reuse, R20, R76 ;  /* 0x00000014044c723c */ /* 0x044ff0000004184c */
[C---:B------:R-:W-:Y:S08]  /*194e0*/  HMMA.16816.F32.BF16 R72, R4.reuse, R22, R108 ;  /* 0x000000160448723c */ /* 0x040ff0000004186c */
[----:B---3--:R-:W-:Y:S01]  /*194f0*/  HMMA.16816.F32.BF16 R64, R4, R12, R40 ;  /* 0x0000000c0440723c */ /* 0x008fe20000041828 */
[----:B------:R-:W-:-:S02]  /*19500*/  MOV R110, R52 ;  /* 0x00000034006e7202 */ /* 0x000fc40000000f00 */
[----:B------:R-:W-:-:S05]  /*19510*/  MOV R111, R54 ;  /* 0x00000036006f7202 */ /* 0x000fca0000000f00 */
[----:B------:R-:W-:Y:S07]  /*19520*/  HMMA.16816.F32.BF16 R56, R4, R14, R24 ;  /* 0x0000000e0438723c */ /* 0x000fee0000041818 */
[----:B------:R-:W-:Y:S01]  /*19530*/  IMAD.MOV.U32 R7, RZ, RZ, R204 ;  /* 0x000000ffff077224 */ /* 0x000fe200078e00cc */
[----:B------:R-:W-:Y:S02]  /*19540*/  MOV R25, R205 ;  /* 0x000000cd00197202 */ /* 0x000fe40000000f00 */
[----:B------:R-:W-:-:S02]  /*19550*/  MOV R205, R53 ;  /* 0x0000003500cd7202 */ /* 0x000fc40000000f00 */
[----:B------:R-:W-:Y:S02]  /*19560*/  MOV R204, R55 ;  /* 0x0000003700cc7202 */ /* 0x000fe40000000f00 */
[----:B------:R-:W-:Y:S01]  /*19570*/  HMMA.16816.F32.BF16 R52, R8, R20, R196 ;  /* 0x000000140834723c */ /* 0x000fe200000418c4 */
[----:B------:R-:W1:Y:S01]  /*19580*/  MUFU.EX2 R20, R125 ;  /* 0x0000007d00147308 */ /* 0x000e620000000800 */
[----:B------:R-:W-:Y:S01]  /*19590*/  MOV R24, R36 ;  /* 0x0000002400187202 */ /* 0x000fe20000000f00 */
[----:B------:R-:W-:Y:S01]  /*195a0*/  IMAD.MOV.U32 R109, RZ, RZ, R47 ;  /* 0x000000ffff6d7224 */ /* 0x000fe200078e002f */
[----:B------:R-:W-:Y:S02]  /*195b0*/  MOV R5, R37 ;  /* 0x0000002500057202 */ /* 0x000fe40000000f00 */
[----:B------:R-:W-:Y:S02]  /*195c0*/  MOV R4, R38 ;  /* 0x0000002600047202 */ /* 0x000fe40000000f00 */
[----:B------:R-:W-:-:S02]  /*195d0*/  MOV R6, R39 ;  /* 0x0000002700067202 */ /* 0x000fc40000000f00 */
[----:B------:R-:W-:Y:S01]  /*195e0*/  MOV R26, R44 ;  /* 0x0000002c001a7202 */ /* 0x000fe20000000f00 */
[C---:B------:R-:W-:Y:S01]  /*195f0*/  HMMA.16816.F32.BF16 R36, R8.reuse, R18, R180 ;  /* 0x000000120824723c */ /* 0x040fe200000418b4 */
[----:B------:R-:W-:Y:S02]  /*19600*/  MOV R27, R45 ;  /* 0x0000002d001b7202 */ /* 0x000fe40000000f00 */
[----:B------:R-:W-:Y:S01]  /*19610*/  MOV R108, R46 ;  /* 0x0000002e006c7202 */ /* 0x000fe20000000f00 */
[----:B------:R-:W-:Y:S01]  /*19620*/  IMAD.MOV.U32 R199, RZ, RZ, R48 ;  /* 0x000000ffffc77224 */ /* 0x000fe200078e0030 */
[----:B------:R-:W-:Y:S02]  /*19630*/  MOV R198, R49 ;  /* 0x0000003100c67202 */ /* 0x000fe40000000f00 */
[----:B------:R-:W-:Y:S01]  /*19640*/  MOV R197, R50 ;  /* 0x0000003200c57202 */ /* 0x000fe20000000f00 */
[C---:B------:R-:W-:Y:S01]  /*19650*/  HMMA.16816.F32.BF16 R44, R8.reuse, R16, R192 ;  /* 0x00000010082c723c */ /* 0x040fe200000418c0 */
[----:B------:R-:W-:Y:S01]  /*19660*/  MOV R196, R51 ;  /* 0x0000003300c47202 */ /* 0x000fe20000000f00 */
[----:B------:R-:W2:Y:S06]  /*19670*/  LDSM.16.MT88.4 R16, [R222+0xd000] ;  /* 0x00d00000de10783b */ /* 0x000eac0000004200 */
[C---:B------:R-:W-:Y:S08]  /*19680*/  HMMA.16816.F32.BF16 R40, R8.reuse, R12, R168 ;  /* 0x0000000c0828723c */ /* 0x040ff000000418a8 */
[C---:B------:R-:W-:Y:S01]  /*19690*/  HMMA.16816.F32.BF16 R32, R8.reuse, R14, R164 ;  /* 0x0000000e0820723c */ /* 0x040fe200000418a4 */
[----:B------:R-:W3:Y:S07]  /*196a0*/  LDSM.16.MT88.4 R12, [R224+0xd000] ;  /* 0x00d00000e00c783b */ /* 0x000eee0000004200 */
[----:B------:R-:W-:Y:S01]  /*196b0*/  HMMA.16816.F32.BF16 R48, R8, R22, R184 ;  /* 0x000000160830723c */ /* 0x000fe200000418b8 */
[----:B------:R1:W-:Y:S02]  /*196c0*/  MUFU.EX2 R185, R123 ;  /* 0x0000007b00b97308 */ /* 0x0003e40000000800 */
[----:B-1----:R-:W-:-:S02]  /*196d0*/  MOV R123, R20 ;  /* 0x00000014007b7202 */ /* 0x002fc40000000f00 */
[----:B------:R-:W1:Y:S04]  /*196e0*/  LDSM.16.MT88.4 R20, [R221+0xd000] ;  /* 0x00d00000dd14783b */ /* 0x000e680000004200 */
[----:B------:R-:W-:Y:S01]  /*196f0*/  MUFU.EX2 R8, R63 ;  /* 0x0000003f00087308 */ /* 0x000fe20000000800 */
[----:B------:R-:W-:Y:S01]  /*19700*/  IMAD.MOV.U32 R186, RZ, RZ, R196 ;  /* 0x000000ffffba7224 */ /* 0x000fe200078e00c4 */
[----:B------:R-:W-:Y:S01]  /*19710*/  MOV R187, R2 ;  /* 0x0000000200bb7202 */ /* 0x000fe20000000f00 */
[----:B------:R-:W-:Y:S01]  /*19720*/  FADD.FTZ R2, R218, R0 ;  /* 0x00000000da027221 */ /* 0x000fe20000010000 */
[----:B------:R-:W-:-:S04]  /*19730*/  MOV R196, R24 ;  /* 0x0000001800c47202 */ /* 0x000fc80000000f00 */
[----:B------:R-:W-:Y:S08]  /*19740*/  MUFU.EX2 R184, R124 ;  /* 0x0000007c00b87308 */ /* 0x000ff00000000800 */
[----:B------:R-:W-:Y:S08]  /*19750*/  MUFU.EX2 R122, R122 ;  /* 0x0000007a007a7308 */ /* 0x000ff00000000800 */
[----:B------:R-:W-:Y:S08]  /*19760*/  MUFU.EX2 R120, R120 ;  /* 0x0000007800787308 */ /* 0x000ff00000000800 */
[----:B------:R-:W4:Y:S08]  /*19770*/  MUFU.EX2 R171, R115 ;  /* 0x0000007300ab7308 */ /* 0x000f300000000800 */
[----:B------:R1:W-:Y:S08]  /*19780*/  MUFU.EX2 R125, R114 ;  /* 0x00000072007d7308 */ /* 0x0003f00000000800 */
[----:B------:R-:W1:Y:S08]  /*19790*/  MUFU.EX2 R169, R113 ;  /* 0x0000007100a97308 */ /* 0x000e700000000800 */
[----:B------:R-:W-:Y:S08]  /*197a0*/  MUFU.EX2 R124, R121 ;  /* 0x00000079007c7308 */ /* 0x000ff00000000800 */
[----:B------:R-:W1:Y:S08]  /*197b0*/  MUFU.EX2 R24, R112 ;  /* 0x0000007000187308 */ /* 0x000e700000000800 */
[----:B------:R-:W-:Y:S08]  /*197c0*/  MUFU.EX2 R168, R62 ;  /* 0x0000003e00a87308 */ /* 0x000ff00000000800 */
[----:B------:R-:W-:Y:S08]  /*197d0*/  MUFU.EX2 R170, R61 ;  /* 0x0000003d00aa7308 */ /* 0x000ff00000000800 */
[----:B------:R-:W1:Y:S08]  /*197e0*/  MUFU.EX2 R218, R60 ;  /* 0x0000003c00da7308 */ /* 0x000e700000000800 */
[----:B------:R2:W-:Y:S08]  /*197f0*/  MUFU.EX2 R121, R126 ;  /* 0x0000007e00797308 */ /* 0x0005f00000000800 */
[----:B------:R-:W3:Y:S01]  /*19800*/  MUFU.EX2 R127, R127 ;  /* 0x0000007f007f7308 */ /* 0x000ee20000000800 */
[----:B------:R-:W-:-:S02]  /*19810*/  FADD.FTZ R0, R186, R213 ;  /* 0x000000d5ba007221 */ /* 0x000fc40000010000 */
[----:B------:R-:W-:Y:S01]  /*19820*/  FADD.FTZ R4, R4, R212 ;  /* 0x000000d404047221 */ /* 0x000fe20000010000 */
[----:B----4-:R-:W-:Y:S01]  /*19830*/  F2FP.BF16.PACK_AB R9, R171, R120 ;  /* 0x00000078ab09723e */ /* 0x010fe200000010ff */
[----:B-1----:R-:W-:Y:S01]  /*19840*/  FADD.FTZ R114, R196, R2 ;  /* 0x00000002c4727221 */ /* 0x002fe20000010000 */
[----:B--2---:R-:W-:Y:S01]  /*19850*/  MOV R126, R8 ;  /* 0x00000008007e7202 */ /* 0x004fe20000000f00 */
[----:B------:R-:W-:Y:S01]  /*19860*/  FADD.FTZ R113, R197, R0 ;  /* 0x00000000c5717221 */ /* 0x000fe20000010000 */
[----:B------:R-:W-:Y:S01]  /*19870*/  F2FP.BF16.PACK_AB R8, R184, R123 ;  /* 0x0000007bb808723e */ /* 0x000fe200000010ff */
[----:B------:R-:W-:Y:S01]  /*19880*/  FADD.FTZ R2, R5, R4 ;  /* 0x0000000405027221 */ /* 0x000fe20000010000 */
[----:B------:R-:W-:Y:S02]  /*19890*/  F2FP.BF16.PACK_AB R10, R122, R185 ;  /* 0x000000b97a0a723e */ /* 0x000fe400000010ff */
[----:B------:R-:W-:Y:S02]  /*198a0*/  F2FP.BF16.PACK_AB R11, R169, R125 ;  /* 0x0000007da90b723e */ /* 0x000fe400000010ff */
[----:B------:R-:W-:-:S02]  /*198b0*/  MOV R196, R6 ;  /* 0x0000000600c47202 */ /* 0x000fc40000000f00 */
[----:B------:R-:W-:Y:S02]  /*198c0*/  MOV R197, R7 ;  /* 0x0000000700c57202 */ /* 0x000fe40000000f00 */
[----:B------:R-:W-:Y:S02]  /*198d0*/  F2FP.BF16.PACK_AB R4, R126, R24 ;  /* 0x000000187e04723e */ /* 0x000fe400000010ff */
[----:B------:R-:W-:Y:S02]  /*198e0*/  F2FP.BF16.PACK_AB R5, R124, R218 ;  /* 0x000000da7c05723e */ /* 0x000fe400000010ff */
[----:B------:R-:W-:Y:S02]  /*198f0*/  F2FP.BF16.PACK_AB R6, R170, R168 ;  /* 0x000000a8aa06723e */ /* 0x000fe400000010ff */
[----:B---3--:R-:W-:Y:S01]  /*19900*/  F2FP.BF16.PACK_AB R7, R127, R121 ;  /* 0x000000797f07723e */ /* 0x008fe200000010ff */
[----:B------:R-:W-:Y:S01]  /*19910*/  FADD.FTZ R3, R187, R3 ;  /* 0x00000003bb037221 */ /* 0x000fe20000010000 */
[----:B------:R-:W-:Y:S01]  /*19920*/  MOV R187, R198 ;  /* 0x000000c600bb7202 */ /* 0x000fe20000000f00 */
[----:B------:R-:W-:Y:S01]  /*19930*/  IMAD.MOV.U32 R186, RZ, RZ, R199 ;  /* 0x000000ffffba7224 */ /* 0x000fe200078e00c7 */
[----:B------:R-:W-:Y:S01]  /*19940*/  MOV R198, R25 ;  /* 0x0000001900c67202 */ /* 0x000fe20000000f00 */
[----:B------:R-:W-:Y:S01]  /*19950*/  IMAD.MOV.U32 R25, RZ, RZ, R27 ;  /* 0x000000ffff197224 */ /* 0x000fe200078e001b */
[----:B------:R-:W-:Y:S01]  /*19960*/  MOV R199, R26 ;  /* 0x0000001a00c77202 */ /* 0x000fe20000000f00 */
[----:B------:R-:W-:Y:S01]  /*19970*/  HMMA.16816.F32.BF16 R164, R8, R16, R140 ;  /* 0x0000001008a4723c */ /* 0x000fe2000004188c */
[----:B------:R-:W-:-:S02]  /*19980*/  MOV R26, R108 ;  /* 0x0000006c001a7202 */ /* 0x000fc40000000f00 */
[----:B------:R-:W-:Y:S02]  /*19990*/  MOV R27, R109 ;  /* 0x0000006d001b7202 */ /* 0x000fe40000000f00 */
[----:B------:R-:W-:Y:S01]  /*199a0*/  MOV R108, R110 ;  /* 0x0000006e006c7202 */ /* 0x000fe20000000f00 */
[----:B------:R-:W-:Y:S01]  /*199b0*/  IMAD.MOV.U32 R110, RZ, RZ, R204 ;  /* 0x000000ffff6e7224 */ /* 0x000fe200078e00cc */
[----:B------:R-:W-:Y:S01]  /*199c0*/  MOV R109, R111 ;  /* 0x0000006f006d7202 */ /* 0x000fe20000000f00 */
[----:B------:R-:W-:Y:S01]  /*199d0*/  HMMA.16816.F32.BF16 R180, R8, R12, R100 ;  /* 0x0000000c08b4723c */ /* 0x000fe20000041864 */
[----:B------:R-:W-:Y:S02]  /*199e0*/  MOV R111, R215 ;  /* 0x000000d7006f7202 */ /* 0x000fe40000000f00 */
[----:B------:R-:W-:-:S05]  /*199f0*/  MOV R204, R214 ;  /* 0x000000d600cc7202 */ /* 0x000fca0000000f00 */
[----:B------:R-:W-:Y:S01]  /*19a00*/  HMMA.16816.F32.BF16 R176, R4, R12, R176 ;  /* 0x0000000c04b0723c */ /* 0x000fe200000418b0 */
[----:B------:R-:W-:-:S07]  /*19a10*/  MOV R0, R25 ;  /* 0x0000001900007202 */ /* 0x000fce0000000f00 */
[-C--:B------:R-:W-:Y:S08]  /*19a20*/  HMMA.16816.F32.BF16 R188, R4, R14.reuse, R188 ;  /* 0x0000000e04bc723c */ /* 0x080ff000000418bc */
[C---:B------:R-:W-:Y:S01]  /*19a30*/  HMMA.16816.F32.BF16 R140, R8.reuse, R14, R80 ;  /* 0x0000000e088c723c */ /* 0x040fe20000041850 */
[----:B------:R-:W1:Y:S06]  /*19a40*/  LDSM.16.MT88.4 R12, [R224+0xf000] ;  /* 0x00f00000e00c783b */ /* 0x000e6c0000004200 */
[----:B------:R-:W-:Y:S01]  /*19a50*/  IMAD.MOV.U32 R82, RZ, RZ, R26 ;  /* 0x000000ffff527224 */ /* 0x000fe200078e001a */
[C---:B------:R-:W-:Y:S07]  /*19a60*/  HMMA.16816.F32.BF16 R60, R8.reuse, R22, R152 ;  /* 0x00000016083c723c */ /* 0x040fee0000041898 */
[----:B------:R-:W-:Y:S01]  /*19a70*/  MOV R152, R24 ;  /* 0x0000001800987202 */ /* 0x000fe20000000f00 */
[----:B------:R-:W-:Y:S07]  /*19a80*/  HMMA.16816.F32.BF16 R212, R8, R18, R104 ;  /* 0x0000001208d4723c */ /* 0x000fee0000041868 */
[----:B------:R-:W-:-:S02]  /*19a90*/  MOV R106, R27 ;  /* 0x0000001b006a7202 */ /* 0x000fc40000000f00 */
[----:B------:R-:W2:Y:S01]  /*19aa0*/  LDSM.16.MT88.4 R24, [R223+0xd000] ;  /* 0x00d00000df18783b */ /* 0x000ea20000004200 */
[-C--:B------:R-:W-:Y:S08]  /*19ab0*/  HMMA.16816.F32.BF16 R148, R8, R20.reuse, R148 ;  /* 0x000000140894723c */ /* 0x080ff00000041894 */
[C---:B------:R-:W-:Y:S08]  /*19ac0*/  HMMA.16816.F32.BF16 R144, R4.reuse, R20, R144 ;  /* 0x000000140490723c */ /* 0x040ff00000041890 */
[C---:B------:R-:W-:Y:S01]  /*19ad0*/  HMMA.16816.F32.BF16 R156, R4.reuse, R22, R156 ;  /* 0x00000016049c723c */ /* 0x040fe2000004189c */
[----:B------:R-:W3:Y:S07]  /*19ae0*/  LDSM.16.MT88.4 R20, [R221+0xf000] ;  /* 0x00f00000dd14783b */ /* 0x000eee0000004200 */
[C---:B------:R-:W-:Y:S08]  /*19af0*/  HMMA.16816.F32.BF16 R160, R4.reuse, R16, R160 ;  /* 0x0000001004a0723c */ /* 0x040ff000000418a0 */
[----:B------:R-:W-:Y:S01]  /*19b00*/  HMMA.16816.F32.BF16 R172, R4, R18, R172 ;  /* 0x0000001204ac723c */ /* 0x000fe200000418ac */
[----:B------:R-:W4:Y:S01]  /*19b10*/  LDSM.16.MT88.4 R16, [R222+0xf000] ;  /* 0x00f00000de10783b */ /* 0x000f220000004200 */
[----:B------:R-:W-:Y:S01]  /*19b20*/  MOV R107, R108 ;  /* 0x0000006c006b7202 */ /* 0x000fe20000000f00 */
[----:B------:R-:W-:Y:S01]  /*19b30*/  IMAD.MOV.U32 R153, RZ, RZ, R110 ;  /* 0x000000ffff997224 */ /* 0x000fe200078e006e */
[----:B------:R-:W-:-:S02]  /*19b40*/  MOV R115, R109 ;  /* 0x0000006d00737202 */ /* 0x000fc40000000f00 */
[----:B------:R-:W-:Y:S02]  /*19b50*/  MOV R81, R111 ;  /* 0x0000006f00517202 */ /* 0x000fe40000000f00 */
[C---:B-1----:R-:W-:Y:S01]  /*19b60*/  HMMA.16816.F32.BF16 R108, R4.reuse, R14, R28 ;  /* 0x0000000e046c723c */ /* 0x042fe2000004181c */
[----:B------:R-:W1:Y:S01]  /*19b70*/  LDSM.16.MT88.4 R28, [R223+0xf000] ;  /* 0x00f00000df1c783b */ /* 0x000e620000004200 */
[----:B------:R-:W-:Y:S01]  /*19b80*/  MOV R154, R204 ;  /* 0x000000cc009a7202 */ /* 0x000fe20000000f00 */
[----:B------:R-:W-:Y:S01]  /*19b90*/  FADD.FTZ R112, R231, R3 ;  /* 0x00000003e7707221 */ /* 0x000fe20000010000 */
[----:B------:R-:W-:Y:S01]  /*19ba0*/  MOV R155, R205 ;  /* 0x000000cd009b7202 */ /* 0x000fe20000000f00 */
[----:B------:R-:W-:Y:S01]  /*19bb0*/  IMAD.MOV.U32 R83, RZ, RZ, R196 ;  /* 0x000000ffff537224 */ /* 0x000fe200078e00c4 */
[----:B------:R-:W-:Y:S01]  /*19bc0*/  MOV R105, R186 ;  /* 0x000000ba00697202 */ /* 0x000fe20000000f00 */
[----:B------:R-:W-:Y:S01]  /*19bd0*/  MUFU.EX2 R239, R239 ;  /* 0x000000ef00ef7308 */ /* 0x000fe20000000800 */
[----:B--2---:R-:W-:Y:S01]  /*19be0*/  HMMA.16816.F32.BF16 R192, R4, R24, R96 ;  /* 0x0000001804c0723c */ /* 0x004fe20000041860 */
[----:B------:R-:W-:-:S06]  /*19bf0*/  MOV R104, R187 ;  /* 0x000000bb00687202 */ /* 0x000fcc0000000f00 */
[----:B------:R-:W-:Y:S01]  /*19c00*/  MUFU.EX2 R219, R219 ;  /* 0x000000db00db7308 */ /* 0x000fe20000000800 */
[----:B------:R-:W-:Y:S01]  /*19c10*/  MOV R80, R206 ;  /* 0x000000ce00507202 */ /* 0x000fe20000000f00 */
[----:B------:R-:W-:Y:S01]  /*19c20*/  IMAD.MOV.U32 R99, RZ, RZ, R207 ;  /* 0x000000ffff637224 */ /* 0x000fe200078e00cf */
[----:B------:R-:W-:Y:S01]  /*19c30*/  MOV R187, R197 ;  /* 0x000000c500bb7202 */ /* 0x000fe20000000f00 */
[----:B------:R-:W-:Y:S01]  /*19c40*/  HMMA.16816.F32.BF16 R204, R4, R26, R92 ;  /* 0x0000001a04cc723c */ /* 0x000fe2000004185c */
[----:B------:R-:W-:-:S03]  /*19c50*/  MOV R186, R198 ;  /* 0x000000c600ba7202 */ /* 0x000fc60000000f00 */
[----:B------:R-:W-:Y:S01]  /*19c60*/  MUFU.EX2 R139, R139 ;  /* 0x0000008b008b7308 */ /* 0x000fe20000000800 */
[----:B------:R-:W-:-:S07]  /*19c70*/  MOV R3, R199 ;  /* 0x000000c700037202 */ /* 0x000fce0000000f00 */
[----:B------:R-:W-:Y:S01]  /*19c80*/  MUFU.EX2 R217, R217 ;  /* 0x000000d900d97308 */ /* 0x000fe20000000800 */
[C---:B---3--:R-:W-:Y:S07]  /*19c90*/  HMMA.16816.F32.BF16 R100, R4.reuse, R20, R88 ;  /* 0x000000140464723c */ /* 0x048fee0000041858 */
[----:B------:R-:W-:Y:S01]  /*19ca0*/  MUFU.EX2 R133, R133 ;  /* 0x0000008500857308 */ /* 0x000fe20000000800 */
[----:B----4-:R-:W-:Y:S07]  /*19cb0*/  HMMA.16816.F32.BF16 R92, R4, R18, R72 ;  /* 0x00000012045c723c */ /* 0x010fee0000041848 */
[----:B------:R-:W-:Y:S01]  /*19cc0*/  MUFU.EX2 R132, R132 ;  /* 0x0000008400847308 */ /* 0x000fe20000000800 */
[C---:B------:R-:W-:Y:S07]  /*19cd0*/  HMMA.16816.F32.BF16 R196, R8.reuse, R24, R208 ;  /* 0x0000001808c4723c */ /* 0x040fee00000418d0 */
[----:B------:R-:W-:Y:S01]  /*19ce0*/  MUFU.EX2 R216, R216 ;  /* 0x000000d800d87308 */ /* 0x000fe20000000800 */
[----:B------:R-:W-:Y:S07]  /*19cf0*/  HMMA.16816.F32.BF16 R48, R8, R18, R48 ;  /* 0x000000120830723c */ /* 0x000fee0000041830 */
[----:B------:R-:W2:Y:S01]  /*19d00*/  MUFU.EX2 R138, R138 ;  /* 0x0000008a008a7308 */ /* 0x000ea20000000800 */
[-C--:B------:R-:W-:Y:S01]  /*19d10*/  HMMA.16816.F32.BF16 R88, R4, R16.reuse, R76 ;  /* 0x000000100458723c */ /* 0x080fe2000004184c */
[----:B------:R-:W-:Y:S01]  /*19d20*/  FADD.FTZ R0, R0, R114 ;  /* 0x0000007200007221 */ /* 0x000fe20000010000 */
[----:B------:R3:W5:Y:S05]  /*19d30*/  LDL.LU R231, [R1+0xc4] ;  /* 0x0000c40001e77983 */ /* 0x00076a0000300800 */
[----:B------:R4:W-:Y:S01]  /*19d40*/  MUFU.EX2 R19, R106 ;  /* 0x0000006a00137308 */ /* 0x0009e20000000800 */
[----:B------:R-:W-:Y:S07]  /*19d50*/  HMMA.16816.F32.BF16 R52, R8, R16, R52 ;  /* 0x000000100834723c */ /* 0x000fee0000041834 */
[----:B------:R1:W-:Y:S01]  /*19d60*/  MUFU.EX2 R208, R107 ;  /* 0x0000006b00d07308 */ /* 0x0003e20000000800 */
[----:B----4-:R-:W-:-:S07]  /*19d70*/  MOV R106, R152 ;  /* 0x00000098006a7202 */ /* 0x010fce0000000f00 */
[----:B------:R-:W-:Y:S01]  /*19d80*/  MUFU.EX2 R18, R154 ;  /* 0x0000009a00127308 */ /* 0x000fe20000000800 */
[----:B-1----:R-:W-:-:S07]  /*19d90*/  MOV R107, R153 ;  /* 0x00000099006b7202 */ /* 0x002fce0000000f00 */
[----:B------:R1:W-:Y:S02]  /*19da0*/  MUFU.EX2 R16, R155 ;  /* 0x0000009b00107308 */ /* 0x0003e40000000800 */
[----:B-1----:R-:W1:Y:S01]  /*19db0*/  LDSM.16.MT88.4 R152, [R221+0xd800] ;  /* 0x00d80000dd98783b */ /* 0x002e620000004200 */
[-C--:B------:R-:W-:Y:S05]  /*19dc0*/  HMMA.16816.F32.BF16 R68, R4, R12.reuse, R68 ;  /* 0x0000000c0444723c */ /* 0x080fea0000041844 */
[----:B------:R-:W-:Y:S03]  /*19dd0*/  MUFU.EX2 R17, R99 ;  /* 0x0000006300117308 */ /* 0x000fe60000000800 */
[C---:B------:R-:W-:Y:S05]  /*19de0*/  HMMA.16816.F32.BF16 R44, R8.reuse, R12, R44 ;  /* 0x0000000c082c723c */ /* 0x040fea000004182c */
[----:B------:R-:W-:Y:S03]  /*19df0*/  MUFU.EX2 R12, R80 ;  /* 0x00000050000c7308 */ /* 0x000fe60000000800 */
[----:B------:R-:W-:Y:S05]  /*19e00*/  HMMA.16816.F32.BF16 R36, R8, R14, R36 ;  /* 0x0000000e0824723c */ /* 0x000fea0000041824 */
[----:B------:R-:W-:Y:S01]  /*19e10*/  MUFU.EX2 R13, R81 ;  /* 0x00000051000d7308 */ /* 0x000fe20000000800 */
[----:B------:R-:W-:Y:S01]  /*19e20*/  FADD.FTZ R2, R83, R2 ;  /* 0x0000000253027221 */ /* 0x000fe20000010000 */
[----:B------:R-:W-:Y:S01]  /*19e30*/  MOV R211, R127 ;  /* 0x0000007f00d37202 */ /* 0x000fe20000000f00 */
[----:B------:R-:W-:Y:S05]  /*19e40*/  HMMA.16816.F32.BF16 R84, R4, R22, R84 ;  /* 0x000000160454723c */ /* 0x000fea0000041854 */
[----:B------:R-:W4:Y:S01]  /*19e50*/  MUFU.EX2 R14, R82 ;  /* 0x00000052000e7308 */ /* 0x000f220000000800 */
[----:B------:R-:W-:-:S02]  /*19e60*/  MOV R83, R126 ;  /* 0x0000007e00537202 */ /* 0x000fc40000000f00 */
[----:B------:R-:W-:Y:S01]  /*19e70*/  HMMA.16816.F32.BF16 R116, R8, R20, R116 ;  /* 0x000000140874723c */ /* 0x000fe20000041874 */
[----:B--2---:R-:W-:Y:S01]  /*19e80*/  F2FP.BF16.PACK_AB R127, R138, R216 ;  /* 0x000000d88a7f723e */ /* 0x004fe200000010ff */
[----:B------:R-:W-:-:S06]  /*19e90*/  FADD.FTZ R3, R3, R113 ;  /* 0x0000007103037221 */ /* 0x000fcc0000010000 */
[----:B------:R-:W-:Y:S01]  /*19ea0*/  HMMA.16816.F32.BF16 R56, R4, R30, R56 ;  /* 0x0000001e0438723c */ /* 0x000fe20000041838 */
[----:B----4-:R-:W-:-:S07]  /*19eb0*/  F2FP.BF16.PACK_AB R126, R14, R13 ;  /* 0x0000000d0e7e723e */ /* 0x010fce00000010ff */
[C---:B------:R-:W-:Y:S08]  /*19ec0*/  HMMA.16816.F32.BF16 R24, R8.reuse, R26, R200 ;  /* 0x0000001a0818723c */ /* 0x040ff000000418c8 */
[C---:B------:R-:W-:Y:S08]  /*19ed0*/  HMMA.16816.F32.BF16 R40, R8.reuse, R28, R40 ;  /* 0x0000001c0828723c */ /* 0x040ff00000041828 */
[----:B------:R-:W-:Y:S01]  /*19ee0*/  HMMA.16816.F32.BF16 R32, R8, R30, R32 ;  /* 0x0000001e0820723c */ /* 0x000fe20000041820 */
[----:B------:R-:W-:-:S07]  /*19ef0*/  FADD.FTZ R0, R105, R0 ;  /* 0x0000000069007221 */ /* 0x000fce0000010000 */
[----:B------:R-:W-:Y:S01]  /*19f00*/  HMMA.16816.F32.BF16 R64, R4, R28, R64 ;  /* 0x0000001c0440723c */ /* 0x000fe20000041840 */
[----:B------:R-:W-:Y:S01]  /*19f10*/  MOV R31, R125 ;  /* 0x0000007d001f7202 */ /* 0x000fe20000000f00 */
[----:B------:R-:W-:Y:S01]  /*19f20*/  LDSM.16.MT88.4 R200, [R223+0xd800] ;  /* 0x00d80000dfc8783b */ /* 0x000fe20000004200 */
[----:B------:R-:W-:Y:S02]  /*19f30*/  F2FP.BF16.PACK_AB R125, R132, R133 ;  /* 0x00000085847d723e */ /* 0x000fe400000010ff */
[----:B------:R-:W-:Y:S01]  /*19f40*/  MOV R210, R170 ;  /* 0x000000aa00d27202 */ /* 0x000fe20000000f00 */
[----:B------:R-:W-:Y:S02]  /*19f50*/  LDSM.16.MT88.4 R96, [R222+0xf800] ;  /* 0x00f80000de60783b */ /* 0x000fe40000004200 */
[----:B------:R-:W-:Y:S07]  /*19f60*/  HMMA.16816.F32.BF16 R20, R8, R22, R128 ;  /* 0x000000160814723c */ /* 0x000fee0000041880 */
[----:B------:R-:W-:-:S02]  /*19f70*/  MOV R11, R124 ;  /* 0x0000007c000b7202 */ /* 0x000fc40000000f00 */
[----:B------:R-:W-:Y:S02]  /*19f80*/  F2FP.BF16.PACK_AB R128, R19, R17 ;  /* 0x000000111380723e */ /* 0x000fe400000010ff */
[----:B------:R-:W-:Y:S02]  /*19f90*/  F2FP.BF16.PACK_AB R129, R239, R16 ;  /* 0x00000010ef81723e */ /* 0x000fe400000010ff */
[----:B------:R-:W-:Y:S02]  /*19fa0*/  F2FP.BF16.PACK_AB R130, R18, R208 ;  /* 0x000000d01282723e */ /* 0x000fe400000010ff */
[----:B------:R-:W-:Y:S02]  /*19fb0*/  F2FP.BF16.PACK_AB R131, R139, R219 ;  /* 0x000000db8b83723e */ /* 0x000fe400000010ff */
[----:B------:R-:W-:Y:S01]  /*19fc0*/  F2FP.BF16.PACK_AB R124, R12, R217 ;  /* 0x000000d90c7c723e */ /* 0x000fe200000010ff */
[----:B------:R-:W-:Y:S02]  /*19fd0*/  FADD.FTZ R5, R104, R112 ;  /* 0x0000007068057221 */ /* 0x000fe40000010000 */
[----:B------:R-:W-:-:S02]  /*19fe0*/  FADD.FTZ R4, R230, R3 ;  /* 0x00000003e6047221 */ /* 0x000fc40000010000 */
[----:B-1----:R-:W-:Y:S01]  /*19ff0*/  HMMA.16816.F32.BF16 R148, R128, R152, R148 ;  /* 0x000000988094723c */ /* 0x002fe20000041894 */
[----:B------:R-:W-:-:S07]  /*1a000*/  FADD.FTZ R3, R229, R2 ;  /* 0x00000002e5037221 */ /* 0x000fce0000010000 */
[----:B------:R-:W-:Y:S01]  /*1a010*/  HMMA.16816.F32.BF16 R144, R124, R152, R144 ;  /* 0x000000987c90723c */ /* 0x000fe20000041890 */
[----:B------:R-:W-:-:S07]  /*1a020*/  FADD.FTZ R2, R228, R5 ;  /* 0x00000005e4027221 */ /* 0x000fce0000010000 */
[-C--:B------:R-:W-:Y:S01]  /*1a030*/  HMMA.16816.F32.BF16 R156, R124, R154.reuse, R156 ;  /* 0x0000009a7c9c723c */ /* 0x080fe2000004189c */
[----:B------:R-:W-:Y:S02]  /*1a040*/  FADD.FTZ R9, R226, R4 ;  /* 0x00000004e2097221 */ /* 0x000fe40000010000 */
[----:B------:R-:W-:Y:S01]  /*1a050*/  FADD.FTZ R10, R227, R0 ;  /* 0x00000000e30a7221 */ /* 0x000fe20000010000 */
[----:B------:R-:W-:Y:S04]  /*1a060*/  LDSM.16.MT88.4 R4, [R223+0xf800] ;  /* 0x00f80000df04783b */ /* 0x000fe80000004200 */
[----:B------:R-:W-:Y:S01]  /*1a070*/  HMMA.16816.F32.BF16 R152, R128, R154, R60 ;  /* 0x0000009a8098723c */ /* 0x000fe2000004183c */
[----:B------:R-:W-:Y:S01]  /*1a080*/  MOV R15, R122 ;  /* 0x0000007a000f7202 */ /* 0x000fe20000000f00 */
[----:B------:R-:W-:Y:S01]  /*1a090*/  IMAD.MOV.U32 R29, RZ, RZ, R121 ;  /* 0x000000ffff1d7224 */ /* 0x000fe200078e0079 */
[----:B------:R-:W-:Y:S01]  /*1a0a0*/  MOV R104, R171 ;  /* 0x000000ab00687202 */ /* 0x000fe20000000f00 */
[----:B------:R-:W-:Y:S01]  /*1a0b0*/  IMAD.MOV.U32 R105, RZ, RZ, R184 ;  /* 0x000000ffff697224 */ /* 0x000fe200078e00b8 */
[----:B------:R-:W-:Y:S01]  /*1a0c0*/  MOV R209, R169 ;  /* 0x000000a900d17202 */ /* 0x000fe20000000f00 */
[----:B------:R3:W5:Y:S01]  /*1a0d0*/  LDL.LU R230, [R1+0xc0] ;  /* 0x0000c00001e67983 */ /* 0x0007620000300800 */
[----:B------:R-:W-:-:S03]  /*1a0e0*/  MOV R63, R83 ;  /* 0x00000053003f7202 */ /* 0x000fc60000000f00 */
[----:B------:R-:W1:Y:S01]  /*1a0f0*/  LDSM.16.MT88.4 R80, [R221+0xf800] ;  /* 0x00f80000dd50783b */ /* 0x000e620000004200 */
[----:B------:R-:W-:Y:S01]  /*1a100*/  FADD.FTZ R0, R225, R3 ;  /* 0x00000003e1007221 */ /* 0x000fe20000010000 */
[----:B------:R-:W-:Y:S02]  /*1a110*/  MOV R3, R115 ;  /* 0x0000007300037202 */ /* 0x000fe40000000f00 */
[----:B------:R-:W2:Y:S01]  /*1a120*/  LDSM.16.MT88.4 R112, [R224+0xf800] ;  /* 0x00f80000e070783b */ /* 0x000ea20000004200 */
[----:B------:R-:W-:Y:S01]  /*1a130*/  MOV R121, R186 ;  /* 0x000000ba00797202 */ /* 0x000fe20000000f00 */
[----:B------:R-:W-:Y:S02]  /*1a140*/  IMAD.MOV.U32 R122, RZ, RZ, R187 ;  /* 0x000000ffff7a7224 */ /* 0x000fe400078e00bb */
[----:B------:R-:W-:Y:S01]  /*1a150*/  FADD.FTZ R8, R220, R2 ;  /* 0x00000002dc087221 */ /* 0x000fe20000010000 */
[----:B------:R-:W-:Y:S01]  /*1a160*/  MOV R2, R107 ;  /* 0x0000006b00027202 */ /* 0x000fe20000000f00 */
[----:B------:R-:W-:Y:S01]  /*1a170*/  IMAD.MOV.U32 R60, RZ, RZ, R106 ;  /* 0x000000ffff3c7224 */ /* 0x000fe200078e006a */
[----:B------:R-:W-:Y:S01]  /*1a180*/  MOV R28, R168 ;  /* 0x000000a8001c7202 */ /* 0x000fe20000000f00 */
[----:B------:R-:W-:Y:S01]  /*1a190*/  FADD.FTZ R3, R3, R10 ;  /* 0x0000000a03037221 */ /* 0x000fe20000010000 */
[----:B------:R-:W-:Y:S01]  /*1a1a0*/  MOV R30, R185 ;  /* 0x000000b9001e7202 */ /* 0x000fe20000000f00 */
[----:B------:R-:W4:Y:S01]  /*1a1b0*/  LDSM.16.MT88.4 R168, [R222+0xd800] ;  /* 0x00d80000dea8783b */ /* 0x000f220000004200 */
[----:B------:R-:W-:-:S02]  /*1a1c0*/  MOV R62, R104 ;  /* 0x00000068003e7202 */ /* 0x000fc40000000f00 */
[----:B------:R-:W-:Y:S01]  /*1a1d0*/  MOV R61, R105 ;  /* 0x00000069003d7202 */ /* 0x000fe20000000f00 */
[----:B------:R-:W2:Y:S01]  /*1a1e0*/  LDSM.16.MT88.4 R184, [R224+0xd800] ;  /* 0x00d80000e0b8783b */ /* 0x000ea20000004200 */
[----:B------:R-:W-:-:S03]  /*1a1f0*/  FADD.FTZ R2, R2, R9 ;  /* 0x0000000902027221 */ /* 0x000fc60000010000 */
[----:B------:R3:W5:Y:S04]  /*1a200*/  LDL.LU R229, [R1+0xbc] ;  /* 0x0000bc0001e57983 */ /* 0x0007680000300800 */
[----:B------:R3:W5:Y:S04]  /*1a210*/  LDL.LU R228, [R1+0xb8] ;  /* 0x0000b80001e47983 */ /* 0x0007680000300800 */
[----:B------:R3:W5:Y:S04]  /*1a220*/  LDL.LU R227, [R1+0xb4] ;  /* 0x0000b40001e37983 */ /* 0x0007680000300800 */
[----:B------:R3:W5:Y:S04]  /*1a230*/  LDL.LU R226, [R1+0xb0] ;  /* 0x0000b00001e27983 */ /* 0x0007680000300800 */
[----:B------:R3:W5:Y:S01]  /*1a240*/  LDL.LU R225, [R1+0xac] ;  /* 0x0000ac0001e17983 */ /* 0x0007620000300800 */
[----:B-1----:R-:W-:Y:S03]  /*1a250*/  HMMA.16816.F32.BF16 R72, R124, R80, R100 ;  /* 0x000000507c48723c */ /* 0x002fe60000041864 */
[----:B------:R3:W5:Y:S04]  /*1a260*/  LDL.LU R220, [R1+0xa8] ;  /* 0x0000a80001dc7983 */ /* 0x0007680000300800 */
[----:B------:R-:W-:Y:S01]  /*1a270*/  MOV R100, R121 ;  /* 0x0000007900647202 */ /* 0x000fe20000000f00 */
[----:B------:R-:W-:Y:S01]  /*1a280*/  IMAD.MOV.U32 R102, RZ, RZ, R123 ;  /* 0x000000ffff667224 */ /* 0x000fe200078e007b */
[----:B------:R-:W-:-:S02]  /*1a290*/  MOV R101, R122 ;  /* 0x0000007a00657202 */ /* 0x000fc40000000f00 */
[----:B------:R-:W-:Y:S02]  /*1a2a0*/  MOV R103, R120 ;  /* 0x0000007800677202 */ /* 0x000fe40000000f00 */
[C---:B------:R-:W-:Y:S07]  /*1a2b0*/  HMMA.16816.F32.BF16 R120, R124.reuse, R4, R64 ;  /* 0x000000047c78723c */ /* 0x040fee0000041840 */
[----:B------:R-:W-:Y:S02]  /*1a2c0*/  MOV R64, R100 ;  /* 0x0000006400407202 */ /* 0x000fe40000000f00 */
[----:B------:R-:W-:Y:S01]  /*1a2d0*/  MOV R65, R101 ;  /* 0x0000006500417202 */ /* 0x000fe20000000f00 */
[----:B--2---:R-:W-:Y:S01]  /*1a2e0*/  HMMA.16816.F32.BF16 R104, R124, R112, R68 ;  /* 0x000000707c68723c */ /* 0x004fe20000041844 */
        /* <DEDUP_REMOVED lines=42> */
[C---:B----4-:R-:W-:Y:S03]  /*1a590*/  HMMA.16816.F32.BF16 R160, R124.reuse, R168, R160 ;  /* 0x000000a87ca0723c */ /* 0x050fe600000418a0 */
        /* <DEDUP_REMOVED lines=22> */
.L_x_810:
        /* <DEDUP_REMOVED lines=16> */
.L_x_820:
        /* <DEDUP_REMOVED lines=78> */
.L_x_818:
        /* <DEDUP_REMOVED lines=39> */
[C---:B------:R-:W-:Y:S01]  /*1af50*/  @!P4 LEA R8, P2, R2.reuse, c[0x0][0x170], 0x1 ;  /* 0x00005c000208ca11 */ /* 0x040fe200078408ff */
[----:B------:R-:W-:Y:S01]  /*1af60*/  @!PT LDS RZ, [RZ] ;  /* 0x00000000fffff984 */ /* 0x000fe20000000800 */
[----:B------:R-:W-:Y:S01]  /*1af70*/  @!PT LDS RZ, [RZ] ;  /* 0x00000000fffff984 */ /* 0x000fe20000000800 */
[----:B------:R-:W-:Y:S01]  /*1af80*/  @!PT LDS RZ, [RZ] ;  /* 0x00000000fffff984 */ /* 0x000fe20000000800 */
[----:B------:R3:W-:Y:S01]  /*1af90*/  @!P4 LDGSTS.E.BYPASS.LTC128B.128 [R240+0xc800], [R14.64] ;  /* 0x0c8000000ef0cfae */ /* 0x0007e2000b901d50 */
[----:B-1----:R-:W-:Y:S02]  /*1afa0*/  IADD3.X R5, R3, UR10, RZ, P0, !PT ;  /* 0x0000000a03057c10 */ /* 0x002fe400087fe4ff */
[C---:B------:R-:W-:Y:S02]  /*1afb0*/  @!P3 LEA R4, P0, R2.reuse, c[0x0][0x170], 0x1 ;  /* 0x00005c000204ba11 */ /* 0x040fe400078008ff */
        /* <DEDUP_REMOVED lines=30> */
[----:B------:R-:W1:Y:S08]  /*1b1a0*/  LDSM.16.M88.4 R60, [R227+0x2000] ;  /* 0x00200000e33c783b */ /* 0x000e700000000200 */
[----:B------:R-:W2:Y:S08]  /*1b1b0*/  LDSM.16.M88.4 R32, [R220+0x8800] ;  /* 0x00880000dc20783b */ /* 0x000eb00000000200 */
[----:B------:R-:W0:Y:S08]  /*1b1c0*/  LDGDEPBAR ;  /* 0x00000000000079af */ /* 0x000e300000000000 */
[----:B------:R-:W2:Y:S01]  /*1b1d0*/  LDSM.16.M88.4 R48, [R220+0x9000] ;  /* 0x00900000dc30783b */ /* 0x000ea20000000200 */
[-C--:B----4-:R-:W-:Y:S07]  /*1b1e0*/  HMMA.16816.F32.BF16 R4, R64, R16.reuse, RZ ;  /* 0x000000104004723c */ /* 0x090fee00000418ff */
[----:B------:R-:W4:Y:S01]  /*1b1f0*/  LDSM.16.M88.4 R208, [R220+0x9800] ;  /* 0x00980000dcd0783b */ /* 0x000f220000000200 */
[C---:B-1----:R-:W-:Y:S07]  /*1b200*/  HMMA.16816.F32.BF16 R8, R60.reuse, R16, RZ ;  /* 0x000000103c08723c */ /* 0x042fee00000418ff */
[----:B------:R-:W-:Y:S01]  /*1b210*/  LDSM.16.M88.4 R212, [R228] ;  /* 0x00000000e4d4783b */ /* 0x000fe20000000200 */
[-C--:B---3--:R-:W-:Y:S07]  /*1b220*/  HMMA.16816.F32.BF16 R12, R60, R18.reuse, RZ ;  /* 0x000000123c0c723c */ /* 0x088fee00000418ff */
[----:B------:R-:W-:Y:S01]  /*1b230*/  LDSM.16.M88.4 R216, [R228+0x2000] ;  /* 0x00200000e4d8783b */ /* 0x000fe20000000200 */
        /* <DEDUP_REMOVED lines=167> */
[----:B------:R-:W-:Y:S01]  /*1bcb0*/  MUFU.TANH R134, R15 ;  /* 0x0000000f00867308 */ /* 0x000fe20000002400 */
[----:B------:R-:W-:Y:S02]  /*1bcc0*/  FMUL.FTZ R19, R19, c[0x0][0x2ec] ;  /* 0x0000bb0013137a20 */ /* 0x000fe40000410000 */
[----:B------:R-:W-:Y:S01]  /*1bcd0*/  FMUL.FTZ R11, R11, c[0x0][0x2ec] ;  /* 0x0000bb000b0b7a20 */ /* 0x000fe20000410000 */
[----:B--2---:R2:W-:Y:S06]  /*1bce0*/  STL [R1+0x18], R2 ;  /* 0x0000180201007387 */ /* 0x0045ec0000100800 */
[----:B------:R-:W-:Y:S10]  /*1bcf0*/  MUFU.TANH R214, R18 ;  /* 0x0000001200d67308 */ /* 0x000ff40000002400 */
[----:B-1----:R-:W1:Y:S10]  /*1bd00*/  MUFU.TANH R0, R6 ;  /* 0x0000000600007308 */ /* 0x002e740000002400 */
[----:B--2---:R2:W3:Y:S10]  /*1bd10*/  MUFU.TANH R2, R7 ;  /* 0x0000000700027308 */ /* 0x0044f40000002400 */
[----:B------:R-:W-:Y:S01]  /*1bd20*/  MUFU.TANH R213, R19 ;  /* 0x0000001300d57308 */ /* 0x000fe20000002400 */
[----:B-1----:R1:W-:Y:S09]  /*1bd30*/  STL [R1+0x10], R0 ;  /* 0x0000100001007387 */ /* 0x0023f20000100800 */
[----:B------:R-:W-:Y:S01]  /*1bd40*/  MUFU.TANH R135, R11 ;  /* 0x0000000b00877308 */ /* 0x000fe20000002400 */
        /* <DEDUP_REMOVED lines=20> */
[----:B--2---:R-:W-:Y:S01]  /*1be90*/  MUFU.TANH R2, R13 ;  /* 0x0000000d00027308 */ /* 0x004fe20000002400 */
[----:B------:R-:W-:Y:S02]  /*1bea0*/  FMUL.FTZ R24, R24, c[0x0][0x2ec] ;  /* 0x0000bb0018187a20 */ /* 0x000fe40000410000 */
[----:B------:R-:W-:Y:S01]  /*1beb0*/  FMUL.FTZ R27, R27, c[0x0][0x2ec] ;  /* 0x0000bb001b1b7a20 */ /* 0x000fe20000410000 */
[----:B-1----:R1:W-:Y:S01]  /*1bec0*/  STL [R1+0x4], R0 ;  /* 0x0000040001007387 */ /* 0x0023e20000100800 */
[----:B------:R-:W-:Y:S02]  /*1bed0*/  FMUL.FTZ R19, R32, c[0x0][0x2ec] ;  /* 0x0000bb0020137a20 */ /* 0x000fe40000410000 */
[----:B------:R-:W-:Y:S02]  /*1bee0*/  FMUL.FTZ R18, R34, c[0x0][0x2ec] ;  /* 0x0000bb0022127a20 */ /* 0x000fe40000410000 */
[----:B------:R-:W-:Y:S01]  /*1bef0*/  FMUL.FTZ R28, R28, c[0x0][0x2ec] ;  /* 0x0000bb001c1c7a20 */ /* 0x000fe20000410000 */
[----:B------:R2:W-:Y:S01]  /*1bf00*/  MUFU.TANH R212, R20 ;  /* 0x0000001400d47308 */ /* 0x0005e20000002400 */
[----:B------:R-:W-:Y:S09]  /*1bf10*/  FMUL.FTZ R30, R30, c[0x0][0x2ec] ;  /* 0x0000bb001e1e7a20 */ /* 0x000ff20000410000 */
[----:B------:R-:W-:Y:S01]  /*1bf20*/  MUFU.TANH R21, R31 ;  /* 0x0000001f00157308 */ /* 0x000fe20000002400 */
[-C--:B---3--:R-:W-:Y:S09]  /*1bf30*/  HMMA.16816.F32.BF16 R36, R208, R4.reuse, R36 ;  /* 0x00000004d024723c */ /* 0x088ff20000041824 */
[----:B-1----:R-:W1:Y:S01]  /*1bf40*/  MUFU.TANH R0, R12 ;  /* 0x0000000c00007308 */ /* 0x002e620000002400 */
[C---:B------:R-:W-:Y:S04]  /*1bf50*/  HMMA.16816.F32.BF16 R40, R216.reuse, R4, R40 ;  /* 0x00000004d828723c */ /* 0x040fe80000041828 */
[----:B--2---:R-:W-:Y:S04]  /*1bf60*/  FMUL.FTZ R20, R23, c[0x0][0x2ec] ;  /* 0x0000bb0017147a20 */ /* 0x004fe80000410000 */
[-C--:B------:R-:W-:Y:S01]  /*1bf70*/  HMMA.16816.F32.BF16 R44, R216, R6.reuse, R44 ;  /* 0x00000006d82c723c */ /* 0x080fe2000004182c */
[----:B------:R-:W-:Y:S05]  /*1bf80*/  MUFU.TANH R141, R22 ;  /* 0x00000016008d7308 */ /* 0x000fea0000002400 */
[----:B------:R-:W-:Y:S02]  /*1bf90*/  FMUL.FTZ R15, R36, c[0x0][0x2ec] ;  /* 0x0000bb00240f7a20 */ /* 0x000fe40000410000 */
[C---:B------:R-:W-:Y:S01]  /*1bfa0*/  HMMA.16816.F32.BF16 R48, R208.reuse, R6, R48 ;  /* 0x00000006d030723c */ /* 0x040fe20000041830 */
[----:B------:R-:W2:Y:S01]  /*1bfb0*/  LDSM.16.M88.4 R4, [R225+0x3800] ;  /* 0x00380000e104783b */ /* 0x000ea20000000200 */
[----:B------:R-:W-:Y:S04]  /*1bfc0*/  DEPBAR.LE SB0, 0x0 ;  /* 0x000080000000791a */ /* 0x000fe80000000000 */
[----:B------:R-:W-:Y:S01]  /*1bfd0*/  MUFU.TANH R20, R20 ;  /* 0x0000001400147308 */ /* 0x000fe20000002400 */
[----:B------:R-:W-:Y:S02]  /*1bfe0*/  FMUL.FTZ R13, R37, c[0x0][0x2ec] ;  /* 0x0000bb00250d7a20 */ /* 0x000fe40000410000 */
[----:B-1----:R1:W-:Y:S03]  /*1bff0*/  STL [R1+0x20], R0 ;  /* 0x0000200001007387 */ /* 0x0023e60000100800 */
[----:B------:R-:W-:Y:S01]  /*1c000*/  FMUL.FTZ R12, R39, c[0x0][0x2ec] ;  /* 0x0000bb00270c7a20 */ /* 0x000fe20000410000 */
[----:B------:R3:W-:Y:S01]  /*1c010*/  STL [R1+0x28], R2 ;  /* 0x0000280201007387 */ /* 0x0007e20000100800 */
[----:B------:R-:W-:Y:S02]  /*1c020*/  FMUL.FTZ R40, R40, c[0x0][0x2ec] ;  /* 0x0000bb0028287a20 */ /* 0x000fe40000410000 */
[----:B------:R-:W-:Y:S01]  /*1c030*/  MUFU.TANH R143, R24 ;  /* 0x00000018008f7308 */ /* 0x000fe20000002400 */
[----:B------:R-:W-:Y:S01]  /*1c040*/  BAR.SYNC.DEFER_BLOCKING 0x0 ;  /* 0x0000000000007b1d */ /* 0x000fe20000010000 */
[----:B------:R-:W-:Y:S02]  /*1c050*/  FMUL.FTZ R46, R46, c[0x0][0x2ec] ;  /* 0x0000bb002e2e7a20 */ /* 0x000fe40000410000 */
[----:B------:R-:W-:Y:S02]  /*1c060*/  FMUL.FTZ R41, R41, c[0x0][0x2ec] ;  /* 0x0000bb0029297a20 */ /* 0x000fe40000410000 */
[----:B------:R-:W-:Y:S02]  /*1c070*/  FMUL.FTZ R34, R42, c[0x0][0x2ec] ;  /* 0x0000bb002a227a20 */ /* 0x000fe40000410000 */
[----:B------:R-:W-:Y:S02]  /*1c080*/  FMUL.FTZ R32, R43, c[0x0][0x2ec] ;  /* 0x0000bb002b207a20 */ /* 0x000fe40000410000 */
        /* <DEDUP_REMOVED lines=8> */
[----:B------:R-:W-:Y:S01]  /*1c110*/  FMUL.FTZ R45, R45, c[0x0][0x2ec] ;  /* 0x0000bb002d2d7a20 */ /* 0x000fe20000410000 */
[-C--:B--2---:R-:W-:Y:S06]  /*1c120*/  HMMA.16816.F32.BF16 R52, R208, R4.reuse, R52 ;  /* 0x00000004d034723c */ /* 0x084fec0000041834 */
[----:B---3--:R-:W2:Y:S02]  /*1c130*/  MUFU.TANH R2, R16 ;  /* 0x0000001000027308 */ /* 0x008ea40000002400 */
[C---:B------:R-:W-:Y:S08]  /*1c140*/  HMMA.16816.F32.BF16 R56, R216.reuse, R4, R56 ;  /* 0x00000004d838723c */ /* 0x040ff00000041838 */
[----:B------:R-:W-:Y:S01]  /*1c150*/  MUFU.TANH R25, R26 ;  /* 0x0000001a00197308 */ /* 0x000fe20000002400 */
[-C--:B------:R-:W-:Y:S01]  /*1c160*/  HMMA.16816.F32.BF16 R60, R216, R6.reuse, R60 ;  /* 0x00000006d83c723c */ /* 0x080fe2000004183c */
[----:B-1----:R1:W-:Y:S02]  /*1c170*/  STL [R1+0x34], R0 ;  /* 0x0000340001007387 */ /* 0x0023e40000100800 */
[----:B------:R-:W-:Y:S05]  /*1c180*/  FMUL.FTZ R14, R38, c[0x0][0x2ec] ;  /* 0x0000bb00260e7a20 */ /* 0x000fea0000410000 */
[----:B------:R-:W-:Y:S01]  /*1c190*/  HMMA.16816.F32.BF16 R64, R208, R6, R64 ;  /* 0x00000006d040723c */ /* 0x000fe20000041840 */
[----:B------:R-:W-:Y:S03]  /*1c1a0*/  MUFU.TANH R22, R27 ;  /* 0x0000001b00167308 */ /* 0x000fe60000002400 */
[----:B------:R-:W-:Y:S01]  /*1c1b0*/  FMUL.FTZ R52, R52, c[0x0][0x2ec] ;  /* 0x0000bb0034347a20 */ /* 0x000fe20000410000 */
[----:B--2---:R-:W-:Y:S01]  /*1c1c0*/  STL [R1], R2 ;  /* 0x0000000201007387 */ /* 0x004fe20000100800 */
[----:B------:R-:W-:Y:S02]  /*1c1d0*/  FMUL.FTZ R16, R35, c[0x0][0x2ec] ;  /* 0x0000bb0023107a20 */ /* 0x000fe40000410000 */
[----:B------:R-:W-:Y:S03]  /*1c1e0*/  FMUL.FTZ R53, R53, c[0x0][0x2ec] ;  /* 0x0000bb0035357a20 */ /* 0x000fe60000410000 */
        /* <DEDUP_REMOVED lines=15> */
[----:B------:R-:W-:Y:S05]  /*1c2e0*/  FMUL.FTZ R67, R67, c[0x0][0x2ec] ;  /* 0x0000bb0043437a20 */ /* 0x000fea0000410000 */
[----:B------:R-:W-:Y:S01]  /*1c2f0*/  MUFU.TANH R26, R30 ;  /* 0x0000001e001a7308 */ /* 0x000fe20000002400 */
[----:B-1----:R1:W-:Y:S01]  /*1c300*/  STL [R1+0x14], R0 ;  /* 0x0000140001007387 */ /* 0x0023e20000100800 */
[----:B------:R-:W-:Y:S02]  /*1c310*/  FMUL.FTZ R17, R33, c[0x0][0x2ec] ;  /* 0x0000bb0021117a20 */ /* 0x000fe40000410000 */
[----:B------:R-:W-:Y:S06]  /*1c320*/  FMUL.FTZ R33, R60, c[0x0][0x2ec] ;  /* 0x0000bb003c217a20 */ /* 0x000fec0000410000 */
[----:B------:R-:W-:Y:S10]  /*1c330*/  MUFU.TANH R19, R19 ;  /* 0x0000001300137308 */ /* 0x000ff40000002400 */
[----:B------:R-:W-:Y:S10]  /*1c340*/  MUFU.TANH R17, R17 ;  /* 0x0000001100117308 */ /* 0x000ff40000002400 */
[----:B-1----:R-:W1:Y:S10]  /*1c350*/  MUFU.TANH R0, R46 ;  /* 0x0000002e00007308 */ /* 0x002e740000002400 */
[----:B------:R-:W2:Y:S10]  /*1c360*/  MUFU.TANH R18, R18 ;  /* 0x0000001200127308 */ /* 0x000eb40000002400 */
[----:B------:R-:W3:Y:S01]  /*1c370*/  MUFU.TANH R16, R16 ;  /* 0x0000001000107308 */ /* 0x000ee20000002400 */
[----:B-1----:R1:W-:Y:S09]  /*1c380*/  STL [R1+0x3c], R0 ;  /* 0x00003c0001007387 */ /* 0x0023f20000100800 */
[----:B------:R-:W4:Y:S10]  /*1c390*/  MUFU.TANH R15, R15 ;  /* 0x0000000f000f7308 */ /* 0x000f340000002400 */
        /* <DEDUP_REMOVED lines=8> */
[----:B------:R1:W1:Y:S10]  /*1c420*/  MUFU.TANH R29, R45 ;  /* 0x0000002d001d7308 */ /* 0x0002740000002400 */
        /* <DEDUP_REMOVED lines=22> */
.L_x_819:
[----:B------:R2:W-:Y:S01]  /*1c590*/  STL [R1+0xf4], R129 ;  /* 0x0000f48101007387 */ /* 0x0005e20000100800 */
[----:B------:R-:W-:Y:S01]  /*1c5a0*/  IMAD.U32 R0, RZ, RZ, UR8 ;  /* 0x00000008ff007e24 */ /* 0x000fe2000f8e00ff */
[----:B-1----:R-:W-:Y:S01]  /*1c5b0*/  MOV R11, R22 ;  /* 0x00000016000b7202 */ /* 0x002fe20000000f00 */
[----:B------:R-:W-:Y:S01]  /*1c5c0*/  IMAD.MOV.U32 R35, RZ, RZ, R21 ;  /* 0x000000ffff237224 */ /* 0x000fe200078e0015 */
[----:B------:R1:W-:Y:S01]  /*1c5d0*/  STL [R1+0xf0], R130 ;  /* 0x0000f08201007387 */ /* 0x0003e20000100800 */
[----:B------:R-:W-:Y:S01]  /*1c5e0*/  IMAD.MOV.U32 R47, RZ, RZ, R29 ;  /* 0x000000ffff2f7224 */ /* 0x000fe200078e001d */
[----:B------:R-:W-:Y:S01]  /*1c5f0*/  MOV R58, R46 ;  /* 0x0000002e003a7202 */ /* 0x000fe20000000f00 */
[----:B------:R-:W-:Y:S01]  /*1c600*/  IMAD.MOV.U32 R43, RZ, RZ, R11 ;  /* 0x000000ffff2b7224 */ /* 0x000fe200078e000b */
[----:B------:R3:W-:Y:S01]  /*1c610*/  STL [R1+0xec], R131 ;  /* 0x0000ec8301007387 */ /* 0x0007e20000100800 */
[----:B------:R-:W-:Y:S01]  /*1c620*/  MOV R45, R35 ;  /* 0x00000023002d7202 */ /* 0x000fe20000000f00 */
[----:B------:R-:W-:Y:S01]  /*1c630*/  IMAD.MOV.U32 R56, RZ, RZ, R44 ;  /* 0x000000ffff387224 */ /* 0x000fe200078e002c */
[----:B------:R-:W-:Y:S01]  /*1c640*/  MOV R46, R26 ;  /* 0x0000001a002e7202 */ /* 0x000fe20000000f00 */
[----:B------:R4:W-:Y:S01]  /*1c650*/  STL [R1+0xe4], R240 ;  /* 0x0000e4f001007387 */ /* 0x0009e20000100800 */
[----:B------:R-:W-:Y:S01]  /*1c660*/  IMAD.MOV.U32 R44, RZ, RZ, R25 ;  /* 0x000000ffff2c7224 */ /* 0x000fe200078e0019 */
[----:B------:R-:W-:Y:S01]  /*1c670*/  LOP3.LUT R239, R239, 0xfffffdff, RZ, 0xc0, !PT ;  /* 0xfffffdffefef7812 */ /* 0x000fe200078ec0ff */
[----:B------:R-:W-:Y:S01]  /*1c680*/  IMAD.MOV.U32 R57, RZ, RZ, R45 ;  /* 0x000000ffff397224 */ /* 0x000fe200078e002d */
[----:B------:R4:W-:Y:S01]  /*1c690*/  STL [R1+0xe0], R238 ;  /* 0x0000e0ee01007387 */ /* 0x0009e20000100800 */
[----:B------:R-:W-:Y:S01]  /*1c6a0*/  IMAD.MOV.U32 R45, RZ, RZ, R23 ;  /* 0x000000ffff2d7224 */ /* 0x000fe200078e0017 */
[----:B------:R-:W-:Y:S01]  /*1c6b0*/  @P4 LOP3.LUT R239, R239, 0x200, RZ, 0xfc, !PT ;  /* 0x00000200efef4812 */ /* 0x000fe200078efcff */
[----:B------:R-:W-:Y:S01]  /*1c6c0*/  UISETP.GT.AND UP0, UPT, UR8, UR9, UPT ;  /* 0x000000090800728c */ /* 0x000fe2000bf04270 */
[----:B------:R4:W-:Y:S01]  /*1c6d0*/  STL [R1+0xdc], R237 ;  /* 0x0000dced01007387 */ /* 0x0009e20000100800 */
[----:B------:R-:W-:Y:S01]  /*1c6e0*/  UMOV UR22, UR8 ;  /* 0x0000000800167c82 */ /* 0x000fe20008000000 */
[----:B------:R-:W-:Y:S02]  /*1c6f0*/  LOP3.LUT R239, R239, 0xfffffeff, RZ, 0xc0, !PT ;  /* 0xfffffeffefef7812 */ /* 0x000fe400078ec0ff */
[----:B------:R4:W-:Y:S01]  /*1c700*/  STL [R1+0xd8], R236 ;  /* 0x0000d8ec01007387 */ /* 0x0009e20000100800 */
[----:B--2---:R-:W-:Y:S01]  /*1c710*/  IMAD.MOV.U32 R129, RZ, RZ, R52 ;  /* 0x000000ffff817224 */ /* 0x004fe200078e0034 */
[----:B------:R-:W-:Y:S02]  /*1c720*/  @P3 LOP3.LUT R239, R239, 0x100, RZ, 0xfc, !PT ;  /* 0x00000100efef3812 */ /* 0x000fe400078efcff */
[----:B------:R2:W-:Y:S01]  /*1c730*/  STL [R1+0xd4], R235 ;  /* 0x0000d4eb01007387 */ /* 0x0005e20000100800 */
[----:B-1----:R-:W-:Y:S01]  /*1c740*/  IMAD.MOV.U32 R130, RZ, RZ, R54 ;  /* 0x000000ffff827224 */ /* 0x002fe200078e0036 */
[----:B------:R-:W-:Y:S02]  /*1c750*/  LOP3.LUT R239, R239, 0xfffff7ff, RZ, 0xc0, !PT ;  /* 0xfffff7ffefef7812 */ /* 0x000fe400078ec0ff */
[----:B------:R-:W-:Y:S01]  /*1c760*/  STL [R1+0xd0], R234 ;  /* 0x0000d0ea01007387 */ /* 0x000fe20000100800 */
[----:B---3--:R-:W-:Y:S02]  /*1c770*/  MOV R131, R53 ;  /* 0x0000003500837202 */ /* 0x008fe40000000f00 */
[----:B------:R-:W-:Y:S01]  /*1c780*/  LOP3.LUT R239, R239, 0xffffff7f, RZ, 0xc0, !PT ;  /* 0xffffff7fefef7812 */ /* 0x000fe200078ec0ff */
[----:B------:R1:W-:Y:S01]  /*1c790*/  STL [R1+0xcc], R233 ;  /* 0x0000cce901007387 */ /* 0x0003e20000100800 */
[----:B----4-:R-:W-:Y:S03]  /*1c7a0*/  IMAD.MOV.U32 R240, RZ, RZ, R50 ;  /* 0x000000fffff07224 */ /* 0x010fe600078e0032 */
[----:B------:R3:W-:Y:S01]  /*1c7b0*/  STL [R1+0xc8], R232 ;  /* 0x0000c8e801007387 */ /* 0x0007e20000100800 */
[----:B------:R-:W-:Y:S03]  /*1c7c0*/  IMAD.MOV.U32 R238, RZ, RZ, R55 ;  /* 0x000000ffffee7224 */ /* 0x000fe600078e0037 */
[----:B------:R4:W-:Y:S01]  /*1c7d0*/  STL [R1+0xc4], R231 ;  /* 0x0000c4e701007387 */ /* 0x0009e20000100800 */
[----:B------:R-:W-:Y:S03]  /*1c7e0*/  MOV R237, R49 ;  /* 0x0000003100ed7202 */ /* 0x000fe60000000f00 */
[----:B------:R4:W-:Y:S01]  /*1c7f0*/  STL [R1+0xc0], R230 ;  /* 0x0000c0e601007387 */ /* 0x0009e20000100800 */
[----:B------:R-:W-:Y:S03]  /*1c800*/  MOV R236, R57 ;  /* 0x0000003900ec7202 */ /* 0x000fe60000000f00 */
[----:B------:R-:W-:Y:S01]  /*1c810*/  STL [R1+0xbc], R229 ;  /* 0x0000bce501007387 */ /* 0x000fe20000100800 */
[----:B--2---:R-:W-:Y:S03]  /*1c820*/  IMAD.MOV.U32 R235, RZ, RZ, R51 ;  /* 0x000000ffffeb7224 */ /* 0x004fe600078e0033 */
[----:B------:R-:W-:Y:S04]  /*1c830*/  STL [R1+0xb8], R228 ;  /* 0x0000b8e401007387 */ /* 0x000fe80000100800 */
[----:B------:R-:W-:Y:S01]  /*1c840*/  STL [R1+0xb4], R227 ;  /* 0x0000b4e301007387 */ /* 0x000fe20000100800 */
[----:B-1----:R-:W-:Y:S03]  /*1c850*/  IMAD.MOV.U32 R233, RZ, RZ, R46 ;  /* 0x000000ffffe97224 */ /* 0x002fe600078e002e */
[----:B------:R-:W-:Y:S01]  /*1c860*/  STL [R1+0xb0], R226 ;  /* 0x0000b0e201007387 */ /* 0x000fe20000100800 */
[----:B---3--:R-:W-:Y:S03]  /*1c870*/  IMAD.MOV.U32 R232, RZ, RZ, R47 ;  /* 0x000000ffffe87224 */ /* 0x008fe600078e002f */
[----:B------:R-:W-:Y:S01]  /*1c880*/  STL [R1+0xac], R225 ;  /* 0x0000ace101007387 */ /* 0x000fe20000100800 */
[----:B----4-:R-:W-:Y:S03]  /*1c890*/  IMAD.MOV.U32 R231, RZ, RZ, R56 ;  /* 0x000000ffffe77224 */ /* 0x010fe600078e0038 */
[----:B------:R-:W-:Y:S01]  /*1c8a0*/  STL [R1+0xa8], R220 ;  /* 0x0000a8dc01007387 */ /* 0x000fe20000100800 */
[----:B------:R-:W-:Y:S03]  /*1c8b0*/  MOV R230, R45 ;  /* 0x0000002d00e67202 */ /* 0x000fe60000000f00 */
[----:B------:R-:W2:Y:S04]  /*1c8c0*/  LDL.LU R36, [R1+0x8] ;  /* 0x0000080001247983 */ /* 0x000ea80000300800 */
[----:B------:R-:W3:Y:S04]  /*1c8d0*/  LDL.LU R30, [R1+0x10] ;  /* 0x00001000011e7983 */ /* 0x000ee80000300800 */
[----:B------:R-:W4:Y:S04]  /*1c8e0*/  LDL.LU R28, [R1+0xc] ;  /* 0x00000c00011c7983 */ /* 0x000f280000300800 */
[----:B------:R-:W4:Y:S04]  /*1c8f0*/  LDL.LU R27, [R1+0x4] ;  /* 0x00000400011b7983 */ /* 0x000f280000300800 */
[----:B------:R-:W4:Y:S04]  /*1c900*/  LDL.LU R24, [R1+0x18] ;  /* 0x0000180001187983 */ /* 0x000f280000300800 */
[----:B------:R-:W1:Y:S08]  /*1c910*/  S2R R2, SR_TID.X ;  /* 0x0000000000027919 */ /* 0x000e700000002100 */
[----:B------:R-:W4:Y:S04]  /*1c920*/  LDL.LU R22, [R1+0x1c] ;  /* 0x00001c0001167983 */ /* 0x000f280000300800 */
[----:B------:R-:W4:Y:S04]  /*1c930*/  LDL.LU R21, [R1] ;  /* 0x0000000001157983 */ /* 0x000f280000300800 */
[----:B------:R-:W4:Y:S04]  /*1c940*/  LDL.LU R35, [R1+0x14] ;  /* 0x0000140001237983 */ /* 0x000f280000300800 */
[----:B------:R-:W4:Y:S04]  /*1c950*/  LDL.LU R61, [R1+0x24] ;  /* 0x00002400013d7983 */ /* 0x000f280000300800 */
[----:B------:R-:W4:Y:S04]  /*1c960*/  LDL.LU R60, [R1+0x20] ;  /* 0x00002000013c7983 */ /* 0x000f280000300800 */
[----:B------:R-:W4:Y:S01]  /*1c970*/  LDL.LU R59, [R1+0x28] ;  /* 0x00002800013b7983 */ /* 0x000f220000300800 */
[----:B-1----:R-:W-:Y:S05]  /*1c980*/  IMAD.SHL.U32 R2, R2, 0x2, RZ ;  /* 0x0000000202027824 */ /* 0x002fea00078e00ff */
[----:B------:R-:W-:Y:S05]  /*1c990*/  LOP3.LUT R2, R2, 0x6, RZ, 0xc0, !PT ;  /* 0x0000000602027812 */ /* 0x000fea00078ec0ff */
[----:B------:R-:W-:Y:S04]  /*1c9a0*/  IMAD R0, R0, 0x40, R2 ;  /* 0x0000004000007824 */ /* 0x000fe800078e0202 */
[--C-:B------:R-:W-:Y:S01]  /*1c9b0*/  IMAD.IADD R2, R247, 0x1, -R0.reuse ;  /* 0x00000001f7027824 */ /* 0x100fe200078e0a00 */
[----:B------:R-:W-:Y:S01]  /*1c9c0*/  IADD3 R5, R0, 0x1, RZ ;  /* 0x0000000100057810 */ /* 0x000fe20007ffe0ff */
[--C-:B------:R-:W-:Y:S01]  /*1c9d0*/  IMAD.IADD R3, R242, 0x1, -R0.reuse ;  /* 0x00000001f2037824 */ /* 0x100fe200078e0a00 */
[C---:B------:R-:W-:Y:S02]  /*1c9e0*/  IADD3 R4, R0.reuse, 0x8, RZ ;  /* 0x0000000800047810 */ /* 0x040fe40007ffe0ff */
[----:B------:R-:W-:Y:S02]  /*1c9f0*/  IABS R2, R2 ;  /* 0x0000000200027213 */ /* 0x000fe40000000000 */
[C---:B------:R-:W-:Y:S02]  /*1ca00*/  ISETP.GE.AND P2, PT, R5.reuse, R245, PT ;  /* 0x000000f50500720c */ /* 0x040fe40003f46270 */
[----:B------:R1:W2:Y:S01]  /*1ca10*/  I2F R9, R2 ;  /* 0x0000000200097306 */ /* 0x0002a20000201400 */
[C---:B------:R-:W-:Y:S02]  /*1ca20*/  ISETP.GE.AND P5, PT, R5.reuse, R244, PT ;  /* 0x000000f40500720c */ /* 0x040fe40003fa6270 */
[C---:B------:R-:W-:Y:S02]  /*1ca30*/  ISETP.GE.AND P0, PT, R5.reuse, R246, PT ;  /* 0x000000f60500720c */ /* 0x040fe40003f06270 */
[C---:B------:R-:W-:Y:S02]  /*1ca40*/  ISETP.GE.AND P1, PT, R5.reuse, R243, PT ;  /* 0x000000f30500720c */ /* 0x040fe40003f26270 */
[C---:B------:R-:W-:Y:S02]  /*1ca50*/  ISETP.GE.OR P2, PT, R5.reuse, R251, !P2 ;  /* 0x000000fb0500720c */ /* 0x040fe40005746670 */
[C---:B------:R-:W-:Y:S02]  /*1ca60*/  ISETP.GE.OR P0, PT, R5.reuse, R252, !P0 ;  /* 0x000000fc0500720c */ /* 0x040fe40004706670 */
[C---:B------:R-:W-:Y:S02]  /*1ca70*/  ISETP.GE.OR P3, PT, R5.reuse, R250, !P5 ;  /* 0x000000fa0500720c */ /* 0x040fe40006f66670 */
[----:B------:R-:W-:Y:S02]  /*1ca80*/  ISETP.GE.OR P4, PT, R5, R249, !P1 ;  /* 0x000000f90500720c */ /* 0x000fe40004f86670 */
[C---:B------:R-:W-:Y:S04]  /*1ca90*/  ISETP.GE.AND P1, PT, R0.reuse, R246, PT ;  /* 0x000000f60000720c */ /* 0x040fe80003f26270 */
[----:B------:R-:W-:Y:S02]  /*1caa0*/  ISETP.GE.OR P1, PT, R0, R252, !P1 ;  /* 0x000000fc0000720c */ /* 0x000fe40004f26670 */
[----:B-1----:R-:W-:Y:S02]  /*1cab0*/  IABS R2, R3 ;  /* 0x0000000300027213 */ /* 0x002fe40000000000 */
[----:B------:R-:W-:Y:S02]  /*1cac0*/  IADD3 R3, R241, -R0, RZ ;  /* 0x80000000f1037210 */ /* 0x000fe40007ffe0ff */
[----:B------:R1:W3:Y:S01]  /*1cad0*/  I2F R10, R2 ;  /* 0x00000002000a7306 */ /* 0x0002e20000201400 */
[----:B------:R-:W-:Y:S04]  /*1cae0*/  @P3 LOP3.LUT R239, R239, 0x80, RZ, 0xfc, !PT ;  /* 0x00000080efef3812 */ /* 0x000fe800078efcff */
[----:B------:R-:W-:Y:S04]  /*1caf0*/  @P4 LOP3.LUT R239, R239, 0x800, RZ, 0xfc, !PT ;  /* 0x00000800efef4812 */ /* 0x000fe800078efcff */
[----:B------:R-:W-:Y:S04]  /*1cb00*/  LOP3.LUT R239, R239, 0xffffefff, RZ, 0xc0, !PT ;  /* 0xffffefffefef7812 */ /* 0x000fe800078ec0ff */
[----:B------:R-:W-:Y:S02]  /*1cb10*/  LOP3.LUT R239, R239, 0xffffffbf, RZ, 0xc0, !PT ;  /* 0xffffffbfefef7812 */ /* 0x000fe400078ec0ff */
[----:B-1----:R-:W-:Y:S01]  /*1cb20*/  IABS R2, R3 ;  /* 0x0000000300027213 */ /* 0x002fe20000000000 */
[----:B------:R-:W-:Y:S03]  /*1cb30*/  IMAD.IADD R3, R248, 0x1, -R0 ;  /* 0x00000001f8037824 */ /* 0x000fe600078e0a00 */
[----:B------:R1:W4:Y:S02]  /*1cb40*/  I2F R7, R2 ;  /* 0x0000000200077306 */ /* 0x0003240000201400 */
[----:B-1----:R-:W-:Y:S01]  /*1cb50*/  IABS R2, R3 ;  /* 0x0000000300027213 */ /* 0x002fe20000000000 */
[C-C-:B------:R-:W-:Y:S07]  /*1cb60*/  IMAD.IADD R3, R247.reuse, 0x1, -R5.reuse ;  /* 0x00000001f7037824 */ /* 0x140fee00078e0a05 */
[----:B------:R1:W1:Y:S02]  /*1cb70*/  I2F R6, R2 ;  /* 0x0000000200067306 */ /* 0x0002640000201400 */
[----:B-1----:R-:W-:Y:S01]  /*1cb80*/  IABS R2, R3 ;  /* 0x0000000300027213 */ /* 0x002fe20000000000 */
[C---:B------:R-:W-:Y:S07]  /*1cb90*/  IMAD.IADD R3, R242.reuse, 0x1, -R5 ;  /* 0x00000001f2037824 */ /* 0x040fee00078e0a05 */
[----:B------:R1:W1:Y:S02]  /*1cba0*/  I2F R8, R2 ;  /* 0x0000000200087306 */ /* 0x0002640000201400 */
[----:B-1----:R-:W-:Y:S01]  /*1cbb0*/  IABS R2, R3 ;  /* 0x0000000300027213 */ /* 0x002fe20000000000 */
[--C-:B------:R-:W-:Y:S07]  /*1cbc0*/  IMAD.IADD R3, R247, 0x1, -R4.reuse ;  /* 0x00000001f7037824 */ /* 0x100fee00078e0a04 */
[----:B------:R1:W1:Y:S02]  /*1cbd0*/  I2F R11, R2 ;  /* 0x00000002000b7306 */ /* 0x0002640000201400 */
[----:B-1----:R-:W-:Y:S01]  /*1cbe0*/  IABS R2, R3 ;  /* 0x0000000300027213 */ /* 0x002fe20000000000 */
[----:B------:R-:W-:Y:S02]  /*1cbf0*/  IMAD.IADD R3, R242, 0x1, -R4 ;  /* 0x00000001f2037824 */ /* 0x000fe400078e0a04 */
[----:B--2---:R-:W-:Y:S02]  /*1cc00*/  FFMA.FTZ R37, R9, -UR21, R36 ;  /* 0x8000001509257c23 */ /* 0x004fe40008010024 */
[----:B---3--:R-:W-:Y:S03]  /*1cc10*/  FFMA.FTZ R30, R10, -UR21, R30 ;  /* 0x800000150a1e7c23 */ /* 0x008fe6000801001e */
[----:B------:R-:W-:Y:S01]  /*1cc20*/  FSEL R62, R37, -INF , !P1 ;  /* 0xff800000253e7808 */ /* 0x000fe20004800000 */
[----:B------:R1:W2:Y:S01]  /*1cc30*/  I2F R10, R2 ;  /* 0x00000002000a7306 */ /* 0x0002a20000201400 */
[C---:B------:R-:W-:Y:S01]  /*1cc40*/  ISETP.GE.AND P1, PT, R0.reuse, R245, PT ;  /* 0x000000f50000720c */ /* 0x040fe20003f26270 */
[----:B----4-:R-:W-:Y:S03]  /*1cc50*/  FFMA.FTZ R28, R7, -UR21, R28 ;  /* 0x80000015071c7c23 */ /* 0x010fe6000801001c */
[----:B------:R-:W-:Y:S01]  /*1cc60*/  ISETP.GE.OR P1, PT, R0, R251, !P1 ;  /* 0x000000fb0000720c */ /* 0x000fe20004f26670 */
[----:B------:R-:W-:Y:S03]  /*1cc70*/  FFMA.FTZ R27, R6, -UR21, R27 ;  /* 0x80000015061b7c23 */ /* 0x000fe6000801001b */
[----:B------:R-:W-:Y:S01]  /*1cc80*/  FSEL R66, R30, -INF , !P1 ;  /* 0xff8000001e427808 */ /* 0x000fe20004800000 */
[----:B------:R-:W-:Y:S01]  /*1cc90*/  FFMA.FTZ R24, R8, -UR21, R24 ;  /* 0x8000001508187c23 */ /* 0x000fe20008010018 */
[C---:B------:R-:W-:Y:S04]  /*1cca0*/  ISETP.GE.AND P1, PT, R0.reuse, R244, PT ;  /* 0x000000f40000720c */ /* 0x040fe80003f26270 */
[----:B------:R-:W-:Y:S04]  /*1ccb0*/  ISETP.GE.OR P1, PT, R0, R250, !P1 ;  /* 0x000000fa0000720c */ /* 0x000fe80004f26670 */
[----:B------:R-:W-:Y:S02]  /*1ccc0*/  FSEL R67, R28, -INF , !P1 ;  /* 0xff8000001c437808 */ /* 0x000fe40004800000 */
[----:B------:R-:W-:Y:S01]  /*1ccd0*/  ISETP.GE.AND P1, PT, R0, R243, PT ;  /* 0x000000f30000720c */ /* 0x000fe20003f26270 */
[----:B------:R-:W-:Y:S01]  /*1cce0*/  FFMA.FTZ R22, R11, -UR21, R22 ;  /* 0x800000150b167c23 */ /* 0x000fe20008010016 */
[----:B-1----:R-:W-:Y:S01]  /*1ccf0*/  IABS R2, R3 ;  /* 0x0000000300027213 */ /* 0x002fe20000000000 */
[----:B--2---:R-:W-:Y:S03]  /*1cd00*/  FFMA.FTZ R21, R10, -UR21, R21 ;  /* 0x800000150a157c23 */ /* 0x004fe60008010015 */
[----:B------:R-:W-:Y:S01]  /*1cd10*/  FSEL R63, R22, -INF , !P2 ;  /* 0xff800000163f7808 */ /* 0x000fe20005000000 */
[----:B------:R1:W2:Y:S01]  /*1cd20*/  I2F R7, R2 ;  /* 0x0000000200077306 */ /* 0x0002a20000201400 */
[C---:B------:R-:W-:Y:S02]  /*1cd30*/  IADD3 R3, R0.reuse, 0x9, RZ ;  /* 0x0000000900037810 */ /* 0x040fe40007ffe0ff */
[----:B------:R-:W-:Y:S02]  /*1cd40*/  ISETP.GE.OR P1, PT, R0, R249, !P1 ;  /* 0x000000f90000720c */ /* 0x000fe40004f26670 */
[----:B------:R-:W-:Y:S02]  /*1cd50*/  IADD3 R6, R247, -R3, RZ ;  /* 0x80000003f7067210 */ /* 0x000fe40007ffe0ff */
[C---:B------:R-:W-:Y:S02]  /*1cd60*/  ISETP.GE.AND P2, PT, R4.reuse, R244, PT ;  /* 0x000000f40400720c */ /* 0x040fe40003f46270 */
[C---:B------:R-:W-:Y:S02]  /*1cd70*/  ISETP.GE.AND P6, PT, R3.reuse, R243, PT ;  /* 0x000000f30300720c */ /* 0x040fe40003fc6270 */
[----:B------:R-:W-:Y:S02]  /*1cd80*/  ISETP.GE.OR P2, PT, R4, R250, !P2 ;  /* 0x000000fa0400720c */ /* 0x000fe40005746670 */
[----:B------:R-:W-:Y:S02]  /*1cd90*/  ISETP.GE.OR P6, PT, R3, R249, !P6 ;  /* 0x000000f90300720c */ /* 0x000fe400077c6670 */
[----:B-1----:R-:W-:Y:S01]  /*1cda0*/  IABS R2, R6 ;  /* 0x0000000600027213 */ /* 0x002fe20000000000 */
[----:B--2---:R-:W-:Y:S08]  /*1cdb0*/  FFMA.FTZ R36, R7, -UR21, R214 ;  /* 0x8000001507247c23 */ /* 0x004ff000080100d6 */
[----:B------:R-:W-:Y:S01]  /*1cdc0*/  @P2 LOP3.LUT R239, R239, 0x40, RZ, 0xfc, !PT ;  /* 0x00000040efef2812 */ /* 0x000fe200078efcff */
[----:B------:R-:W-:Y:S01]  /*1cdd0*/  IMAD.IADD R6, R242, 0x1, -R3 ;  /* 0x00000001f2067824 */ /* 0x000fe200078e0a03 */
[----:B------:R1:W2:Y:S04]  /*1cde0*/  I2F R9, R2 ;  /* 0x0000000200097306 */ /* 0x0002a80000201400 */
[----:B-1----:R-:W-:Y:S01]  /*1cdf0*/  IABS R2, R6 ;  /* 0x0000000600027213 */ /* 0x002fe20000000000 */
[----:B--2---:R-:W-:Y:S05]  /*1ce00*/  FFMA.FTZ R35, R9, -UR21, R35 ;  /* 0x8000001509237c23 */ /* 0x004fea0008010023 */
[----:B------:R1:W2:Y:S02]  /*1ce10*/  I2F R8, R2 ;  /* 0x0000000200087306 */ /* 0x0002a40000201400 */
[----:B-1----:R-:W-:Y:S01]  /*1ce20*/  IADD3 R2, R0, 0x10, RZ ;  /* 0x0000001000027810 */ /* 0x002fe20007ffe0ff */
[----:B--2---:R-:W-:Y:S03]  /*1ce30*/  FFMA.FTZ R29, R8, -UR21, R213 ;  /* 0x80000015081d7c23 */ /* 0x004fe600080100d5 */
[----:B------:R-:W-:Y:S01]  /*1ce40*/  ISETP.GE.AND P5, PT, R2, R243, PT ;  /* 0x000000f30200720c */ /* 0x000fe20003fa6270 */
[--C-:B------:R-:W-:Y:S02]  /*1ce50*/  IMAD.IADD R6, R247, 0x1, -R2.reuse ;  /* 0x00000001f7067824 */ /* 0x100fe400078e0a02 */
[----:B------:R-:W-:Y:S01]  /*1ce60*/  IMAD.IADD R7, R242, 0x1, -R2 ;  /* 0x00000001f2077824 */ /* 0x000fe200078e0a02 */
[----:B------:R-:W-:Y:S02]  /*1ce70*/  ISETP.GE.OR P5, PT, R2, R249, !P5 ;  /* 0x000000f90200720c */ /* 0x000fe40006fa6670 */
[----:B------:R-:W-:Y:S02]  /*1ce80*/  IABS R6, R6 ;  /* 0x0000000600067213 */ /* 0x000fe40000000000 */
[----:B------:R-:W-:Y:S02]  /*1ce90*/  IABS R7, R7 ;  /* 0x0000000700077213 */ /* 0x000fe40000000000 */
[----:B------:R1:W2:Y:S10]  /*1cea0*/  I2F R11, R6 ;  /* 0x00000006000b7306 */ /* 0x0002b40000201400 */
[----:B------:R3:W4:Y:S01]  /*1ceb0*/  I2F R9, R7 ;  /* 0x0000000700097306 */ /* 0x0007220000201400 */
[----:B-1----:R-:W-:Y:S01]  /*1cec0*/  IADD3 R6, R0, 0x11, RZ ;  /* 0x0000001100067810 */ /* 0x002fe20007ffe0ff */
[----:B--2---:R-:W-:Y:S03]  /*1ced0*/  FFMA.FTZ R26, R11, -UR21, R212 ;  /* 0x800000150b1a7c23 */ /* 0x004fe600080100d4 */
[C---:B------:R-:W-:Y:S01]  /*1cee0*/  ISETP.GE.AND P2, PT, R6.reuse, R243, PT ;  /* 0x000000f30600720c */ /* 0x040fe20003f46270 */
[--C-:B------:R-:W-:Y:S03]  /*1cef0*/  IMAD.IADD R8, R247, 0x1, -R6.reuse ;  /* 0x00000001f7087824 */ /* 0x100fe600078e0a06 */
[----:B------:R-:W-:Y:S02]  /*1cf00*/  ISETP.GE.OR P2, PT, R6, R249, !P2 ;  /* 0x000000f90600720c */ /* 0x000fe40005746670 */
[----:B---3--:R-:W-:Y:S01]  /*1cf10*/  IABS R7, R8 ;  /* 0x0000000800077213 */ /* 0x008fe20000000000 */
[----:B------:R-:W-:Y:S02]  /*1cf20*/  IMAD.IADD R8, R242, 0x1, -R6 ;  /* 0x00000001f2087824 */ /* 0x000fe400078e0a06 */
[----:B----4-:R-:W-:Y:S01]  /*1cf30*/  FFMA.FTZ R25, R9, -UR21, R141 ;  /* 0x8000001509197c23 */ /* 0x010fe2000801008d */
[----:B------:R1:W2:Y:S01]  /*1cf40*/  I2F R10, R7 ;  /* 0x00000007000a7306 */ /* 0x0002a20000201400 */
[----:B------:R-:W-:Y:S02]  /*1cf50*/  FSEL R141, R27, -INF , !P1 ;  /* 0xff8000001b8d7808 */ /* 0x000fe40004800000 */
[C---:B------:R-:W-:Y:S04]  /*1cf60*/  ISETP.GE.AND P1, PT, R4.reuse, R246, PT ;  /* 0x000000f60400720c */ /* 0x040fe80003f26270 */
[C---:B------:R-:W-:Y:S04]  /*1cf70*/  ISETP.GE.OR P1, PT, R4.reuse, R252, !P1 ;  /* 0x000000fc0400720c */ /* 0x040fe80004f26670 */
[----:B------:R-:W-:Y:S02]  /*1cf80*/  FSEL R64, R21, -INF , !P1 ;  /* 0xff80000015407808 */ /* 0x000fe40004800000 */
[C---:B------:R-:W-:Y:S04]  /*1cf90*/  ISETP.GE.AND P1, PT, R4.reuse, R243, PT ;  /* 0x000000f30400720c */ /* 0x040fe80003f26270 */
[----:B------:R-:W-:Y:S02]  /*1cfa0*/  ISETP.GE.OR P3, PT, R4, R249, !P1 ;  /* 0x000000f90400720c */ /* 0x000fe40004f66670 */
[-C--:B-1----:R-:W-:Y:S01]  /*1cfb0*/  IADD3 R7, R241, -R5.reuse, RZ ;  /* 0x80000005f1077210 */ /* 0x082fe20007ffe0ff */
[----:B--2---:R-:W-:Y:S01]  /*1cfc0*/  FFMA.FTZ R23, R10, -UR21, R215 ;  /* 0x800000150a177c23 */ /* 0x004fe200080100d7 */
[----:B------:R-:W-:Y:S02]  /*1cfd0*/  IADD3 R5, R248, -R5, RZ ;  /* 0x80000005f8057210 */ /* 0x000fe40007ffe0ff */
[----:B------:R-:W-:Y:S02]  /*1cfe0*/  IABS R7, R7 ;  /* 0x0000000700077213 */ /* 0x000fe40000000000 */
[----:B------:R-:W-:Y:S02]  /*1cff0*/  IABS R5, R5 ;  /* 0x0000000500057213 */ /* 0x000fe40000000000 */
[----:B------:R1:W2:Y:S03]  /*1d000*/  I2F R11, R7 ;  /* 0x00000007000b7306 */ /* 0x0002a60000201400 */
[----:B------:R-:W-:Y:S04]  /*1d010*/  @P3 LOP3.LUT R239, R239, 0x1000, RZ, 0xfc, !PT ;  /* 0x00001000efef3812 */ /* 0x000fe800078efcff */
[----:B------:R-:W-:Y:S02]  /*1d020*/  LOP3.LUT R239, R239, 0xffffdfff, RZ, 0xc0, !PT ;  /* 0xffffdfffefef7812 */ /* 0x000fe400078ec0ff */
[----:B-1----:R-:W-:Y:S01]  /*1d030*/  IABS R7, R8 ;  /* 0x0000000800077213 */ /* 0x002fe20000000000 */
[----:B------:R-:W-:Y:S02]  /*1d040*/  IMAD.IADD R8, R241, 0x1, -R4 ;  /* 0x00000001f1087824 */ /* 0x000fe400078e0a04 */
[----:B--2---:R-:W-:Y:S01]  /*1d050*/  FFMA.FTZ R210, R11, -UR21, R61 ;  /* 0x800000150bd27c23 */ /* 0x004fe2000801003d */
[----:B------:R1:W2:Y:S01]  /*1d060*/  I2F R9, R7 ;  /* 0x0000000700097306 */ /* 0x0002a20000201400 */
[C---:B------:R-:W-:Y:S02]  /*1d070*/  IADD3 R11, R0.reuse, 0x19, RZ ;  /* 0x00000019000b7810 */ /* 0x040fe40007ffe0ff */
[----:B-1----:R-:W-:Y:S01]  /*1d080*/  IABS R7, R8 ;  /* 0x0000000800077213 */ /* 0x002fe20000000000 */
[----:B--2---:R-:W-:Y:S01]  /*1d090*/  FFMA.FTZ R20, R9, -UR21, R20 ;  /* 0x8000001509147c23 */ /* 0x004fe20008010014 */
[----:B------:R-:W-:Y:S05]  /*1d0a0*/  IADD3 R9, R0, 0x18, RZ ;  /* 0x0000001800097810 */ /* 0x000fea0007ffe0ff */
[----:B------:R1:W2:Y:S01]  /*1d0b0*/  I2F R8, R7 ;  /* 0x0000000700087306 */ /* 0x0002a20000201400 */
[C---:B------:R-:W-:Y:S04]  /*1d0c0*/  ISETP.GE.AND P1, PT, R9.reuse, R243, PT ;  /* 0x000000f30900720c */ /* 0x040fe80003f26270 */
[----:B------:R-:W-:Y:S01]  /*1d0d0*/  ISETP.GE.OR P1, PT, R9, R249, !P1 ;  /* 0x000000f90900720c */ /* 0x000fe20004f26670 */
[----:B-1----:R-:W-:Y:S02]  /*1d0e0*/  IMAD.IADD R7, R241, 0x1, -R3 ;  /* 0x00000001f1077824 */ /* 0x002fe400078e0a03 */
[----:B--2---:R-:W-:Y:S01]  /*1d0f0*/  FFMA.FTZ R209, R8, -UR21, R60 ;  /* 0x8000001508d17c23 */ /* 0x004fe2000801003c */
[----:B------:R-:W-:Y:S01]  /*1d100*/  IADD3 R8, R247, -R9, RZ ;  /* 0x80000009f7087210 */ /* 0x000fe20007ffe0ff */
[----:B------:R-:W2:Y:S01]  /*1d110*/  LDL.LU R60, [R1+0x34] ;  /* 0x00003400013c7983 */ /* 0x000ea20000300800 */
[----:B------:R-:W-:Y:S03]  /*1d120*/  IABS R7, R7 ;  /* 0x0000000700077213 */ /* 0x000fe60000000000 */
[----:B------:R-:W-:Y:S01]  /*1d130*/  STL [R1+0xe8], R247 ;  /* 0x0000e8f701007387 */ /* 0x000fe20000100800 */
[----:B------:R1:W3:Y:S02]  /*1d140*/  I2F R10, R7 ;  /* 0x00000007000a7306 */ /* 0x0002e40000201400 */
[----:B-1----:R-:W-:Y:S01]  /*1d150*/  IABS R7, R8 ;  /* 0x0000000800077213 */ /* 0x002fe20000000000 */
[----:B---3--:R-:W-:Y:S02]  /*1d160*/  FFMA.FTZ R208, R10, -UR21, R59 ;  /* 0x800000150ad07c23 */ /* 0x008fe4000801003b */
[----:B------:R-:W-:Y:S05]  /*1d170*/  IMAD.MOV.U32 R59, RZ, RZ, R58 ;  /* 0x000000ffff3b7224 */ /* 0x000fea00078e003a */
[----:B------:R1:W3:Y:S01]  /*1d180*/  I2F R8, R7 ;  /* 0x0000000700087306 */ /* 0x0002e20000201400 */
[----:B------:R-:W-:Y:S02]  /*1d190*/  FSEL R58, R24, -INF , !P0 ;  /* 0xff800000183a7808 */ /* 0x000fe40004000000 */
[C---:B------:R-:W-:Y:S01]  /*1d1a0*/  ISETP.GE.AND P0, PT, R4.reuse, R245, PT ;  /* 0x000000f50400720c */ /* 0x040fe20003f06270 */
[----:B------:R-:W-:Y:S03]  /*1d1b0*/  IMAD.MOV.U32 R234, RZ, RZ, R59 ;  /* 0x000000ffffea7224 */ /* 0x000fe600078e003b */
[----:B------:R-:W-:Y:S04]  /*1d1c0*/  ISETP.GE.OR P0, PT, R4, R251, !P0 ;  /* 0x000000fb0400720c */ /* 0x000fe80004706670 */
[----:B------:R-:W-:Y:S02]  /*1d1d0*/  FSEL R50, R36, -INF , !P0 ;  /* 0xff80000024327808 */ /* 0x000fe40004000000 */
[C---:B------:R-:W-:Y:S04]  /*1d1e0*/  ISETP.GE.AND P0, PT, R3.reuse, R246, PT ;  /* 0x000000f60300720c */ /* 0x040fe80003f06270 */
[----:B------:R-:W-:Y:S04]  /*1d1f0*/  ISETP.GE.OR P0, PT, R3, R252, !P0 ;  /* 0x000000fc0300720c */ /* 0x000fe80004706670 */
[----:B------:R-:W-:Y:S02]  /*1d200*/  FSEL R47, R35, -INF , !P0 ;  /* 0xff800000232f7808 */ /* 0x000fe40004000000 */
[----:B------:R-:W-:Y:S01]  /*1d210*/  ISETP.GE.AND P0, PT, R3, R245, PT ;  /* 0x000000f50300720c */ /* 0x000fe20003f06270 */
[----:B-1----:R-:W-:Y:S02]  /*1d220*/  IMAD.IADD R7, R241, 0x1, -R2 ;  /* 0x00000001f1077824 */ /* 0x002fe400078e0a02 */
[----:B---3--:R-:W-:Y:S01]  /*1d230*/  FFMA.FTZ R19, R8, -UR21, R19 ;  /* 0x8000001508137c23 */ /* 0x008fe20008010013 */
[----:B------:R-:W-:Y:S01]  /*1d240*/  ISETP.GE.OR P0, PT, R3, R251, !P0 ;  /* 0x000000fb0300720c */ /* 0x000fe20004706670 */
[----:B------:R-:W-:Y:S01]  /*1d250*/  IMAD.IADD R8, R242, 0x1, -R9 ;  /* 0x00000001f2087824 */ /* 0x000fe200078e0a09 */
[----:B------:R-:W-:Y:S02]  /*1d260*/  IABS R7, R7 ;  /* 0x0000000700077213 */ /* 0x000fe40000000000 */
[----:B------:R-:W-:Y:S02]  /*1d270*/  FSEL R52, R29, -INF , !P0 ;  /* 0xff8000001d347808 */ /* 0x000fe40004000000 */
[----:B------:R1:W3:Y:S01]  /*1d280*/  I2F R10, R7 ;  /* 0x00000007000a7306 */ /* 0x0002e20000201400 */
[C---:B------:R-:W-:Y:S04]  /*1d290*/  ISETP.GE.AND P0, PT, R2.reuse, R246, PT ;  /* 0x000000f60200720c */ /* 0x040fe80003f06270 */
[----:B------:R-:W-:Y:S04]  /*1d2a0*/  ISETP.GE.OR P0, PT, R2, R252, !P0 ;  /* 0x000000fc0200720c */ /* 0x000fe80004706670 */
[----:B------:R-:W-:Y:S02]  /*1d2b0*/  FSEL R65, R26, -INF , !P0 ;  /* 0xff8000001a417808 */ /* 0x000fe40004000000 */
[C---:B------:R-:W-:Y:S04]  /*1d2c0*/  ISETP.GE.AND P0, PT, R2.reuse, R245, PT ;  /* 0x000000f50200720c */ /* 0x040fe80003f06270 */
[----:B------:R-:W-:Y:S04]  /*1d2d0*/  ISETP.GE.OR P0, PT, R2, R251, !P0 ;  /* 0x000000fb0200720c */ /* 0x000fe80004706670 */
[----:B------:R-:W-:Y:S02]  /*1d2e0*/  FSEL R61, R25, -INF , !P0 ;  /* 0xff800000193d7808 */ /* 0x000fe40004000000 */
[----:B------:R-:W-:Y:S02]  /*1d2f0*/  ISETP.GE.AND P0, PT, R6, R246, PT ;  /* 0x000000f60600720c */ /* 0x000fe40003f06270 */
[----:B-1----:R-:W-:Y:S01]  /*1d300*/  IABS R7, R8 ;  /* 0x0000000800077213 */ /* 0x002fe20000000000 */
[----:B---3--:R-:W-:Y:S01]  /*1d310*/  FFMA.FTZ R143, R10, -UR21, R143 ;  /* 0x800000150a8f7c23 */ /* 0x008fe2000801008f */
[----:B------:R-:W-:Y:S02]  /*1d320*/  ISETP.GE.OR P0, PT, R6, R252, !P0 ;  /* 0x000000fc0600720c */ /* 0x000fe40004706670 */
[----:B------:R1:W3:Y:S02]  /*1d330*/  I2F R8, R7 ;  /* 0x0000000700087306 */ /* 0x0002e40000201400 */
[C---:B-1----:R-:W-:Y:S01]  /*1d340*/  IADD3 R7, R241.reuse, -R6, RZ ;  /* 0x80000006f1077210 */ /* 0x042fe20007ffe0ff */
[----:B---3--:R-:W-:Y:S02]  /*1d350*/  FFMA.FTZ R18, R8, -UR21, R18 ;  /* 0x8000001508127c23 */ /* 0x008fe40008010012 */
[----:B------:R-:W-:Y:S01]  /*1d360*/  IMAD.IADD R8, R241, 0x1, -R9 ;  /* 0x00000001f1087824 */ /* 0x000fe200078e0a09 */
[----:B------:R-:W-:Y:S04]  /*1d370*/  IABS R7, R7 ;  /* 0x0000000700077213 */ /* 0x000fe80000000000 */
[----:B------:R1:W3:Y:S02]  /*1d380*/  I2F R10, R7 ;  /* 0x00000007000a7306 */ /* 0x0002e40000201400 */
[----:B-1----:R-:W-:Y:S01]  /*1d390*/  IABS R7, R8 ;  /* 0x0000000800077213 */ /* 0x002fe20000000000 */
[----:B---3--:R-:W-:Y:S01]  /*1d3a0*/  FFMA.FTZ R142, R10, -UR21, R142 ;  /* 0x800000150a8e7c23 */ /* 0x008fe2000801008e */
[C---:B------:R-:W-:Y:S02]  /*1d3b0*/  IADD3 R10, R0.reuse, 0x20, RZ ;  /* 0x00000020000a7810 */ /* 0x040fe40007ffe0ff */
[----:B------:R-:W-:Y:S04]  /*1d3c0*/  IADD3 R8, R0, 0x21, RZ ;  /* 0x0000002100087810 */ /* 0x000fe80007ffe0ff */
[----:B------:R-:W1:Y:S02]  /*1d3d0*/  I2F R7, R7 ;  /* 0x0000000700077306 */ /* 0x000e640000201400 */
[----:B-1----:R-:W-:Y:S02]  /*1d3e0*/  FFMA.FTZ R137, R7, -UR21, R137 ;  /* 0x8000001507897c23 */ /* 0x002fe40008010089 */
[----:B------:R-:W-:Y:S05]  /*1d3f0*/  IMAD.IADD R7, R247, 0x1, -R11 ;  /* 0x00000001f7077824 */ /* 0x000fea00078e0a0b */
[----:B------:R-:W-:Y:S06]  /*1d400*/  IABS R7, R7 ;  /* 0x0000000700077213 */ /* 0x000fec0000000000 */
[----:B------:R-:W1:Y:S02]  /*1d410*/  I2F R7, R7 ;  /* 0x0000000700077306 */ /* 0x000e640000201400 */
[----:B-1----:R-:W-:Y:S02]  /*1d420*/  FFMA.FTZ R17, R7, -UR21, R17 ;  /* 0x8000001507117c23 */ /* 0x002fe40008010011 */
[----:B------:R-:W-:Y:S05]  /*1d430*/  IMAD.IADD R7, R242, 0x1, -R11 ;  /* 0x00000001f2077824 */ /* 0x000fea00078e0a0b */
[----:B------:R-:W-:Y:S06]  /*1d440*/  IABS R7, R7 ;  /* 0x0000000700077213 */ /* 0x000fec0000000000 */
[----:B------:R-:W1:Y:S02]  /*1d450*/  I2F R7, R7 ;  /* 0x0000000700077306 */ /* 0x000e640000201400 */
[----:B-1----:R-:W-:Y:S02]  /*1d460*/  FFMA.FTZ R16, R7, -UR21, R16 ;  /* 0x8000001507107c23 */ /* 0x002fe40008010010 */
[----:B------:R-:W-:Y:S02]  /*1d470*/  IMAD.MOV.U32 R7, RZ, RZ, R5 ;  /* 0x000000ffff077224 */ /* 0x000fe400078e0005 */
[----:B------:R-:W-:Y:S04]  /*1d480*/  IMAD.IADD R5, R241, 0x1, -R11 ;  /* 0x00000001f1057824 */ /* 0x000fe800078e0a0b */
[----:B------:R-:W1:Y:S01]  /*1d490*/  I2F R7, R7 ;  /* 0x0000000700077306 */ /* 0x000e620000201400 */
[----:B------:R-:W-:Y:S09]  /*1d4a0*/  IABS R5, R5 ;  /* 0x0000000500057213 */ /* 0x000ff20000000000 */
[----:B------:R-:W3:Y:S01]  /*1d4b0*/  I2F R5, R5 ;  /* 0x0000000500057306 */ /* 0x000ee20000201400 */
[----:B-1----:R-:W-:Y:S02]  /*1d4c0*/  FFMA.FTZ R135, R7, -UR21, R135 ;  /* 0x8000001507877c23 */ /* 0x002fe40008010087 */
[----:B------:R-:W-:Y:S02]  /*1d4d0*/  IMAD.IADD R7, R248, 0x1, -R4 ;  /* 0x00000001f8077824 */ /* 0x000fe400078e0a04 */
[----:B---3--:R-:W-:Y:S02]  /*1d4e0*/  FFMA.FTZ R136, R5, -UR21, R136 ;  /* 0x8000001505887c23 */ /* 0x008fe40008010088 */
[----:B------:R-:W-:Y:S05]  /*1d4f0*/  IMAD.IADD R5, R247, 0x1, -R10 ;  /* 0x00000001f7057824 */ /* 0x000fea00078e0a0a */
[----:B------:R-:W-:Y:S06]  /*1d500*/  IABS R5, R5 ;  /* 0x0000000500057213 */ /* 0x000fec0000000000 */
[----:B------:R-:W1:Y:S02]  /*1d510*/  I2F R5, R5 ;  /* 0x0000000500057306 */ /* 0x000e640000201400 */
[----:B-1----:R-:W-:Y:S01]  /*1d520*/  FFMA.FTZ R15, R5, -UR21, R15 ;  /* 0x80000015050f7c23 */ /* 0x002fe2000801000f */
[----:B------:R-:W-:Y:S04]  /*1d530*/  IADD3 R5, R242, -R10, RZ ;  /* 0x8000000af2057210 */ /* 0x000fe80007ffe0ff */
[----:B------:R-:W-:Y:S04]  /*1d540*/  IABS R5, R5 ;  /* 0x0000000500057213 */ /* 0x000fe80000000000 */
[----:B------:R1:W3:Y:S02]  /*1d550*/  I2F R4, R5 ;  /* 0x0000000500047306 */ /* 0x0002e40000201400 */
[----:B-1----:R-:W-:Y:S01]  /*1d560*/  IABS R5, R7 ;  /* 0x0000000700057213 */ /* 0x002fe20000000000 */
[----:B---3--:R-:W-:Y:S02]  /*1d570*/  FFMA.FTZ R14, R4, -UR21, R14 ;  /* 0x80000015040e7c23 */ /* 0x008fe4000801000e */
[----:B------:R-:W-:Y:S05]  /*1d580*/  IMAD.IADD R4, R241, 0x1, -R10 ;  /* 0x00000001f1047824 */ /* 0x000fea00078e0a0a */
[----:B------:R-:W2:Y:S01]  /*1d590*/  I2F R5, R5 ;  /* 0x0000000500057306 */ /* 0x000ea20000201400 */
[----:B------:R-:W-:Y:S09]  /*1d5a0*/  IABS R4, R4 ;  /* 0x0000000400047213 */ /* 0x000ff20000000000 */
[----:B------:R1:W3:Y:S01]  /*1d5b0*/  I2F R7, R4 ;  /* 0x0000000400077306 */ /* 0x0002e20000201400 */
[----:B--2---:R-:W-:Y:S01]  /*1d5c0*/  FFMA.FTZ R28, R5, -UR21, R60 ;  /* 0x80000015051c7c23 */ /* 0x004fe2000801003c */
[----:B------:R-:W-:Y:S01]  /*1d5d0*/  FSEL R60, R23, -INF , !P0 ;  /* 0xff800000173c7808 */ /* 0x000fe20004000000 */
[----:B------:R-:W-:Y:S01]  /*1d5e0*/  IMAD.IADD R5, R248, 0x1, -R3 ;  /* 0x00000001f8057824 */ /* 0x000fe200078e0a03 */
[C---:B------:R-:W-:Y:S04]  /*1d5f0*/  ISETP.GE.AND P0, PT, R6.reuse, R245, PT ;  /* 0x000000f50600720c */ /* 0x040fe80003f06270 */
[----:B------:R-:W-:Y:S02]  /*1d600*/  ISETP.GE.OR P0, PT, R6, R251, !P0 ;  /* 0x000000fb0600720c */ /* 0x000fe40004706670 */
[----:B-1----:R-:W-:Y:S01]  /*1d610*/  IABS R4, R5 ;  /* 0x0000000500047213 */ /* 0x002fe20000000000 */
[----:B---3--:R-:W-:Y:S01]  /*1d620*/  FFMA.FTZ R27, R7, -UR21, R40 ;  /* 0x80000015071b7c23 */ /* 0x008fe20008010028 */
[----:B------:R-:W-:Y:S02]  /*1d630*/  FSEL R59, R20, -INF , !P0 ;  /* 0xff800000143b7808 */ /* 0x000fe40004000000 */
[----:B------:R-:W-:Y:S02]  /*1d640*/  IADD3 R7, R0, 0x28, RZ ;  /* 0x0000002800077810 */ /* 0x000fe40007ffe0ff */
        /* <DEDUP_REMOVED lines=17> */
[C---:B------:R-:W-:Y:S04]  /*1d760*/  ISETP.GE.AND P0, PT, R10.reuse, R246, PT ;  /* 0x000000f60a00720c */ /* 0x040fe80003f06270 */
[C---:B------:R-:W-:Y:S04]  /*1d770*/  ISETP.GE.OR P0, PT, R10.reuse, R252, !P0 ;  /* 0x000000fc0a00720c */ /* 0x040fe80004706670 */
[----:B------:R-:W-:Y:S02]  /*1d780*/  FSEL R53, R15, -INF , !P0 ;  /* 0xff8000000f357808 */ /* 0x000fe40004000000 */
[C---:B------:R-:W-:Y:S04]  /*1d790*/  ISETP.GE.AND P0, PT, R10.reuse, R245, PT ;  /* 0x000000f50a00720c */ /* 0x040fe80003f06270 */
[----:B------:R-:W-:Y:S01]  /*1d7a0*/  ISETP.GE.OR P0, PT, R10, R251, !P0 ;  /* 0x000000fb0a00720c */ /* 0x000fe20004706670 */
[----:B-1----:R-:W-:Y:S01]  /*1d7b0*/  FFMA.FTZ R13, R4, -UR21, R13 ;  /* 0x80000015040d7c23 */ /* 0x002fe2000801000d */
[----:B------:R-:W-:Y:S02]  /*1d7c0*/  IADD3 R4, R242, -R8, RZ ;  /* 0x80000008f2047210 */ /* 0x000fe40007ffe0ff */
[----:B------:R-:W-:Y:S02]  /*1d7d0*/  FSEL R51, R14, -INF , !P0 ;  /* 0xff8000000e337808 */ /* 0x000fe40004000000 */
[----:B------:R-:W-:Y:S02]  /*1d7e0*/  IABS R4, R4 ;  /* 0x0000000400047213 */ /* 0x000fe40000000000 */
[C---:B------:R-:W-:Y:S04]  /*1d7f0*/  ISETP.GE.AND P0, PT, R8.reuse, R246, PT ;  /* 0x000000f60800720c */ /* 0x040fe80003f06270 */
[----:B------:R-:W1:Y:S01]  /*1d800*/  I2F R4, R4 ;  /* 0x0000000400047306 */ /* 0x000e620000201400 */
[C---:B------:R-:W-:Y:S04]  /*1d810*/  ISETP.GE.OR P0, PT, R8.reuse, R252, !P0 ;  /* 0x000000fc0800720c */ /* 0x040fe80004706670 */
[----:B------:R-:W-:Y:S02]  /*1d820*/  FSEL R49, R13, -INF , !P0 ;  /* 0xff8000000d317808 */ /* 0x000fe40004000000 */
[C---:B------:R-:W-:Y:S04]  /*1d830*/  ISETP.GE.AND P0, PT, R8.reuse, R245, PT ;  /* 0x000000f50800720c */ /* 0x040fe80003f06270 */
[----:B------:R-:W-:Y:S01]  /*1d840*/  ISETP.GE.OR P0, PT, R8, R251, !P0 ;  /* 0x000000fb0800720c */ /* 0x000fe20004706670 */
[----:B-1----:R-:W-:Y:S02]  /*1d850*/  FFMA.FTZ R12, R4, -UR21, R12 ;  /* 0x80000015040c7c23 */ /* 0x002fe4000801000c */
[--C-:B------:R-:W-:Y:S05]  /*1d860*/  IMAD.IADD R4, R247, 0x1, -R7.reuse ;  /* 0x00000001f7047824 */ /* 0x100fea00078e0a07 */
[----:B------:R-:W-:Y:S06]  /*1d870*/  IABS R4, R4 ;  /* 0x0000000400047213 */ /* 0x000fec0000000000 */
[----:B------:R-:W1:Y:S02]  /*1d880*/  I2F R4, R4 ;  /* 0x0000000400047306 */ /* 0x000e640000201400 */
[----:B-1----:R-:W-:Y:S01]  /*1d890*/  FFMA.FTZ R5, R4, -UR21, R48 ;  /* 0x8000001504057c23 */ /* 0x002fe20008010030 */
[----:B------:R-:W-:Y:S01]  /*1d8a0*/  FSEL R48, R12, -INF , !P0 ;  /* 0xff8000000c307808 */ /* 0x000fe20004000000 */
[----:B------:R-:W-:Y:S01]  /*1d8b0*/  IMAD.IADD R4, R242, 0x1, -R7 ;  /* 0x00000001f2047824 */ /* 0x000fe200078e0a07 */
[C---:B------:R-:W-:Y:S04]  /*1d8c0*/  ISETP.GE.AND P0, PT, R7.reuse, R246, PT ;  /* 0x000000f60700720c */ /* 0x040fe80003f06270 */
[----:B------:R-:W-:Y:S02]  /*1d8d0*/  IABS R4, R4 ;  /* 0x0000000400047213 */ /* 0x000fe40000000000 */
[----:B------:R-:W-:Y:S04]  /*1d8e0*/  ISETP.GE.OR P0, PT, R7, R252, !P0 ;  /* 0x000000fc0700720c */ /* 0x000fe80004706670 */
[----:B------:R-:W1:Y:S01]  /*1d8f0*/  I2F R4, R4 ;  /* 0x0000000400047306 */ /* 0x000e620000201400 */
[----:B------:R-:W-:Y:S02]  /*1d900*/  FSEL R45, R5, -INF , !P0 ;  /* 0xff800000052d7808 */ /* 0x000fe40004000000 */
[C---:B------:R-:W-:Y:S02]  /*1d910*/  ISETP.GE.AND P0, PT, R7.reuse, R245, PT ;  /* 0x000000f50700720c */ /* 0x040fe40003f06270 */
[----:B------:R-:W-:Y:S02]  /*1d920*/  IADD3 R5, R0, 0x29, RZ ;  /* 0x0000002900057810 */ /* 0x000fe40007ffe0ff */
[----:B------:R-:W-:Y:S01]  /*1d930*/  ISETP.GE.OR P0, PT, R7, R251, !P0 ;  /* 0x000000fb0700720c */ /* 0x000fe20004706670 */
[----:B-1----:R-:W-:Y:S05]  /*1d940*/  FFMA.FTZ R4, R4, -UR21, R38 ;  /* 0x8000001504047c23 */ /* 0x002fea0008010026 */
[----:B------:R-:W-:Y:S02]  /*1d950*/  FSEL R46, R4, -INF , !P0 ;  /* 0xff800000042e7808 */ /* 0x000fe40004000000 */
[C---:B------:R-:W-:Y:S02]  /*1d960*/  ISETP.GE.AND P0, PT, R3.reuse, R244, PT ;  /* 0x000000f40300720c */ /* 0x040fe40003f06270 */
[----:B------:R-:W-:Y:S02]  /*1d970*/  IADD3 R4, R0, 0x30, RZ ;  /* 0x0000003000047810 */ /* 0x000fe40007ffe0ff */
[----:B------:R-:W-:Y:S02]  /*1d980*/  ISETP.GE.OR P3, PT, R3, R250, !P0 ;  /* 0x000000fa0300720c */ /* 0x000fe40004766670 */
[----:B------:R-:W-:Y:S02]  /*1d990*/  IADD3 R3, R241, -R8, RZ ;  /* 0x80000008f1037210 */ /* 0x000fe40007ffe0ff */
[C---:B------:R-:W-:Y:S02]  /*1d9a0*/  ISETP.GE.AND P0, PT, R5.reuse, R246, PT ;  /* 0x000000f60500720c */ /* 0x040fe40003f06270 */
[----:B------:R-:W-:Y:S02]  /*1d9b0*/  IABS R3, R3 ;  /* 0x0000000300037213 */ /* 0x000fe40000000000 */
[----:B------:R-:W-:Y:S04]  /*1d9c0*/  ISETP.GE.OR P0, PT, R5, R252, !P0 ;  /* 0x000000fc0500720c */ /* 0x000fe80004706670 */
[----:B------:R-:W1:Y:S01]  /*1d9d0*/  I2F R3, R3 ;  /* 0x0000000300037306 */ /* 0x000e620000201400 */
[----:B------:R-:W-:Y:S04]  /*1d9e0*/  @P3 LOP3.LUT R239, R239, 0x2000, RZ, 0xfc, !PT ;  /* 0x00002000efef3812 */ /* 0x000fe800078efcff */
[----:B------:R-:W-:Y:S04]  /*1d9f0*/  LOP3.LUT R239, R239, 0xfffffbff, RZ, 0xc0, !PT ;  /* 0xfffffbffefef7812 */ /* 0x000fe800078ec0ff */
[----:B------:R-:W-:Y:S04]  /*1da00*/  @P6 LOP3.LUT R239, R239, 0x400, RZ, 0xfc, !PT ;  /* 0x00000400efef6812 */ /* 0x000fe800078efcff */
[----:B------:R-:W-:Y:S01]  /*1da10*/  LOP3.LUT R239, R239, 0xffffbfff, RZ, 0xc0, !PT ;  /* 0xffffbfffefef7812 */ /* 0x000fe200078ec0ff */
[----:B-1----:R-:W-:Y:S02]  /*1da20*/  FFMA.FTZ R19, R3, -UR21, R230 ;  /* 0x8000001503137c23 */ /* 0x002fe400080100e6 */
[----:B------:R-:W-:Y:S02]  /*1da30*/  IMAD.IADD R3, R248, 0x1, -R2 ;  /* 0x00000001f8037824 */ /* 0x000fe400078e0a02 */
[----:B------:R-:W-:Y:S01]  /*1da40*/  IMAD.MOV.U32 R230, RZ, RZ, R231 ;  /* 0x000000ffffe67224 */ /* 0x000fe200078e00e7 */
[----:B------:R-:W-:Y:S02]  /*1da50*/  MOV R231, R43 ;  /* 0x0000002b00e77202 */ /* 0x000fe40000000f00 */
        /* <DEDUP_REMOVED lines=9> */
[----:B-1----:R-:W-:Y:S05]  /*1daf0*/  FFMA.FTZ R3, R3, -UR21, R41 ;  /* 0x8000001503037c23 */ /* 0x002fea0008010029 */
[----:B------:R-:W-:Y:S01]  /*1db00*/  FSEL R43, R3, -INF , !P0 ;  /* 0xff800000032b7808 */ /* 0x000fe20004000000 */
[----:B------:R-:W-:Y:S01]  /*1db10*/  IMAD.IADD R3, R242, 0x1, -R5 ;  /* 0x00000001f2037824 */ /* 0x000fe200078e0a05 */
[C---:B------:R-:W-:Y:S04]  /*1db20*/  ISETP.GE.AND P0, PT, R5.reuse, R245, PT ;  /* 0x000000f50500720c */ /* 0x040fe80003f06270 */
[----:B------:R-:W-:Y:S02]  /*1db30*/  IABS R3, R3 ;  /* 0x0000000300037213 */ /* 0x000fe40000000000 */
[----:B------:R-:W-:Y:S04]  /*1db40*/  ISETP.GE.OR P0, PT, R5, R251, !P0 ;  /* 0x000000fb0500720c */ /* 0x000fe80004706670 */
[----:B------:R-:W1:Y:S02]  /*1db50*/  I2F R3, R3 ;  /* 0x0000000300037306 */ /* 0x000e640000201400 */
[----:B-1----:R-:W-:Y:S05]  /*1db60*/  FFMA.FTZ R3, R3, -UR21, R39 ;  /* 0x8000001503037c23 */ /* 0x002fea0008010027 */
[----:B------:R-:W-:Y:S02]  /*1db70*/  FSEL R41, R3, -INF , !P0 ;  /* 0xff80000003297808 */ /* 0x000fe40004000000 */
[----:B------:R-:W-:Y:S02]  /*1db80*/  ISETP.GE.AND P0, PT, R2, R244, PT ;  /* 0x000000f40200720c */ /* 0x000fe40003f06270 */
        /* <DEDUP_REMOVED lines=8> */
[C---:B------:R-:W-:Y:S02]  /*1dc10*/  LOP3.LUT P4, RZ, R239.reuse, 0x80, RZ, 0xc0, !PT ;  /* 0x00000080efff7812 */ /* 0x040fe4000788c0ff */
[C---:B------:R-:W-:Y:S02]  /*1dc20*/  LOP3.LUT P3, RZ, R239.reuse, 0x40, RZ, 0xc0, !PT ;  /* 0x00000040efff7812 */ /* 0x040fe4000786c0ff */
[----:B------:R-:W-:Y:S02]  /*1dc30*/  LOP3.LUT R239, R239, 0xfffffff7, RZ, 0xc0, !PT ;  /* 0xfffffff7efef7812 */ /* 0x000fe400078ec0ff */
[----:B------:R-:W-:Y:S02]  /*1dc40*/  FSEL R12, R210, -INF , !P4 ;  /* 0xff800000d20c7808 */ /* 0x000fe40006000000 */
[----:B------:R-:W-:Y:S01]  /*1dc50*/  FSEL R15, R209, -INF , !P3 ;  /* 0xff800000d10f7808 */ /* 0x000fe20005800000 */
        /* <DEDUP_REMOVED lines=15> */
[----:B------:R-:W-:Y:S02]  /*1dd50*/  FSEL R38, R2, -INF , !P0 ;  /* 0xff80000002267808 */ /* 0x000fe40004000000 */
[----:B------:R-:W-:Y:S02]  /*1dd60*/  IADD3 R2, R242, -R4, RZ ;  /* 0x80000004f2027210 */ /* 0x000fe40007ffe0ff */
[C---:B------:R-:W-:Y:S02]  /*1dd70*/  ISETP.GE.AND P0, PT, R4.reuse, R245, PT ;  /* 0x000000f50400720c */ /* 0x040fe40003f06270 */
[----:B------:R-:W-:Y:S02]  /*1dd80*/  IABS R2, R2 ;  /* 0x0000000200027213 */ /* 0x000fe40000000000 */
[----:B------:R-:W-:Y:S04]  /*1dd90*/  ISETP.GE.OR P0, PT, R4, R251, !P0 ;  /* 0x000000fb0400720c */ /* 0x000fe80004706670 */
[----:B------:R-:W1:Y:S02]  /*1dda0*/  I2F R2, R2 ;  /* 0x0000000200027306 */ /* 0x000e640000201400 */
[----:B-1----:R-:W-:Y:S05]  /*1ddb0*/  FFMA.FTZ R2, R2, -UR21, R216 ;  /* 0x8000001502027c23 */ /* 0x002fea00080100d8 */
[----:B------:R-:W-:Y:S01]  /*1ddc0*/  FSEL R37, R2, -INF , !P0 ;  /* 0xff80000002257808 */ /* 0x000fe20004000000 */
[----:B------:R-:W-:Y:S01]  /*1ddd0*/  IMAD.IADD R2, R241, 0x1, -R5 ;  /* 0x00000001f1027824 */ /* 0x000fe200078e0a05 */
[C---:B------:R-:W-:Y:S04]  /*1dde0*/  ISETP.GE.AND P0, PT, R6.reuse, R244, PT ;  /* 0x000000f40600720c */ /* 0x040fe80003f06270 */
[----:B------:R-:W-:Y:S02]  /*1ddf0*/  IABS R2, R2 ;  /* 0x0000000200027213 */ /* 0x000fe40000000000 */
[----:B------:R-:W-:Y:S04]  /*1de00*/  ISETP.GE.OR P0, PT, R6, R250, !P0 ;  /* 0x000000fa0600720c */ /* 0x000fe80004706670 */
[----:B------:R-:W1:Y:S09]  /*1de10*/  I2F R2, R2 ;  /* 0x0000000200027306 */ /* 0x000e720000201400 */
[----:B------:R-:W-:Y:S02]  /*1de20*/  @P0 LOP3.LUT R239, R239, 0x8, RZ, 0xfc, !PT ;  /* 0x00000008efef0812 */ /* 0x000fe400078efcff */
[----:B------:R-:W-:Y:S02]  /*1de30*/  ISETP.GE.AND P0, PT, R3, R246, PT ;  /* 0x000000f60300720c */ /* 0x000fe40003f06270 */
[----:B------:R-:W-:Y:S02]  /*1de40*/  LOP3.LUT P3, RZ, R239, 0x2000, RZ, 0xc0, !PT ;  /* 0x00002000efff7812 */ /* 0x000fe4000786c0ff */
[----:B------:R-:W-:Y:S02]  /*1de50*/  ISETP.GE.OR P0, PT, R3, R252, !P0 ;  /* 0x000000fc0300720c */ /* 0x000fe40004706670 */
[----:B------:R-:W-:Y:S02]  /*1de60*/  LOP3.LUT P4, RZ, R239, 0x4000, RZ, 0xc0, !PT ;  /* 0x00004000efff7812 */ /* 0x000fe4000788c0ff */
[----:B------:R-:W-:Y:S02]  /*1de70*/  FSEL R16, R208, -INF , !P3 ;  /* 0xff800000d0107808 */ /* 0x000fe40005800000 */
[----:B------:R-:W-:Y:S02]  /*1de80*/  FSEL R21, R143, -INF , !P4 ;  /* 0xff8000008f157808 */ /* 0x000fe40006000000 */
[C---:B------:R-:W-:Y:S01]  /*1de90*/  LOP3.LUT P4, RZ, R239.reuse, 0x800, RZ, 0xc0, !PT ;  /* 0x00000800efff7812 */ /* 0x040fe2000788c0ff */
[----:B-1----:R-:W-:Y:S01]  /*1dea0*/  FFMA.FTZ R14, R2, -UR21, R232 ;  /* 0x80000015020e7c23 */ /* 0x002fe200080100e8 */
[----:B------:R-:W-:Y:S01]  /*1deb0*/  LOP3.LUT P3, RZ, R239, 0x1000, RZ, 0xc0, !PT ;  /* 0x00001000efff7812 */ /* 0x000fe2000786c0ff */
[----:B------:R-:W-:Y:S01]  /*1dec0*/  IMAD.IADD R2, R248, 0x1, -R9 ;  /* 0x00000001f8027824 */ /* 0x000fe200078e0a09 */
[----:B------:R-:W-:Y:S02]  /*1ded0*/  FSEL R18, R135, -INF , !P4 ;  /* 0xff80000087127808 */ /* 0x000fe40006000000 */
[----:B------:R-:W-:Y:S02]  /*1dee0*/  FSEL R14, R14, -INF , !P2 ;  /* 0xff8000000e0e7808 */ /* 0x000fe40005000000 */
[----:B------:R-:W-:Y:S02]  /*1def0*/  IABS R2, R2 ;  /* 0x0000000200027213 */ /* 0x000fe40000000000 */
[C---:B------:R-:W-:Y:S02]  /*1df00*/  ISETP.GE.AND P2, PT, R7.reuse, R243, PT ;  /* 0x000000f30700720c */ /* 0x040fe40003f46270 */
[----:B------:R-:W-:Y:S02]  /*1df10*/  FSEL R28, R28, -INF , !P3 ;  /* 0xff8000001c1c7808 */ /* 0x000fe40005800000 */
[----:B------:R-:W1:Y:S01]  /*1df20*/  I2F R2, R2 ;  /* 0x0000000200027306 */ /* 0x000e620000201400 */
[----:B------:R-:W-:Y:S02]  /*1df30*/  ISETP.GE.OR P2, PT, R7, R249, !P2 ;  /* 0x000000f90700720c */ /* 0x000fe40005746670 */
[----:B------:R-:W-:Y:S01]  /*1df40*/  LOP3.LUT P4, RZ, R239, 0x200, RZ, 0xc0, !PT ;  /* 0x00000200efff7812 */ /* 0x000fe2000788c0ff */
        /* <DEDUP_REMOVED lines=20> */
[----:B------:R-:W1:Y:S01]  /*1e090*/  I2F R2, R2 ;  /* 0x0000000200027306 */ /* 0x000e620000201400 */
[----:B------:R-:W-:Y:S02]  /*1e0a0*/  FSEL R25, R137, -INF , !P6 ;  /* 0xff80000089197808 */ /* 0x000fe40007000000 */
        /* <DEDUP_REMOVED lines=8> */
[----:B-1----:R-:W-:Y:S01]  /*1e130*/  FFMA.FTZ R42, R2, -UR21, R236 ;  /* 0x80000015022a7c23 */ /* 0x002fe200080100ec */
[C---:B------:R-:W-:Y:S02]  /*1e140*/  IADD3 R2, R0.reuse, 0x38, RZ ;  /* 0x0000003800027810 */ /* 0x040fe40007ffe0ff */
[----:B------:R-:W-:Y:S02]  /*1e150*/  IADD3 R0, R0, 0x39, RZ ;  /* 0x0000003900007810 */ /* 0x000fe40007ffe0ff */
[C---:B------:R-:W-:Y:S01]  /*1e160*/  ISETP.GE.AND P0, PT, R2.reuse, R246, PT ;  /* 0x000000f60200720c */ /* 0x040fe20003f06270 */
[C-C-:B------:R-:W-:Y:S03]  /*1e170*/  IMAD.IADD R6, R247.reuse, 0x1, -R2.reuse ;  /* 0x00000001f7067824 */ /* 0x140fe600078e0a02 */
[----:B------:R-:W-:Y:S02]  /*1e180*/  ISETP.GE.OR P0, PT, R2, R252, !P0 ;  /* 0x000000fc0200720c */ /* 0x000fe40004706670 */
[----:B------:R-:W-:Y:S06]  /*1e190*/  IABS R6, R6 ;  /* 0x0000000600067213 */ /* 0x000fec0000000000 */
[----:B------:R-:W1:Y:S02]  /*1e1a0*/  I2F R6, R6 ;  /* 0x0000000600067306 */ /* 0x000e640000201400 */
        /* <DEDUP_REMOVED lines=24> */
[----:B------:R-:W-:Y:S04]  /*1e330*/  LOP3.LUT P0, RZ, R239, 0x8, RZ, 0xc0, !PT ;  /* 0x00000008efff7812 */ /* 0x000fe8000780c0ff */
        /* <DEDUP_REMOVED lines=9> */
[C---:B------:R-:W-:Y:S02]  /*1e3d0*/  ISETP.GE.AND P0, PT, R11.reuse, R243, PT ;  /* 0x000000f30b00720c */ /* 0x040fe40003f06270 */
[----:B------:R-:W-:Y:S02]  /*1e3e0*/  FSEL R27, R134, -INF , !P6 ;  /* 0xff800000861b7808 */ /* 0x000fe40007000000 */
[----:B------:R-:W-:Y:S01]  /*1e3f0*/  ISETP.GE.OR P0, PT, R11, R249, !P0 ;  /* 0x000000f90b00720c */ /* 0x000fe20004706670 */
[----:B-1----:R-:W-:Y:S01]  /*1e400*/  FFMA.FTZ R11, R6, -UR21, R238 ;  /* 0x80000015060b7c23 */ /* 0x002fe200080100ee */
[----:B------:R-:W-:Y:S02]  /*1e410*/  MOV R238, R240 ;  /* 0x000000f000ee7202 */ /* 0x000fe40000000f00 */
[----:B------:R-:W2:Y:S01]  /*1e420*/  LDL.LU R240, [R1+0x3c] ;  /* 0x00003c0001f07983 */ /* 0x000ea20000300800 */
[----:B------:R-:W-:Y:S02]  /*1e430*/  ISETP.GE.AND P6, PT, R8, R244, PT ;  /* 0x000000f40800720c */ /* 0x000fe40003fc6270 */
[----:B------:R-:W-:Y:S02]  /*1e440*/  FSEL R211, R42, -INF , !P0 ;  /* 0xff8000002ad37808 */ /* 0x000fe40004000000 */
[----:B------:R-:W-:Y:S02]  /*1e450*/  ISETP.GE.OR P6, PT, R8, R250, !P6 ;  /* 0x000000fa0800720c */ /* 0x000fe400077c6670 */
[----:B------:R-:W-:Y:S02]  /*1e460*/  IADD3 R8, R248, -R8, RZ ;  /* 0x80000008f8087210 */ /* 0x000fe40007ffe0ff */
[----:B------:R-:W-:Y:S02]  /*1e470*/  FSEL R19, R19, -INF , !P6 ;  /* 0xff80000013137808 */ /* 0x000fe40007000000 */
[C---:B------:R-:W-:Y:S02]  /*1e480*/  ISETP.GE.AND P6, PT, R10.reuse, R243, PT ;  /* 0x000000f30a00720c */ /* 0x040fe40003fc6270 */
[----:B------:R-:W-:Y:S02]  /*1e490*/  IABS R9, R8 ;  /* 0x0000000800097213 */ /* 0x000fe40000000000 */
[----:B------:R-:W-:Y:S01]  /*1e4a0*/  ISETP.GE.OR P6, PT, R10, R249, !P6 ;  /* 0x000000f90a00720c */ /* 0x000fe200077c6670 */
[----:B------:R-:W-:Y:S01]  /*1e4b0*/  IMAD.IADD R10, R248, 0x1, -R10 ;  /* 0x00000001f80a7824 */ /* 0x000fe200078e0a0a */
[----:B------:R-:W-:Y:S02]  /*1e4c0*/  FMNMX.FTZ R8, R62, R132, !PT ;  /* 0x000000843e087209 */ /* 0x000fe40007810000 */
[----:B------:R-:W1:Y:S01]  /*1e4d0*/  I2F R9, R9 ;  /* 0x0000000900097306 */ /* 0x000e620000201400 */
[----:B------:R-:W-:Y:S02]  /*1e4e0*/  ISETP.GE.AND P0, PT, R3, R244, PT ;  /* 0x000000f40300720c */ /* 0x000fe40003f06270 */
[----:B------:R-:W-:Y:S01]  /*1e4f0*/  IABS R6, R10 ;  /* 0x0000000a00067213 */ /* 0x000fe20000000000 */
[----:B------:R-:W-:Y:S01]  /*1e500*/  IMAD.IADD R10, R241, 0x1, -R0 ;  /* 0x00000001f10a7824 */ /* 0x000fe200078e0a00 */
[----:B------:R-:W-:Y:S02]  /*1e510*/  FMNMX.FTZ R8, R58, R8, !PT ;  /* 0x000000083a087209 */ /* 0x000fe40007810000 */
[----:B------:R-:W-:Y:S02]  /*1e520*/  ISETP.GE.OR P0, PT, R3, R250, !P0 ;  /* 0x000000fa0300720c */ /* 0x000fe40004706670 */
[----:B------:R-:W-:Y:S01]  /*1e530*/  FMNMX.FTZ R8, R64, R8, !PT ;  /* 0x0000000840087209 */ /* 0x000fe20007810000 */
[----:B------:R-:W3:Y:S01]  /*1e540*/  I2F R6, R6 ;  /* 0x0000000600067306 */ /* 0x000ee20000201400 */
[----:B------:R-:W-:Y:S02]  /*1e550*/  FSEL R11, R11, -INF , !P0 ;  /* 0xff8000000b0b7808 */ /* 0x000fe40004000000 */
[----:B------:R-:W-:Y:S02]  /*1e560*/  FMNMX.FTZ R8, R47, R8, !PT ;  /* 0x000000082f087209 */ /* 0x000fe40007810000 */
[C---:B------:R-:W-:Y:S04]  /*1e570*/  ISETP.GE.AND P0, PT, R2.reuse, R244, PT ;  /* 0x000000f40200720c */ /* 0x040fe80003f06270 */
[----:B------:R-:W-:Y:S01]  /*1e580*/  ISETP.GE.OR P0, PT, R2, R250, !P0 ;  /* 0x000000fa0200720c */ /* 0x000fe20004706670 */
[----:B-1----:R-:W-:Y:S01]  /*1e590*/  FFMA.FTZ R32, R9, -UR21, R32 ;  /* 0x8000001509207c23 */ /* 0x002fe20008010020 */
[----:B------:R-:W-:Y:S04]  /*1e5a0*/  FMNMX.FTZ R9, R65, R8, !PT ;  /* 0x0000000841097209 */ /* 0x000fe80007810000 */
[----:B------:R-:W-:Y:S02]  /*1e5b0*/  FMNMX.FTZ R9, R60, R9, !PT ;  /* 0x000000093c097209 */ /* 0x000fe40007810000 */
[----:B------:R-:W-:Y:S02]  /*1e5c0*/  FSEL R44, R32, -INF , !P5 ;  /* 0xff800000202c7808 */ /* 0x000fe40006800000 */
[----:B------:R-:W-:Y:S01]  /*1e5d0*/  ISETP.GE.AND P5, PT, R3, R243, PT ;  /* 0x000000f30300720c */ /* 0x000fe20003fa6270 */
[----:B---3--:R-:W-:Y:S02]  /*1e5e0*/  FFMA.FTZ R34, R6, -UR21, R34 ;  /* 0x8000001506227c23 */ /* 0x008fe40008010022 */
[----:B------:R-:W-:Y:S01]  /*1e5f0*/  IMAD.IADD R6, R241, 0x1, -R2 ;  /* 0x00000001f1067824 */ /* 0x000fe200078e0a02 */
[----:B------:R-:W-:Y:S04]  /*1e600*/  ISETP.GE.OR P5, PT, R3, R249, !P5 ;  /* 0x000000f90300720c */ /* 0x000fe80006fa6670 */
[----:B------:R-:W-:Y:S06]  /*1e610*/  IABS R6, R6 ;  /* 0x0000000600067213 */ /* 0x000fec0000000000 */
[----:B------:R-:W1:Y:S02]  /*1e620*/  I2F R6, R6 ;  /* 0x0000000600067306 */ /* 0x000e640000201400 */
[----:B-1----:R-:W-:Y:S01]  /*1e630*/  FFMA.FTZ R33, R6, -UR21, R33 ;  /* 0x8000001506217c23 */ /* 0x002fe20008010021 */
[----:B------:R-:W-:Y:S04]  /*1e640*/  FMNMX.FTZ R6, R66, R133, !PT ;  /* 0x0000008542067209 */ /* 0x000fe80007810000 */
[----:B------:R-:W-:Y:S04]  /*1e650*/  FMNMX.FTZ R6, R63, R6, !PT ;  /* 0x000000063f067209 */ /* 0x000fe80007810000 */
[----:B------:R-:W-:Y:S04]  /*1e660*/  FMNMX.FTZ R6, R50, R6, !PT ;  /* 0x0000000632067209 */ /* 0x000fe80007810000 */
[----:B------:R-:W-:Y:S04]  /*1e670*/  FMNMX.FTZ R6, R52, R6, !PT ;  /* 0x0000000634067209 */ /* 0x000fe80007810000 */
[----:B------:R-:W-:Y:S02]  /*1e680*/  FMNMX.FTZ R8, R61, R6, !PT ;  /* 0x000000063d087209 */ /* 0x000fe40007810000 */
[----:B------:R-:W-:Y:S01]  /*1e690*/  IABS R6, R10 ;  /* 0x0000000a00067213 */ /* 0x000fe20000000000 */
[----:B------:R-:W-:Y:S01]  /*1e6a0*/  IMAD.IADD R10, R248, 0x1, -R7 ;  /* 0x00000001f80a7824 */ /* 0x000fe200078e0a07 */
[----:B------:R-:W-:Y:S02]  /*1e6b0*/  FMNMX.FTZ R7, R57, R9, !PT ;  /* 0x0000000939077209 */ /* 0x000fe40007810000 */
[----:B------:R-:W1:Y:S01]  /*1e6c0*/  I2F R9, R6 ;  /* 0x0000000600097306 */ /* 0x000e620000201400 */
[----:B------:R-:W-:Y:S02]  /*1e6d0*/  FMNMX.FTZ R8, R59, R8, !PT ;  /* 0x000000083b087209 */ /* 0x000fe40007810000 */
[----:B------:R-:W-:Y:S02]  /*1e6e0*/  FMNMX.FTZ R7, R55, R7, !PT ;  /* 0x0000000737077209 */ /* 0x000fe40007810000 */
[----:B------:R-:W-:Y:S02]  /*1e6f0*/  FMNMX.FTZ R8, R56, R8, !PT ;  /* 0x0000000838087209 */ /* 0x000fe40007810000 */
[----:B------:R-:W-:Y:S02]  /*1e700*/  FMNMX.FTZ R7, R53, R7, !PT ;  /* 0x0000000735077209 */ /* 0x000fe40007810000 */
[----:B------:R-:W-:Y:S02]  /*1e710*/  IABS R10, R10 ;  /* 0x0000000a000a7213 */ /* 0x000fe40000000000 */
[----:B------:R-:W-:Y:S01]  /*1e720*/  FMNMX.FTZ R137, R49, R7, !PT ;  /* 0x0000000731897209 */ /* 0x000fe20007810000 */
[----:B------:R-:W-:Y:S03]  /*1e730*/  IMAD.IADD R7, R248, 0x1, -R5 ;  /* 0x00000001f8077824 */ /* 0x000fe600078e0a05 */
[----:B------:R-:W-:Y:S04]  /*1e740*/  FMNMX.FTZ R137, R45, R137, !PT ;  /* 0x000000892d897209 */ /* 0x000fe80007810000 */
[----:B------:R-:W-:Y:S04]  /*1e750*/  FMNMX.FTZ R137, R43, R137, !PT ;  /* 0x000000892b897209 */ /* 0x000fe80007810000 */
[----:B------:R-:W-:Y:S01]  /*1e760*/  FMNMX.FTZ R137, R38, R137, !PT ;  /* 0x0000008926897209 */ /* 0x000fe20007810000 */
[----:B-1----:R-:W-:Y:S01]  /*1e770*/  FFMA.FTZ R9, R9, -UR21, R238 ;  /* 0x8000001509097c23 */ /* 0x002fe200080100ee */
[----:B------:R-:W-:Y:S02]  /*1e780*/  FMNMX.FTZ R6, R54, R8, !PT ;  /* 0x0000000836067209 */ /* 0x000fe40007810000 */
[----:B------:R-:W-:Y:S02]  /*1e790*/  FMNMX.FTZ R137, R36, R137, !PT ;  /* 0x0000008924897209 */ /* 0x000fe40007810000 */
[----:B------:R-:W-:Y:S02]  /*1e7a0*/  FMNMX.FTZ R6, R51, R6, !PT ;  /* 0x0000000633067209 */ /* 0x000fe40007810000 */
[----:B------:R-:W-:Y:S02]  /*1e7b0*/  FMNMX.FTZ R137, R30, R137, !PT ;  /* 0x000000891e897209 */ /* 0x000fe40007810000 */
[----:B------:R-:W-:Y:S02]  /*1e7c0*/  FMNMX.FTZ R6, R48, R6, !PT ;  /* 0x0000000630067209 */ /* 0x000fe40007810000 */
[----:B------:R-:W-:Y:S02]  /*1e7d0*/  FMNMX.FTZ R137, R26, R137, !PT ;  /* 0x000000891a897209 */ /* 0x000fe40007810000 */
[----:B------:R-:W-:Y:S02]  /*1e7e0*/  FMNMX.FTZ R6, R46, R6, !PT ;  /* 0x000000062e067209 */ /* 0x000fe40007810000 */
[----:B------:R-:W-:Y:S02]  /*1e7f0*/  MOV R8, R10 ;  /* 0x0000000a00087202 */ /* 0x000fe40000000f00 */
[----:B------:R-:W-:Y:S02]  /*1e800*/  FMNMX.FTZ R6, R41, R6, !PT ;  /* 0x0000000629067209 */ /* 0x000fe40007810000 */
[----:B------:R-:W-:Y:S02]  /*1e810*/  IABS R10, R7 ;  /* 0x00000007000a7213 */ /* 0x000fe40000000000 */
[----:B------:R-:W-:Y:S01]  /*1e820*/  FMNMX.FTZ R5, R37, R6, !PT ;  /* 0x0000000625057209 */ /* 0x000fe20007810000 */
[----:B------:R-:W-:Y:S01]  /*1e830*/  I2F R8, R8 ;  /* 0x0000000800087306 */ /* 0x000fe20000201400 */
[----:B------:R-:W1:Y:S02]  /*1e840*/  SHFL.BFLY PT, R6, R137, 0x2, 0x1f ;  /* 0x0c401f0089067f89 */ /* 0x000e6400000e0000 */
[----:B------:R-:W-:Y:S04]  /*1e850*/  FMNMX.FTZ R5, R35, R5, !PT ;  /* 0x0000000523057209 */ /* 0x000fe80007810000 */
[----:B------:R-:W-:Y:S03]  /*1e860*/  FMNMX.FTZ R5, R29, R5, !PT ;  /* 0x000000051d057209 */ /* 0x000fe60007810000 */
[----:B------:R-:W3:Y:S01]  /*1e870*/  I2F R10, R10 ;  /* 0x0000000a000a7306 */ /* 0x000ee20000201400 */
[----:B------:R-:W-:Y:S05]  /*1e880*/  FMNMX.FTZ R5, R22, R5, !PT ;  /* 0x0000000516057209 */ /* 0x000fea0007810000 */
[----:B------:R-:W4:Y:S01]  /*1e890*/  SHFL.BFLY PT, R7, R5, 0x2, 0x1f ;  /* 0x0c401f0005077f89 */ /* 0x000f2200000e0000 */
[----:B-1----:R-:W-:Y:S02]  /*1e8a0*/  FMNMX.FTZ R137, R137, R6, !PT ;  /* 0x0000000689897209 */ /* 0x002fe40007810000 */
[----:B------:R-:W-:Y:S01]  /*1e8b0*/  IADD3 R6, R248, -R4, RZ ;  /* 0x80000004f8067210 */ /* 0x000fe20007ffe0ff */
[----:B---3--:R-:W-:Y:S01]  /*1e8c0*/  FFMA.FTZ R31, R10, -UR21, R31 ;  /* 0x800000150a1f7c23 */ /* 0x008fe2000801001f */
[----:B------:R-:W-:Y:S02]  /*1e8d0*/  FSEL R10, R33, -INF , !P0 ;  /* 0xff800000210a7808 */ /* 0x000fe40004000000 */
[----:B------:R-:W-:Y:S02]  /*1e8e0*/  ISETP.GE.AND P0, PT, R0, R244, PT ;  /* 0x000000f40000720c */ /* 0x000fe40003f06270 */
[----:B------:R-:W-:Y:S02]  /*1e8f0*/  FSEL R143, R31, -INF , !P1 ;  /* 0xff8000001f8f7808 */ /* 0x000fe40004800000 */
[----:B----4-:R-:W-:Y:S02]  /*1e900*/  FMNMX.FTZ R5, R5, R7, !PT ;  /* 0x0000000705057209 */ /* 0x010fe40007810000 */
[----:B------:R-:W-:Y:S01]  /*1e910*/  IABS R7, R6 ;  /* 0x0000000600077213 */ /* 0x000fe20000000000 */
[----:B------:R-:W-:Y:S01]  /*1e920*/  IMAD.IADD R6, R248, 0x1, -R3 ;  /* 0x00000001f8067824 */ /* 0x000fe200078e0a03 */
[----:B------:R-:W-:Y:S01]  /*1e930*/  ISETP.GE.OR P0, PT, R0, R250, !P0 ;  /* 0x000000fa0000720c */ /* 0x000fe20004706670 */
[----:B------:R-:W1:Y:S01]  /*1e940*/  SHFL.BFLY PT, R136, R5, 0x1, 0x1f ;  /* 0x0c201f0005887f89 */ /* 0x000e6200000e0000 */
[----:B------:R-:W-:Y:S02]  /*1e950*/  I2F R33, R7 ;  /* 0x0000000700217306 */ /* 0x000fe40000201400 */
[----:B------:R-:W-:Y:S02]  /*1e960*/  IABS R6, R6 ;  /* 0x0000000600067213 */ /* 0x000fe40000000000 */
[----:B------:R-:W-:Y:S02]  /*1e970*/  FSEL R9, R9, -INF , !P0 ;  /* 0xff80000009097808 */ /* 0x000fe40004000000 */
[C---:B------:R-:W-:Y:S04]  /*1e980*/  ISETP.GE.AND P0, PT, R2.reuse, R243, PT ;  /* 0x000000f30200720c */ /* 0x040fe80003f06270 */
[----:B------:R-:W-:Y:S02]  /*1e990*/  ISETP.GE.OR P0, PT, R2, R249, !P0 ;  /* 0x000000f90200720c */ /* 0x000fe40004706670 */
[----:B-1----:R-:W-:Y:S04]  /*1e9a0*/  FMNMX.FTZ R136, R5, R136, !PT ;  /* 0x0000008805887209 */ /* 0x002fe80007810000 */
[----:B------:R-:W-:Y:S01]  /*1e9b0*/  FSETP.NEU.FTZ.AND P1, PT, R136, -INF , PT ;  /* 0xff8000008800780b */ /* 0x000fe20003f3d000 */
[----:B--2---:R-:W-:Y:S02]  /*1e9c0*/  FFMA.FTZ R8, R8, -UR21, R240 ;  /* 0x8000001508087c23 */ /* 0x004fe400080100f0 */
[----:B------:R-:W-:Y:S01]  /*1e9d0*/  IMAD.MOV.U32 R240, RZ, RZ, R130 ;  /* 0x000000fffff07224 */ /* 0x000fe200078e0082 */
[----:B------:R-:W-:Y:S02]  /*1e9e0*/  FSEL R130, R34, -INF , !P6 ;  /* 0xff80000022827808 */ /* 0x000fe40007000000 */
[----:B------:R-:W-:Y:S02]  /*1e9f0*/  ISETP.GE.AND P6, PT, R4, R243, PT ;  /* 0x000000f30400720c */ /* 0x000fe40003fc6270 */
[----:B------:R-:W-:Y:S02]  /*1ea00*/  FSEL R40, R8, -INF , !P2 ;  /* 0xff80000008287808 */ /* 0x000fe40005000000 */
[----:B------:R-:W-:Y:S01]  /*1ea10*/  ISETP.GE.OR P6, PT, R4, R249, !P6 ;  /* 0x000000f90400720c */ /* 0x000fe200077c6670 */
[----:B------:R1:W-:Y:S01]  /*1ea20*/  I2F R8, R6 ;  /* 0x0000000600087306 */ /* 0x0003e20000201400 */
[----:B------:R-:W-:Y:S02]  /*1ea30*/  FMNMX.FTZ R4, R67, R139, !PT ;  /* 0x0000008b43047209 */ /* 0x000fe40007810000 */
[----:B------:R-:W-:Y:S02]  /*1ea40*/  ISETP.GE.AND P2, PT, R0, R243, PT ;  /* 0x000000f30000720c */ /* 0x000fe40003f46270 */
[----:B------:R-:W-:Y:S02]  /*1ea50*/  FMNMX.FTZ R4, R12, R4, !PT ;  /* 0x000000040c047209 */ /* 0x000fe40007810000 */
[----:B------:R-:W-:Y:S02]  /*1ea60*/  ISETP.GE.OR P3, PT, R0, R249, !P2 ;  /* 0x000000f90000720c */ /* 0x000fe40005766670 */
[----:B------:R-:W-:Y:S04]  /*1ea70*/  FMNMX.FTZ R4, R15, R4, !PT ;  /* 0x000000040f047209 */ /* 0x000fe80007810000 */
[----:B------:R-:W-:Y:S01]  /*1ea80*/  FMNMX.FTZ R3, R16, R4, !PT ;  /* 0x0000000410037209 */ /* 0x000fe20007810000 */
[----:B------:R-:W-:Y:S01]  /*1ea90*/  IMAD.IADD R4, R248, 0x1, -R2 ;  /* 0x00000001f8047824 */ /* 0x000fe200078e0a02 */
[----:B------:R-:W-:Y:S02]  /*1eaa0*/  FMNMX.FTZ R2, R141, R140, !PT ;  /* 0x0000008c8d027209 */ /* 0x000fe40007810000 */
[----:B------:R-:W-:Y:S02]  /*1eab0*/  FMNMX.FTZ R3, R21, R3, !PT ;  /* 0x0000000315037209 */ /* 0x000fe40007810000 */
[----:B------:R-:W-:Y:S02]  /*1eac0*/  FMNMX.FTZ R2, R18, R2, !PT ;  /* 0x0000000212027209 */ /* 0x000fe40007810000 */
[----:B------:R-:W-:Y:S02]  /*1ead0*/  FMNMX.FTZ R3, R20, R3, !PT ;  /* 0x0000000314037209 */ /* 0x000fe40007810000 */
[----:B------:R-:W-:Y:S01]  /*1eae0*/  FMNMX.FTZ R2, R28, R2, !PT ;  /* 0x000000021c027209 */ /* 0x000fe20007810000 */
[----:B-1----:R-:W1:Y:S01]  /*1eaf0*/  SHFL.BFLY PT, R6, R137, 0x1, 0x1f ;  /* 0x0c201f0089067f89 */ /* 0x002e6200000e0000 */
[----:B------:R-:W-:Y:S02]  /*1eb00*/  FMNMX.FTZ R3, R25, R3, !PT ;  /* 0x0000000319037209 */ /* 0x000fe40007810000 */
[----:B------:R-:W-:Y:S02]  /*1eb10*/  IABS R4, R4 ;  /* 0x0000000400047213 */ /* 0x000fe40000000000 */
[----:B------:R-:W-:Y:S02]  /*1eb20*/  FMNMX.FTZ R135, R24, R3, !PT ;  /* 0x0000000318877209 */ /* 0x000fe40007810000 */
[----:B------:R-:W-:Y:S01]  /*1eb30*/  IADD3 R3, R248, -R0, RZ ;  /* 0x80000000f8037210 */ /* 0x000fe20007ffe0ff */
[----:B------:R-:W2:Y:S01]  /*1eb40*/  I2F R32, R4 ;  /* 0x0000000400207306 */ /* 0x000ea20000201400 */
[----:B------:R-:W-:Y:S02]  /*1eb50*/  FMNMX.FTZ R0, R27, R2, !PT ;  /* 0x000000021b007209 */ /* 0x000fe40007810000 */
[----:B------:R-:W-:Y:S02]  /*1eb60*/  IABS R2, R3 ;  /* 0x0000000300027213 */ /* 0x000fe40000000000 */
[----:B------:R-:W-:Y:S02]  /*1eb70*/  FMNMX.FTZ R0, R214, R0, !PT ;  /* 0x00000000d6007209 */ /* 0x000fe40007810000 */
[----:B------:R-:W-:Y:S02]  /*1eb80*/  FMNMX.FTZ R135, R23, R135, !PT ;  /* 0x0000008717877209 */ /* 0x000fe40007810000 */
[----:B------:R-:W-:Y:S01]  /*1eb90*/  FMNMX.FTZ R0, R213, R0, !PT ;  /* 0x00000000d5007209 */ /* 0x000fe20007810000 */
[----:B------:R3:W4:Y:S01]  /*1eba0*/  I2F R7, R2 ;  /* 0x0000000200077306 */ /* 0x0007220000201400 */
[----:B------:R-:W-:Y:S02]  /*1ebb0*/  FMNMX.FTZ R135, R19, R135, !PT ;  /* 0x0000008713877209 */ /* 0x000fe40007810000 */
[----:B------:R-:W-:Y:S02]  /*1ebc0*/  FMNMX.FTZ R0, R212, R0, !PT ;  /* 0x00000000d4007209 */ /* 0x000fe40007810000 */
[----:B------:R-:W-:Y:S02]  /*1ebd0*/  FMNMX.FTZ R135, R17, R135, !PT ;  /* 0x0000008711877209 */ /* 0x000fe40007810000 */
[----:B-1----:R-:W-:Y:S02]  /*1ebe0*/  FMNMX.FTZ R137, R137, R6, !PT ;  /* 0x0000000689897209 */ /* 0x002fe40007810000 */
[----:B------:R-:W-:Y:S02]  /*1ebf0*/  FMNMX.FTZ R0, R211, R0, !PT ;  /* 0x00000000d3007209 */ /* 0x000fe40007810000 */
[C---:B------:R-:W-:Y:S01]  /*1ec00*/  FSETP.NEU.FTZ.AND P2, PT, R137.reuse, -INF , PT ;  /* 0xff8000008900780b */ /* 0x040fe20003f5d000 */
[----:B------:R-:W-:Y:S01]  /*1ec10*/  FMUL.FTZ R6, R137, c[0x0][0x23c] ;  /* 0x00008f0089067a20 */ /* 0x000fe20000410000 */
[----:B------:R-:W-:Y:S01]  /*1ec20*/  FMNMX.FTZ R0, R130, R0, !PT ;  /* 0x0000000082007209 */ /* 0x000fe20007810000 */
[----:B--2---:R-:W-:Y:S01]  /*1ec30*/  FFMA.FTZ R3, R32, -UR21, R129 ;  /* 0x8000001520037c23 */ /* 0x004fe20008010081 */
[----:B------:R-:W-:Y:S01]  /*1ec40*/  FMNMX.FTZ R135, R14, R135, !PT ;  /* 0x000000870e877209 */ /* 0x000fe20007810000 */
[----:B------:R-:W-:Y:S01]  /*1ec50*/  FFMA.FTZ R4, R33, -UR21, R240 ;  /* 0x8000001521047c23 */ /* 0x000fe200080100f0 */
[----:B------:R-:W-:Y:S02]  /*1ec60*/  FSEL R6, R6, RZ, P2 ;  /* 0x000000ff06067208 */ /* 0x000fe40001000000 */
[----:B------:R-:W-:Y:S02]  /*1ec70*/  FSEL R39, R3, -INF , !P0 ;  /* 0xff80000003277808 */ /* 0x000fe40004000000 */
[----:B------:R-:W-:Y:S01]  /*1ec80*/  FMNMX.FTZ R0, R44, R0, !PT ;  /* 0x000000002c007209 */ /* 0x000fe20007810000 */
[----:B------:R-:W-:Y:S01]  /*1ec90*/  FFMA.FTZ R129, R60, c[0x0][0x23c], -R6 ;  /* 0x00008f003c817a23 */ /* 0x000fe20000010806 */
[----:B------:R-:W-:Y:S01]  /*1eca0*/  FSEL R142, R4, -INF , !P6 ;  /* 0xff800000048e7808 */ /* 0x000fe20007000000 */
[----:B---3--:R-:W-:Y:S01]  /*1ecb0*/  FFMA.FTZ R2, R8, -UR21, R131 ;  /* 0x8000001508027c23 */ /* 0x008fe20008010083 */
[----:B------:R-:W-:Y:S01]  /*1ecc0*/  FMNMX.FTZ R0, R40, R0, !PT ;  /* 0x0000000028007209 */ /* 0x000fe20007810000 */
[----:B----4-:R-:W-:Y:S01]  /*1ecd0*/  FFMA.FTZ R138, R7, -UR21, R138 ;  /* 0x80000015078a7c23 */ /* 0x010fe2000801008a */
[----:B------:R-:W-:Y:S01]  /*1ece0*/  FMNMX.FTZ R135, R13, R135, !PT ;  /* 0x000000870d877209 */ /* 0x000fe20007810000 */
[----:B------:R-:W-:Y:S01]  /*1ecf0*/  FMUL.FTZ R7, R136, c[0x0][0x23c] ;  /* 0x00008f0088077a20 */ /* 0x000fe20000410000 */
[----:B------:R-:W-:Y:S01]  /*1ed00*/  FSEL R131, R2, -INF , !P5 ;  /* 0xff80000002837808 */ /* 0x000fe20006800000 */
[--C-:B------:R-:W-:Y:S01]  /*1ed10*/  FFMA.FTZ R2, R62, c[0x0][0x23c], -R6.reuse ;  /* 0x00008f003e027a23 */ /* 0x100fe20000010806 */
[----:B------:R-:W-:Y:S01]  /*1ed20*/  FMNMX.FTZ R0, R143, R0, !PT ;  /* 0x000000008f007209 */ /* 0x000fe20007810000 */
[--C-:B------:R-:W-:Y:S01]  /*1ed30*/  FFMA.FTZ R55, R55, c[0x0][0x23c], -R6.reuse ;  /* 0x00008f0037377a23 */ /* 0x100fe20000010806 */
[----:B------:R-:W-:Y:S01]  /*1ed40*/  FSEL R7, R7, RZ, P1 ;  /* 0x000000ff07077208 */ /* 0x000fe20000800000 */
[----:B------:R1:W-:Y:S01]  /*1ed50*/  MUFU.EX2 R210, R2 ;  /* 0x0000000200d27308 */ /* 0x0003e20000000800 */
[----:B------:R-:W-:Y:S01]  /*1ed60*/  FMNMX.FTZ R0, R142, R0, !PT ;  /* 0x000000008e007209 */ /* 0x000fe20007810000 */
[--C-:B------:R-:W-:Y:S01]  /*1ed70*/  FFMA.FTZ R247, R38, c[0x0][0x23c], -R6.reuse ;  /* 0x00008f0026f77a23 */ /* 0x100fe20000010806 */
[----:B------:R-:W-:Y:S01]  /*1ed80*/  FSEL R138, R138, -INF , !P3 ;  /* 0xff8000008a8a7808 */ /* 0x000fe20005800000 */
[--C-:B------:R-:W-:Y:S01]  /*1ed90*/  FFMA.FTZ R3, R66, c[0x0][0x23c], -R7.reuse ;  /* 0x00008f0042037a23 */ /* 0x100fe20000010807 */
[----:B------:R-:W-:Y:S01]  /*1eda0*/  FMNMX.FTZ R0, R131, R0, !PT ;  /* 0x0000000083007209 */ /* 0x000fe20007810000 */
[--C-:B------:R-:W-:Y:S01]  /*1edb0*/  FFMA.FTZ R233, R22, c[0x0][0x23c], -R7.reuse ;  /* 0x00008f0016e97a23 */ /* 0x100fe20000010807 */
[----:B------:R-:W-:Y:S01]  /*1edc0*/  FMNMX.FTZ R135, R11, R135, !PT ;  /* 0x000000870b877209 */ /* 0x000fe20007810000 */
[--C-:B------:R-:W-:Y:S01]  /*1edd0*/  FFMA.FTZ R240, R36, c[0x0][0x23c], -R6.reuse ;  /* 0x00008f0024f07a23 */ /* 0x100fe20000010806 */
[----:B------:R-:W-:Y:S01]  /*1ede0*/  FMNMX.FTZ R0, R39, R0, !PT ;  /* 0x0000000027007209 */ /* 0x000fe20007810000 */
[----:B------:R2:W-:Y:S01]  /*1edf0*/  MUFU.EX2 R209, R3 ;  /* 0x0000000300d17308 */ /* 0x0005e20000000800 */
[----:B------:R-:W-:Y:S01]  /*1ee00*/  FMNMX.FTZ R135, R10, R135, !PT ;  /* 0x000000870a877209 */ /* 0x000fe20007810000 */
[--C-:B------:R-:W-:Y:S01]  /*1ee10*/  FFMA.FTZ R236, R30, c[0x0][0x23c], -R6.reuse ;  /* 0x00008f001eec7a23 */ /* 0x100fe20000010806 */
[----:B------:R-:W-:Y:S01]  /*1ee20*/  FMNMX.FTZ R0, R138, R0, !PT ;  /* 0x000000008a007209 */ /* 0x000fe20007810000 */
[--C-:B------:R-:W-:Y:S01]  /*1ee30*/  FFMA.FTZ R235, R26, c[0x0][0x23c], -R6.reuse ;  /* 0x00008f001aeb7a23 */ /* 0x100fe20000010806 */
[----:B------:R-:W-:Y:S01]  /*1ee40*/  FMNMX.FTZ R135, R9, R135, !PT ;  /* 0x0000008709877209 */ /* 0x000fe20007810000 */
[--C-:B------:R-:W-:Y:S01]  /*1ee50*/  FFMA.FTZ R54, R54, c[0x0][0x23c], -R7.reuse ;  /* 0x00008f0036367a23 */ /* 0x100fe20000010807 */
[----:B------:R-:W-:Y:S01]  /*1ee60*/  LOP3.LUT P3, RZ, R239, 0x100, RZ, 0xc0, !PT ;  /* 0x00000100efff7812 */ /* 0x000fe2000786c0ff */
[--C-:B------:R-:W-:Y:S02]  /*1ee70*/  FFMA.FTZ R238, R37, c[0x0][0x23c], -R7.reuse ;  /* 0x00008f0025ee7a23 */ /* 0x100fe40000010807 */
[----:B------:R-:W3:Y:S01]  /*1ee80*/  SHFL.BFLY PT, R8, R135, 0x2, 0x1f ;  /* 0x0c401f0087087f89 */ /* 0x000ee200000e0000 */
[--C-:B------:R-:W-:Y:S02]  /*1ee90*/  FFMA.FTZ R237, R35, c[0x0][0x23c], -R7.reuse ;  /* 0x00008f0023ed7a23 */ /* 0x100fe40000010807 */
[--C-:B------:R-:W-:Y:S02]  /*1eea0*/  FFMA.FTZ R234, R29, c[0x0][0x23c], -R7.reuse ;  /* 0x00008f001dea7a23 */ /* 0x100fe40000010807 */
[--C-:B-1----:R-:W-:Y:S02]  /*1eeb0*/  FFMA.FTZ R2, R58, c[0x0][0x23c], -R6.reuse ;  /* 0x00008f003a027a23 */ /* 0x102fe40000010806 */
[----:B------:R-:W-:Y:S02]  /*1eec0*/  FFMA.FTZ R42, R65, c[0x0][0x23c], -R6 ;  /* 0x00008f00412a7a23 */ /* 0x000fe40000010806 */
[----:B------:R1:W-:Y:S01]  /*1eed0*/  MUFU.EX2 R33, R2 ;  /* 0x0000000200217308 */ /* 0x0003e20000000800 */
[----:B------:R-:W-:Y:S02]  /*1eee0*/  IMAD.MOV.U32 R60, RZ, RZ, R44 ;  /* 0x000000ffff3c7224 */ /* 0x000fe400078e002c */
[--C-:B------:R-:W-:Y:S01]  /*1eef0*/  FFMA.FTZ R44, R57, c[0x0][0x23c], -R6.reuse ;  /* 0x00008f00392c7a23 */ /* 0x100fe20000010806 */
[----:B------:R-:W-:Y:S01]  /*1ef00*/  MOV R57, R40 ;  /* 0x0000002800397202 */ /* 0x000fe20000000f00 */
[----:B--2---:R-:W-:Y:S02]  /*1ef10*/  FFMA.FTZ R3, R63, c[0x0][0x23c], -R7 ;  /* 0x00008f003f037a23 */ /* 0x004fe40000010807 */
[--C-:B------:R-:W-:Y:S02]  /*1ef20*/  FFMA.FTZ R40, R53, c[0x0][0x23c], -R6.reuse ;  /* 0x00008f0035287a23 */ /* 0x100fe40000010806 */
[----:B------:R-:W-:Y:S01]  /*1ef30*/  IMAD.MOV.U32 R53, RZ, RZ, R143 ;  /* 0x000000ffff357224 */ /* 0x000fe200078e008f */
[----:B------:R2:W-:Y:S01]  /*1ef40*/  MUFU.EX2 R34, R3 ;  /* 0x0000000300227308 */ /* 0x0005e20000000800 */
[----:B------:R-:W-:Y:S02]  /*1ef50*/  FFMA.FTZ R49, R49, c[0x0][0x23c], -R6 ;  /* 0x00008f0031317a23 */ /* 0x000fe40000010806 */
[----:B------:R-:W-:Y:S01]  /*1ef60*/  IMAD.MOV.U32 R58, RZ, RZ, R130 ;  /* 0x000000ffff3a7224 */ /* 0x000fe200078e0082 */
[----:B---3--:R-:W-:Y:S01]  /*1ef70*/  FMNMX.FTZ R135, R135, R8, !PT ;  /* 0x0000000887877209 */ /* 0x008fe20007810000 */
[--C-:B------:R-:W-:Y:S02]  /*1ef80*/  FFMA.FTZ R130, R61, c[0x0][0x23c], -R7.reuse ;  /* 0x00008f003d827a23 */ /* 0x100fe40000010807 */
[--C-:B------:R-:W-:Y:S02]  /*1ef90*/  FFMA.FTZ R56, R56, c[0x0][0x23c], -R7.reuse ;  /* 0x00008f0038387a23 */ /* 0x100fe40000010807 */
[----:B------:R-:W3:Y:S01]  /*1efa0*/  SHFL.BFLY PT, R4, R135, 0x1, 0x1f ;  /* 0x0c201f0087047f89 */ /* 0x000ee200000e0000 */
[--C-:B------:R-:W-:Y:S02]  /*1efb0*/  FFMA.FTZ R51, R51, c[0x0][0x23c], -R7.reuse ;  /* 0x00008f0033337a23 */ /* 0x100fe40000010807 */
[--C-:B------:R-:W-:Y:S02]  /*1efc0*/  FFMA.FTZ R48, R48, c[0x0][0x23c], -R7.reuse ;  /* 0x00008f0030307a23 */ /* 0x100fe40000010807 */
[--C-:B------:R-:W-:Y:S02]  /*1efd0*/  FFMA.FTZ R46, R46, c[0x0][0x23c], -R7.reuse ;  /* 0x00008f002e2e7a23 */ /* 0x100fe40000010807 */
[----:B------:R-:W-:Y:S01]  /*1efe0*/  FFMA.FTZ R65, R41, c[0x0][0x23c], -R7 ;  /* 0x00008f0029417a23 */ /* 0x000fe20000010807 */
[----:B-1----:R-:W1:Y:S01]  /*1eff0*/  SHFL.BFLY PT, R2, R0, 0x2, 0x1f ;  /* 0x0c401f0000027f89 */ /* 0x002e6200000e0000 */
[----:B------:R-:W-:Y:S02]  /*1f000*/  IMAD.MOV.U32 R61, RZ, RZ, R39 ;  /* 0x000000ffff3d7224 */ /* 0x000fe400078e0027 */
[----:B--2---:R-:W-:Y:S05]  /*1f010*/  FFMA.FTZ R3, R64, c[0x0][0x23c], -R6 ;  /* 0x00008f0040037a23 */ /* 0x004fea0000010806 */
[----:B------:R-:W-:Y:S01]  /*1f020*/  LDSM.16.MT88.4 R36, [R222+0xc000] ;  /* 0x00c00000de24783b */ /* 0x000fe20000004200 */
[----:B------:R2:W4:Y:S01]  /*1f030*/  MUFU.EX2 R31, R3 ;  /* 0x00000003001f7308 */ /* 0x0005220000000800 */
[----:B---3--:R-:W-:Y:S04]  /*1f040*/  FMNMX.FTZ R135, R135, R4, !PT ;  /* 0x0000000487877209 */ /* 0x008fe80007810000 */
[C---:B------:R-:W-:Y:S01]  /*1f050*/  FSETP.NEU.FTZ.AND P0, PT, R135.reuse, -INF , PT ;  /* 0xff8000008700780b */ /* 0x040fe20003f1d000 */
[----:B------:R-:W-:Y:S01]  /*1f060*/  FMUL.FTZ R8, R135, c[0x0][0x23c] ;  /* 0x00008f0087087a20 */ /* 0x000fe20000410000 */
[----:B-1----:R-:W-:Y:S01]  /*1f070*/  FMNMX.FTZ R0, R0, R2, !PT ;  /* 0x0000000200007209 */ /* 0x002fe20007810000 */
[----:B------:R-:W-:Y:S03]  /*1f080*/  FFMA.FTZ R2, R50, c[0x0][0x23c], -R7 ;  /* 0x00008f0032027a23 */ /* 0x000fe60000010807 */
[----:B------:R-:W-:Y:S01]  /*1f090*/  FSEL R8, R8, RZ, P0 ;  /* 0x000000ff08087208 */ /* 0x000fe20000000000 */
[----:B------:R1:W-:Y:S01]  /*1f0a0*/  MUFU.EX2 R64, R2 ;  /* 0x0000000200407308 */ /* 0x0003e20000000800 */
[----:B------:R-:W3:Y:S03]  /*1f0b0*/  SHFL.BFLY PT, R4, R0, 0x1, 0x1f ;  /* 0x0c201f0000047f89 */ /* 0x000ee600000e0000 */
[--C-:B------:R-:W-:Y:S02]  /*1f0c0*/  FFMA.FTZ R5, R15, c[0x0][0x23c], -R8.reuse ;  /* 0x00008f000f057a23 */ /* 0x100fe40000010808 */
[----:B------:R-:W-:Y:S02]  /*1f0d0*/  FFMA.FTZ R219, R21, c[0x0][0x23c], -R8 ;  /* 0x00008f0015db7a23 */ /* 0x000fe40000010808 */
[----:B--2---:R-:W-:Y:S02]  /*1f0e0*/  FFMA.FTZ R3, R47, c[0x0][0x23c], -R6 ;  /* 0x00008f002f037a23 */ /* 0x004fe40000010806 */
[----:B----4-:R-:W-:Y:S02]  /*1f0f0*/  IMAD.MOV.U32 R47, RZ, RZ, R31 ;  /* 0x000000ffff2f7224 */ /* 0x010fe400078e001f */
[----:B------:R2:W4:Y:S01]  /*1f100*/  MUFU.EX2 R227, R3 ;  /* 0x0000000300e37308 */ /* 0x0005220000000800 */
[----:B------:R-:W-:Y:S02]  /*1f110*/  FFMA.FTZ R218, R20, c[0x0][0x23c], -R8 ;  /* 0x00008f0014da7a23 */ /* 0x000fe40000010808 */
[----:B------:R-:W-:Y:S02]  /*1f120*/  FFMA.FTZ R15, R45, c[0x0][0x23c], -R6 ;  /* 0x00008f002d0f7a23 */ /* 0x000fe40000010806 */
[----:B------:R-:W-:Y:S02]  /*1f130*/  IMAD.MOV.U32 R45, RZ, RZ, R142 ;  /* 0x000000ffff2d7224 */ /* 0x000fe400078e008e */
[--C-:B------:R-:W-:Y:S02]  /*1f140*/  FFMA.FTZ R232, R13, c[0x0][0x23c], -R8.reuse ;  /* 0x00008f000de87a23 */ /* 0x100fe40000010808 */
[--C-:B------:R-:W-:Y:S01]  /*1f150*/  FFMA.FTZ R231, R11, c[0x0][0x23c], -R8.reuse ;  /* 0x00008f000be77a23 */ /* 0x100fe20000010808 */
[----:B------:R4:W-:Y:S01]  /*1f160*/  MUFU.EX2 R63, R5 ;  /* 0x00000005003f7308 */ /* 0x0009e20000000800 */
[--C-:B------:R-:W-:Y:S02]  /*1f170*/  FFMA.FTZ R230, R10, c[0x0][0x23c], -R8.reuse ;  /* 0x00008f000ae67a23 */ /* 0x100fe40000010808 */
[--C-:B------:R-:W-:Y:S02]  /*1f180*/  FFMA.FTZ R229, R9, c[0x0][0x23c], -R8.reuse ;  /* 0x00008f0009e57a23 */ /* 0x100fe40000010808 */
[----:B-1----:R-:W-:Y:S01]  /*1f190*/  FFMA.FTZ R2, R52, c[0x0][0x23c], -R7 ;  /* 0x00008f0034027a23 */ /* 0x002fe20000010807 */
[----:B---3--:R-:W-:Y:S01]  /*1f1a0*/  FMNMX.FTZ R134, R0, R4, !PT ;  /* 0x0000000400867209 */ /* 0x008fe20007810000 */
[--C-:B------:R-:W-:Y:S01]  /*1f1b0*/  FFMA.FTZ R52, R19, c[0x0][0x23c], -R8.reuse ;  /* 0x00008f0013347a23 */ /* 0x100fe20000010808 */
[----:B------:R-:W-:Y:S01]  /*1f1c0*/  FSEL R0, R135, RZ, P0 ;  /* 0x000000ff87007208 */ /* 0x000fe20000000000 */
[--C-:B------:R-:W-:Y:S01]  /*1f1d0*/  FFMA.FTZ R217, R25, c[0x0][0x23c], -R8.reuse ;  /* 0x00008f0019d97a23 */ /* 0x100fe20000010808 */
[----:B------:R1:W3:Y:S01]  /*1f1e0*/  MUFU.EX2 R226, R2 ;  /* 0x0000000200e27308 */ /* 0x0002e20000000800 */
[----:B------:R-:W-:Y:S01]  /*1f1f0*/  FSETP.NEU.FTZ.AND P0, PT, R134, -INF , PT ;  /* 0xff8000008600780b */ /* 0x000fe20003f1d000 */
[--C-:B------:R-:W-:Y:S01]  /*1f200*/  FFMA.FTZ R216, R24, c[0x0][0x23c], -R8.reuse ;  /* 0x00008f0018d87a23 */ /* 0x100fe20000010808 */
[----:B--2---:R-:W-:Y:S01]  /*1f210*/  FSEL R3, R137, RZ, P2 ;  /* 0x000000ff89037208 */ /* 0x004fe20001000000 */
[--C-:B------:R-:W-:Y:S01]  /*1f220*/  FFMA.FTZ R50, R17, c[0x0][0x23c], -R8.reuse ;  /* 0x00008f0011327a23 */ /* 0x100fe20000010808 */
[----:B----4-:R-:W-:Y:S01]  /*1f230*/  F2FP.BF16.PACK_AB R142, R227, R47 ;  /* 0x0000002fe38e723e */ /* 0x010fe200000010ff */
[----:B------:R-:W-:Y:S02]  /*1f240*/  FFMA.FTZ R66, R14, c[0x0][0x23c], -R8 ;  /* 0x00008f000e427a23 */ /* 0x000fe40000010808 */
[----:B------:R-:W-:Y:S02]  /*1f250*/  FADD.FTZ R5, -R3, R132 ;  /* 0x0000008403057221 */ /* 0x000fe40000010100 */
[----:B------:R-:W-:Y:S01]  /*1f260*/  FADD.FTZ R3, -R0, R139 ;  /* 0x0000008b00037221 */ /* 0x000fe20000010100 */
[----:B------:R-:W-:Y:S01]  /*1f270*/  FSEL R0, R134, RZ, P0 ;  /* 0x000000ff86007208 */ /* 0x000fe20000000000 */
[--C-:B-1----:R-:W-:Y:S01]  /*1f280*/  FFMA.FTZ R2, R67, c[0x0][0x23c], -R8.reuse ;  /* 0x00008f0043027a23 */ /* 0x102fe20000010808 */
[----:B---3--:R-:W-:Y:S01]  /*1f290*/  F2FP.BF16.PACK_AB R143, R226, R64 ;  /* 0x00000040e28f723e */ /* 0x008fe200000010ff */
[--C-:B------:R-:W-:Y:S02]  /*1f2a0*/  FFMA.FTZ R67, R23, c[0x0][0x23c], -R8.reuse ;  /* 0x00008f0017437a23 */ /* 0x100fe40000010808 */
[----:B------:R1:W-:Y:S01]  /*1f2b0*/  MUFU.EX2 R208, R2 ;  /* 0x0000000200d07308 */ /* 0x0003e20000000800 */
[----:B------:R-:W2:Y:S01]  /*1f2c0*/  LDSM.16.MT88.4 R20, [R221+0xc000] ;  /* 0x00c00000dd14783b */ /* 0x000ea20000004200 */
[--C-:B-1----:R-:W-:Y:S02]  /*1f2d0*/  FFMA.FTZ R2, R12, c[0x0][0x23c], -R8.reuse ;  /* 0x00008f000c027a23 */ /* 0x102fe40000010808 */
[----:B------:R-:W-:Y:S06]  /*1f2e0*/  FFMA.FTZ R12, R16, c[0x0][0x23c], -R8 ;  /* 0x00008f00100c7a23 */ /* 0x000fec0000010808 */
[----:B------:R1:W3:Y:S10]  /*1f2f0*/  MUFU.EX2 R31, R2 ;  /* 0x00000002001f7308 */ /* 0x0002f40000000800 */
[----:B------:R4:W-:Y:S01]  /*1f300*/  MUFU.EX2 R225, R12 ;  /* 0x0000000c00e17308 */ /* 0x0009e20000000800 */
[----:B-1----:R-:W-:Y:S01]  /*1f310*/  FSEL R2, R136, RZ, P1 ;  /* 0x000000ff88027208 */ /* 0x002fe20000800000 */
[----:B---3--:R-:W-:Y:S04]  /*1f320*/  IMAD.MOV.U32 R41, RZ, RZ, R31 ;  /* 0x000000ffff297224 */ /* 0x008fe800078e001f */
[----:B------:R-:W-:Y:S02]  /*1f330*/  FADD.FTZ R4, -R2, R133 ;  /* 0x0000008502047221 */ /* 0x000fe40000010100 */
[----:B------:R-:W-:Y:S05]  /*1f340*/  FMUL.FTZ R2, R134, c[0x0][0x23c] ;  /* 0x00008f0086027a20 */ /* 0x000fea0000410000 */
[----:B------:R-:W-:Y:S01]  /*1f350*/  FSEL R139, R2, RZ, P0 ;  /* 0x000000ff028b7208 */ /* 0x000fe20000000000 */
[----:B------:R-:W-:Y:S01]  /*1f360*/  FADD.FTZ R2, -R0, R140 ;  /* 0x0000008c00027221 */ /* 0x000fe20000010100 */
[----:B------:R-:W-:Y:S02]  /*1f370*/  F2FP.BF16.PACK_AB R140, R33, R210 ;  /* 0x000000d2218c723e */ /* 0x000fe400000010ff */
[----:B------:R-:W-:Y:S01]  /*1f380*/  PLOP3.LUT P0, PT, PT, PT, UP0, 0x80, 0x0 ;  /* 0x000000000000781c */ /* 0x000fe20003f0f008 */
[--C-:B------:R-:W-:Y:S02]  /*1f390*/  FFMA.FTZ R0, R18, c[0x0][0x23c], -R139.reuse ;  /* 0x00008f0012007a23 */ /* 0x100fe4000001088b */
[----:B----4-:R-:W-:Y:S01]  /*1f3a0*/  FFMA.FTZ R12, R141, c[0x0][0x23c], -R139 ;  /* 0x00008f008d0c7a23 */ /* 0x010fe2000001088b */
[----:B------:R-:W-:Y:S01]  /*1f3b0*/  F2FP.BF16.PACK_AB R141, R34, R209 ;  /* 0x000000d1228d723e */ /* 0x000fe200000010ff */
[----:B------:R1:W-:Y:S10]  /*1f3c0*/  MUFU.EX2 R62, R0 ;  /* 0x00000000003e7308 */ /* 0x0003f40000000800 */
[----:B------:R3:W-:Y:S01]  /*1f3d0*/  MUFU.EX2 R215, R12 ;  /* 0x0000000c00d77308 */ /* 0x0007e20000000800 */
[----:B-1----:R-:W-:Y:S09]  /*1f3e0*/  FMUL.FTZ R0, R5, c[0x0][0x23c] ;  /* 0x00008f0005007a20 */ /* 0x002ff20000410000 */
[----:B------:R1:W4:Y:S01]  /*1f3f0*/  MUFU.EX2 R133, R0 ;  /* 0x0000000000857308 */ /* 0x0003220000000800 */
[----:B---3--:R-:W-:Y:S01]  /*1f400*/  FFMA.FTZ R12, R43, c[0x0][0x23c], -R6 ;  /* 0x00008f002b0c7a23 */ /* 0x008fe20000010806 */
[----:B------:R-:W-:Y:S01]  /*1f410*/  MOV R43, R131 ;  /* 0x00000083002b7202 */ /* 0x000fe20000000f00 */
[----:B------:R-:W-:Y:S01]  /*1f420*/  FFMA.FTZ R131, R59, c[0x0][0x23c], -R7 ;  /* 0x00008f003b837a23 */ /* 0x000fe20000010807 */
[----:B------:R-:W-:Y:S01]  /*1f430*/  MOV R59, R15 ;  /* 0x0000000f003b7202 */ /* 0x000fe20000000f00 */
[----:B------:R-:W-:Y:S02]  /*1f440*/  IMAD.MOV.U32 R35, RZ, RZ, R12 ;  /* 0x000000ffff237224 */ /* 0x000fe400078e000c */
[----:B-1----:R-:W-:Y:S02]  /*1f450*/  FMUL.FTZ R0, R4, c[0x0][0x23c] ;  /* 0x00008f0004007a20 */ /* 0x002fe40000410000 */
[C---:B----4-:R-:W-:Y:S02]  /*1f460*/  FMUL.FTZ R4, R133.reuse, R148 ;  /* 0x0000009485047220 */ /* 0x050fe40000410000 */
[----:B------:R1:W3:Y:S01]  /*1f470*/  MUFU.EX2 R132, R0 ;  /* 0x0000000000847308 */ /* 0x0002e20000000800 */
[C---:B------:R-:W-:Y:S02]  /*1f480*/  FMUL.FTZ R5, R133.reuse, R149 ;  /* 0x0000009585057220 */ /* 0x040fe40000410000 */
[C---:B------:R-:W-:Y:S02]  /*1f490*/  FMUL.FTZ R16, R133.reuse, R152 ;  /* 0x0000009885107220 */ /* 0x040fe40000410000 */
[C---:B------:R-:W-:Y:S02]  /*1f4a0*/  FMUL.FTZ R17, R133.reuse, R153 ;  /* 0x0000009985117220 */ /* 0x040fe40000410000 */
        /* <DEDUP_REMOVED lines=17> */
[-C--:B--2---:R-:W-:Y:S01]  /*1f5c0*/  HMMA.16816.F32.BF16 R4, R140, R20.reuse, R4 ;  /* 0x000000148c04723c */ /* 0x084fe20000041804 */
[C---:B------:R-:W-:Y:S02]  /*1f5d0*/  FMUL.FTZ R19, R132.reuse, R155 ;  /* 0x0000009b84137220 */ /* 0x040fe40000410000 */
[----:B------:R-:W-:Y:S02]  /*1f5e0*/  IMAD.MOV.U32 R155, RZ, RZ, R34 ;  /* 0x000000ffff9b7224 */ /* 0x000fe400078e0022 */
[C---:B------:R-:W-:Y:S02]  /*1f5f0*/  FMUL.FTZ R34, R132.reuse, R170 ;  /* 0x000000aa84227220 */ /* 0x040fe40000410000 */
[----:B------:R-:W-:Y:S02]  /*1f600*/  FMUL.FTZ R35, R132, R171 ;  /* 0x000000ab84237220 */ /* 0x000fe40000410000 */
[----:B------:R-:W-:Y:S03]  /*1f610*/  IMAD.MOV.U32 R171, RZ, RZ, R48 ;  /* 0x000000ffffab7224 */ /* 0x000fe600078e0030 */
[----:B------:R-:W-:Y:S02]  /*1f620*/  FMUL.FTZ R48, R133, R184 ;  /* 0x000000b885307220 */ /* 0x000fe40000410000 */
[----:B------:R-:W-:Y:S02]  /*1f630*/  IMAD.MOV.U32 R170, RZ, RZ, R59 ;  /* 0x000000ffffaa7224 */ /* 0x000fe400078e003b */
[----:B-1----:R-:W-:Y:S02]  /*1f640*/  FMUL.FTZ R0, R2, c[0x0][0x23c] ;  /* 0x00008f0002007a20 */ /* 0x002fe40000410000 */
[----:B------:R-:W-:Y:S02]  /*1f650*/  FFMA.FTZ R2, R28, c[0x0][0x23c], -R139 ;  /* 0x00008f001c027a23 */ /* 0x000fe4000001088b */
[----:B---3--:R-:W-:Y:S01]  /*1f660*/  FMUL.FTZ R8, R3, R144 ;  /* 0x0000009003087220 */ /* 0x008fe20000410000 */
[----:B------:R-:W-:Y:S01]  /*1f670*/  F2FP.BF16.PACK_AB R144, R41, R208 ;  /* 0x000000d02990723e */ /* 0x000fe200000010ff */
[----:B------:R1:W-:Y:S01]  /*1f680*/  MUFU.EX2 R228, R2 ;  /* 0x0000000200e47308 */ /* 0x0003e20000000800 */
[C---:B------:R-:W-:Y:S01]  /*1f690*/  FMUL.FTZ R9, R3.reuse, R145 ;  /* 0x0000009103097220 */ /* 0x040fe20000410000 */
[----:B------:R-:W-:Y:S01]  /*1f6a0*/  F2FP.BF16.PACK_AB R145, R62, R215 ;  /* 0x000000d73e91723e */ /* 0x000fe200000010ff */
[C---:B------:R-:W-:Y:S02]  /*1f6b0*/  FMUL.FTZ R12, R3.reuse, R156 ;  /* 0x0000009c030c7220 */ /* 0x040fe40000410000 */
[C---:B------:R-:W-:Y:S01]  /*1f6c0*/  FMUL.FTZ R13, R3.reuse, R157 ;  /* 0x0000009d030d7220 */ /* 0x040fe20000410000 */
[----:B------:R-:W-:Y:S01]  /*1f6d0*/  MOV R157, R64 ;  /* 0x00000040009d7202 */ /* 0x000fe20000000f00 */
[C---:B------:R-:W-:Y:S01]  /*1f6e0*/  FMUL.FTZ R24, R3.reuse, R160 ;  /* 0x000000a003187220 */ /* 0x040fe20000410000 */
[----:B------:R-:W-:Y:S01]  /*1f6f0*/  MOV R160, R43 ;  /* 0x0000002b00a07202 */ /* 0x000fe20000000f00 */
[C---:B------:R-:W-:Y:S01]  /*1f700*/  FMUL.FTZ R25, R3.reuse, R161 ;  /* 0x000000a103197220 */ /* 0x040fe20000410000 */
[----:B------:R-:W2:Y:S01]  /*1f710*/  MUFU.EX2 R0, R0 ;  /* 0x0000000000007308 */ /* 0x000ea20000000800 */
[C---:B------:R-:W-:Y:S02]  /*1f720*/  FMUL.FTZ R28, R3.reuse, R172 ;  /* 0x000000ac031c7220 */ /* 0x040fe40000410000 */
[C---:B------:R-:W-:Y:S02]  /*1f730*/  FMUL.FTZ R29, R3.reuse, R173 ;  /* 0x000000ad031d7220 */ /* 0x040fe40000410000 */
[C---:B------:R-:W-:Y:S02]  /*1f740*/  FMUL.FTZ R41, R3.reuse, R177 ;  /* 0x000000b103297220 */ /* 0x040fe40000410000 */
[----:B------:R-:W-:Y:S02]  /*1f750*/  IMAD.MOV.U32 R177, RZ, RZ, R55 ;  /* 0x000000ffffb17224 */ /* 0x000fe400078e0037 */
[----:B------:R-:W-:Y:S02]  /*1f760*/  IMAD.MOV.U32 R161, RZ, RZ, R45 ;  /* 0x000000ffffa17224 */ /* 0x000fe400078e002d */
[----:B------:R-:W-:Y:S02]  /*1f770*/  FMUL.FTZ R45, R3, R189 ;  /* 0x000000bd032d7220 */ /* 0x000fe40000410000 */
[----:B------:R-:W-:Y:S01]  /*1f780*/  IMAD.MOV.U32 R173, RZ, RZ, R44 ;  /* 0x000000ffffad7224 */ /* 0x000fe200078e002c */
[----:B------:R-:W-:Y:S01]  /*1f790*/  MUFU.EX2 R189, R216 ;  /* 0x000000d800bd7308 */ /* 0x000fe20000000800 */
[----:B-1----:R-:W-:Y:S02]  /*1f7a0*/  FFMA.FTZ R2, R27, c[0x0][0x23c], -R139 ;  /* 0x00008f001b027a23 */ /* 0x002fe4000001088b */
[----:B------:R-:W-:Y:S02]  /*1f7b0*/  FMUL.FTZ R44, R3, R188 ;  /* 0x000000bc032c7220 */ /* 0x000fe40000410000 */
[----:B------:R-:W-:Y:S02]  /*1f7c0*/  IMAD.MOV.U32 R172, RZ, RZ, R50 ;  /* 0x000000ffffac7224 */ /* 0x000fe400078e0032 */
[----:B------:R-:W-:Y:S02]  /*1f7d0*/  FMUL.FTZ R50, R132, R186 ;  /* 0x000000ba84327220 */ /* 0x000fe40000410000 */
[----:B------:R-:W-:Y:S01]  /*1f7e0*/  IMAD.MOV.U32 R156, RZ, RZ, R63 ;  /* 0x000000ffff9c7224 */ /* 0x000fe200078e003f */
[----:B------:R-:W1:Y:S01]  /*1f7f0*/  MUFU.EX2 R220, R2 ;  /* 0x0000000200dc7308 */ /* 0x000e620000000800 */
[C---:B--2---:R-:W-:Y:S01]  /*1f800*/  FMUL.FTZ R10, R0.reuse, R146 ;  /* 0x00000092000a7220 */ /* 0x044fe20000410000 */
[----:B------:R-:W-:Y:S01]  /*1f810*/  F2FP.BF16.PACK_AB R146, R225, R63 ;  /* 0x0000003fe192723e */ /* 0x000fe200000010ff */
[C---:B------:R-:W-:Y:S02]  /*1f820*/  FMUL.FTZ R11, R0.reuse, R147 ;  /* 0x00000093000b7220 */ /* 0x040fe40000410000 */
[C---:B------:R-:W-:Y:S02]  /*1f830*/  FMUL.FTZ R14, R0.reuse, R158 ;  /* 0x0000009e000e7220 */ /* 0x040fe40000410000 */
[C---:B------:R-:W-:Y:S02]  /*1f840*/  FMUL.FTZ R15, R0.reuse, R159 ;  /* 0x0000009f000f7220 */ /* 0x040fe40000410000 */
[C---:B------:R-:W-:Y:S01]  /*1f850*/  FMUL.FTZ R26, R0.reuse, R162 ;  /* 0x000000a2001a7220 */ /* 0x040fe20000410000 */
[----:B------:R-:W-:Y:S01]  /*1f860*/  MOV R162, R53 ;  /* 0x0000003500a27202 */ /* 0x000fe20000000f00 */
[C---:B------:R-:W-:Y:S01]  /*1f870*/  FMUL.FTZ R27, R0.reuse, R163 ;  /* 0x000000a3001b7220 */ /* 0x040fe20000410000 */
[----:B------:R-:W-:Y:S01]  /*1f880*/  MUFU.EX2 R173, R173 ;  /* 0x000000ad00ad7308 */ /* 0x000fe20000000800 */
[C---:B------:R-:W-:Y:S02]  /*1f890*/  FMUL.FTZ R30, R0.reuse, R174 ;  /* 0x000000ae001e7220 */ /* 0x040fe40000410000 */
[C---:B------:R-:W-:Y:S02]  /*1f8a0*/  FMUL.FTZ R31, R0.reuse, R175 ;  /* 0x000000af001f7220 */ /* 0x040fe40000410000 */
[C---:B------:R-:W-:Y:S02]  /*1f8b0*/  FMUL.FTZ R43, R0.reuse, R179 ;  /* 0x000000b3002b7220 */ /* 0x040fe40000410000 */
[----:B------:R-:W-:Y:S02]  /*1f8c0*/  IMAD.MOV.U32 R158, RZ, RZ, R47 ;  /* 0x000000ffff9e7224 */ /* 0x000fe400078e002f */
[----:B------:R-:W-:Y:S02]  /*1f8d0*/  FMUL.FTZ R47, R0, R191 ;  /* 0x000000bf002f7220 */ /* 0x000fe40000410000 */
[----:B------:R-:W-:Y:S01]  /*1f8e0*/  IMAD.MOV.U32 R163, RZ, RZ, R57 ;  /* 0x000000ffffa37224 */ /* 0x000fe200078e0039 */
[----:B-1----:R-:W-:Y:S01]  /*1f8f0*/  F2FP.BF16.PACK_AB R147, R220, R228 ;  /* 0x000000e4dc93723e */ /* 0x002fe200000010ff */
[C---:B------:R-:W-:Y:S01]  /*1f900*/  FMUL.FTZ R57, R3.reuse, R193 ;  /* 0x000000c103397220 */ /* 0x040fe20000410000 */
[----:B------:R-:W-:Y:S01]  /*1f910*/  MOV R2, R46 ;  /* 0x0000002e00027202 */ /* 0x000fe20000000f00 */
[----:B------:R-:W-:Y:S02]  /*1f920*/  IMAD.MOV.U32 R159, RZ, RZ, R62 ;  /* 0x000000ffff9f7224 */ /* 0x000fe400078e003e */
[C---:B------:R-:W-:Y:S02]  /*1f930*/  FMUL.FTZ R72, R3.reuse, R72 ;  /* 0x0000004803487220 */ /* 0x040fe40000410000 */
[C---:B------:R-:W-:Y:S01]  /*1f940*/  HMMA.16816.F32.BF16 R8, R144.reuse, R20, R8 ;  /* 0x000000149008723c */ /* 0x040fe20000041808 */
[C---:B------:R-:W-:Y:S02]  /*1f950*/  FMUL.FTZ R73, R3.reuse, R73 ;  /* 0x0000004903497220 */ /* 0x040fe40000410000 */
[C---:B------:R-:W-:Y:S02]  /*1f960*/  FMUL.FTZ R76, R3.reuse, R76 ;  /* 0x0000004c034c7220 */ /* 0x040fe40000410000 */
[C---:B------:R-:W-:Y:S02]  /*1f970*/  FMUL.FTZ R77, R3.reuse, R77 ;  /* 0x0000004d034d7220 */ /* 0x040fe40000410000 */
[C---:B------:R-:W-:Y:S01]  /*1f980*/  FMUL.FTZ R88, R3.reuse, R88 ;  /* 0x0000005803587220 */ /* 0x040fe20000410000 */
[-C--:B------:R-:W-:Y:S01]  /*1f990*/  HMMA.16816.F32.BF16 R12, R144, R22.reuse, R12 ;  /* 0x00000016900c723c */ /* 0x080fe2000004180c */
[C---:B------:R-:W-:Y:S03]  /*1f9a0*/  FMUL.FTZ R89, R3.reuse, R89 ;  /* 0x0000005903597220 */ /* 0x040fe60000410000 */
        /* <DEDUP_REMOVED lines=15> */
[-C--:B------:R-:W-:Y:S01]  /*1faa0*/  HMMA.16816.F32.BF16 R20, R140, R36.reuse, R20 ;  /* 0x000000248c14723c */ /* 0x080fe20000041814 */
[C---:B------:R-:W-:Y:S01]  /*1fab0*/  FMUL.FTZ R109, R3.reuse, R109 ;  /* 0x0000006d036d7220 */ /* 0x040fe20000410000 */
[----:B------:R-:W-:Y:S01]  /*1fac0*/  MUFU.EX2 R167, R167 ;  /* 0x000000a700a77308 */ /* 0x000fe20000000800 */
[C---:B------:R-:W-:Y:S02]  /*1fad0*/  FMUL.FTZ R120, R3.reuse, R120 ;  /* 0x0000007803787220 */ /* 0x040fe40000410000 */
[C---:B------:R-:W-:Y:S02]  /*1fae0*/  FMUL.FTZ R121, R3.reuse, R121 ;  /* 0x0000007903797220 */ /* 0x040fe40000410000 */
[C---:B------:R-:W-:Y:S01]  /*1faf0*/  FMUL.FTZ R124, R3.reuse, R124 ;  /* 0x0000007c037c7220 */ /* 0x040fe20000410000 */
[C---:B------:R-:W-:Y:S01]  /*1fb00*/  HMMA.16816.F32.BF16 R24, R144.reuse, R36, R24 ;  /* 0x000000249018723c */ /* 0x040fe20000041818 */
[----:B------:R-:W-:Y:S03]  /*1fb10*/  FMUL.FTZ R125, R3, R125 ;  /* 0x0000007d037d7220 */ /* 0x000fe60000410000 */
[----:B------:R-:W-:Y:S02]  /*1fb20*/  FFMA.FTZ R216, R160, c[0x0][0x23c], -R139 ;  /* 0x00008f00a0d87a23 */ /* 0x000fe4000001088b */
[C---:B------:R-:W-:Y:S02]  /*1fb30*/  FMUL.FTZ R42, R0.reuse, R178 ;  /* 0x000000b2002a7220 */ /* 0x040fe40000410000 */
[-C--:B------:R-:W-:Y:S01]  /*1fb40*/  HMMA.16816.F32.BF16 R28, R144, R38.reuse, R28 ;  /* 0x00000026901c723c */ /* 0x080fe2000004181c */
[C---:B------:R-:W-:Y:S01]  /*1fb50*/  FMUL.FTZ R36, R133.reuse, R180 ;  /* 0x000000b485247220 */ /* 0x040fe20000410000 */
[----:B------:R-:W-:Y:S02]  /*1fb60*/  MUFU.EX2 R216, R216 ;  /* 0x000000d800d87308 */ /* 0x000fe40000000800 */
[----:B------:R-:W-:Y:S02]  /*1fb70*/  FMUL.FTZ R37, R133, R181 ;  /* 0x000000b585257220 */ /* 0x000fe40000410000 */
[----:B------:R-:W-:Y:S02]  /*1fb80*/  FMUL.FTZ R46, R0, R190 ;  /* 0x000000be002e7220 */ /* 0x000fe40000410000 */
[C---:B------:R-:W-:Y:S01]  /*1fb90*/  HMMA.16816.F32.BF16 R32, R140.reuse, R38, R32 ;  /* 0x000000268c20723c */ /* 0x040fe20000041820 */
[----:B------:R-:W-:Y:S03]  /*1fba0*/  IMAD.MOV.U32 R181, RZ, RZ, R51 ;  /* 0x000000ffffb57224 */ /* 0x000fe600078e0033 */
[C---:B------:R-:W-:Y:S02]  /*1fbb0*/  FMUL.FTZ R51, R132.reuse, R187 ;  /* 0x000000bb84337220 */ /* 0x040fe40000410000 */
[----:B------:R-:W-:Y:S02]  /*1fbc0*/  IMAD.MOV.U32 R174, RZ, RZ, R56 ;  /* 0x000000ffffae7224 */ /* 0x000fe400078e0038 */
[C---:B------:R-:W-:Y:S04]  /*1fbd0*/  FMUL.FTZ R38, R132.reuse, R182 ;  /* 0x000000b684267220 */ /* 0x040fe80000410000 */
[----:B------:R-:W-:Y:S01]  /*1fbe0*/  IMAD.MOV.U32 R182, RZ, RZ, R40 ;  /* 0x000000ffffb67224 */ /* 0x000fe200078e0028 */
[----:B------:R-:W-:Y:S01]  /*1fbf0*/  MUFU.EX2 R174, R174 ;  /* 0x000000ae00ae7308 */ /* 0x000fe20000000800 */
[C---:B------:R-:W-:Y:S01]  /*1fc00*/  FMUL.FTZ R40, R3.reuse, R176 ;  /* 0x000000b003287220 */ /* 0x040fe20000410000 */
[----:B------:R-:W-:Y:S01]  /*1fc10*/  MOV R176, R54 ;  /* 0x0000003600b07202 */ /* 0x000fe20000000f00 */
[----:B------:R-:W-:Y:S01]  /*1fc20*/  FMUL.FTZ R39, R132, R183 ;  /* 0x000000b784277220 */ /* 0x000fe20000410000 */
[----:B------:R-:W1:Y:S01]  /*1fc30*/  LDSM.16.MT88.4 R52, [R224+0xc000] ;  /* 0x00c00000e034783b */ /* 0x000e620000004200 */
[----:B------:R-:W-:Y:S01]  /*1fc40*/  FMUL.FTZ R56, R3, R192 ;  /* 0x000000c003387220 */ /* 0x000fe20000410000 */
[----:B------:R-:W-:Y:S01]  /*1fc50*/  MOV R183, R49 ;  /* 0x0000003100b77202 */ /* 0x000fe20000000f00 */
[----:B------:R-:W-:Y:S01]  /*1fc60*/  FMUL.FTZ R49, R133, R185 ;  /* 0x000000b985317220 */ /* 0x000fe20000410000 */
[----:B------:R-:W-:Y:S01]  /*1fc70*/  MOV R185, R153 ;  /* 0x0000009900b97202 */ /* 0x000fe20000000f00 */
[C---:B------:R-:W-:Y:S01]  /*1fc80*/  FMUL.FTZ R58, R0.reuse, R194 ;  /* 0x000000c2003a7220 */ /* 0x040fe20000410000 */
[----:B------:R-:W-:Y:S01]  /*1fc90*/  MUFU.EX2 R182, R182 ;  /* 0x000000b600b67308 */ /* 0x000fe20000000800 */
[C---:B------:R-:W-:Y:S02]  /*1fca0*/  FMUL.FTZ R59, R0.reuse, R195 ;  /* 0x000000c3003b7220 */ /* 0x040fe40000410000 */
[----:B------:R-:W-:Y:S02]  /*1fcb0*/  IMAD.MOV.U32 R165, RZ, RZ, R61 ;  /* 0x000000ffffa57224 */ /* 0x000fe400078e003d */
[C---:B------:R-:W-:Y:S02]  /*1fcc0*/  FMUL.FTZ R61, R3.reuse, R205 ;  /* 0x000000cd033d7220 */ /* 0x040fe40000410000 */
[----:B------:R-:W-:Y:S02]  /*1fcd0*/  IMAD.MOV.U32 R180, RZ, RZ, R60 ;  /* 0x000000ffffb47224 */ /* 0x000fe400078e003c */
[----:B------:R-:W-:Y:S01]  /*1fce0*/  FMUL.FTZ R60, R3, R204 ;  /* 0x000000cc033c7220 */ /* 0x000fe20000410000 */
[----:B------:R-:W-:Y:S01]  /*1fcf0*/  MUFU.EX2 R205, R185 ;  /* 0x000000b900cd7308 */ /* 0x000fe20000000800 */
[C---:B------:R-:W-:Y:S02]  /*1fd00*/  FMUL.FTZ R62, R0.reuse, R206 ;  /* 0x000000ce003e7220 */ /* 0x040fe40000410000 */
[----:B------:R-:W-:Y:S02]  /*1fd10*/  FMUL.FTZ R63, R0, R207 ;  /* 0x000000cf003f7220 */ /* 0x000fe40000410000 */
[C---:B------:R-:W-:Y:S02]  /*1fd20*/  FMUL.FTZ R64, R133.reuse, R200 ;  /* 0x000000c885407220 */ /* 0x040fe40000410000 */
[C---:B------:R-:W-:Y:S02]  /*1fd30*/  FMUL.FTZ R67, R132.reuse, R203 ;  /* 0x000000cb84437220 */ /* 0x040fe40000410000 */
[C---:B------:R-:W-:Y:S01]  /*1fd40*/  FMUL.FTZ R70, R132.reuse, R70 ;  /* 0x0000004684467220 */ /* 0x040fe20000410000 */
[----:B------:R-:W-:Y:S01]  /*1fd50*/  MUFU.EX2 R207, R236 ;  /* 0x000000ec00cf7308 */ /* 0x000fe20000000800 */
[----:B------:R-:W-:Y:S02]  /*1fd60*/  FMUL.FTZ R71, R132, R71 ;  /* 0x0000004784477220 */ /* 0x000fe40000410000 */
[C---:B------:R-:W-:Y:S02]  /*1fd70*/  FMUL.FTZ R74, R0.reuse, R74 ;  /* 0x0000004a004a7220 */ /* 0x040fe40000410000 */
[C---:B------:R-:W-:Y:S02]  /*1fd80*/  FMUL.FTZ R75, R0.reuse, R75 ;  /* 0x0000004b004b7220 */ /* 0x040fe40000410000 */
[C---:B------:R-:W-:Y:S02]  /*1fd90*/  FMUL.FTZ R78, R0.reuse, R78 ;  /* 0x0000004e004e7220 */ /* 0x040fe40000410000 */
[----:B------:R-:W-:Y:S01]  /*1fda0*/  FMUL.FTZ R79, R0, R79 ;  /* 0x0000004f004f7220 */ /* 0x000fe20000410000 */
[----:B------:R-:W-:Y:S01]  /*1fdb0*/  MUFU.EX2 R206, R234 ;  /* 0x000000ea00ce7308 */ /* 0x000fe20000000800 */
[C---:B------:R-:W-:Y:S02]  /*1fdc0*/  FMUL.FTZ R82, R132.reuse, R82 ;  /* 0x0000005284527220 */ /* 0x040fe40000410000 */
[C---:B------:R-:W-:Y:S01]  /*1fdd0*/  FMUL.FTZ R83, R132.reuse, R83 ;  /* 0x0000005384537220 */ /* 0x040fe20000410000 */
[-C--:B-1----:R-:W-:Y:S01]  /*1fde0*/  HMMA.16816.F32.BF16 R36, R140, R52.reuse, R36 ;  /* 0x000000348c24723c */ /* 0x082fe20000041824 */
[C---:B------:R-:W-:Y:S02]  /*1fdf0*/  FMUL.FTZ R85, R133.reuse, R85 ;  /* 0x0000005585557220 */ /* 0x040fe40000410000 */
[C---:B------:R-:W-:Y:S02]  /*1fe00*/  FMUL.FTZ R86, R132.reuse, R86 ;  /* 0x0000005684567220 */ /* 0x040fe40000410000 */
[----:B------:R-:W-:Y:S01]  /*1fe10*/  FMUL.FTZ R87, R132, R87 ;  /* 0x0000005784577220 */ /* 0x000fe20000410000 */
[----:B------:R-:W-:Y:S01]  /*1fe20*/  MUFU.EX2 R203, R231 ;  /* 0x000000e700cb7308 */ /* 0x000fe20000000800 */
[C---:B------:R-:W-:Y:S01]  /*1fe30*/  FMUL.FTZ R90, R0.reuse, R90 ;  /* 0x0000005a005a7220 */ /* 0x040fe20000410000 */
[C---:B------:R-:W-:Y:S01]  /*1fe40*/  HMMA.16816.F32.BF16 R40, R144.reuse, R52, R40 ;  /* 0x000000349028723c */ /* 0x040fe20000041828 */
[C---:B------:R-:W-:Y:S03]  /*1fe50*/  FMUL.FTZ R91, R0.reuse, R91 ;  /* 0x0000005b005b7220 */ /* 0x040fe60000410000 */
[C---:B------:R-:W-:Y:S02]  /*1fe60*/  FMUL.FTZ R94, R0.reuse, R94 ;  /* 0x0000005e005e7220 */ /* 0x040fe40000410000 */
[----:B------:R-:W-:Y:S02]  /*1fe70*/  FMUL.FTZ R95, R0, R95 ;  /* 0x0000005f005f7220 */ /* 0x000fe40000410000 */
[-C--:B------:R-:W-:Y:S01]  /*1fe80*/  HMMA.16816.F32.BF16 R44, R144, R54.reuse, R44 ;  /* 0x00000036902c723c */ /* 0x080fe2000004182c */
[----:B------:R-:W-:Y:S03]  /*1fe90*/  MUFU.EX2 R204, R230 ;  /* 0x000000e600cc7308 */ /* 0x000fe60000000800 */
[C---:B------:R-:W-:Y:S02]  /*1fea0*/  FMUL.FTZ R52, R133.reuse, R196 ;  /* 0x000000c485347220 */ /* 0x040fe40000410000 */
[C---:B------:R-:W-:Y:S02]  /*1feb0*/  FMUL.FTZ R53, R133.reuse, R197 ;  /* 0x000000c585357220 */ /* 0x040fe40000410000 */
[C---:B------:R-:W-:Y:S01]  /*1fec0*/  HMMA.16816.F32.BF16 R48, R140.reuse, R54, R48 ;  /* 0x000000368c30723c */ /* 0x040fe20000041830 */
[----:B------:R-:W-:Y:S03]  /*1fed0*/  IMAD.MOV.U32 R175, RZ, RZ, R66 ;  /* 0x000000ffffaf7224 */ /* 0x000fe600078e0042 */
[C---:B------:R-:W-:Y:S02]  /*1fee0*/  FMUL.FTZ R66, R132.reuse, R202 ;  /* 0x000000ca84427220 */ /* 0x040fe40000410000 */
[C---:B------:R-:W-:Y:S02]  /*1fef0*/  FMUL.FTZ R96, R133.reuse, R96 ;  /* 0x0000006085607220 */ /* 0x040fe40000410000 */
[C---:B------:R-:W-:Y:S04]  /*1ff00*/  FMUL.FTZ R54, R132.reuse, R198 ;  /* 0x000000c684367220 */ /* 0x040fe80000410000 */
[C---:B------:R-:W-:Y:S02]  /*1ff10*/  FMUL.FTZ R55, R132.reuse, R199 ;  /* 0x000000c784377220 */ /* 0x040fe40000410000 */
[C---:B------:R-:W-:Y:S02]  /*1ff20*/  FMUL.FTZ R97, R133.reuse, R97 ;  /* 0x0000006185617220 */ /* 0x040fe40000410000 */
[C---:B------:R-:W-:Y:S02]  /*1ff30*/  FMUL.FTZ R98, R132.reuse, R98 ;  /* 0x0000006284627220 */ /* 0x040fe40000410000 */
[C---:B------:R-:W-:Y:S01]  /*1ff40*/  FMUL.FTZ R99, R132.reuse, R99 ;  /* 0x0000006384637220 */ /* 0x040fe20000410000 */
[-C--:B------:R-:W-:Y:S01]  /*1ff50*/  HMMA.16816.F32.BF16 R52, R140, R148.reuse, R52 ;  /* 0x000000948c34723c */ /* 0x080fe20000041834 */
[C---:B------:R-:W-:Y:S02]  /*1ff60*/  FMUL.FTZ R100, R133.reuse, R100 ;  /* 0x0000006485647220 */ /* 0x040fe40000410000 */
[C---:B------:R-:W-:Y:S02]  /*1ff70*/  FMUL.FTZ R101, R133.reuse, R101 ;  /* 0x0000006585657220 */ /* 0x040fe40000410000 */
[C---:B------:R-:W-:Y:S02]  /*1ff80*/  FMUL.FTZ R102, R132.reuse, R102 ;  /* 0x0000006684667220 */ /* 0x040fe40000410000 */
[----:B------:R-:W-:Y:S01]  /*1ff90*/  FMUL.FTZ R103, R132, R103 ;  /* 0x0000006784677220 */ /* 0x000fe20000410000 */
[C---:B------:R-:W-:Y:S01]  /*1ffa0*/  HMMA.16816.F32.BF16 R56, R144.reuse, R148, R56 ;  /* 0x000000949038723c */ /* 0x040fe20000041838 */
[C---:B------:R-:W-:Y:S03]  /*1ffb0*/  FMUL.FTZ R106, R0.reuse, R106 ;  /* 0x0000006a006a7220 */ /* 0x040fe60000410000 */
[C---:B------:R-:W-:Y:S02]  /*1ffc0*/  FMUL.FTZ R107, R0.reuse, R107 ;  /* 0x0000006b006b7220 */ /* 0x040fe40000410000 */
[C---:B------:R-:W-:Y:S02]  /*1ffd0*/  FMUL.FTZ R110, R0.reuse, R110 ;  /* 0x0000006e006e7220 */ /* 0x040fe40000410000 */
[-C--:B------:R-:W-:Y:S01]  /*1ffe0*/  HMMA.16816.F32.BF16 R60, R144, R150.reuse, R60 ;  /* 0x00000096903c723c */ /* 0x080fe2000004183c */
[----:B------:R-:W-:Y:S03]  /*1fff0*/  FMUL.FTZ R111, R0, R111 ;  /* 0x0000006f006f7220 */ /* 0x000fe60000410000 */
[C---:B------:R-:W-:Y:S02]  /*20000*/  FMUL.FTZ R112, R133.reuse, R112 ;  /* 0x0000007085707220 */ /* 0x040fe40000410000 */
[C---:B------:R-:W-:Y:S02]  /*20010*/  FMUL.FTZ R113, R133.reuse, R113 ;  /* 0x0000007185717220 */ /* 0x040fe40000410000 */
[C---:B------:R-:W-:Y:S01]  /*20020*/  HMMA.16816.F32.BF16 R64, R140.reuse, R150, R64 ;  /* 0x000000968c40723c */ /* 0x040fe20000041840 */
[----:B------:R-:W1:Y:S03]  /*20030*/  LDSM.16.MT88.4 R148, [R221+0xe000] ;  /* 0x00e00000dd94783b */ /* 0x000e660000004200 */
[C---:B------:R-:W-:Y:S02]  /*20040*/  FMUL.FTZ R114, R132.reuse, R114 ;  /* 0x0000007284727220 */ /* 0x040fe40000410000 */
[C---:B------:R-:W-:Y:S02]  /*20050*/  FMUL.FTZ R115, R132.reuse, R115 ;  /* 0x0000007384737220 */ /* 0x040fe40000410000 */
[C---:B------:R-:W-:Y:S04]  /*20060*/  FMUL.FTZ R116, R133.reuse, R116 ;  /* 0x0000007485747220 */ /* 0x040fe80000410000 */
[C---:B------:R-:W-:Y:S02]  /*20070*/  FMUL.FTZ R117, R133.reuse, R117 ;  /* 0x0000007585757220 */ /* 0x040fe40000410000 */
[C---:B------:R-:W-:Y:S02]  /*20080*/  FMUL.FTZ R118, R132.reuse, R118 ;  /* 0x0000007684767220 */ /* 0x040fe40000410000 */
[----:B------:R-:W-:Y:S02]  /*20090*/  FMUL.FTZ R119, R132, R119 ;  /* 0x0000007784777220 */ /* 0x000fe40000410000 */
[C---:B------:R-:W-:Y:S02]  /*200a0*/  FMUL.FTZ R122, R0.reuse, R122 ;  /* 0x0000007a007a7220 */ /* 0x040fe40000410000 */
[----:B------:R-:W-:Y:S02]  /*200b0*/  FMUL.FTZ R123, R0, R123 ;  /* 0x0000007b007b7220 */ /* 0x000fe40000410000 */
[----:B------:R-:W-:Y:S02]  /*200c0*/  IMAD.MOV.U32 R186, RZ, RZ, R2 ;  /* 0x000000ffffba7224 */ /* 0x000fe400078e0002 */
[--C-:B------:R-:W-:Y:S02]  /*200d0*/  FFMA.FTZ R2, R214, c[0x0][0x23c], -R139.reuse ;  /* 0x00008f00d6027a23 */ /* 0x100fe4000001088b */
[----:B------:R-:W-:Y:S02]  /*200e0*/  IMAD.MOV.U32 R191, RZ, RZ, R166 ;  /* 0x000000ffffbf7224 */ /* 0x000fe400078e00a6 */
[----:B------:R-:W-:Y:S01]  /*200f0*/  MUFU.EX2 R186, R186 ;  /* 0x000000ba00ba7308 */ /* 0x000fe20000000800 */
[C---:B------:R-:W-:Y:S02]  /*20100*/  FMUL.FTZ R126, R0.reuse, R126 ;  /* 0x0000007e007e7220 */ /* 0x040fe40000410000 */
[----:B------:R-:W-:Y:S02]  /*20110*/  FMUL.FTZ R127, R0, R127 ;  /* 0x0000007f007f7220 */ /* 0x000fe40000410000 */
[----:B------:R-:W-:Y:S02]  /*20120*/  FMUL.FTZ R128, R133, R128 ;  /* 0x0000008085807220 */ /* 0x000fe40000410000 */
[----:B------:R-:W-:Y:S02]  /*20130*/  FFMA.FTZ R165, R165, c[0x0][0x23c], -R139 ;  /* 0x00008f00a5a57a23 */ /* 0x000fe4000001088b */
[----:B------:R-:W-:Y:S01]  /*20140*/  IMAD.MOV.U32 R178, RZ, RZ, R177 ;  /* 0x000000ffffb27224 */ /* 0x000fe200078e00b1 */
[----:B------:R-:W-:Y:S01]  /*20150*/  MUFU.EX2 R193, R191 ;  /* 0x000000bf00c17308 */ /* 0x000fe20000000800 */
[----:B------:R-:W-:Y:S01]  /*20160*/  IMAD.MOV.U32 R177, RZ, RZ, R176 ;  /* 0x000000ffffb17224 */ /* 0x000fe200078e00b0 */
[----:B------:R-:W-:Y:S01]  /*20170*/  MOV R176, R183 ;  /* 0x000000b700b07202 */ /* 0x000fe20000000f00 */
[-C--:B-1----:R-:W-:Y:S01]  /*20180*/  HMMA.16816.F32.BF16 R68, R140, R148.reuse, R68 ;  /* 0x000000948c44723c */ /* 0x082fe20000041844 */
[----:B------:R-:W-:Y:S02]  /*20190*/  IMAD.MOV.U32 R179, RZ, RZ, R178 ;  /* 0x000000ffffb37224 */ /* 0x000fe400078e00b2 */
[----:B------:R-:W-:Y:S02]  /*201a0*/  IMAD.MOV.U32 R183, RZ, RZ, R181 ;  /* 0x000000ffffb77224 */ /* 0x000fe400078e00b5 */
[----:B------:R-:W-:Y:S02]  /*201b0*/  IMAD.MOV.U32 R188, RZ, RZ, R179 ;  /* 0x000000ffffbc7224 */ /* 0x000fe400078e00b3 */
[----:B------:R-:W-:Y:S01]  /*201c0*/  MUFU.EX2 R191, R232 ;  /* 0x000000e800bf7308 */ /* 0x000fe20000000800 */
[C---:B------:R-:W-:Y:S01]  /*201d0*/  HMMA.16816.F32.BF16 R72, R144.reuse, R148, R72 ;  /* 0x000000949048723c */ /* 0x040fe20000041848 */
[----:B------:R-:W-:Y:S03]  /*201e0*/  IMAD.MOV.U32 R181, RZ, RZ, R171 ;  /* 0x000000ffffb57224 */ /* 0x000fe600078e00ab */
[----:B------:R-:W-:Y:S01]  /*201f0*/  MOV R171, R170 ;  /* 0x000000aa00ab7202 */ /* 0x000fe20000000f00 */
[----:B------:R-:W-:Y:S01]  /*20200*/  IMAD.MOV.U32 R178, RZ, RZ, R177 ;  /* 0x000000ffffb27224 */ /* 0x000fe200078e00b1 */
[----:B------:R-:W-:Y:S01]  /*20210*/  MOV R177, R176 ;  /* 0x000000b000b17202 */ /* 0x000fe20000000f00 */
[----:B------:R-:W-:Y:S01]  /*20220*/  IMAD.MOV.U32 R176, RZ, RZ, R183 ;  /* 0x000000ffffb07224 */ /* 0x000fe200078e00b7 */
[-C--:B------:R-:W-:Y:S01]  /*20230*/  HMMA.16816.F32.BF16 R76, R144, R150.reuse, R76 ;  /* 0x00000096904c723c */ /* 0x080fe2000004184c */
[----:B------:R1:W2:Y:S03]  /*20240*/  MUFU.EX2 R170, R129 ;  /* 0x0000008100aa7308 */ /* 0x0002a60000000800 */
[----:B------:R-:W-:Y:S01]  /*20250*/  IMAD.MOV.U32 R183, RZ, RZ, R181 ;  /* 0x000000ffffb77224 */ /* 0x000fe200078e00b5 */
[----:B------:R-:W-:Y:S01]  /*20260*/  MOV R181, R171 ;  /* 0x000000ab00b57202 */ /* 0x000fe20000000f00 */
[----:B------:R-:W-:Y:S01]  /*20270*/  IMAD.MOV.U32 R171, RZ, RZ, R168 ;  /* 0x000000ffffab7224 */ /* 0x000fe200078e00a8 */
[----:B------:R-:W-:Y:S01]  /*20280*/  MOV R179, R178 ;  /* 0x000000b200b37202 */ /* 0x000fe20000000f00 */
[C---:B------:R-:W-:Y:S01]  /*20290*/  HMMA.16816.F32.BF16 R80, R140.reuse, R150, R80 ;  /* 0x000000968c50723c */ /* 0x040fe20000041850 */
[----:B------:R-:W2:Y:S02]  /*202a0*/  LDSM.16.MT88.4 R148, [R222+0xe000] ;  /* 0x00e00000de94783b */ /* 0x000ea40000004200 */
[----:B------:R4:W-:Y:S01]  /*202b0*/  MUFU.EX2 R168, R130 ;  /* 0x0000008200a87308 */ /* 0x0009e20000000800 */
[----:B------:R-:W-:Y:S02]  /*202c0*/  IMAD.MOV.U32 R178, RZ, RZ, R177 ;  /* 0x000000ffffb27224 */ /* 0x000fe400078e00b1 */
[----:B------:R-:W-:Y:S01]  /*202d0*/  IMAD.MOV.U32 R177, RZ, RZ, R176 ;  /* 0x000000ffffb17224 */ /* 0x000fe200078e00b0 */
[----:B------:R-:W-:Y:S01]  /*202e0*/  MOV R176, R183 ;  /* 0x000000b700b07202 */ /* 0x000fe20000000f00 */
[----:B------:R-:W-:Y:S01]  /*202f0*/  IMAD.MOV.U32 R183, RZ, RZ, R181 ;  /* 0x000000ffffb77224 */ /* 0x000fe200078e00b5 */
[----:B------:R-:W-:Y:S03]  /*20300*/  MOV R198, R178 ;  /* 0x000000b200c67202 */ /* 0x000fe60000000f00 */
[----:B------:R-:W-:Y:S01]  /*20310*/  IMAD.MOV.U32 R181, RZ, RZ, R171 ;  /* 0x000000ffffb57224 */ /* 0x000fe200078e00ab */
[----:B------:R2:W-:Y:S01]  /*20320*/  MUFU.EX2 R184, R188 ;  /* 0x000000bc00b87308 */ /* 0x0005e20000000800 */
[----:B------:R-:W-:Y:S01]  /*20330*/  MOV R187, R183 ;  /* 0x000000b700bb7202 */ /* 0x000fe20000000f00 */
[----:B------:R-:W-:Y:S01]  /*20340*/  IMAD.MOV.U32 R183, RZ, RZ, R169 ;  /* 0x000000ffffb77224 */ /* 0x000fe200078e00a9 */
[----:B-1----:R-:W3:Y:S01]  /*20350*/  LDL.LU R129, [R1+0xf4] ;  /* 0x0000f40001817983 */ /* 0x002ee20000300800 */
[----:B------:R-:W-:Y:S02]  /*20360*/  IMAD.MOV.U32 R197, RZ, RZ, R177 ;  /* 0x000000ffffc57224 */ /* 0x000fe400078e00b1 */
[----:B------:R-:W-:Y:S02]  /*20370*/  IMAD.MOV.U32 R196, RZ, RZ, R176 ;  /* 0x000000ffffc47224 */ /* 0x000fe400078e00b0 */
[----:B------:R-:W-:Y:S02]  /*20380*/  IMAD.MOV.U32 R178, RZ, RZ, R152 ;  /* 0x000000ffffb27224 */ /* 0x000fe400078e0098 */
[----:B------:R1:W1:Y:S01]  /*20390*/  MUFU.EX2 R171, R131 ;  /* 0x0000008300ab7308 */ /* 0x0002620000000800 */
[----:B------:R-:W-:Y:S01]  /*203a0*/  IMAD.MOV.U32 R177, RZ, RZ, R181 ;  /* 0x000000ffffb17224 */ /* 0x000fe200078e00b5 */
[----:B------:R-:W-:Y:S01]  /*203b0*/  MOV R181, R175 ;  /* 0x000000af00b57202 */ /* 0x000fe20000000f00 */
[----:B----4-:R-:W4:Y:S07]  /*203c0*/  LDL.LU R130, [R1+0xf0] ;  /* 0x0000f00001827983 */ /* 0x010f2e0000300800 */
[----:B------:R1:W-:Y:S01]  /*203d0*/  MUFU.EX2 R169, R2 ;  /* 0x0000000200a97308 */ /* 0x0003e20000000800 */
[----:B--2---:R-:W-:Y:S01]  /*203e0*/  IMAD.MOV.U32 R188, RZ, RZ, R172 ;  /* 0x000000ffffbc7224 */ /* 0x004fe200078e00ac */
[-C--:B------:R-:W-:Y:S08]  /*203f0*/  HMMA.16816.F32.BF16 R84, R140, R148.reuse, R84 ;  /* 0x000000948c54723c */ /* 0x080ff00000041854 */
[----:B------:R-:W-:Y:S01]  /*20400*/  MUFU.EX2 R200, R187 ;  /* 0x000000bb00c87308 */ /* 0x000fe20000000800 */
[----:B-1----:R-:W4:Y:S01]  /*20410*/  LDL.LU R131, [R1+0xec] ;  /* 0x0000ec0001837983 */ /* 0x002f220000300800 */
[C---:B------:R-:W-:Y:S08]  /*20420*/  HMMA.16816.F32.BF16 R88, R144.reuse, R148, R88 ;  /* 0x000000949058723c */ /* 0x040ff00000041858 */
[----:B------:R-:W-:Y:S01]  /*20430*/  MUFU.EX2 R187, R188 ;  /* 0x000000bc00bb7308 */ /* 0x000fe20000000800 */
[-C--:B------:R-:W-:Y:S03]  /*20440*/  HMMA.16816.F32.BF16 R92, R144, R150.reuse, R92 ;  /* 0x00000096905c723c */ /* 0x080fe6000004185c */
[--C-:B------:R-:W-:Y:S06]  /*20450*/  FFMA.FTZ R2, R213, c[0x0][0x23c], -R139.reuse ;  /* 0x00008f00d5027a23 */ /* 0x100fec000001088b */
[----:B------:R-:W-:Y:S01]  /*20460*/  MUFU.EX2 R202, R197 ;  /* 0x000000c500ca7308 */ /* 0x000fe20000000800 */
[C---:B------:R-:W-:Y:S01]  /*20470*/  HMMA.16816.F32.BF16 R96, R140.reuse, R150, R96 ;  /* 0x000000968c60723c */ /* 0x040fe20000041860 */
[----:B------:R-:W1:Y:S08]  /*20480*/  LDSM.16.MT88.4 R148, [R224+0xe000] ;  /* 0x00e00000e094783b */ /* 0x000e700000004200 */
[----:B------:R-:W-:Y:S10]  /*20490*/  MUFU.EX2 R197, R233 ;  /* 0x000000e900c57308 */ /* 0x000ff40000000800 */
[----:B------:R1:W-:Y:S10]  /*204a0*/  MUFU.EX2 R166, R2 ;  /* 0x0000000200a67308 */ /* 0x0003f40000000800 */
[----:B------:R-:W-:Y:S10]  /*204b0*/  MUFU.EX2 R175, R219 ;  /* 0x000000db00af7308 */ /* 0x000ff40000000800 */
[----:B------:R-:W-:Y:S01]  /*204c0*/  MUFU.EX2 R219, R238 ;  /* 0x000000ee00db7308 */ /* 0x000fe20000000800 */
[-C--:B-1----:R-:W-:Y:S01]  /*204d0*/  HMMA.16816.F32.BF16 R100, R140, R148.reuse, R100 ;  /* 0x000000948c64723c */ /* 0x082fe20000041864 */
[--C-:B------:R-:W-:Y:S08]  /*204e0*/  FFMA.FTZ R2, R212, c[0x0][0x23c], -R139.reuse ;  /* 0x00008f00d4027a23 */ /* 0x100ff0000001088b */
[----:B------:R1:W-:Y:S01]  /*204f0*/  MUFU.EX2 R201, R2 ;  /* 0x0000000200c97308 */ /* 0x0003e20000000800 */
[C---:B------:R-:W-:Y:S08]  /*20500*/  HMMA.16816.F32.BF16 R104, R144.reuse, R148, R104 ;  /* 0x000000949068723c */ /* 0x040ff00000041868 */
[-C--:B------:R-:W-:Y:S01]  /*20510*/  HMMA.16816.F32.BF16 R108, R144, R150.reuse, R108 ;  /* 0x00000096906c723c */ /* 0x080fe2000004186c */
[----:B------:R-:W-:Y:S07]  /*20520*/  MUFU.EX2 R172, R218 ;  /* 0x000000da00ac7308 */ /* 0x000fee0000000800 */
[C---:B------:R-:W-:Y:S01]  /*20530*/  HMMA.16816.F32.BF16 R112, R140.reuse, R150, R112 ;  /* 0x000000968c70723c */ /* 0x040fe20000041870 */
[----:B------:R-:W1:Y:S02]  /*20540*/  LDSM.16.MT88.4 R148, [R223+0xe000] ;  /* 0x00e00000df94783b */ /* 0x000e640000004200 */
[----:B------:R-:W-:Y:S01]  /*20550*/  MUFU.EX2 R218, R247 ;  /* 0x000000f700da7308 */ /* 0x000fe20000000800 */
[--C-:B-1----:R-:W-:Y:S09]  /*20560*/  FFMA.FTZ R2, R211, c[0x0][0x23c], -R139.reuse ;  /* 0x00008f00d3027a23 */ /* 0x102ff2000001088b */
[----:B------:R-:W-:Y:S10]  /*20570*/  MUFU.EX2 R190, R2 ;  /* 0x0000000200be7308 */ /* 0x000ff40000000800 */
[----:B------:R1:W-:Y:S10]  /*20580*/  MUFU.EX2 R176, R217 ;  /* 0x000000d900b07308 */ /* 0x0003f40000000800 */
[----:B------:R-:W-:Y:S01]  /*20590*/  MUFU.EX2 R195, R198 ;  /* 0x000000c600c37308 */ /* 0x000fe20000000800 */
[-C--:B------:R-:W-:Y:S09]  /*205a0*/  HMMA.16816.F32.BF16 R116, R140, R148.reuse, R116 ;  /* 0x000000948c74723c */ /* 0x080ff20000041874 */
[----:B------:R-:W-:Y:S03]  /*205b0*/  MUFU.EX2 R198, R235 ;  /* 0x000000eb00c67308 */ /* 0x000fe60000000800 */
[----:B-1----:R-:W-:Y:S01]  /*205c0*/  FFMA.FTZ R217, R161, c[0x0][0x23c], -R139 ;  /* 0x00008f00a1d97a23 */ /* 0x002fe2000001088b */
[C---:B------:R-:W-:Y:S01]  /*205d0*/  HMMA.16816.F32.BF16 R120, R144.reuse, R148, R120 ;  /* 0x000000949078723c */ /* 0x040fe20000041878 */
[----:B------:R-:W2:Y:S05]  /*205e0*/  LDL.LU R149, [R1+0x70] ;  /* 0x0000700001957983 */ /* 0x000eaa0000300800 */
[----:B------:R-:W-:Y:S01]  /*205f0*/  MUFU.EX2 R194, R196 ;  /* 0x000000c400c27308 */ /* 0x000fe20000000800 */
[----:B------:R-:W2:Y:S01]  /*20600*/  LDL.LU R148, [R1+0x74] ;  /* 0x0000740001947983 */ /* 0x000ea20000300800 */
[-C--:B------:R-:W-:Y:S03]  /*20610*/  HMMA.16816.F32.BF16 R124, R144, R150.reuse, R124 ;  /* 0x00000096907c723c */ /* 0x080fe6000004187c */
[----:B------:R-:W2:Y:S04]  /*20620*/  LDL.LU R2, [R1+0x78] ;  /* 0x0000780001027983 */ /* 0x000ea80000300800 */
[----:B------:R-:W1:Y:S01]  /*20630*/  LDSM.16.MT88.4 R144, [R221+0xc800] ;  /* 0x00c80000dd90783b */ /* 0x000e620000004200 */
[----:B------:R-:W1:Y:S10]  /*20640*/  MUFU.EX2 R179, R179 ;  /* 0x000000b300b37308 */ /* 0x000e740000000800 */
[----:B------:R-:W1:Y:S10]  /*20650*/  MUFU.EX2 R196, R229 ;  /* 0x000000e500c47308 */ /* 0x000e740000000800 */
[----:B------:R-:W-:Y:S10]  /*20660*/  MUFU.EX2 R177, R177 ;  /* 0x000000b100b17308 */ /* 0x000ff40000000800 */
[----:B------:R-:W-:Y:S10]  /*20670*/  MUFU.EX2 R178, R178 ;  /* 0x000000b200b27308 */ /* 0x000ff40000000800 */
[----:B------:R-:W-:Y:S10]  /*20680*/  MUFU.EX2 R181, R181 ;  /* 0x000000b500b57308 */ /* 0x000ff40000000800 */
[----:B------:R-:W1:Y:S01]  /*20690*/  MUFU.EX2 R217, R217 ;  /* 0x000000d900d97308 */ /* 0x000e620000000800 */
[----:B---3--:R-:W-:Y:S02]  /*206a0*/  FMUL.FTZ R129, R133, R129 ;  /* 0x0000008185817220 */ /* 0x008fe40000410000 */
[C---:B----4-:R-:W-:Y:S02]  /*206b0*/  FMUL.FTZ R130, R132.reuse, R130 ;  /* 0x0000008284827220 */ /* 0x050fe40000410000 */
[----:B------:R-:W-:Y:S07]  /*206c0*/  FMUL.FTZ R131, R132, R131 ;  /* 0x0000008384837220 */ /* 0x000fee0000410000 */
[----:B------:R-:W-:Y:S07]  /*206d0*/  HMMA.16816.F32.BF16 R128, R140, R150, R128 ;  /* 0x000000968c80723c */ /* 0x000fee0000041880 */
[----:B------:R-:W-:Y:S02]  /*206e0*/  F2FP.BF16.PACK_AB R140, R170, R167 ;  /* 0x000000a7aa8c723e */ /* 0x000fe400000010ff */
[----:B------:R-:W-:Y:S03]  /*206f0*/  F2FP.BF16.PACK_AB R141, R171, R168 ;  /* 0x000000a8ab8d723e */ /* 0x000fe600000010ff */
[----:B------:R-:W-:Y:S02]  /*20700*/  F2FP.BF16.PACK_AB R142, R184, R173 ;  /* 0x000000adb88e723e */ /* 0x000fe400000010ff */
[----:B-1----:R-:W-:Y:S02]  /*20710*/  F2FP.BF16.PACK_AB R143, R179, R174 ;  /* 0x000000aeb38f723e */ /* 0x002fe400000010ff */
[----:B------:R-:W-:Y:S02]  /*20720*/  F2FP.BF16.PACK_AB R150, R189, R176 ;  /* 0x000000b0bd96723e */ /* 0x000fe400000010ff */
[----:B------:R-:W-:Y:S03]  /*20730*/  F2FP.BF16.PACK_AB R151, R190, R201 ;  /* 0x000000c9be97723e */ /* 0x000fe600000010ff */
[-C--:B------:R-:W-:Y:S01]  /*20740*/  HMMA.16816.F32.BF16 R4, R140, R144.reuse, R4 ;  /* 0x000000908c04723c */ /* 0x080fe20000041804 */
[----:B--2---:R-:W-:Y:S01]  /*20750*/  FFMA.FTZ R153, R133, R149, R210 ;  /* 0x0000009585997223 */ /* 0x004fe200000100d2 */
[----:B------:R-:W-:Y:S02]  /*20760*/  F2FP.BF16.PACK_AB R149, R166, R169 ;  /* 0x000000a9a695723e */ /* 0x000fe400000010ff */
[----:B------:R-:W-:Y:S01]  /*20770*/  F2FP.BF16.PACK_AB R210, R196, R204 ;  /* 0x000000ccc4d2723e */ /* 0x000fe200000010ff */
[----:B------:R-:W-:Y:S01]  /*20780*/  FFMA.FTZ R152, R132, R148, R209 ;  /* 0x0000009484987223 */ /* 0x000fe200000100d1 */
[----:B------:R-:W-:Y:S01]  /*20790*/  F2FP.BF16.PACK_AB R148, R172, R175 ;  /* 0x000000afac94723e */ /* 0x000fe200000010ff */
[----:B------:R-:W-:Y:S01]  /*207a0*/  FADD.FTZ R132, R164, R153 ;  /* 0x00000099a4847221 */ /* 0x000fe20000010000 */
[----:B------:R-:W-:Y:S01]  /*207b0*/  F2FP.BF16.PACK_AB R209, R216, R217 ;  /* 0x000000d9d8d1723e */ /* 0x000fe200000010ff */
[----:B------:R-:W-:Y:S02]  /*207c0*/  FFMA.FTZ R133, R3, R2, R208 ;  /* 0x0000000203857223 */ /* 0x000fe400000100d0 */
[----:B------:R-:W2:Y:S01]  /*207d0*/  LDL.LU R3, [R1+0x7c] ;  /* 0x00007c0001037983 */ /* 0x000ea20000300800 */
[----:B------:R-:W-:Y:S01]  /*207e0*/  FADD.FTZ R132, R158, R132 ;  /* 0x000000849e847221 */ /* 0x000fe20000010000 */
[C---:B------:R-:W-:Y:S01]  /*207f0*/  HMMA.16816.F32.BF16 R8, R148.reuse, R144, R8 ;  /* 0x000000909408723c */ /* 0x040fe20000041808 */
[--C-:B------:R-:W-:Y:S01]  /*20800*/  FFMA.FTZ R2, R183, c[0x0][0x23c], -R139.reuse ;  /* 0x00008f00b7027a23 */ /* 0x100fe2000001088b */
[----:B------:R1:W5:Y:S01]  /*20810*/  LDL.LU R247, [R1+0xe8] ;  /* 0x0000e80001f77983 */ /* 0x0003620000300800 */
[----:B------:R-:W-:Y:S05]  /*20820*/  MUFU.EX2 R183, R237 ;  /* 0x000000ed00b77308 */ /* 0x000fea0000000800 */
[-C--:B------:R-:W-:Y:S05]  /*20830*/  HMMA.16816.F32.BF16 R12, R148, R146.reuse, R12 ;  /* 0x00000092940c723c */ /* 0x080fea000004180c */
[----:B------:R3:W-:Y:S03]  /*20840*/  MUFU.EX2 R199, R2 ;  /* 0x0000000200c77308 */ /* 0x0007e60000000800 */
[C---:B------:R-:W-:Y:S01]  /*20850*/  HMMA.16816.F32.BF16 R16, R140.reuse, R146, R16 ;  /* 0x000000928c10723c */ /* 0x040fe20000041810 */
[----:B------:R-:W4:Y:S03]  /*20860*/  LDSM.16.MT88.4 R144, [R222+0xc800] ;  /* 0x00c80000de90783b */ /* 0x000f260000004200 */
[--C-:B---3--:R-:W-:Y:S03]  /*20870*/  FFMA.FTZ R2, R180, c[0x0][0x23c], -R139.reuse ;  /* 0x00008f00b4027a23 */ /* 0x108fe6000001088b */
[----:B------:R3:W-:Y:S10]  /*20880*/  MUFU.EX2 R180, R240 ;  /* 0x000000f000b47308 */ /* 0x0007f40000000800 */
[----:B------:R1:W-:Y:S01]  /*20890*/  MUFU.EX2 R192, R2 ;  /* 0x0000000200c07308 */ /* 0x0003e20000000800 */
[-C--:B----4-:R-:W-:Y:S01]  /*208a0*/  HMMA.16816.F32.BF16 R20, R140, R144.reuse, R20 ;  /* 0x000000908c14723c */ /* 0x090fe20000041814 */
[----:B---3--:R3:W5:Y:S07]  /*208b0*/  LDL.LU R240, [R1+0xe4] ;  /* 0x0000e40001f07983 */ /* 0x00876e0000300800 */
[C---:B------:R-:W-:Y:S01]  /*208c0*/  HMMA.16816.F32.BF16 R24, R148.reuse, R144, R24 ;  /* 0x000000909418723c */ /* 0x040fe20000041818 */
[----:B------:R3:W5:Y:S04]  /*208d0*/  LDL.LU R238, [R1+0xe0] ;  /* 0x0000e00001ee7983 */ /* 0x0007680000300800 */
[----:B------:R3:W5:Y:S03]  /*208e0*/  LDL.LU R237, [R1+0xdc] ;  /* 0x0000dc0001ed7983 */ /* 0x0007660000300800 */
[-C--:B------:R-:W-:Y:S01]  /*208f0*/  HMMA.16816.F32.BF16 R28, R148, R146.reuse, R28 ;  /* 0x00000092941c723c */ /* 0x080fe2000004181c */
[--C-:B-1----:R-:W-:Y:S01]  /*20900*/  FFMA.FTZ R2, R163, c[0x0][0x23c], -R139.reuse ;  /* 0x00008f00a3027a23 */ /* 0x102fe2000001088b */
[----:B------:R3:W5:Y:S03]  /*20910*/  LDL.LU R236, [R1+0xd8] ;  /* 0x0000d80001ec7983 */ /* 0x0007660000300800 */
[----:B------:R1:W-:Y:S01]  /*20920*/  MUFU.EX2 R185, R2 ;  /* 0x0000000200b97308 */ /* 0x0003e20000000800 */
[----:B------:R3:W5:Y:S02]  /*20930*/  LDL.LU R235, [R1+0xd4] ;  /* 0x0000d40001eb7983 */ /* 0x0007640000300800 */
[C---:B------:R-:W-:Y:S02]  /*20940*/  HMMA.16816.F32.BF16 R32, R140.reuse, R146, R32 ;  /* 0x000000928c20723c */ /* 0x040fe40000041820 */
[----:B------:R-:W4:Y:S08]  /*20950*/  LDSM.16.MT88.4 R144, [R224+0xc800] ;  /* 0x00c80000e090783b */ /* 0x000f300000004200 */
[----:B------:R3:W5:Y:S04]  /*20960*/  LDL.LU R234, [R1+0xd0] ;  /* 0x0000d00001ea7983 */ /* 0x0007680000300800 */
[----:B------:R3:W5:Y:S04]  /*20970*/  LDL.LU R233, [R1+0xcc] ;  /* 0x0000cc0001e97983 */ /* 0x0007680000300800 */
[----:B------:R3:W5:Y:S01]  /*20980*/  LDL.LU R232, [R1+0xc8] ;  /* 0x0000c80001e87983 */ /* 0x0007620000300800 */
[--C-:B-1----:R-:W-:Y:S03]  /*20990*/  FFMA.FTZ R2, R162, c[0x0][0x23c], -R139.reuse ;  /* 0x00008f00a2027a23 */ /* 0x102fe6000001088b */
[----:B------:R3:W5:Y:S01]  /*209a0*/  LDL.LU R231, [R1+0xc4] ;  /* 0x0000c40001e77983 */ /* 0x0007620000300800 */
[----:B------:R-:W-:Y:S01]  /*209b0*/  FFMA.FTZ R139, R138, c[0x0][0x23c], -R139 ;  /* 0x00008f008a8b7a23 */ /* 0x000fe2000001088b */
[----:B------:R1:W-:Y:S02]  /*209c0*/  MUFU.EX2 R188, R2 ;  /* 0x0000000200bc7308 */ /* 0x0003e40000000800 */
[----:B------:R-:W-:Y:S08]  /*209d0*/  LDSM.16.MT88.4 R160, [R221+0xd800] ;  /* 0x00d80000dda0783b */ /* 0x000ff00000004200 */
[----:B------:R3:W5:Y:S01]  /*209e0*/  LDL.LU R230, [R1+0xc0] ;  /* 0x0000c00001e67983 */ /* 0x0007620000300800 */
[----:B------:R3:W-:Y:S03]  /*209f0*/  MUFU.EX2 R138, R165 ;  /* 0x000000a5008a7308 */ /* 0x0007e60000000800 */
[----:B------:R2:W5:Y:S01]  /*20a00*/  LDL.LU R229, [R1+0xbc] ;  /* 0x0000bc0001e57983 */ /* 0x0005620000300800 */
[-C--:B----4-:R-:W-:Y:S06]  /*20a10*/  HMMA.16816.F32.BF16 R36, R140, R144.reuse, R36 ;  /* 0x000000908c24723c */ /* 0x090fec0000041824 */
[----:B------:R-:W4:Y:S01]  /*20a20*/  MUFU.EX2 R139, R139 ;  /* 0x0000008b008b7308 */ /* 0x000f220000000800 */
[----:B-1----:R-:W-:Y:S01]  /*20a30*/  FADD.FTZ R2, R154, R133 ;  /* 0x000000859a027221 */ /* 0x002fe20000010000 */
[C---:B------:R-:W-:Y:S08]  /*20a40*/  HMMA.16816.F32.BF16 R40, R148.reuse, R144, R40 ;  /* 0x000000909428723c */ /* 0x040ff00000041828 */
[-C--:B------:R-:W-:Y:S01]  /*20a50*/  HMMA.16816.F32.BF16 R44, R148, R146.reuse, R44 ;  /* 0x00000092942c723c */ /* 0x080fe2000004182c */
[----:B---3--:R-:W-:Y:S07]  /*20a60*/  IMAD.MOV.U32 R165, RZ, RZ, R202 ;  /* 0x000000ffffa57224 */ /* 0x008fee00078e00ca */
[C---:B------:R-:W-:Y:S01]  /*20a70*/  HMMA.16816.F32.BF16 R48, R140.reuse, R146, R48 ;  /* 0x000000928c30723c */ /* 0x040fe20000041830 */
[----:B------:R-:W1:Y:S03]  /*20a80*/  LDSM.16.MT88.4 R144, [R223+0xc800] ;  /* 0x00c80000df90783b */ /* 0x000e660000004200 */
[----:B----4-:R-:W-:Y:S04]  /*20a90*/  F2FP.BF16.PACK_AB R211, R139, R138 ;  /* 0x0000008a8bd3723e */ /* 0x010fe800000010ff */
        /* <DEDUP_REMOVED lines=10> */
[----:B--2---:R-:W-:Y:S05]  /*20b40*/  FFMA.FTZ R0, R0, R3, R215 ;  /* 0x0000000300007223 */ /* 0x004fea00000100d7 */
[----:B------:R-:W-:Y:S03]  /*20b50*/  LDSM.16.MT88.4 R212, [R221+0xf800] ;  /* 0x00f80000ddd4783b */ /* 0x000fe60000004200 */
[----:B------:R-:W-:Y:S02]  /*20b60*/  FADD.FTZ R3, R155, R152 ;  /* 0x000000989b037221 */ /* 0x000fe40000010000 */
[----:B------:R-:W-:Y:S02]  /*20b70*/  FADD.FTZ R133, R159, R0 ;  /* 0x000000009f857221 */ /* 0x000fe40000010000 */
[----:B------:R-:W-:Y:S02]  /*20b80*/  FADD.FTZ R164, R157, R3 ;  /* 0x000000039da47221 */ /* 0x000fe40000010000 */
[----:B------:R-:W-:Y:S01]  /*20b90*/  FADD.FTZ R0, R156, R2 ;  /* 0x000000029c007221 */ /* 0x000fe20000010000 */
[----:B------:R-:W-:Y:S01]  /*20ba0*/  LDSM.16.MT88.4 R152, [R222+0xd000] ;  /* 0x00d00000de98783b */ /* 0x000fe20000004200 */
[----:B------:R-:W-:Y:S02]  /*20bb0*/  FADD.FTZ R3, R228, R133 ;  /* 0x00000085e4037221 */ /* 0x000fe40000010000 */
[----:B------:R-:W-:Y:S02]  /*20bc0*/  FADD.FTZ R133, R227, R132 ;  /* 0x00000084e3857221 */ /* 0x000fe40000010000 */
[----:B------:R-:W-:Y:S02]  /*20bd0*/  FADD.FTZ R2, R226, R164 ;  /* 0x000000a4e2027221 */ /* 0x000fe40000010000 */
[----:B------:R-:W-:Y:S01]  /*20be0*/  FADD.FTZ R0, R225, R0 ;  /* 0x00000000e1007221 */ /* 0x000fe20000010000 */
[----:B------:R-:W-:Y:S01]  /*20bf0*/  LDSM.16.MT88.4 R156, [R224+0xd000] ;  /* 0x00d00000e09c783b */ /* 0x000fe20000004200 */
[----:B------:R-:W-:Y:S01]  /*20c00*/  FADD.FTZ R3, R220, R3 ;  /* 0x00000003dc037221 */ /* 0x000fe20000010000 */
[-C--:B-1----:R-:W-:Y:S01]  /*20c10*/  HMMA.16816.F32.BF16 R84, R140, R144.reuse, R84 ;  /* 0x000000908c54723c */ /* 0x082fe20000041854 */
[----:B------:R-:W-:Y:S02]  /*20c20*/  FADD.FTZ R2, R168, R2 ;  /* 0x00000002a8027221 */ /* 0x000fe40000010000 */
[----:B------:R-:W-:Y:S02]  /*20c30*/  IMAD.MOV.U32 R164, RZ, RZ, R201 ;  /* 0x000000ffffa47224 */ /* 0x000fe400078e00c9 */
[----:B------:R-:W-:Y:S01]  /*20c40*/  FADD.FTZ R2, R171, R2 ;  /* 0x00000002ab027221 */ /* 0x000fe20000010000 */
[----:B------:R1:W5:Y:S01]  /*20c50*/  LDL.LU R228, [R1+0xb8] ;  /* 0x0000b80001e47983 */ /* 0x0003620000300800 */
[----:B------:R-:W-:Y:S01]  /*20c60*/  FADD.FTZ R133, R167, R133 ;  /* 0x00000085a7857221 */ /* 0x000fe20000010000 */
[C---:B------:R-:W-:Y:S01]  /*20c70*/  HMMA.16816.F32.BF16 R88, R148.reuse, R144, R88 ;  /* 0x000000909458723c */ /* 0x040fe20000041858 */
[----:B------:R-:W-:Y:S01]  /*20c80*/  MOV R167, R200 ;  /* 0x000000c800a77202 */ /* 0x000fe20000000f00 */
[----:B------:R1:W5:Y:S02]  /*20c90*/  LDL.LU R227, [R1+0xb4] ;  /* 0x0000b40001e37983 */ /* 0x0003640000300800 */
[----:B------:R-:W-:Y:S01]  /*20ca0*/  FADD.FTZ R132, R175, R0 ;  /* 0x00000000af847221 */ /* 0x000fe20000010000 */
[----:B------:R-:W-:Y:S01]  /*20cb0*/  MOV R175, R203 ;  /* 0x000000cb00af7202 */ /* 0x000fe20000000f00 */
[----:B------:R1:W5:Y:S01]  /*20cc0*/  LDL.LU R226, [R1+0xb0] ;  /* 0x0000b00001e27983 */ /* 0x0003620000300800 */
[----:B------:R-:W-:Y:S01]  /*20cd0*/  FADD.FTZ R0, R169, R3 ;  /* 0x00000003a9007221 */ /* 0x000fe20000010000 */
[-C--:B------:R-:W-:Y:S01]  /*20ce0*/  HMMA.16816.F32.BF16 R92, R148, R146.reuse, R92 ;  /* 0x00000092945c723c */ /* 0x080fe2000004185c */
[----:B------:R-:W-:Y:S01]  /*20cf0*/  FADD.FTZ R3, R170, R133 ;  /* 0x00000085aa037221 */ /* 0x000fe20000010000 */
[----:B------:R1:W5:Y:S02]  /*20d00*/  LDL.LU R225, [R1+0xac] ;  /* 0x0000ac0001e17983 */ /* 0x0003640000300800 */
[----:B------:R-:W-:Y:S01]  /*20d10*/  F2FP.BF16.PACK_AB R208, R175, R191 ;  /* 0x000000bfafd0723e */ /* 0x000fe200000010ff */
[----:B------:R-:W-:Y:S01]  /*20d20*/  FADD.FTZ R132, R172, R132 ;  /* 0x00000084ac847221 */ /* 0x000fe20000010000 */
[----:B------:R-:W-:Y:S01]  /*20d30*/  LDSM.16.MT88.4 R168, [R222+0xd800] ;  /* 0x00d80000dea8783b */ /* 0x000fe20000004200 */
[----:B------:R-:W-:Y:S01]  /*20d40*/  IMAD.MOV.U32 R172, RZ, RZ, R187 ;  /* 0x000000ffffac7224 */ /* 0x000fe200078e00bb */
[C---:B------:R-:W-:Y:S01]  /*20d50*/  HMMA.16816.F32.BF16 R96, R140.reuse, R146, R96 ;  /* 0x000000928c60723c */ /* 0x040fe20000041860 */
[----:B------:R-:W-:Y:S03]  /*20d60*/  FADD.FTZ R0, R166, R0 ;  /* 0x00000000a6007221 */ /* 0x000fe60000010000 */
[----:B------:R-:W-:Y:S02]  /*20d70*/  IMAD.MOV.U32 R166, RZ, RZ, R186 ;  /* 0x000000ffffa67224 */ /* 0x000fe400078e00ba */
[----:B------:R-:W2:Y:S01]  /*20d80*/  LDSM.16.MT88.4 R144, [R224+0xe800] ;  /* 0x00e80000e090783b */ /* 0x000ea20000004200 */
[----:B------:R-:W-:Y:S01]  /*20d90*/  FADD.FTZ R133, R173, R3 ;  /* 0x00000003ad857221 */ /* 0x000fe20000010000 */
[----:B------:R-:W-:Y:S01]  /*20da0*/  MOV R173, R185 ;  /* 0x000000b900ad7202 */ /* 0x000fe20000000f00 */
[----:B------:R-:W-:Y:S03]  /*20db0*/  FADD.FTZ R3, R174, R2 ;  /* 0x00000002ae037221 */ /* 0x000fe60000010000 */
[----:B------:R-:W-:Y:S02]  /*20dc0*/  IMAD.MOV.U32 R2, RZ, RZ, R184 ;  /* 0x000000ffff027224 */ /* 0x000fe400078e00b8 */
[----:B------:R1:W5:Y:S01]  /*20dd0*/  LDL.LU R220, [R1+0xa8] ;  /* 0x0000a80001dc7983 */ /* 0x0003620000300800 */
        /* <DEDUP_REMOVED lines=181> */
.L_x_817:
        /* <DEDUP_REMOVED lines=447> */
.L_x_822:
[----:B---34-:R-:W-:Y:S05]  /*23520*/  BSYNC B0 ;  /* 0x0000000000007941 */ /* 0x018fea0003800000 */
.L_x_821:
        /* <DEDUP_REMOVED lines=36> */
.L_x_824:
[----:B----4-:R-:W-:Y:S05]  /*23770*/  BSYNC B0 ;  /* 0x0000000000007941 */ /* 0x010fea0003800000 */
.L_x_823:
        /* <DEDUP_REMOVED lines=18> */
.L_x_826:
[----:B------:R-:W-:Y:S05]  /*238a0*/  BSYNC B0 ;  /* 0x0000000000007941 */ /* 0x000fea0003800000 */
.L_x_825:
        /* <DEDUP_REMOVED lines=18> */
.L_x_828:
[----:B------:R-:W-:Y:S05]  /*239d0*/  BSYNC B0 ;  /* 0x0000000000007941 */ /* 0x000fea0003800000 */
.L_x_827:
        /* <DEDUP_REMOVED lines=18> */
.L_x_830:
[----:B------:R-:W-:Y:S05]  /*23b00*/  BSYNC B0 ;  /* 0x0000000000007941 */ /* 0x000fea0003800000 */
.L_x_829:
        /* <DEDUP_REMOVED lines=18> */
.L_x_832:
[----:B------:R-:W-:Y:S05]  /*23c30*/  BSYNC B0 ;  /* 0x0000000000007941 */ /* 0x000fea0003800000 */
.L_x_831:
        /* <DEDUP_REMOVED lines=18> */
.L_x_834:
[----:B------:R-:W-:Y:S05]  /*23d60*/  BSYNC B0 ;  /* 0x0000000000007941 */ /* 0x000fea0003800000 */
.L_x_833:
        /* <DEDUP_REMOVED lines=18> */
.L_x_836:
[----:B------:R-:W-:Y:S05]  /*23e90*/  BSYNC B0 ;  /* 0x0000000000007941 */ /* 0x000fea0003800000 */
.L_x_835:
        /* <DEDUP_REMOVED lines=19> */
.L_x_837:
        /* <DEDUP_REMOVED lines=11> */
.L_x_2385:


//--------------------- .text._ZN5flash16flash_fwd_kernelI23Flash_fwd_kernel_traitsILi128ELi128ELi32ELi4ELb0ELb0EN7cutlass10bfloat16_tE19Flash_kernel_traitsILi128ELi128ELi32ELi4ES3_EELb0ELb0ELb0ELb0ELb0ELb1ELb0ELb0EEEvNS_16Flash_fwd_paramsE --------------------------
	.section	.text._ZN5flash16flash_fwd_kernelI23Flash_fwd_kernel_traitsILi128ELi128ELi32ELi4ELb0ELb0EN7cutlass10bfloat16_tE19Flash_kernel_traitsILi128ELi128ELi32ELi4ES3_EELb0ELb0ELb0ELb0ELb0ELb1ELb0ELb0EEEvNS_16Flash_fwd_paramsE,"ax",@progbits
	.sectioninfo	@"SHI_REGISTERS=255"
	.align	128
        .global         _ZN5flash16flash_fwd_kernelI23Flash_fwd_kernel_traitsILi128ELi128ELi32ELi4ELb0ELb0EN7cutlass10bfloat16_tE19Flash_kernel_traitsILi128ELi128ELi32ELi4ES3_EELb0ELb0ELb0ELb0ELb0ELb1ELb0ELb0EEEvNS_16Flash_fwd_paramsE
        .type           _ZN5flash16flash_fwd_kernelI23Flash_fwd_kernel_traitsILi128ELi128ELi32ELi4ELb0ELb0EN7cutlass10bfloat16_tE19Flash_kernel_traitsILi128ELi128ELi32ELi4ES3_EELb0ELb0ELb0ELb0ELb0ELb1ELb0ELb0EEEvNS_16Flash_fwd_paramsE,@function
        .size           _ZN5flash16flash_fwd_kernelI23Flash_fwd_kernel_traitsILi128ELi128ELi32ELi4ELb0ELb0EN7cutlass10bfloat16_tE19Flash_kernel_traitsILi128ELi128ELi32ELi4ES3_EELb0ELb0ELb0ELb0ELb0ELb1ELb0ELb0EEEvNS_16Flash_fwd_paramsE,(.L_x_2386 - _ZN5flash16flash_fwd_kernelI23Flash_fwd_kernel_traitsILi128ELi128ELi32ELi4ELb0ELb0EN7cutlass10bfloat16_tE19Flash_kernel_traitsILi128ELi128ELi32ELi4ES3_EELb0ELb0ELb0ELb0ELb0ELb1ELb0ELb0EEEvNS_16Flash_fwd_paramsE)
        .other          _ZN5flash16flash_fwd_kernelI23Flash_fwd_kernel_traitsILi128ELi128ELi32ELi4ELb0ELb0EN7cutlass10bfloat16_tE19Flash_kernel_traitsILi128ELi128ELi32ELi4ES3_EELb0ELb0ELb0ELb0ELb0ELb1ELb0ELb0EEEvNS_16Flash_fwd_paramsE,@"STO_CUDA_ENTRY STV_DEFAULT"
_ZN5flash16flash_fwd_kernelI23Flash_fwd_kernel_traitsILi128ELi128ELi32ELi4ELb0ELb0EN7cutlass10bfloat16_tE19Flash_kernel_traitsILi128ELi128ELi32ELi4ES3_EELb0ELb0ELb0ELb0ELb0ELb1ELb0ELb0EEEvNS_16Flash_fwd_paramsE:
.text._ZN5flash16flash_fwd_kernelI23Flash_fwd_kernel_traitsILi128ELi128ELi32ELi4ELb0ELb0EN7cutlass10bfloat16_tE19Flash_kernel_traitsILi128ELi128ELi32ELi4ES3_EELb0ELb0ELb0ELb0ELb0ELb1ELb0ELb0EEEvNS_16Flash_fwd_paramsE:
[----:B------:R-:W-:Y:S02]  /*0000*/  MOV R1, c[0x0][0x28] ;  /* 0x00000a0000017a02 */ /* 0x000fe40000000f00 */
[----:B------:R-:W1:Y:S01]  /*0010*/  S2R R11, SR_CTAID.Y ;  /* 0x00000000000b7919 */ /* 0x000e620000002600 */
[----:B------:R-:W2:Y:S01]  /*0020*/  LDC.U8 R0, c[0x0][0x312] ;  /* 0x0000c480ff007b82 */ /* 0x000ea20000000000 */
[----:B------:R-:W-:Y:S01]  /*0030*/  ISETP.NE.U32.AND P2, PT, RZ, c[0x0][0x240], PT ;  /* 0x00009000ff007a0c */ /* 0x000fe20003f45070 */
[----:B------:R-:W-:Y:S01]  /*0040*/  IMAD.MOV.U32 R30, RZ, RZ, 0x4 ;  /* 0x00000004ff1e7424 */ /* 0x000fe200078e00ff */
[----:B------:R-:W-:Y:S01]  /*0050*/  ULDC.64 UR6, c[0x0][0x118] ;  /* 0x0000460000067ab9 */ /* 0x000fe20000000a00 */
[----:B------:R-:W-:Y:S01]  /*0060*/  IMAD.MOV.U32 R9, RZ, RZ, -0x1 ;  /* 0xffffffffff097424 */ /* 0x000fe200078e00ff */
[----:B------:R-:W-:Y:S02]  /*0070*/  ISETP.NE.AND.EX P2, PT, RZ, c[0x0][0x244], PT, P2 ;  /* 0x00009100ff007a0c */ /* 0x000fe40003f45320 */
[----:B------:R-:W-:Y:S02]  /*0080*/  ISETP.EQ.U32.AND P1, PT, RZ, c[0x0][0x248], PT ;  /* 0x00009200ff007a0c */ /* 0x000fe40003f22070 */
[----:B------:R-:W-:Y:S01]  /*0090*/  ISETP.NE.U32.AND P0, PT, RZ, c[0x0][0x250], PT ;  /* 0x00009400ff007a0c */ /* 0x000fe20003f05070 */
[----:B------:R-:W-:Y:S01]  /*00a0*/  IMAD.MOV.U32 R8, RZ, RZ, -0x1 ;  /* 0xffffffffff087424 */ /* 0x000fe200078e00ff */
[----:B------:R-:W-:-:S02]  /*00b0*/  IADD3 R1, R1, -0x30, RZ ;  /* 0xffffffd001017810 */ /* 0x000fc40007ffe0ff */
[----:B------:R-:W-:Y:S01]  /*00c0*/  ISETP.NE.AND.EX P0, PT, RZ, c[0x0][0x254], PT, P0 ;  /* 0x00009500ff007a0c */ /* 0x000fe20003f05300 */
[----:B-1----:R-:W-:Y:S01]  /*00d0*/  IMAD.WIDE R2, R11, R30, c[0x0][0x240] ;  /* 0x000090000b027625 */ /* 0x002fe200078e021e */
[----:B--2---:R-:W-:-:S04]  /*00e0*/  ISETP.NE.AND P3, PT, R0, RZ, PT ;  /* 0x000000ff0000720c */ /* 0x004fc80003f65270 */
[----:B------:R1:W2:Y:S01]  /*00f0*/  @P2 LDG.E R9, [R2.64] ;  /* 0x0000000602092981 */ /* 0x0002a2000c1e1900 */
[----:B------:R-:W-:Y:S01]  /*0100*/  ISETP.EQ.OR.EX P1, PT, RZ, c[0x0][0x24c], !P3, P1 ;  /* 0x00009300ff007a0c */ /* 0x000fe20005f22710 */
[----:B------:R-:W-:Y:S02]  /*0110*/  IMAD.WIDE R4, R11, R30, c[0x0][0x248] ;  /* 0x000092000b047625 */ /* 0x000fe400078e021e */
[----:B------:R1:W3:Y:S10]  /*0120*/  @P2 LDG.E R0, [R2.64+0x4] ;  /* 0x0000040602002981 */ /* 0x0002f4000c1e1900 */
[----:B------:R4:W5:Y:S01]  /*0130*/  @!P1 LDG.E R8, [R4.64] ;  /* 0x0000000604089981 */ /* 0x000962000c1e1900 */
[----:B------:R-:W-:-:S03]  /*0140*/  IMAD.MOV.U32 R6, RZ, RZ, RZ ;  /* 0x000000ffff067224 */ /* 0x000fc600078e00ff */
[----:B------:R-:W2:Y:S04]  /*0150*/  S2R R246, SR_CTAID.X ;  /* 0x0000000000f67919 */ /* 0x000ea80000002500 */
[----:B------:R-:W2:Y:S01]  /*0160*/  S2R R16, SR_CTAID.Z ;  /* 0x0000000000107919 */ /* 0x000ea20000002700 */
[----:B-1----:R-:W-:-:S03]  /*0170*/  @P0 IMAD.WIDE R2, R11, R30, c[0x0][0x250] ;  /* 0x000094000b020625 */ /* 0x002fc600078e021e */
[----:B------:R-:W1:Y:S04]  /*0180*/  S2R R89, SR_TID.X ;  /* 0x0000000000597919 */ /* 0x000e680000002100 */
[----:B------:R4:W5:Y:S01]  /*0190*/  @P0 LDG.E R6, [R2.64] ;  /* 0x0000000602060981 */ /* 0x000962000c1e1900 */
[----:B------:R-:W-:-:S04]  /*01a0*/  ISETP.NE.U32.AND P0, PT, RZ, c[0x0][0x248], PT ;  /* 0x00009200ff007a0c */ /* 0x000fc80003f05070 */
[----:B------:R-:W-:Y:S01]  /*01b0*/  ISETP.NE.AND.EX P0, PT, RZ, c[0x0][0x24c], PT, P0 ;  /* 0x00009300ff007a0c */ /* 0x000fe20003f05300 */
[----:B--2---:R4:W-:Y:S01]  /*01c0*/  STL [R1+0xc], R9 ;  /* 0x00000c0901007387 */ /* 0x0049e20000100800 */
[----:B---3--:R-:W-:Y:S02]  /*01d0*/  @P2 IMAD.IADD R14, R0, 0x1, -R9 ;  /* 0x00000001000e2824 */ /* 0x008fe400078e0a09 */
[----:B------:R-:W-:-:S09]  /*01e0*/  @!P2 IMAD.MOV.U32 R14, RZ, RZ, c[0x0][0x214] ;  /* 0x00008500ff0ea624 */ /* 0x000fd200078e00ff */
[----:B------:R-:W-:Y:S05]  /*01f0*/  @!P0 BRA `(.L_x_838) ;  /* 0x0000004000008947 */ /* 0x000fea0003800000 */
[----:B-1----:R-:W2:Y:S02]  /*0200*/  @P3 LDG.E R0, [R4.64+0x4] ;  /* 0x0000040604003981 */ /* 0x002ea4000c1e1900 */
[----:B--2--5:R-:W-:-:S06]  /*0210*/  @P3 IADD3 R0, R0, -R8, RZ ;  /* 0x8000000800003210 */ /* 0x024fcc0007ffe0ff */
[----:B------:R1:W5:Y:S01]  /*0220*/  @!P3 LDG.E R0, [R4.64] ;  /* 0x000000060400b981 */ /* 0x000362000c1e1900 */
[----:B------:R-:W-:Y:S05]  /*0230*/  BRA `(.L_x_839) ;  /* 0x0000001000007947 */ /* 0x000fea0003800000 */
.L_x_838:
[----:B-1----:R-:W-:Y:S02]  /*0240*/  MOV R0, c[0x0][0x218] ;  /* 0x0000860000007a02 */ /* 0x002fe40000000f00 */
.L_x_839:
[----:B------:R-:W-:-:S04]  /*0250*/  ISETP.NE.U32.AND P2, PT, RZ, c[0x0][0x258], PT ;  /* 0x00009600ff007a0c */ /* 0x000fc80003f45070 */
[----:B------:R-:W-:-:S13]  /*0260*/  ISETP.NE.AND.EX P2, PT, RZ, c[0x0][0x25c], PT, P2 ;  /* 0x00009700ff007a0c */ /* 0x000fda0003f45320 */
[----:B----4-:R-:W-:-:S06]  /*0270*/  @P2 IMAD.WIDE R2, R11, R30, c[0x0][0x258] ;  /* 0x000096000b022625 */ /* 0x010fcc00078e021e */
[----:B------:R-:W2:Y:S01]  /*0280*/  @P2 LDG.E R3, [R2.64] ;  /* 0x0000000602032981 */ /* 0x000ea2000c1e1900 */
[----:B------:R-:W-:Y:S01]  /*0290*/  IMAD.SHL.U32 R252, R246, 0x80, RZ ;  /* 0x00000080f6fc7824 */ /* 0x000fe200078e00ff */
[----:B------:R-:W-:-:S04]  /*02a0*/  @!P2 ISETP.NE.U32.AND P1, PT, RZ, c[0x0][0x268], PT ;  /* 0x00009a00ff00aa0c */ /* 0x000fc80003f25070 */
[----:B------:R-:W-:Y:S02]  /*02b0*/  ISETP.GT.AND P0, PT, R14, R252, PT ;  /* 0x000000fc0e00720c */ /* 0x000fe40003f04270 */
[----:B------:R-:W-:-:S04]  /*02c0*/  @!P2 ISETP.NE.AND.EX P1, PT, RZ, c[0x0][0x26c], PT, P1 ;  /* 0x00009b00ff00aa0c */ /* 0x000fc80003f25310 */
[----:B------:R-:W-:Y:S01]  /*02d0*/  @!P2 SEL R2, RZ, c[0x0][0x21c], !P1 ;  /* 0x00008700ff02aa07 */ /* 0x000fe20004800000 */
[----:B--2--5:R-:W-:-:S03]  /*02e0*/  @P2 IMAD.IADD R56, R3, 0x1, -R6 ;  /* 0x0000000103382824 */ /* 0x024fc600078e0a06 */
[----:B------:R-:W-:-:S03]  /*02f0*/  @!P2 IADD3 R56, R2, R0, -R6 ;  /* 0x000000000238a210 */ /* 0x000fc60007ffe806 */
[----:B------:R-:W-:Y:S05]  /*0300*/  @!P0 EXIT ;  /* 0x000000000000894d */ /* 0x000fea0003800000 */
[C---:B------:R-:W-:Y:S02]  /*0310*/  ISETP.GE.AND P0, PT, R56.reuse, 0x1, PT ;  /* 0x000000013800780c */ /* 0x040fe40003f06270 */
[----:B------:R-:W-:-:S04]  /*0320*/  IADD3 R0, R56, 0x1f, RZ ;  /* 0x0000001f38007810 */ /* 0x000fc80007ffe0ff */
[----:B------:R-:W-:-:S04]  /*0330*/  SHF.R.S32.HI R2, RZ, 0x1f, R0 ;  /* 0x0000001fff027819 */ /* 0x000fc80000011400 */
[----:B------:R-:W-:-:S03]  /*0340*/  LEA.HI R224, R2, R0, RZ, 0x5 ;  /* 0x0000000002e07211 */ /* 0x000fc600078f28ff */
[----:B------:R-:W-:Y:S05]  /*0350*/  @!P0 BRA `(.L_x_840) ;  /* 0x000075d000008947 */ /* 0x000fea0003800000 */
[----:B------:R-:W-:Y:S02]  /*0360*/  ISETP.NE.AND P1, PT, R9, -0x1, PT ;  /* 0xffffffff0900780c */ /* 0x000fe40003f25270 */
[----:B------:R-:W-:-:S11]  /*0370*/  ISETP.NE.AND P0, PT, R8, -0x1, PT ;  /* 0xffffffff0800780c */ /* 0x000fd60003f05270 */
[----:B-1----:R-:W-:Y:S01]  /*0380*/  @!P1 SHF.R.S32.HI R4, RZ, 0x1f, R11 ;  /* 0x0000001fff049819 */ /* 0x002fe2000001140b */
[----:B------:R-:W-:Y:S01]  /*0390*/  @P1 IMAD.WIDE.U32 R2, R9, c[0x0][0x190], RZ ;  /* 0x0000640009021a25 */ /* 0x000fe200078e00ff */
[----:B------:R-:W-:-:S03]  /*03a0*/  @P0 IADD3 R0, R6, R8, RZ ;  /* 0x0000000806000210 */ /* 0x000fc60007ffe0ff */
[----:B------:R-:W-:Y:S02]  /*03b0*/  @!P1 IMAD R7, R4, c[0x0][0x178], RZ ;  /* 0x00005e0004079a24 */ /* 0x000fe400078e02ff */
[----:B------:R-:W-:Y:S01]  /*03c0*/  @P1 IMAD R10, R9, c[0x0][0x194], R3 ;  /* 0x00006500090a1a24 */ /* 0x000fe200078e0203 */
[----:B------:R-:W-:Y:S01]  /*03d0*/  @P1 MOV R9, R2 ;  /* 0x0000000200091202 */ /* 0x000fe20000000f00 */
[----:B------:R-:W-:-:S04]  /*03e0*/  @P0 IMAD.WIDE.U32 R2, R0, c[0x0][0x198], RZ ;  /* 0x0000660000020a25 */ /* 0x000fc800078e00ff */
[----:B------:R-:W-:Y:S01]  /*03f0*/  @!P1 IMAD.WIDE.U32 R4, R11, c[0x0][0x178], RZ ;  /* 0x00005e000b049a25 */ /* 0x000fe200078e00ff */
[----:B------:R-:W-:-:S03]  /*0400*/  @P0 MOV R27, R2 ;  /* 0x00000002001b0202 */ /* 0x000fc60000000f00 */
[----:B------:R-:W-:Y:S01]  /*0410*/  @!P1 IMAD R7, R11, c[0x0][0x17c], R7 ;  /* 0x00005f000b079a24 */ /* 0x000fe200078e0207 */
[----:B------:R-:W-:Y:S01]  /*0420*/  @!P1 MOV R9, R4 ;  /* 0x0000000400099202 */ /* 0x000fe20000000f00 */
[----:B------:R-:W-:-:S03]  /*0430*/  @P0 IMAD R28, R0, c[0x0][0x19c], R3 ;  /* 0x00006700001c0a24 */ /* 0x000fc600078e0203 */
[----:B------:R-:W-:Y:S01]  /*0440*/  @!P1 IADD3 R10, R5, R7, RZ ;  /* 0x00000007050a9210 */ /* 0x000fe20007ffe0ff */
[----:B------:R-:W-:Y:S05]  /*0450*/  @P0 BRA `(.L_x_841) ;  /* 0x000000b000000947 */ /* 0x000fea0003800000 */
[----:B------:R-:W-:Y:S01]  /*0460*/  SHF.R.S32.HI R0, RZ, 0x1f, R6 ;  /* 0x0000001fff007819 */ /* 0x000fe20000011406 */
[----:B------:R-:W-:Y:S01]  /*0470*/  IMAD.WIDE.U32 R2, R6, c[0x0][0x198], RZ ;  /* 0x0000660006027a25 */ /* 0x000fe200078e00ff */
[----:B------:R-:W-:-:S03]  /*0480*/  SHF.R.S32.HI R4, RZ, 0x1f, R11 ;  /* 0x0000001fff047819 */ /* 0x000fc6000001140b */
[----:B------:R-:W-:Y:S02]  /*0490*/  IMAD R0, R0, c[0x0][0x198], RZ ;  /* 0x0000660000007a24 */ /* 0x000fe400078e02ff */
[----:B------:R-:W-:Y:S02]  /*04a0*/  IMAD R4, R4, c[0x0][0x180], RZ ;  /* 0x0000600004047a24 */ /* 0x000fe400078e02ff */
[----:B------:R-:W-:-:S05]  /*04b0*/  IMAD R0, R6, c[0x0][0x19c], R0 ;  /* 0x0000670006007a24 */ /* 0x000fca00078e0200 */
[----:B------:R-:W-:Y:S01]  /*04c0*/  IADD3 R3, R3, R0, RZ ;  /* 0x0000000003037210 */ /* 0x000fe20007ffe0ff */
[----:B------:R-:W-:-:S04]  /*04d0*/  IMAD R0, R11, c[0x0][0x184], R4 ;  /* 0x000061000b007a24 */ /* 0x000fc800078e0204 */
[----:B------:R-:W-:-:S05]  /*04e0*/  IMAD.WIDE.U32 R2, R11, c[0x0][0x180], R2 ;  /* 0x000060000b027a25 */ /* 0x000fca00078e0002 */
[----:B------:R-:W-:Y:S02]  /*04f0*/  IADD3 R28, R3, R0, RZ ;  /* 0x00000000031c7210 */ /* 0x000fe40007ffe0ff */
[----:B------:R-:W-:Y:S02]  /*0500*/  MOV R27, R2 ;  /* 0x00000002001b7202 */ /* 0x000fe40000000f00 */
.L_x_841:
[----:B------:R-:W-:Y:S02]  /*0510*/  IABS R4, c[0x0][0x1c8] ;  /* 0x0000720000047a13 */ /* 0x000fe40000000000 */
[----:B------:R-:W-:Y:S02]  /*0520*/  IABS R5, R16 ;  /* 0x0000001000057213 */ /* 0x000fe40000000000 */
[----:B------:R-:W1:Y:S01]  /*0530*/  I2F.RP R2, R4 ;  /* 0x0000000400027306 */ /* 0x000e620000209400 */
[----:B------:R-:W-:-:S07]  /*0540*/  SHF.R.S32.HI R7, RZ, 0x1f, R16 ;  /* 0x0000001fff077819 */ /* 0x000fce0000011410 */
[----:B-1----:R-:W1:Y:S02]  /*0550*/  MUFU.RCP R2, R2 ;  /* 0x0000000200027308 */ /* 0x002e640000001000 */
[----:B-1----:R-:W-:-:S06]  /*0560*/  IADD3 R2, R2, 0xffffffe, RZ ;  /* 0x0ffffffe02027810 */ /* 0x002fcc0007ffe0ff */
        /* <DEDUP_REMOVED lines=13> */
[----:B------:R-:W-:Y:S01]  /*0640*/  ISETP.GE.U32.AND P3, PT, R2, R4, PT ;  /* 0x000000040200720c */ /* 0x000fe20003f66070 */
[----:B------:R-:W-:Y:S01]  /*0650*/  @P0 IMAD.IADD R4, R6, 0x1, R8 ;  /* 0x0000000106040824 */ /* 0x000fe200078e0208 */
[----:B------:R-:W-:-:S04]  /*0660*/  LOP3.LUT R2, R16, c[0x0][0x1c8], RZ, 0x3c, !PT ;  /* 0x0000720010027a12 */ /* 0x000fc800078e3cff */
[----:B------:R-:W-:Y:S01]  /*0670*/  ISETP.GE.AND P1, PT, R2, RZ, PT ;  /* 0x000000ff0200720c */ /* 0x000fe20003f26270 */
[----:B------:R-:W-:-:S04]  /*0680*/  @P0 IMAD.WIDE.U32 R2, R4, c[0x0][0x1a0], RZ ;  /* 0x0000680004020a25 */ /* 0x000fc800078e00ff */
[----:B------:R-:W-:Y:S01]  /*0690*/  @P0 IMAD R26, R4, c[0x0][0x1a4], R3 ;  /* 0x00006900041a0a24 */ /* 0x000fe200078e0203 */
[----:B------:R-:W-:Y:S02]  /*06a0*/  @P0 MOV R23, R2 ;  /* 0x0000000200170202 */ /* 0x000fe40000000f00 */
[----:B------:R-:W-:-:S04]  /*06b0*/  @P3 IADD3 R0, R0, 0x1, RZ ;  /* 0x0000000100003810 */ /* 0x000fc80007ffe0ff */
[----:B------:R-:W-:-:S05]  /*06c0*/  MOV R22, R0 ;  /* 0x0000000000167202 */ /* 0x000fca0000000f00 */
[----:B------:R-:W-:Y:S01]  /*06d0*/  @!P1 IMAD.MOV R22, RZ, RZ, -R22 ;  /* 0x000000ffff169224 */ /* 0x000fe200078e0a16 */
[----:B------:R-:W-:Y:S01]  /*06e0*/  @!P2 LOP3.LUT R22, RZ, c[0x0][0x1c8], RZ, 0x33, !PT ;  /* 0x00007200ff16aa12 */ /* 0x000fe200078e33ff */
        /* <DEDUP_REMOVED lines=12> */
.L_x_842:
[----:B------:R-:W-:Y:S01]  /*07b0*/  SHF.R.S32.HI R29, RZ, 0x1f, R89 ;  /* 0x0000001fff1d7819 */ /* 0x000fe20000011459 */
[----:B------:R-:W-:Y:S01]  /*07c0*/  IMAD.IADD R252, R14, 0x1, -R252 ;  /* 0x000000010efc7824 */ /* 0x000fe200078e0afc */
[----:B------:R-:W-:Y:S01]  /*07d0*/  LEA.HI.SX32 R59, R224, 0xffffffff, 0x1b ;  /* 0xffffffffe03b7811 */ /* 0x000fe200078fdaff */
[----:B------:R-:W-:Y:S01]  /*07e0*/  IMAD R7, R7, c[0x0][0x1a8], RZ ;  /* 0x00006a0007077a24 */ /* 0x000fe200078e02ff */
[----:B------:R-:W-:-:S03]  /*07f0*/  LEA.HI R2, R29, R89, RZ, 0x3 ;  /* 0x000000591d027211 */ /* 0x000fc600078f18ff */
[----:B------:R-:W-:Y:S01]  /*0800*/  IMAD R7, R16, c[0x0][0x1ac], R7 ;  /* 0x00006b0010077a24 */ /* 0x000fe200078e0207 */
[----:B------:R-:W-:Y:S02]  /*0810*/  LOP3.LUT R0, R2, 0xfffffff8, RZ, 0xc0, !PT ;  /* 0xfffffff802007812 */ /* 0x000fe400078ec0ff */
[----:B------:R-:W-:-:S03]  /*0820*/  SHF.R.S32.HI R2, RZ, 0x3, R2 ;  /* 0x00000003ff027819 */ /* 0x000fc60000011402 */
[----:B------:R-:W-:Y:S01]  /*0830*/  IMAD.IADD R25, R89, 0x1, -R0 ;  /* 0x0000000159197824 */ /* 0x000fe200078e0a00 */
[C---:B------:R-:W-:Y:S01]  /*0840*/  IADD3 R24, R2.reuse, 0x10, RZ ;  /* 0x0000001002187810 */ /* 0x040fe20007ffe0ff */
[C---:B------:R-:W-:Y:S01]  /*0850*/  IMAD.SHL.U32 R0, R2.reuse, 0x40, RZ ;  /* 0x0000004002007824 */ /* 0x040fe200078e00ff */
[----:B------:R-:W-:Y:S01]  /*0860*/  IADD3 R8, R2, 0x20, RZ ;  /* 0x0000002002087810 */ /* 0x000fe20007ffe0ff */
[----:B------:R-:W-:Y:S01]  /*0870*/  IMAD.SHL.U32 R34, R25, 0x8, RZ ;  /* 0x0000000819227824 */ /* 0x000fe200078e00ff */
[----:B------:R-:W-:Y:S02]  /*0880*/  ISETP.GE.AND P0, PT, R24, R252, PT ;  /* 0x000000fc1800720c */ /* 0x000fe40003f06270 */
[--C-:B------:R-:W-:Y:S01]  /*0890*/  SHF.R.S32.HI R3, RZ, 0x1f, R2.reuse ;  /* 0x0000001fff037819 */ /* 0x100fe20000011402 */
[----:B------:R1:W-:Y:S01]  /*08a0*/  STL [R1+0x20], R8 ;  /* 0x0000200801007387 */ /* 0x0003e20000100800 */
[----:B------:R-:W-:Y:S02]  /*08b0*/  LOP3.LUT R0, R0, 0x1c0, RZ, 0xc0, !PT ;  /* 0x000001c000007812 */ /* 0x000fe400078ec0ff */
[----:B------:R-:W-:Y:S01]  /*08c0*/  IADD3 R4, P1, R34, R9, RZ ;  /* 0x0000000922047210 */ /* 0x000fe20007f3e0ff */
[----:B------:R-:W-:Y:S01]  /*08d0*/  IMAD.WIDE R246, R246, 0x80, R2 ;  /* 0x00000080f6f67825 */ /* 0x000fe200078e0202 */
[----:B------:R-:W-:-:S02]  /*08e0*/  SHF.R.S32.HI R35, RZ, 0x1f, R34 ;  /* 0x0000001fff237819 */ /* 0x000fc40000011422 */
[----:B------:R-:W-:Y:S02]  /*08f0*/  ISETP.GE.AND P5, PT, R8, R252, PT ;  /* 0x000000fc0800720c */ /* 0x000fe40003fa6270 */
[----:B------:R-:W-:Y:S01]  /*0900*/  LOP3.LUT R6, R0, 0x38, R34, 0xf8, !PT ;  /* 0x0000003800067812 */ /* 0x000fe200078ef822 */
[----:B------:R-:W-:Y:S01]  /*0910*/  IMAD.X R5, R35, 0x1, R10, P1 ;  /* 0x0000000123057824 */ /* 0x000fe200008e060a */
[----:B------:R-:W-:Y:S01]  /*0920*/  SHF.R.U32.HI R0, RZ, 0x3, R0 ;  /* 0x00000003ff007819 */ /* 0x000fe20000011600 */
[----:B------:R-:W-:Y:S01]  /*0930*/  STL.64 [R1+0x10], R34 ;  /* 0x0000102201007387 */ /* 0x000fe20000100a00 */
[----:B------:R-:W-:Y:S01]  /*0940*/  IADD3 R9, R2, 0x40, RZ ;  /* 0x0000004002097810 */ /* 0x000fe20007ffe0ff */
[----:B------:R-:W-:Y:S01]  /*0950*/  IMAD.WIDE.U32 R4, R16, c[0x0][0x1a8], R4 ;  /* 0x00006a0010047a25 */ /* 0x000fe200078e0004 */
[----:B------:R-:W-:Y:S02]  /*0960*/  LOP3.LUT R10, R6, R0, RZ, 0x3c, !PT ;  /* 0x00000000060a7212 */ /* 0x000fe400078e3cff */
[----:B------:R-:W-:Y:S01]  /*0970*/  @!P0 IADD3 R0, P2, R246, 0x10, RZ ;  /* 0x00000010f6008810 */ /* 0x000fe20007f5e0ff */
[----:B------:R-:W-:Y:S01]  /*0980*/  IMAD.IADD R5, R5, 0x1, R7 ;  /* 0x0000000105057824 */ /* 0x000fe200078e0207 */
[----:B------:R-:W-:-:S02]  /*0990*/  IADD3 R11, R2, 0x30, RZ ;  /* 0x00000030020b7810 */ /* 0x000fc40007ffe0ff */
[-C--:B------:R-:W-:Y:S01]  /*09a0*/  ISETP.GE.AND P1, PT, R2, R252.reuse, PT ;  /* 0x000000fc0200720c */ /* 0x080fe20003f26270 */
[----:B------:R-:W-:Y:S01]  /*09b0*/  @!P0 IMAD.X R6, RZ, RZ, R247, P2 ;  /* 0x000000ffff068224 */ /* 0x000fe200010e06f7 */
[-C--:B------:R-:W-:Y:S01]  /*09c0*/  ISETP.GE.AND P3, PT, R9, R252.reuse, PT ;  /* 0x000000fc0900720c */ /* 0x080fe20003f66270 */
[----:B------:R-:W-:Y:S01]  /*09d0*/  STL [R1+0x24], R11 ;  /* 0x0000240b01007387 */ /* 0x000fe20000100800 */
[----:B------:R-:W-:Y:S01]  /*09e0*/  @!P5 IADD3 R12, P2, R246, 0x20, RZ ;  /* 0x00000020f60cd810 */ /* 0x000fe20007f5e0ff */
[----:B------:R-:W-:Y:S01]  /*09f0*/  @!P0 IMAD.WIDE.U32 R16, R0, c[0x0][0x190], R4 ;  /* 0x0000640000108a25 */ /* 0x000fe200078e0004 */
[----:B------:R-:W-:Y:S01]  /*0a00*/  ISETP.GE.AND P4, PT, R11, R252, PT ;  /* 0x000000fc0b00720c */ /* 0x000fe20003f86270 */
[----:B------:R2:W-:Y:S01]  /*0a10*/  STL [R1+0x2c], R9 ;  /* 0x00002c0901007387 */ /* 0x0005e20000100800 */
[----:B-1----:R-:W-:Y:S02]  /*0a20*/  LEA.HI R8, R29, R89, RZ, 0x6 ;  /* 0x000000591d087211 */ /* 0x002fe400078f30ff */
[----:B------:R-:W-:-:S02]  /*0a30*/  IADD3 R32, R2, 0x50, RZ ;  /* 0x0000005002207810 */ /* 0x000fc40007ffe0ff */
[----:B------:R-:W-:Y:S01]  /*0a40*/  IADD3 R31, R2, 0x60, RZ ;  /* 0x00000060021f7810 */ /* 0x000fe20007ffe0ff */
[----:B------:R-:W-:Y:S02]  /*0a50*/  IMAD.SHL.U32 R8, R8, 0x8, RZ ;  /* 0x0000000808087824 */ /* 0x000fe400078e00ff */
[----:B------:R-:W-:Y:S03]  /*0a60*/  STL [R1+0x18], R32 ;  /* 0x0000182001007387 */ /* 0x000fe60000100800 */
[----:B------:R-:W-:Y:S01]  /*0a70*/  LOP3.LUT R223, R10, 0xfffffe00, R8, 0xf8, !PT ;  /* 0xfffffe000adf7812 */ /* 0x000fe200078ef808 */
[----:B------:R-:W-:Y:S01]  /*0a80*/  STL [R1+0x1c], R31 ;  /* 0x00001c1f01007387 */ /* 0x000fe20000100800 */
[----:B------:R-:W-:-:S03]  /*0a90*/  @!P4 IADD3 R8, P6, R246, 0x30, RZ ;  /* 0x00000030f608c810 */ /* 0x000fc60007fde0ff */
[----:B------:R-:W-:Y:S02]  /*0aa0*/  IMAD.SHL.U32 R223, R223, 0x2, RZ ;  /* 0x00000002dfdf7824 */ /* 0x000fe400078e00ff */
[----:B--2---:R-:W-:Y:S02]  /*0ab0*/  @!P0 IMAD R9, R6, c[0x0][0x190], RZ ;  /* 0x0000640006098a24 */ /* 0x004fe400078e02ff */
[----:B------:R-:W-:Y:S01]  /*0ac0*/  @!P5 IMAD.X R6, RZ, RZ, R247, P2 ;  /* 0x000000ffff06d224 */ /* 0x000fe200010e06f7 */
[----:B------:R-:W-:Y:S01]  /*0ad0*/  @!P3 IADD3 R11, P2, R246, 0x40, RZ ;  /* 0x00000040f60bb810 */ /* 0x000fe20007f5e0ff */
[----:B------:R-:W-:Y:S02]  /*0ae0*/  @!P0 IMAD R18, R0, c[0x0][0x194], R9 ;  /* 0x0000650000128a24 */ /* 0x000fe400078e0209 */
[----:B------:R-:W-:Y:S02]  /*0af0*/  @!P5 IMAD R6, R6, c[0x0][0x190], RZ ;  /* 0x000064000606da24 */ /* 0x000fe400078e02ff */
[----:B------:R-:W-:-:S02]  /*0b00*/  @!P1 IMAD R0, R247, c[0x0][0x190], RZ ;  /* 0x00006400f7009a24 */ /* 0x000fc400078e02ff */
[----:B------:R-:W-:Y:S02]  /*0b10*/  @!P5 IMAD R19, R12, c[0x0][0x194], R6 ;  /* 0x000065000c13da24 */ /* 0x000fe400078e0206 */
[C---:B------:R-:W-:Y:S02]  /*0b20*/  @!P1 IMAD R0, R246.reuse, c[0x0][0x194], R0 ;  /* 0x00006500f6009a24 */ /* 0x040fe400078e0200 */
[----:B------:R-:W-:-:S04]  /*0b30*/  @!P1 IMAD.WIDE.U32 R6, R246, c[0x0][0x190], R4 ;  /* 0x00006400f6069a25 */ /* 0x000fc800078e0004 */
[----:B------:R-:W-:Y:S01]  /*0b40*/  @!P3 IMAD.X R10, RZ, RZ, R247, P2 ;  /* 0x000000ffff0ab224 */ /* 0x000fe200010e06f7 */
[----:B------:R-:W-:Y:S01]  /*0b50*/  @!P1 LEA R14, P2, R6, c[0x0][0x160], 0x1 ;  /* 0x00005800060e9a11 */ /* 0x000fe200078408ff */
[----:B------:R-:W-:Y:S02]  /*0b60*/  @!P1 IMAD.IADD R0, R7, 0x1, R0 ;  /* 0x0000000107009824 */ /* 0x000fe400078e0200 */
[----:B------:R-:W-:-:S03]  /*0b70*/  @!P5 IMAD.WIDE.U32 R12, R12, c[0x0][0x190], R4 ;  /* 0x000064000c0cda25 */ /* 0x000fc600078e0004 */
[----:B------:R-:W-:Y:S01]  /*0b80*/  @!P1 LEA.HI.X R15, R6, c[0x0][0x164], R0, 0x1, P2 ;  /* 0x00005900060f9a11 */ /* 0x000fe200010f0c00 */
[----:B------:R-:W-:Y:S02]  /*0b90*/  @!P3 IMAD R10, R10, c[0x0][0x190], RZ ;  /* 0x000064000a0aba24 */ /* 0x000fe400078e02ff */
[----:B------:R-:W-:Y:S02]  /*0ba0*/  @!P4 IMAD.X R9, RZ, RZ, R247, P6 ;  /* 0x000000ffff09c224 */ /* 0x000fe400030e06f7 */
[----:B------:R-:W-:Y:S01]  /*0bb0*/  @!P0 IMAD.IADD R0, R17, 0x1, R18 ;  /* 0x0000000111008824 */ /* 0x000fe200078e0212 */
[----:B------:R-:W-:Y:S01]  /*0bc0*/  @!P5 LEA R18, P2, R12, c[0x0][0x160], 0x1 ;  /* 0x000058000c12da11 */ /* 0x000fe200078408ff */
[----:B------:R-:W-:Y:S01]  /*0bd0*/  @!P5 IMAD.IADD R13, R13, 0x1, R19 ;  /* 0x000000010d0dd824 */ /* 0x000fe200078e0213 */
[----:B------:R-:W-:Y:S01]  /*0be0*/  @!PT LDS RZ, [RZ] ;  /* 0x00000000fffff984 */ /* 0x000fe20000000800 */
[----:B------:R-:W-:Y:S01]  /*0bf0*/  @!PT LDS RZ, [RZ] ;  /* 0x00000000fffff984 */ /* 0x000fe20000000800 */
[----:B------:R-:W-:Y:S01]  /*0c00*/  @!PT LDS RZ, [RZ] ;  /* 0x00000000fffff984 */ /* 0x000fe20000000800 */
[----:B------:R1:W-:Y:S01]  /*0c10*/  @!P1 LDGSTS.E.BYPASS.LTC128B.128 [R223], [R14.64] ;  /* 0x000000000edf9fae */ /* 0x0003e2000b901d46 */
[----:B------:R-:W-:Y:S01]  /*0c20*/  @!P3 IMAD R20, R11, c[0x0][0x194], R10 ;  /* 0x000065000b14ba24 */ /* 0x000fe200078e020a */
[----:B------:R-:W-:Y:S01]  /*0c30*/  @!P0 LEA R10, P6, R16, c[0x0][0x160], 0x1 ;  /* 0x00005800100a8a11 */ /* 0x000fe200078c08ff */
[----:B------:R-:W-:Y:S01]  /*0c40*/  @!P3 IMAD.MOV.U32 R6, RZ, RZ, R4 ;  /* 0x000000ffff06b224 */ /* 0x000fe200078e0004 */
[----:B------:R-:W-:Y:S01]  /*0c50*/  @!P5 LEA.HI.X R19, R12, c[0x0][0x164], R13, 0x1, P2 ;  /* 0x000059000c13da11 */ /* 0x000fe200010f0c0d */
[----:B------:R-:W-:Y:S01]  /*0c60*/  @!P3 IMAD.MOV.U32 R7, RZ, RZ, R5 ;  /* 0x000000ffff07b224 */ /* 0x000fe200078e0005 */
[----:B------:R-:W-:Y:S01]  /*0c70*/  ISETP.GE.AND P2, PT, R32, R252, PT ;  /* 0x000000fc2000720c */ /* 0x000fe20003f46270 */
[----:B------:R-:W-:Y:S01]  /*0c80*/  @!P4 IMAD R9, R9, c[0x0][0x190], RZ ;  /* 0x000064000909ca24 */ /* 0x000fe200078e02ff */
[----:B------:R1:W-:Y:S01]  /*0c90*/  @!P1 LDGSTS.E.BYPASS.LTC128B.128 [R223+0x4000], [R14.64+0x80] ;  /* 0x040000800edf9fae */ /* 0x0003e2000b901d46 */
[----:B------:R-:W-:Y:S01]  /*0ca0*/  @!P3 IMAD.WIDE.U32 R6, R11, c[0x0][0x190], R6 ;  /* 0x000064000b06ba25 */ /* 0x000fe200078e0006 */
[----:B------:R-:W-:-:S02]  /*0cb0*/  @!P0 LEA.HI.X R11, R16, c[0x0][0x164], R0, 0x1, P6 ;  /* 0x00005900100b8a11 */ /* 0x000fc400030f0c00 */
[----:B------:R-:W-:Y:S01]  /*0cc0*/  ISETP.GE.AND P1, PT, R31, R252, PT ;  /* 0x000000fc1f00720c */ /* 0x000fe20003f26270 */
[----:B------:R-:W-:Y:S01]  /*0cd0*/  @!P4 IMAD R21, R8, c[0x0][0x194], R9 ;  /* 0x000065000815ca24 */ /* 0x000fe200078e0209 */
[----:B------:R-:W-:Y:S01]  /*0ce0*/  @!P3 LEA R12, P6, R6, c[0x0][0x160], 0x1 ;  /* 0x00005800060cba11 */ /* 0x000fe200078c08ff */
[----:B------:R-:W-:Y:S01]  /*0cf0*/  @!P4 IMAD.WIDE.U32 R8, R8, c[0x0][0x190], R4 ;  /* 0x000064000808ca25 */ /* 0x000fe200078e0004 */
[----:B------:R2:W-:Y:S03]  /*0d00*/  @!P0 LDGSTS.E.BYPASS.LTC128B.128 [R223+0x800], [R10.64] ;  /* 0x008000000adf8fae */ /* 0x0005e6000b901d46 */
[----:B------:R-:W-:Y:S01]  /*0d10*/  @!P4 IMAD.IADD R0, R9, 0x1, R21 ;  /* 0x000000010900c824 */ /* 0x000fe200078e0215 */
[----:B------:R2:W-:Y:S01]  /*0d20*/  @!P0 LDGSTS.E.BYPASS.LTC128B.128 [R223+0x4800], [R10.64+0x80] ;  /* 0x048000800adf8fae */ /* 0x0005e2000b901d46 */
[----:B------:R-:W-:-:S03]  /*0d30*/  @!P3 IMAD.IADD R7, R7, 0x1, R20 ;  /* 0x000000010707b824 */ /* 0x000fc600078e0214 */
[----:B------:R3:W-:Y:S02]  /*0d40*/  @!P5 LDGSTS.E.BYPASS.LTC128B.128 [R223+0x1000], [R18.64] ;  /* 0x0100000012dfdfae */ /* 0x0007e4000b901d46 */
[----:B------:R-:W-:Y:S02]  /*0d50*/  @!P3 LEA.HI.X R13, R6, c[0x0][0x164], R7, 0x1, P6 ;  /* 0x00005900060dba11 */ /* 0x000fe400030f0c07 */
[----:B------:R3:W-:Y:S01]  /*0d60*/  @!P5 LDGSTS.E.BYPASS.LTC128B.128 [R223+0x5000], [R18.64+0x80] ;  /* 0x0500008012dfdfae */ /* 0x0007e2000b901d46 */
[----:B-1----:R-:W-:-:S04]  /*0d70*/  @!P4 LEA R14, P0, R8, c[0x0][0x160], 0x1 ;  /* 0x00005800080eca11 */ /* 0x002fc800078008ff */
[----:B------:R-:W-:-:S05]  /*0d80*/  @!P4 LEA.HI.X R15, R8, c[0x0][0x164], R0, 0x1, P0 ;  /* 0x00005900080fca11 */ /* 0x000fca00000f0c00 */
[----:B------:R1:W-:Y:S01]  /*0d90*/  @!P4 LDGSTS.E.BYPASS.LTC128B.128 [R223+0x1800], [R14.64] ;  /* 0x018000000edfcfae */ /* 0x0003e2000b901d46 */
[----:B--2---:R-:W-:-:S03]  /*0da0*/  IADD3 R10, R2, 0x70, RZ ;  /* 0x00000070020a7810 */ /* 0x004fc60007ffe0ff */
[----:B------:R1:W-:Y:S01]  /*0db0*/  @!P4 LDGSTS.E.BYPASS.LTC128B.128 [R223+0x5800], [R14.64+0x80] ;  /* 0x058000800edfcfae */ /* 0x0003e2000b901d46 */
[----:B------:R-:W-:-:S03]  /*0dc0*/  ISETP.GE.AND P0, PT, R10, R252, PT ;  /* 0x000000fc0a00720c */ /* 0x000fc60003f06270 */
[----:B------:R2:W-:Y:S01]  /*0dd0*/  STL [R1+0x28], R10 ;  /* 0x0000280a01007387 */ /* 0x0005e20000100800 */
[----:B---3--:R-:W-:-:S03]  /*0de0*/  IMAD.MOV.U32 R18, RZ, RZ, c[0x0][0x198] ;  /* 0x00006600ff127624 */ /* 0x008fc600078e00ff */
[----:B------:R3:W-:Y:S01]  /*0df0*/  @!P3 LDGSTS.E.BYPASS.LTC128B.128 [R223+0x2000], [R12.64] ;  /* 0x020000000cdfbfae */ /* 0x0007e2000b901d46 */
[----:B------:R-:W-:Y:S01]  /*0e00*/  SHF.R.S32.HI R19, RZ, 0x1f, R59 ;  /* 0x0000001fff137819 */ /* 0x000fe2000001143b */
[C---:B------:R-:W-:Y:S02]  /*0e10*/  IMAD.SHL.U32 R91, R18.reuse, 0x20, RZ ;  /* 0x00000020125b7824 */ /* 0x040fe400078e00ff */
[----:B------:R3:W-:Y:S01]  /*0e20*/  @!P3 LDGSTS.E.BYPASS.LTC128B.128 [R223+0x6000], [R12.64+0x80] ;  /* 0x060000800cdfbfae */ /* 0x0007e2000b901d46 */
[C---:B------:R-:W-:Y:S01]  /*0e30*/  IMAD.SHL.U32 R90, R18.reuse, 0x10, RZ ;  /* 0x00000010125a7824 */ /* 0x040fe200078e00ff */
[----:B------:R-:W-:Y:S02]  /*0e40*/  SHF.L.U64.HI R88, R18, R30, c[0x0][0x19c] ;  /* 0x0000670012587619 */ /* 0x000fe4000001021e */
[----:B-1----:R-:W-:Y:S02]  /*0e50*/  LEA.HI R15, R29, R89, RZ, 0x4 ;  /* 0x000000591d0f7211 */ /* 0x002fe400078f20ff */
[----:B--2---:R-:W-:-:S05]  /*0e60*/  @!P2 IADD3 R10, P6, R246, 0x50, RZ ;  /* 0x00000050f60aa810 */ /* 0x004fca0007fde0ff */
[----:B------:R-:W-:Y:S01]  /*0e70*/  @!P2 IMAD.X R0, RZ, RZ, R247, P6 ;  /* 0x000000ffff00a224 */ /* 0x000fe200030e06f7 */
[----:B------:R-:W-:-:S03]  /*0e80*/  @!P1 IADD3 R8, P6, R246, 0x60, RZ ;  /* 0x00000060f6089810 */ /* 0x000fc60007fde0ff */
[----:B------:R-:W-:Y:S01]  /*0e90*/  @!P2 IMAD R9, R0, c[0x0][0x190], RZ ;  /* 0x000064000009aa24 */ /* 0x000fe200078e02ff */
[----:B---3--:R-:W-:Y:S01]  /*0ea0*/  SHF.R.S32.HI R13, RZ, 0x1f, R22 ;  /* 0x0000001fff0d7819 */ /* 0x008fe20000011416 */
[----:B------:R-:W-:Y:S01]  /*0eb0*/  @!P1 IMAD.X R6, RZ, RZ, R247, P6 ;  /* 0x000000ffff069224 */ /* 0x000fe200030e06f7 */
[----:B------:R-:W-:Y:S02]  /*0ec0*/  @!P0 IADD3 R7, P6, R246, 0x70, RZ ;  /* 0x00000070f6078810 */ /* 0x000fe40007fde0ff */
[----:B------:R-:W-:Y:S01]  /*0ed0*/  SHF.R.S32.HI R12, RZ, 0x4, R15 ;  /* 0x00000004ff0c7819 */ /* 0x000fe2000001140f */
[----:B------:R-:W-:Y:S02]  /*0ee0*/  @!P1 IMAD R16, R6, c[0x0][0x190], RZ ;  /* 0x0000640006109a24 */ /* 0x000fe400078e02ff */
[----:B------:R-:W-:Y:S02]  /*0ef0*/  @!P0 IMAD.X R0, RZ, RZ, R247, P6 ;  /* 0x000000ffff008224 */ /* 0x000fe400030e06f7 */
[----:B------:R-:W-:-:S02]  /*0f00*/  @!P2 IMAD R6, R10, c[0x0][0x194], R9 ;  /* 0x000065000a06aa24 */ /* 0x000fc400078e0209 */
[----:B------:R-:W-:-:S04]  /*0f10*/  @!P2 IMAD.WIDE.U32 R10, R10, c[0x0][0x190], R4 ;  /* 0x000064000a0aaa25 */ /* 0x000fc800078e0004 */
[----:B------:R-:W-:Y:S02]  /*0f20*/  @!P1 IMAD R17, R8, c[0x0][0x194], R16 ;  /* 0x0000650008119a24 */ /* 0x000fe400078e0210 */
[----:B------:R-:W-:Y:S02]  /*0f30*/  @!P0 IMAD R16, R0, c[0x0][0x190], RZ ;  /* 0x0000640000108a24 */ /* 0x000fe400078e02ff */
[----:B------:R-:W-:Y:S01]  /*0f40*/  @!P2 IMAD.IADD R0, R11, 0x1, R6 ;  /* 0x000000010b00a824 */ /* 0x000fe200078e0206 */
[----:B------:R-:W-:Y:S01]  /*0f50*/  @!P2 LEA R6, P6, R10, c[0x0][0x160], 0x1 ;  /* 0x000058000a06aa11 */ /* 0x000fe200078c08ff */
[----:B------:R-:W-:-:S04]  /*0f60*/  @!P1 IMAD.WIDE.U32 R8, R8, c[0x0][0x190], R4 ;  /* 0x0000640008089a25 */ /* 0x000fc800078e0004 */
[C---:B------:R-:W-:Y:S02]  /*0f70*/  @!P0 IMAD R11, R7.reuse, c[0x0][0x194], R16 ;  /* 0x00006500070b8a24 */ /* 0x040fe400078e0210 */
[----:B------:R-:W-:Y:S01]  /*0f80*/  @!P0 IMAD.WIDE.U32 R4, R7, c[0x0][0x190], R4 ;  /* 0x0000640007048a25 */ /* 0x000fe200078e0004 */
[----:B------:R-:W-:Y:S02]  /*0f90*/  @!P2 LEA.HI.X R7, R10, c[0x0][0x164], R0, 0x1, P6 ;  /* 0x000059000a07aa11 */ /* 0x000fe400030f0c00 */
[C---:B------:R-:W-:Y:S01]  /*0fa0*/  @!P1 LEA R20, P6, R8.reuse, c[0x0][0x160], 0x1 ;  /* 0x0000580008149a11 */ /* 0x040fe200078c08ff */
[----:B------:R-:W-:Y:S02]  /*0fb0*/  @!P1 IMAD.IADD R0, R9, 0x1, R17 ;  /* 0x0000000109009824 */ /* 0x000fe400078e0211 */
[----:B------:R1:W-:Y:S03]  /*0fc0*/  @!P2 LDGSTS.E.BYPASS.LTC128B.128 [R223+0x2800], [R6.64] ;  /* 0x0280000006dfafae */ /* 0x0003e6000b901d46 */
[----:B------:R-:W-:Y:S01]  /*0fd0*/  @!P1 LEA.HI.X R21, R8, c[0x0][0x164], R0, 0x1, P6 ;  /* 0x0000590008159a11 */ /* 0x000fe200030f0c00 */
[----:B------:R-:W-:Y:S01]  /*0fe0*/  @!P0 IMAD.IADD R0, R5, 0x1, R11 ;  /* 0x0000000105008824 */ /* 0x000fe200078e020b */
[C---:B------:R-:W-:Y:S01]  /*0ff0*/  @!P0 LEA R16, P6, R4.reuse, c[0x0][0x160], 0x1 ;  /* 0x0000580004108a11 */ /* 0x040fe200078c08ff */
[----:B------:R1:W-:Y:S03]  /*1000*/  @!P2 LDGSTS.E.BYPASS.LTC128B.128 [R223+0x6800], [R6.64+0x80] ;  /* 0x0680008006dfafae */ /* 0x0003e6000b901d46 */
[----:B------:R-:W-:Y:S01]  /*1010*/  @!P0 LEA.HI.X R17, R4, c[0x0][0x164], R0, 0x1, P6 ;  /* 0x0000590004118a11 */ /* 0x000fe200030f0c00 */
[C---:B------:R-:W-:Y:S01]  /*1020*/  IMAD.WIDE.U32 R4, R2.reuse, c[0x0][0x198], R34 ;  /* 0x0000660002047a25 */ /* 0x040fe200078e0022 */
[----:B------:R2:W-:Y:S03]  /*1030*/  @!P1 LDGSTS.E.BYPASS.LTC128B.128 [R223+0x3000], [R20.64] ;  /* 0x0300000014df9fae */ /* 0x0005e6000b901d46 */
[----:B------:R-:W-:Y:S01]  /*1040*/  IMAD R0, R59, -0x20, R56 ;  /* 0xffffffe03b007824 */ /* 0x000fe200078e0238 */
[----:B------:R-:W-:Y:S01]  /*1050*/  IADD3 R4, P2, R27, R4, RZ ;  /* 0x000000041b047210 */ /* 0x000fe20007f5e0ff */
[----:B------:R2:W-:Y:S03]  /*1060*/  @!P1 LDGSTS.E.BYPASS.LTC128B.128 [R223+0x7000], [R20.64+0x80] ;  /* 0x0700008014df9fae */ /* 0x0005e6000b901d46 */
[CC--:B------:R-:W-:Y:S01]  /*1070*/  ISETP.GE.AND P6, PT, R2.reuse, R0.reuse, PT ;  /* 0x000000000200720c */ /* 0x0c0fe20003fc6270 */
[----:B------:R3:W-:Y:S01]  /*1080*/  @!P0 LDGSTS.E.BYPASS.LTC128B.128 [R223+0x3800], [R16.64] ;  /* 0x0380000010df8fae */ /* 0x0007e2000b901d46 */
[----:B------:R-:W-:-:S02]  /*1090*/  ISETP.GE.AND P4, PT, R2, R0, PT ;  /* 0x000000000200720c */ /* 0x000fc40003f86270 */
[CC--:B------:R-:W-:Y:S01]  /*10a0*/  ISETP.GE.AND P5, PT, R24.reuse, R0.reuse, PT ;  /* 0x000000001800720c */ /* 0x0c0fe20003fa6270 */
[----:B------:R3:W-:Y:S01]  /*10b0*/  @!P0 LDGSTS.E.BYPASS.LTC128B.128 [R223+0x7800], [R16.64+0x80] ;  /* 0x0780008010df8fae */ /* 0x0007e2000b901d46 */
[----:B------:R-:W-:Y:S01]  /*10c0*/  ISETP.GE.AND P3, PT, R24, R0, PT ;  /* 0x000000001800720c */ /* 0x000fe20003f66270 */
[----:B------:R-:W-:Y:S02]  /*10d0*/  IMAD R0, R13, c[0x0][0x1b0], RZ ;  /* 0x00006c000d007a24 */ /* 0x000fe400078e02ff */
[C---:B-1----:R-:W-:Y:S02]  /*10e0*/  IMAD R6, R3.reuse, c[0x0][0x198], RZ ;  /* 0x0000660003067a24 */ /* 0x042fe400078e02ff */
[----:B------:R-:W-:Y:S02]  /*10f0*/  IMAD.MOV.U32 R7, RZ, RZ, 0x5 ;  /* 0x00000005ff077424 */ /* 0x000fe400078e00ff */
[----:B------:R-:W-:Y:S02]  /*1100*/  IMAD R6, R2, c[0x0][0x19c], R6 ;  /* 0x0000670002067a24 */ /* 0x000fe400078e0206 */
[----:B------:R-:W-:Y:S01]  /*1110*/  IMAD R3, R3, c[0x0][0x1a0], RZ ;  /* 0x0000680003037a24 */ /* 0x000fe200078e02ff */
[----:B------:R-:W-:-:S02]  /*1120*/  SHF.L.U64.HI R92, R18, R7, c[0x0][0x19c] ;  /* 0x00006700125c7619 */ /* 0x000fc40000010207 */
[----:B------:R-:W-:Y:S01]  /*1130*/  IADD3.X R5, R28, R5, R6, P2, !PT ;  /* 0x000000051c057210 */ /* 0x000fe200017fe406 */
[----:B------:R-:W-:Y:S01]  /*1140*/  IMAD R6, R22, c[0x0][0x1b4], R0 ;  /* 0x00006d0016067a24 */ /* 0x000fe200078e0200 */
[----:B------:R-:W-:Y:S01]  /*1150*/  LOP3.LUT R0, R15, 0xfffffff0, RZ, 0xc0, !PT ;  /* 0xfffffff00f007812 */ /* 0x000fe200078ec0ff */
[----:B------:R-:W-:Y:S02]  /*1160*/  IMAD R7, R92, R59, RZ ;  /* 0x0000003b5c077224 */ /* 0x000fe400078e02ff */
[----:B------:R-:W-:-:S04]  /*1170*/  IMAD.WIDE.U32 R32, R22, c[0x0][0x1b0], R4 ;  /* 0x00006c0016207a25 */ /* 0x000fc800078e0004 */
[C---:B------:R-:W-:Y:S01]  /*1180*/  IMAD.WIDE.U32 R4, R2.reuse, c[0x0][0x1a0], R34 ;  /* 0x0000680002047a25 */ /* 0x040fe200078e0022 */
[----:B------:R-:W-:Y:S03]  /*1190*/  STL.64 [R1], R32 ;  /* 0x0000002001007387 */ /* 0x000fe60000100a00 */
[----:B------:R-:W-:Y:S01]  /*11a0*/  IMAD.IADD R249, R33, 0x1, R6 ;  /* 0x0000000121f97824 */ /* 0x000fe200078e0206 */
[----:B------:R-:W-:Y:S01]  /*11b0*/  IADD3 R10, P2, R23, R4, RZ ;  /* 0x00000004170a7210 */ /* 0x000fe20007f5e0ff */
[----:B------:R-:W-:Y:S01]  /*11c0*/  IMAD.MOV.U32 R248, RZ, RZ, R32 ;  /* 0x000000fffff87224 */ /* 0x000fe200078e0020 */
[----:B------:R-:W-:Y:S01]  /*11d0*/  LEA.HI R4, R15, R12, RZ, 0x1 ;  /* 0x0000000c0f047211 */ /* 0x000fe200078f08ff */
[----:B------:R-:W-:Y:S02]  /*11e0*/  IMAD R3, R2, c[0x0][0x1a4], R3 ;  /* 0x0000690002037a24 */ /* 0x000fe400078e0203 */
[-C--:B------:R-:W-:Y:S01]  /*11f0*/  IMAD R6, R19, R91.reuse, R7 ;  /* 0x0000005b13067224 */ /* 0x080fe200078e0207 */
[----:B------:R-:W-:Y:S01]  /*1200*/  LOP3.LUT R4, R4, 0xfffffffe, RZ, 0xc0, !PT ;  /* 0xfffffffe04047812 */ /* 0x000fe200078ec0ff */
[----:B------:R-:W-:Y:S01]  /*1210*/  IMAD.WIDE.U32 R8, R59, R91, R248 ;  /* 0x0000005b3b087225 */ /* 0x000fe200078e00f8 */
[----:B------:R-:W-:-:S03]  /*1220*/  IADD3.X R11, R26, R5, R3, P2, !PT ;  /* 0x000000051a0b7210 */ /* 0x000fc600017fe403 */
[----:B------:R-:W-:Y:S01]  /*1230*/  IMAD.IADD R3, R9, 0x1, R6 ;  /* 0x0000000109037824 */ /* 0x000fe200078e0206 */
[----:B------:R-:W-:Y:S01]  /*1240*/  @!P6 LEA R6, P2, R8, c[0x0][0x168], 0x1 ;  /* 0x00005a000806ea11 */ /* 0x000fe200078408ff */
[----:B------:R-:W-:Y:S02]  /*1250*/  IMAD.IADD R15, R12, 0x1, -R4 ;  /* 0x000000010c0f7824 */ /* 0x000fe400078e0a04 */
[----:B------:R-:W-:Y:S01]  /*1260*/  IMAD R5, R13, c[0x0][0x1b8], RZ ;  /* 0x00006e000d057a24 */ /* 0x000fe200078e02ff */
[----:B------:R-:W-:Y:S01]  /*1270*/  @!P6 LEA.HI.X R7, R8, c[0x0][0x16c], R3, 0x1, P2 ;  /* 0x00005b000807ea11 */ /* 0x000fe200010f0c03 */
[----:B------:R-:W-:Y:S01]  /*1280*/  IMAD.IADD R0, R89, 0x1, -R0 ;  /* 0x0000000159007824 */ /* 0x000fe200078e0a00 */
[----:B------:R-:W-:Y:S01]  /*1290*/  @!P5 IADD3 R8, P2, R90, R8, RZ ;  /* 0x000000085a08d210 */ /* 0x000fe20007f5e0ff */
[----:B------:R-:W-:Y:S02]  /*12a0*/  IMAD R12, R22, c[0x0][0x1bc], R5 ;  /* 0x00006f00160c7a24 */ /* 0x000fe400078e0205 */
[----:B------:R1:W-:Y:S01]  /*12b0*/  @!P6 LDGSTS.E.BYPASS.LTC128B.128 [R223+0x8000], [R6.64] ;  /* 0x0800000006dfefae */ /* 0x0003e2000b901d46 */
[----:B------:R-:W-:Y:S01]  /*12c0*/  SHF.R.S32.HI R14, RZ, 0x1f, R0 ;  /* 0x0000001fff0e7819 */ /* 0x000fe20000011400 */
[----:B------:R-:W-:Y:S01]  /*12d0*/  @!P5 IMAD.X R3, R88, 0x1, R3, P2 ;  /* 0x000000015803d824 */ /* 0x000fe200010e0603 */
[----:B------:R-:W-:Y:S01]  /*12e0*/  @!P5 LEA R4, P2, R8, c[0x0][0x168], 0x1 ;  /* 0x00005a000804da11 */ /* 0x000fe200078408ff */
[----:B------:R1:W-:Y:S01]  /*12f0*/  @!P6 LDGSTS.E.BYPASS.LTC128B.128 [R223+0x9000], [R6.64+0x80] ;  /* 0x0900008006dfefae */ /* 0x0003e2000b901d46 */
[----:B------:R-:W-:Y:S01]  /*1300*/  LEA.HI R14, R14, R0, RZ, 0x3 ;  /* 0x000000000e0e7211 */ /* 0x000fe200078f18ff */
[----:B------:R-:W-:Y:S01]  /*1310*/  IMAD.WIDE.U32 R250, R22, c[0x0][0x1b8], R10 ;  /* 0x00006e0016fa7a25 */ /* 0x000fe200078e000a */
[----:B------:R-:W-:-:S02]  /*1320*/  @!P5 LEA.HI.X R5, R8, c[0x0][0x16c], R3, 0x1, P2 ;  /* 0x00005b000805da11 */ /* 0x000fc400010f0c03 */
[----:B------:R-:W-:Y:S01]  /*1330*/  LOP3.LUT R9, R14, 0xfffffff8, RZ, 0xc0, !PT ;  /* 0xfffffff80e097812 */ /* 0x000fe200078ec0ff */
[----:B------:R-:W-:Y:S02]  /*1340*/  IMAD.SHL.U32 R3, R2, 0x8, RZ ;  /* 0x0000000802037824 */ /* 0x000fe400078e00ff */
[----:B------:R4:W-:Y:S01]  /*1350*/  @!P5 LDGSTS.E.BYPASS.LTC128B.128 [R223+0x8800], [R4.64] ;  /* 0x0880000004dfdfae */ /* 0x0009e2000b901d46 */
[----:B------:R-:W-:Y:S02]  /*1360*/  IMAD.IADD R23, R251, 0x1, R12 ;  /* 0x00000001fb177824 */ /* 0x000fe400078e020c */
[----:B------:R-:W-:Y:S01]  /*1370*/  IMAD.IADD R18, R0, 0x1, -R9 ;  /* 0x0000000100127824 */ /* 0x000fe200078e0a09 */
[----:B------:R4:W-:Y:S01]  /*1380*/  @!P5 LDGSTS.E.BYPASS.LTC128B.128 [R223+0x9800], [R4.64+0x80] ;  /* 0x0980008004dfdfae */ /* 0x0009e2000b901d46 */
[----:B------:R-:W-:Y:S02]  /*1390*/  IMAD R0, R19, c[0x0][0x1a0], RZ ;  /* 0x0000680013007a24 */ /* 0x000fe400078e02ff */
[C---:B------:R-:W-:Y:S01]  /*13a0*/  IMAD.WIDE.U32 R8, R59.reuse, c[0x0][0x1a0], RZ ;  /* 0x000068003b087a25 */ /* 0x040fe200078e00ff */
[----:B------:R-:W0:Y:S04]  /*13b0*/  LDGDEPBAR ;  /* 0x00000000000079af */ /* 0x000e280000000000 */
[----:B------:R-:W-:Y:S01]  /*13c0*/  STL [R1+0x8], R23 ;  /* 0x0000081701007387 */ /* 0x000fe20000100800 */
[----:B-1----:R-:W-:-:S04]  /*13d0*/  IMAD R6, R59, c[0x0][0x1a4], R0 ;  /* 0x000069003b067a24 */ /* 0x002fc800078e0200 */
[----:B------:R-:W-:Y:S02]  /*13e0*/  IMAD.IADD R6, R9, 0x1, R6 ;  /* 0x0000000109067824 */ /* 0x000fe400078e0206 */
[----:B----4-:R-:W-:Y:S01]  /*13f0*/  IMAD.SHL.U32 R4, R25, 0x40, RZ ;  /* 0x0000004019047824 */ /* 0x010fe200078e00ff */
[----:B------:R-:W-:-:S04]  /*1400*/  DEPBAR.LE SB0, 0x0 ;  /* 0x000080000000791a */ /* 0x000fc80000000000 */
[----:B------:R-:W-:Y:S01]  /*1410*/  IMAD.SHL.U32 R5, R18, 0x40, RZ ;  /* 0x0000004012057824 */ /* 0x000fe200078e00ff */
[----:B------:R-:W-:Y:S01]  /*1420*/  LOP3.LUT R0, R4, 0x1c0, RZ, 0xc0, !PT ;  /* 0x000001c004007812 */ /* 0x000fe200078ec0ff */
[----:B------:R-:W-:Y:S01]  /*1430*/  IMAD.SHL.U32 R4, R15, 0x8, RZ ;  /* 0x000000080f047824 */ /* 0x000fe200078e00ff */
[----:B------:R-:W-:Y:S02]  /*1440*/  BAR.SYNC.DEFER_BLOCKING 0x0 ;  /* 0x0000000000007b1d */ /* 0x000fe40000010000 */
[----:B------:R-:W-:Y:S02]  /*1450*/  LOP3.LUT R2, R5, 0x1c0, RZ, 0xc0, !PT ;  /* 0x000001c005027812 */ /* 0x000fe400078ec0ff */
[----:B------:R-:W-:Y:S02]  /*1460*/  LOP3.LUT R7, R0, 0x8, R3, 0xf8, !PT ;  /* 0x0000000800077812 */ /* 0x000fe400078ef803 */
[----:B------:R-:W-:Y:S01]  /*1470*/  LOP3.LUT R3, R2, 0x8, R4, 0xf8, !PT ;  /* 0x0000000802037812 */ /* 0x000fe200078ef804 */
[----:B------:R-:W-:Y:S01]  /*1480*/  @!P3 IMAD.MOV.U32 R4, RZ, RZ, c[0x0][0x1a4] ;  /* 0x00006900ff04b624 */ /* 0x000fe200078e00ff */
[----:B------:R-:W-:-:S02]  /*1490*/  SHF.R.U32.HI R5, RZ, 0x3, R0 ;  /* 0x00000003ff057819 */ /* 0x000fc40000011600 */
[----:B------:R-:W-:Y:S02]  /*14a0*/  SHF.R.U32.HI R2, RZ, 0x3, R2 ;  /* 0x00000003ff027819 */ /* 0x000fe40000011602 */
[----:B------:R-:W-:Y:S02]  /*14b0*/  LEA R0, P0, R8, R250, 0x5 ;  /* 0x000000fa08007211 */ /* 0x000fe400078028ff */
[----:B------:R-:W-:Y:S01]  /*14c0*/  LOP3.LUT R9, R7, R5, RZ, 0x3c, !PT ;  /* 0x0000000507097212 */ /* 0x000fe200078e3cff */
[----:B------:R-:W-:Y:S01]  /*14d0*/  IMAD.SHL.U32 R7, R14, 0x40, RZ ;  /* 0x000000400e077824 */ /* 0x000fe200078e00ff */
[----:B------:R-:W-:Y:S01]  /*14e0*/  LOP3.LUT R58, R3, R2, RZ, 0x3c, !PT ;  /* 0x00000002033a7212 */ /* 0x000fe200078e3cff */
[----:B------:R-:W-:Y:S01]  /*14f0*/  @!P3 IMAD.MOV.U32 R3, RZ, RZ, c[0x0][0x1a0] ;  /* 0x00006800ff03b624 */ /* 0x000fe200078e00ff */
[----:B------:R-:W-:Y:S02]  /*1500*/  LEA.HI.X R2, R8, R23, R6, 0x5, P0 ;  /* 0x0000001708027211 */ /* 0x000fe400000f2c06 */
[----:B------:R-:W-:-:S02]  /*1510*/  LEA.HI R8, R29, R89, RZ, 0x5 ;  /* 0x000000591d087211 */ /* 0x000fc400078f28ff */
[----:B------:R-:W-:Y:S02]  /*1520*/  @!P3 LEA R5, P0, R3, R0, 0x4 ;  /* 0x000000000305b211 */ /* 0x000fe400078020ff */
[C---:B------:R-:W-:Y:S01]  /*1530*/  @!P4 LEA R6, P1, R0.reuse, c[0x0][0x170], 0x1 ;  /* 0x00005c000006ca11 */ /* 0x040fe200078208ff */
[----:B------:R-:W-:Y:S01]  /*1540*/  @P4 STS.128 [R223+0xa000], RZ ;  /* 0x00a000ffdf004388 */ /* 0x000fe20000000c00 */
[----:B------:R-:W-:Y:S02]  /*1550*/  SHF.R.S32.HI R8, RZ, 0x5, R8 ;  /* 0x00000005ff087819 */ /* 0x000fe40000011408 */
[----:B------:R-:W-:Y:S01]  /*1560*/  LOP3.LUT R57, R7, 0xfffffe00, RZ, 0xc0, !PT ;  /* 0xfffffe0007397812 */ /* 0x000fe200078ec0ff */
[----:B------:R-:W-:Y:S01]  /*1570*/  @P4 STS.128 [R223+0xb000], RZ ;  /* 0x00b000ffdf004388 */ /* 0x000fe20000000c00 */
[----:B------:R-:W-:Y:S02]  /*1580*/  @!P3 LEA.HI.X R3, R3, R2, R4, 0x4, P0 ;  /* 0x000000020303b211 */ /* 0x000fe400000f2404 */
[----:B------:R-:W-:Y:S01]  /*1590*/  @!P4 LEA.HI.X R7, R0, c[0x0][0x174], R2, 0x1, P1 ;  /* 0x00005d000007ca11 */ /* 0x000fe200008f0c02 */
[----:B------:R-:W-:Y:S01]  /*15a0*/  IMAD R2, R8, 0x400, R57 ;  /* 0x0000040008027824 */ /* 0x000fe200078e0239 */
[----:B------:R-:W-:Y:S01]  /*15b0*/  @!P3 LEA R4, P0, R5, c[0x0][0x170], 0x1 ;  /* 0x00005c000504ba11 */ /* 0x000fe200078008ff */
[----:B------:R-:W-:-:S02]  /*15c0*/  IMAD R0, R15, 0x200, R9 ;  /* 0x000002000f007824 */ /* 0x000fc400078e0209 */
[----:B------:R-:W-:Y:S01]  /*15d0*/  IMAD.IADD R2, R58, 0x1, R2 ;  /* 0x000000013a027824 */ /* 0x000fe200078e0202 */
[----:B------:R-:W-:Y:S01]  /*15e0*/  @!P3 LEA.HI.X R5, R5, c[0x0][0x174], R3, 0x1, P0 ;  /* 0x00005d000505ba11 */ /* 0x000fe200000f0c03 */
[----:B------:R-:W-:Y:S01]  /*15f0*/  @!PT LDS RZ, [RZ] ;  /* 0x00000000fffff984 */ /* 0x000fe20000000800 */
[----:B------:R-:W-:Y:S01]  /*1600*/  @!PT LDS RZ, [RZ] ;  /* 0x00000000fffff984 */ /* 0x000fe20000000800 */
[----:B------:R-:W-:Y:S01]  /*1610*/  @!PT LDS RZ, [RZ] ;  /* 0x00000000fffff984 */ /* 0x000fe20000000800 */
[----:B------:R1:W-:Y:S01]  /*1620*/  @!P4 LDGSTS.E.BYPASS.LTC128B.128 [R223+0xa000], [R6.64] ;  /* 0x0a00000006dfcfae */ /* 0x0003e2000b901d46 */
[----:B------:R-:W-:Y:S02]  /*1630*/  IMAD.SHL.U32 R208, R0, 0x2, RZ ;  /* 0x0000000200d07824 */ /* 0x000fe400078e00ff */
[----:B------:R-:W-:Y:S01]  /*1640*/  IMAD.SHL.U32 R210, R2, 0x2, RZ ;  /* 0x0000000202d27824 */ /* 0x000fe200078e00ff */
[----:B------:R1:W-:Y:S01]  /*1650*/  @!P4 LDGSTS.E.BYPASS.LTC128B.128 [R223+0xb000], [R6.64+0x80] ;  /* 0x0b00008006dfcfae */ /* 0x0003e2000b901d46 */
[----:B------:R-:W-:Y:S01]  /*1660*/  IMAD.MOV.U32 R0, RZ, RZ, -0x20 ;  /* 0xffffffe0ff007424 */ /* 0x000fe200078e00ff */
[----:B------:R-:W-:Y:S02]  /*1670*/  IADD3 R2, R208, 0x8000, RZ ;  /* 0x00008000d0027810 */ /* 0x000fe40007ffe0ff */
[----:B------:R-:W-:Y:S01]  /*1680*/  @P3 STS.128 [R223+0xa800], RZ ;  /* 0x00a800ffdf003388 */ /* 0x000fe20000000c00 */
[----:B------:R-:W-:-:S02]  /*1690*/  R2P PR, R18, 0x6 ;  /* 0x0000000612007804 */ /* 0x000fc40000000000 */
[----:B------:R-:W-:Y:S01]  /*16a0*/  IADD3 R219, R208, 0x8020, RZ ;  /* 0x00008020d0db7810 */ /* 0x000fe20007ffe0ff */
[----:B------:R-:W-:Y:S02]  /*16b0*/  @P3 STS.128 [R223+0xb800], RZ ;  /* 0x00b800ffdf003388 */ /* 0x000fe40000000c00 */
[----:B------:R-:W-:Y:S02]  /*16c0*/  SEL R0, R0, 0x20, P2 ;  /* 0x0000002000007807 */ /* 0x000fe40001000000 */
[----:B------:R-:W-:Y:S01]  /*16d0*/  @!PT LDS RZ, [RZ] ;  /* 0x00000000fffff984 */ /* 0x000fe20000000800 */
[----:B------:R-:W-:Y:S01]  /*16e0*/  @!PT LDS RZ, [RZ] ;  /* 0x00000000fffff984 */ /* 0x000fe20000000800 */
[----:B------:R-:W-:Y:S01]  /*16f0*/  @!PT LDS RZ, [RZ] ;  /* 0x00000000fffff984 */ /* 0x000fe20000000800 */
[----:B------:R4:W-:Y:S03]  /*1700*/  @!P3 LDGSTS.E.BYPASS.LTC128B.128 [R223+0xa800], [R4.64] ;  /* 0x0a80000004dfbfae */ /* 0x0009e6000b901d46 */
[----:B------:R-:W-:Y:S01]  /*1710*/  IMAD R218, R0, 0x2, R210 ;  /* 0x0000000200da7824 */ /* 0x000fe200078e02d2 */
[----:B------:R4:W-:Y:S04]  /*1720*/  @!P3 LDGSTS.E.BYPASS.LTC128B.128 [R223+0xb800], [R4.64+0x80] ;  /* 0x0b80008004dfbfae */ /* 0x0009e8000b901d46 */
[----:B--2---:R-:W-:Y:S04]  /*1730*/  LDSM.16.M88.4 R20, [R208+0x8000] ;  /* 0x00800000d014783b */ /* 0x004fe80000000200 */
[----:B------:R-:W2:Y:S04]  /*1740*/  LDSM.16.M88.4 R8, [R210+0x2000] ;  /* 0x00200000d208783b */ /* 0x000ea80000000200 */
[----:B------:R-:W5:Y:S04]  /*1750*/  LDSM.16.M88.4 R28, [R208+0x8800] ;  /* 0x00880000d01c783b */ /* 0x000f680000000200 */
[----:B------:R-:W1:Y:S04]  /*1760*/  LDSM.16.M88.4 R12, [R210] ;  /* 0x00000000d20c783b */ /* 0x000e680000000200 */
[----:B------:R-:W0:Y:S01]  /*1770*/  LDGDEPBAR ;  /* 0x00000000000079af */ /* 0x000e220000000000 */
[----:B----4-:R-:W-:-:S05]  /*1780*/  IMAD.MOV.U32 R4, RZ, RZ, 0x10 ;  /* 0x00000010ff047424 */ /* 0x010fca00078e00ff */
[----:B------:R-:W-:Y:S02]  /*1790*/  SEL R4, R4, 0xfffffff0, !P1 ;  /* 0xfffffff004047807 */ /* 0x000fe40004800000 */
[----:B------:R-:W-:-:S03]  /*17a0*/  R2P PR, R25, 0x6 ;  /* 0x0000000619007804 */ /* 0x000fc60000000000 */
[----:B------:R-:W-:-:S04]  /*17b0*/  IMAD R212, R4, 0x2, R210 ;  /* 0x0000000204d47824 */ /* 0x000fc800078e02d2 */
[----:B------:R-:W-:Y:S01]  /*17c0*/  IMAD R217, R0, 0x2, R212 ;  /* 0x0000000200d97824 */ /* 0x000fe200078e02d4 */
[----:B---3--:R-:W-:Y:S04]  /*17d0*/  LDSM.16.M88.4 R16, [R212+0x2000] ;  /* 0x00200000d410783b */ /* 0x008fe80000000200 */
[----:B------:R-:W-:Y:S01]  /*17e0*/  LDSM.16.M88.4 R24, [R212] ;  /* 0x00000000d418783b */ /* 0x000fe20000000200 */
[----:B------:R-:W-:Y:S01]  /*17f0*/  @P1 IADD3 R219, R2, -0x20, RZ ;  /* 0xffffffe002db1810 */ /* 0x000fe20007ffe0ff */
[----:B--2---:R-:W-:Y:S01]  /*1800*/  HMMA.16816.F32.BF16 R36, R8, R20, RZ ;  /* 0x000000140824723c */ /* 0x004fe200000418ff */
[----:B------:R-:W-:Y:S02]  /*1810*/  IMAD.MOV.U32 R2, RZ, RZ, 0x40 ;  /* 0x00000040ff027424 */ /* 0x000fe400078e00ff */
[C---:B------:R-:W-:Y:S01]  /*1820*/  IADD3 R222, R219.reuse, 0x800, RZ ;  /* 0x00000800dbde7810 */ /* 0x040fe20007ffe0ff */
[----:B------:R-:W2:Y:S01]  /*1830*/  LDSM.16.M88.4 R32, [R219] ;  /* 0x00000000db20783b */ /* 0x000ea20000000200 */
[----:B------:R-:W-:-:S02]  /*1840*/  IADD3 R221, R219, 0x1000, RZ ;  /* 0x00001000dbdd7810 */ /* 0x000fc40007ffe0ff */
[----:B------:R-:W-:Y:S01]  /*1850*/  SEL R2, R2, 0xffffffc0, !P2 ;  /* 0xffffffc002027807 */ /* 0x000fe20005000000 */
[----:B------:R-:W3:Y:S01]  /*1860*/  LDSM.16.M88.4 R44, [R219+0x800] ;  /* 0x00080000db2c783b */ /* 0x000ee20000000200 */
[----:B-----5:R-:W-:Y:S01]  /*1870*/  HMMA.16816.F32.BF16 R40, R8, R28, RZ ;  /* 0x0000001c0828723c */ /* 0x020fe200000418ff */
[----:B------:R-:W-:Y:S02]  /*1880*/  IADD3 R220, R219, 0x1800, RZ ;  /* 0x00001800dbdc7810 */ /* 0x000fe40007ffe0ff */
[----:B------:R-:W-:Y:S02]  /*1890*/  IMAD.IADD R216, R208, 0x1, R2 ;  /* 0x00000001d0d87824 */ /* 0x000fe400078e0202 */
[----:B------:R-:W-:Y:S02]  /*18a0*/  IMAD.IADD R215, R2, 0x1, R219 ;  /* 0x0000000102d77824 */ /* 0x000fe400078e02db */
[----:B------:R-:W-:Y:S01]  /*18b0*/  IMAD.SHL.U32 R2, R89, 0x2, RZ ;  /* 0x0000000259027824 */ /* 0x000fe200078e00ff */
[----:B-1----:R-:W-:Y:S04]  /*18c0*/  HMMA.16816.F32.BF16 R64, R12, R20, RZ ;  /* 0x000000140c40723c */ /* 0x002fe800000418ff */
[----:B------:R-:W-:-:S04]  /*18d0*/  LOP3.LUT R2, R2, 0x6, RZ, 0xc0, !PT ;  /* 0x0000000602027812 */ /* 0x000fc800078ec0ff */
[----:B------:R-:W-:Y:S01]  /*18e0*/  HMMA.16816.F32.BF16 R48, R8, R22, RZ ;  /* 0x000000160830723c */ /* 0x000fe200000418ff */
[----:B------:R-:W-:-:S05]  /*18f0*/  IMAD R2, R59, 0x20, R2 ;  /* 0x000000203b027824 */ /* 0x000fca00078e0202 */
[C---:B------:R-:W-:Y:S02]  /*1900*/  IADD3 R5, R2.reuse, 0x1, RZ ;  /* 0x0000000102057810 */ /* 0x040fe40007ffe0ff */
[----:B------:R-:W-:Y:S01]  /*1910*/  HMMA.16816.F32.BF16 R72, R12, R22, RZ ;  /* 0x000000160c48723c */ /* 0x000fe200000418ff */
[C---:B------:R-:W-:Y:S02]  /*1920*/  IADD3 R3, R2.reuse, 0x8, RZ ;  /* 0x0000000802037810 */ /* 0x040fe40007ffe0ff */
[-C--:B------:R-:W-:Y:S02]  /*1930*/  ISETP.GE.AND P0, PT, R5, R56.reuse, PT ;  /* 0x000000380500720c */ /* 0x080fe40003f06270 */
[----:B------:R-:W-:Y:S02]  /*1940*/  ISETP.GE.AND P6, PT, R3, R56, PT ;  /* 0x000000380300720c */ /* 0x000fe40003fc6270 */
[C---:B------:R-:W-:Y:S01]  /*1950*/  IADD3 R3, R2.reuse, 0x9, RZ ;  /* 0x0000000902037810 */ /* 0x040fe20007ffe0ff */
[----:B------:R-:W-:Y:S01]  /*1960*/  HMMA.16816.F32.BF16 R20, R8, R30, RZ ;  /* 0x0000001e0814723c */ /* 0x000fe200000418ff */
[----:B------:R-:W-:Y:S01]  /*1970*/  LDSM.16.M88.4 R8, [R218+0x2000] ;  /* 0x00200000da08783b */ /* 0x000fe20000000200 */
[----:B------:R-:W-:-:S02]  /*1980*/  IADD3 R6, R2, 0x10, RZ ;  /* 0x0000001002067810 */ /* 0x000fc40007ffe0ff */
[-C--:B------:R-:W-:Y:S02]  /*1990*/  ISETP.GE.AND P5, PT, R3, R56.reuse, PT ;  /* 0x000000380300720c */ /* 0x080fe40003fa6270 */
[C---:B------:R-:W-:Y:S02]  /*19a0*/  IADD3 R5, R2.reuse, 0x11, RZ ;  /* 0x0000001102057810 */ /* 0x040fe40007ffe0ff */
[----:B------:R-:W-:Y:S01]  /*19b0*/  HMMA.16816.F32.BF16 R60, R12, R28, RZ ;  /* 0x0000001c0c3c723c */ /* 0x000fe200000418ff */
[C---:B------:R-:W-:Y:S02]  /*19c0*/  IADD3 R3, R2.reuse, 0x18, RZ ;  /* 0x0000001802037810 */ /* 0x040fe40007ffe0ff */
[CC--:B------:R-:W-:Y:S02]  /*19d0*/  ISETP.GE.AND P1, PT, R2.reuse, R56.reuse, PT ;  /* 0x000000380200720c */ /* 0x0c0fe40003f26270 */
[----:B------:R-:W-:Y:S02]  /*19e0*/  IADD3 R2, R2, 0x19, RZ ;  /* 0x0000001902027810 */ /* 0x000fe40007ffe0ff */
[-C--:B------:R-:W-:Y:S01]  /*19f0*/  ISETP.GE.AND P4, PT, R6, R56.reuse, PT ;  /* 0x000000380600720c */ /* 0x080fe20003f86270 */
[----:B--2---:R-:W-:Y:S01]  /*1a00*/  HMMA.16816.F32.BF16 R84, R16, R32, R36 ;  /* 0x000000201054723c */ /* 0x004fe20000041824 */
[----:B------:R-:W1:Y:S01]  /*1a10*/  LDSM.16.M88.4 R36, [R216+0x8000] ;  /* 0x00800000d824783b */ /* 0x000e620000000200 */
[----:B------:R-:W-:-:S02]  /*1a20*/  ISETP.GE.AND P3, PT, R5, R56, PT ;  /* 0x000000380500720c */ /* 0x000fc40003f66270 */
[----:B------:R-:W-:-:S04]  /*1a30*/  ISETP.GE.AND P2, PT, R3, R56, PT ;  /* 0x000000380300720c */ /* 0x000fc80003f46270 */
[----:B---3--:R-:W-:Y:S01]  /*1a40*/  HMMA.16816.F32.BF16 R76, R16, R44, R40 ;  /* 0x0000002c104c723c */ /* 0x008fe20000041828 */
[----:B------:R-:W2:Y:S07]  /*1a50*/  LDSM.16.M88.4 R40, [R216+0x8800] ;  /* 0x00880000d828783b */ /* 0x000eae0000000200 */
[----:B------:R-:W-:Y:S01]  /*1a60*/  HMMA.16816.F32.BF16 R68, R12, R30, RZ ;  /* 0x0000001e0c44723c */ /* 0x000fe200000418ff */
[----:B------:R-:W3:Y:S04]  /*1a70*/  LDSM.16.M88.4 R12, [R218] ;  /* 0x00000000da0c783b */ /* 0x000ee80000000200 */
[----:B------:R-:W-:Y:S03]  /*1a80*/  LDSM.16.M88.4 R28, [R215+0x800] ;  /* 0x00080000d71c783b */ /* 0x000fe60000000200 */
[C---:B------:R-:W-:Y:S08]  /*1a90*/  HMMA.16816.F32.BF16 R80, R16.reuse, R34, R48 ;  /* 0x000000221050723c */ /* 0x040ff00000041830 */
[----:B------:R-:W-:Y:S01]  /*1aa0*/  HMMA.16816.F32.BF16 R52, R16, R46, R20 ;  /* 0x0000002e1034723c */ /* 0x000fe20000041814 */
[----:B------:R-:W-:Y:S07]  /*1ab0*/  LDSM.16.M88.4 R20, [R217+0x2000] ;  /* 0x00200000d914783b */ /* 0x000fee0000000200 */
[C---:B------:R-:W-:Y:S08]  /*1ac0*/  HMMA.16816.F32.BF16 R48, R24.reuse, R32, R64 ;  /* 0x000000201830723c */ /* 0x040ff00000041840 */
[C---:B------:R-:W-:Y:S08]  /*1ad0*/  HMMA.16816.F32.BF16 R60, R24.reuse, R44, R60 ;  /* 0x0000002c183c723c */ /* 0x040ff0000004183c */
[C---:B------:R-:W-:Y:S01]  /*1ae0*/  HMMA.16816.F32.BF16 R16, R24.reuse, R34, R72 ;  /* 0x000000221810723c */ /* 0x040fe20000041848 */
[----:B------:R-:W4:Y:S07]  /*1af0*/  LDSM.16.M88.4 R32, [R215] ;  /* 0x00000000d720783b */ /* 0x000f2e0000000200 */
[----:B------:R-:W-:Y:S01]  /*1b00*/  HMMA.16816.F32.BF16 R68, R24, R46, R68 ;  /* 0x0000002e1844723c */ /* 0x000fe20000041844 */
[----:B------:R-:W5:Y:S04]  /*1b10*/  LDSM.16.M88.4 R24, [R217] ;  /* 0x00000000d918783b */ /* 0x000f680000000200 */
[----:B------:R-:W-:Y:S03]  /*1b20*/  LDSM.16.M88.4 R44, [R208+0x9000] ;  /* 0x00900000d02c783b */ /* 0x000fe60000000200 */
[C---:B-1----:R-:W-:Y:S08]  /*1b30*/  HMMA.16816.F32.BF16 R72, R8.reuse, R36, R84 ;  /* 0x000000240848723c */ /* 0x042ff00000041854 */
[C---:B--2---:R-:W-:Y:S08]  /*1b40*/  HMMA.16816.F32.BF16 R84, R8.reuse, R40, R76 ;  /* 0x000000280854723c */ /* 0x044ff0000004184c */
[C---:B------:R-:W-:Y:S08]  /*1b50*/  HMMA.16816.F32.BF16 R80, R8.reuse, R38, R80 ;  /* 0x000000260850723c */ /* 0x040ff00000041850 */
[----:B------:R-:W-:Y:S08]  /*1b60*/  HMMA.16816.F32.BF16 R76, R8, R42, R52 ;  /* 0x0000002a084c723c */ /* 0x000ff00000041834 */
[C---:B---3--:R-:W-:Y:S01]  /*1b70*/  HMMA.16816.F32.BF16 R64, R12.reuse, R36, R48 ;  /* 0x000000240c40723c */ /* 0x048fe20000041830 */
[----:B------:R-:W-:Y:S07]  /*1b80*/  LDSM.16.M88.4 R48, [R208+0x9800] ;  /* 0x00980000d030783b */ /* 0x000fee0000000200 */
[C---:B------:R-:W-:Y:S01]  /*1b90*/  HMMA.16816.F32.BF16 R36, R12.reuse, R38, R16 ;  /* 0x000000260c24723c */ /* 0x040fe20000041810 */
[----:B------:R-:W1:Y:S07]  /*1ba0*/  LDSM.16.M88.4 R16, [R210+0x6000] ;  /* 0x00600000d210783b */ /* 0x000e6e0000000200 */
[C---:B------:R-:W-:Y:S08]  /*1bb0*/  HMMA.16816.F32.BF16 R8, R12.reuse, R40, R60 ;  /* 0x000000280c08723c */ /* 0x040ff0000004183c */
[----:B------:R-:W-:Y:S01]  /*1bc0*/  HMMA.16816.F32.BF16 R52, R12, R42, R68 ;  /* 0x0000002a0c34723c */ /* 0x000fe20000041844 */
[----:B------:R-:W2:Y:S04]  /*1bd0*/  LDSM.16.M88.4 R12, [R210+0x4000] ;  /* 0x00400000d20c783b */ /* 0x000ea80000000200 */
[----:B------:R-:W-:Y:S03]  /*1be0*/  LDSM.16.M88.4 R40, [R219+0x1000] ;  /* 0x00100000db28783b */ /* 0x000fe60000000200 */
[C---:B----4-:R-:W-:Y:S08]  /*1bf0*/  HMMA.16816.F32.BF16 R60, R20.reuse, R32, R72 ;  /* 0x00000020143c723c */ /* 0x050ff00000041848 */
[C---:B------:R-:W-:Y:S08]  /*1c00*/  HMMA.16816.F32.BF16 R68, R20.reuse, R34, R80 ;  /* 0x000000221444723c */ /* 0x040ff00000041850 */
[C---:B------:R-:W-:Y:S08]  /*1c10*/  HMMA.16816.F32.BF16 R72, R20.reuse, R28, R84 ;  /* 0x0000001c1448723c */ /* 0x040ff00000041854 */
[----:B------:R-:W-:Y:S08]  /*1c20*/  HMMA.16816.F32.BF16 R80, R20, R30, R76 ;  /* 0x0000001e1450723c */ /* 0x000ff0000004184c */
[C---:B-----5:R-:W-:Y:S01]  /*1c30*/  HMMA.16816.F32.BF16 R20, R24.reuse, R28, R8 ;  /* 0x0000001c1814723c */ /* 0x060fe20000041808 */
[----:B------:R-:W3:Y:S07]  /*1c40*/  LDSM.16.M88.4 R8, [R212+0x6000] ;  /* 0x00600000d408783b */ /* 0x000eee0000000200 */
[C---:B------:R-:W-:Y:S08]  /*1c50*/  HMMA.16816.F32.BF16 R76, R24.reuse, R32, R64 ;  /* 0x00000020184c723c */ /* 0x040ff00000041840 */
[C---:B------:R-:W-:Y:S01]  /*1c60*/  HMMA.16816.F32.BF16 R32, R24.reuse, R34, R36 ;  /* 0x000000221820723c */ /* 0x040fe20000041824 */
[----:B------:R-:W4:Y:S07]  /*1c70*/  LDSM.16.M88.4 R36, [R219+0x1800] ;  /* 0x00180000db24783b */ /* 0x000f2e0000000200 */
[----:B------:R-:W-:Y:S01]  /*1c80*/  HMMA.16816.F32.BF16 R28, R24, R30, R52 ;  /* 0x0000001e181c723c */ /* 0x000fe20000041834 */
[----:B------:R-:W5:Y:S04]  /*1c90*/  LDSM.16.M88.4 R24, [R212+0x4000] ;  /* 0x00400000d418783b */ /* 0x000f680000000200 */
[----:B------:R-:W-:Y:S03]  /*1ca0*/  LDSM.16.M88.4 R52, [R216+0x9000] ;  /* 0x00900000d834783b */ /* 0x000fe60000000200 */
[C---:B-1----:R-:W-:Y:S08]  /*1cb0*/  HMMA.16816.F32.BF16 R60, R16.reuse, R44, R60 ;  /* 0x0000002c103c723c */ /* 0x042ff0000004183c */
[----:B------:R-:W-:Y:S08]  /*1cc0*/  HMMA.16816.F32.BF16 R64, R16, R50, R80 ;  /* 0x000000321040723c */ /* 0x000ff00000041850 */
[-C--:B--2---:R-:W-:Y:S01]  /*1cd0*/  HMMA.16816.F32.BF16 R80, R12, R48.reuse, R20 ;  /* 0x000000300c50723c */ /* 0x084fe20000041814 */
[----:B------:R-:W1:Y:S07]  /*1ce0*/  LDSM.16.M88.4 R20, [R218+0x6000] ;  /* 0x00600000da14783b */ /* 0x000e6e0000000200 */
[----:B------:R-:W-:Y:S08]  /*1cf0*/  HMMA.16816.F32.BF16 R72, R16, R48, R72 ;  /* 0x000000301048723c */ /* 0x000ff00000041848 */
[----:B------:R-:W-:Y:S08]  /*1d00*/  HMMA.16816.F32.BF16 R76, R12, R44, R76 ;  /* 0x0000002c0c4c723c */ /* 0x000ff0000004184c */
[-C--:B------:R-:W-:Y:S08]  /*1d10*/  HMMA.16816.F32.BF16 R68, R16, R46.reuse, R68 ;  /* 0x0000002e1044723c */ /* 0x080ff00000041844 */
[C---:B------:R-:W-:Y:S01]  /*1d20*/  HMMA.16816.F32.BF16 R44, R12.reuse, R46, R32 ;  /* 0x0000002e0c2c723c */ /* 0x040fe20000041820 */
[----:B------:R-:W-:Y:S07]  /*1d30*/  LDSM.16.M88.4 R32, [R216+0x9800] ;  /* 0x00980000d820783b */ /* 0x000fee0000000200 */
[----:B------:R-:W-:Y:S01]  /*1d40*/  HMMA.16816.F32.BF16 R48, R12, R50, R28 ;  /* 0x000000320c30723c */ /* 0x000fe2000004181c */
[----:B------:R-:W2:Y:S04]  /*1d50*/  LDSM.16.M88.4 R12, [R218+0x4000] ;  /* 0x00400000da0c783b */ /* 0x000ea80000000200 */
[----:B------:R-:W-:Y:S03]  /*1d60*/  LDSM.16.M88.4 R28, [R215+0x1000] ;  /* 0x00100000d71c783b */ /* 0x000fe60000000200 */
[C---:B---3--:R-:W-:Y:S08]  /*1d70*/  HMMA.16816.F32.BF16 R16, R8.reuse, R40, R60 ;  /* 0x000000280810723c */ /* 0x048ff0000004183c */
[----:B----4-:R-:W-:Y:S08]  /*1d80*/  HMMA.16816.F32.BF16 R84, R8, R36, R72 ;  /* 0x000000240854723c */ /* 0x010ff00000041848 */
[----:B-----5:R-:W-:Y:S08]  /*1d90*/  HMMA.16816.F32.BF16 R72, R24, R40, R76 ;  /* 0x000000281848723c */ /* 0x020ff0000004184c */
[C---:B------:R-:W-:Y:S08]  /*1da0*/  HMMA.16816.F32.BF16 R60, R8.reuse, R42, R68 ;  /* 0x0000002a083c723c */ /* 0x040ff00000041844 */
[----:B------:R-:W-:Y:S01]  /*1db0*/  HMMA.16816.F32.BF16 R68, R8, R38, R64 ;  /* 0x000000260844723c */ /* 0x000fe20000041840 */
[----:B------:R-:W3:Y:S04]  /*1dc0*/  LDSM.16.M88.4 R8, [R217+0x6000] ;  /* 0x00600000d908783b */ /* 0x000ee80000000200 */
[----:B------:R-:W-:Y:S03]  /*1dd0*/  LDSM.16.M88.4 R64, [R215+0x1800] ;  /* 0x00180000d740783b */ /* 0x000fe60000000200 */
[----:B------:R-:W-:Y:S08]  /*1de0*/  HMMA.16816.F32.BF16 R76, R24, R42, R44 ;  /* 0x0000002a184c723c */ /* 0x000ff0000004182c */
[----:B-1----:R-:W-:Y:S01]  /*1df0*/  HMMA.16816.F32.BF16 R44, R20, R52, R16 ;  /* 0x00000034142c723c */ /* 0x002fe20000041810 */
[----:B------:R-:W1:Y:S01]  /*1e00*/  LDSM.16.M88.4 R16, [R217+0x4000] ;  /* 0x00400000d910783b */ /* 0x000e620000000200 */
[----:B------:R-:W-:-:S06]  /*1e10*/  DEPBAR.LE SB0, 0x0 ;  /* 0x000080000000791a */ /* 0x000fcc0000000000 */
[C---:B------:R-:W-:Y:S08]  /*1e20*/  HMMA.16816.F32.BF16 R80, R24.reuse, R36, R80 ;  /* 0x000000241850723c */ /* 0x040ff00000041850 */
[----:B------:R-:W-:Y:S08]  /*1e30*/  HMMA.16816.F32.BF16 R48, R24, R38, R48 ;  /* 0x000000261830723c */ /* 0x000ff00000041830 */
[----:B--2---:R-:W-:Y:S08]  /*1e40*/  HMMA.16816.F32.BF16 R24, R12, R52, R72 ;  /* 0x000000340c18723c */ /* 0x004ff00000041848 */
[C---:B------:R-:W-:Y:S08]  /*1e50*/  HMMA.16816.F32.BF16 R40, R20.reuse, R54, R60 ;  /* 0x000000361428723c */ /* 0x040ff0000004183c */
[C---:B------:R-:W-:Y:S08]  /*1e60*/  HMMA.16816.F32.BF16 R36, R20.reuse, R32, R84 ;  /* 0x000000201424723c */ /* 0x040ff00000041854 */
[----:B------:R-:W-:Y:S08]  /*1e70*/  HMMA.16816.F32.BF16 R20, R20, R34, R68 ;  /* 0x000000221414723c */ /* 0x000ff00000041844 */
[C---:B------:R-:W-:Y:S08]  /*1e80*/  HMMA.16816.F32.BF16 R52, R12.reuse, R54, R76 ;  /* 0x000000360c34723c */ /* 0x040ff0000004184c */
[C---:B------:R-:W-:Y:S08]  /*1e90*/  HMMA.16816.F32.BF16 R60, R12.reuse, R32, R80 ;  /* 0x000000200c3c723c */ /* 0x040ff00000041850 */
[----:B------:R-:W-:Y:S08]  /*1ea0*/  HMMA.16816.F32.BF16 R48, R12, R34, R48 ;  /* 0x000000220c30723c */ /* 0x000ff00000041830 */
[-C--:B---3--:R-:W-:Y:S08]  /*1eb0*/  HMMA.16816.F32.BF16 R44, R8, R28.reuse, R44 ;  /* 0x0000001c082c723c */ /* 0x088ff0000004182c */
[----:B-1----:R-:W-:Y:S08]  /*1ec0*/  HMMA.16816.F32.BF16 R12, R16, R28, R24 ;  /* 0x0000001c100c723c */ /* 0x002ff00000041818 */
[C---:B------:R-:W-:Y:S08]  /*1ed0*/  HMMA.16816.F32.BF16 R40, R8.reuse, R30, R40 ;  /* 0x0000001e0828723c */ /* 0x040ff00000041828 */
[----:B------:R-:W-:Y:S01]  /*1ee0*/  HMMA.16816.F32.BF16 R36, R8, R64, R36 ;  /* 0x000000400824723c */ /* 0x000fe20000041824 */
[----:B------:R-:W-:-:S07]  /*1ef0*/  FSEL R24, R47, -INF , !P0 ;  /* 0xff8000002f187808 */ /* 0x000fce0004000000 */
[----:B------:R-:W-:Y:S01]  /*1f00*/  HMMA.16816.F32.BF16 R32, R8, R66, R20 ;  /* 0x000000420820723c */ /* 0x000fe20000041814 */
[----:B------:R-:W-:-:S06]  /*1f10*/  FSEL R47, R13, -INF , !P0 ;  /* 0xff8000000d2f7808 */ /* 0x000fcc0004000000 */
        /* <DEDUP_REMOVED lines=12> */
[----:B------:R-:W-:Y:S02]  /*1fe0*/  ISETP.GE.AND P0, PT, R56, 0x21, PT ;  /* 0x000000213800780c */ /* 0x000fe40003f06270 */
[----:B------:R-:W-:Y:S02]  /*1ff0*/  FSEL R62, R14, -INF , !P1 ;  /* 0xff8000000e3e7808 */ /* 0x000fe40004800000 */
[----:B------:R-:W-:Y:S01]  /*2000*/  ISETP.GE.AND P1, PT, R2, R56, PT ;  /* 0x000000380200720c */ /* 0x000fe20003f26270 */
[----:B------:R-:W-:Y:S01]  /*2010*/  IMAD.IADD R2, R57, 0x1, R58 ;  /* 0x0000000139027824 */ /* 0x000fe200078e023a */
        /* <DEDUP_REMOVED lines=19> */
[----:B------:R-:W-:Y:S01]  /*2150*/  FSEL R133, R17, -INF , !P1 ;  /* 0xff80000011857808 */ /* 0x000fe20004800000 */
[----:B------:R-:W-:Y:S06]  /*2160*/  BAR.SYNC.DEFER_BLOCKING 0x0 ;  /* 0x0000000000007b1d */ /* 0x000fec0000010000 */
[----:B------:R-:W-:Y:S05]  /*2170*/  @!P0 BRA `(.L_x_843) ;  /* 0x0000012000008947 */ /* 0x000fea0003800000 */
[----:B------:R-:W-:-:S04]  /*2180*/  LEA.HI.SX32 R8, R224, 0xfffffffe, 0x1b ;  /* 0xfffffffee0087811 */ /* 0x000fc800078fdaff */
[----:B------:R-:W-:Y:S01]  /*2190*/  SHF.R.S32.HI R5, RZ, 0x1f, R8 ;  /* 0x0000001fff057819 */ /* 0x000fe20000011408 */
[----:B------:R-:W-:Y:S02]  /*21a0*/  IMAD R3, R92, R8, RZ ;  /* 0x000000085c037224 */ /* 0x000fe400078e02ff */
[----:B------:R-:W-:-:S04]  /*21b0*/  IMAD.WIDE.U32 R8, R8, R91, R248 ;  /* 0x0000005b08087225 */ /* 0x000fc800078e00f8 */
[----:B------:R-:W-:Y:S01]  /*21c0*/  IMAD R3, R5, R91, R3 ;  /* 0x0000005b05037224 */ /* 0x000fe200078e0203 */
[----:B------:R-:W-:-:S03]  /*21d0*/  LEA R6, P2, R8, c[0x0][0x168], 0x1 ;  /* 0x00005a0008067a11 */ /* 0x000fc600078408ff */
[----:B------:R-:W-:Y:S01]  /*21e0*/  IMAD.IADD R3, R9, 0x1, R3 ;  /* 0x0000000109037824 */ /* 0x000fe200078e0203 */
[----:B------:R-:W-:-:S04]  /*21f0*/  LEA R10, P1, R90, R6, 0x1 ;  /* 0x000000065a0a7211 */ /* 0x000fc800078208ff */
[----:B------:R-:W-:-:S04]  /*2200*/  LEA.HI.X R7, R8, c[0x0][0x16c], R3, 0x1, P2 ;  /* 0x00005b0008077a11 */ /* 0x000fc800010f0c03 */
[----:B------:R-:W-:Y:S01]  /*2210*/  LEA.HI.X R11, R90, R7, R88, 0x1, P1 ;  /* 0x000000075a0b7211 */ /* 0x000fe200008f0c58 */
[----:B------:R-:W-:Y:S01]  /*2220*/  @!PT LDS RZ, [RZ] ;  /* 0x00000000fffff984 */ /* 0x000fe20000000800 */
[----:B------:R-:W-:Y:S01]  /*2230*/  @!PT LDS RZ, [RZ] ;  /* 0x00000000fffff984 */ /* 0x000fe20000000800 */
[----:B------:R-:W-:Y:S01]  /*2240*/  @!PT LDS RZ, [RZ] ;  /* 0x00000000fffff984 */ /* 0x000fe20000000800 */
[----:B------:R1:W-:Y:S04]  /*2250*/  LDGSTS.E.BYPASS.LTC128B.128 [R223+0x8000], [R6.64] ;  /* 0x0800000006df7fae */ /* 0x0003e8000b901d46 */
[----:B------:R1:W-:Y:S04]  /*2260*/  LDGSTS.E.BYPASS.LTC128B.128 [R223+0x9000], [R6.64+0x80] ;  /* 0x0900008006df7fae */ /* 0x0003e8000b901d46 */
[----:B------:R1:W-:Y:S04]  /*2270*/  LDGSTS.E.BYPASS.LTC128B.128 [R223+0x8800], [R10.64] ;  /* 0x088000000adf7fae */ /* 0x0003e8000b901d46 */
[----:B------:R1:W-:Y:S04]  /*2280*/  LDGSTS.E.BYPASS.LTC128B.128 [R223+0x9800], [R10.64+0x80] ;  /* 0x098000800adf7fae */ /* 0x0003e8000b901d46 */
[----:B------:R-:W0:Y:S02]  /*2290*/  LDGDEPBAR ;  /* 0x00000000000079af */ /* 0x000e240000000000 */
.L_x_843:
        /* <DEDUP_REMOVED lines=14> */
[----:B------:R-:W-:Y:S01]  /*2380*/  SHF.L.U32 R209, R2, 0x1, RZ ;  /* 0x0000000102d17819 */ /* 0x000fe200000006ff */
[----:B-1----:R-:W1:Y:S03]  /*2390*/  SHFL.BFLY PT, R6, R3, 0x2, 0x1f ;  /* 0x0c401f0003067f89 */ /* 0x002e6600000e0000 */
[-C--:B------:R-:W-:Y:S01]  /*23a0*/  LEA R211, R4, R209.reuse, 0x1 ;  /* 0x000000d104d37211 */ /* 0x080fe200078e08ff */
[----:B------:R-:W-:Y:S01]  /*23b0*/  LDSM.16.MT88.4 R36, [R209+0xa000] ;  /* 0x00a00000d124783b */ /* 0x000fe20000004200 */
[C---:B------:R-:W-:Y:S02]  /*23c0*/  LEA R214, R0.reuse, R209, 0x1 ;  /* 0x000000d100d67211 */ /* 0x040fe400078e08ff */
[----:B------:R-:W-:Y:S01]  /*23d0*/  LEA R213, R0, R211, 0x1 ;  /* 0x000000d300d57211 */ /* 0x000fe200078e08ff */
[----:B------:R-:W-:Y:S04]  /*23e0*/  LDSM.16.MT88.4 R32, [R211+0xa000] ;  /* 0x00a00000d320783b */ /* 0x000fe80000004200 */
[----:B------:R-:W-:Y:S04]  /*23f0*/  LDSM.16.MT88.4 R16, [R214+0xa000] ;  /* 0x00a00000d610783b */ /* 0x000fe80000004200 */
[----:B------:R-:W-:Y:S04]  /*2400*/  LDSM.16.MT88.4 R48, [R213+0xa000] ;  /* 0x00a00000d530783b */ /* 0x000fe80000004200 */
[----:B------:R-:W-:Y:S01]  /*2410*/  LDSM.16.MT88.4 R52, [R209+0xb000] ;  /* 0x00b00000d134783b */ /* 0x000fe20000004200 */
[----:B-1----:R-:W-:-:S03]  /*2420*/  FMNMX.FTZ R3, R6, R3, !PT ;  /* 0x0000000306037209 */ /* 0x002fc60007810000 */
[----:B------:R-:W-:Y:S04]  /*2430*/  LDSM.16.MT88.4 R64, [R214+0xb000] ;  /* 0x00b00000d640783b */ /* 0x000fe80000004200 */
[----:B------:R-:W1:Y:S04]  /*2440*/  SHFL.BFLY PT, R6, R5, 0x2, 0x1f ;  /* 0x0c401f0005067f89 */ /* 0x000e6800000e0000 */
[----:B------:R-:W2:Y:S04]  /*2450*/  SHFL.BFLY PT, R134, R3, 0x1, 0x1f ;  /* 0x0c201f0003867f89 */ /* 0x000ea800000e0000 */
[----:B------:R-:W-:Y:S04]  /*2460*/  LDSM.16.MT88.4 R68, [R213+0xb000] ;  /* 0x00b00000d544783b */ /* 0x000fe80000004200 */
[----:B------:R-:W-:Y:S04]  /*2470*/  LDSM.16.MT88.4 R96, [R209+0xb800] ;  /* 0x00b80000d160783b */ /* 0x000fe80000004200 */
[----:B------:R-:W-:Y:S04]  /*2480*/  LDSM.16.MT88.4 R108, [R211+0xb800] ;  /* 0x00b80000d36c783b */ /* 0x000fe80000004200 */
[----:B------:R-:W-:Y:S01]  /*2490*/  LDSM.16.MT88.4 R152, [R209+0xa800] ;  /* 0x00a80000d198783b */ /* 0x000fe20000004200 */
[----:B-1----:R-:W-:-:S03]  /*24a0*/  FMNMX.FTZ R5, R6, R5, !PT ;  /* 0x0000000506057209 */ /* 0x002fc60007810000 */
[----:B------:R-:W-:Y:S01]  /*24b0*/  LDSM.16.MT88.4 R80, [R213+0xa800] ;  /* 0x00a80000d550783b */ /* 0x000fe20000004200 */
[----:B--2---:R-:W-:-:S03]  /*24c0*/  FMNMX.FTZ R134, R3, R134, !PT ;  /* 0x0000008603867209 */ /* 0x004fc60007810000 */
[----:B------:R-:W1:Y:S01]  /*24d0*/  SHFL.BFLY PT, R6, R5, 0x1, 0x1f ;  /* 0x0c201f0005067f89 */ /* 0x000e6200000e0000 */
[C---:B------:R-:W-:Y:S01]  /*24e0*/  FSETP.NEU.FTZ.AND P1, PT, R134.reuse, -INF , PT ;  /* 0xff8000008600780b */ /* 0x040fe20003f3d000 */
[----:B------:R-:W-:Y:S02]  /*24f0*/  FMUL.FTZ R8, R134, c[0x0][0x23c] ;  /* 0x00008f0086087a20 */ /* 0x000fe40000410000 */
[----:B------:R-:W-:Y:S03]  /*2500*/  LDSM.16.MT88.4 R120, [R214+0xb800] ;  /* 0x00b80000d678783b */ /* 0x000fe60000004200 */
[----:B------:R-:W-:-:S05]  /*2510*/  FSEL R8, R8, RZ, P1 ;  /* 0x000000ff08087208 */ /* 0x000fca0000800000 */
[--C-:B------:R-:W-:Y:S02]  /*2520*/  FFMA.FTZ R3, R20, c[0x0][0x23c], -R8.reuse ;  /* 0x00008f0014037a23 */ /* 0x100fe40000010808 */
[--C-:B------:R-:W-:Y:S02]  /*2530*/  FFMA.FTZ R9, R22, c[0x0][0x23c], -R8.reuse ;  /* 0x00008f0016097a23 */ /* 0x100fe40000010808 */
[----:B------:R2:W-:Y:S01]  /*2540*/  MUFU.EX2 R235, R3 ;  /* 0x0000000300eb7308 */ /* 0x0005e20000000800 */
[----:B------:R-:W-:-:S07]  /*2550*/  FFMA.FTZ R10, R25, c[0x0][0x23c], -R8 ;  /* 0x00008f00190a7a23 */ /* 0x000fce0000010808 */
[----:B------:R-:W-:Y:S01]  /*2560*/  MUFU.EX2 R229, R9 ;  /* 0x0000000900e57308 */ /* 0x000fe20000000800 */
[----:B--2---:R-:W-:-:S07]  /*2570*/  FFMA.FTZ R3, R21, c[0x0][0x23c], -R8 ;  /* 0x00008f0015037a23 */ /* 0x004fce0000010808 */
[----:B------:R2:W3:Y:S08]  /*2580*/  MUFU.EX2 R231, R10 ;  /* 0x0000000a00e77308 */ /* 0x0004f00000000800 */
[----:B------:R1:W-:Y:S01]  /*2590*/  MUFU.EX2 R234, R3 ;  /* 0x0000000300ea7308 */ /* 0x0003e20000000800 */
[----:B--2---:R-:W-:Y:S01]  /*25a0*/  FFMA.FTZ R10, R26, c[0x0][0x23c], -R8 ;  /* 0x00008f001a0a7a23 */ /* 0x004fe20000010808 */
[----:B---3--:R-:W-:-:S06]  /*25b0*/  F2FP.BF16.PACK_AB R128, R231, R229 ;  /* 0x000000e5e780723e */ /* 0x008fcc00000010ff */
[----:B------:R2:W-:Y:S01]  /*25c0*/  MUFU.EX2 R230, R10 ;  /* 0x0000000a00e67308 */ /* 0x0005e20000000800 */
[----:B-1----:R-:W-:Y:S01]  /*25d0*/  FMNMX.FTZ R3, R5, R6, !PT ;  /* 0x0000000605037209 */ /* 0x002fe20007810000 */
[----:B------:R-:W-:-:S03]  /*25e0*/  FFMA.FTZ R5, R12, c[0x0][0x23c], -R8 ;  /* 0x00008f000c057a23 */ /* 0x000fc60000010808 */
[C---:B------:R-:W-:Y:S01]  /*25f0*/  FSETP.NEU.FTZ.AND P1, PT, R3.reuse, -INF , PT ;  /* 0xff8000000300780b */ /* 0x040fe20003f3d000 */
[----:B------:R-:W-:Y:S02]  /*2600*/  FMUL.FTZ R6, R3, c[0x0][0x23c] ;  /* 0x00008f0003067a20 */ /* 0x000fe40000410000 */
[----:B------:R1:W-:Y:S03]  /*2610*/  MUFU.EX2 R233, R5 ;  /* 0x0000000500e97308 */ /* 0x0003e60000000800 */
[----:B------:R-:W-:-:S05]  /*2620*/  FSEL R2, R6, RZ, P1 ;  /* 0x000000ff06027208 */ /* 0x000fca0000800000 */
[--C-:B------:R-:W-:Y:S02]  /*2630*/  FFMA.FTZ R0, R24, c[0x0][0x23c], -R2.reuse ;  /* 0x00008f0018007a23 */ /* 0x100fe40000010802 */
[--C-:B--2---:R-:W-:Y:S02]  /*2640*/  FFMA.FTZ R10, R28, c[0x0][0x23c], -R2.reuse ;  /* 0x00008f001c0a7a23 */ /* 0x104fe40000010802 */
[----:B------:R2:W-:Y:S01]  /*2650*/  MUFU.EX2 R226, R0 ;  /* 0x0000000000e27308 */ /* 0x0005e20000000800 */
[----:B------:R-:W-:Y:S02]  /*2660*/  FFMA.FTZ R4, R23, c[0x0][0x23c], -R2 ;  /* 0x00008f0017047a23 */ /* 0x000fe40000010802 */
[--C-:B-1----:R-:W-:Y:S01]  /*2670*/  FFMA.FTZ R5, R13, c[0x0][0x23c], -R8.reuse ;  /* 0x00008f000d057a23 */ /* 0x102fe20000010808 */
[----:B------:R-:W-:Y:S01]  /*2680*/  LDSM.16.MT88.4 R20, [R211+0xa800] ;  /* 0x00a80000d314783b */ /* 0x000fe20000004200 */
[----:B------:R-:W-:-:S03]  /*2690*/  FFMA.FTZ R8, R27, c[0x0][0x23c], -R8 ;  /* 0x00008f001b087a23 */ /* 0x000fc60000010808 */
[----:B------:R-:W-:Y:S01]  /*26a0*/  MUFU.EX2 R206, R10 ;  /* 0x0000000a00ce7308 */ /* 0x000fe20000000800 */
[----:B------:R-:W-:Y:S01]  /*26b0*/  LDSM.16.MT88.4 R24, [R214+0xa800] ;  /* 0x00a80000d618783b */ /* 0x000fe20000004200 */
[----:B--2---:R-:W-:-:S06]  /*26c0*/  FFMA.FTZ R0, R14, c[0x0][0x23c], -R2 ;  /* 0x00008f000e007a23 */ /* 0x004fcc0000010802 */
[----:B------:R-:W1:Y:S08]  /*26d0*/  MUFU.EX2 R243, R8 ;  /* 0x0000000800f37308 */ /* 0x000e700000000800 */
[----:B------:R2:W-:Y:S08]  /*26e0*/  MUFU.EX2 R227, R0 ;  /* 0x0000000000e37308 */ /* 0x0005f00000000800 */
[----:B------:R-:W3:Y:S01]  /*26f0*/  MUFU.EX2 R236, R5 ;  /* 0x0000000500ec7308 */ /* 0x000ee20000000800 */
[----:B-1----:R-:W-:Y:S01]  /*2700*/  F2FP.BF16.PACK_AB R130, R243, R230 ;  /* 0x000000e6f382723e */ /* 0x002fe200000010ff */
[----:B--2---:R-:W-:-:S06]  /*2710*/  FFMA.FTZ R0, R15, c[0x0][0x23c], -R2 ;  /* 0x00008f000f007a23 */ /* 0x004fcc0000010802 */
[----:B------:R1:W2:Y:S01]  /*2720*/  MUFU.EX2 R228, R4 ;  /* 0x0000000400e47308 */ /* 0x0002a20000000800 */
[----:B------:R-:W4:Y:S01]  /*2730*/  LDSM.16.MT88.4 R12, [R211+0xb000] ;  /* 0x00b00000d30c783b */ /* 0x000f220000004200 */
[----:B---3--:R-:W-:-:S06]  /*2740*/  F2FP.BF16.PACK_AB R6, R236, R233 ;  /* 0x000000e9ec06723e */ /* 0x008fcc00000010ff */
[----:B------:R3:W5:Y:S01]  /*2750*/  MUFU.EX2 R232, R0 ;  /* 0x0000000000e87308 */ /* 0x0007620000000800 */
[----:B-1----:R-:W-:Y:S02]  /*2760*/  F2FP.BF16.PACK_AB R4, R234, R235 ;  /* 0x000000ebea04723e */ /* 0x002fe400000010ff */
[----:B--2---:R-:W-:Y:S02]  /*2770*/  F2FP.BF16.PACK_AB R5, R226, R228 ;  /* 0x000000e4e205723e */ /* 0x004fe400000010ff */
[----:B---3--:R-:W-:Y:S02]  /*2780*/  FMNMX.FTZ R0, R45, R47, !PT ;  /* 0x0000002f2d007209 */ /* 0x008fe40007810000 */
[----:B-----5:R-:W-:Y:S02]  /*2790*/  F2FP.BF16.PACK_AB R7, R232, R227 ;  /* 0x000000e3e807723e */ /* 0x020fe400000010ff */
[----:B------:R-:W-:-:S04]  /*27a0*/  FMNMX.FTZ R0, R44, R0, !PT ;  /* 0x000000002c007209 */ /* 0x000fc80007810000 */
[----:B------:R-:W-:Y:S01]  /*27b0*/  FMNMX.FTZ R0, R46, R0, !PT ;  /* 0x000000002e007209 */ /* 0x000fe20007810000 */
[----:B------:R-:W-:Y:S03]  /*27c0*/  HMMA.16816.F32.BF16 R140, R4, R36, RZ ;  /* 0x00000024048c723c */ /* 0x000fe600000418ff */
[----:B------:R-:W-:-:S04]  /*27d0*/  FMNMX.FTZ R0, R137, R0, !PT ;  /* 0x0000000089007209 */ /* 0x000fc80007810000 */
[----:B------:R-:W-:Y:S01]  /*27e0*/  FMNMX.FTZ R0, R138, R0, !PT ;  /* 0x000000008a007209 */ /* 0x000fe20007810000 */
[----:B------:R-:W-:Y:S03]  /*27f0*/  HMMA.16816.F32.BF16 R40, R4, R32, RZ ;  /* 0x000000200428723c */ /* 0x000fe600000418ff */
[----:B------:R-:W-:-:S04]  /*2800*/  FMNMX.FTZ R0, R132, R0, !PT ;  /* 0x0000000084007209 */ /* 0x000fc80007810000 */
[----:B------:R-:W-:Y:S01]  /*2810*/  FMNMX.FTZ R9, R133, R0, !PT ;  /* 0x0000000085097209 */ /* 0x000fe20007810000 */
[----:B------:R-:W-:Y:S01]  /*2820*/  HMMA.16816.F32.BF16 R56, R4, R16, RZ ;  /* 0x000000100438723c */ /* 0x000fe200000418ff */
[----:B------:R-:W-:-:S03]  /*2830*/  FMNMX.FTZ R0, R62, R63, !PT ;  /* 0x0000003f3e007209 */ /* 0x000fc60007810000 */
[----:B------:R-:W1:Y:S01]  /*2840*/  SHFL.BFLY PT, R11, R9, 0x2, 0x1f ;  /* 0x0c401f00090b7f89 */ /* 0x000e6200000e0000 */
[----:B------:R-:W-:-:S03]  /*2850*/  FMNMX.FTZ R0, R60, R0, !PT ;  /* 0x000000003c007209 */ /* 0x000fc60007810000 */
[----:B------:R-:W-:Y:S01]  /*2860*/  HMMA.16816.F32.BF16 R72, R4, R48, RZ ;  /* 0x000000300448723c */ /* 0x000fe200000418ff */
[----:B------:R-:W-:-:S04]  /*2870*/  FMNMX.FTZ R0, R61, R0, !PT ;  /* 0x000000003d007209 */ /* 0x000fc80007810000 */
[----:B------:R-:W-:-:S03]  /*2880*/  FMNMX.FTZ R0, R160, R0, !PT ;  /* 0x00000000a0007209 */ /* 0x000fc60007810000 */
[----:B------:R-:W-:Y:S01]  /*2890*/  HMMA.16816.F32.BF16 R88, R4, R52, RZ ;  /* 0x000000340458723c */ /* 0x000fe200000418ff */
[----:B------:R-:W-:-:S04]  /*28a0*/  FMNMX.FTZ R0, R161, R0, !PT ;  /* 0x00000000a1007209 */ /* 0x000fc80007810000 */
[----:B------:R-:W-:-:S03]  /*28b0*/  FMNMX.FTZ R0, R139, R0, !PT ;  /* 0x000000008b007209 */ /* 0x000fc60007810000 */
[C---:B----4-:R-:W-:Y:S01]  /*28c0*/  HMMA.16816.F32.BF16 R100, R4.reuse, R12, RZ ;  /* 0x0000000c0464723c */ /* 0x050fe200000418ff */
[----:B------:R-:W-:Y:S02]  /*28d0*/  FMNMX.FTZ R0, R164, R0, !PT ;  /* 0x00000000a4007209 */ /* 0x000fe40007810000 */
[----:B-1----:R-:W-:Y:S01]  /*28e0*/  FMNMX.FTZ R8, R9, R11, !PT ;  /* 0x0000000b09087209 */ /* 0x002fe20007810000 */
[--C-:B------:R-:W-:Y:S02]  /*28f0*/  FFMA.FTZ R9, R30, c[0x0][0x23c], -R2.reuse ;  /* 0x00008f001e097a23 */ /* 0x100fe40000010802 */
[----:B------:R-:W1:Y:S02]  /*2900*/  SHFL.BFLY PT, R10, R0, 0x2, 0x1f ;  /* 0x0c401f00000a7f89 */ /* 0x000e6400000e0000 */
[C---:B------:R-:W-:Y:S01]  /*2910*/  HMMA.16816.F32.BF16 R112, R4.reuse, R64, RZ ;  /* 0x000000400470723c */ /* 0x040fe200000418ff */
[----:B------:R2:W3:Y:S01]  /*2920*/  MUFU.EX2 R207, R9 ;  /* 0x0000000900cf7308 */ /* 0x0004e20000000800 */
[----:B------:R-:W4:Y:S06]  /*2930*/  SHFL.BFLY PT, R11, R8, 0x1, 0x1f ;  /* 0x0c201f00080b7f89 */ /* 0x000f2c00000e0000 */
[C---:B------:R-:W-:Y:S08]  /*2940*/  HMMA.16816.F32.BF16 R124, R4.reuse, R68, RZ ;  /* 0x00000044047c723c */ /* 0x040ff000000418ff */
[----:B------:R-:W-:Y:S01]  /*2950*/  HMMA.16816.F32.BF16 R148, R4, R38, RZ ;  /* 0x000000260494723c */ /* 0x000fe200000418ff */
[--C-:B--2---:R-:W-:Y:S01]  /*2960*/  FFMA.FTZ R9, R31, c[0x0][0x23c], -R2.reuse ;  /* 0x00008f001f097a23 */ /* 0x104fe20000010802 */
[----:B---3--:R-:W-:Y:S01]  /*2970*/  F2FP.BF16.PACK_AB R129, R207, R206 ;  /* 0x000000cecf81723e */ /* 0x008fe200000010ff */
[----:B------:R-:W-:-:S02]  /*2980*/  FFMA.FTZ R2, R29, c[0x0][0x23c], -R2 ;  /* 0x00008f001d027a23 */ /* 0x000fc40000010802 */
[----:B------:R-:W-:Y:S01]  /*2990*/  LDSM.16.MT88.4 R28, [R213+0xb800] ;  /* 0x00b80000d51c783b */ /* 0x000fe20000004200 */
[----:B-1----:R-:W-:Y:S01]  /*29a0*/  FMNMX.FTZ R0, R10, R0, !PT ;  /* 0x000000000a007209 */ /* 0x002fe20007810000 */
[----:B------:R1:W-:Y:S01]  /*29b0*/  MUFU.EX2 R242, R2 ;  /* 0x0000000200f27308 */ /* 0x0003e20000000800 */
[C---:B------:R-:W-:Y:S01]  /*29c0*/  HMMA.16816.F32.BF16 R92, R4.reuse, R34, RZ ;  /* 0x00000022045c723c */ /* 0x040fe200000418ff */
[----:B----4-:R-:W-:Y:S02]  /*29d0*/  FMNMX.FTZ R136, R8, R11, !PT ;  /* 0x0000000b08887209 */ /* 0x010fe40007810000 */
[----:B------:R-:W2:Y:S02]  /*29e0*/  SHFL.BFLY PT, R8, R0, 0x1, 0x1f ;  /* 0x0c201f0000087f89 */ /* 0x000ea400000e0000 */
[C---:B------:R-:W-:Y:S02]  /*29f0*/  FSETP.NEU.FTZ.AND P1, PT, R136.reuse, -INF , PT ;  /* 0xff8000008800780b */ /* 0x040fe40003f3d000 */
[----:B------:R-:W3:Y:S01]  /*2a00*/  MUFU.EX2 R225, R9 ;  /* 0x0000000900e17308 */ /* 0x000ee20000000800 */
[----:B------:R-:W-:Y:S01]  /*2a10*/  HMMA.16816.F32.BF16 R84, R4, R18, RZ ;  /* 0x000000120454723c */ /* 0x000fe200000418ff */
[----:B-1----:R-:W-:-:S07]  /*2a20*/  FMUL.FTZ R2, R136, c[0x0][0x23c] ;  /* 0x00008f0088027a20 */ /* 0x002fce0000410000 */
[----:B------:R-:W-:Y:S01]  /*2a30*/  HMMA.16816.F32.BF16 R76, R4, R50, RZ ;  /* 0x00000032044c723c */ /* 0x000fe200000418ff */
[----:B------:R-:W-:Y:S02]  /*2a40*/  FSEL R2, R2, RZ, P1 ;  /* 0x000000ff02027208 */ /* 0x000fe40000800000 */
[----:B---3--:R-:W-:-:S05]  /*2a50*/  F2FP.BF16.PACK_AB R131, R242, R225 ;  /* 0x000000e1f283723e */ /* 0x008fca00000010ff */
[----:B------:R-:W-:Y:S01]  /*2a60*/  HMMA.16816.F32.BF16 R104, R4, R54, RZ ;  /* 0x000000360468723c */ /* 0x000fe200000418ff */
[----:B--2---:R-:W-:Y:S01]  /*2a70*/  FMNMX.FTZ R135, R0, R8, !PT ;  /* 0x0000000800877209 */ /* 0x004fe20007810000 */
[--C-:B------:R-:W-:Y:S02]  /*2a80*/  FFMA.FTZ R0, R47, c[0x0][0x23c], -R2.reuse ;  /* 0x00008f002f007a23 */ /* 0x100fe40000010802 */
[----:B------:R-:W-:-:S04]  /*2a90*/  FFMA.FTZ R8, R137, c[0x0][0x23c], -R2 ;  /* 0x00008f0089087a23 */ /* 0x000fc80000010802 */
[----:B------:R-:W-:Y:S01]  /*2aa0*/  HMMA.16816.F32.BF16 R116, R4, R14, RZ ;  /* 0x0000000e0474723c */ /* 0x000fe200000418ff */
[----:B------:R1:W-:Y:S01]  /*2ab0*/  MUFU.EX2 R202, R0 ;  /* 0x0000000000ca7308 */ /* 0x0003e20000000800 */
[----:B------:R-:W-:-:S06]  /*2ac0*/  FSETP.NEU.FTZ.AND P1, PT, R135, -INF , PT ;  /* 0xff8000008700780b */ /* 0x000fcc0003f3d000 */
[C---:B------:R-:W-:Y:S01]  /*2ad0*/  HMMA.16816.F32.BF16 R156, R4.reuse, R66, RZ ;  /* 0x00000042049c723c */ /* 0x040fe200000418ff */
[----:B------:R2:W-:Y:S07]  /*2ae0*/  MUFU.EX2 R197, R8 ;  /* 0x0000000800c57308 */ /* 0x0005ee0000000800 */
[----:B------:R-:W-:Y:S01]  /*2af0*/  HMMA.16816.F32.BF16 R144, R4, R70, RZ ;  /* 0x000000460490723c */ /* 0x000fe200000418ff */
[----:B-1----:R-:W-:-:S05]  /*2b00*/  FMUL.FTZ R0, R135, c[0x0][0x23c] ;  /* 0x00008f0087007a20 */ /* 0x002fca0000410000 */
[----:B------:R-:W-:Y:S01]  /*2b10*/  FSEL R0, R0, RZ, P1 ;  /* 0x000000ff00007208 */ /* 0x000fe20000800000 */
[--C-:B------:R-:W-:Y:S01]  /*2b20*/  FFMA.FTZ R4, R45, c[0x0][0x23c], -R2.reuse ;  /* 0x00008f002d047a23 */ /* 0x100fe20000010802 */
[C---:B------:R-:W-:Y:S01]  /*2b30*/  HMMA.16816.F32.BF16 R140, R128.reuse, R152, R140 ;  /* 0x00000098808c723c */ /* 0x040fe2000004188c */
[--C-:B--2---:R-:W-:Y:S02]  /*2b40*/  FFMA.FTZ R8, R138, c[0x0][0x23c], -R2.reuse ;  /* 0x00008f008a087a23 */ /* 0x104fe40000010802 */
[----:B------:R1:W-:Y:S05]  /*2b50*/  MUFU.EX2 R205, R4 ;  /* 0x0000000400cd7308 */ /* 0x0003ea0000000800 */
[C---:B------:R-:W-:Y:S03]  /*2b60*/  HMMA.16816.F32.BF16 R40, R128.reuse, R20, R40 ;  /* 0x000000148028723c */ /* 0x040fe60000041828 */
[----:B------:R2:W3:Y:S05]  /*2b70*/  MUFU.EX2 R196, R8 ;  /* 0x0000000800c47308 */ /* 0x0004ea0000000800 */
[----:B------:R-:W-:Y:S01]  /*2b80*/  HMMA.16816.F32.BF16 R56, R128, R24, R56 ;  /* 0x000000188038723c */ /* 0x000fe20000041838 */
[----:B-1----:R-:W-:-:S04]  /*2b90*/  FFMA.FTZ R4, R44, c[0x0][0x23c], -R2 ;  /* 0x00008f002c047a23 */ /* 0x002fc80000010802 */
[----:B------:R1:W-:Y:S03]  /*2ba0*/  MUFU.EX2 R203, R4 ;  /* 0x0000000400cb7308 */ /* 0x0003e60000000800 */
[----:B------:R-:W-:Y:S01]  /*2bb0*/  HMMA.16816.F32.BF16 R72, R128, R80, R72 ;  /* 0x000000508048723c */ /* 0x000fe20000041848 */
[----:B--2---:R-:W-:Y:S01]  /*2bc0*/  FFMA.FTZ R8, R132, c[0x0][0x23c], -R2 ;  /* 0x00008f0084087a23 */ /* 0x004fe20000010802 */
[----:B---3--:R-:W-:-:S03]  /*2bd0*/  F2FP.BF16.PACK_AB R168, R196, R197 ;  /* 0x000000c5c4a8723e */ /* 0x008fc600000010ff */
[----:B------:R-:W-:Y:S03]  /*2be0*/  MUFU.EX2 R138, R8 ;  /* 0x00000008008a7308 */ /* 0x000fe60000000800 */
[----:B------:R-:W-:Y:S01]  /*2bf0*/  HMMA.16816.F32.BF16 R88, R128, R96, R88 ;  /* 0x000000608058723c */ /* 0x000fe20000041858 */
[----:B-1----:R-:W-:-:S07]  /*2c00*/  FFMA.FTZ R4, R46, c[0x0][0x23c], -R2 ;  /* 0x00008f002e047a23 */ /* 0x002fce0000010802 */
[C---:B------:R-:W-:Y:S01]  /*2c10*/  HMMA.16816.F32.BF16 R100, R128.reuse, R108, R100 ;  /* 0x0000006c8064723c */ /* 0x040fe20000041864 */
[----:B------:R-:W-:Y:S01]  /*2c20*/  FFMA.FTZ R2, R133, c[0x0][0x23c], -R2 ;  /* 0x00008f0085027a23 */ /* 0x000fe20000010802 */
[----:B------:R1:W2:Y:S06]  /*2c30*/  MUFU.EX2 R204, R4 ;  /* 0x0000000400cc7308 */ /* 0x0002ac0000000800 */
[C---:B------:R-:W-:Y:S02]  /*2c40*/  HMMA.16816.F32.BF16 R44, R128.reuse, R22, R92 ;  /* 0x00000016802c723c */ /* 0x040fe4000004185c */
[----:B------:R3:W4:Y:S06]  /*2c50*/  MUFU.EX2 R245, R2 ;  /* 0x0000000200f57308 */ /* 0x00072c0000000800 */
[----:B------:R-:W-:Y:S01]  /*2c60*/  HMMA.16816.F32.BF16 R92, R128, R98, R104 ;  /* 0x00000062805c723c */ /* 0x000fe20000041868 */
[----:B-1----:R-:W-:Y:S01]  /*2c70*/  FFMA.FTZ R4, R62, c[0x0][0x23c], -R0 ;  /* 0x00008f003e047a23 */ /* 0x002fe20000010800 */
[----:B--2---:R-:W-:-:S03]  /*2c80*/  F2FP.BF16.PACK_AB R6, R204, R203 ;  /* 0x000000cbcc06723e */ /* 0x004fc600000010ff */
[----:B------:R1:W-:Y:S03]  /*2c90*/  MUFU.EX2 R201, R4 ;  /* 0x0000000400c97308 */ /* 0x0003e60000000800 */
[----:B------:R-:W-:Y:S01]  /*2ca0*/  HMMA.16816.F32.BF16 R104, R128, R110, R116 ;  /* 0x0000006e8068723c */ /* 0x000fe20000041874 */
[----:B---3--:R-:W-:Y:S01]  /*2cb0*/  FFMA.FTZ R2, R160, c[0x0][0x23c], -R0 ;  /* 0x00008f00a0027a23 */ /* 0x008fe20000010800 */
[----:B----4-:R-:W-:-:S03]  /*2cc0*/  F2FP.BF16.PACK_AB R170, R245, R138 ;  /* 0x0000008af5aa723e */ /* 0x010fc600000010ff */
[----:B------:R2:W-:Y:S03]  /*2cd0*/  MUFU.EX2 R137, R2 ;  /* 0x0000000200897308 */ /* 0x0005e60000000800 */
[----:B------:R-:W-:Y:S01]  /*2ce0*/  HMMA.16816.F32.BF16 R112, R128, R120, R112 ;  /* 0x000000788070723c */ /* 0x000fe20000041870 */
[----:B-1----:R-:W-:-:S07]  /*2cf0*/  FFMA.FTZ R4, R63, c[0x0][0x23c], -R0 ;  /* 0x00008f003f047a23 */ /* 0x002fce0000010800 */
[----:B------:R-:W-:Y:S01]  /*2d00*/  HMMA.16816.F32.BF16 R124, R128, R28, R124 ;  /* 0x0000001c807c723c */ /* 0x000fe2000004187c */
[----:B------:R1:W3:Y:S01]  /*2d10*/  MUFU.EX2 R200, R4 ;  /* 0x0000000400c87308 */ /* 0x0002e20000000800 */
[----:B--2---:R-:W-:-:S06]  /*2d20*/  FFMA.FTZ R2, R161, c[0x0][0x23c], -R0 ;  /* 0x00008f00a1027a23 */ /* 0x004fcc0000010800 */
[C---:B------:R-:W-:Y:S01]  /*2d30*/  HMMA.16816.F32.BF16 R148, R128.reuse, R154, R148 ;  /* 0x0000009a8094723c */ /* 0x040fe20000041894 */
[----:B------:R2:W4:Y:S07]  /*2d40*/  MUFU.EX2 R133, R2 ;  /* 0x0000000200857308 */ /* 0x00052e0000000800 */
[----:B------:R-:W-:Y:S01]  /*2d50*/  HMMA.16816.F32.BF16 R76, R128, R82, R76 ;  /* 0x00000052804c723c */ /* 0x000fe2000004184c */
[----:B-1----:R-:W-:Y:S01]  /*2d60*/  FFMA.FTZ R4, R60, c[0x0][0x23c], -R0 ;  /* 0x00008f003c047a23 */ /* 0x002fe20000010800 */
[----:B---3--:R-:W-:-:S03]  /*2d70*/  F2FP.BF16.PACK_AB R5, R200, R201 ;  /* 0x000000c9c805723e */ /* 0x008fc600000010ff */
[----:B------:R1:W3:Y:S03]  /*2d80*/  MUFU.EX2 R198, R4 ;  /* 0x0000000400c67308 */ /* 0x0002e60000000800 */
[----:B------:R-:W-:Y:S01]  /*2d90*/  HMMA.16816.F32.BF16 R116, R128, R122, R156 ;  /* 0x0000007a8074723c */ /* 0x000fe2000004189c */
[----:B--2---:R-:W-:Y:S01]  /*2da0*/  FFMA.FTZ R2, R139, c[0x0][0x23c], -R0 ;  /* 0x00008f008b027a23 */ /* 0x004fe20000010800 */
[----:B----4-:R-:W-:-:S03]  /*2db0*/  F2FP.BF16.PACK_AB R169, R133, R137 ;  /* 0x0000008985a9723e */ /* 0x010fc600000010ff */
[----:B------:R2:W-:Y:S01]  /*2dc0*/  MUFU.EX2 R132, R2 ;  /* 0x0000000200847308 */ /* 0x0005e20000000800 */
[--C-:B-1----:R-:W-:Y:S02]  /*2dd0*/  FFMA.FTZ R4, R61, c[0x0][0x23c], -R0.reuse ;  /* 0x00008f003d047a23 */ /* 0x102fe40000010800 */
[----:B------:R-:W-:Y:S01]  /*2de0*/  HMMA.16816.F32.BF16 R60, R128, R26, R84 ;  /* 0x0000001a803c723c */ /* 0x000fe20000041854 */
[----:B------:R-:W-:-:S04]  /*2df0*/  FFMA.FTZ R0, R164, c[0x0][0x23c], -R0 ;  /* 0x00008f00a4007a23 */ /* 0x000fc80000010800 */
[----:B------:R1:W4:Y:S01]  /*2e00*/  MUFU.EX2 R199, R4 ;  /* 0x0000000400c77308 */ /* 0x0003220000000800 */
[----:B--2---:R-:W-:Y:S02]  /*2e10*/  FADD.FTZ R2, R201, R200 ;  /* 0x000000c8c9027221 */ /* 0x004fe40000010000 */
[----:B------:R-:W-:Y:S05]  /*2e20*/  HMMA.16816.F32.BF16 R128, R128, R30, R144 ;  /* 0x0000001e8080723c */ /* 0x000fea0000041890 */
[----:B------:R2:W5:Y:S01]  /*2e30*/  MUFU.EX2 R244, R0 ;  /* 0x0000000000f47308 */ /* 0x0005620000000800 */
[----:B---3--:R-:W-:Y:S01]  /*2e40*/  FADD.FTZ R2, R198, R2 ;  /* 0x00000002c6027221 */ /* 0x008fe20000010000 */
[----:B-1----:R-:W-:-:S02]  /*2e50*/  F2FP.BF16.PACK_AB R4, R202, R205 ;  /* 0x000000cdca04723e */ /* 0x002fc400000010ff */
[----:B----4-:R-:W-:Y:S01]  /*2e60*/  F2FP.BF16.PACK_AB R7, R199, R198 ;  /* 0x000000c6c707723e */ /* 0x010fe200000010ff */
[----:B--2---:R-:W-:-:S06]  /*2e70*/  FADD.FTZ R0, R205, R202 ;  /* 0x000000cacd007221 */ /* 0x004fcc0000010000 */
[----:B------:R-:W-:Y:S01]  /*2e80*/  HMMA.16816.F32.BF16 R144, R4, R36, RZ ;  /* 0x000000240490723c */ /* 0x000fe200000418ff */
[----:B-----5:R-:W-:Y:S01]  /*2e90*/  F2FP.BF16.PACK_AB R171, R244, R132 ;  /* 0x00000084f4ab723e */ /* 0x020fe200000010ff */
[----:B------:R-:W-:-:S06]  /*2ea0*/  FADD.FTZ R0, R203, R0 ;  /* 0x00000000cb007221 */ /* 0x000fcc0000010000 */
        /* <DEDUP_REMOVED lines=26> */
[C---:B------:R-:W-:Y:S01]  /*3050*/  HMMA.16816.F32.BF16 R84, R168.reuse, R96, R84 ;  /* 0x00000060a854723c */ /* 0x040fe20000041854 */
        /* <DEDUP_REMOVED lines=14> */
[----:B------:R-:W-:Y:S01]  /*3140*/  HMMA.16816.F32.BF16 R36, R168, R20, R36 ;  /* 0x00000014a824723c */ /* 0x000fe20000041824 */
[----:B------:R-:W-:Y:S02]  /*3150*/  FADD.FTZ R244, R244, R4 ;  /* 0x00000004f4f47221 */ /* 0x000fe40000010000 */
[----:B------:R-:W-:Y:S02]  /*3160*/  FADD.FTZ R243, R243, R2 ;  /* 0x00000002f3f37221 */ /* 0x000fe40000010000 */
[----:B------:R-:W-:-:S03]  /*3170*/  FADD.FTZ R242, R242, R0 ;  /* 0x00000000f2f27221 */ /* 0x000fc60000010000 */
        /* <DEDUP_REMOVED lines=10> */
[----:B------:R-:W-:Y:S07]  /*3220*/  @!P0 BRA `(.L_x_844) ;  /* 0x000022c000008947 */ /* 0x000fee0003800000 */
[----:B------:R-:W-:Y:S01]  /*3230*/  ULDC.64 UR4, c[0x0][0x1a0] ;  /* 0x0000680000047ab9 */ /* 0x000fe20000000a00 */
[----:B------:R-:W-:Y:S01]  /*3240*/  LEA.HI.SX32 R224, R224, 0xfffffffe, 0x1b ;  /* 0xfffffffee0e07811 */ /* 0x000fe200078fdaff */
[----:B------:R-:W-:Y:S01]  /*3250*/  IMAD.MOV.U32 R137, RZ, RZ, R135 ;  /* 0x000000ffff897224 */ /* 0x000fe200078e0087 */
[----:B------:R-:W-:Y:S01]  /*3260*/  MOV R139, R3 ;  /* 0x00000003008b7202 */ /* 0x000fe20000000f00 */
[----:B------:R-:W-:Y:S01]  /*3270*/  IMAD.MOV.U32 R132, RZ, RZ, R136 ;  /* 0x000000ffff847224 */ /* 0x000fe200078e0088 */
[----:B------:R-:W-:Y:S01]  /*3280*/  MOV R138, R134 ;  /* 0x00000086008a7202 */ /* 0x000fe20000000f00 */
[----:B------:R-:W-:-:S02]  /*3290*/  USHF.L.U64.HI UR5, UR4, 0x5, UR5 ;  /* 0x0000000504057899 */ /* 0x000fc40008010205 */
[----:B------:R-:W-:Y:S01]  /*32a0*/  USHF.L.U32 UR4, UR4, 0x5, URZ ;  /* 0x0000000504047899 */ /* 0x000fe2000800063f */
[----:B------:R-:W-:Y:S07]  /*32b0*/  BRA `(.L_x_845) ;  /* 0x000001b000007947 */ /* 0x000fee0003800000 */
.L_x_847:
[----:B------:R-:W2:Y:S01]  /*32c0*/  LDL.64 R226, [R1] ;  /* 0x0000000001e27983 */ /* 0x000ea20000100a00 */
[----:B------:R-:W-:Y:S01]  /*32d0*/  IADD3 R0, R224, -0x1, RZ ;  /* 0xffffffffe0007810 */ /* 0x000fe20007ffe0ff */
[----:B------:R-:W-:Y:S02]  /*32e0*/  IMAD.MOV.U32 R225, RZ, RZ, c[0x0][0x198] ;  /* 0x00006600ffe17624 */ /* 0x000fe400078e00ff */
[----:B------:R-:W-:Y:S01]  /*32f0*/  IMAD.MOV.U32 R136, RZ, RZ, 0x5 ;  /* 0x00000005ff887424 */ /* 0x000fe200078e00ff */
[----:B------:R-:W-:Y:S01]  /*3300*/  SHF.R.S32.HI R2, RZ, 0x1f, R0 ;  /* 0x0000001fff027819 */ /* 0x000fe20000011400 */
[----:B------:R-:W-:Y:S01]  /*3310*/  IMAD.WIDE.U32 R134, R0, c[0x0][0x198], RZ ;  /* 0x0000660000867a25 */ /* 0x000fe200078e00ff */
[----:B------:R-:W-:Y:S03]  /*3320*/  SHF.L.U32 R225, R225, 0x5, RZ ;  /* 0x00000005e1e17819 */ /* 0x000fe600000006ff */
[----:B------:R-:W-:Y:S02]  /*3330*/  IMAD R2, R2, c[0x0][0x198], RZ ;  /* 0x0000660002027a24 */ /* 0x000fe400078e02ff */
[----:B------:R-:W-:Y:S02]  /*3340*/  IMAD.MOV.U32 R133, RZ, RZ, c[0x0][0x198] ;  /* 0x00006600ff857624 */ /* 0x000fe400078e00ff */
[----:B------:R-:W-:Y:S03]  /*3350*/  IMAD R2, R0, c[0x0][0x19c], R2 ;  /* 0x0000670000027a24 */ /* 0x000fe600078e0202 */
[----:B------:R-:W-:Y:S01]  /*3360*/  SHF.L.U64.HI R133, R133, R136, c[0x0][0x19c] ;  /* 0x0000670085857619 */ /* 0x000fe20000010288 */
[----:B------:R-:W-:Y:S01]  /*3370*/  IMAD.IADD R3, R135, 0x1, R2 ;  /* 0x0000000187037824 */ /* 0x000fe200078e0202 */
[----:B--2---:R-:W-:Y:S04]  /*3380*/  LEA R0, P1, R134, R226, 0x5 ;  /* 0x000000e286007211 */ /* 0x004fe800078228ff */
[----:B------:R-:W-:Y:S02]  /*3390*/  LEA R2, P2, R0, c[0x0][0x168], 0x1 ;  /* 0x00005a0000027a11 */ /* 0x000fe400078408ff */
[----:B------:R-:W-:Y:S02]  /*33a0*/  LEA.HI.X R3, R134, R249, R3, 0x5, P1 ;  /* 0x000000f986037211 */ /* 0x000fe400008f2c03 */
[----:B------:R-:W-:Y:S02]  /*33b0*/  IADD3 R134, P1, R225, R2, RZ ;  /* 0x00000002e1867210 */ /* 0x000fe40007f3e0ff */
[----:B------:R-:W-:Y:S04]  /*33c0*/  LEA.HI.X R3, R0, c[0x0][0x16c], R3, 0x1, P2 ;  /* 0x00005b0000037a11 */ /* 0x000fe800010f0c03 */
[----:B------:R-:W-:Y:S01]  /*33d0*/  IADD3.X R135, R133, R3, RZ, P1, !PT ;  /* 0x0000000385877210 */ /* 0x000fe20000ffe4ff */
[----:B------:R-:W-:Y:S01]  /*33e0*/  @!PT LDS RZ, [RZ] ;  /* 0x00000000fffff984 */ /* 0x000fe20000000800 */
[----:B------:R-:W-:Y:S01]  /*33f0*/  @!PT LDS RZ, [RZ] ;  /* 0x00000000fffff984 */ /* 0x000fe20000000800 */
[----:B------:R-:W-:Y:S01]  /*3400*/  @!PT LDS RZ, [RZ] ;  /* 0x00000000fffff984 */ /* 0x000fe20000000800 */
[----:B------:R1:W-:Y:S04]  /*3410*/  LDGSTS.E.BYPASS.LTC128B.128 [R223+0x8000], [R2.64] ;  /* 0x0800000002df7fae */ /* 0x0003e8000b901d46 */
[----:B------:R1:W-:Y:S04]  /*3420*/  LDGSTS.E.BYPASS.LTC128B.128 [R223+0x9000], [R2.64+0x80] ;  /* 0x0900008002df7fae */ /* 0x0003e8000b901d46 */
[----:B------:R1:W-:Y:S04]  /*3430*/  LDGSTS.E.BYPASS.LTC128B.128 [R223+0x8800], [R134.64] ;  /* 0x0880000086df7fae */ /* 0x0003e8000b901d46 */
[----:B------:R1:W-:Y:S04]  /*3440*/  LDGSTS.E.BYPASS.LTC128B.128 [R223+0x9800], [R134.64+0x80] ;  /* 0x0980008086df7fae */ /* 0x0003e8000b901d46 */
[----:B------:R-:W0:Y:S01]  /*3450*/  LDGDEPBAR ;  /* 0x00000000000079af */ /* 0x000e220000000000 */
[----:B------:R-:W-:-:S05]  /*3460*/  BRA `(.L_x_846) ;  /* 0x000007a000007947 */ /* 0x000fca0003800000 */
.L_x_845:
[----:B------:R-:W2:Y:S01]  /*3470*/  LDL R6, [R1+0x8] ;  /* 0x0000080001067983 */ /* 0x000ea20000100800 */
[----:B------:R-:W-:Y:S01]  /*3480*/  SHF.R.S32.HI R0, RZ, 0x1f, R224 ;  /* 0x0000001fff007819 */ /* 0x000fe200000114e0 */
[----:B------:R-:W-:Y:S04]  /*3490*/  DEPBAR.LE SB0, 0x0 ;  /* 0x000080000000791a */ /* 0x000fe80000000000 */
[----:B------:R-:W-:Y:S01]  /*34a0*/  BAR.SYNC.DEFER_BLOCKING 0x0 ;  /* 0x0000000000007b1d */ /* 0x000fe20000010000 */
[----:B------:R-:W-:Y:S02]  /*34b0*/  IMAD R0, R0, c[0x0][0x1a0], RZ ;  /* 0x0000680000007a24 */ /* 0x000fe400078e02ff */
[C---:B------:R-:W-:Y:S04]  /*34c0*/  IMAD.WIDE.U32 R4, R224.reuse, c[0x0][0x1a0], RZ ;  /* 0x00006800e0047a25 */ /* 0x040fe800078e00ff */
[----:B------:R-:W-:Y:S01]  /*34d0*/  IMAD R2, R224, c[0x0][0x1a4], R0 ;  /* 0x00006900e0027a24 */ /* 0x000fe200078e0200 */
[----:B------:R-:W-:Y:S03]  /*34e0*/  LEA R0, P0, R4, R250, 0x5 ;  /* 0x000000fa04007211 */ /* 0x000fe600078028ff */
[----:B------:R-:W-:Y:S01]  /*34f0*/  IMAD.IADD R5, R5, 0x1, R2 ;  /* 0x0000000105057824 */ /* 0x000fe200078e0202 */
[----:B------:R-:W-:Y:S04]  /*3500*/  LEA R2, P1, R0, c[0x0][0x170], 0x1 ;  /* 0x00005c0000027a11 */ /* 0x000fe800078208ff */
[----:B--2---:R-:W-:Y:S02]  /*3510*/  LEA.HI.X R5, R4, R6, R5, 0x5, P0 ;  /* 0x0000000604057211 */ /* 0x004fe400000f2c05 */
[----:B------:R-:W-:Y:S02]  /*3520*/  IADD3 R4, P0, R2, UR4, RZ ;  /* 0x0000000402047c10 */ /* 0x000fe4000ff1e0ff */
[----:B------:R-:W-:Y:S04]  /*3530*/  LEA.HI.X R3, R0, c[0x0][0x174], R5, 0x1, P1 ;  /* 0x00005d0000037a11 */ /* 0x000fe800008f0c05 */
[----:B------:R-:W-:Y:S01]  /*3540*/  IADD3.X R5, R3, UR5, RZ, P0, !PT ;  /* 0x0000000503057c10 */ /* 0x000fe200087fe4ff */
[----:B------:R-:W-:Y:S01]  /*3550*/  @!PT LDS RZ, [RZ] ;  /* 0x00000000fffff984 */ /* 0x000fe20000000800 */
[----:B------:R-:W-:Y:S01]  /*3560*/  @!PT LDS RZ, [RZ] ;  /* 0x00000000fffff984 */ /* 0x000fe20000000800 */
[----:B------:R-:W-:Y:S01]  /*3570*/  @!PT LDS RZ, [RZ] ;  /* 0x00000000fffff984 */ /* 0x000fe20000000800 */
[----:B------:R1:W-:Y:S01]  /*3580*/  LDGSTS.E.BYPASS.LTC128B.128 [R223+0xa000], [R2.64] ;  /* 0x0a00000002df7fae */ /* 0x0003e2000b901d46 */
[----:B------:R-:W-:Y:S04]  /*3590*/  ISETP.GT.AND P0, PT, R224, RZ, PT ;  /* 0x000000ffe000720c */ /* 0x000fe80003f04270 */
[----:B------:R1:W-:Y:S05]  /*35a0*/  LDGSTS.E.BYPASS.LTC128B.128 [R223+0xb000], [R2.64+0x80] ;  /* 0x0b00008002df7fae */ /* 0x0003ea000b901d46 */
[----:B------:R2:W-:Y:S05]  /*35b0*/  LDGSTS.E.BYPASS.LTC128B.128 [R223+0xa800], [R4.64] ;  /* 0x0a80000004df7fae */ /* 0x0005ea000b901d46 */
[----:B------:R2:W-:Y:S05]  /*35c0*/  LDGSTS.E.BYPASS.LTC128B.128 [R223+0xb800], [R4.64+0x80] ;  /* 0x0b80008004df7fae */ /* 0x0005ea000b901d46 */
[----:B------:R-:W-:Y:S05]  /*35d0*/  LDSM.16.M88.4 R32, [R210] ;  /* 0x00000000d220783b */ /* 0x000fea0000000200 */
[----:B------:R-:W2:Y:S05]  /*35e0*/  LDSM.16.M88.4 R16, [R208+0x8000] ;  /* 0x00800000d010783b */ /* 0x000eaa0000000200 */
[----:B------:R-:W3:Y:S05]  /*35f0*/  LDSM.16.M88.4 R28, [R210+0x2000] ;  /* 0x00200000d21c783b */ /* 0x000eea0000000200 */
[----:B------:R-:W4:Y:S05]  /*3600*/  LDSM.16.M88.4 R172, [R208+0x8800] ;  /* 0x00880000d0ac783b */ /* 0x000f2a0000000200 */
[----:B------:R-:W0:Y:S05]  /*3610*/  LDGDEPBAR ;  /* 0x00000000000079af */ /* 0x000e2a0000000000 */
[----:B------:R-:W-:Y:S05]  /*3620*/  LDSM.16.M88.4 R176, [R212] ;  /* 0x00000000d4b0783b */ /* 0x000fea0000000200 */
[----:B------:R-:W5:Y:S05]  /*3630*/  LDSM.16.M88.4 R180, [R219] ;  /* 0x00000000dbb4783b */ /* 0x000f6a0000000200 */
[----:B------:R-:W1:Y:S05]  /*3640*/  LDSM.16.M88.4 R184, [R212+0x2000] ;  /* 0x00200000d4b8783b */ /* 0x000e6a0000000200 */
[----:B------:R-:W1:Y:S01]  /*3650*/  LDSM.16.M88.4 R188, [R222] ;  /* 0x00000000debc783b */ /* 0x000e620000000200 */
[-C--:B--2---:R-:W-:Y:S04]  /*3660*/  HMMA.16816.F32.BF16 R4, R32, R16.reuse, RZ ;  /* 0x000000102004723c */ /* 0x084fe800000418ff */
[----:B------:R-:W-:Y:S05]  /*3670*/  LDSM.16.M88.4 R192, [R218] ;  /* 0x00000000dac0783b */ /* 0x000fea0000000200 */
[----:B------:R-:W2:Y:S01]  /*3680*/  LDSM.16.M88.4 R196, [R216+0x8000] ;  /* 0x00800000d8c4783b */ /* 0x000ea20000000200 */
[C---:B---3--:R-:W-:Y:S04]  /*3690*/  HMMA.16816.F32.BF16 R8, R28.reuse, R16, RZ ;  /* 0x000000101c08723c */ /* 0x048fe800000418ff */
[----:B------:R-:W3:Y:S04]  /*36a0*/  LDSM.16.M88.4 R200, [R218+0x2000] ;  /* 0x00200000dac8783b */ /* 0x000ee80000000200 */
[-C--:B------:R-:W-:Y:S01]  /*36b0*/  HMMA.16816.F32.BF16 R12, R28, R18.reuse, RZ ;  /* 0x000000121c0c723c */ /* 0x080fe200000418ff */
[----:B------:R-:W-:Y:S07]  /*36c0*/  LDSM.16.M88.4 R204, [R217+0x2000] ;  /* 0x00200000d9cc783b */ /* 0x000fee0000000200 */
[C---:B------:R-:W-:Y:S08]  /*36d0*/  HMMA.16816.F32.BF16 R16, R32.reuse, R18, RZ ;  /* 0x000000122010723c */ /* 0x040ff000000418ff */
[-C--:B----4-:R-:W-:Y:S08]  /*36e0*/  HMMA.16816.F32.BF16 R20, R32, R172.reuse, RZ ;  /* 0x000000ac2014723c */ /* 0x090ff000000418ff */
[C---:B------:R-:W-:Y:S08]  /*36f0*/  HMMA.16816.F32.BF16 R24, R28.reuse, R172, RZ ;  /* 0x000000ac1c18723c */ /* 0x040ff000000418ff */
[-C--:B------:R-:W-:Y:S08]  /*3700*/  HMMA.16816.F32.BF16 R28, R28, R174.reuse, RZ ;  /* 0x000000ae1c1c723c */ /* 0x080ff000000418ff */
[----:B------:R-:W-:Y:S01]  /*3710*/  HMMA.16816.F32.BF16 R32, R32, R174, RZ ;  /* 0x000000ae2020723c */ /* 0x000fe200000418ff */
[----:B------:R-:W4:Y:S07]  /*3720*/  LDSM.16.M88.4 R172, [R216+0x8800] ;  /* 0x00880000d8ac783b */ /* 0x000f2e0000000200 */
[-C--:B-----5:R-:W-:Y:S08]  /*3730*/  HMMA.16816.F32.BF16 R4, R176, R180.reuse, R4 ;  /* 0x000000b4b004723c */ /* 0x0a0ff00000041804 */
[C---:B-1----:R-:W-:Y:S08]  /*3740*/  HMMA.16816.F32.BF16 R8, R184.reuse, R180, R8 ;  /* 0x000000b4b808723c */ /* 0x042ff00000041808 */
[-C--:B------:R-:W-:Y:S08]  /*3750*/  HMMA.16816.F32.BF16 R12, R184, R182.reuse, R12 ;  /* 0x000000b6b80c723c */ /* 0x080ff0000004180c */
[C---:B------:R-:W-:Y:S01]  /*3760*/  HMMA.16816.F32.BF16 R16, R176.reuse, R182, R16 ;  /* 0x000000b6b010723c */ /* 0x040fe20000041810 */
[----:B------:R-:W-:Y:S07]  /*3770*/  LDSM.16.M88.4 R180, [R217] ;  /* 0x00000000d9b4783b */ /* 0x000fee0000000200 */
[-C--:B------:R-:W-:Y:S08]  /*3780*/  HMMA.16816.F32.BF16 R20, R176, R188.reuse, R20 ;  /* 0x000000bcb014723c */ /* 0x080ff00000041814 */
[C---:B------:R-:W-:Y:S08]  /*3790*/  HMMA.16816.F32.BF16 R24, R184.reuse, R188, R24 ;  /* 0x000000bcb818723c */ /* 0x040ff00000041818 */
[-C--:B------:R-:W-:Y:S01]  /*37a0*/  HMMA.16816.F32.BF16 R28, R184, R190.reuse, R28 ;  /* 0x000000beb81c723c */ /* 0x080fe2000004181c */
[----:B------:R-:W1:Y:S07]  /*37b0*/  LDSM.16.M88.4 R184, [R215] ;  /* 0x00000000d7b8783b */ /* 0x000e6e0000000200 */
[----:B------:R-:W-:Y:S01]  /*37c0*/  HMMA.16816.F32.BF16 R32, R176, R190, R32 ;  /* 0x000000beb020723c */ /* 0x000fe20000041820 */
[----:B------:R-:W5:Y:S05]  /*37d0*/  LDSM.16.M88.4 R176, [R215+0x800] ;  /* 0x00080000d7b0783b */ /* 0x000f6a0000000200 */
[----:B------:R-:W-:Y:S02]  /*37e0*/  LDSM.16.M88.4 R188, [R210+0x4000] ;  /* 0x00400000d2bc783b */ /* 0x000fe40000000200 */
[-C--:B--2---:R-:W-:Y:S08]  /*37f0*/  HMMA.16816.F32.BF16 R4, R192, R196.reuse, R4 ;  /* 0x000000c4c004723c */ /* 0x084ff00000041804 */
[C---:B---3--:R-:W-:Y:S08]  /*3800*/  HMMA.16816.F32.BF16 R8, R200.reuse, R196, R8 ;  /* 0x000000c4c808723c */ /* 0x048ff00000041808 */
[-C--:B------:R-:W-:Y:S08]  /*3810*/  HMMA.16816.F32.BF16 R12, R200, R198.reuse, R12 ;  /* 0x000000c6c80c723c */ /* 0x080ff0000004180c */
[C---:B------:R-:W-:Y:S01]  /*3820*/  HMMA.16816.F32.BF16 R16, R192.reuse, R198, R16 ;  /* 0x000000c6c010723c */ /* 0x040fe20000041810 */
[----:B------:R-:W2:Y:S07]  /*3830*/  LDSM.16.M88.4 R196, [R208+0x9000] ;  /* 0x00900000d0c4783b */ /* 0x000eae0000000200 */
[-C--:B----4-:R-:W-:Y:S08]  /*3840*/  HMMA.16816.F32.BF16 R20, R192, R172.reuse, R20 ;  /* 0x000000acc014723c */ /* 0x090ff00000041814 */
[C---:B------:R-:W-:Y:S08]  /*3850*/  HMMA.16816.F32.BF16 R24, R200.reuse, R172, R24 ;  /* 0x000000acc818723c */ /* 0x040ff00000041818 */
[-C--:B------:R-:W-:Y:S01]  /*3860*/  HMMA.16816.F32.BF16 R28, R200, R174.reuse, R28 ;  /* 0x000000aec81c723c */ /* 0x080fe2000004181c */
[----:B------:R-:W3:Y:S07]  /*3870*/  LDSM.16.M88.4 R200, [R210+0x6000] ;  /* 0x00600000d2c8783b */ /* 0x000eee0000000200 */
[----:B------:R-:W-:Y:S01]  /*3880*/  HMMA.16816.F32.BF16 R32, R192, R174, R32 ;  /* 0x000000aec020723c */ /* 0x000fe20000041820 */
[----:B------:R-:W4:Y:S05]  /*3890*/  LDSM.16.M88.4 R172, [R208+0x9800] ;  /* 0x00980000d0ac783b */ /* 0x000f2a0000000200 */
[----:B------:R-:W-:Y:S02]  /*38a0*/  LDSM.16.M88.4 R192, [R221] ;  /* 0x00000000ddc0783b */ /* 0x000fe40000000200 */
[-C--:B-1----:R-:W-:Y:S08]  /*38b0*/  HMMA.16816.F32.BF16 R4, R180, R184.reuse, R4 ;  /* 0x000000b8b404723c */ /* 0x082ff00000041804 */
[C---:B------:R-:W-:Y:S08]  /*38c0*/  HMMA.16816.F32.BF16 R8, R204.reuse, R184, R8 ;  /* 0x000000b8cc08723c */ /* 0x040ff00000041808 */
[-C--:B------:R-:W-:Y:S08]  /*38d0*/  HMMA.16816.F32.BF16 R12, R204, R186.reuse, R12 ;  /* 0x000000bacc0c723c */ /* 0x080ff0000004180c */
[C---:B------:R-:W-:Y:S01]  /*38e0*/  HMMA.16816.F32.BF16 R16, R180.reuse, R186, R16 ;  /* 0x000000bab410723c */ /* 0x040fe20000041810 */
[----:B------:R-:W1:Y:S07]  /*38f0*/  LDSM.16.M88.4 R184, [R212+0x4000] ;  /* 0x00400000d4b8783b */ /* 0x000e6e0000000200 */
[-C--:B-----5:R-:W-:Y:S08]  /*3900*/  HMMA.16816.F32.BF16 R20, R180, R176.reuse, R20 ;  /* 0x000000b0b414723c */ /* 0x0a0ff00000041814 */
[C---:B------:R-:W-:Y:S08]  /*3910*/  HMMA.16816.F32.BF16 R24, R204.reuse, R176, R24 ;  /* 0x000000b0cc18723c */ /* 0x040ff00000041818 */
[-C--:B------:R-:W-:Y:S01]  /*3920*/  HMMA.16816.F32.BF16 R28, R204, R178.reuse, R28 ;  /* 0x000000b2cc1c723c */ /* 0x080fe2000004181c */
[----:B------:R-:W5:Y:S07]  /*3930*/  LDSM.16.M88.4 R204, [R212+0x6000] ;  /* 0x00600000d4cc783b */ /* 0x000f6e0000000200 */
[----:B------:R-:W-:Y:S01]  /*3940*/  HMMA.16816.F32.BF16 R32, R180, R178, R32 ;  /* 0x000000b2b420723c */ /* 0x000fe20000041820 */
[----:B------:R-:W1:Y:S05]  /*3950*/  LDSM.16.M88.4 R176, [R220] ;  /* 0x00000000dcb0783b */ /* 0x000e6a0000000200 */
        /* <DEDUP_REMOVED lines=12> */
[----:B------:R-:W-:Y:S02]  /*3a20*/  LDSM.16.M88.4 R188, [R217+0x4000] ;  /* 0x00400000d9bc783b */ /* 0x000fe40000000200 */
[-C--:B-1----:R-:W-:Y:S08]  /*3a30*/  HMMA.16816.F32.BF16 R4, R184, R192.reuse, R4 ;  /* 0x000000c0b804723c */ /* 0x082ff00000041804 */
[C---:B-----5:R-:W-:Y:S08]  /*3a40*/  HMMA.16816.F32.BF16 R8, R204.reuse, R192, R8 ;  /* 0x000000c0cc08723c */ /* 0x060ff00000041808 */
[-C--:B------:R-:W-:Y:S08]  /*3a50*/  HMMA.16816.F32.BF16 R12, R204, R194.reuse, R12 ;  /* 0x000000c2cc0c723c */ /* 0x080ff0000004180c */
[C---:B------:R-:W-:Y:S01]  /*3a60*/  HMMA.16816.F32.BF16 R16, R184.reuse, R194, R16 ;  /* 0x000000c2b810723c */ /* 0x040fe20000041810 */
[----:B------:R-:W1:Y:S07]  /*3a70*/  LDSM.16.M88.4 R192, [R215+0x1000] ;  /* 0x00100000d7c0783b */ /* 0x000e6e0000000200 */
[-C--:B------:R-:W-:Y:S08]  /*3a80*/  HMMA.16816.F32.BF16 R20, R184, R176.reuse, R20 ;  /* 0x000000b0b814723c */ /* 0x080ff00000041814 */
[C---:B------:R-:W-:Y:S08]  /*3a90*/  HMMA.16816.F32.BF16 R24, R204.reuse, R176, R24 ;  /* 0x000000b0cc18723c */ /* 0x040ff00000041818 */
[-C--:B------:R-:W-:Y:S01]  /*3aa0*/  HMMA.16816.F32.BF16 R28, R204, R178.reuse, R28 ;  /* 0x000000b2cc1c723c */ /* 0x080fe2000004181c */
[----:B------:R-:W5:Y:S07]  /*3ab0*/  LDSM.16.M88.4 R204, [R217+0x6000] ;  /* 0x00600000d9cc783b */ /* 0x000f6e0000000200 */
[----:B------:R-:W-:Y:S01]  /*3ac0*/  HMMA.16816.F32.BF16 R32, R184, R178, R32 ;  /* 0x000000b2b820723c */ /* 0x000fe20000041820 */
[----:B------:R-:W1:Y:S01]  /*3ad0*/  LDSM.16.M88.4 R176, [R215+0x1800] ;  /* 0x00180000d7b0783b */ /* 0x000e620000000200 */
[----:B------:R-:W-:Y:S04]  /*3ae0*/  DEPBAR.LE SB0, 0x0 ;  /* 0x000080000000791a */ /* 0x000fe80000000000 */
[----:B------:R-:W-:Y:S02]  /*3af0*/  BAR.SYNC.DEFER_BLOCKING 0x0 ;  /* 0x0000000000007b1d */ /* 0x000fe40000010000 */
[-C--:B--2---:R-:W-:Y:S08]  /*3b00*/  HMMA.16816.F32.BF16 R4, R180, R196.reuse, R4 ;  /* 0x000000c4b404723c */ /* 0x084ff00000041804 */
[C---:B---3--:R-:W-:Y:S08]  /*3b10*/  HMMA.16816.F32.BF16 R8, R200.reuse, R196, R8 ;  /* 0x000000c4c808723c */ /* 0x048ff00000041808 */
[-C--:B------:R-:W-:Y:S08]  /*3b20*/  HMMA.16816.F32.BF16 R12, R200, R198.reuse, R12 ;  /* 0x000000c6c80c723c */ /* 0x080ff0000004180c */
[C---:B------:R-:W-:Y:S08]  /*3b30*/  HMMA.16816.F32.BF16 R16, R180.reuse, R198, R16 ;  /* 0x000000c6b410723c */ /* 0x040ff00000041810 */
[-C--:B----4-:R-:W-:Y:S08]  /*3b40*/  HMMA.16816.F32.BF16 R20, R180, R172.reuse, R20 ;  /* 0x000000acb414723c */ /* 0x090ff00000041814 */
[C---:B------:R-:W-:Y:S08]  /*3b50*/  HMMA.16816.F32.BF16 R24, R200.reuse, R172, R24 ;  /* 0x000000acc818723c */ /* 0x040ff00000041818 */
[-C--:B------:R-:W-:Y:S08]  /*3b60*/  HMMA.16816.F32.BF16 R28, R200, R174.reuse, R28 ;  /* 0x000000aec81c723c */ /* 0x080ff0000004181c */
[----:B------:R-:W-:Y:S08]  /*3b70*/  HMMA.16816.F32.BF16 R32, R180, R174, R32 ;  /* 0x000000aeb420723c */ /* 0x000ff00000041820 */
[-C--:B-1----:R-:W-:Y:S08]  /*3b80*/  HMMA.16816.F32.BF16 R4, R188, R192.reuse, R4 ;  /* 0x000000c0bc04723c */ /* 0x082ff00000041804 */
[C---:B-----5:R-:W-:Y:S08]  /*3b90*/  HMMA.16816.F32.BF16 R8, R204.reuse, R192, R8 ;  /* 0x000000c0cc08723c */ /* 0x060ff00000041808 */
[-C--:B------:R-:W-:Y:S08]  /*3ba0*/  HMMA.16816.F32.BF16 R12, R204, R194.reuse, R12 ;  /* 0x000000c2cc0c723c */ /* 0x080ff0000004180c */
[C---:B------:R-:W-:Y:S08]  /*3bb0*/  HMMA.16816.F32.BF16 R16, R188.reuse, R194, R16 ;  /* 0x000000c2bc10723c */ /* 0x040ff00000041810 */
[-C--:B------:R-:W-:Y:S08]  /*3bc0*/  HMMA.16816.F32.BF16 R20, R188, R176.reuse, R20 ;  /* 0x000000b0bc14723c */ /* 0x080ff00000041814 */
[C---:B------:R-:W-:Y:S08]  /*3bd0*/  HMMA.16816.F32.BF16 R24, R204.reuse, R176, R24 ;  /* 0x000000b0cc18723c */ /* 0x040ff00000041818 */
[-C--:B------:R-:W-:Y:S08]  /*3be0*/  HMMA.16816.F32.BF16 R28, R204, R178.reuse, R28 ;  /* 0x000000b2cc1c723c */ /* 0x080ff0000004181c */
[----:B------:R-:W-:Y:S01]  /*3bf0*/  HMMA.16816.F32.BF16 R32, R188, R178, R32 ;  /* 0x000000b2bc20723c */ /* 0x000fe20000041820 */
[----:B------:R-:W-:-:S07]  /*3c00*/  @P0 BRA `(.L_x_847) ;  /* 0xfffff6b000000947 */ /* 0x000fce000383ffff */
.L_x_846:
[----:B------:R-:W-:Y:S01]  /*3c10*/  FMNMX.FTZ R0, R4, R132, !PT ;  /* 0x0000008404007209 */ /* 0x000fe20007810000 */
[----:B------:R-:W-:Y:S01]  /*3c20*/  LDSM.16.MT88.4 R176, [R211+0xa000] ;  /* 0x00a00000d3b0783b */ /* 0x000fe20000004200 */
[----:B------:R-:W-:Y:S02]  /*3c30*/  IADD3 R224, R224, -0x1, RZ ;  /* 0xffffffffe0e07810 */ /* 0x000fe40007ffe0ff */
[----:B-1----:R-:W-:Y:S02]  /*3c40*/  FMNMX.FTZ R2, R5, R0, !PT ;  /* 0x0000000005027209 */ /* 0x002fe40007810000 */
[----:B------:R-:W-:Y:S02]  /*3c50*/  FMNMX.FTZ R0, R6, R137, !PT ;  /* 0x0000008906007209 */ /* 0x000fe40007810000 */
[----:B------:R-:W-:Y:S01]  /*3c60*/  FMNMX.FTZ R3, R16, R2, !PT ;  /* 0x0000000210037209 */ /* 0x000fe20007810000 */
[----:B------:R-:W-:Y:S01]  /*3c70*/  LDSM.16.MT88.4 R184, [R211+0xb800] ;  /* 0x00b80000d3b8783b */ /* 0x000fe20000004200 */
[----:B------:R-:W-:Y:S02]  /*3c80*/  FMNMX.FTZ R2, R7, R0, !PT ;  /* 0x0000000007027209 */ /* 0x000fe40007810000 */
[----:B------:R-:W-:Y:S02]  /*3c90*/  FMNMX.FTZ R133, R17, R3, !PT ;  /* 0x0000000311857209 */ /* 0x000fe40007810000 */
        /* <DEDUP_REMOVED lines=12> */
[----:B------:R-:W-:Y:S01]  /*3d60*/  SHFL.BFLY PT, R172, R136, 0x2, 0x1f ;  /* 0x0c401f0088ac7f89 */ /* 0x000fe200000e0000 */
        /* <DEDUP_REMOVED lines=14> */
[----:B------:R-:W-:Y:S01]  /*3e50*/  SHFL.BFLY PT, R135, R3, 0x2, 0x1f ;  /* 0x0c401f0003877f89 */ /* 0x000fe200000e0000 */
[----:B------:R-:W-:Y:S04]  /*3e60*/  FMNMX.FTZ R133, R28, R2, !PT ;  /* 0x000000021c857209 */ /* 0x000fe80007810000 */
[----:B------:R-:W-:Y:S03]  /*3e70*/  FMNMX.FTZ R133, R29, R133, !PT ;  /* 0x000000851d857209 */ /* 0x000fe60007810000 */
[----:B------:R-:W-:Y:S08]  /*3e80*/  SHFL.BFLY PT, R2, R0, 0x2, 0x1f ;  /* 0x0c401f0000027f89 */ /* 0x000ff000000e0000 */
[----:B------:R-:W1:Y:S02]  /*3e90*/  SHFL.BFLY PT, R134, R133, 0x2, 0x1f ;  /* 0x0c401f0085867f89 */ /* 0x000e6400000e0000 */
[----:B-1----:R-:W-:Y:S02]  /*3ea0*/  FMNMX.FTZ R134, R133, R134, !PT ;  /* 0x0000008685867209 */ /* 0x002fe40007810000 */
[----:B------:R-:W-:Y:S02]  /*3eb0*/  FMNMX.FTZ R136, R136, R172, !PT ;  /* 0x000000ac88887209 */ /* 0x000fe40007810000 */
[----:B------:R-:W-:Y:S02]  /*3ec0*/  FMNMX.FTZ R135, R3, R135, !PT ;  /* 0x0000008703877209 */ /* 0x000fe40007810000 */
[----:B------:R-:W1:Y:S01]  /*3ed0*/  SHFL.BFLY PT, R174, R134, 0x1, 0x1f ;  /* 0x0c201f0086ae7f89 */ /* 0x000e6200000e0000 */
[----:B------:R-:W-:Y:S07]  /*3ee0*/  FMNMX.FTZ R2, R0, R2, !PT ;  /* 0x0000000200027209 */ /* 0x000fee0007810000 */
[----:B------:R-:W2:Y:S08]  /*3ef0*/  SHFL.BFLY PT, R172, R136, 0x1, 0x1f ;  /* 0x0c201f0088ac7f89 */ /* 0x000eb000000e0000 */
[----:B------:R-:W3:Y:S08]  /*3f00*/  SHFL.BFLY PT, R173, R135, 0x1, 0x1f ;  /* 0x0c201f0087ad7f89 */ /* 0x000ef000000e0000 */
[----:B------:R-:W4:Y:S01]  /*3f10*/  SHFL.BFLY PT, R3, R2, 0x1, 0x1f ;  /* 0x0c201f0002037f89 */ /* 0x000f2200000e0000 */
[----:B-1----:R-:W-:Y:S02]  /*3f20*/  FMNMX.FTZ R134, R134, R174, !PT ;  /* 0x000000ae86867209 */ /* 0x002fe40007810000 */
[----:B--2---:R-:W-:Y:S04]  /*3f30*/  FMNMX.FTZ R136, R136, R172, !PT ;  /* 0x000000ac88887209 */ /* 0x004fe80007810000 */
[C---:B------:R-:W-:Y:S01]  /*3f40*/  FSETP.NEU.FTZ.AND P1, PT, R136.reuse, -INF , PT ;  /* 0xff8000008800780b */ /* 0x040fe20003f3d000 */
[----:B------:R-:W-:Y:S01]  /*3f50*/  FADD.FTZ R0, -R136, R132 ;  /* 0x0000008488007221 */ /* 0x000fe20000010100 */
[----:B---3--:R-:W-:Y:S03]  /*3f60*/  FMNMX.FTZ R135, R135, R173, !PT ;  /* 0x000000ad87877209 */ /* 0x008fe60007810000 */
[----:B------:R-:W-:Y:S01]  /*3f70*/  FMUL.FTZ R0, R0, c[0x0][0x23c] ;  /* 0x00008f0000007a20 */ /* 0x000fe20000410000 */
[----:B------:R-:W1:Y:S03]  /*3f80*/  LDSM.16.MT88.4 R172, [R209+0xa000] ;  /* 0x00a00000d1ac783b */ /* 0x000e660000004200 */
[----:B------:R2:W3:Y:S01]  /*3f90*/  MUFU.EX2 R133, R0 ;  /* 0x0000000000857308 */ /* 0x0004e20000000800 */
[----:B----4-:R-:W-:Y:S05]  /*3fa0*/  FMNMX.FTZ R3, R2, R3, !PT ;  /* 0x0000000302037209 */ /* 0x010fea0007810000 */
[----:B------:R-:W-:Y:S02]  /*3fb0*/  FMUL.FTZ R180, R3, c[0x0][0x23c] ;  /* 0x00008f0003b47a20 */ /* 0x000fe40000410000 */
[----:B--2---:R-:W-:Y:S02]  /*3fc0*/  FADD.FTZ R0, -R135, R137 ;  /* 0x0000008987007221 */ /* 0x004fe40000010100 */
[----:B------:R-:W-:Y:S02]  /*3fd0*/  FMUL.FTZ R137, R136, c[0x0][0x23c] ;  /* 0x00008f0088897a20 */ /* 0x000fe40000410000 */
[----:B------:R-:W-:Y:S02]  /*3fe0*/  FMUL.FTZ R0, R0, c[0x0][0x23c] ;  /* 0x00008f0000007a20 */ /* 0x000fe40000410000 */
[----:B---3--:R-:W-:Y:S01]  /*3ff0*/  FMUL.FTZ R36, R133, R36 ;  /* 0x0000002485247220 */ /* 0x008fe20000410000 */
[----:B------:R-:W-:Y:S01]  /*4000*/  FSEL R137, R137, RZ, P1 ;  /* 0x000000ff89897208 */ /* 0x000fe20000800000 */
[----:B------:R2:W3:Y:S01]  /*4010*/  MUFU.EX2 R132, R0 ;  /* 0x0000000000847308 */ /* 0x0004e20000000800 */
        /* <DEDUP_REMOVED lines=27> */
[C---:B----4-:R-:W-:Y:S02]  /*41d0*/  FMUL.FTZ R16, R133.reuse, R152 ;  /* 0x0000009885107220 */ /* 0x050fe40000410000 */
[----:B-----5:R-:W-:Y:S02]  /*41e0*/  FMUL.FTZ R17, R133, R153 ;  /* 0x0000009985117220 */ /* 0x020fe40000410000 */
        /* <DEDUP_REMOVED lines=8> */
[C---:B---3--:R-:W-:Y:S01]  /*4270*/  FMUL.FTZ R40, R2.reuse, R40 ;  /* 0x0000002802287220 */ /* 0x048fe20000410000 */
[----:B------:R-:W-:Y:S01]  /*4280*/  FSEL R139, R139, RZ, P1 ;  /* 0x000000ff8b8b7208 */ /* 0x000fe20000800000 */
[----:B------:R2:W-:Y:S01]  /*4290*/  MUFU.EX2 R239, R4 ;  /* 0x0000000400ef7308 */ /* 0x0005e20000000800 */
[----:B------:R-:W-:Y:S01]  /*42a0*/  FSETP.NEU.FTZ.AND P1, PT, R3, -INF , PT ;  /* 0xff8000000300780b */ /* 0x000fe20003f3d000 */
[----:B------:R-:W-:Y:S02]  /*42b0*/  FMUL.FTZ R41, R2, R41 ;  /* 0x0000002902297220 */ /* 0x000fe40000410000 */
[--C-:B------:R-:W-:Y:S01]  /*42c0*/  FFMA.FTZ R12, R12, c[0x0][0x23c], -R139.reuse ;  /* 0x00008f000c0c7a23 */ /* 0x100fe2000001088b */
[----:B------:R-:W-:Y:S01]  /*42d0*/  FSEL R180, R180, RZ, P1 ;  /* 0x000000ffb4b47208 */ /* 0x000fe20000800000 */
[--C-:B------:R-:W-:Y:S02]  /*42e0*/  FFMA.FTZ R13, R13, c[0x0][0x23c], -R139.reuse ;  /* 0x00008f000d0d7a23 */ /* 0x100fe4000001088b */
[--C-:B------:R-:W-:Y:S02]  /*42f0*/  FFMA.FTZ R8, R8, c[0x0][0x23c], -R139.reuse ;  /* 0x00008f0008087a23 */ /* 0x100fe4000001088b */
[----:B------:R-:W3:Y:S01]  /*4300*/  MUFU.EX2 R241, R5 ;  /* 0x0000000500f17308 */ /* 0x000ee20000000800 */
[--C-:B------:R-:W-:Y:S02]  /*4310*/  FFMA.FTZ R10, R10, c[0x0][0x23c], -R180.reuse ;  /* 0x00008f000a0a7a23 */ /* 0x100fe400000108b4 */
[--C-:B------:R-:W-:Y:S02]  /*4320*/  FFMA.FTZ R11, R11, c[0x0][0x23c], -R180.reuse ;  /* 0x00008f000b0b7a23 */ /* 0x100fe400000108b4 */
[--C-:B------:R-:W-:Y:S02]  /*4330*/  FFMA.FTZ R14, R14, c[0x0][0x23c], -R180.reuse ;  /* 0x00008f000e0e7a23 */ /* 0x100fe400000108b4 */
[----:B------:R-:W-:Y:S02]  /*4340*/  FFMA.FTZ R15, R15, c[0x0][0x23c], -R180 ;  /* 0x00008f000f0f7a23 */ /* 0x000fe400000108b4 */
[----:B------:R-:W-:Y:S01]  /*4350*/  FFMA.FTZ R9, R9, c[0x0][0x23c], -R139 ;  /* 0x00008f0009097a23 */ /* 0x000fe2000001088b */
[----:B------:R5:W-:Y:S01]  /*4360*/  MUFU.EX2 R235, R6 ;  /* 0x0000000600eb7308 */ /* 0x000be20000000800 */
[C---:B-1----:R-:W-:Y:S02]  /*4370*/  FMUL.FTZ R18, R132.reuse, R154 ;  /* 0x0000009a84127220 */ /* 0x042fe40000410000 */
[----:B----4-:R-:W-:Y:S02]  /*4380*/  FMUL.FTZ R19, R132, R155 ;  /* 0x0000009b84137220 */ /* 0x010fe40000410000 */
[----:B--2---:R-:W-:Y:S01]  /*4390*/  FMUL.FTZ R4, R133, R144 ;  /* 0x0000009085047220 */ /* 0x004fe20000410000 */
[----:B------:R-:W-:Y:S01]  /*43a0*/  LDSM.16.MT88.4 R152, [R213+0xa000] ;  /* 0x00a00000d598783b */ /* 0x000fe20000004200 */
[C---:B------:R-:W-:Y:S02]  /*43b0*/  FMUL.FTZ R44, R2.reuse, R44 ;  /* 0x0000002c022c7220 */ /* 0x040fe40000410000 */
[C---:B------:R-:W-:Y:S01]  /*43c0*/  FMUL.FTZ R45, R2.reuse, R45 ;  /* 0x0000002d022d7220 */ /* 0x040fe20000410000 */
[----:B------:R-:W1:Y:S01]  /*43d0*/  MUFU.EX2 R237, R7 ;  /* 0x0000000700ed7308 */ /* 0x000e620000000800 */
[C---:B------:R-:W-:Y:S02]  /*43e0*/  FMUL.FTZ R56, R2.reuse, R56 ;  /* 0x0000003802387220 */ /* 0x040fe40000410000 */
[C---:B------:R-:W-:Y:S01]  /*43f0*/  FMUL.FTZ R57, R2.reuse, R57 ;  /* 0x0000003902397220 */ /* 0x040fe20000410000 */
[----:B---3--:R-:W-:Y:S01]  /*4400*/  F2FP.BF16.PACK_AB R144, R241, R239 ;  /* 0x000000eff190723e */ /* 0x008fe200000010ff */
[C---:B------:R-:W-:Y:S02]  /*4410*/  FMUL.FTZ R5, R133.reuse, R145 ;  /* 0x0000009185057220 */ /* 0x040fe40000410000 */
[C---:B------:R-:W-:Y:S02]  /*4420*/  FMUL.FTZ R60, R2.reuse, R60 ;  /* 0x0000003c023c7220 */ /* 0x040fe40000410000 */
[----:B------:R-:W-:Y:S01]  /*4430*/  FMUL.FTZ R61, R2, R61 ;  /* 0x0000003d023d7220 */ /* 0x000fe20000410000 */
[----:B------:R-:W2:Y:S01]  /*4440*/  MUFU.EX2 R0, R0 ;  /* 0x0000000000007308 */ /* 0x000ea20000000800 */
[C---:B------:R-:W-:Y:S02]  /*4450*/  FMUL.FTZ R66, R132.reuse, R66 ;  /* 0x0000004284427220 */ /* 0x040fe40000410000 */
[C---:B------:R-:W-:Y:S02]  /*4460*/  FMUL.FTZ R67, R132.reuse, R67 ;  /* 0x0000004384437220 */ /* 0x040fe40000410000 */
[----:B-----5:R-:W-:Y:S01]  /*4470*/  FMUL.FTZ R6, R132, R146 ;  /* 0x0000009284067220 */ /* 0x020fe20000410000 */
[----:B------:R-:W-:Y:S01]  /*4480*/  F2FP.BF16.PACK_AB R146, R240, R238 ;  /* 0x000000eef092723e */ /* 0x000fe200000010ff */
[C---:B------:R-:W-:Y:S02]  /*4490*/  FMUL.FTZ R68, R133.reuse, R68 ;  /* 0x0000004485447220 */ /* 0x040fe40000410000 */
[----:B------:R-:W-:Y:S01]  /*44a0*/  FMUL.FTZ R69, R133, R69 ;  /* 0x0000004585457220 */ /* 0x000fe20000410000 */
[----:B------:R3:W-:Y:S01]  /*44b0*/  MUFU.EX2 R230, R12 ;  /* 0x0000000c00e67308 */ /* 0x0007e20000000800 */
[C---:B------:R-:W-:Y:S02]  /*44c0*/  FMUL.FTZ R70, R132.reuse, R70 ;  /* 0x0000004684467220 */ /* 0x040fe40000410000 */
[C---:B------:R-:W-:Y:S01]  /*44d0*/  FMUL.FTZ R71, R132.reuse, R71 ;  /* 0x0000004784477220 */ /* 0x040fe20000410000 */
[----:B-1----:R-:W-:Y:S01]  /*44e0*/  F2FP.BF16.PACK_AB R145, R237, R235 ;  /* 0x000000ebed91723e */ /* 0x002fe200000010ff */
[----:B------:R-:W-:Y:S01]  /*44f0*/  FMUL.FTZ R7, R132, R147 ;  /* 0x0000009384077220 */ /* 0x000fe20000410000 */
[----:B------:R-:W-:Y:S01]  /*4500*/  F2FP.BF16.PACK_AB R147, R236, R234 ;  /* 0x000000eaec93723e */ /* 0x000fe200000010ff */
[C---:B------:R-:W-:Y:S02]  /*4510*/  FMUL.FTZ R72, R2.reuse, R72 ;  /* 0x0000004802487220 */ /* 0x040fe40000410000 */
[C---:B------:R-:W-:Y:S01]  /*4520*/  FMUL.FTZ R73, R2.reuse, R73 ;  /* 0x0000004902497220 */ /* 0x040fe20000410000 */
[----:B------:R1:W-:Y:S01]  /*4530*/  MUFU.EX2 R232, R13 ;  /* 0x0000000d00e87308 */ /* 0x0003e20000000800 */
[----:B------:R-:W-:Y:S02]  /*4540*/  FMUL.FTZ R76, R2, R76 ;  /* 0x0000004c024c7220 */ /* 0x000fe40000410000 */
[-C--:B------:R-:W-:Y:S05]  /*4550*/  HMMA.16816.F32.BF16 R4, R144, R172.reuse, R4 ;  /* 0x000000ac9004723c */ /* 0x080fea0000041804 */
[C---:B--2---:R-:W-:Y:S02]  /*4560*/  FMUL.FTZ R42, R0.reuse, R42 ;  /* 0x0000002a002a7220 */ /* 0x044fe40000410000 */
[----:B------:R2:W-:Y:S01]  /*4570*/  MUFU.EX2 R226, R14 ;  /* 0x0000000e00e27308 */ /* 0x0005e20000000800 */
[----:B------:R-:W-:Y:S04]  /*4580*/  FMUL.FTZ R43, R0, R43 ;  /* 0x0000002b002b7220 */ /* 0x000fe80000410000 */
[----:B---3--:R-:W-:Y:S02]  /*4590*/  FMUL.FTZ R12, R2, R148 ;  /* 0x00000094020c7220 */ /* 0x008fe40000410000 */
[C---:B------:R-:W-:Y:S02]  /*45a0*/  FMUL.FTZ R46, R0.reuse, R46 ;  /* 0x0000002e002e7220 */ /* 0x040fe40000410000 */
[C---:B------:R-:W-:Y:S01]  /*45b0*/  FMUL.FTZ R47, R0.reuse, R47 ;  /* 0x0000002f002f7220 */ /* 0x040fe20000410000 */
[----:B------:R3:W-:Y:S01]  /*45c0*/  MUFU.EX2 R228, R15 ;  /* 0x0000000f00e47308 */ /* 0x0007e20000000800 */
[C---:B------:R-:W-:Y:S02]  /*45d0*/  FMUL.FTZ R58, R0.reuse, R58 ;  /* 0x0000003a003a7220 */ /* 0x040fe40000410000 */
[----:B------:R-:W-:Y:S02]  /*45e0*/  FMUL.FTZ R59, R0, R59 ;  /* 0x0000003b003b7220 */ /* 0x000fe40000410000 */
[----:B-1----:R-:W-:Y:S02]  /*45f0*/  FMUL.FTZ R13, R2, R149 ;  /* 0x00000095020d7220 */ /* 0x002fe40000410000 */
[C---:B------:R-:W-:Y:S02]  /*4600*/  FMUL.FTZ R62, R0.reuse, R62 ;  /* 0x0000003e003e7220 */ /* 0x040fe40000410000 */
[C---:B------:R-:W-:Y:S01]  /*4610*/  FMUL.FTZ R63, R0.reuse, R63 ;  /* 0x0000003f003f7220 */ /* 0x040fe20000410000 */
[----:B------:R1:W-:Y:S01]  /*4620*/  MUFU.EX2 R231, R8 ;  /* 0x0000000800e77308 */ /* 0x0003e20000000800 */
[C---:B------:R-:W-:Y:S02]  /*4630*/  FMUL.FTZ R74, R0.reuse, R74 ;  /* 0x0000004a004a7220 */ /* 0x040fe40000410000 */
[C---:B------:R-:W-:Y:S02]  /*4640*/  FMUL.FTZ R75, R0.reuse, R75 ;  /* 0x0000004b004b7220 */ /* 0x040fe40000410000 */
[----:B--2---:R-:W-:Y:S02]  /*4650*/  FMUL.FTZ R14, R0, R150 ;  /* 0x00000096000e7220 */ /* 0x004fe40000410000 */
[----:B------:R-:W-:Y:S02]  /*4660*/  FMUL.FTZ R77, R2, R77 ;  /* 0x0000004d024d7220 */ /* 0x000fe40000410000 */
[C---:B------:R-:W-:Y:S01]  /*4670*/  FMUL.FTZ R78, R0.reuse, R78 ;  /* 0x0000004e004e7220 */ /* 0x040fe20000410000 */
[----:B------:R-:W2:Y:S01]  /*4680*/  MUFU.EX2 R233, R9 ;  /* 0x0000000900e97308 */ /* 0x000ea20000000800 */
[C---:B------:R-:W-:Y:S02]  /*4690*/  FMUL.FTZ R79, R0.reuse, R79 ;  /* 0x0000004f004f7220 */ /* 0x040fe40000410000 */
[C---:B------:R-:W-:Y:S02]  /*46a0*/  FMUL.FTZ R80, R133.reuse, R80 ;  /* 0x0000005085507220 */ /* 0x040fe40000410000 */
[----:B---3--:R-:W-:Y:S02]  /*46b0*/  FMUL.FTZ R15, R0, R151 ;  /* 0x00000097000f7220 */ /* 0x008fe40000410000 */
[----:B------:R-:W3:Y:S01]  /*46c0*/  LDSM.16.MT88.4 R148, [R214+0xa000] ;  /* 0x00a00000d694783b */ /* 0x000ee20000004200 */
[C---:B------:R-:W-:Y:S02]  /*46d0*/  FMUL.FTZ R81, R133.reuse, R81 ;  /* 0x0000005185517220 */ /* 0x040fe40000410000 */
[----:B------:R4:W-:Y:S01]  /*46e0*/  MUFU.EX2 R227, R10 ;  /* 0x0000000a00e37308 */ /* 0x0009e20000000800 */
[C---:B------:R-:W-:Y:S02]  /*46f0*/  FMUL.FTZ R82, R132.reuse, R82 ;  /* 0x0000005284527220 */ /* 0x040fe40000410000 */
[----:B------:R-:W-:Y:S02]  /*4700*/  FMUL.FTZ R83, R132, R83 ;  /* 0x0000005384537220 */ /* 0x000fe40000410000 */
[----:B-1----:R-:W-:Y:S02]  /*4710*/  FMUL.FTZ R8, R2, R140 ;  /* 0x0000008c02087220 */ /* 0x002fe40000410000 */
[C---:B------:R-:W-:Y:S02]  /*4720*/  FMUL.FTZ R84, R133.reuse, R84 ;  /* 0x0000005485547220 */ /* 0x040fe40000410000 */
[----:B------:R-:W-:Y:S01]  /*4730*/  FMUL.FTZ R85, R133, R85 ;  /* 0x0000005585557220 */ /* 0x000fe20000410000 */
[----:B------:R-:W1:Y:S01]  /*4740*/  MUFU.EX2 R229, R11 ;  /* 0x0000000b00e57308 */ /* 0x000e620000000800 */
[C---:B------:R-:W-:Y:S02]  /*4750*/  FMUL.FTZ R86, R132.reuse, R86 ;  /* 0x0000005684567220 */ /* 0x040fe40000410000 */
[----:B------:R-:W-:Y:S01]  /*4760*/  FMUL.FTZ R87, R132, R87 ;  /* 0x0000005784577220 */ /* 0x000fe20000410000 */
[----:B--2---:R-:W-:Y:S01]  /*4770*/  F2FP.BF16.PACK_AB R140, R233, R231 ;  /* 0x000000e7e98c723e */ /* 0x004fe200000010ff */
[----:B------:R-:W-:Y:S02]  /*4780*/  FMUL.FTZ R9, R2, R141 ;  /* 0x0000008d02097220 */ /* 0x000fe40000410000 */
[--C-:B------:R-:W-:Y:S02]  /*4790*/  FFMA.FTZ R20, R20, c[0x0][0x23c], -R137.reuse ;  /* 0x00008f0014147a23 */ /* 0x100fe40000010889 */
[--C-:B------:R-:W-:Y:S02]  /*47a0*/  FFMA.FTZ R21, R21, c[0x0][0x23c], -R137.reuse ;  /* 0x00008f0015157a23 */ /* 0x100fe40000010889 */
[--C-:B------:R-:W-:Y:S01]  /*47b0*/  FFMA.FTZ R22, R22, c[0x0][0x23c], -R138.reuse ;  /* 0x00008f0016167a23 */ /* 0x100fe2000001088a */
[----:B------:R2:W-:Y:S01]  /*47c0*/  MUFU.EX2 R225, R20 ;  /* 0x0000001400e17308 */ /* 0x0005e20000000800 */
[--C-:B------:R-:W-:Y:S02]  /*47d0*/  FFMA.FTZ R23, R23, c[0x0][0x23c], -R138.reuse ;  /* 0x00008f0017177a23 */ /* 0x100fe4000001088a */
[----:B----4-:R-:W-:Y:S01]  /*47e0*/  FMUL.FTZ R10, R0, R142 ;  /* 0x0000008e000a7220 */ /* 0x010fe20000410000 */
[----:B------:R-:W-:Y:S01]  /*47f0*/  F2FP.BF16.PACK_AB R142, R232, R230 ;  /* 0x000000e6e88e723e */ /* 0x000fe200000010ff */
[C---:B------:R-:W-:Y:S02]  /*4800*/  FMUL.FTZ R88, R2.reuse, R88 ;  /* 0x0000005802587220 */ /* 0x040fe40000410000 */
[----:B------:R-:W-:Y:S02]  /*4810*/  FMUL.FTZ R89, R2, R89 ;  /* 0x0000005902597220 */ /* 0x000fe40000410000 */
[C---:B------:R-:W-:Y:S01]  /*4820*/  FMUL.FTZ R90, R0.reuse, R90 ;  /* 0x0000005a005a7220 */ /* 0x040fe20000410000 */
[----:B------:R4:W-:Y:S01]  /*4830*/  MUFU.EX2 R207, R21 ;  /* 0x0000001500cf7308 */ /* 0x0009e20000000800 */
[C---:B------:R-:W-:Y:S01]  /*4840*/  FMUL.FTZ R91, R0.reuse, R91 ;  /* 0x0000005b005b7220 */ /* 0x040fe20000410000 */
[----:B-1----:R-:W-:Y:S01]  /*4850*/  F2FP.BF16.PACK_AB R141, R229, R227 ;  /* 0x000000e3e58d723e */ /* 0x002fe200000010ff */
[----:B------:R-:W-:Y:S01]  /*4860*/  FMUL.FTZ R11, R0, R143 ;  /* 0x0000008f000b7220 */ /* 0x000fe20000410000 */
[----:B------:R-:W-:Y:S01]  /*4870*/  F2FP.BF16.PACK_AB R143, R228, R226 ;  /* 0x000000e2e48f723e */ /* 0x000fe200000010ff */
[C---:B------:R-:W-:Y:S02]  /*4880*/  FMUL.FTZ R92, R2.reuse, R92 ;  /* 0x0000005c025c7220 */ /* 0x040fe40000410000 */
[----:B------:R-:W-:Y:S02]  /*4890*/  FMUL.FTZ R93, R2, R93 ;  /* 0x0000005d025d7220 */ /* 0x000fe40000410000 */
[C---:B------:R-:W-:Y:S01]  /*48a0*/  FMUL.FTZ R94, R0.reuse, R94 ;  /* 0x0000005e005e7220 */ /* 0x040fe20000410000 */
[----:B------:R1:W-:Y:S01]  /*48b0*/  MUFU.EX2 R206, R22 ;  /* 0x0000001600ce7308 */ /* 0x0003e20000000800 */
[C---:B------:R-:W-:Y:S04]  /*48c0*/  HMMA.16816.F32.BF16 R8, R140.reuse, R172, R8 ;  /* 0x000000ac8c08723c */ /* 0x040fe80000041808 */
[C---:B--2---:R-:W-:Y:S02]  /*48d0*/  FMUL.FTZ R20, R133.reuse, R156 ;  /* 0x0000009c85147220 */ /* 0x044fe40000410000 */
[----:B------:R-:W-:Y:S02]  /*48e0*/  FMUL.FTZ R95, R0, R95 ;  /* 0x0000005f005f7220 */ /* 0x000fe40000410000 */
[-C--:B------:R-:W-:Y:S01]  /*48f0*/  HMMA.16816.F32.BF16 R12, R140, R174.reuse, R12 ;  /* 0x000000ae8c0c723c */ /* 0x080fe2000004180c */
[----:B------:R2:W-:Y:S03]  /*4900*/  MUFU.EX2 R205, R23 ;  /* 0x0000001700cd7308 */ /* 0x0005e60000000800 */
[C---:B------:R-:W-:Y:S02]  /*4910*/  FMUL.FTZ R96, R133.reuse, R96 ;  /* 0x0000006085607220 */ /* 0x040fe40000410000 */
[C---:B----4-:R-:W-:Y:S02]  /*4920*/  FMUL.FTZ R21, R133.reuse, R157 ;  /* 0x0000009d85157220 */ /* 0x050fe40000410000 */
[C---:B------:R-:W-:Y:S04]  /*4930*/  HMMA.16816.F32.BF16 R16, R144.reuse, R174, R16 ;  /* 0x000000ae9010723c */ /* 0x040fe80000041810 */
[C---:B------:R-:W-:Y:S02]  /*4940*/  FMUL.FTZ R97, R133.reuse, R97 ;  /* 0x0000006185617220 */ /* 0x040fe40000410000 */
[C---:B------:R-:W-:Y:S02]  /*4950*/  FMUL.FTZ R98, R132.reuse, R98 ;  /* 0x0000006284627220 */ /* 0x040fe40000410000 */
[-C--:B------:R-:W-:Y:S04]  /*4960*/  HMMA.16816.F32.BF16 R36, R144, R176.reuse, R36 ;  /* 0x000000b09024723c */ /* 0x080fe80000041824 */
[C---:B-1----:R-:W-:Y:S02]  /*4970*/  FMUL.FTZ R22, R132.reuse, R158 ;  /* 0x0000009e84167220 */ /* 0x042fe40000410000 */
[C---:B------:R-:W-:Y:S02]  /*4980*/  FMUL.FTZ R99, R132.reuse, R99 ;  /* 0x0000006384637220 */ /* 0x040fe40000410000 */
[C---:B------:R-:W-:Y:S04]  /*4990*/  HMMA.16816.F32.BF16 R40, R140.reuse, R176, R40 ;  /* 0x000000b08c28723c */ /* 0x040fe80000041828 */
[----:B--2---:R-:W-:Y:S02]  /*49a0*/  FMUL.FTZ R23, R132, R159 ;  /* 0x0000009f84177220 */ /* 0x004fe40000410000 */
[----:B------:R-:W-:Y:S01]  /*49b0*/  LDSM.16.MT88.4 R156, [R209+0xa800] ;  /* 0x00a80000d19c783b */ /* 0x000fe20000004200 */
[--C-:B------:R-:W-:Y:S01]  /*49c0*/  FFMA.FTZ R32, R32, c[0x0][0x23c], -R137.reuse ;  /* 0x00008f0020207a23 */ /* 0x100fe20000010889 */
[-C--:B------:R-:W-:Y:S03]  /*49d0*/  HMMA.16816.F32.BF16 R44, R140, R178.reuse, R44 ;  /* 0x000000b28c2c723c */ /* 0x080fe6000004182c */
[----:B------:R1:W-:Y:S01]  /*49e0*/  MUFU.EX2 R204, R32 ;  /* 0x0000002000cc7308 */ /* 0x0003e20000000800 */
[--C-:B------:R-:W-:Y:S02]  /*49f0*/  FFMA.FTZ R34, R34, c[0x0][0x23c], -R138.reuse ;  /* 0x00008f0022227a23 */ /* 0x100fe4000001088a */
[C---:B------:R-:W-:Y:S02]  /*4a00*/  FMUL.FTZ R100, R2.reuse, R100 ;  /* 0x0000006402647220 */ /* 0x040fe40000410000 */
[C---:B------:R-:W-:Y:S01]  /*4a10*/  HMMA.16816.F32.BF16 R48, R144.reuse, R178, R48 ;  /* 0x000000b29030723c */ /* 0x040fe20000041830 */
[----:B------:R-:W-:Y:S03]  /*4a20*/  LDSM.16.MT88.4 R176, [R213+0xa800] ;  /* 0x00a80000d5b0783b */ /* 0x000fe60000004200 */
[----:B------:R-:W-:Y:S01]  /*4a30*/  FMUL.FTZ R101, R2, R101 ;  /* 0x0000006502657220 */ /* 0x000fe20000410000 */
[----:B------:R2:W-:Y:S01]  /*4a40*/  MUFU.EX2 R202, R34 ;  /* 0x0000002200ca7308 */ /* 0x0005e20000000800 */
[C---:B------:R-:W-:Y:S02]  /*4a50*/  FMUL.FTZ R102, R0.reuse, R102 ;  /* 0x0000006600667220 */ /* 0x040fe40000410000 */
[-C--:B---3--:R-:W-:Y:S04]  /*4a60*/  HMMA.16816.F32.BF16 R52, R144, R148.reuse, R52 ;  /* 0x000000949034723c */ /* 0x088fe80000041834 */
[----:B------:R-:W-:Y:S02]  /*4a70*/  FMUL.FTZ R103, R0, R103 ;  /* 0x0000006700677220 */ /* 0x000fe40000410000 */
[C---:B------:R-:W-:Y:S02]  /*4a80*/  FMUL.FTZ R104, R2.reuse, R104 ;  /* 0x0000006802687220 */ /* 0x040fe40000410000 */
[C---:B------:R-:W-:Y:S04]  /*4a90*/  HMMA.16816.F32.BF16 R56, R140.reuse, R148, R56 ;  /* 0x000000948c38723c */ /* 0x040fe80000041838 */
[C---:B-1----:R-:W-:Y:S02]  /*4aa0*/  FMUL.FTZ R32, R133.reuse, R160 ;  /* 0x000000a085207220 */ /* 0x042fe40000410000 */
[----:B------:R-:W-:Y:S02]  /*4ab0*/  FMUL.FTZ R105, R2, R105 ;  /* 0x0000006902697220 */ /* 0x000fe40000410000 */
[-C--:B------:R-:W-:Y:S04]  /*4ac0*/  HMMA.16816.F32.BF16 R60, R140, R150.reuse, R60 ;  /* 0x000000968c3c723c */ /* 0x080fe8000004183c */
[----:B------:R-:W-:Y:S02]  /*4ad0*/  FMUL.FTZ R106, R0, R106 ;  /* 0x0000006a006a7220 */ /* 0x000fe40000410000 */
[----:B--2---:R-:W-:Y:S02]  /*4ae0*/  FMUL.FTZ R34, R132, R162 ;  /* 0x000000a284227220 */ /* 0x004fe40000410000 */
[C---:B------:R-:W-:Y:S01]  /*4af0*/  HMMA.16816.F32.BF16 R64, R144.reuse, R150, R64 ;  /* 0x000000969040723c */ /* 0x040fe20000041840 */
[----:B------:R-:W1:Y:S03]  /*4b00*/  LDSM.16.MT88.4 R148, [R209+0xb000] ;  /* 0x00b00000d194783b */ /* 0x000e660000004200 */
[----:B------:R-:W-:Y:S02]  /*4b10*/  FMUL.FTZ R107, R0, R107 ;  /* 0x0000006b006b7220 */ /* 0x000fe40000410000 */
[C---:B------:R-:W-:Y:S02]  /*4b20*/  FMUL.FTZ R108, R133.reuse, R108 ;  /* 0x0000006c856c7220 */ /* 0x040fe40000410000 */
[-C--:B------:R-:W-:Y:S04]  /*4b30*/  HMMA.16816.F32.BF16 R68, R144, R152.reuse, R68 ;  /* 0x000000989044723c */ /* 0x080fe80000041844 */
[----:B------:R-:W-:Y:S02]  /*4b40*/  FMUL.FTZ R109, R133, R109 ;  /* 0x0000006d856d7220 */ /* 0x000fe40000410000 */
[C---:B------:R-:W-:Y:S02]  /*4b50*/  FMUL.FTZ R110, R132.reuse, R110 ;  /* 0x0000006e846e7220 */ /* 0x040fe40000410000 */
[C---:B------:R-:W-:Y:S04]  /*4b60*/  HMMA.16816.F32.BF16 R72, R140.reuse, R152, R72 ;  /* 0x000000988c48723c */ /* 0x040fe80000041848 */
[C---:B------:R-:W-:Y:S02]  /*4b70*/  FMUL.FTZ R111, R132.reuse, R111 ;  /* 0x0000006f846f7220 */ /* 0x040fe40000410000 */
[----:B------:R-:W-:Y:S02]  /*4b80*/  FFMA.FTZ R137, R33, c[0x0][0x23c], -R137 ;  /* 0x00008f0021897a23 */ /* 0x000fe40000010889 */
[-C--:B------:R-:W-:Y:S02]  /*4b90*/  HMMA.16816.F32.BF16 R76, R140, R154.reuse, R76 ;  /* 0x0000009a8c4c723c */ /* 0x080fe4000004184c */
[----:B------:R-:W-:Y:S02]  /*4ba0*/  MUFU.EX2 R203, R137 ;  /* 0x0000008900cb7308 */ /* 0x000fe40000000800 */
[----:B------:R-:W-:Y:S02]  /*4bb0*/  FMUL.FTZ R33, R133, R161 ;  /* 0x000000a185217220 */ /* 0x000fe40000410000 */
[----:B------:R-:W-:Y:S02]  /*4bc0*/  FFMA.FTZ R138, R35, c[0x0][0x23c], -R138 ;  /* 0x00008f00238a7a23 */ /* 0x000fe4000001088a */
[C---:B------:R-:W-:Y:S01]  /*4bd0*/  HMMA.16816.F32.BF16 R80, R144.reuse, R154, R80 ;  /* 0x0000009a9050723c */ /* 0x040fe20000041850 */
[----:B------:R-:W2:Y:S03]  /*4be0*/  LDSM.16.MT88.4 R152, [R211+0xb000] ;  /* 0x00b00000d398783b */ /* 0x000ea60000004200 */
[----:B------:R-:W-:Y:S01]  /*4bf0*/  FMUL.FTZ R35, R132, R163 ;  /* 0x000000a384237220 */ /* 0x000fe20000410000 */
[----:B------:R-:W-:Y:S01]  /*4c00*/  MUFU.EX2 R201, R138 ;  /* 0x0000008a00c97308 */ /* 0x000fe20000000800 */
[--C-:B------:R-:W-:Y:S02]  /*4c10*/  FFMA.FTZ R24, R24, c[0x0][0x23c], -R139.reuse ;  /* 0x00008f0018187a23 */ /* 0x100fe4000001088b */
[--C-:B------:R-:W-:Y:S01]  /*4c20*/  FFMA.FTZ R25, R25, c[0x0][0x23c], -R139.reuse ;  /* 0x00008f0019197a23 */ /* 0x100fe2000001088b */
[-C--:B-1----:R-:W-:Y:S01]  /*4c30*/  HMMA.16816.F32.BF16 R84, R144, R148.reuse, R84 ;  /* 0x000000949054723c */ /* 0x082fe20000041854 */
[----:B------:R-:W-:Y:S02]  /*4c40*/  LDSM.16.MT88.4 R160, [R211+0xa800] ;  /* 0x00a80000d3a0783b */ /* 0x000fe40000004200 */
[--C-:B------:R-:W-:Y:S02]  /*4c50*/  FFMA.FTZ R26, R26, c[0x0][0x23c], -R180.reuse ;  /* 0x00008f001a1a7a23 */ /* 0x100fe400000108b4 */
[--C-:B------:R-:W-:Y:S01]  /*4c60*/  FFMA.FTZ R27, R27, c[0x0][0x23c], -R180.reuse ;  /* 0x00008f001b1b7a23 */ /* 0x100fe200000108b4 */
[----:B------:R1:W-:Y:S01]  /*4c70*/  MUFU.EX2 R200, R24 ;  /* 0x0000001800c87308 */ /* 0x0003e20000000800 */
[--C-:B------:R-:W-:Y:S01]  /*4c80*/  FFMA.FTZ R30, R30, c[0x0][0x23c], -R180.reuse ;  /* 0x00008f001e1e7a23 */ /* 0x100fe200000108b4 */
[C---:B------:R-:W-:Y:S04]  /*4c90*/  HMMA.16816.F32.BF16 R88, R140.reuse, R148, R88 ;  /* 0x000000948c58723c */ /* 0x040fe80000041858 */
[----:B------:R-:W-:Y:S02]  /*4ca0*/  FFMA.FTZ R180, R31, c[0x0][0x23c], -R180 ;  /* 0x00008f001fb47a23 */ /* 0x000fe400000108b4 */
[C---:B------:R-:W-:Y:S02]  /*4cb0*/  FMUL.FTZ R112, R2.reuse, R112 ;  /* 0x0000007002707220 */ /* 0x040fe40000410000 */
[-C--:B------:R-:W-:Y:S01]  /*4cc0*/  HMMA.16816.F32.BF16 R92, R140, R150.reuse, R92 ;  /* 0x000000968c5c723c */ /* 0x080fe2000004185c */
[----:B------:R3:W-:Y:S03]  /*4cd0*/  MUFU.EX2 R137, R180 ;  /* 0x000000b400897308 */ /* 0x0007e60000000800 */
[----:B------:R-:W-:Y:S02]  /*4ce0*/  FMUL.FTZ R113, R2, R113 ;  /* 0x0000007102717220 */ /* 0x000fe40000410000 */
[C---:B------:R-:W-:Y:S02]  /*4cf0*/  FMUL.FTZ R114, R0.reuse, R114 ;  /* 0x0000007200727220 */ /* 0x040fe40000410000 */
[C---:B------:R-:W-:Y:S01]  /*4d00*/  HMMA.16816.F32.BF16 R96, R144.reuse, R150, R96 ;  /* 0x000000969060723c */ /* 0x040fe20000041860 */
[----:B------:R-:W4:Y:S02]  /*4d10*/  LDSM.16.MT88.4 R148, [R214+0xb000] ;  /* 0x00b00000d694783b */ /* 0x000f240000004200 */
[----:B------:R5:W5:Y:S01]  /*4d20*/  MUFU.EX2 R199, R25 ;  /* 0x0000001900c77308 */ /* 0x000b620000000800 */
[----:B------:R-:W-:Y:S02]  /*4d30*/  FMUL.FTZ R115, R0, R115 ;  /* 0x0000007300737220 */ /* 0x000fe40000410000 */
[C---:B-1----:R-:W-:Y:S02]  /*4d40*/  FMUL.FTZ R24, R133.reuse, R164 ;  /* 0x000000a485187220 */ /* 0x042fe40000410000 */
[-C--:B--2---:R-:W-:Y:S04]  /*4d50*/  HMMA.16816.F32.BF16 R20, R144, R152.reuse, R20 ;  /* 0x000000989014723c */ /* 0x084fe80000041814 */
[C---:B------:R-:W-:Y:S01]  /*4d60*/  FMUL.FTZ R116, R2.reuse, R116 ;  /* 0x0000007402747220 */ /* 0x040fe20000410000 */
[----:B------:R1:W-:Y:S01]  /*4d70*/  MUFU.EX2 R198, R26 ;  /* 0x0000001a00c67308 */ /* 0x0003e20000000800 */
[----:B------:R-:W-:Y:S02]  /*4d80*/  FMUL.FTZ R117, R2, R117 ;  /* 0x0000007502757220 */ /* 0x000fe40000410000 */
[C---:B------:R-:W-:Y:S01]  /*4d90*/  HMMA.16816.F32.BF16 R100, R140.reuse, R152, R100 ;  /* 0x000000988c64723c */ /* 0x040fe20000041864 */
[----:B---3--:R-:W-:Y:S03]  /*4da0*/  LDSM.16.MT88.4 R180, [R209+0xb800] ;  /* 0x00b80000d1b4783b */ /* 0x008fe60000004200 */
[C---:B------:R-:W-:Y:S02]  /*4db0*/  FMUL.FTZ R118, R0.reuse, R118 ;  /* 0x0000007600767220 */ /* 0x040fe40000410000 */
[----:B------:R-:W-:Y:S01]  /*4dc0*/  FMUL.FTZ R119, R0, R119 ;  /* 0x0000007700777220 */ /* 0x000fe20000410000 */
[----:B------:R-:W2:Y:S01]  /*4dd0*/  MUFU.EX2 R197, R27 ;  /* 0x0000001b00c57308 */ /* 0x000ea20000000800 */
[-C--:B------:R-:W-:Y:S04]  /*4de0*/  HMMA.16816.F32.BF16 R104, R140, R154.reuse, R104 ;  /* 0x0000009a8c68723c */ /* 0x080fe80000041868 */
[----:B-----5:R-:W-:Y:S01]  /*4df0*/  FMUL.FTZ R25, R133, R165 ;  /* 0x000000a585197220 */ /* 0x020fe20000410000 */
[----:B------:R-:W-:Y:S01]  /*4e00*/  F2FP.BF16.PACK_AB R172, R199, R200 ;  /* 0x000000c8c7ac723e */ /* 0x000fe200000010ff */
[C---:B------:R-:W-:Y:S02]  /*4e10*/  FMUL.FTZ R120, R133.reuse, R120 ;  /* 0x0000007885787220 */ /* 0x040fe40000410000 */
[C---:B------:R-:W-:Y:S01]  /*4e20*/  HMMA.16816.F32.BF16 R108, R144.reuse, R154, R108 ;  /* 0x0000009a906c723c */ /* 0x040fe2000004186c */
[----:B------:R-:W3:Y:S01]  /*4e30*/  LDSM.16.MT88.4 R152, [R213+0xb000] ;  /* 0x00b00000d598783b */ /* 0x000ee20000004200 */
[----:B------:R-:W5:Y:S02]  /*4e40*/  MUFU.EX2 R138, R30 ;  /* 0x0000001e008a7308 */ /* 0x000f640000000800 */
[----:B------:R-:W-:Y:S02]  /*4e50*/  FMUL.FTZ R121, R133, R121 ;  /* 0x0000007985797220 */ /* 0x000fe40000410000 */
[C---:B-1----:R-:W-:Y:S02]  /*4e60*/  FMUL.FTZ R26, R132.reuse, R166 ;  /* 0x000000a6841a7220 */ /* 0x042fe40000410000 */
[C---:B------:R-:W-:Y:S01]  /*4e70*/  FMUL.FTZ R122, R132.reuse, R122 ;  /* 0x0000007a847a7220 */ /* 0x040fe20000410000 */
[-C--:B----4-:R-:W-:Y:S03]  /*4e80*/  HMMA.16816.F32.BF16 R32, R144, R148.reuse, R32 ;  /* 0x000000949020723c */ /* 0x090fe60000041820 */
[----:B------:R-:W-:Y:S02]  /*4e90*/  FMUL.FTZ R123, R132, R123 ;  /* 0x0000007b847b7220 */ /* 0x000fe40000410000 */
[--C-:B------:R-:W-:Y:S01]  /*4ea0*/  FFMA.FTZ R28, R28, c[0x0][0x23c], -R139.reuse ;  /* 0x00008f001c1c7a23 */ /* 0x100fe2000001088b */
[----:B--2---:R-:W-:Y:S01]  /*4eb0*/  F2FP.BF16.PACK_AB R173, R197, R198 ;  /* 0x000000c6c5ad723e */ /* 0x004fe200000010ff */
[----:B------:R-:W-:Y:S01]  /*4ec0*/  FMUL.FTZ R27, R132, R167 ;  /* 0x000000a7841b7220 */ /* 0x000fe20000410000 */
[C---:B------:R-:W-:Y:S01]  /*4ed0*/  HMMA.16816.F32.BF16 R112, R140.reuse, R148, R112 ;  /* 0x000000948c70723c */ /* 0x040fe20000041870 */
[----:B------:R-:W1:Y:S01]  /*4ee0*/  LDSM.16.MT88.4 R164, [R214+0xa800] ;  /* 0x00a80000d6a4783b */ /* 0x000e620000004200 */
[----:B------:R2:W-:Y:S02]  /*4ef0*/  MUFU.EX2 R196, R28 ;  /* 0x0000001c00c47308 */ /* 0x0005e40000000800 */
[C---:B------:R-:W-:Y:S02]  /*4f00*/  FMUL.FTZ R124, R2.reuse, R124 ;  /* 0x0000007c027c7220 */ /* 0x040fe40000410000 */
[----:B------:R-:W-:Y:S02]  /*4f10*/  FMUL.FTZ R125, R2, R125 ;  /* 0x0000007d027d7220 */ /* 0x000fe40000410000 */
[-C--:B------:R-:W-:Y:S04]  /*4f20*/  HMMA.16816.F32.BF16 R116, R140, R150.reuse, R116 ;  /* 0x000000968c74723c */ /* 0x080fe80000041874 */
[C---:B------:R-:W-:Y:S01]  /*4f30*/  FMUL.FTZ R126, R0.reuse, R126 ;  /* 0x0000007e007e7220 */ /* 0x040fe20000410000 */
[----:B-----5:R-:W-:Y:S01]  /*4f40*/  F2FP.BF16.PACK_AB R175, R137, R138 ;  /* 0x0000008a89af723e */ /* 0x020fe200000010ff */
[----:B------:R-:W-:Y:S02]  /*4f50*/  FMUL.FTZ R127, R0, R127 ;  /* 0x0000007f007f7220 */ /* 0x000fe40000410000 */
[C---:B------:R-:W-:Y:S04]  /*4f60*/  HMMA.16816.F32.BF16 R120, R144.reuse, R150, R120 ;  /* 0x000000969078723c */ /* 0x040fe80000041878 */
[----:B------:R-:W-:Y:S02]  /*4f70*/  FFMA.FTZ R139, R29, c[0x0][0x23c], -R139 ;  /* 0x00008f001d8b7a23 */ /* 0x000fe4000001088b */
[C---:B------:R-:W-:Y:S02]  /*4f80*/  FMUL.FTZ R128, R2.reuse, R128 ;  /* 0x0000008002807220 */ /* 0x040fe40000410000 */
[-C--:B---3--:R-:W-:Y:S02]  /*4f90*/  HMMA.16816.F32.BF16 R24, R144, R152.reuse, R24 ;  /* 0x000000989018723c */ /* 0x088fe40000041818 */
[----:B------:R-:W3:Y:S02]  /*4fa0*/  MUFU.EX2 R139, R139 ;  /* 0x0000008b008b7308 */ /* 0x000ee40000000800 */
[----:B------:R-:W-:Y:S02]  /*4fb0*/  FMUL.FTZ R129, R2, R129 ;  /* 0x0000008102817220 */ /* 0x000fe40000410000 */
[C---:B------:R-:W-:Y:S02]  /*4fc0*/  FMUL.FTZ R130, R0.reuse, R130 ;  /* 0x0000008200827220 */ /* 0x040fe40000410000 */
[C---:B------:R-:W-:Y:S04]  /*4fd0*/  HMMA.16816.F32.BF16 R124, R140.reuse, R152, R124 ;  /* 0x000000988c7c723c */ /* 0x040fe8000004187c */
[----:B------:R-:W-:Y:S02]  /*4fe0*/  FMUL.FTZ R131, R0, R131 ;  /* 0x0000008300837220 */ /* 0x000fe40000410000 */
[----:B--2---:R-:W-:Y:S01]  /*4ff0*/  FMUL.FTZ R28, R133, R168 ;  /* 0x000000a8851c7220 */ /* 0x004fe20000410000 */
[----:B------:R-:W-:Y:S01]  /*5000*/  F2FP.BF16.PACK_AB R168, R207, R225 ;  /* 0x000000e1cfa8723e */ /* 0x000fe200000010ff */
[----:B------:R-:W-:Y:S01]  /*5010*/  FMUL.FTZ R29, R133, R169 ;  /* 0x000000a9851d7220 */ /* 0x000fe20000410000 */
[----:B------:R-:W-:Y:S02]  /*5020*/  F2FP.BF16.PACK_AB R169, R205, R206 ;  /* 0x000000cecda9723e */ /* 0x000fe400000010ff */
[-C--:B------:R-:W-:Y:S03]  /*5030*/  HMMA.16816.F32.BF16 R128, R140, R154.reuse, R128 ;  /* 0x0000009a8c80723c */ /* 0x080fe60000041880 */
[C---:B------:R-:W-:Y:S01]  /*5040*/  FMUL.FTZ R30, R132.reuse, R170 ;  /* 0x000000aa841e7220 */ /* 0x040fe20000410000 */
[----:B------:R-:W-:Y:S01]  /*5050*/  F2FP.BF16.PACK_AB R170, R203, R204 ;  /* 0x000000cccbaa723e */ /* 0x000fe200000010ff */
[C---:B------:R-:W-:Y:S01]  /*5060*/  FMUL.FTZ R31, R132.reuse, R171 ;  /* 0x000000ab841f7220 */ /* 0x040fe20000410000 */
[----:B------:R-:W-:Y:S01]  /*5070*/  F2FP.BF16.PACK_AB R171, R201, R202 ;  /* 0x000000cac9ab723e */ /* 0x000fe200000010ff */
[----:B------:R-:W-:Y:S01]  /*5080*/  FFMA.FTZ R133, R133, R245, R239 ;  /* 0x000000f585857223 */ /* 0x000fe200000100ef */
[----:B---3--:R-:W-:Y:S01]  /*5090*/  F2FP.BF16.PACK_AB R174, R139, R196 ;  /* 0x000000c48bae723e */ /* 0x008fe200000010ff */
[----:B------:R-:W-:Y:S03]  /*50a0*/  FFMA.FTZ R132, R132, R244, R235 ;  /* 0x000000f484847223 */ /* 0x000fe600000100eb */
[----:B------:R-:W-:Y:S04]  /*50b0*/  HMMA.16816.F32.BF16 R28, R144, R154, R28 ;  /* 0x0000009a901c723c */ /* 0x000fe8000004181c */
[----:B------:R-:W-:Y:S02]  /*50c0*/  FFMA.FTZ R2, R2, R243, R231 ;  /* 0x000000f302027223 */ /* 0x000fe400000100e7 */
[----:B------:R-:W-:Y:S02]  /*50d0*/  FFMA.FTZ R0, R0, R242, R227 ;  /* 0x000000f200007223 */ /* 0x000fe400000100e3 */
[-C--:B------:R-:W-:Y:S05]  /*50e0*/  HMMA.16816.F32.BF16 R144, R168, R156.reuse, R4 ;  /* 0x0000009ca890723c */ /* 0x080fea0000041804 */
[----:B------:R-:W-:Y:S02]  /*50f0*/  FADD.FTZ R133, R241, R133 ;  /* 0x00000085f1857221 */ /* 0x000fe40000010000 */
[----:B------:R-:W-:Y:S01]  /*5100*/  FADD.FTZ R4, R237, R132 ;  /* 0x00000084ed047221 */ /* 0x000fe20000010000 */
[C---:B------:R-:W-:Y:S04]  /*5110*/  HMMA.16816.F32.BF16 R140, R172.reuse, R156, R8 ;  /* 0x0000009cac8c723c */ /* 0x040fe80000041808 */
[----:B------:R-:W-:Y:S01]  /*5120*/  FADD.FTZ R6, R233, R2 ;  /* 0x00000002e9067221 */ /* 0x000fe20000010000 */
[----:B------:R-:W-:Y:S01]  /*5130*/  MOV R132, R136 ;  /* 0x0000008800847202 */ /* 0x000fe20000000f00 */
        /* <DEDUP_REMOVED lines=36> */
[----:B------:R-:W-:Y:S01]  /*5380*/  FADD.FTZ R243, R139, R2 ;  /* 0x000000028bf37221 */ /* 0x000fe20000010000 */
[----:B------:R-:W-:Y:S01]  /*5390*/  MOV R139, R3 ;  /* 0x00000003008b7202 */ /* 0x000fe20000000f00 */
[----:B------:R-:W-:Y:S01]  /*53a0*/  FADD.FTZ R242, R137, R0 ;  /* 0x0000000089f27221 */ /* 0x000fe20000010000 */
[----:B------:R-:W-:Y:S01]  /*53b0*/  MOV R137, R135 ;  /* 0x0000008700897202 */ /* 0x000fe20000000f00 */
        /* <DEDUP_REMOVED lines=17> */
[----:B------:R-:W-:Y:S01]  /*54d0*/  HMMA.16816.F32.BF16 R168, R168, R194, R28 ;  /* 0x000000c2a8a8723c */ /* 0x000fe2000004181c */
[----:B------:R-:W-:-:S07]  /*54e0*/  @P0 BRA `(.L_x_845) ;  /* 0xffffdf8000000947 */ /* 0x000fce000383ffff */
.L_x_844:
[----:B------:R-:W2:Y:S01]  /*54f0*/  LDL.LU R174, [R1+0xc] ;  /* 0x00000c0001ae7983 */ /* 0x000ea20000300800 */
[----:B------:R-:W-:Y:S03]  /*5500*/  BSSY B0, `(.L_x_848) ;  /* 0x00001b5000007945 */ /* 0x000fe60003800000 */
[----:B------:R-:W1:Y:S04]  /*5510*/  SHFL.BFLY PT, R0, R245, 0x2, 0x1f ;  /* 0x0c401f00f5007f89 */ /* 0x000e6800000e0000 */
[----:B------:R-:W3:Y:S04]  /*5520*/  SHFL.BFLY PT, R2, R244, 0x2, 0x1f ;  /* 0x0c401f00f4027f89 */ /* 0x000ee800000e0000 */
[----:B------:R-:W4:Y:S04]  /*5530*/  SHFL.BFLY PT, R4, R243, 0x2, 0x1f ;  /* 0x0c401f00f3047f89 */ /* 0x000f2800000e0000 */
[----:B------:R-:W5:Y:S04]  /*5540*/  S2R R173, SR_CTAID.Y ;  /* 0x0000000000ad7919 */ /* 0x000f680000002600 */
[----:B------:R-:W5:Y:S01]  /*5550*/  S2R R172, SR_TID.X ;  /* 0x0000000000ac7919 */ /* 0x000f620000002100 */
[----:B-1----:R-:W-:-:S03]  /*5560*/  FADD.FTZ R245, R0, R245 ;  /* 0x000000f500f57221 */ /* 0x002fc60000010000 */
[----:B------:R-:W1:Y:S01]  /*5570*/  SHFL.BFLY PT, R0, R242, 0x2, 0x1f ;  /* 0x0c401f00f2007f89 */ /* 0x000e6200000e0000 */
[----:B---3--:R-:W-:-:S03]  /*5580*/  FADD.FTZ R244, R2, R244 ;  /* 0x000000f402f47221 */ /* 0x008fc60000010000 */
[----:B------:R-:W3:Y:S01]  /*5590*/  SHFL.BFLY PT, R5, R245, 0x1, 0x1f ;  /* 0x0c201f00f5057f89 */ /* 0x000ee200000e0000 */
[----:B----4-:R-:W-:-:S03]  /*55a0*/  FADD.FTZ R243, R4, R243 ;  /* 0x000000f304f37221 */ /* 0x010fc60000010000 */
[----:B------:R-:W4:Y:S04]  /*55b0*/  SHFL.BFLY PT, R7, R244, 0x1, 0x1f ;  /* 0x0c201f00f4077f89 */ /* 0x000f2800000e0000 */
[----:B------:R-:W4:Y:S01]  /*55c0*/  SHFL.BFLY PT, R2, R243, 0x1, 0x1f ;  /* 0x0c201f00f3027f89 */ /* 0x000f2200000e0000 */
[----:B-----5:R-:W-:Y:S01]  /*55d0*/  SHF.R.S32.HI R138, RZ, 0x1f, R172 ;  /* 0x0000001fff8a7819 */ /* 0x020fe200000114ac */
[----:B-1----:R-:W-:Y:S01]  /*55e0*/  FADD.FTZ R242, R0, R242 ;  /* 0x000000f200f27221 */ /* 0x002fe20000010000 */
[----:B------:R-:W-:Y:S01]  /*55f0*/  MOV R0, 0x3f800000 ;  /* 0x3f80000000007802 */ /* 0x000fe20000000f00 */
[----:B---3--:R-:W-:-:S03]  /*5600*/  FADD.FTZ R245, R245, R5 ;  /* 0x00000005f5f57221 */ /* 0x008fc60000010000 */
[----:B------:R-:W1:Y:S01]  /*5610*/  SHFL.BFLY PT, R6, R242, 0x1, 0x1f ;  /* 0x0c201f00f2067f89 */ /* 0x000e6200000e0000 */
[----:B----4-:R-:W-:Y:S01]  /*5620*/  FADD.FTZ R244, R244, R7 ;  /* 0x00000007f4f47221 */ /* 0x010fe20000010000 */
[----:B------:R-:W-:Y:S01]  /*5630*/  FSETP.NE.FTZ.AND P6, PT, R245, RZ, PT ;  /* 0x000000fff500720b */ /* 0x000fe20003fd5000 */
[----:B------:R-:W-:-:S03]  /*5640*/  FADD.FTZ R243, R243, R2 ;  /* 0x00000002f3f37221 */ /* 0x000fc60000010000 */
[----:B------:R-:W-:Y:S02]  /*5650*/  FSETP.NE.FTZ.AND P5, PT, R244, RZ, PT ;  /* 0x000000fff400720b */ /* 0x000fe40003fb5000 */
[----:B------:R-:W-:-:S07]  /*5660*/  FSETP.NE.FTZ.AND P4, PT, R243, RZ, PT ;  /* 0x000000fff300720b */ /* 0x000fce0003f95000 */
[----:B------:R-:W3:Y:S01]  /*5670*/  @P6 MUFU.RCP R0, R245 ;  /* 0x000000f500006308 */ /* 0x000ee20000001000 */
[----:B-1----:R-:W-:-:S05]  /*5680*/  FADD.FTZ R242, R242, R6 ;  /* 0x00000006f2f27221 */ /* 0x002fca0000010000 */
[----:B------:R-:W-:Y:S01]  /*5690*/  FSETP.NE.FTZ.AND P3, PT, R242, RZ, PT ;  /* 0x000000fff200720b */ /* 0x000fe20003f75000 */
[C---:B---3--:R-:W-:Y:S02]  /*56a0*/  FMUL.FTZ R144, R0.reuse, R144 ;  /* 0x0000009000907220 */ /* 0x048fe40000410000 */
[C---:B------:R-:W-:Y:S02]  /*56b0*/  FMUL.FTZ R152, R0.reuse, R152 ;  /* 0x0000009800987220 */ /* 0x040fe40000410000 */
[C---:B------:R-:W-:Y:S02]  /*56c0*/  FMUL.FTZ R153, R0.reuse, R153 ;  /* 0x0000009900997220 */ /* 0x040fe40000410000 */
[C---:B------:R-:W-:Y:S02]  /*56d0*/  FMUL.FTZ R16, R0.reuse, R36 ;  /* 0x0000002400107220 */ /* 0x040fe40000410000 */
[C---:B------:R-:W-:Y:S02]  /*56e0*/  FMUL.FTZ R13, R0.reuse, R37 ;  /* 0x00000025000d7220 */ /* 0x040fe40000410000 */
        /* <DEDUP_REMOVED lines=10> */
[C---:B------:R-:W-:Y:S02]  /*5790*/  FMUL.FTZ R132, R0.reuse, R69 ;  /* 0x0000004500847220 */ /* 0x040fe40000410000 */
[C---:B------:R-:W-:Y:S02]  /*57a0*/  FMUL.FTZ R80, R0.reuse, R80 ;  /* 0x0000005000507220 */ /* 0x040fe40000410000 */
[C---:B------:R-:W-:Y:S02]  /*57b0*/  FMUL.FTZ R81, R0.reuse, R81 ;  /* 0x0000005100517220 */ /* 0x040fe40000410000 */
[C---:B------:R-:W-:Y:S02]  /*57c0*/  FMUL.FTZ R84, R0.reuse, R84 ;  /* 0x0000005400547220 */ /* 0x040fe40000410000 */
[C---:B------:R-:W-:Y:S02]  /*57d0*/  FMUL.FTZ R85, R0.reuse, R85 ;  /* 0x0000005500557220 */ /* 0x040fe40000410000 */
        /* <DEDUP_REMOVED lines=16> */
[----:B--2---:R-:W-:-:S13]  /*58e0*/  ISETP.NE.AND P0, PT, R174, -0x1, PT ;  /* 0xffffffffae00780c */ /* 0x004fda0003f05270 */
[----:B------:R-:W-:Y:S01]  /*58f0*/  @P0 IMAD.WIDE.U32 R4, R174, c[0x0][0x1e8], RZ ;  /* 0x00007a00ae040a25 */ /* 0x000fe200078e00ff */
[----:B------:R-:W-:-:S03]  /*5900*/  @!P0 SHF.R.S32.HI R7, RZ, 0x1f, R173 ;  /* 0x0000001fff078819 */ /* 0x000fc600000114ad */
[----:B------:R-:W-:Y:S01]  /*5910*/  @!P0 IMAD.WIDE.U32 R8, R173, c[0x0][0x1e0], RZ ;  /* 0x00007800ad088a25 */ /* 0x000fe200078e00ff */
[----:B------:R-:W-:-:S03]  /*5920*/  @P0 MOV R137, R4 ;  /* 0x0000000400890202 */ /* 0x000fc60000000f00 */
[----:B------:R-:W-:Y:S01]  /*5930*/  @!P0 IMAD R4, R7, c[0x0][0x1e0], RZ ;  /* 0x0000780007048a24 */ /* 0x000fe200078e02ff */
[----:B------:R-:W-:Y:S01]  /*5940*/  @!P0 MOV R137, R8 ;  /* 0x0000000800898202 */ /* 0x000fe20000000f00 */
[----:B------:R-:W-:Y:S01]  /*5950*/  @P0 IMAD R139, R174, c[0x0][0x1ec], R5 ;  /* 0x00007b00ae8b0a24 */ /* 0x000fe200078e0205 */
[----:B------:R-:W-:Y:S01]  /*5960*/  LEA.HI R5, R138, R172, RZ, 0x2 ;  /* 0x000000ac8a057211 */ /* 0x000fe200078f10ff */
[----:B------:R-:W-:Y:S01]  /*5970*/  @!P0 IMAD R2, R173, c[0x0][0x1e4], R4 ;  /* 0x00007900ad028a24 */ /* 0x000fe200078e0204 */
[----:B------:R-:W-:Y:S01]  /*5980*/  MOV R4, 0x3f800000 ;  /* 0x3f80000000047802 */ /* 0x000fe20000000f00 */
[----:B------:R-:W-:Y:S01]  /*5990*/  FMUL.FTZ R7, R0, R145 ;  /* 0x0000009100077220 */ /* 0x000fe20000410000 */
[----:B------:R-:W-:Y:S02]  /*59a0*/  MOV R0, 0x3f800000 ;  /* 0x3f80000000007802 */ /* 0x000fe40000000f00 */
[----:B------:R-:W-:Y:S02]  /*59b0*/  @!P0 IADD3 R139, R9, R2, RZ ;  /* 0x00000002098b8210 */ /* 0x000fe40007ffe0ff */
[----:B------:R-:W-:Y:S01]  /*59c0*/  MOV R2, 0x3f800000 ;  /* 0x3f80000000027802 */ /* 0x000fe20000000f00 */
[----:B------:R-:W1:Y:S01]  /*59d0*/  @P5 MUFU.RCP R4, R244 ;  /* 0x000000f400045308 */ /* 0x000e620000001000 */
[----:B------:R-:W-:-:S02]  /*59e0*/  LOP3.LUT R6, R5, 0x3ffffffc, RZ, 0xc0, !PT ;  /* 0x3ffffffc05067812 */ /* 0x000fc400078ec0ff */
[-C--:B------:R-:W-:Y:S02]  /*59f0*/  LEA.HI R138, R138, R172.reuse, RZ, 0x5 ;  /* 0x000000ac8a8a7211 */ /* 0x080fe400078f28ff */
[----:B------:R-:W-:Y:S02]  /*5a00*/  IADD3 R172, -R6, R172, RZ ;  /* 0x000000ac06ac7210 */ /* 0x000fe40007ffe1ff */
[----:B------:R-:W-:Y:S01]  /*5a10*/  SHF.R.S32.HI R34, RZ, 0x5, R138 ;  /* 0x00000005ff227819 */ /* 0x000fe2000001148a */
[----:B------:R-:W2:Y:S01]  /*5a20*/  @P4 MUFU.RCP R2, R243 ;  /* 0x000000f300024308 */ /* 0x000ea20000001000 */
[----:B------:R-:W-:Y:S01]  /*5a30*/  F2FP.BF16.PACK_AB R7, R7, R144 ;  /* 0x000000900707723e */ /* 0x000fe200000010ff */
[----:B-1----:R-:W-:-:S06]  /*5a40*/  FMUL.FTZ R27, R4, R66 ;  /* 0x00000042041b7220 */ /* 0x002fcc0000410000 */
[----:B------:R-:W1:Y:S01]  /*5a50*/  @P3 MUFU.RCP R0, R242 ;  /* 0x000000f200003308 */ /* 0x000e620000001000 */
[C---:B------:R-:W-:Y:S02]  /*5a60*/  FMUL.FTZ R146, R4.reuse, R146 ;  /* 0x0000009204927220 */ /* 0x040fe40000410000 */
[C---:B------:R-:W-:Y:S02]  /*5a70*/  FMUL.FTZ R6, R4.reuse, R147 ;  /* 0x0000009304067220 */ /* 0x040fe40000410000 */
[----:B------:R-:W-:Y:S02]  /*5a80*/  FMUL.FTZ R154, R4, R154 ;  /* 0x0000009a049a7220 */ /* 0x000fe40000410000 */
[----:B--2---:R-:W-:Y:S01]  /*5a90*/  FMUL.FTZ R17, R2, R41 ;  /* 0x0000002902117220 */ /* 0x004fe20000410000 */
[----:B------:R-:W-:Y:S01]  /*5aa0*/  F2FP.BF16.PACK_AB R6, R6, R146 ;  /* 0x000000920606723e */ /* 0x000fe200000010ff */
[C---:B------:R-:W-:Y:S02]  /*5ab0*/  FMUL.FTZ R25, R2.reuse, R45 ;  /* 0x0000002d02197220 */ /* 0x040fe40000410000 */
[----:B------:R-:W-:-:S02]  /*5ac0*/  FMUL.FTZ R21, R2, R57 ;  /* 0x0000003902157220 */ /* 0x000fc40000410000 */
[C---:B------:R-:W-:Y:S02]  /*5ad0*/  FMUL.FTZ R8, R4.reuse, R155 ;  /* 0x0000009b04087220 */ /* 0x040fe40000410000 */
[C---:B------:R-:W-:Y:S02]  /*5ae0*/  FMUL.FTZ R38, R4.reuse, R38 ;  /* 0x0000002604267220 */ /* 0x040fe40000410000 */
[----:B------:R-:W-:Y:S01]  /*5af0*/  FMUL.FTZ R12, R4, R39 ;  /* 0x00000027040c7220 */ /* 0x000fe20000410000 */
[----:B------:R-:W-:Y:S01]  /*5b00*/  F2FP.BF16.PACK_AB R8, R8, R154 ;  /* 0x0000009a0808723e */ /* 0x000fe200000010ff */
[C---:B------:R-:W-:Y:S01]  /*5b10*/  FMUL.FTZ R50, R4.reuse, R50 ;  /* 0x0000003204327220 */ /* 0x040fe20000410000 */
        /* <DEDUP_REMOVED lines=10> */
[C---:B------:R-:W-:Y:S02]  /*5bc0*/  FMUL.FTZ R82, R4.reuse, R82 ;  /* 0x0000005204527220 */ /* 0x040fe40000410000 */
[C---:B------:R-:W-:Y:S01]  /*5bd0*/  FMUL.FTZ R83, R4.reuse, R83 ;  /* 0x0000005304537220 */ /* 0x040fe20000410000 */
        /* <DEDUP_REMOVED lines=17> */
[C---:B------:R-:W-:Y:S02]  /*5cf0*/  FMUL.FTZ R167, R4.reuse, R167 ;  /* 0x000000a704a77220 */ /* 0x040fe40000410000 */
[C---:B------:R-:W-:Y:S02]  /*5d00*/  FMUL.FTZ R170, R4.reuse, R170 ;  /* 0x000000aa04aa7220 */ /* 0x040fe40000410000 */
[----:B------:R-:W-:Y:S01]  /*5d10*/  FMUL.FTZ R171, R4, R171 ;  /* 0x000000ab04ab7220 */ /* 0x000fe20000410000 */
[----:B------:R-:W-:Y:S01]  /*5d20*/  SHF.R.S32.HI R4, RZ, 0x1f, R5 ;  /* 0x0000001fff047819 */ /* 0x000fe20000011405 */
        /* <DEDUP_REMOVED lines=64> */
[----:B------:R-:W-:Y:S01]  /*6130*/  FMUL.FTZ R18, R0, R42 ;  /* 0x0000002a00127220 */ /* 0x000fe20000410000 */
[----:B------:R-:W-:Y:S01]  /*6140*/  LEA R2, R34, R172, 0x9 ;  /* 0x000000ac22027211 */ /* 0x000fe200078e48ff */
[----:B------:R-:W-:Y:S01]  /*6150*/  FMUL.FTZ R47, R0, R47 ;  /* 0x0000002f002f7220 */ /* 0x000fe20000410000 */
[----:B------:R-:W-:Y:S01]  /*6160*/  LOP3.LUT R61, R4, 0x1, RZ, 0xc0, !PT ;  /* 0x00000001043d7812 */ /* 0x000fe200078ec0ff */
[C---:B------:R-:W-:Y:S01]  /*6170*/  FMUL.FTZ R24, R0.reuse, R46 ;  /* 0x0000002e00187220 */ /* 0x040fe20000410000 */
[----:B------:R-:W-:Y:S01]  /*6180*/  F2FP.BF16.PACK_AB R14, R151, R14 ;  /* 0x0000000e970e723e */ /* 0x000fe200000010ff */
[C---:B------:R-:W-:Y:S01]  /*6190*/  FMUL.FTZ R59, R0.reuse, R59 ;  /* 0x0000003b003b7220 */ /* 0x040fe20000410000 */
        /* <DEDUP_REMOVED lines=61> */
[----:B------:R5:W-:Y:S01]  /*6570*/  STS [R2+0x2000], R11 ;  /* 0x0020000b02007388 */ /* 0x000be20000000800 */
[----:B-1----:R-:W-:-:S03]  /*6580*/  MOV R6, 0x40 ;  /* 0x0000004000067802 */ /* 0x002fc60000000f00 */
[----:B------:R1:W-:Y:S01]  /*6590*/  STS [R2+0x2400], R14 ;  /* 0x0024000e02007388 */ /* 0x0003e20000000800 */
[----:B------:R-:W-:Y:S02]  /*65a0*/  SEL R6, R6, 0xffffffc0, !P2 ;  /* 0xffffffc006067807 */ /* 0x000fe40005000000 */
[----:B--2---:R-:W-:Y:S02]  /*65b0*/  IADD3 R5, R0, R4, RZ ;  /* 0x0000000400057210 */ /* 0x004fe40007ffe0ff */
[----:B------:R-:W-:Y:S02]  /*65c0*/  IADD3 R4, R4, R2, RZ ;  /* 0x0000000204047210 */ /* 0x000fe40007ffe0ff */
[-C--:B---3--:R-:W-:Y:S01]  /*65d0*/  IADD3 R8, R0, R6.reuse, RZ ;  /* 0x0000000600087210 */ /* 0x088fe20007ffe0ff */
[----:B------:R2:W-:Y:S01]  /*65e0*/  STS [R5], R13 ;  /* 0x0000000d05007388 */ /* 0x0005e20000000800 */
[----:B------:R-:W-:Y:S01]  /*65f0*/  IADD3 R7, R5, R6, RZ ;  /* 0x0000000605077210 */ /* 0x000fe20007ffe0ff */
[----:B----4-:R-:W3:Y:S02]  /*6600*/  LDC.U8 R10, c[0x0][0x329] ;  /* 0x0000ca40ff0a7b82 */ /* 0x010ee40000000000 */
[----:B------:R4:W-:Y:S01]  /*6610*/  STS [R5+0x400], R12 ;  /* 0x0004000c05007388 */ /* 0x0009e20000000800 */
[----:B-----5:R-:W-:-:S03]  /*6620*/  IADD3 R9, R6, R2, RZ ;  /* 0x0000000206097210 */ /* 0x020fc60007ffe0ff */
[----:B------:R5:W-:Y:S01]  /*6630*/  STS [R4], R16 ;  /* 0x0000001004007388 */ /* 0x000be20000000800 */
[----:B------:R-:W-:Y:S01]  /*6640*/  IADD3 R6, R4, R6, RZ ;  /* 0x0000000604067210 */ /* 0x000fe20007ffe0ff */
[----:B------:R-:W5:Y:S02]  /*6650*/  LDC.U8 R11, c[0x0][0x328] ;  /* 0x0000ca00ff0b7b82 */ /* 0x000f640000000000 */
[----:B------:R-:W-:Y:S01]  /*6660*/  STS [R4+0x400], R15 ;  /* 0x0004000f04007388 */ /* 0x000fe20000000800 */
[----:B-1----:R-:W-:-:S03]  /*6670*/  MOV R14, 0x7f800000 ;  /* 0x7f800000000e7802 */ /* 0x002fc60000000f00 */
[----:B------:R1:W-:Y:S04]  /*6680*/  STS [R5+0x2000], R17 ;  /* 0x0020001105007388 */ /* 0x0003e80000000800 */
[----:B------:R-:W-:Y:S04]  /*6690*/  STS [R5+0x2400], R18 ;  /* 0x0024001205007388 */ /* 0x000fe80000000800 */
[----:B------:R-:W-:Y:S01]  /*66a0*/  STS [R4+0x2000], R25 ;  /* 0x0020001904007388 */ /* 0x000fe20000000800 */
[----:B--2---:R-:W-:Y:S01]  /*66b0*/  @P5 MUFU.LG2 R13, R244 ;  /* 0x000000f4000d5308 */ /* 0x004fe20000000c00 */
[----:B---3--:R-:W-:-:S02]  /*66c0*/  ISETP.NE.AND P1, PT, R10, RZ, PT ;  /* 0x000000ff0a00720c */ /* 0x008fc40003f25270 */
[----:B------:R-:W-:Y:S04]  /*66d0*/  STS [R4+0x2400], R24 ;  /* 0x0024001804007388 */ /* 0x000fe80000000800 */
[----:B------:R-:W-:Y:S01]  /*66e0*/  STS [R8], R23 ;  /* 0x0000001708007388 */ /* 0x000fe20000000800 */
[----:B----4-:R-:W-:Y:S01]  /*66f0*/  @P4 MUFU.LG2 R12, R243 ;  /* 0x000000f3000c4308 */ /* 0x010fe20000000c00 */
[----:B-----5:R-:W-:Y:S02]  /*6700*/  MOV R16, 0x7f800000 ;  /* 0x7f80000000107802 */ /* 0x020fe40000000f00 */
[----:B------:R-:W-:Y:S01]  /*6710*/  STS [R8+0x400], R22 ;  /* 0x0004001608007388 */ /* 0x000fe20000000800 */
[----:B------:R-:W-:-:S03]  /*6720*/  ISETP.NE.AND P2, PT, R11, RZ, PT ;  /* 0x000000ff0b00720c */ /* 0x000fc60003f45270 */
[----:B------:R-:W-:Y:S01]  /*6730*/  STS [R9], R20 ;  /* 0x0000001409007388 */ /* 0x000fe20000000800 */
[----:B-1----:R-:W-:-:S03]  /*6740*/  MOV R17, 0x7f800000 ;  /* 0x7f80000000117802 */ /* 0x002fc60000000f00 */
        /* <DEDUP_REMOVED lines=24> */
[----:B------:R-:W-:Y:S01]  /*68d0*/  STS [R4+0x4400], R33 ;  /* 0x0044002104007388 */ /* 0x000fe20000000800 */
[----:B-1----:R-:W-:-:S03]  /*68e0*/  @P1 MOV R0, c[0x0][0x210] ;  /* 0x0000840000001a02 */ /* 0x002fc60000000f00 */
        /* <DEDUP_REMOVED lines=10> */
[----:B-1----:R-:W-:-:S03]  /*6990*/  CS2R R4, SRZ ;  /* 0x0000000000047805 */ /* 0x002fc6000001ff00 */
[----:B------:R-:W-:Y:S04]  /*69a0*/  STS [R9+0x6000], R58 ;  /* 0x0060003a09007388 */ /* 0x000fe80000000800 */
[----:B------:R1:W-:Y:S04]  /*69b0*/  STS [R9+0x6400], R62 ;  /* 0x0064003e09007388 */ /* 0x0003e80000000800 */
[----:B------:R-:W-:Y:S04]  /*69c0*/  STS [R7+0x4000], R61 ;  /* 0x0040003d07007388 */ /* 0x000fe80000000800 */
[----:B------:R-:W-:Y:S04]  /*69d0*/  STS [R7+0x4400], R67 ;  /* 0x0044004307007388 */ /* 0x000fe80000000800 */
[----:B------:R-:W-:Y:S04]  /*69e0*/  STS [R6+0x4000], R64 ;  /* 0x0040004006007388 */ /* 0x000fe80000000800 */
[----:B------:R-:W-:Y:S01]  /*69f0*/  STS [R6+0x4400], R63 ;  /* 0x0044003f06007388 */ /* 0x000fe20000000800 */
[----:B--2---:R-:W-:Y:S01]  /*6a00*/  @P1 IMAD R8, R0, c[0x0][0x214], RZ ;  /* 0x0000850000081a24 */ /* 0x004fe200078e02ff */
[----:B------:R-:W-:-:S02]  /*6a10*/  @!P1 MOV R0, c[0x0][0x214] ;  /* 0x0000850000009a02 */ /* 0x000fc40000000f00 */
[----:B------:R-:W-:Y:S02]  /*6a20*/  STS [R7+0x6000], R66 ;  /* 0x0060004207007388 */ /* 0x000fe40000000800 */
[----:B------:R-:W-:Y:S02]  /*6a30*/  @!P1 SEL R8, R0, c[0x0][0x234], !P2 ;  /* 0x00008d0000089a07 */ /* 0x000fe40005000000 */
[----:B------:R2:W-:Y:S01]  /*6a40*/  STS [R7+0x6400], R65 ;  /* 0x0064004107007388 */ /* 0x0005e20000000800 */
[----:B-1----:R-:W2:Y:S01]  /*6a50*/  @P6 MUFU.LG2 R9, R245 ;  /* 0x000000f500096308 */ /* 0x002ea20000000c00 */
[----:B------:R-:W-:Y:S02]  /*6a60*/  ISETP.NE.OR P2, PT, R10, RZ, !P2 ;  /* 0x000000ff0a00720c */ /* 0x000fe40005745670 */
[----:B------:R-:W-:Y:S01]  /*6a70*/  STS [R6+0x6000], R69 ;  /* 0x0060004506007388 */ /* 0x000fe20000000800 */
[----:B------:R-:W-:Y:S01]  /*6a80*/  @P1 MOV R0, 0x1 ;  /* 0x0000000100001802 */ /* 0x000fe20000000f00 */
[----:B------:R-:W-:-:S02]  /*6a90*/  @!P1 IMAD R0, R8, c[0x0][0x1c0], RZ ;  /* 0x0000700008009a24 */ /* 0x000fc400078e02ff */
[----:B------:R1:W-:Y:S01]  /*6aa0*/  STS [R6+0x6400], R68 ;  /* 0x0064004406007388 */ /* 0x0003e20000000800 */
[----:B------:R-:W3:Y:S01]  /*6ab0*/  @P3 MUFU.LG2 R10, R242 ;  /* 0x000000f2000a3308 */ /* 0x000ee20000000c00 */
[C---:B------:R-:W-:Y:S02]  /*6ac0*/  IMAD R0, R173.reuse, R0, RZ ;  /* 0x00000000ad007224 */ /* 0x040fe400078e02ff */
[----:B------:R-:W-:Y:S03]  /*6ad0*/  BAR.SYNC.DEFER_BLOCKING 0x0 ;  /* 0x0000000000007b1d */ /* 0x000fe60000010000 */
[----:B------:R-:W-:-:S03]  /*6ae0*/  @!P2 IMAD R2, R173, c[0x0][0x214], RZ ;  /* 0x00008500ad02aa24 */ /* 0x000fc600078e02ff */
[----:B------:R-:W4:Y:S02]  /*6af0*/  S2R R18, SR_TID.X ;  /* 0x0000000000127919 */ /* 0x000f240000002100 */
[----:B------:R-:W-:Y:S02]  /*6b00*/  @!P2 SEL R2, R2, R174, !P0 ;  /* 0x000000ae0202a207 */ /* 0x000fe40004000000 */
[----:B------:R-:W5:Y:S02]  /*6b10*/  S2R R15, SR_CTAID.X ;  /* 0x00000000000f7919 */ /* 0x000f640000002500 */
[----:B------:R-:W-:Y:S01]  /*6b20*/  @!P2 SHF.R.S32.HI R5, RZ, 0x1f, R2 ;  /* 0x0000001fff05a819 */ /* 0x000fe20000011402 */
[----:B--2---:R-:W-:Y:S01]  /*6b30*/  @P6 FMUL.FTZ R7, R9, 0.69314718246459960938 ;  /* 0x3f31721809076820 */ /* 0x004fe20000410000 */
[----:B------:R-:W2:Y:S01]  /*6b40*/  S2R R32, SR_CTAID.Z ;  /* 0x0000000000207919 */ /* 0x000ea20000002700 */
[----:B------:R-:W-:Y:S02]  /*6b50*/  SEL R9, R0, RZ, P2 ;  /* 0x000000ff00097207 */ /* 0x000fe40001000000 */
[----:B------:R-:W-:Y:S01]  /*6b60*/  @!P2 MOV R4, R2 ;  /* 0x000000020004a202 */ /* 0x000fe20000000f00 */
[----:B------:R-:W-:Y:S01]  /*6b70*/  @P6 FFMA.FTZ R17, R136, c[0x0][0x238], R7 ;  /* 0x00008e0088116a23 */ /* 0x000fe20000010007 */
[----:B-1----:R-:W-:-:S02]  /*6b80*/  @P1 MOV R6, c[0x0][0x210] ;  /* 0x0000840000061a02 */ /* 0x002fc40000000f00 */
[----:B------:R-:W-:Y:S01]  /*6b90*/  @!P1 MOV R6, 0x1 ;  /* 0x0000000100069802 */ /* 0x000fe20000000f00 */
[----:B------:R1:W1:Y:S04]  /*6ba0*/  LDS.128 R24, [R223] ;  /* 0x00000000df187984 */ /* 0x0002680000000c00 */
[----:B------:R1:W1:Y:S01]  /*6bb0*/  LDS.128 R36, [R223+0x800] ;  /* 0x00080000df247984 */ /* 0x0002620000000c00 */
[----:B----4-:R-:W-:-:S03]  /*6bc0*/  SHF.R.S32.HI R19, RZ, 0x1f, R18 ;  /* 0x0000001fff137819 */ /* 0x010fc60000011412 */
[----:B------:R4:W1:Y:S01]  /*6bd0*/  LDS.128 R44, [R223+0x1000] ;  /* 0x00100000df2c7984 */ /* 0x0008620000000c00 */
[----:B------:R-:W-:Y:S01]  /*6be0*/  LEA.HI R11, R19, R18, RZ, 0x5 ;  /* 0x00000012130b7211 */ /* 0x000fe200078f28ff */
[----:B-----5:R-:W-:Y:S02]  /*6bf0*/  IMAD R7, R15, R6, RZ ;  /* 0x000000060f077224 */ /* 0x020fe400078e02ff */
[----:B------:R4:W1:Y:S01]  /*6c00*/  LDS.128 R52, [R223+0x1800] ;  /* 0x00180000df347984 */ /* 0x0008620000000c00 */
[----:B------:R-:W-:Y:S01]  /*6c10*/  MOV R15, 0x7f800000 ;  /* 0x7f800000000f7802 */ /* 0x000fe20000000f00 */
[----:B--2---:R-:W-:Y:S01]  /*6c20*/  IMAD R2, R32, R8, R9 ;  /* 0x0000000820027224 */ /* 0x004fe200078e0209 */
[----:B------:R-:W-:Y:S01]  /*6c30*/  LOP3.LUT R0, R11, 0xffffffe0, RZ, 0xc0, !PT ;  /* 0xffffffe00b007812 */ /* 0x000fe200078ec0ff */
[----:B------:R4:W2:Y:S01]  /*6c40*/  LDS.128 R60, [R223+0x2000] ;  /* 0x00200000df3c7984 */ /* 0x0008a20000000c00 */
[----:B------:R-:W-:Y:S01]  /*6c50*/  SHF.L.U32 R11, R7, 0x7, RZ ;  /* 0x00000007070b7819 */ /* 0x000fe200000006ff */
[----:B---3--:R-:W-:Y:S01]  /*6c60*/  @P3 FMUL.FTZ R7, R10, 0.69314718246459960938 ;  /* 0x3f3172180a073820 */ /* 0x008fe20000410000 */
[----:B------:R-:W-:Y:S01]  /*6c70*/  IADD3 R0, -R0, R18, RZ ;  /* 0x0000001200007210 */ /* 0x000fe20007ffe1ff */
[----:B------:R4:W3:Y:S01]  /*6c80*/  LDS.128 R68, [R223+0x2800] ;  /* 0x00280000df447984 */ /* 0x0008e20000000c00 */
[--C-:B------:R-:W-:Y:S01]  /*6c90*/  IADD3 R10, P1, P0, R11, R4, R2.reuse ;  /* 0x000000040b0a7210 */ /* 0x100fe2000783e002 */
[----:B------:R-:W-:Y:S01]  /*6ca0*/  @P5 FMUL.FTZ R9, R13, 0.69314718246459960938 ;  /* 0x3f3172180d095820 */ /* 0x000fe20000410000 */
[----:B------:R-:W-:Y:S01]  /*6cb0*/  LOP3.LUT P2, RZ, R0, 0x3, RZ, 0xc0, !PT ;  /* 0x0000000300ff7812 */ /* 0x000fe2000784c0ff */
[----:B------:R4:W1:Y:S01]  /*6cc0*/  LDS.128 R76, [R223+0x3000] ;  /* 0x00300000df4c7984 */ /* 0x0008620000000c00 */
[----:B------:R-:W-:Y:S01]  /*6cd0*/  @P4 FMUL.FTZ R8, R12, 0.69314718246459960938 ;  /* 0x3f3172180c084820 */ /* 0x000fe20000410000 */
[----:B------:R-:W-:Y:S01]  /*6ce0*/  SHF.R.S32.HI R4, RZ, 0x1f, R11 ;  /* 0x0000001fff047819 */ /* 0x000fe2000001140b */
[----:B------:R-:W-:Y:S01]  /*6cf0*/  @P5 FFMA.FTZ R16, R135, c[0x0][0x238], R9 ;  /* 0x00008e0087105a23 */ /* 0x000fe20000010009 */
[----:B------:R4:W1:Y:S01]  /*6d00*/  LDS.128 R84, [R223+0x3800] ;  /* 0x00380000df547984 */ /* 0x0008620000000c00 */
[----:B------:R-:W-:Y:S01]  /*6d10*/  SHF.R.S32.HI R2, RZ, 0x1f, R2 ;  /* 0x0000001fff027819 */ /* 0x000fe20000011402 */
[----:B------:R-:W-:-:S02]  /*6d20*/  @P4 FFMA.FTZ R14, R134, c[0x0][0x238], R8 ;  /* 0x00008e00860e4a23 */ /* 0x000fc40000010008 */
[----:B------:R4:W1:Y:S01]  /*6d30*/  LDS.128 R20, [R223+0x4000] ;  /* 0x00400000df147984 */ /* 0x0008620000000c00 */
[----:B------:R-:W-:Y:S01]  /*6d40*/  @P3 FFMA.FTZ R15, R3, c[0x0][0x238], R7 ;  /* 0x00008e00030f3a23 */ /* 0x000fe20000010007 */
[----:B------:R-:W-:Y:S02]  /*6d50*/  IADD3.X R11, R4, R5, R2, P1, P0 ;  /* 0x00000005040b7210 */ /* 0x000fe40000fe0402 */
        /* <DEDUP_REMOVED lines=8> */
[----:B--23--:R-:W-:Y:S02]  /*6de0*/  SHF.R.S32.HI R2, RZ, 0x1f, R34 ;  /* 0x0000001fff027819 */ /* 0x00cfe40000011422 */
[----:B------:R-:W-:-:S02]  /*6df0*/  SHF.R.S32.HI R3, RZ, 0x1f, R0 ;  /* 0x0000001fff037819 */ /* 0x000fc40000011400 */
[----:B------:R-:W-:Y:S02]  /*6e00*/  LEA.HI R2, R2, R34, RZ, 0x2 ;  /* 0x0000002202027211 */ /* 0x000fe400078f10ff */
        /* <DEDUP_REMOVED lines=36> */
.L_x_849:
[----:B--23--:R-:W-:Y:S05]  /*7050*/  BSYNC B0 ;  /* 0x0000000000007941 */ /* 0x00cfea0003800000 */
.L_x_848:
[----:B------:R-:W2:Y:S01]  /*7060*/  LDL.LU.64 R8, [R1+0x10] ;  /* 0x0000100001087983 */ /* 0x000ea20000300a00 */
[----:B------:R-:W-:Y:S01]  /*7070*/  LEA.HI R0, R19, R18, RZ, 0x3 ;  /* 0x0000001213007211 */ /* 0x000fe200078f18ff */
[----:B------:R-:W-:Y:S01]  /*7080*/  BSSY B0, `(.L_x_850) ;  /* 0x0000014000007945 */ /* 0x000fe20003800000 */
[----:B------:R-:W-:-:S02]  /*7090*/  SHF.R.S32.HI R4, RZ, 0x1f, R32 ;  /* 0x0000001fff047819 */ /* 0x000fc40000011420 */
[----:B------:R-:W-:-:S03]  /*70a0*/  SHF.R.S32.HI R10, RZ, 0x3, R0 ;  /* 0x00000003ff0a7819 */ /* 0x000fc60000011400 */
[----:B------:R-:W-:-:S04]  /*70b0*/  IMAD R0, R4, c[0x0][0x1f0], RZ ;  /* 0x00007c0004007a24 */ /* 0x000fc800078e02ff */
[----:B------:R-:W-:Y:S01]  /*70c0*/  IMAD R0, R32, c[0x0][0x1f4], R0 ;  /* 0x00007d0020007a24 */ /* 0x000fe200078e0200 */
[----:B--2---:R-:W-:-:S05]  /*70d0*/  IADD3 R2, P0, R8, R137, RZ ;  /* 0x0000008908027210 */ /* 0x004fca0007f1e0ff */
[----:B------:R-:W-:Y:S01]  /*70e0*/  IMAD.X R3, R9, 0x1, R139, P0 ;  /* 0x0000000109037824 */ /* 0x000fe200000e068b */
[----:B------:R-:W-:-:S03]  /*70f0*/  ISETP.GE.AND P0, PT, R10, R252, PT ;  /* 0x000000fc0a00720c */ /* 0x000fc60003f06270 */
[----:B------:R-:W-:-:S04]  /*7100*/  IMAD.WIDE.U32 R8, R32, c[0x0][0x1f0], R2 ;  /* 0x00007c0020087a25 */ /* 0x000fc800078e0002 */
[----:B------:R-:W-:-:S06]  /*7110*/  IMAD.IADD R7, R9, 0x1, R0 ;  /* 0x0000000109077824 */ /* 0x000fcc00078e0200 */
[----:B------:R-:W-:Y:S05]  /*7120*/  @P0 BRA `(.L_x_851) ;  /* 0x0000009000000947 */ /* 0x000fea0003800000 */
[----:B------:R-:W-:Y:S01]  /*7130*/  MOV R6, R8 ;  /* 0x0000000800067202 */ /* 0x000fe20000000f00 */
[----:B------:R-:W-:-:S04]  /*7140*/  IMAD R0, R247, c[0x0][0x1e8], RZ ;  /* 0x00007a00f7007a24 */ /* 0x000fc800078e02ff */
[----:B------:R-:W-:-:S04]  /*7150*/  IMAD.WIDE.U32 R2, R246, c[0x0][0x1e8], R6 ;  /* 0x00007a00f6027a25 */ /* 0x000fc800078e0006 */
[----:B------:R-:W-:Y:S01]  /*7160*/  IMAD R0, R246, c[0x0][0x1ec], R0 ;  /* 0x00007b00f6007a24 */ /* 0x000fe200078e0200 */
[----:B------:R-:W-:-:S04]  /*7170*/  LEA R4, P0, R2, c[0x0][0x1d0], 0x1 ;  /* 0x0000740002047a11 */ /* 0x000fc800078008ff */
[----:B------:R-:W-:-:S04]  /*7180*/  IADD3 R0, R3, R0, RZ ;  /* 0x0000000003007210 */ /* 0x000fc80007ffe0ff */
[----:B------:R-:W-:-:S05]  /*7190*/  LEA.HI.X R5, R2, c[0x0][0x1d4], R0, 0x1, P0 ;  /* 0x0000750002057a11 */ /* 0x000fca00000f0c00 */
[----:B-1----:R1:W-:Y:S04]  /*71a0*/  STG.E.128 [R4.64], R24 ;  /* 0x0000001804007986 */ /* 0x0023e8000c101d06 */
[----:B------:R1:W-:Y:S02]  /*71b0*/  STG.E.128 [R4.64+0x80], R20 ;  /* 0x0000801404007986 */ /* 0x0003e4000c101d06 */
.L_x_851:
[----:B------:R-:W-:Y:S05]  /*71c0*/  BSYNC B0 ;  /* 0x0000000000007941 */ /* 0x000fea0003800000 */
.L_x_850:
[----:B------:R-:W-:Y:S01]  /*71d0*/  IADD3 R0, R10, 0x10, RZ ;  /* 0x000000100a007810 */ /* 0x000fe20007ffe0ff */
[----:B------:R-:W-:Y:S03]  /*71e0*/  BSSY B0, `(.L_x_852) ;  /* 0x000000f000007945 */ /* 0x000fe60003800000 */
[----:B------:R-:W-:-:S13]  /*71f0*/  ISETP.GE.AND P0, PT, R0, R252, PT ;  /* 0x000000fc0000720c */ /* 0x000fda0003f06270 */
[----:B------:R-:W-:Y:S05]  /*7200*/  @P0 BRA `(.L_x_853) ;  /* 0x000000c000000947 */ /* 0x000fea0003800000 */
[----:B-1----:R-:W-:Y:S01]  /*7210*/  IADD3 R4, P0, R246, 0x10, RZ ;  /* 0x00000010f6047810 */ /* 0x002fe20007f1e0ff */
        /* <DEDUP_REMOVED lines=11> */
.L_x_853:
[----:B------:R-:W-:Y:S05]  /*72d0*/  BSYNC B0 ;  /* 0x0000000000007941 */ /* 0x000fea0003800000 */
.L_x_852:
[----:B------:R-:W2:Y:S01]  /*72e0*/  LDL.LU R0, [R1+0x20] ;  /* 0x0000200001007983 */ /* 0x000ea20000300800 */
[----:B------:R-:W-:Y:S01]  /*72f0*/  BSSY B0, `(.L_x_854) ;  /* 0x000000f000007945 */ /* 0x000fe20003800000 */
[----:B--2---:R-:W-:-:S13]  /*7300*/  ISETP.GE.AND P0, PT, R0, R252, PT ;  /* 0x000000fc0000720c */ /* 0x004fda0003f06270 */
        /* <DEDUP_REMOVED lines=13> */
.L_x_855:
[----:B------:R-:W-:Y:S05]  /*73e0*/  BSYNC B0 ;  /* 0x0000000000007941 */ /* 0x000fea0003800000 */
.L_x_854:
        /* <DEDUP_REMOVED lines=16> */
.L_x_857:
[----:B------:R-:W-:Y:S05]  /*74f0*/  BSYNC B0 ;  /* 0x0000000000007941 */ /* 0x000fea0003800000 */
.L_x_856:
        /* <DEDUP_REMOVED lines=16> */
.L_x_859:
[----:B------:R-:W-:Y:S05]  /*7600*/  BSYNC B0 ;  /* 0x0000000000007941 */ /* 0x000fea0003800000 */
.L_x_858:
        /* <DEDUP_REMOVED lines=16> */
.L_x_861:
[----:B------:R-:W-:Y:S05]  /*7710*/  BSYNC B0 ;  /* 0x0000000000007941 */ /* 0x000fea0003800000 */
.L_x_860:
        /* <DEDUP_REMOVED lines=16> */
.L_x_863:
[----:B------:R-:W-:Y:S05]  /*7820*/  BSYNC B0 ;  /* 0x0000000000007941 */ /* 0x000fea0003800000 */
.L_x_862:
[----:B------:R-:W2:Y:S02]  /*7830*/  LDL.LU R0, [R1+0x28] ;  /* 0x0000280001007983 */ /* 0x000ea40000300800 */
[----:B--2---:R-:W-:-:S13]  /*7840*/  ISETP.GE.AND P0, PT, R0, R252, PT ;  /* 0x000000fc0000720c */ /* 0x004fda0003f06270 */
[----:B------:R-:W-:Y:S05]  /*7850*/  @P0 EXIT ;  /* 0x000000000000094d */ /* 0x000fea0003800000 */
        /* <DEDUP_REMOVED lines=13> */
.L_x_840:
[----:B------:R-:W2:Y:S01]  /*7930*/  LDL.LU R17, [R1+0xc] ;  /* 0x00000c0001117983 */ /* 0x000ea20000300800 */
[----:B-1----:R-:W1:Y:S01]  /*7940*/  LDC.U8 R4, c[0x0][0x329] ;  /* 0x0000ca40ff047b82 */ /* 0x002e620000000000 */
[----:B------:R-:W-:Y:S01]  /*7950*/  SHF.R.S32.HI R10, RZ, 0x1f, R89 ;  /* 0x0000001fff0a7819 */ /* 0x000fe20000011459 */
[----:B------:R-:W-:Y:S01]  /*7960*/  IMAD.IADD R14, R14, 0x1, -R252 ;  /* 0x000000010e0e7824 */ /* 0x000fe200078e0afc */
[----:B------:R-:W-:Y:S02]  /*7970*/  BSSY B0, `(.L_x_864) ;  /* 0x000003d000007945 */ /* 0x000fe40003800000 */
[----:B------:R-:W-:-:S03]  /*7980*/  LEA.HI R10, R10, R89, RZ, 0x3 ;  /* 0x000000590a0a7211 */ /* 0x000fc600078f18ff */
[----:B------:R-:W3:Y:S01]  /*7990*/  LDC.U8 R0, c[0x0][0x328] ;  /* 0x0000ca00ff007b82 */ /* 0x000ee20000000000 */
[----:B-1----:R-:W-:Y:S02]  /*79a0*/  ISETP.NE.AND P1, PT, R4, RZ, PT ;  /* 0x000000ff0400720c */ /* 0x002fe40003f25270 */
[----:B---3--:R-:W-:-:S04]  /*79b0*/  ISETP.NE.AND P3, PT, R0, RZ, PT ;  /* 0x000000ff0000720c */ /* 0x008fc80003f65270 */
[----:B------:R-:W-:-:S07]  /*79c0*/  ISETP.NE.OR P2, PT, R4, RZ, !P3 ;  /* 0x000000ff0400720c */ /* 0x000fce0005f45670 */
[----:B------:R-:W-:Y:S01]  /*79d0*/  @P1 IMAD.MOV.U32 R7, RZ, RZ, c[0x0][0x210] ;  /* 0x00008400ff071624 */ /* 0x000fe200078e00ff */
[----:B------:R-:W-:Y:S01]  /*79e0*/  LOP3.LUT R4, R10, 0x1ffffff8, RZ, 0xc0, !PT ;  /* 0x1ffffff80a047812 */ /* 0x000fe200078ec0ff */
[----:B------:R-:W-:Y:S01]  /*79f0*/  @!P1 IMAD.MOV.U32 R6, RZ, RZ, c[0x0][0x214] ;  /* 0x00008500ff069624 */ /* 0x000fe200078e00ff */
[----:B------:R-:W-:Y:S01]  /*7a00*/  SHF.R.S32.HI R10, RZ, 0x3, R10 ;  /* 0x00000003ff0a7819 */ /* 0x000fe2000001140a */
[----:B------:R-:W-:Y:S02]  /*7a10*/  @P1 IMAD R7, R7, c[0x0][0x214], RZ ;  /* 0x0000850007071a24 */ /* 0x000fe400078e02ff */
[----:B------:R-:W-:Y:S01]  /*7a20*/  @P1 IMAD.MOV.U32 R15, RZ, RZ, c[0x0][0x210] ;  /* 0x00008400ff0f1624 */ /* 0x000fe200078e00ff */
[----:B------:R-:W-:Y:S02]  /*7a30*/  @!P1 SEL R7, R6, c[0x0][0x234], !P3 ;  /* 0x00008d0006079a07 */ /* 0x000fe40005800000 */
[----:B------:R-:W-:-:S05]  /*7a40*/  @!P1 MOV R15, 0x1 ;  /* 0x00000001000f9802 */ /* 0x000fca0000000f00 */
[----:B------:R-:W-:Y:S01]  /*7a50*/  IMAD R6, R252, R15, RZ ;  /* 0x0000000ffc067224 */ /* 0x000fe200078e02ff */
[C---:B--2---:R-:W-:Y:S02]  /*7a60*/  ISETP.NE.AND P4, PT, R17.reuse, -0x1, PT ;  /* 0xffffffff1100780c */ /* 0x044fe40003f85270 */
[----:B------:R-:W-:-:S11]  /*7a70*/  ISETP.NE.OR P0, PT, R17, -0x1, P2 ;  /* 0xffffffff1100780c */ /* 0x000fd60001705670 */
[----:B------:R-:W-:Y:S01]  /*7a80*/  @P4 IMAD.WIDE.U32 R2, R17, c[0x0][0x1e8], RZ ;  /* 0x00007a0011024a25 */ /* 0x000fe200078e00ff */
[----:B------:R-:W-:-:S03]  /*7a90*/  @!P4 SHF.R.S32.HI R0, RZ, 0x1f, R11 ;  /* 0x0000001fff00c819 */ /* 0x000fc6000001140b */
[----:B------:R-:W-:Y:S02]  /*7aa0*/  @P4 IMAD R5, R17, c[0x0][0x1ec], R3 ;  /* 0x00007b0011054a24 */ /* 0x000fe400078e0203 */
[----:B------:R-:W-:Y:S02]  /*7ab0*/  @!P4 IMAD R3, R0, c[0x0][0x1e0], RZ ;  /* 0x000078000003ca24 */ /* 0x000fe400078e02ff */
[----:B------:R-:W-:-:S04]  /*7ac0*/  @!P4 IMAD.WIDE.U32 R8, R11, c[0x0][0x1e0], RZ ;  /* 0x000078000b08ca25 */ /* 0x000fc800078e00ff */
[----:B------:R-:W-:Y:S01]  /*7ad0*/  IMAD.IADD R0, R89, 0x1, -R4 ;  /* 0x0000000159007824 */ /* 0x000fe200078e0a04 */
[----:B------:R-:W-:Y:S01]  /*7ae0*/  @!P4 MOV R2, R8 ;  /* 0x000000080002c202 */ /* 0x000fe20000000f00 */
[----:B------:R-:W-:Y:S01]  /*7af0*/  @!P4 IMAD R4, R11, c[0x0][0x1e4], R3 ;  /* 0x000079000b04ca24 */ /* 0x000fe200078e0203 */
[----:B------:R-:W-:Y:S01]  /*7b00*/  SHF.R.S32.HI R8, RZ, 0x1f, R16 ;  /* 0x0000001fff087819 */ /* 0x000fe20000011410 */
[----:B------:R-:W-:Y:S02]  /*7b10*/  IMAD.SHL.U32 R0, R0, 0x8, RZ ;  /* 0x0000000800007824 */ /* 0x000fe400078e00ff */
[----:B------:R-:W-:Y:S01]  /*7b20*/  @P1 IMAD.MOV.U32 R3, RZ, RZ, 0x1 ;  /* 0x00000001ff031424 */ /* 0x000fe200078e00ff */
[----:B------:R-:W-:Y:S01]  /*7b30*/  @!P4 IADD3 R5, R9, R4, RZ ;  /* 0x000000040905c210 */ /* 0x000fe20007ffe0ff */
[----:B------:R-:W-:Y:S01]  /*7b40*/  @!P1 IMAD R3, R7, c[0x0][0x1c0], RZ ;  /* 0x0000700007039a24 */ /* 0x000fe200078e02ff */
[----:B------:R-:W-:Y:S01]  /*7b50*/  IADD3 R4, P3, R0, R2, RZ ;  /* 0x0000000200047210 */ /* 0x000fe20007f7e0ff */
[----:B------:R-:W-:-:S02]  /*7b60*/  @!P0 IMAD R17, R11, c[0x0][0x214], RZ ;  /* 0x000085000b118a24 */ /* 0x000fc400078e02ff */
[----:B------:R-:W-:Y:S01]  /*7b70*/  IMAD R8, R8, c[0x0][0x1f0], RZ ;  /* 0x00007c0008087a24 */ /* 0x000fe200078e02ff */
[----:B------:R-:W-:Y:S01]  /*7b80*/  LEA.HI.X.SX32 R5, R0, R5, 0x1, P3 ;  /* 0x0000000500057211 */ /* 0x000fe200018f0eff */
[----:B------:R-:W-:Y:S01]  /*7b90*/  IMAD R0, R11, R3, RZ ;  /* 0x000000030b007224 */ /* 0x000fe200078e02ff */
[----:B------:R1:W-:Y:S01]  /*7ba0*/  @!P0 STL [R1+0xc], R17 ;  /* 0x00000c1101008387 */ /* 0x0003e20000100800 */
[----:B------:R-:W-:Y:S01]  /*7bb0*/  CS2R R2, SRZ ;  /* 0x0000000000027805 */ /* 0x000fe2000001ff00 */
[----:B------:R-:W-:Y:S01]  /*7bc0*/  IMAD R8, R16, c[0x0][0x1f4], R8 ;  /* 0x00007d0010087a24 */ /* 0x000fe200078e0208 */
[--C-:B------:R-:W-:Y:S01]  /*7bd0*/  @!P2 SHF.R.S32.HI R3, RZ, 0x1f, R17.reuse ;  /* 0x0000001fff03a819 */ /* 0x100fe20000011411 */
[----:B------:R-:W-:Y:S01]  /*7be0*/  @!P2 IMAD.MOV.U32 R2, RZ, RZ, R17 ;  /* 0x000000ffff02a224 */ /* 0x000fe200078e0011 */
[----:B------:R-:W-:Y:S01]  /*7bf0*/  SEL R0, R0, RZ, P2 ;  /* 0x000000ff00007207 */ /* 0x000fe20001000000 */
[----:B------:R-:W-:Y:S01]  /*7c00*/  IMAD.WIDE.U32 R12, R16, c[0x0][0x1f0], R4 ;  /* 0x00007c00100c7a25 */ /* 0x000fe200078e0004 */
[----:B------:R-:W-:-:S02]  /*7c10*/  ISETP.GE.AND P2, PT, R10, R14, PT ;  /* 0x0000000e0a00720c */ /* 0x000fc40003f46270 */
[----:B------:R-:W-:Y:S01]  /*7c20*/  SHF.R.S32.HI R11, RZ, 0x1f, R10 ;  /* 0x0000001fff0b7819 */ /* 0x000fe2000001140a */
[----:B------:R-:W-:Y:S01]  /*7c30*/  IMAD R0, R16, R7, R0 ;  /* 0x0000000710007224 */ /* 0x000fe200078e0200 */
[----:B------:R-:W-:Y:S02]  /*7c40*/  SHF.R.S32.HI R4, RZ, 0x1f, R6 ;  /* 0x0000001fff047819 */ /* 0x000fe40000011406 */
[----:B------:R-:W-:Y:S02]  /*7c50*/  IADD3 R9, R8, R13, RZ ;  /* 0x0000000d08097210 */ /* 0x000fe40007ffe0ff */
[----:B------:R-:W-:Y:S01]  /*7c60*/  IADD3 R18, P1, P0, R6, R2, R0 ;  /* 0x0000000206127210 */ /* 0x000fe2000783e000 */
[----:B------:R-:W-:Y:S01]  /*7c70*/  IMAD.WIDE R6, R246, 0x80, R10 ;  /* 0x00000080f6067825 */ /* 0x000fe200078e020a */
[----:B------:R-:W-:-:S04]  /*7c80*/  SHF.R.S32.HI R0, RZ, 0x1f, R0 ;  /* 0x0000001fff007819 */ /* 0x000fc80000011400 */
[----:B-1----:R-:W-:Y:S01]  /*7c90*/  IADD3.X R17, R4, R3, R0, P1, P0 ;  /* 0x0000000304117210 */ /* 0x002fe20000fe0400 */
        /* <DEDUP_REMOVED lines=10> */
.L_x_865:
[----:B------:R-:W-:Y:S05]  /*7d40*/  BSYNC B0 ;  /* 0x0000000000007941 */ /* 0x000fea0003800000 */
.L_x_864:
[----:B------:R-:W-:Y:S01]  /*7d50*/  IADD3 R24, R10, 0x10, RZ ;  /* 0x000000100a187810 */ /* 0x000fe20007ffe0ff */
[----:B------:R-:W-:Y:S03]  /*7d60*/  BSSY B0, `(.L_x_866) ;  /* 0x000000f000007945 */ /* 0x000fe60003800000 */
[----:B------:R-:W-:-:S13]  /*7d70*/  ISETP.GE.AND P0, PT, R24, R14, PT ;  /* 0x0000000e1800720c */ /* 0x000fda0003f06270 */
        /* <DEDUP_REMOVED lines=13> */
.L_x_867:
[----:B------:R-:W-:Y:S05]  /*7e50*/  BSYNC B0 ;  /* 0x0000000000007941 */ /* 0x000fea0003800000 */
.L_x_866:
        /* <DEDUP_REMOVED lines=16> */
.L_x_869:
[----:B------:R-:W-:Y:S05]  /*7f60*/  BSYNC B0 ;  /* 0x0000000000007941 */ /* 0x000fea0003800000 */
.L_x_868:
        /* <DEDUP_REMOVED lines=16> */
.L_x_871:
[----:B------:R-:W-:Y:S05]  /*8070*/  BSYNC B0 ;  /* 0x0000000000007941 */ /* 0x000fea0003800000 */
.L_x_870:
        /* <DEDUP_REMOVED lines=16> */
.L_x_873:
[----:B------:R-:W-:Y:S05]  /*8180*/  BSYNC B0 ;  /* 0x0000000000007941 */ /* 0x000fea0003800000 */
.L_x_872:
        /* <DEDUP_REMOVED lines=16> */
.L_x_875:
[----:B------:R-:W-:Y:S05]  /*8290*/  BSYNC B0 ;  /* 0x0000000000007941 */ /* 0x000fea0003800000 */
.L_x_874:
        /* <DEDUP_REMOVED lines=16> */
.L_x_877:
[----:B------:R-:W-:Y:S05]  /*83a0*/  BSYNC B0 ;  /* 0x0000000000007941 */ /* 0x000fea0003800000 */
.L_x_876:
[----:B------:R-:W-:Y:S01]  /*83b0*/  IADD3 R19, R10, 0x70, RZ ;  /* 0x000000700a137810 */ /* 0x000fe20007ffe0ff */
[----:B------:R-:W-:Y:S03]  /*83c0*/  BSSY B0, `(.L_x_878) ;  /* 0x000000f000007945 */ /* 0x000fe60003800000 */
[----:B------:R-:W-:-:S13]  /*83d0*/  ISETP.GE.AND P0, PT, R19, R14, PT ;  /* 0x0000000e1300720c */ /* 0x000fda0003f06270 */
        /* <DEDUP_REMOVED lines=13> */
.L_x_879:
[----:B------:R-:W-:Y:S05]  /*84b0*/  BSYNC B0 ;  /* 0x0000000000007941 */ /* 0x000fea0003800000 */
.L_x_878:
[----:B------:R-:W-:-:S04]  /*84c0*/  LOP3.LUT P6, RZ, R89, 0x7, RZ, 0xc0, !PT ;  /* 0x0000000759ff7812 */ /* 0x000fc800078cc0ff */
[-C--:B------:R-:W-:Y:S02]  /*84d0*/  ISETP.GE.OR P2, PT, R10, R14.reuse, P6 ;  /* 0x0000000e0a00720c */ /* 0x080fe40003746670 */
[-C--:B------:R-:W-:Y:S02]  /*84e0*/  ISETP.GE.OR P1, PT, R24, R14.reuse, P6 ;  /* 0x0000000e1800720c */ /* 0x080fe40003726670 */
[-C--:B------:R-:W-:Y:S02]  /*84f0*/  ISETP.GE.OR P5, PT, R23, R14.reuse, P6 ;  /* 0x0000000e1700720c */ /* 0x080fe400037a6670 */
[-C--:B------:R-:W-:Y:S02]  /*8500*/  ISETP.GE.OR P4, PT, R22, R14.reuse, P6 ;  /* 0x0000000e1600720c */ /* 0x080fe40003786670 */
[----:B------:R-:W-:-:S05]  /*8510*/  ISETP.GE.OR P3, PT, R21, R14, P6 ;  /* 0x0000000e1500720c */ /* 0x000fca0003766670 */
[-C--:B------:R-:W-:Y:S02]  /*8520*/  @!P2 IMAD R0, R10, R15.reuse, RZ ;  /* 0x0000000f0a00a224 */ /* 0x080fe400078e02ff */
[----:B-1----:R-:W-:Y:S02]  /*8530*/  @!P2 IMAD.MOV.U32 R5, RZ, RZ, 0x7f800000 ;  /* 0x7f800000ff05a424 */ /* 0x002fe400078e00ff */
[----:B------:R-:W-:Y:S01]  /*8540*/  @!P5 IMAD R6, R23, R15, RZ ;  /* 0x0000000f1706d224 */ /* 0x000fe200078e02ff */
[----:B------:R-:W-:Y:S01]  /*8550*/  @!P2 IADD3 R3, P0, R0, R18, RZ ;  /* 0x000000120003a210 */ /* 0x000fe20007f1e0ff */
[----:B------:R-:W-:-:S03]  /*8560*/  @!P5 IMAD.MOV.U32 R12, RZ, RZ, 0x7f800000 ;  /* 0x7f800000ff0cd424 */ /* 0x000fc600078e00ff */
[----:B------:R-:W-:Y:S01]  /*8570*/  @!P2 LEA.HI.X.SX32 R4, R0, R17, 0x1, P0 ;  /* 0x000000110004a211 */ /* 0x000fe200000f0eff */
[----:B------:R-:W-:Y:S01]  /*8580*/  @!P1 IMAD R0, R24, R15, RZ ;  /* 0x0000000f18009224 */ /* 0x000fe200078e02ff */
[----:B------:R-:W-:-:S04]  /*8590*/  @!P2 LEA R2, P0, R3, c[0x0][0x200], 0x2 ;  /* 0x000080000302aa11 */ /* 0x000fc800078010ff */
[----:B------:R-:W-:Y:S02]  /*85a0*/  @!P2 LEA.HI.X R3, R3, c[0x0][0x204], R4, 0x2, P0 ;  /* 0x000081000303aa11 */ /* 0x000fe400000f1404 */
[----:B------:R-:W-:-:S03]  /*85b0*/  @!P1 IADD3 R4, P0, R0, R18, RZ ;  /* 0x0000001200049210 */ /* 0x000fc60007f1e0ff */
[----:B------:R1:W-:Y:S02]  /*85c0*/  @!P2 STG.E [R2.64], R5 ;  /* 0x000000050200a986 */ /* 0x0003e4000c101906 */
[----:B-1----:R-:W-:Y:S01]  /*85d0*/  @!P1 LEA.HI.X.SX32 R3, R0, R17, 0x1, P0 ;  /* 0x0000001100039211 */ /* 0x002fe200000f0eff */
[----:B------:R-:W-:Y:S01]  /*85e0*/  @!P4 IMAD R5, R22, R15, RZ ;  /* 0x0000000f1605c224 */ /* 0x000fe200078e02ff */
[----:B------:R-:W-:Y:S02]  /*85f0*/  @!P1 LEA R2, P2, R4, c[0x0][0x200], 0x2 ;  /* 0x0000800004029a11 */ /* 0x000fe400078410ff */
[----:B------:R-:W-:Y:S02]  /*8600*/  @!P5 IADD3 R0, P0, R6, R18, RZ ;  /* 0x000000120600d210 */ /* 0x000fe40007f1e0ff */
[----:B------:R-:W-:Y:S02]  /*8610*/  @!P1 LEA.HI.X R3, R4, c[0x0][0x204], R3, 0x2, P2 ;  /* 0x0000810004039a11 */ /* 0x000fe400010f1403 */
[----:B------:R-:W-:-:S02]  /*8620*/  @!P5 LEA.HI.X.SX32 R6, R6, R17, 0x1, P0 ;  /* 0x000000110606d211 */ /* 0x000fc400000f0eff */
[C---:B------:R-:W-:Y:S02]  /*8630*/  @!P5 LEA R10, P2, R0.reuse, c[0x0][0x200], 0x2 ;  /* 0x00008000000ada11 */ /* 0x040fe400078410ff */
[C---:B------:R-:W-:Y:S02]  /*8640*/  @!P4 IADD3 R4, P0, R5.reuse, R18, RZ ;  /* 0x000000120504c210 */ /* 0x040fe40007f1e0ff */
[----:B------:R-:W-:Y:S01]  /*8650*/  @!P5 LEA.HI.X R11, R0, c[0x0][0x204], R6, 0x2, P2 ;  /* 0x00008100000bda11 */ /* 0x000fe200010f1406 */
[----:B------:R-:W-:Y:S01]  /*8660*/  @!P1 IMAD.MOV.U32 R6, RZ, RZ, 0x7f800000 ;  /* 0x7f800000ff069424 */ /* 0x000fe200078e00ff */
[-C--:B------:R-:W-:Y:S02]  /*8670*/  ISETP.GE.OR P2, PT, R20, R14.reuse, P6 ;  /* 0x0000000e1400720c */ /* 0x080fe40003746670 */
[----:B------:R-:W-:Y:S01]  /*8680*/  @!P4 LEA.HI.X.SX32 R0, R5, R17, 0x1, P0 ;  /* 0x000000110500c211 */ /* 0x000fe200000f0eff */
[----:B------:R-:W-:Y:S01]  /*8690*/  @!P3 IMAD R5, R21, R15, RZ ;  /* 0x0000000f1505b224 */ /* 0x000fe200078e02ff */
[----:B------:R-:W-:Y:S01]  /*86a0*/  @!P4 LEA R8, P0, R4, c[0x0][0x200], 0x2 ;  /* 0x000080000408ca11 */ /* 0x000fe200078010ff */
[----:B------:R1:W-:Y:S01]  /*86b0*/  @!P1 STG.E [R2.64], R6 ;  /* 0x0000000602009986 */ /* 0x0003e2000c101906 */
[----:B------:R-:W-:-:S02]  /*86c0*/  ISETP.GE.OR P1, PT, R16, R14, P6 ;  /* 0x0000000e1000720c */ /* 0x000fc40003726670 */
[----:B------:R-:W-:Y:S01]  /*86d0*/  @!P4 LEA.HI.X R9, R4, c[0x0][0x204], R0, 0x2, P0 ;  /* 0x000081000409ca11 */ /* 0x000fe200000f1400 */
[----:B------:R2:W-:Y:S01]  /*86e0*/  @!P5 STG.E [R10.64], R12 ;  /* 0x0000000c0a00d986 */ /* 0x0005e2000c101906 */
[----:B------:R-:W-:Y:S02]  /*86f0*/  @!P3 IADD3 R0, P0, R5, R18, RZ ;  /* 0x000000120500b210 */ /* 0x000fe40007f1e0ff */
[----:B------:R-:W-:Y:S02]  /*8700*/  ISETP.GE.OR P6, PT, R19, R14, P6 ;  /* 0x0000000e1300720c */ /* 0x000fe400037c6670 */
[----:B-1----:R-:W-:Y:S01]  /*8710*/  @!P3 LEA.HI.X.SX32 R3, R5, R17, 0x1, P0 ;  /* 0x000000110503b211 */ /* 0x002fe200000f0eff */
[----:B------:R-:W-:Y:S01]  /*8720*/  @!P2 IMAD R2, R20, R15, RZ ;  /* 0x0000000f1402a224 */ /* 0x000fe200078e02ff */
[----:B------:R-:W-:Y:S01]  /*8730*/  @!P3 LEA R6, P0, R0, c[0x0][0x200], 0x2 ;  /* 0x000080000006ba11 */ /* 0x000fe200078010ff */
[----:B--2---:R-:W-:-:S03]  /*8740*/  @!P3 IMAD.MOV.U32 R10, RZ, RZ, 0x7f800000 ;  /* 0x7f800000ff0ab424 */ /* 0x004fc600078e00ff */
[----:B------:R-:W-:Y:S01]  /*8750*/  @!P3 LEA.HI.X R7, R0, c[0x0][0x204], R3, 0x2, P0 ;  /* 0x000081000007ba11 */ /* 0x000fe200000f1403 */
[----:B------:R-:W-:Y:S01]  /*8760*/  @!P1 IMAD R3, R16, R15, RZ ;  /* 0x0000000f10039224 */ /* 0x000fe200078e02ff */
[----:B------:R-:W-:-:S04]  /*8770*/  @!P2 IADD3 R0, P0, R2, R18, RZ ;  /* 0x000000120200a210 */ /* 0x000fc80007f1e0ff */
[----:B------:R-:W-:Y:S02]  /*8780*/  @!P2 LEA.HI.X.SX32 R2, R2, R17, 0x1, P0 ;  /* 0x000000110202a211 */ /* 0x000fe400000f0eff */
[----:B------:R-:W-:-:S04]  /*8790*/  @!P2 LEA R4, P0, R0, c[0x0][0x200], 0x2 ;  /* 0x000080000004aa11 */ /* 0x000fc800078010ff */
[----:B------:R-:W-:Y:S02]  /*87a0*/  @!P2 LEA.HI.X R5, R0, c[0x0][0x204], R2, 0x2, P0 ;  /* 0x000081000005aa11 */ /* 0x000fe400000f1402 */
[----:B------:R-:W-:-:S04]  /*87b0*/  @!P1 IADD3 R0, P0, R3, R18, RZ ;  /* 0x0000001203009210 */ /* 0x000fc80007f1e0ff */
[----:B------:R-:W-:Y:S02]  /*87c0*/  @!P1 LEA.HI.X.SX32 R3, R3, R17, 0x1, P0 ;  /* 0x0000001103039211 */ /* 0x000fe400000f0eff */
        /* <DEDUP_REMOVED lines=10> */
[----:B--2---:R-:W-:-:S05]  /*8870*/  IMAD R0, R19, R15, RZ ;  /* 0x0000000f13007224 */ /* 0x004fca00078e02ff */
[----:B------:R-:W-:-:S04]  /*8880*/  IADD3 R3, P0, R0, R18, RZ ;  /* 0x0000001200037210 */ /* 0x000fc80007f1e0ff */
[----:B------:R-:W-:Y:S02]  /*8890*/  LEA.HI.X.SX32 R0, R0, R17, 0x1, P0 ;  /* 0x0000001100007211 */ /* 0x000fe400000f0eff */
[----:B------:R-:W-:-:S04]  /*88a0*/  LEA R2, P0, R3, c[0x0][0x200], 0x2 ;  /* 0x0000800003027a11 */ /* 0x000fc800078010ff */
[----:B------:R-:W-:Y:S01]  /*88b0*/  LEA.HI.X R3, R3, c[0x0][0x204], R0, 0x2, P0 ;  /* 0x0000810003037a11 */ /* 0x000fe200000f1400 */
[----:B------:R-:W-:-:S05]  /*88c0*/  IMAD.MOV.U32 R0, RZ, RZ, 0x7f800000 ;  /* 0x7f800000ff007424 */ /* 0x000fca00078e00ff */
[----:B------:R-:W-:Y:S01]  /*88d0*/  STG.E [R2.64], R0 ;  /* 0x0000000002007986 */ /* 0x000fe2000c101906 */
[----:B------:R-:W-:Y:S05]  /*88e0*/  EXIT ;  /* 0x000000000000794d */ /* 0x000fea0003800000 */
.L_x_880:
        /* <DEDUP_REMOVED lines=9> */
.L_x_2386:


//--------------------- .text._ZN5flash16flash_fwd_kernelI23Flash_fwd_kernel_traitsILi128ELi128ELi32ELi4ELb0ELb0EN7cutlass10bfloat16_tE19Flash_kernel_traitsILi128ELi128ELi32ELi4ES3_EELb0ELb0ELb0ELb0ELb1ELb1ELb0ELb0EEEvNS_16Flash_fwd_paramsE --------------------------
	.section	.text._ZN5flash16flash_fwd_kernelI23Flash_fwd_kernel_traitsILi128ELi128ELi32ELi4ELb0ELb0EN7cutlass10bfloat16_tE19Flash_kernel_traitsILi128ELi128ELi32ELi4ES3_EELb0ELb0ELb0ELb0ELb1ELb1ELb0ELb0EEEvNS_16Flash_fwd_paramsE,"ax",@progbits
	.sectioninfo	@"SHI_REGISTERS=255"
	.align	128
        .global         _ZN5flash16flash_fwd_kernelI23Flash_fwd_kernel_traitsILi128ELi128ELi32ELi4ELb0ELb0EN7cutlass10bfloat16_tE19Flash_kernel_traitsILi128ELi128ELi32ELi4ES3_EELb0ELb0ELb0ELb0ELb1ELb1ELb0ELb0EEEvNS_16Flash_fwd_paramsE
        .type           _ZN5flash16flash_fwd_kernelI23Flash_fwd_kernel_traitsILi128ELi128ELi32ELi4ELb0ELb0EN7cutlass10bfloat16_tE19Flash_kernel_traitsILi128ELi128ELi32ELi4ES3_EELb0ELb0ELb0ELb0ELb1ELb1ELb0ELb0EEEvNS_16Flash_fwd_paramsE,@function
        .size           _ZN5flash16flash_fwd_kernelI23Flash_fwd_kernel_traitsILi128ELi128ELi32ELi4ELb0ELb0EN7cutlass10bfloat16_tE19Flash_kernel_traitsILi128ELi128ELi32ELi4ES3_EELb0ELb0ELb0ELb0ELb1ELb1ELb0ELb0EEEvNS_16Flash_fwd_paramsE,(.L_x_2387 - _ZN5flash16flash_fwd_kernelI23Flash_fwd_kernel_traitsILi128ELi128ELi32ELi4ELb0ELb0EN7cutlass10bfloat16_tE19Flash_kernel_traitsILi128ELi128ELi32ELi4ES3_EELb0ELb0ELb0ELb0ELb1ELb1ELb0ELb0EEEvNS_16Flash_fwd_paramsE)
        .other          _ZN5flash16flash_fwd_kernelI23Flash_fwd_kernel_traitsILi128ELi128ELi32ELi4ELb0ELb0EN7cutlass10bfloat16_tE19Flash_kernel_traitsILi128ELi128ELi32ELi4ES3_EELb0ELb0ELb0ELb0ELb1ELb1ELb0ELb0EEEvNS_16Flash_fwd_paramsE,@"STO_CUDA_ENTRY STV_DEFAULT"
_ZN5flash16flash_fwd_kernelI23Flash_fwd_kernel_traitsILi128ELi128ELi32ELi4ELb0ELb0EN7cutlass10bfloat16_tE19Flash_kernel_traitsILi128ELi128ELi32ELi4ES3_EELb0ELb0ELb0ELb0ELb1ELb1ELb0ELb0EEEvNS_16Flash_fwd_paramsE:
.text._ZN5flash16flash_fwd_kernelI23Flash_fwd_kernel_traitsILi128ELi128ELi32ELi4ELb0ELb0EN7cutlass10bfloat16_tE19Flash_kernel_traitsILi128ELi128ELi32ELi4ES3_EELb0ELb0ELb0ELb0ELb1ELb1ELb0ELb0EEEvNS_16Flash_fwd_paramsE:
        /* <DEDUP_REMOVED lines=26> */
[----:B------:R-:W-:Y:S01]  /*01a0*/  IADD3 R3, R84, 0x1f, RZ ;  /* 0x0000001f54037810 */ /* 0x000fe20007ffe0ff */
[----:B------:R-:W-:Y:S01]  /*01b0*/  IMAD.MOV.U32 R89, RZ, RZ, c[0x0][0x198] ;  /* 0x00006600ff597624 */ /* 0x000fe200078e00ff */
[----:B------:R-:W-:Y:S01]  /*01c0*/  SHF.R.S32.HI R24, RZ, 0x1f, R25 ;  /* 0x0000001fff187819 */ /* 0x000fe20000011419 */
[----:B------:R-:W-:Y:S01]  /*01d0*/  IMAD.MOV.U32 R23, RZ, RZ, R0 ;  /* 0x000000ffff177224 */ /* 0x000fe200078e0000 */
[----:B------:R-:W2:Y:S01]  /*01e0*/  S2R R20, SR_CTAID.Z ;  /* 0x0000000000147919 */ /* 0x000ea20000002700 */
[----:B------:R-:W-:Y:S01]  /*01f0*/  SHF.R.S32.HI R4, RZ, 0x1f, R3 ;  /* 0x0000001fff047819 */ /* 0x000fe20000011403 */
[----:B------:R-:W-:Y:S01]  /*0200*/  IMAD.SHL.U32 R90, R89, 0x20, RZ ;  /* 0x00000020595a7824 */ /* 0x000fe200078e00ff */
[----:B------:R-:W3:Y:S02]  /*0210*/  I2F.RP R0, R23 ;  /* 0x0000001700007306 */ /* 0x000ee40000209400 */
[----:B------:R-:W-:-:S06]  /*0220*/  LEA.HI R224, R4, R3, RZ, 0x5 ;  /* 0x0000000304e07211 */ /* 0x000fcc00078f28ff */
[----:B---3--:R-:W3:Y:S01]  /*0230*/  MUFU.RCP R0, R0 ;  /* 0x0000000000007308 */ /* 0x008ee20000001000 */
[----:B-1----:R-:W-:Y:S02]  /*0240*/  SHF.R.S32.HI R21, RZ, 0x1f, R88 ;  /* 0x0000001fff157819 */ /* 0x002fe40000011458 */
[----:B--2---:R-:W-:Y:S02]  /*0250*/  LOP3.LUT R2, R20, c[0x0][0x1c8], RZ, 0x3c, !PT ;  /* 0x0000720014027a12 */ /* 0x004fe400078e3cff */
[CC--:B------:R-:W-:Y:S02]  /*0260*/  LEA.HI R12, R21.reuse, R88.reuse, RZ, 0x3 ;  /* 0x00000058150c7211 */ /* 0x0c0fe400078f18ff */
[----:B------:R-:W-:Y:S02]  /*0270*/  ISETP.GE.AND P0, PT, R2, RZ, PT ;  /* 0x000000ff0200720c */ /* 0x000fe40003f06270 */
[----:B------:R-:W-:Y:S02]  /*0280*/  LOP3.LUT R4, R12, 0xfffffff8, RZ, 0xc0, !PT ;  /* 0xfffffff80c047812 */ /* 0x000fe400078ec0ff */
[----:B------:R-:W-:-:S02]  /*0290*/  LEA.HI R11, R21, R88, RZ, 0x4 ;  /* 0x00000058150b7211 */ /* 0x000fc400078f20ff */
[----:B------:R-:W-:Y:S01]  /*02a0*/  SHF.R.S32.HI R2, RZ, 0x3, R12 ;  /* 0x00000003ff027819 */ /* 0x000fe2000001140c */
[----:B------:R-:W-:Y:S01]  /*02b0*/  IMAD.IADD R36, R88, 0x1, -R4 ;  /* 0x0000000158247824 */ /* 0x000fe200078e0a04 */
[----:B---3--:R-:W-:Y:S02]  /*02c0*/  IADD3 R0, R0, 0xffffffe, RZ ;  /* 0x0ffffffe00007810 */ /* 0x008fe40007ffe0ff */
[----:B------:R-:W-:Y:S01]  /*02d0*/  SHF.R.S32.HI R9, RZ, 0x4, R11 ;  /* 0x00000004ff097819 */ /* 0x000fe2000001140b */
[----:B------:R-:W-:Y:S01]  /*02e0*/  IMAD.SHL.U32 R4, R2, 0x40, RZ ;  /* 0x0000004002047824 */ /* 0x000fe200078e00ff */
[----:B------:R1:W2:Y:S01]  /*02f0*/  F2I.FTZ.U32.TRUNC.NTZ R5, R0 ;  /* 0x0000000000057305 */ /* 0x0002a2000021f000 */
[--C-:B------:R-:W-:Y:S02]  /*0300*/  SHF.R.S32.HI R3, RZ, 0x1f, R2.reuse ;  /* 0x0000001fff037819 */ /* 0x100fe40000011402 */
[----:B------:R-:W-:Y:S02]  /*0310*/  LEA.HI R7, R11, R9, RZ, 0x1 ;  /* 0x000000090b077211 */ /* 0x000fe400078f08ff */
[----:B------:R-:W-:Y:S01]  /*0320*/  LEA.HI R10, R21, R88, RZ, 0x6 ;  /* 0x00000058150a7211 */ /* 0x000fe200078f30ff */
[----:B------:R-:W-:Y:S01]  /*0330*/  IMAD.WIDE R16, R16, 0x80, R2 ;  /* 0x0000008010107825 */ /* 0x000fe200078e0202 */
[----:B------:R-:W-:-:S02]  /*0340*/  IABS R22, R20 ;  /* 0x0000001400167213 */ /* 0x000fc40000000000 */
[----:B------:R-:W-:Y:S02]  /*0350*/  SHF.R.S32.HI R13, RZ, 0x1f, R20 ;  /* 0x0000001fff0d7819 */ /* 0x000fe40000011414 */
[----:B------:R-:W-:-:S03]  /*0360*/  LEA.HI R87, R21, R88, RZ, 0x5 ;  /* 0x0000005815577211 */ /* 0x000fc600078f28ff */
[----:B------:R-:W-:Y:S01]  /*0370*/  IMAD R13, R13, c[0x0][0x1a8], RZ ;  /* 0x00006a000d0d7a24 */ /* 0x000fe200078e02ff */
[----:B-1----:R-:W-:Y:S01]  /*0380*/  IADD3 R0, P1, R2, R6, RZ ;  /* 0x0000000602007210 */ /* 0x002fe20007f3e0ff */
[----:B------:R-:W-:Y:S02]  /*0390*/  IMAD.SHL.U32 R2, R36, 0x8, RZ ;  /* 0x0000000824027824 */ /* 0x000fe400078e00ff */
[----:B------:R-:W-:Y:S01]  /*03a0*/  IMAD R13, R20, c[0x0][0x1ac], R13 ;  /* 0x00006b00140d7a24 */ /* 0x000fe200078e020d */
[----:B------:R-:W-:Y:S01]  /*03b0*/  LEA.HI.X.SX32 R8, R6, R3, 0x1, P1 ;  /* 0x0000000306087211 */ /* 0x000fe200008f0eff */
[----:B--2---:R-:W-:Y:S01]  /*03c0*/  IMAD.MOV R3, RZ, RZ, -R5 ;  /* 0x000000ffff037224 */ /* 0x004fe200078e0a05 */
[----:B------:R-:W-:Y:S02]  /*03d0*/  LOP3.LUT R6, R4, 0x1c0, RZ, 0xc0, !PT ;  /* 0x000001c004067812 */ /* 0x000fe400078ec0ff */
[----:B------:R-:W-:Y:S02]  /*03e0*/  LOP3.LUT R4, R7, 0xfffffffe, RZ, 0xc0, !PT ;  /* 0xfffffffe07047812 */ /* 0x000fe400078ec0ff */
[----:B------:R-:W-:-:S02]  /*03f0*/  SHF.R.U32.HI R7, RZ, 0x3, R6 ;  /* 0x00000003ff077819 */ /* 0x000fc40000011606 */
[----:B------:R-:W-:Y:S01]  /*0400*/  LOP3.LUT R6, R6, 0x38, R2, 0xf8, !PT ;  /* 0x0000003806067812 */ /* 0x000fe200078ef802 */
[----:B------:R-:W-:Y:S01]  /*0410*/  IMAD.IADD R19, R9, 0x1, -R4 ;  /* 0x0000000109137824 */ /* 0x000fe200078e0a04 */
[----:B------:R-:W-:Y:S01]  /*0420*/  SHF.L.U32 R4, R10, 0x3, RZ ;  /* 0x000000030a047819 */ /* 0x000fe200000006ff */
[----:B------:R-:W-:Y:S01]  /*0430*/  IMAD.MOV.U32 R9, RZ, RZ, R3 ;  /* 0x000000ffff097224 */ /* 0x000fe200078e0003 */
[----:B------:R-:W-:Y:S02]  /*0440*/  LOP3.LUT R6, R6, R7, RZ, 0x3c, !PT ;  /* 0x0000000706067212 */ /* 0x000fe400078e3cff */
[----:B------:R-:W-:Y:S01]  /*0450*/  LOP3.LUT R3, R11, 0xfffffff0, RZ, 0xc0, !PT ;  /* 0xfffffff00b037812 */ /* 0x000fe200078ec0ff */
[----:B------:R-:W-:Y:S01]  /*0460*/  IMAD R7, R9, R23, RZ ;  /* 0x0000001709077224 */ /* 0x000fe200078e02ff */
[----:B------:R-:W-:Y:S01]  /*0470*/  LOP3.LUT R223, R6, 0x7ffffe00, R4, 0xf8, !PT ;  /* 0x7ffffe0006df7812 */ /* 0x000fe200078ef804 */
[----:B------:R-:W-:Y:S02]  /*0480*/  IMAD.MOV.U32 R4, RZ, RZ, RZ ;  /* 0x000000ffff047224 */ /* 0x000fe400078e00ff */
[----:B------:R-:W-:Y:S01]  /*0490*/  IMAD.IADD R6, R88, 0x1, -R3 ;  /* 0x0000000158067824 */ /* 0x000fe200078e0a03 */
[----:B------:R-:W-:Y:S01]  /*04a0*/  SHF.R.S32.HI R3, RZ, 0x1f, R2 ;  /* 0x0000001fff037819 */ /* 0x000fe20000011402 */
[----:B------:R-:W-:Y:S01]  /*04b0*/  IMAD.HI.U32 R10, R5, R7, R4 ;  /* 0x00000007050a7227 */ /* 0x000fe200078e0004 */
[----:B------:R-:W-:-:S02]  /*04c0*/  SHF.L.U32 R223, R223, 0x1, RZ ;  /* 0x00000001dfdf7819 */ /* 0x000fc400000006ff */
[----:B------:R-:W-:Y:S01]  /*04d0*/  SHF.R.S32.HI R9, RZ, 0x1f, R6 ;  /* 0x0000001fff097819 */ /* 0x000fe20000011406 */
[C---:B------:R-:W-:Y:S02]  /*04e0*/  IMAD R5, R8.reuse, c[0x0][0x198], RZ ;  /* 0x0000660008057a24 */ /* 0x040fe400078e02ff */
[----:B------:R-:W-:Y:S01]  /*04f0*/  IMAD R4, R8, c[0x0][0x1a0], RZ ;  /* 0x0000680008047a24 */ /* 0x000fe200078e02ff */
[----:B------:R-:W-:Y:S01]  /*0500*/  LEA.HI R18, R9, R6, RZ, 0x3 ;  /* 0x0000000609127211 */ /* 0x000fe200078f18ff */
[C---:B------:R-:W-:Y:S02]  /*0510*/  IMAD R14, R0.reuse, c[0x0][0x19c], R5 ;  /* 0x00006700000e7a24 */ /* 0x040fe400078e0205 */
[C---:B------:R-:W-:Y:S02]  /*0520*/  IMAD R15, R0.reuse, c[0x0][0x1a4], R4 ;  /* 0x00006900000f7a24 */ /* 0x040fe400078e0204 */
[----:B------:R-:W-:-:S04]  /*0530*/  IMAD.WIDE.U32 R4, R0, c[0x0][0x198], R2 ;  /* 0x0000660000047a25 */ /* 0x000fc800078e0002 */
[----:B------:R-:W-:Y:S01]  /*0540*/  IMAD.WIDE.U32 R8, R0, c[0x0][0x1a0], R2 ;  /* 0x0000680000087a25 */ /* 0x000fe200078e0002 */
[----:B------:R-:W-:-:S03]  /*0550*/  LOP3.LUT R0, R18, 0xfffffff8, RZ, 0xc0, !PT ;  /* 0xfffffff812007812 */ /* 0x000fc600078ec0ff */
[----:B------:R-:W-:Y:S02]  /*0560*/  IMAD.SHL.U32 R11, R36, 0x40, RZ ;  /* 0x00000040240b7824 */ /* 0x000fe400078e00ff */
[----:B------:R-:W-:Y:S02]  /*0570*/  IMAD.IADD R37, R6, 0x1, -R0 ;  /* 0x0000000106257824 */ /* 0x000fe400078e0a00 */
[----:B------:R-:W-:Y:S01]  /*0580*/  IMAD.HI.U32 R10, R10, R22, RZ ;  /* 0x000000160a0a7227 */ /* 0x000fe200078e00ff */
[----:B------:R-:W-:-:S03]  /*0590*/  LOP3.LUT R0, R11, 0x1c0, RZ, 0xc0, !PT ;  /* 0x000001c00b007812 */ /* 0x000fc600078ec0ff */
[----:B------:R-:W-:Y:S01]  /*05a0*/  IMAD R7, R24, c[0x0][0x178], RZ ;  /* 0x00005e0018077a24 */ /* 0x000fe200078e02ff */
[----:B------:R-:W-:Y:S01]  /*05b0*/  LOP3.LUT R12, R0, 0x8, R12, 0xf8, !PT ;  /* 0x00000008000c7812 */ /* 0x000fe200078ef80c */
[----:B------:R-:W-:Y:S01]  /*05c0*/  IMAD.WIDE.U32 R2, R25, c[0x0][0x178], R2 ;  /* 0x00005e0019027a25 */ /* 0x000fe200078e0002 */
[----:B------:R-:W-:-:S03]  /*05d0*/  SHF.R.U32.HI R11, RZ, 0x3, R0 ;  /* 0x00000003ff0b7819 */ /* 0x000fc60000011600 */
[----:B------:R-:W-:Y:S02]  /*05e0*/  IMAD.MOV R0, RZ, RZ, -R10 ;  /* 0x000000ffff007224 */ /* 0x000fe400078e0a0a */
[----:B------:R-:W-:Y:S02]  /*05f0*/  IMAD R7, R25, c[0x0][0x17c], R7 ;  /* 0x00005f0019077a24 */ /* 0x000fe400078e0207 */
[----:B------:R-:W-:Y:S02]  /*0600*/  IMAD R0, R23, R0, R22 ;  /* 0x0000000017007224 */ /* 0x000fe400078e0216 */
[----:B------:R-:W-:Y:S02]  /*0610*/  IMAD.IADD R3, R3, 0x1, R7 ;  /* 0x0000000103037824 */ /* 0x000fe400078e0207 */
[----:B------:R-:W-:Y:S01]  /*0620*/  IMAD.IADD R5, R5, 0x1, R14 ;  /* 0x0000000105057824 */ /* 0x000fe200078e020e */
[----:B------:R-:W-:Y:S01]  /*0630*/  ISETP.GT.U32.AND P1, PT, R23, R0, PT ;  /* 0x000000001700720c */ /* 0x000fe20003f24070 */
[----:B------:R-:W-:Y:S01]  /*0640*/  IMAD.WIDE.U32 R6, R20, c[0x0][0x1a8], R2 ;  /* 0x00006a0014067a25 */ /* 0x000fe200078e0002 */
[----:B------:R-:W-:-:S02]  /*0650*/  IADD3 R3, R9, R15, RZ ;  /* 0x0000000f09037210 */ /* 0x000fc40007ffe0ff */
[----:B------:R-:W-:Y:S01]  /*0660*/  LOP3.LUT R20, R12, R11, RZ, 0x3c, !PT ;  /* 0x0000000b0c147212 */ /* 0x000fe200078e3cff */
[----:B------:R-:W-:Y:S01]  /*0670*/  IMAD.MOV.U32 R2, RZ, RZ, R8 ;  /* 0x000000ffff027224 */ /* 0x000fe200078e0008 */
[----:B------:R-:W-:Y:S01]  /*0680*/  LEA.HI.SX32 R14, R224, 0xffffffff, 0x1b ;  /* 0xffffffffe00e7811 */ /* 0x000fe200078fdaff */
[----:B------:R-:W-:Y:S02]  /*0690*/  IMAD.IADD R7, R7, 0x1, R13 ;  /* 0x0000000107077824 */ /* 0x000fe400078e020d */
[----:B------:R-:W-:Y:S02]  /*06a0*/  IMAD R8, R17, c[0x0][0x190], RZ ;  /* 0x0000640011087a24 */ /* 0x000fe400078e02ff */
[----:B------:R-:W-:Y:S02]  /*06b0*/  IMAD.WIDE.U32 R6, R16, c[0x0][0x190], R6 ;  /* 0x0000640010067a25 */ /* 0x000fe400078e0006 */
[----:B------:R-:W-:Y:S02]  /*06c0*/  @!P1 IADD3 R10, R10, 0x1, RZ ;  /* 0x000000010a0a9810 */ /* 0x000fe40007ffe0ff */
[----:B------:R-:W-:-:S02]  /*06d0*/  @!P1 IMAD.IADD R0, R0, 0x1, -R23 ;  /* 0x0000000100009824 */ /* 0x000fc400078e0a17 */
[----:B------:R-:W-:Y:S02]  /*06e0*/  IMAD R11, R16, c[0x0][0x194], R8 ;  /* 0x00006500100b7a24 */ /* 0x000fe400078e0208 */
[----:B------:R-:W-:Y:S01]  /*06f0*/  IMAD.WIDE.U32 R8, R25, c[0x0][0x180], R4 ;  /* 0x0000600019087a25 */ /* 0x000fe200078e0004 */
[----:B------:R-:W-:-:S03]  /*0700*/  ISETP.GE.U32.AND P3, PT, R0, R23, PT ;  /* 0x000000170000720c */ /* 0x000fc60003f66070 */
[----:B------:R-:W-:Y:S01]  /*0710*/  IMAD.WIDE.U32 R4, R25, c[0x0][0x188], R2 ;  /* 0x0000620019047a25 */ /* 0x000fe200078e0002 */
[----:B------:R-:W-:-:S03]  /*0720*/  LEA R2, P2, R6, c[0x0][0x160], 0x1 ;  /* 0x0000580006027a11 */ /* 0x000fc600078408ff */
[----:B------:R-:W-:Y:S02]  /*0730*/  IMAD.IADD R11, R7, 0x1, R11 ;  /* 0x00000001070b7824 */ /* 0x000fe400078e020b */
[----:B------:R-:W-:Y:S02]  /*0740*/  IMAD.MOV.U32 R17, RZ, RZ, 0x5 ;  /* 0x00000005ff117424 */ /* 0x000fe400078e00ff */
[----:B------:R-:W-:Y:S01]  /*0750*/  IMAD R12, R24, c[0x0][0x188], RZ ;  /* 0x00006200180c7a24 */ /* 0x000fe200078e02ff */
[----:B------:R-:W-:Y:S01]  /*0760*/  LEA.HI.X R3, R6, c[0x0][0x164], R11, 0x1, P2 ;  /* 0x0000590006037a11 */ /* 0x000fe200010f0c0b */
[----:B------:R-:W-:Y:S01]  /*0770*/  IMAD.MOV.U32 R16, RZ, RZ, c[0x0][0x190] ;  /* 0x00006400ff107624 */ /* 0x000fe200078e00ff */
[----:B------:R-:W-:Y:S01]  /*0780*/  ISETP.NE.AND P2, PT, RZ, c[0x0][0x1c8], PT ;  /* 0x00007200ff007a0c */ /* 0x000fe20003f45270 */
[----:B------:R-:W-:Y:S01]  /*0790*/  IMAD R12, R25, c[0x0][0x18c], R12 ;  /* 0x00006300190c7a24 */ /* 0x000fe200078e020c */
[----:B------:R-:W-:Y:S01]  /*07a0*/  @P3 IADD3 R10, R10, 0x1, RZ ;  /* 0x000000010a0a3810 */ /* 0x000fe20007ffe0ff */
[C---:B------:R-:W-:Y:S01]  /*07b0*/  IMAD.SHL.U32 R22, R16.reuse, 0x20, RZ ;  /* 0x0000002010167824 */ /* 0x040fe200078e00ff */
[-C--:B------:R-:W-:Y:S01]  /*07c0*/  SHF.L.U64.HI R91, R89, R17.reuse, c[0x0][0x19c] ;  /* 0x00006700595b7619 */ /* 0x080fe20000010211 */
[----:B------:R-:W-:Y:S01]  /*07d0*/  IMAD.MOV.U32 R6, RZ, RZ, R4 ;  /* 0x000000ffff067224 */ /* 0x000fe200078e0004 */
[----:B------:R1:W-:Y:S01]  /*07e0*/  LDGSTS.E.BYPASS.LTC128B.128 [R223], [R2.64] ;  /* 0x0000000002df7fae */ /* 0x0003e2000b901d48 */
[----:B------:R-:W-:Y:S01]  /*07f0*/  IMAD.MOV.U32 R0, RZ, RZ, R10 ;  /* 0x000000ffff007224 */ /* 0x000fe200078e000a */
[----:B------:R-:W-:Y:S01]  /*0800*/  SHF.R.S32.HI R4, RZ, 0x1f, R14 ;  /* 0x0000001fff047819 */ /* 0x000fe2000001140e */
[----:B------:R-:W-:Y:S01]  /*0810*/  IMAD.IADD R7, R5, 0x1, R12 ;  /* 0x0000000105077824 */ /* 0x000fe200078e020c */
[----:B------:R1:W-:Y:S01]  /*0820*/  LDGSTS.E.BYPASS.LTC128B.128 [R223+0x4000], [R2.64+0x80] ;  /* 0x0400008002df7fae */ /* 0x0003e2000b901d48 */
[----:B------:R-:W-:Y:S01]  /*0830*/  IMAD R5, R91, R14, RZ ;  /* 0x0000000e5b057224 */ /* 0x000fe200078e02ff */
[----:B------:R-:W-:Y:S01]  /*0840*/  SHF.L.U64.HI R16, R16, R17, c[0x0][0x194] ;  /* 0x0000650010107619 */ /* 0x000fe20000010211 */
[----:B------:R-:W-:Y:S01]  /*0850*/  @!P0 IMAD.MOV R0, RZ, RZ, -R0 ;  /* 0x000000ffff008224 */ /* 0x000fe200078e0a00 */
[----:B------:R-:W-:Y:S01]  /*0860*/  @!P2 LOP3.LUT R0, RZ, c[0x0][0x1c8], RZ, 0x33, !PT ;  /* 0x00007200ff00aa12 */ /* 0x000fe200078e33ff */
[----:B------:R-:W-:-:S02]  /*0870*/  IMAD R13, R24, c[0x0][0x180], RZ ;  /* 0x00006000180d7a24 */ /* 0x000fc400078e02ff */
[C---:B------:R-:W-:Y:S01]  /*0880*/  IMAD R15, R4.reuse, R90, R5 ;  /* 0x0000005a040f7224 */ /* 0x040fe200078e0205 */
[----:B------:R-:W-:Y:S01]  /*0890*/  SHF.R.S32.HI R10, RZ, 0x1f, R0 ;  /* 0x0000001fff0a7819 */ /* 0x000fe20000011400 */
[----:B------:R-:W-:Y:S02]  /*08a0*/  IMAD R5, R4, c[0x0][0x1a0], RZ ;  /* 0x0000680004057a24 */ /* 0x000fe400078e02ff */
[----:B------:R-:W-:Y:S02]  /*08b0*/  IMAD R13, R25, c[0x0][0x184], R13 ;  /* 0x00006100190d7a24 */ /* 0x000fe400078e020d */
[----:B------:R-:W-:Y:S02]  /*08c0*/  IMAD R11, R14, c[0x0][0x1a4], R5 ;  /* 0x000069000e0b7a24 */ /* 0x000fe400078e0205 */
[----:B------:R-:W-:Y:S02]  /*08d0*/  IMAD.IADD R9, R9, 0x1, R13 ;  /* 0x0000000109097824 */ /* 0x000fe400078e020d */
[----:B------:R-:W-:-:S04]  /*08e0*/  IMAD.WIDE.U32 R248, R0, c[0x0][0x1b8], R6 ;  /* 0x00006e0000f87a25 */ /* 0x000fc800078e0006 */
[----:B------:R-:W-:-:S04]  /*08f0*/  IMAD.WIDE.U32 R250, R0, c[0x0][0x1b0], R8 ;  /* 0x00006c0000fa7a25 */ /* 0x000fc800078e0008 */
[----:B------:R-:W-:Y:S01]  /*0900*/  IMAD.WIDE.U32 R12, R14, c[0x0][0x1a0], RZ ;  /* 0x000068000e0c7a25 */ /* 0x000fe200078e00ff */
[----:B-1----:R-:W-:-:S03]  /*0910*/  IADD3 R2, P1, R22, R2, RZ ;  /* 0x0000000216027210 */ /* 0x002fc60007f3e0ff */
[----:B------:R-:W-:Y:S01]  /*0920*/  IMAD.IADD R6, R13, 0x1, R11 ;  /* 0x000000010d067824 */ /* 0x000fe200078e020b */
[----:B------:R-:W-:Y:S01]  /*0930*/  IADD3.X R3, R16, R3, RZ, P1, !PT ;  /* 0x0000000310037210 */ /* 0x000fe20000ffe4ff */
[----:B------:R-:W-:Y:S01]  /*0940*/  IMAD.MOV.U32 R246, RZ, RZ, R250 ;  /* 0x000000fffff67224 */ /* 0x000fe200078e00fa */
[----:B------:R-:W-:-:S03]  /*0950*/  IADD3 R4, P0, R2, R22, RZ ;  /* 0x0000001602047210 */ /* 0x000fc60007f1e0ff */
[----:B------:R1:W-:Y:S02]  /*0960*/  LDGSTS.E.BYPASS.LTC128B.128 [R223+0x800], [R2.64] ;  /* 0x0080000002df7fae */ /* 0x0003e4000b901d48 */
[----:B------:R-:W-:Y:S02]  /*0970*/  IMAD.X R5, R3, 0x1, R16, P0 ;  /* 0x0000000103057824 */ /* 0x000fe400000e0610 */
[----:B------:R1:W-:Y:S04]  /*0980*/  LDGSTS.E.BYPASS.LTC128B.128 [R223+0x4800], [R2.64+0x80] ;  /* 0x0480008002df7fae */ /* 0x0003e8000b901d48 */
[----:B------:R2:W-:Y:S04]  /*0990*/  LDGSTS.E.BYPASS.LTC128B.128 [R223+0x1000], [R4.64] ;  /* 0x0100000004df7fae */ /* 0x0005e8000b901d48 */
[----:B------:R2:W-:Y:S01]  /*09a0*/  LDGSTS.E.BYPASS.LTC128B.128 [R223+0x5000], [R4.64+0x80] ;  /* 0x0500008004df7fae */ /* 0x0005e2000b901d48 */
[----:B-1----:R-:W-:Y:S01]  /*09b0*/  IMAD R3, R10, c[0x0][0x1b0], RZ ;  /* 0x00006c000a037a24 */ /* 0x002fe200078e02ff */
[----:B------:R-:W-:Y:S01]  /*09c0*/  IADD3 R2, P0, R4, R22, RZ ;  /* 0x0000001604027210 */ /* 0x000fe20007f1e0ff */
[----:B------:R-:W-:-:S02]  /*09d0*/  IMAD R10, R10, c[0x0][0x1b8], RZ ;  /* 0x00006e000a0a7a24 */ /* 0x000fc400078e02ff */
[----:B------:R-:W-:Y:S01]  /*09e0*/  IMAD R7, R0, c[0x0][0x1b4], R3 ;  /* 0x00006d0000077a24 */ /* 0x000fe200078e0203 */
[----:B------:R-:W-:Y:S01]  /*09f0*/  IADD3 R8, P1, R2, R22, RZ ;  /* 0x0000001602087210 */ /* 0x000fe20007f3e0ff */
[----:B------:R-:W-:Y:S02]  /*0a00*/  IMAD R0, R0, c[0x0][0x1bc], R10 ;  /* 0x00006f0000007a24 */ /* 0x000fe400078e020a */
[----:B------:R-:W-:Y:S01]  /*0a10*/  IMAD.X R3, R5, 0x1, R16, P0 ;  /* 0x0000000105037824 */ /* 0x000fe200000e0610 */
[C---:B------:R-:W-:Y:S01]  /*0a20*/  LEA R13, P0, R12.reuse, R248, 0x5 ;  /* 0x000000f80c0d7211 */ /* 0x040fe200078028ff */
[----:B------:R-:W-:Y:S01]  /*0a30*/  IMAD.IADD R252, R249, 0x1, R0 ;  /* 0x00000001f9fc7824 */ /* 0x000fe200078e0200 */
[----:B------:R-:W-:Y:S01]  /*0a40*/  IADD3 R247, R251, R7, RZ ;  /* 0x00000007fbf77210 */ /* 0x000fe20007ffe0ff */
[----:B------:R-:W-:Y:S01]  /*0a50*/  IMAD.X R9, R3, 0x1, R16, P1 ;  /* 0x0000000103097824 */ /* 0x000fe200008e0610 */
[----:B------:R1:W-:Y:S02]  /*0a60*/  LDGSTS.E.BYPASS.LTC128B.128 [R223+0x1800], [R2.64] ;  /* 0x0180000002df7fae */ /* 0x0003e4000b901d48 */
[----:B------:R-:W-:Y:S01]  /*0a70*/  LEA.HI.X R12, R12, R252, R6, 0x5, P0 ;  /* 0x000000fc0c0c7211 */ /* 0x000fe200000f2c06 */
[----:B------:R-:W-:Y:S01]  /*0a80*/  IMAD.WIDE.U32 R10, R14, R90, R246 ;  /* 0x0000005a0e0a7225 */ /* 0x000fe200078e00f6 */
[-C--:B------:R-:W-:Y:S01]  /*0a90*/  IADD3 R6, P0, R8, R22.reuse, RZ ;  /* 0x0000001608067210 */ /* 0x080fe20007f1e0ff */
[----:B------:R1:W-:Y:S02]  /*0aa0*/  LDGSTS.E.BYPASS.LTC128B.128 [R223+0x5800], [R2.64+0x80] ;  /* 0x0580008002df7fae */ /* 0x0003e4000b901d48 */
[----:B------:R-:W-:Y:S01]  /*0ab0*/  IMAD.IADD R0, R11, 0x1, R15 ;  /* 0x000000010b007824 */ /* 0x000fe200078e020f */
[----:B--2---:R-:W-:Y:S01]  /*0ac0*/  IADD3 R4, P1, R6, R22, RZ ;  /* 0x0000001606047210 */ /* 0x004fe20007f3e0ff */
[--C-:B------:R-:W-:Y:S01]  /*0ad0*/  IMAD.X R7, R9, 0x1, R16.reuse, P0 ;  /* 0x0000000109077824 */ /* 0x100fe200000e0610 */
[----:B------:R2:W-:Y:S03]  /*0ae0*/  LDGSTS.E.BYPASS.LTC128B.128 [R223+0x2000], [R8.64] ;  /* 0x0200000008df7fae */ /* 0x0005e6000b901d48 */
[----:B------:R-:W-:Y:S01]  /*0af0*/  IMAD.X R5, R7, 0x1, R16, P1 ;  /* 0x0000000107057824 */ /* 0x000fe200008e0610 */
[----:B------:R2:W-:Y:S01]  /*0b00*/  LDGSTS.E.BYPASS.LTC128B.128 [R223+0x6000], [R8.64+0x80] ;  /* 0x0600008008df7fae */ /* 0x0005e2000b901d48 */
[----:B------:R-:W-:-:S03]  /*0b10*/  LOP3.LUT P1, RZ, R37, 0x2, RZ, 0xc0, !PT ;  /* 0x0000000225ff7812 */ /* 0x000fc6000782c0ff */
[----:B------:R3:W-:Y:S04]  /*0b20*/  LDGSTS.E.BYPASS.LTC128B.128 [R223+0x2800], [R6.64] ;  /* 0x0280000006df7fae */ /* 0x0007e8000b901d48 */
[----:B------:R3:W-:Y:S04]  /*0b30*/  LDGSTS.E.BYPASS.LTC128B.128 [R223+0x6800], [R6.64+0x80] ;  /* 0x0680008006df7fae */ /* 0x0007e8000b901d48 */
[----:B------:R4:W-:Y:S04]  /*0b40*/  LDGSTS.E.BYPASS.LTC128B.128 [R223+0x3000], [R4.64] ;  /* 0x0300000004df7fae */ /* 0x0009e8000b901d48 */
[----:B------:R4:W-:Y:S01]  /*0b50*/  LDGSTS.E.BYPASS.LTC128B.128 [R223+0x7000], [R4.64+0x80] ;  /* 0x0700008004df7fae */ /* 0x0009e2000b901d48 */
[----:B-1----:R-:W-:-:S04]  /*0b60*/  LEA R2, P0, R10, c[0x0][0x168], 0x1 ;  /* 0x00005a000a027a11 */ /* 0x002fc800078008ff */
[----:B------:R-:W-:Y:S01]  /*0b70*/  LEA.HI.X R3, R10, c[0x0][0x16c], R0, 0x1, P0 ;  /* 0x00005b000a037a11 */ /* 0x000fe200000f0c00 */
[----:B------:R-:W-:Y:S01]  /*0b80*/  IMAD.SHL.U32 R0, R37, 0x40, RZ ;  /* 0x0000004025007824 */ /* 0x000fe200078e00ff */
[----:B--2---:R-:W-:-:S04]  /*0b90*/  IADD3 R8, P0, R4, R22, RZ ;  /* 0x0000001604087210 */ /* 0x004fc80007f1e0ff */
[----:B------:R-:W-:Y:S01]  /*0ba0*/  LOP3.LUT R0, R0, 0x1c0, RZ, 0xc0, !PT ;  /* 0x000001c000007812 */ /* 0x000fe200078ec0ff */
[----:B------:R-:W-:Y:S02]  /*0bb0*/  IMAD.X R9, R5, 0x1, R16, P0 ;  /* 0x0000000105097824 */ /* 0x000fe400000e0610 */
[----:B---3--:R-:W-:Y:S01]  /*0bc0*/  IMAD.MOV.U32 R7, RZ, RZ, c[0x0][0x1a0] ;  /* 0x00006800ff077624 */ /* 0x008fe200078e00ff */
[----:B------:R-:W-:Y:S02]  /*0bd0*/  SHF.R.S32.HI R6, RZ, 0x5, R87 ;  /* 0x00000005ff067819 */ /* 0x000fe40000011457 */
[----:B------:R1:W-:Y:S01]  /*0be0*/  LDGSTS.E.BYPASS.LTC128B.128 [R223+0x3800], [R8.64] ;  /* 0x0380000008df7fae */ /* 0x0003e2000b901d48 */
[C---:B------:R-:W-:Y:S01]  /*0bf0*/  IMAD.SHL.U32 R27, R7.reuse, 0x20, RZ ;  /* 0x00000020071b7824 */ /* 0x040fe200078e00ff */
[----:B------:R-:W-:Y:S02]  /*0c00*/  SHF.L.U64.HI R26, R7, R17, c[0x0][0x1a4] ;  /* 0x00006900071a7619 */ /* 0x000fe40000010211 */
[----:B------:R1:W-:Y:S01]  /*0c10*/  LDGSTS.E.BYPASS.LTC128B.128 [R223+0x7800], [R8.64+0x80] ;  /* 0x0780008008df7fae */ /* 0x0003e2000b901d48 */
[----:B----4-:R-:W-:-:S03]  /*0c20*/  IADD3 R4, P0, R2, R90, RZ ;  /* 0x0000005a02047210 */ /* 0x010fc60007f1e0ff */
[----:B------:R2:W-:Y:S01]  /*0c30*/  LDGSTS.E.BYPASS.LTC128B.128 [R223+0x8000], [R2.64] ;  /* 0x0800000002df7fae */ /* 0x0005e2000b901d48 */
[----:B------:R-:W-:-:S03]  /*0c40*/  IADD3.X R5, R3, R91, RZ, P0, !PT ;  /* 0x0000005b03057210 */ /* 0x000fc600007fe4ff */
[----:B------:R2:W-:Y:S04]  /*0c50*/  LDGSTS.E.BYPASS.LTC128B.128 [R223+0x9000], [R2.64+0x80] ;  /* 0x0900008002df7fae */ /* 0x0005e8000b901d48 */
[----:B------:R3:W-:Y:S04]  /*0c60*/  LDGSTS.E.BYPASS.LTC128B.128 [R223+0x8800], [R4.64] ;  /* 0x0880000004df7fae */ /* 0x0007e8000b901d48 */
[----:B------:R3:W-:Y:S04]  /*0c70*/  LDGSTS.E.BYPASS.LTC128B.128 [R223+0x9800], [R4.64+0x80] ;  /* 0x0980008004df7fae */ /* 0x0007e8000b901d48 */
[----:B------:R-:W0:Y:S01]  /*0c80*/  LDGDEPBAR ;  /* 0x00000000000079af */ /* 0x000e220000000000 */
[----:B--2---:R-:W-:-:S02]  /*0c90*/  IMAD.SHL.U32 R2, R19, 0x8, RZ ;  /* 0x0000000813027824 */ /* 0x004fc400078e00ff */
[----:B------:R-:W-:-:S03]  /*0ca0*/  IMAD.SHL.U32 R3, R18, 0x40, RZ ;  /* 0x0000004012037824 */ /* 0x000fc600078e00ff */
[----:B------:R-:W-:Y:S02]  /*0cb0*/  LOP3.LUT R2, R0, 0x8, R2, 0xf8, !PT ;  /* 0x0000000800027812 */ /* 0x000fe400078ef802 */
[----:B------:R-:W-:Y:S01]  /*0cc0*/  SHF.R.U32.HI R0, RZ, 0x3, R0 ;  /* 0x00000003ff007819 */ /* 0x000fe20000011600 */
[----:B------:R-:W-:-:S04]  /*0cd0*/  DEPBAR.LE SB0, 0x0 ;  /* 0x000080000000791a */ /* 0x000fc80000000000 */
[----:B------:R-:W-:Y:S01]  /*0ce0*/  LOP3.LUT R86, R3, 0xfffffe00, RZ, 0xc0, !PT ;  /* 0xfffffe0003567812 */ /* 0x000fe200078ec0ff */
[----:B------:R-:W-:Y:S01]  /*0cf0*/  BAR.SYNC.DEFER_BLOCKING 0x0 ;  /* 0x0000000000007b1d */ /* 0x000fe20000010000 */
[C---:B---3--:R-:W-:Y:S02]  /*0d00*/  LEA R4, P0, R13.reuse, c[0x0][0x170], 0x1 ;  /* 0x00005c000d047a11 */ /* 0x048fe400078008ff */
[----:B------:R-:W-:Y:S01]  /*0d10*/  LOP3.LUT R85, R2, R0, RZ, 0x3c, !PT ;  /* 0x0000000002557212 */ /* 0x000fe200078e3cff */
[----:B------:R-:W-:Y:S01]  /*0d20*/  IMAD R2, R6, 0x400, R86 ;  /* 0x0000040006027824 */ /* 0x000fe200078e0256 */
[----:B------:R-:W-:Y:S02]  /*0d30*/  LEA.HI.X R5, R13, c[0x0][0x174], R12, 0x1, P0 ;  /* 0x00005d000d057a11 */ /* 0x000fe400000f0c0c */
[----:B------:R-:W-:Y:S01]  /*0d40*/  IADD3 R6, P0, R27, R4, RZ ;  /* 0x000000041b067210 */ /* 0x000fe20007f1e0ff */
[----:B------:R-:W-:Y:S01]  /*0d50*/  IMAD.IADD R2, R2, 0x1, R85 ;  /* 0x0000000102027824 */ /* 0x000fe200078e0255 */
[----:B------:R-:W-:-:S03]  /*0d60*/  LEA R0, R19, R20, 0x9 ;  /* 0x0000001413007211 */ /* 0x000fc600078e48ff */
[----:B------:R-:W-:Y:S01]  /*0d70*/  IMAD.X R7, R26, 0x1, R5, P0 ;  /* 0x000000011a077824 */ /* 0x000fe200000e0605 */
[----:B------:R-:W-:Y:S01]  /*0d80*/  LOP3.LUT P0, RZ, R36, 0x2, RZ, 0xc0, !PT ;  /* 0x0000000224ff7812 */ /* 0x000fe2000780c0ff */
[----:B------:R-:W-:Y:S01]  /*0d90*/  IMAD.SHL.U32 R209, R2, 0x2, RZ ;  /* 0x0000000202d17824 */ /* 0x000fe200078e00ff */
[C---:B------:R-:W-:Y:S01]  /*0da0*/  LEA R218, R0.reuse, 0x8000, 0x1 ;  /* 0x0000800000da7811 */ /* 0x040fe200078e08ff */
[----:B------:R-:W-:Y:S01]  /*0db0*/  IMAD.SHL.U32 R3, R0, 0x2, RZ ;  /* 0x0000000200037824 */ /* 0x000fe200078e00ff */
[----:B------:R-:W-:Y:S02]  /*0dc0*/  MOV R2, 0x40 ;  /* 0x0000004000027802 */ /* 0x000fe40000000f00 */
[C---:B------:R-:W-:Y:S01]  /*0dd0*/  IADD3 R219, R218.reuse, 0x20, RZ ;  /* 0x00000020dadb7810 */ /* 0x040fe20007ffe0ff */
[----:B------:R-:W-:Y:S01]  /*0de0*/  @!PT LDS RZ, [RZ] ;  /* 0x00000000fffff984 */ /* 0x000fe20000000800 */
[----:B------:R-:W-:Y:S01]  /*0df0*/  @!PT LDS RZ, [RZ] ;  /* 0x00000000fffff984 */ /* 0x000fe20000000800 */
[----:B------:R-:W-:Y:S01]  /*0e00*/  @!PT LDS RZ, [RZ] ;  /* 0x00000000fffff984 */ /* 0x000fe20000000800 */
[----:B------:R2:W-:Y:S06]  /*0e10*/  LDGSTS.E.BYPASS.LTC128B.128 [R223+0xa000], [R4.64] ;  /* 0x0a00000004df7fae */ /* 0x0005ec000b901d48 */
[----:B------:R-:W-:Y:S01]  /*0e20*/  @P0 IADD3 R219, R218, -0x20, RZ ;  /* 0xffffffe0dadb0810 */ /* 0x000fe20007ffe0ff */
[----:B------:R2:W-:Y:S01]  /*0e30*/  LDGSTS.E.BYPASS.LTC128B.128 [R223+0xb000], [R4.64+0x80] ;  /* 0x0b00008004df7fae */ /* 0x0005e2000b901d48 */
[----:B------:R-:W-:-:S02]  /*0e40*/  LOP3.LUT P0, RZ, R36, 0x4, RZ, 0xc0, !PT ;  /* 0x0000000424ff7812 */ /* 0x000fc4000780c0ff */
[C---:B------:R-:W-:Y:S01]  /*0e50*/  IADD3 R222, R219.reuse, 0x800, RZ ;  /* 0x00000800dbde7810 */ /* 0x040fe20007ffe0ff */
[----:B------:R3:W-:Y:S01]  /*0e60*/  LDGSTS.E.BYPASS.LTC128B.128 [R223+0xa800], [R6.64] ;  /* 0x0a80000006df7fae */ /* 0x0007e2000b901d48 */
[C---:B------:R-:W-:Y:S02]  /*0e70*/  IADD3 R221, R219.reuse, 0x1000, RZ ;  /* 0x00001000dbdd7810 */ /* 0x040fe40007ffe0ff */
[----:B------:R-:W-:Y:S01]  /*0e80*/  IADD3 R220, R219, 0x1800, RZ ;  /* 0x00001800dbdc7810 */ /* 0x000fe20007ffe0ff */
[----:B------:R3:W-:Y:S04]  /*0e90*/  LDGSTS.E.BYPASS.LTC128B.128 [R223+0xb800], [R6.64+0x80] ;  /* 0x0b80008006df7fae */ /* 0x0007e8000b901d48 */
[----:B------:R-:W-:Y:S04]  /*0ea0*/  LDSM.16.M88.4 R12, [R209] ;  /* 0x00000000d10c783b */ /* 0x000fe80000000200 */
[----:B------:R-:W4:Y:S04]  /*0eb0*/  LDSM.16.M88.4 R16, [R3+0x8000] ;  /* 0x008000000310783b */ /* 0x000f280000000200 */
[----:B-1----:R-:W1:Y:S04]  /*0ec0*/  LDSM.16.M88.4 R8, [R209+0x2000] ;  /* 0x00200000d108783b */ /* 0x002e680000000200 */
[----:B------:R-:W5:Y:S01]  /*0ed0*/  LDSM.16.M88.4 R24, [R3+0x8800] ;  /* 0x008800000318783b */ /* 0x000f620000000200 */
[----:B--2---:R-:W-:-:S03]  /*0ee0*/  IMAD.MOV.U32 R4, RZ, RZ, 0x20 ;  /* 0x00000020ff047424 */ /* 0x004fc600078e00ff */
[----:B------:R-:W-:Y:S02]  /*0ef0*/  LDSM.16.M88.4 R28, [R219] ;  /* 0x00000000db1c783b */ /* 0x000fe40000000200 */
[----:B------:R-:W-:Y:S02]  /*0f00*/  SEL R4, R4, 0xffffffe0, !P1 ;  /* 0xffffffe004047807 */ /* 0x000fe40004800000 */
[----:B------:R-:W-:Y:S01]  /*0f10*/  LDSM.16.M88.4 R32, [R219+0x800] ;  /* 0x00080000db20783b */ /* 0x000fe20000000200 */
[----:B------:R-:W-:Y:S02]  /*0f20*/  LOP3.LUT P1, RZ, R37, 0x4, RZ, 0xc0, !PT ;  /* 0x0000000425ff7812 */ /* 0x000fe4000782c0ff */
[----:B------:R-:W-:Y:S02]  /*0f30*/  IMAD.IADD R211, R209, 0x1, R4 ;  /* 0x00000001d1d37824 */ /* 0x000fe400078e0204 */
[C---:B------:R-:W-:Y:S01]  /*0f40*/  SEL R0, R2.reuse, 0xffffffc0, !P1 ;  /* 0xffffffc002007807 */ /* 0x040fe20004800000 */
[----:B------:R-:W0:Y:S01]  /*0f50*/  LDGDEPBAR ;  /* 0x00000000000079af */ /* 0x000e220000000000 */
[----:B------:R-:W-:-:S02]  /*0f60*/  SEL R2, R2, 0xffffffc0, !P0 ;  /* 0xffffffc002027807 */ /* 0x000fc40004000000 */
[----:B------:R-:W-:Y:S01]  /*0f70*/  ISETP.GE.AND P0, PT, R84, 0x21, PT ;  /* 0x000000215400780c */ /* 0x000fe20003f06270 */
[----:B------:R-:W-:Y:S01]  /*0f80*/  LDSM.16.M88.4 R20, [R211] ;  /* 0x00000000d314783b */ /* 0x000fe20000000200 */
[----:B------:R-:W-:Y:S02]  /*0f90*/  IMAD.IADD R217, R209, 0x1, R0 ;  /* 0x00000001d1d97824 */ /* 0x000fe400078e0200 */
[----:B------:R-:W-:Y:S02]  /*0fa0*/  IMAD.IADD R216, R218, 0x1, R2 ;  /* 0x00000001dad87824 */ /* 0x000fe400078e0202 */
[----:B------:R-:W-:Y:S02]  /*0fb0*/  IMAD.IADD R215, R211, 0x1, R0 ;  /* 0x00000001d3d77824 */ /* 0x000fe400078e0200 */
[----:B------:R-:W-:Y:S01]  /*0fc0*/  IMAD.IADD R214, R2, 0x1, R219 ;  /* 0x0000000102d67824 */ /* 0x000fe200078e02db */
[----:B------:R-:W-:Y:S01]  /*0fd0*/  LDSM.16.M88.4 R40, [R216] ;  /* 0x00000000d828783b */ /* 0x000fe20000000200 */
[----:B------:R-:W-:-:S03]  /*0fe0*/  LOP3.LUT R2, R87, 0xffffffe0, RZ, 0xc0, !PT ;  /* 0xffffffe057027812 */ /* 0x000fc600078ec0ff */
[----:B------:R-:W-:Y:S01]  /*0ff0*/  LDSM.16.M88.4 R36, [R216+0x800] ;  /* 0x00080000d824783b */ /* 0x000fe20000000200 */
[-C--:B----4-:R-:W-:Y:S08]  /*1000*/  HMMA.16816.F32.BF16 R64, R12, R16.reuse, RZ ;  /* 0x000000100c40723c */ /* 0x090ff000000418ff */
[C---:B-1----:R-:W-:Y:S08]  /*1010*/  HMMA.16816.F32.BF16 R60, R8.reuse, R16, RZ ;  /* 0x00000010083c723c */ /* 0x042ff000000418ff */
[-C--:B------:R-:W-:Y:S08]  /*1020*/  HMMA.16816.F32.BF16 R56, R8, R18.reuse, RZ ;  /* 0x000000120838723c */ /* 0x080ff000000418ff */
[----:B------:R-:W-:Y:S01]  /*1030*/  HMMA.16816.F32.BF16 R68, R12, R18, RZ ;  /* 0x000000120c44723c */ /* 0x000fe200000418ff */
[----:B------:R-:W1:Y:S07]  /*1040*/  LDSM.16.M88.4 R16, [R211+0x2000] ;  /* 0x00200000d310783b */ /* 0x000e6e0000000200 */
[C---:B-----5:R-:W-:Y:S08]  /*1050*/  HMMA.16816.F32.BF16 R52, R8.reuse, R24, RZ ;  /* 0x000000180834723c */ /* 0x060ff000000418ff */
[----:B------:R-:W-:Y:S01]  /*1060*/  HMMA.16816.F32.BF16 R48, R8, R26, RZ ;  /* 0x0000001a0830723c */ /* 0x000fe200000418ff */
[----:B------:R-:W2:Y:S07]  /*1070*/  LDSM.16.M88.4 R8, [R217+0x2000] ;  /* 0x00200000d908783b */ /* 0x000eae0000000200 */
[C---:B------:R-:W-:Y:S08]  /*1080*/  HMMA.16816.F32.BF16 R44, R12.reuse, R24, RZ ;  /* 0x000000180c2c723c */ /* 0x040ff000000418ff */
[----:B------:R-:W-:Y:S01]  /*1090*/  HMMA.16816.F32.BF16 R24, R12, R26, RZ ;  /* 0x0000001a0c18723c */ /* 0x000fe200000418ff */
[----:B------:R-:W4:Y:S07]  /*10a0*/  LDSM.16.M88.4 R12, [R217] ;  /* 0x00000000d90c783b */ /* 0x000f2e0000000200 */
[C---:B-1----:R-:W-:Y:S08]  /*10b0*/  HMMA.16816.F32.BF16 R76, R16.reuse, R28, R60 ;  /* 0x0000001c104c723c */ /* 0x042ff0000004183c */
[C---:B------:R-:W-:Y:S08]  /*10c0*/  HMMA.16816.F32.BF16 R60, R16.reuse, R30, R56 ;  /* 0x0000001e103c723c */ /* 0x040ff00000041838 */
[C---:B------:R-:W-:Y:S08]  /*10d0*/  HMMA.16816.F32.BF16 R72, R16.reuse, R32, R52 ;  /* 0x000000201048723c */ /* 0x040ff00000041834 */
[----:B------:R-:W-:Y:S01]  /*10e0*/  HMMA.16816.F32.BF16 R56, R16, R34, R48 ;  /* 0x000000221038723c */ /* 0x000fe20000041830 */
[----:B------:R-:W-:Y:S07]  /*10f0*/  LDSM.16.M88.4 R16, [R215+0x2000] ;  /* 0x00200000d710783b */ /* 0x000fee0000000200 */
[C---:B------:R-:W-:Y:S08]  /*1100*/  HMMA.16816.F32.BF16 R52, R20.reuse, R28, R64 ;  /* 0x0000001c1434723c */ /* 0x040ff00000041840 */
[C---:B------:R-:W-:Y:S08]  /*1110*/  HMMA.16816.F32.BF16 R48, R20.reuse, R32, R44 ;  /* 0x000000201430723c */ /* 0x040ff0000004182c */
[C---:B------:R-:W-:Y:S01]  /*1120*/  HMMA.16816.F32.BF16 R44, R20.reuse, R30, R68 ;  /* 0x0000001e142c723c */ /* 0x040fe20000041844 */
[----:B------:R-:W1:Y:S07]  /*1130*/  LDSM.16.M88.4 R28, [R214] ;  /* 0x00000000d61c783b */ /* 0x000e6e0000000200 */
[----:B------:R-:W-:Y:S01]  /*1140*/  HMMA.16816.F32.BF16 R32, R20, R34, R24 ;  /* 0x000000221420723c */ /* 0x000fe20000041818 */
[----:B------:R-:W5:Y:S04]  /*1150*/  LDSM.16.M88.4 R24, [R214+0x800] ;  /* 0x00080000d618783b */ /* 0x000f680000000200 */
[----:B------:R-:W1:Y:S03]  /*1160*/  LDSM.16.M88.4 R20, [R215] ;  /* 0x00000000d714783b */ /* 0x000e660000000200 */
[C---:B--2---:R-:W-:Y:S08]  /*1170*/  HMMA.16816.F32.BF16 R64, R8.reuse, R42, R60 ;  /* 0x0000002a0840723c */ /* 0x044ff0000004183c */
[C---:B------:R-:W-:Y:S08]  /*1180*/  HMMA.16816.F32.BF16 R68, R8.reuse, R40, R76 ;  /* 0x000000280844723c */ /* 0x040ff0000004184c */
[C---:B------:R-:W-:Y:S08]  /*1190*/  HMMA.16816.F32.BF16 R60, R8.reuse, R38, R56 ;  /* 0x00000026083c723c */ /* 0x040ff00000041838 */
[----:B------:R-:W-:Y:S01]  /*11a0*/  HMMA.16816.F32.BF16 R72, R8, R36, R72 ;  /* 0x000000240848723c */ /* 0x000fe20000041848 */
[----:B------:R-:W-:Y:S07]  /*11b0*/  LDSM.16.M88.4 R8, [R209+0x6000] ;  /* 0x00600000d108783b */ /* 0x000fee0000000200 */
[C---:B----4-:R-:W-:Y:S08]  /*11c0*/  HMMA.16816.F32.BF16 R56, R12.reuse, R40, R52 ;  /* 0x000000280c38723c */ /* 0x050ff00000041834 */
[C---:B------:R-:W-:Y:S01]  /*11d0*/  HMMA.16816.F32.BF16 R52, R12.reuse, R42, R44 ;  /* 0x0000002a0c34723c */ /* 0x040fe2000004182c */
[----:B------:R-:W2:Y:S04]  /*11e0*/  LDSM.16.M88.4 R44, [R3+0x9000] ;  /* 0x00900000032c783b */ /* 0x000ea80000000200 */
[----:B------:R4:W2:Y:S03]  /*11f0*/  LDSM.16.M88.4 R40, [R3+0x9800] ;  /* 0x009800000328783b */ /* 0x0008a60000000200 */
[C---:B------:R-:W-:Y:S08]  /*1200*/  HMMA.16816.F32.BF16 R48, R12.reuse, R36, R48 ;  /* 0x000000240c30723c */ /* 0x040ff00000041830 */
[----:B------:R-:W-:Y:S01]  /*1210*/  HMMA.16816.F32.BF16 R36, R12, R38, R32 ;  /* 0x000000260c24723c */ /* 0x000fe20000041820 */
[----:B------:R-:W2:Y:S04]  /*1220*/  LDSM.16.M88.4 R12, [R209+0x4000] ;  /* 0x00400000d10c783b */ /* 0x000ea80000000200 */
[----:B------:R-:W-:Y:S03]  /*1230*/  LDSM.16.M88.4 R32, [R219+0x1800] ;  /* 0x00180000db20783b */ /* 0x000fe60000000200 */
[----:B-1----:R-:W-:Y:S01]  /*1240*/  HMMA.16816.F32.BF16 R68, R16, R28, R68 ;  /* 0x0000001c1044723c */ /* 0x002fe20000041844 */
[----:B----4-:R-:W-:Y:S01]  /*1250*/  IMAD.IADD R3, R88, 0x1, -R2 ;  /* 0x0000000158037824 */ /* 0x010fe200078e0a02 */
[----:B------:R-:W-:-:S06]  /*1260*/  LOP3.LUT R2, R85, R86, RZ, 0xfc, !PT ;  /* 0x0000005655027212 */ /* 0x000fcc00078efcff */
[C---:B------:R-:W-:Y:S01]  /*1270*/  HMMA.16816.F32.BF16 R64, R16.reuse, R30, R64 ;  /* 0x0000001e1040723c */ /* 0x040fe20000041840 */
[----:B------:R-:W-:Y:S07]  /*1280*/  STL [R1], R3 ;  /* 0x0000000301007387 */ /* 0x000fee0000100800 */
[C---:B-----5:R-:W-:Y:S08]  /*1290*/  HMMA.16816.F32.BF16 R80, R16.reuse, R24, R72 ;  /* 0x000000181050723c */ /* 0x060ff00000041848 */
[----:B------:R-:W-:Y:S08]  /*12a0*/  HMMA.16816.F32.BF16 R60, R16, R26, R60 ;  /* 0x0000001a103c723c */ /* 0x000ff0000004183c */
[C---:B------:R-:W-:Y:S08]  /*12b0*/  HMMA.16816.F32.BF16 R56, R20.reuse, R28, R56 ;  /* 0x0000001c1438723c */ /* 0x040ff00000041838 */
[C---:B------:R-:W-:Y:S01]  /*12c0*/  HMMA.16816.F32.BF16 R52, R20.reuse, R30, R52 ;  /* 0x0000001e1434723c */ /* 0x040fe20000041834 */
[----:B------:R-:W-:Y:S07]  /*12d0*/  LDSM.16.M88.4 R28, [R211+0x4000] ;  /* 0x00400000d31c783b */ /* 0x000fee0000000200 */
[C---:B------:R-:W-:Y:S08]  /*12e0*/  HMMA.16816.F32.BF16 R16, R20.reuse, R24, R48 ;  /* 0x000000181410723c */ /* 0x040ff00000041830 */
[----:B------:R-:W-:Y:S01]  /*12f0*/  HMMA.16816.F32.BF16 R20, R20, R26, R36 ;  /* 0x0000001a1414723c */ /* 0x000fe20000041824 */
[----:B------:R-:W-:Y:S04]  /*1300*/  LDSM.16.M88.4 R24, [R211+0x6000] ;  /* 0x00600000d318783b */ /* 0x000fe80000000200 */
[----:B------:R-:W1:Y:S03]  /*1310*/  LDSM.16.M88.4 R36, [R219+0x1000] ;  /* 0x00100000db24783b */ /* 0x000e660000000200 */
[C---:B--2---:R-:W-:Y:S08]  /*1320*/  HMMA.16816.F32.BF16 R68, R8.reuse, R44, R68 ;  /* 0x0000002c0844723c */ /* 0x044ff00000041844 */
[C---:B------:R-:W-:Y:S08]  /*1330*/  HMMA.16816.F32.BF16 R64, R8.reuse, R46, R64 ;  /* 0x0000002e0840723c */ /* 0x040ff00000041840 */
[C---:B------:R-:W-:Y:S08]  /*1340*/  HMMA.16816.F32.BF16 R80, R8.reuse, R40, R80 ;  /* 0x000000280850723c */ /* 0x040ff00000041850 */
[----:B------:R-:W-:Y:S08]  /*1350*/  HMMA.16816.F32.BF16 R60, R8, R42, R60 ;  /* 0x0000002a083c723c */ /* 0x000ff0000004183c */
[C---:B------:R-:W-:Y:S08]  /*1360*/  HMMA.16816.F32.BF16 R56, R12.reuse, R44, R56 ;  /* 0x0000002c0c38723c */ /* 0x040ff00000041838 */
[C---:B------:R-:W-:Y:S01]  /*1370*/  HMMA.16816.F32.BF16 R48, R12.reuse, R46, R52 ;  /* 0x0000002e0c30723c */ /* 0x040fe20000041834 */
[----:B------:R-:W-:Y:S07]  /*1380*/  LDSM.16.M88.4 R44, [R216+0x1000] ;  /* 0x00100000d82c783b */ /* 0x000fee0000000200 */
[C---:B------:R-:W-:Y:S01]  /*1390*/  HMMA.16816.F32.BF16 R8, R12.reuse, R40, R16 ;  /* 0x000000280c08723c */ /* 0x040fe20000041810 */
[----:B------:R-:W2:Y:S07]  /*13a0*/  LDSM.16.M88.4 R16, [R217+0x6000] ;  /* 0x00600000d910783b */ /* 0x000eae0000000200 */
[----:B------:R-:W-:Y:S01]  /*13b0*/  HMMA.16816.F32.BF16 R12, R12, R42, R20 ;  /* 0x0000002a0c0c723c */ /* 0x000fe20000041814 */
[----:B------:R-:W4:Y:S04]  /*13c0*/  LDSM.16.M88.4 R40, [R216+0x1800] ;  /* 0x00180000d828783b */ /* 0x000f280000000200 */
[----:B------:R-:W5:Y:S03]  /*13d0*/  LDSM.16.M88.4 R20, [R217+0x4000] ;  /* 0x00400000d914783b */ /* 0x000f660000000200 */
        /* <DEDUP_REMOVED lines=8> */
[----:B------:R-:W-:Y:S07]  /*1460*/  LDSM.16.M88.4 R8, [R215+0x6000] ;  /* 0x00600000d708783b */ /* 0x000fee0000000200 */
[----:B------:R-:W-:Y:S01]  /*1470*/  HMMA.16816.F32.BF16 R48, R28, R34, R12 ;  /* 0x000000221c30723c */ /* 0x000fe2000004180c */
[----:B------:R-:W1:Y:S04]  /*1480*/  LDSM.16.M88.4 R28, [R214+0x1000] ;  /* 0x00100000d61c783b */ /* 0x000e680000000200 */
[----:B------:R-:W1:Y:S01]  /*1490*/  LDSM.16.M88.4 R12, [R215+0x4000] ;  /* 0x00400000d70c783b */ /* 0x000e620000000200 */
[----:B------:R-:W-:-:S04]  /*14a0*/  DEPBAR.LE SB0, 0x0 ;  /* 0x000080000000791a */ /* 0x000fc80000000000 */
[C---:B--2---:R-:W-:Y:S08]  /*14b0*/  HMMA.16816.F32.BF16 R60, R16.reuse, R46, R72 ;  /* 0x0000002e103c723c */ /* 0x044ff00000041848 */
[C---:B------:R-:W-:Y:S08]  /*14c0*/  HMMA.16816.F32.BF16 R52, R16.reuse, R44, R52 ;  /* 0x0000002c1034723c */ /* 0x040ff00000041834 */
[C---:B----4-:R-:W-:Y:S08]  /*14d0*/  HMMA.16816.F32.BF16 R72, R16.reuse, R40, R80 ;  /* 0x000000281048723c */ /* 0x050ff00000041850 */
[----:B------:R-:W-:Y:S08]  /*14e0*/  HMMA.16816.F32.BF16 R36, R16, R42, R76 ;  /* 0x0000002a1024723c */ /* 0x000ff0000004184c */
[C---:B-----5:R-:W-:Y:S08]  /*14f0*/  HMMA.16816.F32.BF16 R32, R20.reuse, R44, R68 ;  /* 0x0000002c1420723c */ /* 0x060ff00000041844 */
[C---:B------:R-:W-:Y:S08]  /*1500*/  HMMA.16816.F32.BF16 R44, R20.reuse, R46, R64 ;  /* 0x0000002e142c723c */ /* 0x040ff00000041840 */
[C---:B------:R-:W-:Y:S08]  /*1510*/  HMMA.16816.F32.BF16 R16, R20.reuse, R40, R56 ;  /* 0x000000281410723c */ /* 0x040ff00000041838 */
[----:B------:R-:W-:Y:S08]  /*1520*/  HMMA.16816.F32.BF16 R20, R20, R42, R48 ;  /* 0x0000002a1414723c */ /* 0x000ff00000041830 */
[C---:B-1----:R-:W-:Y:S08]  /*1530*/  HMMA.16816.F32.BF16 R40, R8.reuse, R28, R52 ;  /* 0x0000001c0828723c */ /* 0x042ff00000041834 */
[C---:B------:R-:W-:Y:S08]  /*1540*/  HMMA.16816.F32.BF16 R48, R8.reuse, R30, R60 ;  /* 0x0000001e0830723c */ /* 0x040ff0000004183c */
[C---:B------:R-:W-:Y:S08]  /*1550*/  HMMA.16816.F32.BF16 R72, R8.reuse, R24, R72 ;  /* 0x000000180848723c */ /* 0x040ff00000041848 */
[----:B------:R-:W-:Y:S08]  /*1560*/  HMMA.16816.F32.BF16 R60, R8, R26, R36 ;  /* 0x0000001a083c723c */ /* 0x000ff00000041824 */
[C---:B------:R-:W-:Y:S08]  /*1570*/  HMMA.16816.F32.BF16 R52, R12.reuse, R28, R32 ;  /* 0x0000001c0c34723c */ /* 0x040ff00000041820 */
[C---:B------:R-:W-:Y:S08]  /*1580*/  HMMA.16816.F32.BF16 R56, R12.reuse, R30, R44 ;  /* 0x0000001e0c38723c */ /* 0x040ff0000004182c */
[C---:B------:R-:W-:Y:S08]  /*1590*/  HMMA.16816.F32.BF16 R104, R12.reuse, R24, R16 ;  /* 0x000000180c68723c */ /* 0x040ff00000041810 */
[----:B------:R-:W-:Y:S01]  /*15a0*/  HMMA.16816.F32.BF16 R92, R12, R26, R20 ;  /* 0x0000001a0c5c723c */ /* 0x000fe20000041814 */
[----:B------:R-:W-:Y:S06]  /*15b0*/  BAR.SYNC.DEFER_BLOCKING 0x0 ;  /* 0x0000000000007b1d */ /* 0x000fec0000010000 */
[----:B------:R-:W-:Y:S05]  /*15c0*/  @!P0 BRA `(.L_x_881) ;  /* 0x0000015000008947 */ /* 0x000fea0003800000 */
[----:B---3--:R-:W-:Y:S01]  /*15d0*/  LEA.HI.SX32 R3, R224, 0xfffffffe, 0x1b ;  /* 0xfffffffee0037811 */ /* 0x008fe200078fdaff */
[----:B------:R-:W-:-:S03]  /*15e0*/  IMAD.SHL.U32 R11, R89, 0x10, RZ ;  /* 0x00000010590b7824 */ /* 0x000fc600078e00ff */
[----:B------:R-:W-:Y:S01]  /*15f0*/  SHF.R.S32.HI R6, RZ, 0x1f, R3 ;  /* 0x0000001fff067819 */ /* 0x000fe20000011403 */
[----:B------:R-:W-:Y:S02]  /*1600*/  IMAD R5, R91, R3, RZ ;  /* 0x000000035b057224 */ /* 0x000fe400078e02ff */
[----:B------:R-:W-:-:S04]  /*1610*/  IMAD.WIDE.U32 R8, R3, R90, R246 ;  /* 0x0000005a03087225 */ /* 0x000fc800078e00f6 */
[----:B------:R-:W-:Y:S01]  /*1620*/  IMAD R3, R6, R90, R5 ;  /* 0x0000005a06037224 */ /* 0x000fe200078e0205 */
[C---:B------:R-:W-:Y:S01]  /*1630*/  LEA R6, P2, R8.reuse, c[0x0][0x168], 0x1 ;  /* 0x00005a0008067a11 */ /* 0x040fe200078408ff */
[----:B------:R-:W-:Y:S02]  /*1640*/  IMAD.MOV.U32 R5, RZ, RZ, 0x4 ;  /* 0x00000004ff057424 */ /* 0x000fe400078e00ff */
[----:B------:R-:W-:Y:S01]  /*1650*/  IMAD.IADD R3, R9, 0x1, R3 ;  /* 0x0000000109037824 */ /* 0x000fe200078e0203 */
[----:B------:R-:W-:Y:S02]  /*1660*/  LEA R10, P1, R11, R6, 0x1 ;  /* 0x000000060b0a7211 */ /* 0x000fe400078208ff */
[----:B------:R-:W-:Y:S02]  /*1670*/  SHF.L.U64.HI R5, R89, R5, c[0x0][0x19c] ;  /* 0x0000670059057619 */ /* 0x000fe40000010205 */
        /* <DEDUP_REMOVED lines=10> */
.L_x_881:
[----:B---3--:R-:W-:Y:S02]  /*1720*/  FMNMX.FTZ R3, R40, R41, !PT ;  /* 0x0000002928037209 */ /* 0x008fe40007810000 */
        /* <DEDUP_REMOVED lines=13> */
[----:B------:R-:W-:Y:S01]  /*1800*/  FMNMX.FTZ R8, R52, R53, !PT ;  /* 0x0000003534087209 */ /* 0x000fe20007810000 */
[----:B-1----:R-:W1:Y:S01]  /*1810*/  SHFL.BFLY PT, R6, R3, 0x2, 0x1f ;  /* 0x0c401f0003067f89 */ /* 0x002e6200000e0000 */
[----:B------:R-:W-:-:S04]  /*1820*/  SHF.L.U32 R208, R2, 0x1, RZ ;  /* 0x0000000102d07819 */ /* 0x000fc800000006ff */
[----:B------:R-:W-:Y:S01]  /*1830*/  IADD3 R210, R4, R208, RZ ;  /* 0x000000d004d27210 */ /* 0x000fe20007ffe0ff */
[C---:B------:R-:W-:Y:S01]  /*1840*/  IMAD.IADD R213, R0.reuse, 0x1, R208 ;  /* 0x0000000100d57824 */ /* 0x040fe200078e02d0 */
[----:B------:R-:W-:Y:S02]  /*1850*/  LDSM.16.MT88.4 R36, [R208+0xa000] ;  /* 0x00a00000d024783b */ /* 0x000fe40000004200 */
[----:B------:R-:W-:Y:S02]  /*1860*/  IADD3 R212, R0, R210, RZ ;  /* 0x000000d200d47210 */ /* 0x000fe40007ffe0ff */
[----:B------:R-:W-:Y:S04]  /*1870*/  LDSM.16.MT88.4 R28, [R210+0xa000] ;  /* 0x00a00000d21c783b */ /* 0x000fe80000004200 */
[----:B------:R-:W-:Y:S04]  /*1880*/  LDSM.16.MT88.4 R24, [R213+0xa000] ;  /* 0x00a00000d518783b */ /* 0x000fe80000004200 */
[----:B------:R-:W-:Y:S04]  /*1890*/  LDSM.16.MT88.4 R20, [R212+0xa000] ;  /* 0x00a00000d414783b */ /* 0x000fe80000004200 */
[----:B------:R-:W-:Y:S01]  /*18a0*/  LDSM.16.MT88.4 R16, [R208+0xb000] ;  /* 0x00b00000d010783b */ /* 0x000fe20000004200 */
[----:B-1----:R-:W-:-:S03]  /*18b0*/  FMNMX.FTZ R3, R6, R3, !PT ;  /* 0x0000000306037209 */ /* 0x002fc60007810000 */
        /* <DEDUP_REMOVED lines=8> */
[----:B------:R-:W-:Y:S02]  /*1940*/  FMNMX.FTZ R6, R56, R8, !PT ;  /* 0x0000000838067209 */ /* 0x000fe40007810000 */
[----:B--2---:R-:W-:Y:S01]  /*1950*/  FMNMX.FTZ R134, R3, R7, !PT ;  /* 0x0000000703867209 */ /* 0x004fe20007810000 */
[----:B------:R-:W1:Y:S01]  /*1960*/  SHFL.BFLY PT, R9, R5, 0x1, 0x1f ;  /* 0x0c201f0005097f89 */ /* 0x000e6200000e0000 */
[----:B------:R-:W-:Y:S02]  /*1970*/  FMNMX.FTZ R6, R57, R6, !PT ;  /* 0x0000000639067209 */ /* 0x000fe40007810000 */
[C---:B------:R-:W-:Y:S01]  /*1980*/  FSETP.NEU.FTZ.AND P1, PT, R134.reuse, -INF , PT ;  /* 0xff8000008600780b */ /* 0x040fe20003f3d000 */
[----:B------:R-:W-:Y:S01]  /*1990*/  FMUL.FTZ R3, R134, c[0x0][0x23c] ;  /* 0x00008f0086037a20 */ /* 0x000fe20000410000 */
[----:B------:R-:W-:Y:S01]  /*19a0*/  FMNMX.FTZ R6, R104, R6, !PT ;  /* 0x0000000668067209 */ /* 0x000fe20007810000 */
[----:B------:R-:W-:Y:S03]  /*19b0*/  LDSM.16.MT88.4 R80, [R212+0xa800] ;  /* 0x00a80000d450783b */ /* 0x000fe60000004200 */
[----:B------:R-:W-:Y:S01]  /*19c0*/  FSEL R13, R3, RZ, P1 ;  /* 0x000000ff030d7208 */ /* 0x000fe20000800000 */
[----:B------:R-:W-:Y:S01]  /*19d0*/  LDSM.16.MT88.4 R96, [R208+0xb800] ;  /* 0x00b80000d060783b */ /* 0x000fe20000004200 */
[----:B------:R-:W-:-:S03]  /*19e0*/  FMNMX.FTZ R6, R105, R6, !PT ;  /* 0x0000000669067209 */ /* 0x000fc60007810000 */
[--C-:B------:R-:W-:Y:S01]  /*19f0*/  FFMA.FTZ R3, R40, c[0x0][0x23c], -R13.reuse ;  /* 0x00008f0028037a23 */ /* 0x100fe2000001080d */
[----:B------:R-:W-:Y:S01]  /*1a00*/  FMNMX.FTZ R6, R92, R6, !PT ;  /* 0x000000065c067209 */ /* 0x000fe20007810000 */
[----:B------:R-:W-:Y:S01]  /*1a10*/  FFMA.FTZ R8, R41, c[0x0][0x23c], -R13 ;  /* 0x00008f0029087a23 */ /* 0x000fe2000001080d */
[----:B------:R-:W-:Y:S01]  /*1a20*/  LDSM.16.MT88.4 R152, [R208+0xa800] ;  /* 0x00a80000d098783b */ /* 0x000fe20000004200 */
[----:B------:R2:W-:Y:S01]  /*1a30*/  MUFU.EX2 R11, R3 ;  /* 0x00000003000b7308 */ /* 0x0005e20000000800 */
[----:B------:R-:W-:-:S07]  /*1a40*/  FMNMX.FTZ R6, R93, R6, !PT ;  /* 0x000000065d067209 */ /* 0x000fce0007810000 */
[----:B------:R3:W-:Y:S01]  /*1a50*/  MUFU.EX2 R132, R8 ;  /* 0x0000000800847308 */ /* 0x0007e20000000800 */
[----:B--2---:R-:W-:-:S04]  /*1a60*/  FMNMX.FTZ R3, R54, R55, !PT ;  /* 0x0000003736037209 */ /* 0x004fc80007810000 */
[----:B------:R-:W-:Y:S02]  /*1a70*/  FMNMX.FTZ R7, R58, R3, !PT ;  /* 0x000000033a077209 */ /* 0x000fe40007810000 */
[----:B-1----:R-:W-:Y:S02]  /*1a80*/  FMNMX.FTZ R3, R5, R9, !PT ;  /* 0x0000000905037209 */ /* 0x002fe40007810000 */
[----:B------:R-:W-:Y:S01]  /*1a90*/  FMNMX.FTZ R5, R59, R7, !PT ;  /* 0x000000073b057209 */ /* 0x000fe20007810000 */
[----:B------:R-:W1:Y:S01]  /*1aa0*/  SHFL.BFLY PT, R9, R6, 0x2, 0x1f ;  /* 0x0c401f0006097f89 */ /* 0x000e6200000e0000 */
[--C-:B---3--:R-:W-:Y:S01]  /*1ab0*/  FFMA.FTZ R8, R49, c[0x0][0x23c], -R13.reuse ;  /* 0x00008f0031087a23 */ /* 0x108fe2000001080d */
[----:B------:R-:W-:Y:S01]  /*1ac0*/  FSETP.NEU.FTZ.AND P1, PT, R3, -INF , PT ;  /* 0xff8000000300780b */ /* 0x000fe20003f3d000 */
[----:B------:R-:W-:Y:S01]  /*1ad0*/  FFMA.FTZ R7, R48, c[0x0][0x23c], -R13 ;  /* 0x00008f0030077a23 */ /* 0x000fe2000001080d */
[----:B------:R-:W-:Y:S01]  /*1ae0*/  FMNMX.FTZ R5, R106, R5, !PT ;  /* 0x000000056a057209 */ /* 0x000fe20007810000 */
[----:B------:R2:W-:Y:S03]  /*1af0*/  MUFU.EX2 R137, R8 ;  /* 0x0000000800897308 */ /* 0x0005e60000000800 */
[----:B------:R-:W-:-:S04]  /*1b00*/  FMNMX.FTZ R5, R107, R5, !PT ;  /* 0x000000056b057209 */ /* 0x000fc80007810000 */
[----:B------:R-:W-:Y:S01]  /*1b10*/  FMNMX.FTZ R5, R94, R5, !PT ;  /* 0x000000055e057209 */ /* 0x000fe20007810000 */
[----:B------:R3:W4:Y:S03]  /*1b20*/  MUFU.EX2 R15, R7 ;  /* 0x00000007000f7308 */ /* 0x0007260000000800 */
[----:B------:R-:W-:-:S05]  /*1b30*/  FMNMX.FTZ R5, R95, R5, !PT ;  /* 0x000000055f057209 */ /* 0x000fca0007810000 */
[----:B--2---:R-:W2:Y:S01]  /*1b40*/  SHFL.BFLY PT, R8, R5, 0x2, 0x1f ;  /* 0x0c401f0005087f89 */ /* 0x004ea200000e0000 */
[----:B-1----:R-:W-:-:S05]  /*1b50*/  FMNMX.FTZ R2, R6, R9, !PT ;  /* 0x0000000906027209 */ /* 0x002fca0007810000 */
[----:B------:R-:W1:Y:S01]  /*1b60*/  SHFL.BFLY PT, R6, R2, 0x1, 0x1f ;  /* 0x0c201f0002067f89 */ /* 0x000e6200000e0000 */
[----:B---3--:R-:W-:-:S05]  /*1b70*/  FMUL.FTZ R7, R3, c[0x0][0x23c] ;  /* 0x00008f0003077a20 */ /* 0x008fca0000410000 */
[----:B------:R-:W-:-:S05]  /*1b80*/  FSEL R12, R7, RZ, P1 ;  /* 0x000000ff070c7208 */ /* 0x000fca0000800000 */
[--C-:B------:R-:W-:Y:S02]  /*1b90*/  FFMA.FTZ R7, R42, c[0x0][0x23c], -R12.reuse ;  /* 0x00008f002a077a23 */ /* 0x100fe4000001080c */
[--C-:B------:R-:W-:Y:S02]  /*1ba0*/  FFMA.FTZ R0, R51, c[0x0][0x23c], -R12.reuse ;  /* 0x00008f0033007a23 */ /* 0x100fe4000001080c */
[----:B------:R3:W-:Y:S01]  /*1bb0*/  MUFU.EX2 R14, R7 ;  /* 0x00000007000e7308 */ /* 0x0007e20000000800 */
[----:B--2---:R-:W-:Y:S01]  /*1bc0*/  FMNMX.FTZ R8, R8, R5, !PT ;  /* 0x0000000508087209 */ /* 0x004fe20007810000 */
[----:B------:R-:W-:Y:S02]  /*1bd0*/  FFMA.FTZ R4, R50, c[0x0][0x23c], -R12 ;  /* 0x00008f0032047a23 */ /* 0x000fe4000001080c */
[----:B------:R-:W-:Y:S04]  /*1be0*/  LDSM.16.MT88.4 R48, [R210+0xa800] ;  /* 0x00a80000d230783b */ /* 0x000fe80000004200 */
[----:B------:R-:W2:Y:S01]  /*1bf0*/  SHFL.BFLY PT, R9, R8, 0x1, 0x1f ;  /* 0x0c201f0008097f89 */ /* 0x000ea200000e0000 */
[----:B-1----:R-:W-:Y:S01]  /*1c00*/  FMNMX.FTZ R136, R2, R6, !PT ;  /* 0x0000000602887209 */ /* 0x002fe20007810000 */
[----:B------:R1:W-:Y:S01]  /*1c10*/  MUFU.EX2 R133, R0 ;  /* 0x0000000000857308 */ /* 0x0003e20000000800 */
[----:B----4-:R-:W-:-:S02]  /*1c20*/  F2FP.BF16.PACK_AB R6, R137, R15 ;  /* 0x0000000f8906723e */ /* 0x010fc400000010ff */
[C---:B------:R-:W-:Y:S01]  /*1c30*/  FSETP.NEU.FTZ.AND P1, PT, R136.reuse, -INF , PT ;  /* 0xff8000008800780b */ /* 0x040fe20003f3d000 */
[----:B---3--:R-:W-:Y:S02]  /*1c40*/  FFMA.FTZ R7, R43, c[0x0][0x23c], -R12 ;  /* 0x00008f002b077a23 */ /* 0x008fe4000001080c */
[----:B------:R-:W3:Y:S02]  /*1c50*/  LDSM.16.MT88.4 R40, [R213+0xb000] ;  /* 0x00b00000d528783b */ /* 0x000ee40000004200 */
[----:B------:R4:W-:Y:S01]  /*1c60*/  MUFU.EX2 R241, R4 ;  /* 0x0000000400f17308 */ /* 0x0009e20000000800 */
[----:B-1----:R-:W-:-:S07]  /*1c70*/  FMUL.FTZ R0, R136, c[0x0][0x23c] ;  /* 0x00008f0088007a20 */ /* 0x002fce0000410000 */
[----:B------:R-:W1:Y:S01]  /*1c80*/  MUFU.EX2 R240, R7 ;  /* 0x0000000700f07308 */ /* 0x000e620000000800 */
[----:B------:R-:W-:Y:S02]  /*1c90*/  FSEL R0, R0, RZ, P1 ;  /* 0x000000ff00007208 */ /* 0x000fe40000800000 */
[----:B--2---:R-:W-:Y:S02]  /*1ca0*/  FMNMX.FTZ R135, R8, R9, !PT ;  /* 0x0000000908877209 */ /* 0x004fe40007810000 */
[----:B----4-:R-:W-:Y:S01]  /*1cb0*/  F2FP.BF16.PACK_AB R4, R132, R11 ;  /* 0x0000000b8404723e */ /* 0x010fe200000010ff */
[--C-:B------:R-:W-:Y:S01]  /*1cc0*/  FFMA.FTZ R2, R52, c[0x0][0x23c], -R0.reuse ;  /* 0x00008f0034027a23 */ /* 0x100fe20000010800 */
[----:B------:R-:W-:Y:S01]  /*1cd0*/  FSETP.NEU.FTZ.AND P1, PT, R135, -INF , PT ;  /* 0xff8000008700780b */ /* 0x000fe20003f3d000 */
[----:B------:R-:W-:Y:S02]  /*1ce0*/  FFMA.FTZ R8, R56, c[0x0][0x23c], -R0 ;  /* 0x00008f0038087a23 */ /* 0x000fe40000010800 */
[----:B------:R2:W-:Y:S01]  /*1cf0*/  MUFU.EX2 R237, R2 ;  /* 0x0000000200ed7308 */ /* 0x0005e20000000800 */
[----:B-1----:R-:W-:-:S02]  /*1d00*/  F2FP.BF16.PACK_AB R5, R240, R14 ;  /* 0x0000000ef005723e */ /* 0x002fc400000010ff */
[----:B------:R-:W-:-:S05]  /*1d10*/  F2FP.BF16.PACK_AB R7, R133, R241 ;  /* 0x000000f18507723e */ /* 0x000fca00000010ff */
[----:B------:R1:W-:Y:S02]  /*1d20*/  MUFU.EX2 R238, R8 ;  /* 0x0000000800ee7308 */ /* 0x0003e40000000800 */
[----:B------:R-:W-:Y:S01]  /*1d30*/  HMMA.16816.F32.BF16 R140, R4, R36, RZ ;  /* 0x00000024048c723c */ /* 0x000fe200000418ff */
[----:B--2---:R-:W-:-:S05]  /*1d40*/  FFMA.FTZ R2, R53, c[0x0][0x23c], -R0 ;  /* 0x00008f0035027a23 */ /* 0x004fca0000010800 */
[----:B------:R2:W-:Y:S02]  /*1d50*/  MUFU.EX2 R235, R2 ;  /* 0x0000000200eb7308 */ /* 0x0005e40000000800 */
[----:B------:R-:W-:Y:S01]  /*1d60*/  HMMA.16816.F32.BF16 R68, R4, R28, RZ ;  /* 0x0000001c0444723c */ /* 0x000fe200000418ff */
[----:B-1----:R-:W-:-:S05]  /*1d70*/  FFMA.FTZ R8, R57, c[0x0][0x23c], -R0 ;  /* 0x00008f0039087a23 */ /* 0x002fca0000010800 */
[----:B------:R-:W1:Y:S02]  /*1d80*/  MUFU.EX2 R239, R8 ;  /* 0x0000000800ef7308 */ /* 0x000e640000000800 */
[----:B------:R-:W-:Y:S01]  /*1d90*/  HMMA.16816.F32.BF16 R76, R4, R24, RZ ;  /* 0x00000018044c723c */ /* 0x000fe200000418ff */
[----:B--2---:R-:W-:-:S07]  /*1da0*/  FMUL.FTZ R2, R135, c[0x0][0x23c] ;  /* 0x00008f0087027a20 */ /* 0x004fce0000410000 */
[----:B------:R-:W-:Y:S01]  /*1db0*/  HMMA.16816.F32.BF16 R84, R4, R20, RZ ;  /* 0x000000140454723c */ /* 0x000fe200000418ff */
[----:B------:R-:W-:Y:S02]  /*1dc0*/  FSEL R2, R2, RZ, P1 ;  /* 0x000000ff02027208 */ /* 0x000fe40000800000 */
[----:B-1----:R-:W-:-:S05]  /*1dd0*/  F2FP.BF16.PACK_AB R10, R239, R238 ;  /* 0x000000eeef0a723e */ /* 0x002fca00000010ff */
[----:B------:R-:W-:Y:S01]  /*1de0*/  HMMA.16816.F32.BF16 R88, R4, R16, RZ ;  /* 0x000000100458723c */ /* 0x000fe200000418ff */
[----:B------:R-:W-:-:S04]  /*1df0*/  FFMA.FTZ R8, R54, c[0x0][0x23c], -R2 ;  /* 0x00008f0036087a23 */ /* 0x000fc80000010802 */
[----:B------:R1:W-:Y:S03]  /*1e00*/  MUFU.EX2 R234, R8 ;  /* 0x0000000800ea7308 */ /* 0x0003e60000000800 */
[C---:B------:R-:W-:Y:S08]  /*1e10*/  HMMA.16816.F32.BF16 R100, R4.reuse, R32, RZ ;  /* 0x000000200464723c */ /* 0x040ff000000418ff */
[----:B---3--:R-:W-:Y:S01]  /*1e20*/  HMMA.16816.F32.BF16 R112, R4, R40, RZ ;  /* 0x000000280470723c */ /* 0x008fe200000418ff */
        /* <DEDUP_REMOVED lines=15> */
[----:B-1----:R-:W-:-:S07]  /*1f20*/  F2FP.BF16.PACK_AB R8, R235, R237 ;  /* 0x000000edeb08723e */ /* 0x002fce00000010ff */
[----:B------:R-:W-:Y:S07]  /*1f30*/  HMMA.16816.F32.BF16 R172, R4, R46, RZ ;  /* 0x0000002e04ac723c */ /* 0x000fee00000418ff */
[----:B------:R-:W-:Y:S01]  /*1f40*/  FFMA.FTZ R4, R72, c[0x0][0x23c], -R13 ;  /* 0x00008f0048047a23 */ /* 0x000fe2000001080d */
[----:B------:R-:W-:Y:S01]  /*1f50*/  MOV R7, R14 ;  /* 0x0000000e00077202 */ /* 0x000fe20000000f00 */
[----:B------:R-:W-:Y:S01]  /*1f60*/  IMAD.MOV.U32 R6, RZ, RZ, R11 ;  /* 0x000000ffff067224 */ /* 0x000fe200078e000b */
[----:B--2---:R-:W-:Y:S01]  /*1f70*/  F2FP.BF16.PACK_AB R11, R236, R233 ;  /* 0x000000e9ec0b723e */ /* 0x004fe200000010ff */
[----:B------:R1:W-:Y:S01]  /*1f80*/  MUFU.EX2 R231, R4 ;  /* 0x0000000400e77308 */ /* 0x0003e20000000800 */
[----:B------:R-:W-:-:S02]  /*1f90*/  IMAD.MOV.U32 R5, RZ, RZ, R15 ;  /* 0x000000ffff057224 */ /* 0x000fc400078e000f */
[----:B------:R-:W-:-:S03]  /*1fa0*/  FADD.FTZ R7, R7, R240 ;  /* 0x000000f007077221 */ /* 0x000fc60000010000 */
[----:B------:R-:W-:Y:S01]  /*1fb0*/  HMMA.16816.F32.BF16 R180, R8, R36, RZ ;  /* 0x0000002408b4723c */ /* 0x000fe200000418ff */
[----:B------:R-:W-:-:S07]  /*1fc0*/  FADD.FTZ R7, R241, R7 ;  /* 0x00000007f1077221 */ /* 0x000fce0000010000 */
        /* <DEDUP_REMOVED lines=28> */
[----:B------:R1:W-:Y:S02]  /*2190*/  MUFU.EX2 R226, R4 ;  /* 0x0000000400e27308 */ /* 0x0003e40000000800 */
[----:B-1----:R-:W-:-:S05]  /*21a0*/  FFMA.FTZ R4, R63, c[0x0][0x23c], -R12 ;  /* 0x00008f003f047a23 */ /* 0x002fca000001080c */
[----:B------:R-:W-:Y:S01]  /*21b0*/  HMMA.16816.F32.BF16 R12, R8, R42, RZ ;  /* 0x0000002a080c723c */ /* 0x000fe200000418ff */
[----:B------:R-:W1:Y:S01]  /*21c0*/  LDSM.16.MT88.4 R8, [R212+0xb800] ;  /* 0x00b80000d408783b */ /* 0x000e620000004200 */
[----:B------:R2:W3:Y:S02]  /*21d0*/  MUFU.EX2 R242, R4 ;  /* 0x0000000400f27308 */ /* 0x0004e40000000800 */
[----:B--2---:R-:W-:Y:S01]  /*21e0*/  FFMA.FTZ R4, R104, c[0x0][0x23c], -R0 ;  /* 0x00008f0068047a23 */ /* 0x004fe20000010800 */
[----:B---3--:R-:W-:-:S05]  /*21f0*/  F2FP.BF16.PACK_AB R131, R242, R226 ;  /* 0x000000e2f283723e */ /* 0x008fca00000010ff */
[----:B------:R2:W-:Y:S02]  /*2200*/  MUFU.EX2 R225, R4 ;  /* 0x0000000400e17308 */ /* 0x0005e40000000800 */
[C---:B------:R-:W-:Y:S07]  /*2210*/  HMMA.16816.F32.BF16 R40, R128.reuse, R48, R68 ;  /* 0x000000308028723c */ /* 0x040fee0000041844 */
[----:B------:R-:W-:Y:S01]  /*2220*/  MOV R71, R137 ;  /* 0x0000008900477202 */ /* 0x000fe20000000f00 */
[----:B------:R-:W-:Y:S01]  /*2230*/  HMMA.16816.F32.BF16 R60, R128, R66, R116 ;  /* 0x00000042803c723c */ /* 0x000fe20000041874 */
[----:B------:R-:W-:Y:S01]  /*2240*/  MOV R70, R133 ;  /* 0x0000008500467202 */ /* 0x000fe20000000f00 */
[----:B--2---:R-:W-:-:S04]  /*2250*/  FFMA.FTZ R4, R105, c[0x0][0x23c], -R0 ;  /* 0x00008f0069047a23 */ /* 0x004fc80000010800 */
[----:B------:R2:W3:Y:S02]  /*2260*/  MUFU.EX2 R139, R4 ;  /* 0x00000004008b7308 */ /* 0x0004e40000000800 */
[C---:B------:R-:W-:Y:S07]  /*2270*/  HMMA.16816.F32.BF16 R116, R128.reuse, R122, R176 ;  /* 0x0000007a8074723c */ /* 0x040fee00000418b0 */
[----:B------:R-:W-:Y:S01]  /*2280*/  MOV R179, R70 ;  /* 0x0000004600b37202 */ /* 0x000fe20000000f00 */
[----:B------:R-:W-:Y:S01]  /*2290*/  HMMA.16816.F32.BF16 R56, R128, R64, R76 ;  /* 0x000000408038723c */ /* 0x000fe2000004184c */
[----:B------:R-:W-:Y:S01]  /*22a0*/  MOV R178, R71 ;  /* 0x0000004700b27202 */ /* 0x000fe20000000f00 */
[----:B--2---:R-:W-:-:S06]  /*22b0*/  FFMA.FTZ R4, R92, c[0x0][0x23c], -R0 ;  /* 0x00008f005c047a23 */ /* 0x004fcc0000010800 */
[C---:B------:R-:W-:Y:S01]  /*22c0*/  HMMA.16816.F32.BF16 R72, R128.reuse, R80, R84 ;  /* 0x000000508048723c */ /* 0x040fe20000041854 */
[----:B------:R-:W-:Y:S01]  /*22d0*/  FFMA.FTZ R0, R93, c[0x0][0x23c], -R0 ;  /* 0x00008f005d007a23 */ /* 0x000fe20000010800 */
[----:B------:R2:W-:Y:S06]  /*22e0*/  MUFU.EX2 R138, R4 ;  /* 0x00000004008a7308 */ /* 0x0005ec0000000800 */
[C---:B------:R-:W-:Y:S02]  /*22f0*/  HMMA.16816.F32.BF16 R44, R128.reuse, R50, R52 ;  /* 0x00000032802c723c */ /* 0x040fe40000041834 */
[----:B------:R4:W5:Y:S06]  /*2300*/  MUFU.EX2 R245, R0 ;  /* 0x0000000000f57308 */ /* 0x00096c0000000800 */
[----:B------:R-:W-:Y:S01]  /*2310*/  HMMA.16816.F32.BF16 R76, R128, R82, R144 ;  /* 0x00000052804c723c */ /* 0x000fe20000041890 */
[----:B--2---:R-:W-:-:S04]  /*2320*/  IMAD.MOV.U32 R4, RZ, RZ, R132 ;  /* 0x000000ffff047224 */ /* 0x004fc800078e0084 */
[----:B------:R-:W-:-:S03]  /*2330*/  FADD.FTZ R6, R6, R4 ;  /* 0x0000000406067221 */ /* 0x000fc60000010000 */
[C---:B------:R-:W-:Y:S01]  /*2340*/  HMMA.16816.F32.BF16 R140, R128.reuse, R152, R140 ;  /* 0x00000098808c723c */ /* 0x040fe2000004188c */
[----:B----4-:R-:W-:Y:S02]  /*2350*/  FFMA.FTZ R0, R106, c[0x0][0x23c], -R2 ;  /* 0x00008f006a007a23 */ /* 0x010fe40000010802 */
[----:B------:R-:W-:Y:S02]  /*2360*/  FADD.FTZ R6, R5, R6 ;  /* 0x0000000605067221 */ /* 0x000fe40000010000 */
[----:B------:R2:W-:Y:S03]  /*2370*/  MUFU.EX2 R137, R0 ;  /* 0x0000000000897308 */ /* 0x0005e60000000800 */
[C---:B------:R-:W-:Y:S08]  /*2380*/  HMMA.16816.F32.BF16 R88, R128.reuse, R96, R88 ;  /* 0x000000608058723c */ /* 0x040ff00000041858 */
[----:B------:R-:W-:Y:S01]  /*2390*/  HMMA.16816.F32.BF16 R100, R128, R108, R100 ;  /* 0x0000006c8064723c */ /* 0x000fe20000041864 */
[----:B--2---:R-:W-:-:S07]  /*23a0*/  FFMA.FTZ R0, R107, c[0x0][0x23c], -R2 ;  /* 0x00008f006b007a23 */ /* 0x004fce0000010802 */
[C---:B------:R-:W-:Y:S01]  /*23b0*/  HMMA.16816.F32.BF16 R112, R128.reuse, R120, R112 ;  /* 0x000000788070723c */ /* 0x040fe20000041870 */
[----:B------:R2:W4:Y:S07]  /*23c0*/  MUFU.EX2 R133, R0 ;  /* 0x0000000000857308 */ /* 0x00052e0000000800 */
[C---:B------:R-:W-:Y:S07]  /*23d0*/  HMMA.16816.F32.BF16 R104, R128.reuse, R110, R168 ;  /* 0x0000006e8068723c */ /* 0x040fee00000418a8 */
[----:B---3--:R-:W-:Y:S01]  /*23e0*/  F2FP.BF16.PACK_AB R168, R139, R225 ;  /* 0x000000e18ba8723e */ /* 0x008fe200000010ff */
[----:B------:R-:W-:Y:S01]  /*23f0*/  HMMA.16816.F32.BF16 R148, R128, R154, R148 ;  /* 0x0000009a8094723c */ /* 0x000fe20000041894 */
[----:B-----5:R-:W-:Y:S01]  /*2400*/  F2FP.BF16.PACK_AB R170, R245, R138 ;  /* 0x0000008af5aa723e */ /* 0x020fe200000010ff */
[--C-:B--2---:R-:W-:Y:S01]  /*2410*/  FFMA.FTZ R0, R94, c[0x0][0x23c], -R2.reuse ;  /* 0x00008f005e007a23 */ /* 0x104fe20000010802 */
[----:B----4-:R-:W-:Y:S01]  /*2420*/  F2FP.BF16.PACK_AB R169, R133, R137 ;  /* 0x0000008985a9723e */ /* 0x010fe200000010ff */
[----:B------:R-:W-:-:S02]  /*2430*/  FFMA.FTZ R2, R95, c[0x0][0x23c], -R2 ;  /* 0x00008f005f027a23 */ /* 0x000fc40000010802 */
[----:B------:R2:W-:Y:S02]  /*2440*/  MUFU.EX2 R132, R0 ;  /* 0x0000000000847308 */ /* 0x0005e40000000800 */
[C---:B------:R-:W-:Y:S06]  /*2450*/  HMMA.16816.F32.BF16 R92, R128.reuse, R98, R156 ;  /* 0x00000062805c723c */ /* 0x040fec000004189c */
[----:B------:R3:W4:Y:S02]  /*2460*/  MUFU.EX2 R244, R2 ;  /* 0x0000000200f47308 */ /* 0x0007240000000800 */
[----:B-1----:R-:W-:Y:S01]  /*2470*/  HMMA.16816.F32.BF16 R124, R128, R8, R124 ;  /* 0x00000008807c723c */ /* 0x002fe2000004187c */
[----:B--2---:R-:W-:-:S07]  /*2480*/  FADD.FTZ R0, R237, R235 ;  /* 0x000000ebed007221 */ /* 0x004fce0000010000 */
[----:B------:R-:W-:Y:S01]  /*2490*/  HMMA.16816.F32.BF16 R128, R128, R10, R172 ;  /* 0x0000000a8080723c */ /* 0x000fe200000418ac */
[----:B------:R-:W-:Y:S02]  /*24a0*/  FADD.FTZ R0, R238, R0 ;  /* 0x00000000ee007221 */ /* 0x000fe40000010000 */
[----:B---3--:R-:W-:Y:S01]  /*24b0*/  FADD.FTZ R2, R234, R232 ;  /* 0x000000e8ea027221 */ /* 0x008fe20000010000 */
[----:B----4-:R-:W-:Y:S01]  /*24c0*/  F2FP.BF16.PACK_AB R171, R244, R132 ;  /* 0x00000084f4ab723e */ /* 0x010fe200000010ff */
        /* <DEDUP_REMOVED lines=25> */
[----:B------:R-:W-:-:S07]  /*2660*/  FADD.FTZ R242, R242, R0 ;  /* 0x00000000f2f27221 */ /* 0x000fce0000010000 */
        /* <DEDUP_REMOVED lines=11> */
[----:B------:R-:W-:Y:S01]  /*2720*/  @!UPT UIADD3 URZ, URZ, URZ, URZ ;  /* 0x0000003f3f3ff290 */ /* 0x000fe2000fffe03f */
[----:B------:R-:W-:Y:S11]  /*2730*/  @!P0 BRA `(.L_x_882) ;  /* 0x000022c000008947 */ /* 0x000ff60003800000 */
[----:B------:R-:W-:Y:S01]  /*2740*/  LEA.HI.SX32 R224, R224, 0xfffffffe, 0x1b ;  /* 0xfffffffee0e07811 */ /* 0x000fe200078fdaff */
[----:B------:R-:W-:Y:S01]  /*2750*/  IMAD.MOV.U32 R137, RZ, RZ, R135 ;  /* 0x000000ffff897224 */ /* 0x000fe200078e0087 */
[----:B------:R-:W-:Y:S01]  /*2760*/  MOV R139, R3 ;  /* 0x00000003008b7202 */ /* 0x000fe20000000f00 */
[----:B------:R-:W-:Y:S01]  /*2770*/  IMAD.MOV.U32 R132, RZ, RZ, R136 ;  /* 0x000000ffff847224 */ /* 0x000fe200078e0088 */
[----:B------:R-:W-:Y:S01]  /*2780*/  MOV R138, R134 ;  /* 0x00000086008a7202 */ /* 0x000fe20000000f00 */
[----:B------:R-:W-:Y:S06]  /*2790*/  BRA `(.L_x_883) ;  /* 0x000001a000007947 */ /* 0x000fec0003800000 */
.L_x_885:
        /* <DEDUP_REMOVED lines=8> */
[----:B------:R-:W-:Y:S01]  /*2820*/  IMAD R2, R0, c[0x0][0x19c], R2 ;  /* 0x0000670000027a24 */ /* 0x000fe200078e0202 */
[----:B------:R-:W-:Y:S02]  /*2830*/  LEA R0, P1, R134, R250, 0x5 ;  /* 0x000000fa86007211 */ /* 0x000fe400078228ff */
[----:B------:R-:W-:Y:S01]  /*2840*/  SHF.L.U64.HI R133, R133, R136, c[0x0][0x19c] ;  /* 0x0000670085857619 */ /* 0x000fe20000010288 */
[----:B------:R-:W-:Y:S01]  /*2850*/  IMAD.IADD R3, R135, 0x1, R2 ;  /* 0x0000000187037824 */ /* 0x000fe200078e0202 */
[----:B------:R-:W-:Y:S04]  /*2860*/  LEA R2, P2, R0, c[0x0][0x168], 0x1 ;  /* 0x00005a0000027a11 */ /* 0x000fe800078408ff */
        /* <DEDUP_REMOVED lines=13> */
.L_x_883:
[----:B------:R-:W-:Y:S01]  /*2940*/  SHF.R.S32.HI R0, RZ, 0x1f, R224 ;  /* 0x0000001fff007819 */ /* 0x000fe200000114e0 */
[----:B------:R-:W-:Y:S04]  /*2950*/  DEPBAR.LE SB0, 0x0 ;  /* 0x000080000000791a */ /* 0x000fe80000000000 */
[----:B------:R-:W-:Y:S01]  /*2960*/  BAR.SYNC.DEFER_BLOCKING 0x0 ;  /* 0x0000000000007b1d */ /* 0x000fe20000010000 */
[----:B------:R-:W-:Y:S02]  /*2970*/  IMAD R0, R0, c[0x0][0x1a0], RZ ;  /* 0x0000680000007a24 */ /* 0x000fe400078e02ff */
[C---:B------:R-:W-:Y:S04]  /*2980*/  IMAD.WIDE.U32 R4, R224.reuse, c[0x0][0x1a0], RZ ;  /* 0x00006800e0047a25 */ /* 0x040fe800078e00ff */
[----:B------:R-:W-:Y:S01]  /*2990*/  IMAD R2, R224, c[0x0][0x1a4], R0 ;  /* 0x00006900e0027a24 */ /* 0x000fe200078e0200 */
[----:B------:R-:W-:Y:S01]  /*29a0*/  LEA R0, P0, R4, R248, 0x5 ;  /* 0x000000f804007211 */ /* 0x000fe200078028ff */
[----:B------:R-:W-:Y:S02]  /*29b0*/  IMAD.MOV.U32 R8, RZ, RZ, c[0x0][0x1a0] ;  /* 0x00006800ff087624 */ /* 0x000fe400078e00ff */
[----:B------:R-:W-:Y:S01]  /*29c0*/  IMAD.IADD R5, R5, 0x1, R2 ;  /* 0x0000000105057824 */ /* 0x000fe200078e0202 */
[----:B------:R-:W-:Y:S01]  /*29d0*/  LEA R2, P1, R0, c[0x0][0x170], 0x1 ;  /* 0x00005c0000027a11 */ /* 0x000fe200078208ff */
[----:B------:R-:W-:Y:S01]  /*29e0*/  IMAD.MOV.U32 R7, RZ, RZ, 0x5 ;  /* 0x00000005ff077424 */ /* 0x000fe200078e00ff */
[----:B------:R-:W-:Y:S01]  /*29f0*/  SHF.L.U32 R8, R8, 0x5, RZ ;  /* 0x0000000508087819 */ /* 0x000fe200000006ff */
[----:B------:R-:W-:Y:S01]  /*2a00*/  IMAD.MOV.U32 R6, RZ, RZ, c[0x0][0x1a0] ;  /* 0x00006800ff067624 */ /* 0x000fe200078e00ff */
[----:B------:R-:W-:Y:S02]  /*2a10*/  LEA.HI.X R5, R4, R252, R5, 0x5, P0 ;  /* 0x000000fc04057211 */ /* 0x000fe400000f2c05 */
[----:B------:R-:W-:Y:S02]  /*2a20*/  IADD3 R4, P0, R2, R8, RZ ;  /* 0x0000000802047210 */ /* 0x000fe40007f1e0ff */
[----:B------:R-:W-:Y:S02]  /*2a30*/  LEA.HI.X R3, R0, c[0x0][0x174], R5, 0x1, P1 ;  /* 0x00005d0000037a11 */ /* 0x000fe400008f0c05 */
[----:B------:R-:W-:Y:S03]  /*2a40*/  SHF.L.U64.HI R6, R6, R7, c[0x0][0x1a4] ;  /* 0x0000690006067619 */ /* 0x000fe60000010207 */
[----:B------:R-:W-:Y:S01]  /*2a50*/  @!PT LDS RZ, [RZ] ;  /* 0x00000000fffff984 */ /* 0x000fe20000000800 */
[----:B------:R-:W-:Y:S01]  /*2a60*/  @!PT LDS RZ, [RZ] ;  /* 0x00000000fffff984 */ /* 0x000fe20000000800 */
[----:B------:R-:W-:Y:S01]  /*2a70*/  @!PT LDS RZ, [RZ] ;  /* 0x00000000fffff984 */ /* 0x000fe20000000800 */
[----:B------:R1:W-:Y:S01]  /*2a80*/  LDGSTS.E.BYPASS.LTC128B.128 [R223+0xa000], [R2.64] ;  /* 0x0a00000002df7fae */ /* 0x0003e2000b901d48 */
[----:B------:R-:W-:Y:S02]  /*2a90*/  IADD3.X R5, R3, R6, RZ, P0, !PT ;  /* 0x0000000603057210 */ /* 0x000fe400007fe4ff */
[----:B------:R-:W-:Y:S03]  /*2aa0*/  ISETP.GT.AND P0, PT, R224, RZ, PT ;  /* 0x000000ffe000720c */ /* 0x000fe60003f04270 */
[----:B------:R1:W-:Y:S06]  /*2ab0*/  LDGSTS.E.BYPASS.LTC128B.128 [R223+0xb000], [R2.64+0x80] ;  /* 0x0b00008002df7fae */ /* 0x0003ec000b901d48 */
[----:B------:R2:W-:Y:S06]  /*2ac0*/  LDGSTS.E.BYPASS.LTC128B.128 [R223+0xa800], [R4.64] ;  /* 0x0a80000004df7fae */ /* 0x0005ec000b901d48 */
[----:B------:R2:W-:Y:S06]  /*2ad0*/  LDGSTS.E.BYPASS.LTC128B.128 [R223+0xb800], [R4.64+0x80] ;  /* 0x0b80008004df7fae */ /* 0x0005ec000b901d48 */
[----:B------:R-:W-:Y:S06]  /*2ae0*/  LDSM.16.M88.4 R32, [R209] ;  /* 0x00000000d120783b */ /* 0x000fec0000000200 */
[----:B------:R-:W2:Y:S06]  /*2af0*/  LDSM.16.M88.4 R16, [R218] ;  /* 0x00000000da10783b */ /* 0x000eac0000000200 */
[----:B------:R-:W3:Y:S06]  /*2b00*/  LDSM.16.M88.4 R28, [R209+0x2000] ;  /* 0x00200000d11c783b */ /* 0x000eec0000000200 */
[----:B------:R-:W4:Y:S06]  /*2b10*/  LDSM.16.M88.4 R172, [R218+0x800] ;  /* 0x00080000daac783b */ /* 0x000f2c0000000200 */
[----:B------:R-:W0:Y:S06]  /*2b20*/  LDGDEPBAR ;  /* 0x00000000000079af */ /* 0x000e2c0000000000 */
[----:B------:R-:W-:Y:S06]  /*2b30*/  LDSM.16.M88.4 R176, [R211] ;  /* 0x00000000d3b0783b */ /* 0x000fec0000000200 */
[----:B------:R-:W5:Y:S06]  /*2b40*/  LDSM.16.M88.4 R180, [R219] ;  /* 0x00000000dbb4783b */ /* 0x000f6c0000000200 */
[----:B------:R-:W1:Y:S01]  /*2b50*/  LDSM.16.M88.4 R184, [R211+0x2000] ;  /* 0x00200000d3b8783b */ /* 0x000e620000000200 */
[-C--:B--2---:R-:W-:Y:S05]  /*2b60*/  HMMA.16816.F32.BF16 R4, R32, R16.reuse, RZ ;  /* 0x000000102004723c */ /* 0x084fea00000418ff */
[----:B------:R-:W2:Y:S03]  /*2b70*/  LDSM.16.M88.4 R188, [R222] ;  /* 0x00000000debc783b */ /* 0x000ea60000000200 */
[C---:B---3--:R-:W-:Y:S03]  /*2b80*/  HMMA.16816.F32.BF16 R8, R28.reuse, R16, RZ ;  /* 0x000000101c08723c */ /* 0x048fe600000418ff */
[----:B------:R-:W-:Y:S06]  /*2b90*/  LDSM.16.M88.4 R192, [R217] ;  /* 0x00000000d9c0783b */ /* 0x000fec0000000200 */
[----:B------:R-:W3:Y:S01]  /*2ba0*/  LDSM.16.M88.4 R196, [R216] ;  /* 0x00000000d8c4783b */ /* 0x000ee20000000200 */
[-C--:B------:R-:W-:Y:S05]  /*2bb0*/  HMMA.16816.F32.BF16 R12, R28, R18.reuse, RZ ;  /* 0x000000121c0c723c */ /* 0x080fea00000418ff */
[----:B------:R-:W1:Y:S03]  /*2bc0*/  LDSM.16.M88.4 R200, [R217+0x2000] ;  /* 0x00200000d9c8783b */ /* 0x000e660000000200 */
[C---:B------:R-:W-:Y:S03]  /*2bd0*/  HMMA.16816.F32.BF16 R16, R32.reuse, R18, RZ ;  /* 0x000000122010723c */ /* 0x040fe600000418ff */
[----:B------:R-:W-:Y:S05]  /*2be0*/  LDSM.16.M88.4 R204, [R215+0x2000] ;  /* 0x00200000d7cc783b */ /* 0x000fea0000000200 */
        /* <DEDUP_REMOVED lines=16> */
[----:B------:R-:W-:Y:S01]  /*2cf0*/  LDSM.16.M88.4 R188, [R209+0x4000] ;  /* 0x00400000d1bc783b */ /* 0x000fe20000000200 */
[-C--:B---3--:R-:W-:Y:S08]  /*2d00*/  HMMA.16816.F32.BF16 R4, R192, R196.reuse, R4 ;  /* 0x000000c4c004723c */ /* 0x088ff00000041804 */
[C---:B------:R-:W-:Y:S08]  /*2d10*/  HMMA.16816.F32.BF16 R8, R200.reuse, R196, R8 ;  /* 0x000000c4c808723c */ /* 0x040ff00000041808 */
[-C--:B------:R-:W-:Y:S08]  /*2d20*/  HMMA.16816.F32.BF16 R12, R200, R198.reuse, R12 ;  /* 0x000000c6c80c723c */ /* 0x080ff0000004180c */
[C---:B------:R-:W-:Y:S01]  /*2d30*/  HMMA.16816.F32.BF16 R16, R192.reuse, R198, R16 ;  /* 0x000000c6c010723c */ /* 0x040fe20000041810 */
[----:B------:R-:W3:Y:S07]  /*2d40*/  LDSM.16.M88.4 R196, [R218+0x1000] ;  /* 0x00100000dac4783b */ /* 0x000eee0000000200 */
[-C--:B----4-:R-:W-:Y:S08]  /*2d50*/  HMMA.16816.F32.BF16 R20, R192, R172.reuse, R20 ;  /* 0x000000acc014723c */ /* 0x090ff00000041814 */
[C---:B------:R-:W-:Y:S08]  /*2d60*/  HMMA.16816.F32.BF16 R24, R200.reuse, R172, R24 ;  /* 0x000000acc818723c */ /* 0x040ff00000041818 */
[-C--:B------:R-:W-:Y:S01]  /*2d70*/  HMMA.16816.F32.BF16 R28, R200, R174.reuse, R28 ;  /* 0x000000aec81c723c */ /* 0x080fe2000004181c */
[----:B------:R-:W4:Y:S07]  /*2d80*/  LDSM.16.M88.4 R200, [R209+0x6000] ;  /* 0x00600000d1c8783b */ /* 0x000f2e0000000200 */
[----:B------:R-:W-:Y:S01]  /*2d90*/  HMMA.16816.F32.BF16 R32, R192, R174, R32 ;  /* 0x000000aec020723c */ /* 0x000fe20000041820 */
[----:B------:R-:W5:Y:S06]  /*2da0*/  LDSM.16.M88.4 R172, [R218+0x1800] ;  /* 0x00180000daac783b */ /* 0x000f6c0000000200 */
[----:B------:R-:W-:Y:S01]  /*2db0*/  LDSM.16.M88.4 R192, [R221] ;  /* 0x00000000ddc0783b */ /* 0x000fe20000000200 */
[-C--:B-1----:R-:W-:Y:S08]  /*2dc0*/  HMMA.16816.F32.BF16 R4, R180, R184.reuse, R4 ;  /* 0x000000b8b404723c */ /* 0x082ff00000041804 */
[C---:B------:R-:W-:Y:S08]  /*2dd0*/  HMMA.16816.F32.BF16 R8, R204.reuse, R184, R8 ;  /* 0x000000b8cc08723c */ /* 0x040ff00000041808 */
[-C--:B------:R-:W-:Y:S08]  /*2de0*/  HMMA.16816.F32.BF16 R12, R204, R186.reuse, R12 ;  /* 0x000000bacc0c723c */ /* 0x080ff0000004180c */
[C---:B------:R-:W-:Y:S01]  /*2df0*/  HMMA.16816.F32.BF16 R16, R180.reuse, R186, R16 ;  /* 0x000000bab410723c */ /* 0x040fe20000041810 */
[----:B------:R-:W1:Y:S07]  /*2e00*/  LDSM.16.M88.4 R184, [R211+0x4000] ;  /* 0x00400000d3b8783b */ /* 0x000e6e0000000200 */
[-C--:B--2---:R-:W-:Y:S08]  /*2e10*/  HMMA.16816.F32.BF16 R20, R180, R176.reuse, R20 ;  /* 0x000000b0b414723c */ /* 0x084ff00000041814 */
[C---:B------:R-:W-:Y:S08]  /*2e20*/  HMMA.16816.F32.BF16 R24, R204.reuse, R176, R24 ;  /* 0x000000b0cc18723c */ /* 0x040ff00000041818 */
[-C--:B------:R-:W-:Y:S01]  /*2e30*/  HMMA.16816.F32.BF16 R28, R204, R178.reuse, R28 ;  /* 0x000000b2cc1c723c */ /* 0x080fe2000004181c */
[----:B------:R-:W2:Y:S07]  /*2e40*/  LDSM.16.M88.4 R204, [R211+0x6000] ;  /* 0x00600000d3cc783b */ /* 0x000eae0000000200 */
[----:B------:R-:W-:Y:S01]  /*2e50*/  HMMA.16816.F32.BF16 R32, R180, R178, R32 ;  /* 0x000000b2b420723c */ /* 0x000fe20000041820 */
[----:B------:R-:W1:Y:S06]  /*2e60*/  LDSM.16.M88.4 R176, [R220] ;  /* 0x00000000dcb0783b */ /* 0x000e6c0000000200 */
[----:B------:R-:W-:Y:S01]  /*2e70*/  LDSM.16.M88.4 R180, [R217+0x4000] ;  /* 0x00400000d9b4783b */ /* 0x000fe20000000200 */
[-C--:B---3--:R-:W-:Y:S08]  /*2e80*/  HMMA.16816.F32.BF16 R4, R188, R196.reuse, R4 ;  /* 0x000000c4bc04723c */ /* 0x088ff00000041804 */
[C---:B----4-:R-:W-:Y:S08]  /*2e90*/  HMMA.16816.F32.BF16 R8, R200.reuse, R196, R8 ;  /* 0x000000c4c808723c */ /* 0x050ff00000041808 */
[-C--:B------:R-:W-:Y:S08]  /*2ea0*/  HMMA.16816.F32.BF16 R12, R200, R198.reuse, R12 ;  /* 0x000000c6c80c723c */ /* 0x080ff0000004180c */
[C---:B------:R-:W-:Y:S01]  /*2eb0*/  HMMA.16816.F32.BF16 R16, R188.reuse, R198, R16 ;  /* 0x000000c6bc10723c */ /* 0x040fe20000041810 */
[----:B------:R-:W3:Y:S07]  /*2ec0*/  LDSM.16.M88.4 R196, [R216+0x1000] ;  /* 0x00100000d8c4783b */ /* 0x000eee0000000200 */
[-C--:B-----5:R-:W-:Y:S08]  /*2ed0*/  HMMA.16816.F32.BF16 R20, R188, R172.reuse, R20 ;  /* 0x000000acbc14723c */ /* 0x0a0ff00000041814 */
[C---:B------:R-:W-:Y:S08]  /*2ee0*/  HMMA.16816.F32.BF16 R24, R200.reuse, R172, R24 ;  /* 0x000000acc818723c */ /* 0x040ff00000041818 */
[-C--:B------:R-:W-:Y:S01]  /*2ef0*/  HMMA.16816.F32.BF16 R28, R200, R174.reuse, R28 ;  /* 0x000000aec81c723c */ /* 0x080fe2000004181c */
[----:B------:R-:W4:Y:S07]  /*2f00*/  LDSM.16.M88.4 R200, [R217+0x6000] ;  /* 0x00600000d9c8783b */ /* 0x000f2e0000000200 */
[----:B------:R-:W-:Y:S01]  /*2f10*/  HMMA.16816.F32.BF16 R32, R188, R174, R32 ;  /* 0x000000aebc20723c */ /* 0x000fe20000041820 */
[----:B------:R-:W5:Y:S06]  /*2f20*/  LDSM.16.M88.4 R172, [R216+0x1800] ;  /* 0x00180000d8ac783b */ /* 0x000f6c0000000200 */
[----:B------:R-:W-:Y:S01]  /*2f30*/  LDSM.16.M88.4 R188, [R215+0x4000] ;  /* 0x00400000d7bc783b */ /* 0x000fe20000000200 */
[-C--:B-1----:R-:W-:Y:S08]  /*2f40*/  HMMA.16816.F32.BF16 R4, R184, R192.reuse, R4 ;  /* 0x000000c0b804723c */ /* 0x082ff00000041804 */
[C---:B--2---:R-:W-:Y:S08]  /*2f50*/  HMMA.16816.F32.BF16 R8, R204.reuse, R192, R8 ;  /* 0x000000c0cc08723c */ /* 0x044ff00000041808 */
[-C--:B------:R-:W-:Y:S08]  /*2f60*/  HMMA.16816.F32.BF16 R12, R204, R194.reuse, R12 ;  /* 0x000000c2cc0c723c */ /* 0x080ff0000004180c */
[C---:B------:R-:W-:Y:S01]  /*2f70*/  HMMA.16816.F32.BF16 R16, R184.reuse, R194, R16 ;  /* 0x000000c2b810723c */ /* 0x040fe20000041810 */
[----:B------:R-:W1:Y:S07]  /*2f80*/  LDSM.16.M88.4 R192, [R214+0x1000] ;  /* 0x00100000d6c0783b */ /* 0x000e6e0000000200 */
[-C--:B------:R-:W-:Y:S08]  /*2f90*/  HMMA.16816.F32.BF16 R20, R184, R176.reuse, R20 ;  /* 0x000000b0b814723c */ /* 0x080ff00000041814 */
[C---:B------:R-:W-:Y:S08]  /*2fa0*/  HMMA.16816.F32.BF16 R24, R204.reuse, R176, R24 ;  /* 0x000000b0cc18723c */ /* 0x040ff00000041818 */
[-C--:B------:R-:W-:Y:S01]  /*2fb0*/  HMMA.16816.F32.BF16 R28, R204, R178.reuse, R28 ;  /* 0x000000b2cc1c723c */ /* 0x080fe2000004181c */
[----:B------:R-:W2:Y:S07]  /*2fc0*/  LDSM.16.M88.4 R204, [R215+0x6000] ;  /* 0x00600000d7cc783b */ /* 0x000eae0000000200 */
[----:B------:R-:W-:Y:S01]  /*2fd0*/  HMMA.16816.F32.BF16 R32, R184, R178, R32 ;  /* 0x000000b2b820723c */ /* 0x000fe20000041820 */
[----:B------:R-:W1:Y:S01]  /*2fe0*/  LDSM.16.M88.4 R176, [R214+0x1800] ;  /* 0x00180000d6b0783b */ /* 0x000e620000000200 */
[----:B------:R-:W-:Y:S05]  /*2ff0*/  DEPBAR.LE SB0, 0x0 ;  /* 0x000080000000791a */ /* 0x000fea0000000000 */
[----:B------:R-:W-:Y:S01]  /*3000*/  BAR.SYNC.DEFER_BLOCKING 0x0 ;  /* 0x0000000000007b1d */ /* 0x000fe20000010000 */
[-C--:B---3--:R-:W-:Y:S08]  /*3010*/  HMMA.16816.F32.BF16 R4, R180, R196.reuse, R4 ;  /* 0x000000c4b404723c */ /* 0x088ff00000041804 */
[C---:B----4-:R-:W-:Y:S08]  /*3020*/  HMMA.16816.F32.BF16 R8, R200.reuse, R196, R8 ;  /* 0x000000c4c808723c */ /* 0x050ff00000041808 */
[-C--:B------:R-:W-:Y:S08]  /*3030*/  HMMA.16816.F32.BF16 R12, R200, R198.reuse, R12 ;  /* 0x000000c6c80c723c */ /* 0x080ff0000004180c */
[C---:B------:R-:W-:Y:S08]  /*3040*/  HMMA.16816.F32.BF16 R16, R180.reuse, R198, R16 ;  /* 0x000000c6b410723c */ /* 0x040ff00000041810 */
[-C--:B-----5:R-:W-:Y:S08]  /*3050*/  HMMA.16816.F32.BF16 R20, R180, R172.reuse, R20 ;  /* 0x000000acb414723c */ /* 0x0a0ff00000041814 */
[C---:B------:R-:W-:Y:S08]  /*3060*/  HMMA.16816.F32.BF16 R24, R200.reuse, R172, R24 ;  /* 0x000000acc818723c */ /* 0x040ff00000041818 */
[-C--:B------:R-:W-:Y:S08]  /*3070*/  HMMA.16816.F32.BF16 R28, R200, R174.reuse, R28 ;  /* 0x000000aec81c723c */ /* 0x080ff0000004181c */
[----:B------:R-:W-:Y:S08]  /*3080*/  HMMA.16816.F32.BF16 R32, R180, R174, R32 ;  /* 0x000000aeb420723c */ /* 0x000ff00000041820 */
[-C--:B-1----:R-:W-:Y:S08]  /*3090*/  HMMA.16816.F32.BF16 R4, R188, R192.reuse, R4 ;  /* 0x000000c0bc04723c */ /* 0x082ff00000041804 */
[C---:B--2---:R-:W-:Y:S08]  /*30a0*/  HMMA.16816.F32.BF16 R8, R204.reuse, R192, R8 ;  /* 0x000000c0cc08723c */ /* 0x044ff00000041808 */
[-C--:B------:R-:W-:Y:S08]  /*30b0*/  HMMA.16816.F32.BF16 R12, R204, R194.reuse, R12 ;  /* 0x000000c2cc0c723c */ /* 0x080ff0000004180c */
[C---:B------:R-:W-:Y:S08]  /*30c0*/  HMMA.16816.F32.BF16 R16, R188.reuse, R194, R16 ;  /* 0x000000c2bc10723c */ /* 0x040ff00000041810 */
[-C--:B------:R-:W-:Y:S08]  /*30d0*/  HMMA.16816.F32.BF16 R20, R188, R176.reuse, R20 ;  /* 0x000000b0bc14723c */ /* 0x080ff00000041814 */
[C---:B------:R-:W-:Y:S08]  /*30e0*/  HMMA.16816.F32.BF16 R24, R204.reuse, R176, R24 ;  /* 0x000000b0cc18723c */ /* 0x040ff00000041818 */
[-C--:B------:R-:W-:Y:S08]  /*30f0*/  HMMA.16816.F32.BF16 R28, R204, R178.reuse, R28 ;  /* 0x000000b2cc1c723c */ /* 0x080ff0000004181c */
[----:B------:R-:W-:Y:S01]  /*3100*/  HMMA.16816.F32.BF16 R32, R188, R178, R32 ;  /* 0x000000b2bc20723c */ /* 0x000fe20000041820 */
[----:B------:R-:W-:-:S07]  /*3110*/  @P0 BRA `(.L_x_885) ;  /* 0xfffff68000000947 */ /* 0x000fce000383ffff */
.L_x_884:
        /* <DEDUP_REMOVED lines=398> */
.L_x_882:
[----:B------:R-:W2:Y:S01]  /*4a00*/  LDL R174, [R1] ;  /* 0x0000000001ae7983 */ /* 0x000ea20000100800 */
[----:B------:R-:W-:Y:S01]  /*4a10*/  ULDC.U8 UR4, c[0x0][0x329] ;  /* 0x0000ca4000047ab9 */ /* 0x000fe20000000000 */
[----:B------:R-:W-:Y:S01]  /*4a20*/  BSSY B0, `(.L_x_886) ;  /* 0x00001a6000007945 */ /* 0x000fe20003800000 */
[----:B------:R-:W-:Y:S01]  /*4a30*/  ULDC.U8 UR5, c[0x0][0x328] ;  /* 0x0000ca0000057ab9 */ /* 0x000fe20000000000 */
[----:B------:R-:W1:Y:S01]  /*4a40*/  SHFL.BFLY PT, R0, R245, 0x2, 0x1f ;  /* 0x0c401f00f5007f89 */ /* 0x000e6200000e0000 */
[----:B------:R-:W-:-:S02]  /*4a50*/  ISETP.NE.AND P0, PT, RZ, UR4, PT ;  /* 0x00000004ff007c0c */ /* 0x000fc4000bf05270 */
[----:B------:R-:W-:Y:S01]  /*4a60*/  ISETP.NE.AND P3, PT, RZ, UR5, PT ;  /* 0x00000005ff007c0c */ /* 0x000fe2000bf65270 */
[----:B------:R-:W3:Y:S04]  /*4a70*/  SHFL.BFLY PT, R5, R243, 0x2, 0x1f ;  /* 0x0c401f00f3057f89 */ /* 0x000ee800000e0000 */
[----:B------:R-:W4:Y:S04]  /*4a80*/  SHFL.BFLY PT, R2, R244, 0x2, 0x1f ;  /* 0x0c401f00f4027f89 */ /* 0x000f2800000e0000 */
[----:B------:R-:W5:Y:S02]  /*4a90*/  SHFL.BFLY PT, R4, R242, 0x2, 0x1f ;  /* 0x0c401f00f2047f89 */ /* 0x000f6400000e0000 */
[----:B------:R-:W-:-:S02]  /*4aa0*/  @P0 MOV R132, c[0x0][0x210] ;  /* 0x0000840000840a02 */ /* 0x000fc40000000f00 */
[----:B------:R-:W5:Y:S03]  /*4ab0*/  S2R R172, SR_TID.X ;  /* 0x0000000000ac7919 */ /* 0x000f660000002100 */
[----:B------:R-:W-:Y:S02]  /*4ac0*/  @P0 IMAD R132, R132, c[0x0][0x214], RZ ;  /* 0x0000850084840a24 */ /* 0x000fe400078e02ff */
[----:B-1----:R-:W-:Y:S02]  /*4ad0*/  FADD.FTZ R245, R0, R245 ;  /* 0x000000f500f57221 */ /* 0x002fe40000010000 */
[----:B---3--:R-:W-:-:S03]  /*4ae0*/  FADD.FTZ R243, R5, R243 ;  /* 0x000000f305f37221 */ /* 0x008fc60000010000 */
[----:B------:R-:W1:Y:S01]  /*4af0*/  SHFL.BFLY PT, R0, R245, 0x1, 0x1f ;  /* 0x0c201f00f5007f89 */ /* 0x000e6200000e0000 */
[----:B----4-:R-:W-:-:S03]  /*4b00*/  FADD.FTZ R244, R2, R244 ;  /* 0x000000f402f47221 */ /* 0x010fc60000010000 */
[----:B------:R-:W3:Y:S01]  /*4b10*/  SHFL.BFLY PT, R2, R243, 0x1, 0x1f ;  /* 0x0c201f00f3027f89 */ /* 0x000ee200000e0000 */
[----:B-----5:R-:W-:Y:S01]  /*4b20*/  FADD.FTZ R242, R4, R242 ;  /* 0x000000f204f27221 */ /* 0x020fe20000010000 */
[----:B------:R-:W-:Y:S02]  /*4b30*/  MOV R4, 0x3f800000 ;  /* 0x3f80000000047802 */ /* 0x000fe40000000f00 */
[----:B------:R-:W4:Y:S01]  /*4b40*/  SHFL.BFLY PT, R6, R244, 0x1, 0x1f ;  /* 0x0c201f00f4067f89 */ /* 0x000f2200000e0000 */
[----:B------:R-:W-:-:S03]  /*4b50*/  SHF.R.S32.HI R173, RZ, 0x1f, R172 ;  /* 0x0000001fffad7819 */ /* 0x000fc600000114ac */
[----:B------:R-:W5:Y:S01]  /*4b60*/  SHFL.BFLY PT, R5, R242, 0x1, 0x1f ;  /* 0x0c201f00f2057f89 */ /* 0x000f6200000e0000 */
[----:B------:R-:W-:-:S04]  /*4b70*/  LEA.HI R18, R173, R172, RZ, 0x2 ;  /* 0x000000acad127211 */ /* 0x000fc800078f10ff */
[----:B------:R-:W-:Y:S01]  /*4b80*/  SHF.R.S32.HI R8, RZ, 0x2, R18 ;  /* 0x00000002ff087819 */ /* 0x000fe20000011412 */
[----:B-1----:R-:W-:Y:S01]  /*4b90*/  FADD.FTZ R245, R245, R0 ;  /* 0x00000000f5f57221 */ /* 0x002fe20000010000 */
[----:B------:R-:W-:-:S04]  /*4ba0*/  MOV R0, 0x3f800000 ;  /* 0x3f80000000007802 */ /* 0x000fc80000000f00 */
[----:B------:R-:W-:Y:S01]  /*4bb0*/  FSETP.NE.FTZ.AND P6, PT, R245, RZ, PT ;  /* 0x000000fff500720b */ /* 0x000fe20003fd5000 */
[----:B---3--:R-:W-:Y:S01]  /*4bc0*/  FADD.FTZ R243, R243, R2 ;  /* 0x00000002f3f37221 */ /* 0x008fe20000010000 */
[----:B------:R-:W-:Y:S02]  /*4bd0*/  SHF.R.S32.HI R2, RZ, 0x1f, R18 ;  /* 0x0000001fff027819 */ /* 0x000fe40000011412 */
[----:B------:R-:W-:Y:S01]  /*4be0*/  LOP3.LUT R18, R18, 0x3ffffffc, RZ, 0xc0, !PT ;  /* 0x3ffffffc12127812 */ /* 0x000fe200078ec0ff */
[----:B----4-:R-:W-:Y:S01]  /*4bf0*/  FADD.FTZ R244, R244, R6 ;  /* 0x00000006f4f47221 */ /* 0x010fe20000010000 */
[----:B------:R-:W-:Y:S01]  /*4c00*/  LEA.HI R2, R2, R8, RZ, 0x3 ;  /* 0x0000000802027211 */ /* 0x000fe200078f18ff */
[----:B-----5:R-:W-:Y:S01]  /*4c10*/  FADD.FTZ R242, R242, R5 ;  /* 0x00000005f2f27221 */ /* 0x020fe20000010000 */
[----:B------:R-:W-:Y:S02]  /*4c20*/  IADD3 R18, -R18, R172, RZ ;  /* 0x000000ac12127210 */ /* 0x000fe40007ffe1ff */
[----:B------:R-:W-:-:S03]  /*4c30*/  LOP3.LUT R2, R2, 0xfffffff8, RZ, 0xc0, !PT ;  /* 0xfffffff802027812 */ /* 0x000fc600078ec0ff */
[----:B------:R-:W1:Y:S01]  /*4c40*/  @P6 MUFU.RCP R0, R245 ;  /* 0x000000f500006308 */ /* 0x000e620000001000 */
[----:B------:R-:W-:Y:S02]  /*4c50*/  FSETP.NE.FTZ.AND P5, PT, R244, RZ, PT ;  /* 0x000000fff400720b */ /* 0x000fe40003fb5000 */
[----:B------:R-:W-:Y:S02]  /*4c60*/  FSETP.NE.FTZ.AND P4, PT, R243, RZ, PT ;  /* 0x000000fff300720b */ /* 0x000fe40003f95000 */
[----:B------:R-:W-:-:S04]  /*4c70*/  @!P0 MOV R6, c[0x0][0x214] ;  /* 0x0000850000068a02 */ /* 0x000fc80000000f00 */
[----:B------:R-:W-:-:S05]  /*4c80*/  @!P0 SEL R132, R6, c[0x0][0x234], !P3 ;  /* 0x00008d0006848a07 */ /* 0x000fca0005800000 */
[----:B------:R-:W3:Y:S01]  /*4c90*/  @P5 MUFU.RCP R4, R244 ;  /* 0x000000f400045308 */ /* 0x000ee20000001000 */
[C---:B-1----:R-:W-:Y:S02]  /*4ca0*/  FMUL.FTZ R7, R0.reuse, R145 ;  /* 0x0000009100077220 */ /* 0x042fe40000410000 */
[C---:B------:R-:W-:Y:S02]  /*4cb0*/  FMUL.FTZ R144, R0.reuse, R144 ;  /* 0x0000009000907220 */ /* 0x040fe40000410000 */
[C---:B------:R-:W-:Y:S02]  /*4cc0*/  FMUL.FTZ R152, R0.reuse, R152 ;  /* 0x0000009800987220 */ /* 0x040fe40000410000 */
[C---:B------:R-:W-:Y:S01]  /*4cd0*/  FMUL.FTZ R153, R0.reuse, R153 ;  /* 0x0000009900997220 */ /* 0x040fe20000410000 */
[----:B------:R-:W-:Y:S01]  /*4ce0*/  F2FP.BF16.PACK_AB R7, R7, R144 ;  /* 0x000000900707723e */ /* 0x000fe200000010ff */
[C---:B------:R-:W-:Y:S02]  /*4cf0*/  FMUL.FTZ R13, R0.reuse, R36 ;  /* 0x00000024000d7220 */ /* 0x040fe40000410000 */
        /* <DEDUP_REMOVED lines=11> */
[----:B------:R-:W-:Y:S01]  /*4db0*/  MOV R68, 0x20 ;  /* 0x0000002000447802 */ /* 0x000fe20000000f00 */
[----:B------:R-:W-:-:S02]  /*4dc0*/  FMUL.FTZ R69, R0, R69 ;  /* 0x0000004500457220 */ /* 0x000fc40000410000 */
[C---:B------:R-:W-:Y:S02]  /*4dd0*/  FMUL.FTZ R80, R0.reuse, R80 ;  /* 0x0000005000507220 */ /* 0x040fe40000410000 */
[C---:B------:R-:W-:Y:S02]  /*4de0*/  FMUL.FTZ R81, R0.reuse, R81 ;  /* 0x0000005100517220 */ /* 0x040fe40000410000 */
[C---:B------:R-:W-:Y:S01]  /*4df0*/  FMUL.FTZ R145, R0.reuse, R84 ;  /* 0x0000005400917220 */ /* 0x040fe20000410000 */
[----:B------:R-:W-:Y:S01]  /*4e00*/  LEA.HI R84, R173, R172, RZ, 0x5 ;  /* 0x000000acad547211 */ /* 0x000fe200078f28ff */
[C---:B------:R-:W-:Y:S02]  /*4e10*/  FMUL.FTZ R85, R0.reuse, R85 ;  /* 0x0000005500557220 */ /* 0x040fe40000410000 */
[C---:B------:R-:W-:Y:S01]  /*4e20*/  FMUL.FTZ R96, R0.reuse, R96 ;  /* 0x0000006000607220 */ /* 0x040fe20000410000 */
[----:B------:R-:W-:Y:S01]  /*4e30*/  SHF.R.S32.HI R84, RZ, 0x5, R84 ;  /* 0x00000005ff547819 */ /* 0x000fe20000011454 */
[----:B------:R-:W-:-:S02]  /*4e40*/  FMUL.FTZ R97, R0, R97 ;  /* 0x0000006100617220 */ /* 0x000fc40000410000 */
[----:B------:R-:W-:Y:S01]  /*4e50*/  FMUL.FTZ R156, R0, R156 ;  /* 0x0000009c009c7220 */ /* 0x000fe20000410000 */
[----:B------:R-:W-:Y:S01]  /*4e60*/  LEA R18, R84, R18, 0x9 ;  /* 0x0000001254127211 */ /* 0x000fe200078e48ff */
        /* <DEDUP_REMOVED lines=8> */
[C---:B------:R-:W-:Y:S01]  /*4ef0*/  FMUL.FTZ R165, R0.reuse, R165 ;  /* 0x000000a500a57220 */ /* 0x040fe20000410000 */
[----:B------:R-:W-:Y:S01]  /*4f00*/  F2FP.BF16.PACK_AB R35, R121, R120 ;  /* 0x000000787923723e */ /* 0x000fe200000010ff */
[C---:B------:R-:W-:Y:S02]  /*4f10*/  FMUL.FTZ R168, R0.reuse, R168 ;  /* 0x000000a800a87220 */ /* 0x040fe40000410000 */
[----:B------:R-:W-:Y:S01]  /*4f20*/  FMUL.FTZ R169, R0, R169 ;  /* 0x000000a900a97220 */ /* 0x000fe20000410000 */
[----:B------:R-:W-:Y:S01]  /*4f30*/  IADD3 R0, R8, -R2, RZ ;  /* 0x8000000208007210 */ /* 0x000fe20007ffe0ff */
[C---:B---3--:R-:W-:Y:S01]  /*4f40*/  FMUL.FTZ R146, R4.reuse, R146 ;  /* 0x0000009204927220 */ /* 0x048fe20000410000 */
        /* <DEDUP_REMOVED lines=36> */
[C---:B------:R-:W-:Y:S01]  /*5190*/  FMUL.FTZ R87, R4.reuse, R87 ;  /* 0x0000005704577220 */ /* 0x040fe20000410000 */
[----:B------:R-:W-:Y:S01]  /*51a0*/  F2FP.BF16.PACK_AB R21, R21, R54 ;  /* 0x000000361515723e */ /* 0x000fe200000010ff */
[----:B------:R-:W-:Y:S01]  /*51b0*/  FMUL.FTZ R98, R4, R98 ;  /* 0x0000006204627220 */ /* 0x000fe20000410000 */
[----:B------:R-:W-:Y:S01]  /*51c0*/  F2FP.BF16.PACK_AB R55, R85, R145 ;  /* 0x000000915537723e */ /* 0x000fe200000010ff */
[C---:B-1----:R-:W-:Y:S01]  /*51d0*/  FMUL.FTZ R140, R2.reuse, R140 ;  /* 0x0000008c028c7220 */ /* 0x042fe20000410000 */
[----:B------:R-:W-:Y:S01]  /*51e0*/  F2FP.BF16.PACK_AB R54, R87, R86 ;  /* 0x000000565736723e */ /* 0x000fe200000010ff */
[----:B------:R-:W-:Y:S01]  /*51f0*/  FMUL.FTZ R5, R2, R141 ;  /* 0x0000008d02057220 */ /* 0x000fe20000410000 */
[----:B------:R-:W-:Y:S01]  /*5200*/  F2FP.BF16.PACK_AB R39, R161, R160 ;  /* 0x000000a0a127723e */ /* 0x000fe200000010ff */
[C---:B------:R-:W-:Y:S01]  /*5210*/  FMUL.FTZ R99, R4.reuse, R99 ;  /* 0x0000006304637220 */ /* 0x040fe20000410000 */
[----:B------:R-:W-:Y:S01]  /*5220*/  ISETP.NE.OR P3, PT, RZ, UR4, !P3 ;  /* 0x00000004ff007c0c */ /* 0x000fe2000df65670 */
[----:B------:R-:W1:Y:S01]  /*5230*/  @P1 MUFU.RCP R0, R242 ;  /* 0x000000f200001308 */ /* 0x000e620000001000 */
[C---:B------:R-:W-:Y:S01]  /*5240*/  FMUL.FTZ R158, R4.reuse, R158 ;  /* 0x0000009e049e7220 */ /* 0x040fe20000410000 */
[----:B------:R-:W-:Y:S01]  /*5250*/  F2FP.BF16.PACK_AB R5, R5, R140 ;  /* 0x0000008c0505723e */ /* 0x000fe200000010ff */
[----:B------:R-:W-:-:S02]  /*5260*/  FMUL.FTZ R159, R4, R159 ;  /* 0x0000009f049f7220 */ /* 0x000fc40000410000 */
[C---:B------:R-:W-:Y:S02]  /*5270*/  FMUL.FTZ R110, R4.reuse, R110 ;  /* 0x0000006e046e7220 */ /* 0x040fe40000410000 */
[C---:B------:R-:W-:Y:S02]  /*5280*/  FMUL.FTZ R111, R4.reuse, R111 ;  /* 0x0000006f046f7220 */ /* 0x040fe40000410000 */
[----:B------:R-:W-:Y:S01]  /*5290*/  FMUL.FTZ R162, R4, R162 ;  /* 0x000000a204a27220 */ /* 0x000fe20000410000 */
[----:B---3--:R-:W-:Y:S01]  /*52a0*/  IADD3 R7, R68, R20, RZ ;  /* 0x0000001444077210 */ /* 0x008fe20007ffe0ff */
[C---:B------:R-:W-:Y:S02]  /*52b0*/  FMUL.FTZ R163, R4.reuse, R163 ;  /* 0x000000a304a37220 */ /* 0x040fe40000410000 */
[C---:B------:R-:W-:Y:S02]  /*52c0*/  FMUL.FTZ R122, R4.reuse, R122 ;  /* 0x0000007a047a7220 */ /* 0x040fe40000410000 */
[C---:B------:R-:W-:Y:S01]  /*52d0*/  FMUL.FTZ R34, R4.reuse, R123 ;  /* 0x0000007b04227220 */ /* 0x040fe20000410000 */
[----:B------:R-:W-:Y:S01]  /*52e0*/  F2FP.BF16.PACK_AB R38, R163, R162 ;  /* 0x000000a2a326723e */ /* 0x000fe200000010ff */
[----:B------:R-:W-:-:S02]  /*52f0*/  FMUL.FTZ R166, R4, R166 ;  /* 0x000000a604a67220 */ /* 0x000fc40000410000 */
[----:B------:R-:W-:Y:S01]  /*5300*/  FMUL.FTZ R167, R4, R167 ;  /* 0x000000a704a77220 */ /* 0x000fe20000410000 */
[----:B------:R-:W-:Y:S01]  /*5310*/  F2FP.BF16.PACK_AB R34, R34, R122 ;  /* 0x0000007a2222723e */ /* 0x000fe200000010ff */
[C---:B------:R-:W-:Y:S02]  /*5320*/  FMUL.FTZ R170, R4.reuse, R170 ;  /* 0x000000aa04aa7220 */ /* 0x040fe40000410000 */
[----:B------:R-:W-:Y:S02]  /*5330*/  FMUL.FTZ R171, R4, R171 ;  /* 0x000000ab04ab7220 */ /* 0x000fe40000410000 */
[C---:B------:R-:W-:Y:S02]  /*5340*/  FMUL.FTZ R12, R2.reuse, R40 ;  /* 0x00000028020c7220 */ /* 0x040fe40000410000 */
[C---:B------:R-:W-:Y:S02]  /*5350*/  FMUL.FTZ R14, R2.reuse, R41 ;  /* 0x00000029020e7220 */ /* 0x040fe40000410000 */
[----:B------:R-:W-:-:S02]  /*5360*/  FMUL.FTZ R16, R2, R44 ;  /* 0x0000002c02107220 */ /* 0x000fc40000410000 */
[----:B------:R-:W-:Y:S01]  /*5370*/  FMUL.FTZ R24, R2, R45 ;  /* 0x0000002d02187220 */ /* 0x000fe20000410000 */
        /* <DEDUP_REMOVED lines=111> */
[----:B------:R5:W-:Y:S04]  /*5a70*/  STS [R20+0x2000], R8 ;  /* 0x0020000814007388 */ /* 0x000be80000000800 */
[----:B------:R-:W-:Y:S01]  /*5a80*/  STS [R20+0x2400], R11 ;  /* 0x0024000b14007388 */ /* 0x000fe20000000800 */
[----:B-1----:R-:W-:-:S02]  /*5a90*/  IADD3 R0, R18, R68, RZ ;  /* 0x0000004412007210 */ /* 0x002fc40007ffe0ff */
[----:B---3--:R-:W-:-:S03]  /*5aa0*/  MOV R5, 0x40 ;  /* 0x0000004000057802 */ /* 0x008fc60000000f00 */
[----:B------:R-:W-:Y:S01]  /*5ab0*/  STS [R0], R10 ;  /* 0x0000000a00007388 */ /* 0x000fe20000000800 */
[----:B------:R-:W-:-:S03]  /*5ac0*/  SEL R5, R5, 0xffffffc0, !P2 ;  /* 0xffffffc005057807 */ /* 0x000fc60005000000 */
[----:B------:R1:W-:Y:S01]  /*5ad0*/  STS [R0+0x400], R9 ;  /* 0x0004000900007388 */ /* 0x0003e20000000800 */
[----:B----4-:R-:W-:-:S03]  /*5ae0*/  IADD3 R4, R18, R5, RZ ;  /* 0x0000000512047210 */ /* 0x010fc60007ffe0ff */
[----:B------:R3:W-:Y:S01]  /*5af0*/  STS [R7], R13 ;  /* 0x0000000d07007388 */ /* 0x0007e20000000800 */
[----:B------:R-:W-:Y:S01]  /*5b00*/  IADD3 R6, R5, R20, RZ ;  /* 0x0000001405067210 */ /* 0x000fe20007ffe0ff */
[----:B-----5:R-:W4:Y:S01]  /*5b10*/  @P4 MUFU.LG2 R8, R243 ;  /* 0x000000f300084308 */ /* 0x020f220000000c00 */
[-C--:B------:R-:W-:Y:S01]  /*5b20*/  IADD3 R2, R0, R5.reuse, RZ ;  /* 0x0000000500027210 */ /* 0x080fe20007ffe0ff */
[----:B------:R-:W-:Y:S01]  /*5b30*/  STS [R7+0x400], R12 ;  /* 0x0004000c07007388 */ /* 0x000fe20000000800 */
[----:B------:R-:W-:-:S03]  /*5b40*/  IADD3 R5, R7, R5, RZ ;  /* 0x0000000507057210 */ /* 0x000fc60007ffe0ff */
[----:B------:R5:W-:Y:S04]  /*5b50*/  STS [R0+0x2000], R14 ;  /* 0x0020000e00007388 */ /* 0x000be80000000800 */
[----:B------:R2:W-:Y:S04]  /*5b60*/  STS [R0+0x2400], R15 ;  /* 0x0024000f00007388 */ /* 0x0005e80000000800 */
[----:B------:R-:W-:Y:S01]  /*5b70*/  STS [R7+0x2000], R24 ;  /* 0x0020001807007388 */ /* 0x000fe20000000800 */
[----:B----4-:R-:W-:-:S03]  /*5b80*/  @P4 FMUL.FTZ R8, R8, 0.69314718246459960938 ;  /* 0x3f31721808084820 */ /* 0x010fc60000410000 */
[----:B------:R-:W-:Y:S01]  /*5b90*/  STS [R7+0x2400], R23 ;  /* 0x0024001707007388 */ /* 0x000fe20000000800 */
[----:B-1----:R-:W1:Y:S03]  /*5ba0*/  @P5 MUFU.LG2 R9, R244 ;  /* 0x000000f400095308 */ /* 0x002e660000000c00 */
[----:B------:R-:W-:Y:S01]  /*5bb0*/  STS [R4], R22 ;  /* 0x0000001604007388 */ /* 0x000fe20000000800 */
[----:B---3--:R-:W-:Y:S01]  /*5bc0*/  MOV R13, 0x7f800000 ;  /* 0x7f800000000d7802 */ /* 0x008fe20000000f00 */
[----:B------:R-:W-:Y:S02]  /*5bd0*/  @P4 FFMA.FTZ R13, R134, c[0x0][0x238], R8 ;  /* 0x00008e00860d4a23 */ /* 0x000fe40000010008 */
[----:B------:R-:W-:Y:S04]  /*5be0*/  STS [R4+0x400], R21 ;  /* 0x0004001504007388 */ /* 0x000fe80000000800 */
[----:B------:R-:W-:Y:S01]  /*5bf0*/  STS [R6], R17 ;  /* 0x0000001106007388 */ /* 0x000fe20000000800 */
[----:B-----5:R-:W-:-:S03]  /*5c00*/  MOV R14, 0x7f800000 ;  /* 0x7f800000000e7802 */ /* 0x020fc60000000f00 */
[----:B------:R3:W-:Y:S01]  /*5c10*/  STS [R6+0x400], R16 ;  /* 0x0004001006007388 */ /* 0x0007e20000000800 */
[----:B-1----:R-:W-:Y:S01]  /*5c20*/  @P5 FMUL.FTZ R9, R9, 0.69314718246459960938 ;  /* 0x3f31721809095820 */ /* 0x002fe20000410000 */
[----:B--2---:R-:W-:Y:S02]  /*5c30*/  MOV R15, 0x7f800000 ;  /* 0x7f800000000f7802 */ /* 0x004fe40000000f00 */
[----:B------:R-:W-:Y:S01]  /*5c40*/  STS [R4+0x2000], R19 ;  /* 0x0020001304007388 */ /* 0x000fe20000000800 */
[----:B------:R-:W-:-:S03]  /*5c50*/  @P5 FFMA.FTZ R15, R135, c[0x0][0x238], R9 ;  /* 0x00008e00870f5a23 */ /* 0x000fc60000010009 */
[----:B------:R-:W-:Y:S04]  /*5c60*/  STS [R4+0x2400], R25 ;  /* 0x0024001904007388 */ /* 0x000fe80000000800 */
[----:B------:R-:W-:Y:S04]  /*5c70*/  STS [R6+0x2000], R65 ;  /* 0x0020004106007388 */ /* 0x000fe80000000800 */
        /* <DEDUP_REMOVED lines=34> */
[----:B--2---:R-:W1:Y:S03]  /*5ea0*/  @P1 MUFU.LG2 R7, R242 ;  /* 0x000000f200071308 */ /* 0x004e660000000c00 */
[----:B------:R-:W-:Y:S04]  /*5eb0*/  STS [R6+0x6000], R33 ;  /* 0x0060002106007388 */ /* 0x000fe80000000800 */
[----:B------:R2:W-:Y:S04]  /*5ec0*/  STS [R6+0x6400], R32 ;  /* 0x0064002006007388 */ /* 0x0005e80000000800 */
[----:B------:R-:W-:Y:S04]  /*5ed0*/  STS [R2+0x4000], R31 ;  /* 0x0040001f02007388 */ /* 0x000fe80000000800 */
[----:B------:R-:W-:Y:S01]  /*5ee0*/  STS [R2+0x4400], R30 ;  /* 0x0044001e02007388 */ /* 0x000fe20000000800 */
[----:B-1----:R-:W-:-:S03]  /*5ef0*/  @P1 FMUL.FTZ R7, R7, 0.69314718246459960938 ;  /* 0x3f31721807071820 */ /* 0x002fc60000410000 */
[----:B------:R-:W-:Y:S01]  /*5f00*/  STS [R5+0x4000], R27 ;  /* 0x0040001b05007388 */ /* 0x000fe20000000800 */
[----:B------:R-:W-:-:S03]  /*5f10*/  @P1 FFMA.FTZ R14, R3, c[0x0][0x238], R7 ;  /* 0x00008e00030e1a23 */ /* 0x000fc60000010007 */
[----:B------:R-:W-:Y:S04]  /*5f20*/  STS [R5+0x4400], R26 ;  /* 0x0044001a05007388 */ /* 0x000fe80000000800 */
[----:B------:R-:W-:Y:S04]  /*5f30*/  STS [R2+0x6000], R29 ;  /* 0x0060001d02007388 */ /* 0x000fe80000000800 */
[----:B------:R1:W-:Y:S01]  /*5f40*/  STS [R2+0x6400], R28 ;  /* 0x0064001c02007388 */ /* 0x0003e20000000800 */
[----:B--2---:R-:W-:Y:S02]  /*5f50*/  @P0 MOV R6, c[0x0][0x210] ;  /* 0x0000840000060a02 */ /* 0x004fe40000000f00 */
[----:B------:R-:W-:Y:S01]  /*5f60*/  @!P0 MOV R6, 0x1 ;  /* 0x0000000100068802 */ /* 0x000fe20000000f00 */
[----:B------:R-:W-:Y:S04]  /*5f70*/  STS [R5+0x6000], R67 ;  /* 0x0060004305007388 */ /* 0x000fe80000000800 */
[----:B------:R2:W-:Y:S04]  /*5f80*/  STS [R5+0x6400], R66 ;  /* 0x0064004205007388 */ /* 0x0005e80000000800 */
[----:B------:R-:W-:Y:S06]  /*5f90*/  BAR.SYNC.DEFER_BLOCKING 0x0 ;  /* 0x0000000000007b1d */ /* 0x000fec0000010000 */
[----:B------:R-:W3:Y:S04]  /*5fa0*/  S2R R18, SR_CTAID.Y ;  /* 0x0000000000127919 */ /* 0x000ee80000002600 */
[----:B------:R-:W4:Y:S01]  /*5fb0*/  S2R R19, SR_CTAID.Z ;  /* 0x0000000000137919 */ /* 0x000f220000002700 */
[----:B-1----:R-:W1:Y:S03]  /*5fc0*/  @P6 MUFU.LG2 R2, R245 ;  /* 0x000000f500026308 */ /* 0x002e660000000c00 */
[----:B------:R-:W5:Y:S01]  /*5fd0*/  S2R R17, SR_CTAID.X ;  /* 0x0000000000117919 */ /* 0x000f620000002500 */
[----:B--2---:R-:W-:-:S03]  /*5fe0*/  CS2R R4, SRZ ;  /* 0x0000000000047805 */ /* 0x004fc6000001ff00 */
[----:B------:R2:W2:Y:S04]  /*5ff0*/  LDS.128 R20, [R223] ;  /* 0x00000000df147984 */ /* 0x0004a80000000c00 */
[----:B------:R2:W2:Y:S01]  /*6000*/  LDS.128 R28, [R223+0x800] ;  /* 0x00080000df1c7984 */ /* 0x0004a20000000c00 */
[----:B-1----:R-:W-:Y:S02]  /*6010*/  @P6 FMUL.FTZ R2, R2, 0.69314718246459960938 ;  /* 0x3f31721802026820 */ /* 0x002fe40000410000 */
[C---:B---3--:R-:W-:Y:S01]  /*6020*/  IMAD R0, R18.reuse, R0, RZ ;  /* 0x0000000012007224 */ /* 0x048fe200078e02ff */
[----:B------:R1:W3:Y:S01]  /*6030*/  LDS.128 R36, [R223+0x1000] ;  /* 0x00100000df247984 */ /* 0x0002e20000000c00 */
[----:B------:R-:W-:Y:S02]  /*6040*/  @!P3 IMAD R10, R18, c[0x0][0x214], RZ ;  /* 0x00008500120aba24 */ /* 0x000fe400078e02ff */
[----:B------:R-:W-:Y:S01]  /*6050*/  @P6 FFMA.FTZ R16, R136, c[0x0][0x238], R2 ;  /* 0x00008e0088106a23 */ /* 0x000fe20000010002 */
[----:B------:R1:W1:Y:S01]  /*6060*/  LDS.128 R44, [R223+0x1800] ;  /* 0x00180000df2c7984 */ /* 0x0002620000000c00 */
[----:B------:R-:W-:-:S02]  /*6070*/  SEL R0, R0, RZ, P3 ;  /* 0x000000ff00007207 */ /* 0x000fc40001800000 */
[----:B------:R-:W-:Y:S01]  /*6080*/  @!P3 SHF.R.S32.HI R5, RZ, 0x1f, R10 ;  /* 0x0000001fff05b819 */ /* 0x000fe2000001140a */
[----:B------:R1:W1:Y:S01]  /*6090*/  LDS.128 R56, [R223+0x2000] ;  /* 0x00200000df387984 */ /* 0x0002620000000c00 */
[----:B------:R-:W-:Y:S01]  /*60a0*/  @!P3 MOV R4, R10 ;  /* 0x0000000a0004b202 */ /* 0x000fe20000000f00 */
[----:B----4-:R-:W-:Y:S01]  /*60b0*/  IMAD R2, R19, R132, R0 ;  /* 0x0000008413027224 */ /* 0x010fe200078e0200 */
[----:B------:R-:W-:Y:S01]  /*60c0*/  LOP3.LUT P3, RZ, R174, 0x3, RZ, 0xc0, !PT ;  /* 0x00000003aeff7812 */ /* 0x000fe2000786c0ff */
[----:B------:R4:W1:Y:S01]  /*60d0*/  LDS.128 R80, [R223+0x2800] ;  /* 0x00280000df507984 */ /* 0x0008620000000c00 */
[----:B-----5:R-:W-:-:S03]  /*60e0*/  IMAD R0, R17, R6, RZ ;  /* 0x0000000611007224 */ /* 0x020fc600078e02ff */
[----:B------:R4:W1:Y:S02]  /*60f0*/  LDS.128 R76, [R223+0x3000] ;  /* 0x00300000df4c7984 */ /* 0x0008640000000c00 */
[----:B------:R-:W-:Y:S02]  /*6100*/  SHF.L.U32 R0, R0, 0x7, RZ ;  /* 0x0000000700007819 */ /* 0x000fe400000006ff */
[----:B------:R4:W1:Y:S02]  /*6110*/  LDS.128 R72, [R223+0x3800] ;  /* 0x00380000df487984 */ /* 0x0008640000000c00 */
[----:B------:R-:W-:Y:S02]  /*6120*/  IADD3 R10, P2, P0, R0, R4, R2 ;  /* 0x00000004000a7210 */ /* 0x000fe4000785e002 */
[----:B------:R4:W1:Y:S01]  /*6130*/  LDS.128 R24, [R223+0x4000] ;  /* 0x00400000df187984 */ /* 0x0008620000000c00 */
[----:B------:R-:W-:Y:S02]  /*6140*/  SHF.R.S32.HI R0, RZ, 0x1f, R0 ;  /* 0x0000001fff007819 */ /* 0x000fe40000011400 */
        /* <DEDUP_REMOVED lines=10> */
[----:B--23--:R-:W-:Y:S01]  /*61f0*/  SHF.R.S32.HI R2, RZ, 0x1f, R84 ;  /* 0x0000001fff027819 */ /* 0x00cfe20000011454 */
        /* <DEDUP_REMOVED lines=40> */
.L_x_887:
[----:B--23--:R-:W-:Y:S05]  /*6480*/  BSYNC B0 ;  /* 0x0000000000007941 */ /* 0x00cfea0003800000 */
.L_x_886:
        /* <DEDUP_REMOVED lines=59> */
.L_x_888:
        /* <DEDUP_REMOVED lines=12> */
.L_x_2387:


//--------------------- .text._ZN5flash16flash_fwd_kernelI23Flash_fwd_kernel_traitsILi128ELi128ELi32ELi4ELb0ELb0EN7cutlass10bfloat16_tE19Flash_kernel_traitsILi128ELi128ELi32ELi4ES3_EELb0ELb0ELb0ELb0ELb0ELb0ELb0ELb0EEEvNS_16Flash_fwd_paramsE --------------------------
	.section	.text._ZN5flash16flash_fwd_kernelI23Flash_fwd_kernel_traitsILi128ELi128ELi32ELi4ELb0ELb0EN7cutlass10bfloat16_tE19Flash_kernel_traitsILi128ELi128ELi32ELi4ES3_EELb0ELb0ELb0ELb0ELb0ELb0ELb0ELb0EEEvNS_16Flash_fwd_paramsE,"ax",@progbits
	.sectioninfo	@"SHI_REGISTERS=255"
	.align	128
        .global         _ZN5flash16flash_fwd_kernelI23Flash_fwd_kernel_traitsILi128ELi128ELi32ELi4ELb0ELb0EN7cutlass10bfloat16_tE19Flash_kernel_traitsILi128ELi128ELi32ELi4ES3_EELb0ELb0ELb0ELb0ELb0ELb0ELb0ELb0EEEvNS_16Flash_fwd_paramsE
        .type           _ZN5flash16flash_fwd_kernelI23Flash_fwd_kernel_traitsILi128ELi128ELi32ELi4ELb0ELb0EN7cutlass10bfloat16_tE19Flash_kernel_traitsILi128ELi128ELi32ELi4ES3_EELb0ELb0ELb0ELb0ELb0ELb0ELb0ELb0EEEvNS_16Flash_fwd_paramsE,@function
        .size           _ZN5flash16flash_fwd_kernelI23Flash_fwd_kernel_traitsILi128ELi128ELi32ELi4ELb0ELb0EN7cutlass10bfloat16_tE19Flash_kernel_traitsILi128ELi128ELi32ELi4ES3_EELb0ELb0ELb0ELb0ELb0ELb0ELb0ELb0EEEvNS_16Flash_fwd_paramsE,(.L_x_2388 - _ZN5flash16flash_fwd_kernelI23Flash_fwd_kernel_traitsILi128ELi128ELi32ELi4ELb0ELb0EN7cutlass10bfloat16_tE19Flash_kernel_traitsILi128ELi128ELi32ELi4ES3_EELb0ELb0ELb0ELb0ELb0ELb0ELb0ELb0EEEvNS_16Flash_fwd_paramsE)
        .other          _ZN5flash16flash_fwd_kernelI23Flash_fwd_kernel_traitsILi128ELi128ELi32ELi4ELb0ELb0EN7cutlass10bfloat16_tE19Flash_kernel_traitsILi128ELi128ELi32ELi4ES3_EELb0ELb0ELb0ELb0ELb0ELb0ELb0ELb0EEEvNS_16Flash_fwd_paramsE,@"STO_CUDA_ENTRY STV_DEFAULT"
_ZN5flash16flash_fwd_kernelI23Flash_fwd_kernel_traitsILi128ELi128ELi32ELi4ELb0ELb0EN7cutlass10bfloat16_tE19Flash_kernel_traitsILi128ELi128ELi32ELi4ES3_EELb0ELb0ELb0ELb0ELb0ELb0ELb0ELb0EEEvNS_16Flash_fwd_paramsE:
.text._ZN5flash16flash_fwd_kernelI23Flash_fwd_kernel_traitsILi128ELi128ELi32ELi4ELb0ELb0EN7cutlass10bfloat16_tE19Flash_kernel_traitsILi128ELi128ELi32ELi4ES3_EELb0ELb0ELb0ELb0ELb0ELb0ELb0ELb0EEEvNS_16Flash_fwd_paramsE:
[----:B------:R-:W-:Y:S02]  /*0000*/  MOV R1, c[0x0][0x28] ;  /* 0x00000a0000017a02 */ /* 0x000fe40000000f00 */
[----:B------:R-:W1:Y:S01]  /*0010*/  LDC.U8 R0, c[0x0][0x312] ;  /* 0x0000c480ff007b82 */ /* 0x000e620000000000 */
[----:B------:R-:W2:Y:S01]  /*0020*/  S2R R17, SR_CTAID.Y ;  /* 0x0000000000117919 */ /* 0x000ea20000002600 */
[----:B------:R-:W-:Y:S01]  /*0030*/  ISETP.NE.U32.AND P2, PT, RZ, c[0x0][0x240], PT ;  /* 0x00009000ff007a0c */ /* 0x000fe20003f45070 */
[----:B------:R-:W-:Y:S01]  /*0040*/  IMAD.MOV.U32 R24, RZ, RZ, 0x4 ;  /* 0x00000004ff187424 */ /* 0x000fe200078e00ff */
[----:B------:R-:W-:Y:S01]  /*0050*/  ISETP.EQ.U32.AND P1, PT, RZ, c[0x0][0x248], PT ;  /* 0x00009200ff007a0c */ /* 0x000fe20003f22070 */
[----:B------:R-:W-:Y:S01]  /*0060*/  IMAD.MOV.U32 R251, RZ, RZ, -0x1 ;  /* 0xfffffffffffb7424 */ /* 0x000fe200078e00ff */
[----:B------:R-:W-:Y:S01]  /*0070*/  ISETP.NE.AND.EX P2, PT, RZ, c[0x0][0x244], PT, P2 ;  /* 0x00009100ff007a0c */ /* 0x000fe20003f45320 */
[----:B------:R-:W-:Y:S01]  /*0080*/  ULDC.64 UR4, c[0x0][0x118] ;  /* 0x0000460000047ab9 */ /* 0x000fe20000000a00 */
[----:B------:R-:W-:Y:S01]  /*0090*/  IMAD.MOV.U32 R8, RZ, RZ, -0x1 ;  /* 0xffffffffff087424 */ /* 0x000fe200078e00ff */
[----:B------:R-:W-:Y:S02]  /*00a0*/  ISETP.NE.U32.AND P0, PT, RZ, c[0x0][0x250], PT ;  /* 0x00009400ff007a0c */ /* 0x000fe40003f05070 */
[----:B------:R-:W-:-:S02]  /*00b0*/  IADD3 R1, R1, -0x18, RZ ;  /* 0xffffffe801017810 */ /* 0x000fc40007ffe0ff */
[----:B------:R-:W-:Y:S02]  /*00c0*/  ISETP.NE.AND.EX P0, PT, RZ, c[0x0][0x254], PT, P0 ;  /* 0x00009500ff007a0c */ /* 0x000fe40003f05300 */
[----:B-1----:R-:W-:Y:S01]  /*00d0*/  ISETP.NE.AND P3, PT, R0, RZ, PT ;  /* 0x000000ff0000720c */ /* 0x002fe20003f65270 */
[----:B--2---:R-:W-:-:S03]  /*00e0*/  IMAD.WIDE R2, R17, R24, c[0x0][0x240] ;  /* 0x0000900011027625 */ /* 0x004fc600078e0218 */
[----:B------:R-:W-:Y:S01]  /*00f0*/  ISETP.EQ.OR.EX P1, PT, RZ, c[0x0][0x24c], !P3, P1 ;  /* 0x00009300ff007a0c */ /* 0x000fe20005f22710 */
[----:B------:R-:W-:Y:S01]  /*0100*/  IMAD.WIDE R4, R17, R24, c[0x0][0x248] ;  /* 0x0000920011047625 */ /* 0x000fe200078e0218 */
[----:B------:R1:W2:Y:S04]  /*0110*/  @P2 LDG.E R251, [R2.64] ;  /* 0x0000000402fb2981 */ /* 0x0002a8000c1e1900 */
[----:B------:R1:W2:Y:S01]  /*0120*/  @P2 LDG.E R0, [R2.64+0x4] ;  /* 0x0000040402002981 */ /* 0x0002a2000c1e1900 */
[----:B------:R-:W-:-:S06]  /*0130*/  IMAD.MOV.U32 R6, RZ, RZ, RZ ;  /* 0x000000ffff067224 */ /* 0x000fcc00078e00ff */
[----:B------:R3:W5:Y:S04]  /*0140*/  @!P1 LDG.E R8, [R4.64] ;  /* 0x0000000404089981 */ /* 0x000768000c1e1900 */
[----:B------:R-:W4:Y:S04]  /*0150*/  S2R R240, SR_CTAID.X ;  /* 0x0000000000f07919 */ /* 0x000f280000002500 */
[----:B------:R-:W2:Y:S01]  /*0160*/  S2R R25, SR_CTAID.Z ;  /* 0x0000000000197919 */ /* 0x000ea20000002700 */
[----:B-1----:R-:W-:-:S05]  /*0170*/  @P0 IMAD.WIDE R2, R17, R24, c[0x0][0x250] ;  /* 0x0000940011020625 */ /* 0x002fca00078e0218 */
[----:B------:R3:W5:Y:S01]  /*0180*/  @P0 LDG.E R6, [R2.64] ;  /* 0x0000000402060981 */ /* 0x000762000c1e1900 */
[----:B------:R-:W-:-:S04]  /*0190*/  ISETP.NE.U32.AND P0, PT, RZ, c[0x0][0x248], PT ;  /* 0x00009200ff007a0c */ /* 0x000fc80003f05070 */
[----:B------:R-:W-:Y:S01]  /*01a0*/  ISETP.NE.AND.EX P0, PT, RZ, c[0x0][0x24c], PT, P0 ;  /* 0x00009300ff007a0c */ /* 0x000fe20003f05300 */
[----:B--2---:R-:W-:Y:S02]  /*01b0*/  @P2 IMAD.IADD R14, R0, 0x1, -R251 ;  /* 0x00000001000e2824 */ /* 0x004fe400078e0afb */
[----:B------:R-:W-:-:S10]  /*01c0*/  @!P2 IMAD.MOV.U32 R14, RZ, RZ, c[0x0][0x214] ;  /* 0x00008500ff0ea624 */ /* 0x000fd400078e00ff */
[----:B------:R-:W-:Y:S05]  /*01d0*/  @!P0 BRA `(.L_x_889) ;  /* 0x0000004000008947 */ /* 0x000fea0003800000 */
[----:B---34-:R-:W2:Y:S02]  /*01e0*/  @P3 LDG.E R0, [R4.64+0x4] ;  /* 0x0000040404003981 */ /* 0x018ea4000c1e1900 */
[----:B--2--5:R-:W-:-:S06]  /*01f0*/  @P3 IADD3 R0, R0, -R8, RZ ;  /* 0x8000000800003210 */ /* 0x024fcc0007ffe0ff */
[----:B------:R1:W5:Y:S01]  /*0200*/  @!P3 LDG.E R0, [R4.64] ;  /* 0x000000040400b981 */ /* 0x000362000c1e1900 */
[----:B------:R-:W-:Y:S05]  /*0210*/  BRA `(.L_x_890) ;  /* 0x0000001000007947 */ /* 0x000fea0003800000 */
.L_x_889:
[----:B---34-:R-:W-:Y:S02]  /*0220*/  MOV R0, c[0x0][0x218] ;  /* 0x0000860000007a02 */ /* 0x018fe40000000f00 */
.L_x_890:
[----:B------:R-:W-:-:S04]  /*0230*/  ISETP.NE.U32.AND P2, PT, RZ, c[0x0][0x258], PT ;  /* 0x00009600ff007a0c */ /* 0x000fc80003f45070 */
[----:B------:R-:W-:-:S13]  /*0240*/  ISETP.NE.AND.EX P2, PT, RZ, c[0x0][0x25c], PT, P2 ;  /* 0x00009700ff007a0c */ /* 0x000fda0003f45320 */
[----:B------:R-:W-:-:S06]  /*0250*/  @P2 IMAD.WIDE R2, R17, R24, c[0x0][0x258] ;  /* 0x0000960011022625 */ /* 0x000fcc00078e0218 */
        /* <DEDUP_REMOVED lines=9> */
[----:B------:R-:W2:Y:S01]  /*02f0*/  S2R R89, SR_TID.X ;  /* 0x0000000000597919 */ /* 0x000ea20000002100 */
        /* <DEDUP_REMOVED lines=10> */
[----:B------:R-:W-:Y:S01]  /*03a0*/  @!P1 IMAD R7, R4, c[0x0][0x178], RZ ;  /* 0x00005e0004079a24 */ /* 0x000fe200078e02ff */
[----:B------:R-:W-:Y:S01]  /*03b0*/  @P1 MOV R11, R2 ;  /* 0x00000002000b1202 */ /* 0x000fe20000000f00 */
[----:B------:R-:W-:Y:S02]  /*03c0*/  @P1 IMAD R13, R251, c[0x0][0x194], R3 ;  /* 0x00006500fb0d1a24 */ /* 0x000fe400078e0203 */
        /* <DEDUP_REMOVED lines=19> */
.L_x_892:
        /* <DEDUP_REMOVED lines=42> */
.L_x_893:
[----:B--2---:R-:W-:Y:S01]  /*07a0*/  SHF.R.S32.HI R21, RZ, 0x1f, R89 ;  /* 0x0000001fff157819 */ /* 0x004fe20000011459 */
[----:B------:R-:W-:Y:S01]  /*07b0*/  IMAD R17, R7, c[0x0][0x1a8], RZ ;  /* 0x00006a0007117a24 */ /* 0x000fe200078e02ff */
[----:B------:R-:W-:Y:S01]  /*07c0*/  BSSY B0, `(.L_x_894) ;  /* 0x0000052000007945 */ /* 0x000fe20003800000 */
[----:B------:R-:W-:Y:S01]  /*07d0*/  IMAD.IADD R250, R14, 0x1, -R250 ;  /* 0x000000010efa7824 */ /* 0x000fe200078e0afa */
[-C--:B------:R-:W-:Y:S01]  /*07e0*/  LEA.HI R2, R21, R89.reuse, RZ, 0x3 ;  /* 0x0000005915027211 */ /* 0x080fe200078f18ff */
[----:B------:R-:W-:Y:S01]  /*07f0*/  IMAD R17, R25, c[0x0][0x1ac], R17 ;  /* 0x00006b0019117a24 */ /* 0x000fe200078e0211 */
[----:B------:R-:W-:Y:S02]  /*0800*/  LEA.HI R23, R21, R89, RZ, 0x4 ;  /* 0x0000005915177211 */ /* 0x000fe400078f20ff */
[----:B------:R-:W-:-:S02]  /*0810*/  SHF.R.S32.HI R8, RZ, 0x3, R2 ;  /* 0x00000003ff087819 */ /* 0x000fc40000011402 */
[----:B------:R-:W-:Y:S02]  /*0820*/  LOP3.LUT R2, R2, 0xfffffff8, RZ, 0xc0, !PT ;  /* 0xfffffff802027812 */ /* 0x000fe400078ec0ff */
        /* <DEDUP_REMOVED lines=9> */
[----:B------:R-:W-:Y:S01]  /*08c0*/  SHF.R.S32.HI R4, RZ, 0x1f, R0 ;  /* 0x0000001fff047819 */ /* 0x000fe20000011400 */
[----:B------:R-:W-:Y:S01]  /*08d0*/  IMAD.WIDE R240, R240, 0x80, R8 ;  /* 0x00000080f0f07825 */ /* 0x000fe200078e0208 */
[----:B------:R-:W-:-:S02]  /*08e0*/  LOP3.LUT R3, R2, 0x38, R238, 0xf8, !PT ;  /* 0x0000003802037812 */ /* 0x000fc400078ef8ee */
[----:B------:R-:W-:Y:S01]  /*08f0*/  SHF.R.U32.HI R2, RZ, 0x3, R2 ;  /* 0x00000003ff027819 */ /* 0x000fe20000011602 */
[----:B------:R-:W-:Y:S01]  /*0900*/  IMAD R14, R8, c[0x0][0x1a4], R14 ;  /* 0x00006900080e7a24 */ /* 0x000fe200078e020e */
[----:B------:R-:W-:Y:S01]  /*0910*/  LEA.HI R22, R4, R0, RZ, 0x3 ;  /* 0x0000000004167211 */ /* 0x000fe200078f18ff */
[----:B------:R-:W-:Y:S01]  /*0920*/  IMAD.SHL.U32 R4, R5, 0x8, RZ ;  /* 0x0000000805047824 */ /* 0x000fe200078e00ff */
[----:B------:R-:W-:Y:S02]  /*0930*/  LOP3.LUT R3, R3, R2, RZ, 0x3c, !PT ;  /* 0x0000000203037212 */ /* 0x000fe400078e3cff */
[----:B------:R-:W-:Y:S02]  /*0940*/  LOP3.LUT R2, R22, 0xfffffff8, RZ, 0xc0, !PT ;  /* 0xfffffff816027812 */ /* 0x000fe400078ec0ff */
[----:B------:R-:W-:Y:S02]  /*0950*/  SHF.R.S32.HI R239, RZ, 0x1f, R238 ;  /* 0x0000001fffef7819 */ /* 0x000fe400000114ee */
[----:B------:R-:W-:Y:S01]  /*0960*/  LOP3.LUT R223, R3, 0xfffffe00, R4, 0xf8, !PT ;  /* 0xfffffe0003df7812 */ /* 0x000fe200078ef804 */
[----:B------:R-:W-:Y:S01]  /*0970*/  IMAD.IADD R20, R0, 0x1, -R2 ;  /* 0x0000000100147824 */ /* 0x000fe200078e0a02 */
[----:B------:R-:W-:Y:S01]  /*0980*/  IADD3 R2, P0, R238, R11, RZ ;  /* 0x0000000bee027210 */ /* 0x000fe20007f1e0ff */
[----:B------:R-:W-:Y:S01]  /*0990*/  IMAD.WIDE.U32 R6, R8, c[0x0][0x198], R238 ;  /* 0x0000660008067a25 */ /* 0x000fe200078e00ee */
[----:B------:R-:W-:-:S02]  /*09a0*/  SHF.R.S32.HI R11, RZ, 0x1f, R10 ;  /* 0x0000001fff0b7819 */ /* 0x000fc4000001140a */
[----:B------:R-:W-:Y:S01]  /*09b0*/  IADD3 R244, R238, 0x40, RZ ;  /* 0x00000040eef47810 */ /* 0x000fe20007ffe0ff */
[----:B------:R-:W-:Y:S01]  /*09c0*/  IMAD R0, R9, c[0x0][0x198], RZ ;  /* 0x0000660009007a24 */ /* 0x000fe200078e02ff */
[----:B------:R-:W-:Y:S01]  /*09d0*/  IADD3 R6, P1, R12, R6, RZ ;  /* 0x000000060c067210 */ /* 0x000fe20007f3e0ff */
[----:B------:R-:W-:Y:S02]  /*09e0*/  IMAD.X R3, R239, 0x1, R13, P0 ;  /* 0x00000001ef037824 */ /* 0x000fe400000e060d */
[----:B------:R-:W-:-:S04]  /*09f0*/  IMAD.WIDE.U32 R4, R8, c[0x0][0x1a0], R238 ;  /* 0x0000680008047a25 */ /* 0x000fc800078e00ee */
[----:B------:R-:W-:Y:S02]  /*0a00*/  IMAD R0, R8, c[0x0][0x19c], R0 ;  /* 0x0000670008007a24 */ /* 0x000fe400078e0200 */
[----:B------:R-:W-:Y:S01]  /*0a10*/  IMAD.WIDE.U32 R12, R25, c[0x0][0x1a8], R2 ;  /* 0x00006a00190c7a25 */ /* 0x000fe200078e0002 */
[----:B------:R-:W-:Y:S02]  /*0a20*/  IADD3 R2, P0, R15, R4, RZ ;  /* 0x000000040f027210 */ /* 0x000fe40007f1e0ff */
[----:B------:R-:W-:Y:S01]  /*0a30*/  IADD3.X R7, R18, R7, R0, P1, !PT ;  /* 0x0000000712077210 */ /* 0x000fe20000ffe400 */
[C---:B------:R-:W-:Y:S01]  /*0a40*/  IMAD R0, R11.reuse, c[0x0][0x1b8], RZ ;  /* 0x00006e000b007a24 */ /* 0x040fe200078e02ff */
[----:B------:R-:W-:Y:S01]  /*0a50*/  IADD3.X R3, R16, R5, R14, P0, !PT ;  /* 0x0000000510037210 */ /* 0x000fe200007fe40e */
[----:B------:R-:W-:Y:S01]  /*0a60*/  IMAD R4, R11, c[0x0][0x1b0], RZ ;  /* 0x00006c000b047a24 */ /* 0x000fe200078e02ff */
[----:B------:R-:W-:Y:S01]  /*0a70*/  R2P PR, R20, 0x6 ;  /* 0x0000000614007804 */ /* 0x000fe20000000000 */
[----:B------:R-:W-:Y:S01]  /*0a80*/  IMAD R5, R10, c[0x0][0x1bc], R0 ;  /* 0x00006f000a057a24 */ /* 0x000fe200078e0200 */
[----:B------:R-:W-:Y:S01]  /*0a90*/  ISETP.GE.AND P0, PT, R8, R250, PT ;  /* 0x000000fa0800720c */ /* 0x000fe20003f06270 */
[----:B------:R-:W-:Y:S01]  /*0aa0*/  IMAD.MOV.U32 R0, RZ, RZ, 0x20 ;  /* 0x00000020ff007424 */ /* 0x000fe200078e00ff */
[----:B------:R-:W-:Y:S01]  /*0ab0*/  LEA.HI R11, R21, R89, RZ, 0x5 ;  /* 0x00000059150b7211 */ /* 0x000fe200078f28ff */
[----:B------:R-:W-:-:S02]  /*0ac0*/  IMAD.MOV.U32 R16, RZ, RZ, 0x10 ;  /* 0x00000010ff107424 */ /* 0x000fc400078e00ff */
[C---:B------:R-:W-:Y:S01]  /*0ad0*/  IMAD R14, R10.reuse, c[0x0][0x1b4], R4 ;  /* 0x00006d000a0e7a24 */ /* 0x040fe200078e0204 */
[----:B------:R-:W-:Y:S01]  /*0ae0*/  SHF.R.S32.HI R58, RZ, 0x5, R11 ;  /* 0x00000005ff3a7819 */ /* 0x000fe2000001140b */
[----:B------:R-:W-:Y:S01]  /*0af0*/  IMAD.WIDE.U32 R248, R10, c[0x0][0x1b0], R6 ;  /* 0x00006c000af87a25 */ /* 0x000fe200078e0006 */
[----:B------:R-:W-:Y:S02]  /*0b00*/  SEL R0, R0, 0xffffffe0, !P2 ;  /* 0xffffffe000007807 */ /* 0x000fe40005000000 */
[----:B------:R-:W-:Y:S01]  /*0b10*/  SEL R4, R16, 0xfffffff0, !P1 ;  /* 0xfffffff010047807 */ /* 0x000fe20004800000 */
[----:B------:R-:W-:-:S04]  /*0b20*/  IMAD.WIDE.U32 R246, R10, c[0x0][0x1b8], R2 ;  /* 0x00006e000af67a25 */ /* 0x000fc800078e0002 */
[----:B------:R-:W-:Y:S02]  /*0b30*/  IMAD.SHL.U32 R223, R223, 0x2, RZ ;  /* 0x00000002dfdf7824 */ /* 0x000fe400078e00ff */
[----:B------:R-:W-:Y:S02]  /*0b40*/  IMAD.IADD R11, R13, 0x1, R17 ;  /* 0x000000010d0b7824 */ /* 0x000fe400078e0211 */
[----:B------:R-:W-:Y:S02]  /*0b50*/  IMAD.IADD R243, R249, 0x1, R14 ;  /* 0x00000001f9f37824 */ /* 0x000fe400078e020e */
[----:B------:R-:W-:Y:S01]  /*0b60*/  IMAD.IADD R245, R247, 0x1, R5 ;  /* 0x00000001f7f57824 */ /* 0x000fe200078e0205 */
[----:B------:R-:W-:Y:S05]  /*0b70*/  @P0 BRA `(.L_x_895) ;  /* 0x0000016000000947 */ /* 0x000fea0003800000 */
[----:B------:R-:W-:Y:S01]  /*0b80*/  ISETP.GE.AND P2, PT, R238, c[0x0][0x220], PT ;  /* 0x00008800ee007a0c */ /* 0x000fe20003f46270 */
[----:B------:R-:W-:Y:S01]  /*0b90*/  IMAD R2, R241, c[0x0][0x190], RZ ;  /* 0x00006400f1027a24 */ /* 0x000fe200078e02ff */
[----:B------:R-:W-:Y:S01]  /*0ba0*/  ISETP.GE.AND P1, PT, R244, c[0x0][0x220], PT ;  /* 0x00008800f4007a0c */ /* 0x000fe20003f26270 */
[----:B------:R-:W-:-:S02]  /*0bb0*/  IMAD.MOV.U32 R10, RZ, RZ, R12 ;  /* 0x000000ffff0a7224 */ /* 0x000fc400078e000c */
        /* <DEDUP_REMOVED lines=18> */
.L_x_895:
[----:B------:R-:W-:Y:S05]  /*0ce0*/  BSYNC B0 ;  /* 0x0000000000007941 */ /* 0x000fea0003800000 */
.L_x_894:
[----:B------:R-:W-:Y:S01]  /*0cf0*/  IADD3 R14, R8, 0x10, RZ ;  /* 0x00000010080e7810 */ /* 0x000fe20007ffe0ff */
[----:B------:R-:W-:Y:S03]  /*0d00*/  BSSY B0, `(.L_x_896) ;  /* 0x000001c000007945 */ /* 0x000fe60003800000 */
[----:B------:R-:W-:-:S13]  /*0d10*/  ISETP.GE.AND P0, PT, R14, R250, PT ;  /* 0x000000fa0e00720c */ /* 0x000fda0003f06270 */
[----:B------:R-:W-:Y:S05]  /*0d20*/  @P0 BRA `(.L_x_897) ;  /* 0x0000019000000947 */ /* 0x000fea0003800000 */
[----:B------:R-:W-:Y:S02]  /*0d30*/  IADD3 R5, P0, R240, 0x10, RZ ;  /* 0x00000010f0057810 */ /* 0x000fe40007f1e0ff */
[----:B------:R-:W-:Y:S02]  /*0d40*/  ISETP.GE.AND P1, PT, R238, c[0x0][0x220], PT ;  /* 0x00008800ee007a0c */ /* 0x000fe40003f26270 */
[----:B-1----:R-:W-:Y:S01]  /*0d50*/  MOV R3, R11 ;  /* 0x0000000b00037202 */ /* 0x002fe20000000f00 */
        /* <DEDUP_REMOVED lines=22> */
.L_x_897:
[----:B------:R-:W-:Y:S05]  /*0ec0*/  BSYNC B0 ;  /* 0x0000000000007941 */ /* 0x000fea0003800000 */
.L_x_896:
[----:B-1----:R-:W-:Y:S01]  /*0ed0*/  IADD3 R2, R8, 0x20, RZ ;  /* 0x0000002008027810 */ /* 0x002fe20007ffe0ff */
[----:B------:R-:W-:Y:S03]  /*0ee0*/  BSSY B0, `(.L_x_898) ;  /* 0x000001c000007945 */ /* 0x000fe60003800000 */
[----:B------:R-:W-:-:S13]  /*0ef0*/  ISETP.GE.AND P0, PT, R2, R250, PT ;  /* 0x000000fa0200720c */ /* 0x000fda0003f06270 */
        /* <DEDUP_REMOVED lines=26> */
.L_x_899:
[----:B------:R-:W-:Y:S05]  /*10a0*/  BSYNC B0 ;  /* 0x0000000000007941 */ /* 0x000fea0003800000 */
.L_x_898:
[----:B------:R-:W-:Y:S01]  /*10b0*/  IADD3 R2, R8, 0x30, RZ ;  /* 0x0000003008027810 */ /* 0x000fe20007ffe0ff */
        /* <DEDUP_REMOVED lines=8> */
[----:B-1----:R-:W-:Y:S02]  /*1140*/  IMAD R6, R2, c[0x0][0x190], RZ ;  /* 0x0000640002067a24 */ /* 0x002fe400078e02ff */
        /* <DEDUP_REMOVED lines=19> */
.L_x_901:
[----:B------:R-:W-:Y:S05]  /*1280*/  BSYNC B0 ;  /* 0x0000000000007941 */ /* 0x000fea0003800000 */
.L_x_900:
[----:B------:R-:W-:Y:S01]  /*1290*/  IADD3 R2, R8, 0x40, RZ ;  /* 0x0000004008027810 */ /* 0x000fe20007ffe0ff */
[----:B------:R-:W-:Y:S03]  /*12a0*/  BSSY B0, `(.L_x_902) ;  /* 0x000001d000007945 */ /* 0x000fe60003800000 */
[----:B------:R-:W-:Y:S01]  /*12b0*/  ISETP.GE.AND P0, PT, R2, R250, PT ;  /* 0x000000fa0200720c */ /* 0x000fe20003f06270 */
[----:B------:R2:W-:-:S12]  /*12c0*/  STL [R1+0xc], R2 ;  /* 0x00000c0201007387 */ /* 0x0005d80000100800 */
[----:B------:R-:W-:Y:S05]  /*12d0*/  @P0 BRA `(.L_x_903) ;  /* 0x0000019000000947 */ /* 0x000fea0003800000 */
[----:B------:R-:W-:Y:S02]  /*12e0*/  IADD3 R5, P0, R240, 0x40, RZ ;  /* 0x00000040f0057810 */ /* 0x000fe40007f1e0ff */
[----:B------:R-:W-:Y:S02]  /*12f0*/  ISETP.GE.AND P1, PT, R238, c[0x0][0x220], PT ;  /* 0x00008800ee007a0c */ /* 0x000fe40003f26270 */
[----:B------:R-:W-:Y:S01]  /*1300*/  MOV R3, R11 ;  /* 0x0000000b00037202 */ /* 0x000fe20000000f00 */
[----:B--2---:R-:W-:Y:S01]  /*1310*/  IMAD.X R2, RZ, RZ, R241, P0 ;  /* 0x000000ffff027224 */ /* 0x004fe200000e06f1 */
        /* <DEDUP_REMOVED lines=21> */
.L_x_903:
[----:B------:R-:W-:Y:S05]  /*1470*/  BSYNC B0 ;  /* 0x0000000000007941 */ /* 0x000fea0003800000 */
.L_x_902:
[----:B--2---:R-:W-:Y:S01]  /*1480*/  IADD3 R2, R8, 0x50, RZ ;  /* 0x0000005008027810 */ /* 0x004fe20007ffe0ff */
        /* <DEDUP_REMOVED lines=29> */
.L_x_905:
[----:B------:R-:W-:Y:S05]  /*1660*/  BSYNC B0 ;  /* 0x0000000000007941 */ /* 0x000fea0003800000 */
.L_x_904:
        /* <DEDUP_REMOVED lines=30> */
.L_x_907:
[----:B------:R-:W-:Y:S05]  /*1850*/  BSYNC B0 ;  /* 0x0000000000007941 */ /* 0x000fea0003800000 */
.L_x_906:
[----:B--2---:R-:W-:Y:S01]  /*1860*/  IADD3 R2, R8, 0x70, RZ ;  /* 0x0000007008027810 */ /* 0x004fe20007ffe0ff */
[----:B------:R-:W-:Y:S01]  /*1870*/  IMAD.MOV.U32 R15, RZ, RZ, c[0x0][0x198] ;  /* 0x00006600ff0f7624 */ /* 0x000fe200078e00ff */
[----:B------:R-:W-:Y:S01]  /*1880*/  BSSY B0, `(.L_x_908) ;  /* 0x0000020000007945 */ /* 0x000fe20003800000 */
[----:B------:R-:W-:Y:S01]  /*1890*/  IMAD.MOV.U32 R90, RZ, RZ, 0x5 ;  /* 0x00000005ff5a7424 */ /* 0x000fe200078e00ff */
[----:B------:R-:W-:Y:S01]  /*18a0*/  ISETP.GE.AND P0, PT, R2, R250, PT ;  /* 0x000000fa0200720c */ /* 0x000fe20003f06270 */
[----:B------:R2:W-:Y:S01]  /*18b0*/  STL [R1], R2 ;  /* 0x0000000201007387 */ /* 0x0005e20000100800 */
[C---:B------:R-:W-:Y:S02]  /*18c0*/  IMAD.SHL.U32 R91, R15.reuse, 0x20, RZ ;  /* 0x000000200f5b7824 */ /* 0x040fe400078e00ff */
[----:B------:R-:W-:-:S09]  /*18d0*/  SHF.L.U64.HI R90, R15, R90, c[0x0][0x19c] ;  /* 0x000067000f5a7619 */ /* 0x000fd2000001025a */
[----:B------:R-:W-:Y:S05]  /*18e0*/  @P0 BRA `(.L_x_909) ;  /* 0x0000019000000947 */ /* 0x000fea0003800000 */
[----:B------:R-:W-:Y:S02]  /*18f0*/  IADD3 R5, P0, R240, 0x70, RZ ;  /* 0x00000070f0057810 */ /* 0x000fe40007f1e0ff */
[----:B------:R-:W-:Y:S02]  /*1900*/  ISETP.GE.AND P1, PT, R238, c[0x0][0x220], PT ;  /* 0x00008800ee007a0c */ /* 0x000fe40003f26270 */
[----:B------:R-:W-:Y:S01]  /*1910*/  MOV R3, R11 ;  /* 0x0000000b00037202 */ /* 0x000fe20000000f00 */
[----:B--2---:R-:W-:Y:S01]  /*1920*/  IMAD.X R2, RZ, RZ, R241, P0 ;  /* 0x000000ffff027224 */ /* 0x004fe200000e06f1 */
[----:B------:R-:W-:-:S03]  /*1930*/  ISETP.GE.AND P0, PT, R244, c[0x0][0x220], PT ;  /* 0x00008800f4007a0c */ /* 0x000fc60003f06270 */
        /* <DEDUP_REMOVED lines=20> */
.L_x_909:
[----:B------:R-:W-:Y:S05]  /*1a80*/  BSYNC B0 ;  /* 0x0000000000007941 */ /* 0x000fea0003800000 */
.L_x_908:
[----:B------:R-:W-:Y:S01]  /*1a90*/  LEA.HI.SX32 R56, R224, 0xffffffff, 0x1b ;  /* 0xffffffffe0387811 */ /* 0x000fe200078fdaff */
[----:B------:R-:W-:Y:S01]  /*1aa0*/  BSSY B0, `(.L_x_910) ;  /* 0x000001b000007945 */ /* 0x000fe20003800000 */
[----:B------:R-:W-:Y:S02]  /*1ab0*/  MOV R242, R248 ;  /* 0x000000f800f27202 */ /* 0x000fe40000000f00 */
[----:B------:R-:W-:Y:S01]  /*1ac0*/  SHF.R.S32.HI R12, RZ, 0x1f, R56 ;  /* 0x0000001fff0c7819 */ /* 0x000fe20000011438 */
[----:B------:R-:W-:Y:S02]  /*1ad0*/  IMAD R11, R56, -0x20, R57 ;  /* 0xffffffe0380b7824 */ /* 0x000fe400078e0239 */
[----:B------:R-:W-:Y:S02]  /*1ae0*/  IMAD R10, R90, R56, RZ ;  /* 0x000000385a0a7224 */ /* 0x000fe400078e02ff */
[----:B-12---:R-:W-:Y:S01]  /*1af0*/  IMAD.WIDE.U32 R2, R56, R91, R242 ;  /* 0x0000005b38027225 */ /* 0x006fe200078e00f2 */
[----:B------:R-:W-:-:S03]  /*1b00*/  ISETP.GE.AND P0, PT, R8, R11, PT ;  /* 0x0000000b0800720c */ /* 0x000fc60003f06270 */
[----:B------:R-:W-:-:S05]  /*1b10*/  IMAD R10, R12, R91, R10 ;  /* 0x0000005b0c0a7224 */ /* 0x000fca00078e020a */
[----:B------:R-:W-:-:S05]  /*1b20*/  IADD3 R10, R3, R10, RZ ;  /* 0x0000000a030a7210 */ /* 0x000fca0007ffe0ff */
        /* <DEDUP_REMOVED lines=18> */
.L_x_911:
[----:B------:R-:W-:Y:S05]  /*1c50*/  BSYNC B0 ;  /* 0x0000000000007941 */ /* 0x000fea0003800000 */
.L_x_910:
[----:B------:R-:W-:Y:S01]  /*1c60*/  ISETP.GE.AND P0, PT, R14, R11, PT ;  /* 0x0000000b0e00720c */ /* 0x000fe20003f06270 */
[----:B------:R-:W-:Y:S01]  /*1c70*/  BSSY B0, `(.L_x_912) ;  /* 0x0000017000007945 */ /* 0x000fe20003800000 */
[C---:B------:R-:W-:Y:S01]  /*1c80*/  SHF.L.U64.HI R92, R15.reuse, R24, c[0x0][0x19c] ;  /* 0x000067000f5c7619 */ /* 0x040fe20000010218 */
[----:B------:R-:W-:-:S10]  /*1c90*/  IMAD.SHL.U32 R93, R15, 0x10, RZ ;  /* 0x000000100f5d7824 */ /* 0x000fd400078e00ff */
[----:B------:R-:W-:Y:S05]  /*1ca0*/  @P0 BRA `(.L_x_913) ;  /* 0x0000013000000947 */ /* 0x000fea0003800000 */
[----:B------:R-:W-:Y:S02]  /*1cb0*/  ISETP.GE.AND P1, PT, R238, c[0x0][0x220], PT ;  /* 0x00008800ee007a0c */ /* 0x000fe40003f26270 */
[----:B------:R-:W-:Y:S02]  /*1cc0*/  IADD3 R5, P2, R93, R2, RZ ;  /* 0x000000025d057210 */ /* 0x000fe40007f5e0ff */
[----:B------:R-:W-:-:S03]  /*1cd0*/  ISETP.GE.AND P0, PT, R244, c[0x0][0x220], PT ;  /* 0x00008800f4007a0c */ /* 0x000fc60003f06270 */
[----:B------:R-:W-:-:S06]  /*1ce0*/  IMAD.X R10, R92, 0x1, R10, P2 ;  /* 0x000000015c0a7824 */ /* 0x000fcc00010e060a */
        /* <DEDUP_REMOVED lines=15> */
.L_x_913:
[----:B------:R-:W-:Y:S05]  /*1de0*/  BSYNC B0 ;  /* 0x0000000000007941 */ /* 0x000fea0003800000 */
.L_x_912:
[----:B------:R-:W0:Y:S01]  /*1df0*/  LDGDEPBAR ;  /* 0x00000000000079af */ /* 0x000e220000000000 */
[----:B------:R-:W-:Y:S01]  /*1e00*/  ISETP.GE.AND P1, PT, R8, R11, PT ;  /* 0x0000000b0800720c */ /* 0x000fe20003f26270 */
[----:B--2---:R-:W-:Y:S01]  /*1e10*/  IMAD R2, R12, c[0x0][0x1a0], RZ ;  /* 0x000068000c027a24 */ /* 0x004fe200078e02ff */
[----:B------:R-:W-:Y:S01]  /*1e20*/  BSSY B0, `(.L_x_914) ;  /* 0x000001c000007945 */ /* 0x000fe20003800000 */
[----:B-1----:R-:W-:-:S04]  /*1e30*/  IMAD.WIDE.U32 R6, R56, c[0x0][0x1a0], RZ ;  /* 0x0000680038067a25 */ /* 0x002fc800078e00ff */
[----:B------:R-:W-:Y:S01]  /*1e40*/  IMAD R3, R56, c[0x0][0x1a4], R2 ;  /* 0x0000690038037a24 */ /* 0x000fe200078e0202 */
[----:B------:R-:W-:-:S04]  /*1e50*/  LEA R2, P0, R6, R246, 0x5 ;  /* 0x000000f606027211 */ /* 0x000fc800078028ff */
[----:B------:R-:W-:-:S04]  /*1e60*/  IADD3 R3, R7, R3, RZ ;  /* 0x0000000307037210 */ /* 0x000fc80007ffe0ff */
[----:B------:R-:W-:Y:S01]  /*1e70*/  LEA.HI.X R3, R6, R245, R3, 0x5, P0 ;  /* 0x000000f506037211 */ /* 0x000fe200000f2c03 */
[----:B------:R-:W-:-:S04]  /*1e80*/  DEPBAR.LE SB0, 0x0 ;  /* 0x000080000000791a */ /* 0x000fc80000000000 */
[----:B------:R-:W-:Y:S06]  /*1e90*/  BAR.SYNC.DEFER_BLOCKING 0x0 ;  /* 0x0000000000007b1d */ /* 0x000fec0000010000 */
        /* <DEDUP_REMOVED lines=20> */
.L_x_915:
[----:B------:R-:W-:Y:S05]  /*1fe0*/  BSYNC B0 ;  /* 0x0000000000007941 */ /* 0x000fea0003800000 */
.L_x_914:
[----:B------:R-:W-:Y:S01]  /*1ff0*/  ISETP.GE.AND P0, PT, R14, R11, PT ;  /* 0x0000000b0e00720c */ /* 0x000fe20003f06270 */
        /* <DEDUP_REMOVED lines=25> */
.L_x_917:
[----:B------:R-:W-:Y:S05]  /*2190*/  BSYNC B0 ;  /* 0x0000000000007941 */ /* 0x000fea0003800000 */
.L_x_916:
[----:B--2---:R-:W-:Y:S01]  /*21a0*/  SHF.R.S32.HI R7, RZ, 0x4, R23 ;  /* 0x00000004ff077819 */ /* 0x004fe20000011417 */
[C---:B------:R-:W-:Y:S01]  /*21b0*/  IMAD.SHL.U32 R6, R19.reuse, 0x40, RZ ;  /* 0x0000004013067824 */ /* 0x040fe200078e00ff */
[----:B------:R-:W-:Y:S01]  /*21c0*/  R2P PR, R19, 0x6 ;  /* 0x0000000613007804 */ /* 0x000fe20000000000 */
[----:B------:R-:W-:Y:S01]  /*21d0*/  IMAD.SHL.U32 R3, R20, 0x40, RZ ;  /* 0x0000004014037824 */ /* 0x000fe200078e00ff */
[----:B------:R-:W-:Y:S01]  /*21e0*/  LEA.HI R2, R23, R7, RZ, 0x1 ;  /* 0x0000000717027211 */ /* 0x000fe200078f08ff */
[----:B------:R-:W-:Y:S01]  /*21f0*/  IMAD.SHL.U32 R5, R8, 0x8, RZ ;  /* 0x0000000808057824 */ /* 0x000fe200078e00ff */
[----:B------:R-:W0:Y:S01]  /*2200*/  LDGDEPBAR ;  /* 0x00000000000079af */ /* 0x000e220000000000 */
[----:B------:R-:W-:Y:S01]  /*2210*/  IMAD.SHL.U32 R9, R22, 0x40, RZ ;  /* 0x0000004016097824 */ /* 0x000fe200078e00ff */
[----:B------:R-:W-:Y:S02]  /*2220*/  LOP3.LUT R2, R2, 0xfffffffe, RZ, 0xc0, !PT ;  /* 0xfffffffe02027812 */ /* 0x000fe400078ec0ff */
        /* <DEDUP_REMOVED lines=16> */
[----:B------:R-:W-:Y:S02]  /*2330*/  SHF.R.S32.HI R3, RZ, 0x1f, R58 ;  /* 0x0000001fff037819 */ /* 0x000fe4000001143a */
[----:B------:R-:W-:Y:S01]  /*2340*/  LDSM.16.M88.4 R20, [R208+0x8000] ;  /* 0x00800000d014783b */ /* 0x000fe20000000200 */
[----:B------:R-:W-:Y:S01]  /*2350*/  IADD3 R2, R208, 0x8000, RZ ;  /* 0x00008000d0027810 */ /* 0x000fe20007ffe0ff */
[--C-:B------:R-:W-:Y:S01]  /*2360*/  IMAD R212, R4, 0x2, R210.reuse ;  /* 0x0000000204d47824 */ /* 0x100fe200078e02d2 */
[----:B------:R-:W-:Y:S01]  /*2370*/  IADD3 R219, R208, 0x8020, RZ ;  /* 0x00008020d0db7810 */ /* 0x000fe20007ffe0ff */
[----:B------:R-:W2:Y:S01]  /*2380*/  LDSM.16.M88.4 R8, [R210+0x2000] ;  /* 0x00200000d208783b */ /* 0x000ea20000000200 */
[----:B------:R-:W-:Y:S01]  /*2390*/  @P1 IADD3 R219, R2, -0x20, RZ ;  /* 0xffffffe002db1810 */ /* 0x000fe20007ffe0ff */
[----:B------:R-:W-:Y:S01]  /*23a0*/  IMAD.MOV.U32 R2, RZ, RZ, 0x40 ;  /* 0x00000040ff027424 */ /* 0x000fe200078e00ff */
[----:B------:R-:W-:Y:S01]  /*23b0*/  LEA.HI R3, R3, R58, RZ, 0x2 ;  /* 0x0000003a03037211 */ /* 0x000fe200078f10ff */
[----:B------:R-:W4:Y:S01]  /*23c0*/  LDSM.16.M88.4 R28, [R208+0x8800] ;  /* 0x00880000d01c783b */ /* 0x000f220000000200 */
[C---:B------:R-:W-:Y:S01]  /*23d0*/  IMAD R218, R0.reuse, 0x2, R210 ;  /* 0x0000000200da7824 */ /* 0x040fe200078e02d2 */
[----:B------:R-:W-:Y:S01]  /*23e0*/  IADD3 R222, R219, 0x800, RZ ;  /* 0x00000800dbde7810 */ /* 0x000fe20007ffe0ff */
[----:B------:R-:W-:Y:S01]  /*23f0*/  IMAD R216, R0, 0x2, R212 ;  /* 0x0000000200d87824 */ /* 0x000fe200078e02d4 */
[----:B------:R-:W5:Y:S01]  /*2400*/  LDSM.16.M88.4 R12, [R210] ;  /* 0x00000000d20c783b */ /* 0x000f620000000200 */
[----:B------:R-:W-:-:S02]  /*2410*/  SEL R2, R2, 0xffffffc0, !P2 ;  /* 0xffffffc002027807 */ /* 0x000fc40005000000 */
[----:B------:R-:W-:Y:S01]  /*2420*/  LOP3.LUT R3, R3, 0xfffffffc, RZ, 0xc0, !PT ;  /* 0xfffffffc03037812 */ /* 0x000fe200078ec0ff */
[----:B------:R-:W-:Y:S01]  /*2430*/  LDSM.16.M88.4 R32, [R219] ;  /* 0x00000000db20783b */ /* 0x000fe20000000200 */
[C---:B------:R-:W-:Y:S01]  /*2440*/  IADD3 R221, R219.reuse, 0x1000, RZ ;  /* 0x00001000dbdd7810 */ /* 0x040fe20007ffe0ff */
[----:B------:R-:W-:Y:S01]  /*2450*/  IMAD.IADD R217, R208, 0x1, R2 ;  /* 0x00000001d0d97824 */ /* 0x000fe200078e0202 */
[----:B------:R-:W-:Y:S01]  /*2460*/  IADD3 R220, R219, 0x1800, RZ ;  /* 0x00001800dbdc7810 */ /* 0x000fe20007ffe0ff */
[----:B------:R-:W1:Y:S01]  /*2470*/  LDSM.16.M88.4 R16, [R212+0x2000] ;  /* 0x00200000d410783b */ /* 0x000e620000000200 */
[----:B------:R-:W-:Y:S02]  /*2480*/  IMAD.IADD R215, R2, 0x1, R219 ;  /* 0x0000000102d77824 */ /* 0x000fe400078e02db */
[----:B------:R-:W-:Y:S01]  /*2490*/  IMAD.SHL.U32 R2, R89, 0x2, RZ ;  /* 0x0000000259027824 */ /* 0x000fe200078e00ff */
[----:B------:R-:W3:Y:S01]  /*24a0*/  LDSM.16.M88.4 R44, [R219+0x800] ;  /* 0x00080000db2c783b */ /* 0x000ee20000000200 */
[----:B------:R-:W-:-:S03]  /*24b0*/  IMAD.IADD R3, R58, 0x1, -R3 ;  /* 0x000000013a037824 */ /* 0x000fc600078e0a03 */
[----:B------:R-:W1:Y:S01]  /*24c0*/  LDSM.16.M88.4 R24, [R212] ;  /* 0x00000000d418783b */ /* 0x000e620000000200 */
[----:B------:R-:W-:-:S03]  /*24d0*/  LOP3.LUT R2, R2, 0x6, RZ, 0xc0, !PT ;  /* 0x0000000602027812 */ /* 0x000fc600078ec0ff */
[----:B------:R5:W-:Y:S02]  /*24e0*/  STL [R1+0x10], R3 ;  /* 0x0000100301007387 */ /* 0x000be40000100800 */
[----:B------:R-:W-:-:S05]  /*24f0*/  IMAD R2, R56, 0x20, R2 ;  /* 0x0000002038027824 */ /* 0x000fca00078e0202 */
[C---:B------:R-:W-:Y:S02]  /*2500*/  IADD3 R6, R2.reuse, 0x1, RZ ;  /* 0x0000000102067810 */ /* 0x040fe40007ffe0ff */
[-C--:B------:R-:W-:Y:S02]  /*2510*/  ISETP.GE.AND P3, PT, R2, R57.reuse, PT ;  /* 0x000000390200720c */ /* 0x080fe40003f66270 */
[-C--:B------:R-:W-:Y:S01]  /*2520*/  ISETP.GE.AND P0, PT, R6, R57.reuse, PT ;  /* 0x000000390600720c */ /* 0x080fe20003f06270 */
[----:B--2---:R-:W-:Y:S01]  /*2530*/  HMMA.16816.F32.BF16 R36, R8, R20, RZ ;  /* 0x000000140824723c */ /* 0x004fe200000418ff */
[C---:B------:R-:W-:Y:S02]  /*2540*/  IADD3 R5, R2.reuse, 0x8, RZ ;  /* 0x0000000802057810 */ /* 0x040fe40007ffe0ff */
[----:B------:R-:W-:Y:S02]  /*2550*/  IADD3 R6, R2, 0x10, RZ ;  /* 0x0000001002067810 */ /* 0x000fe40007ffe0ff */
[----:B------:R-:W-:-:S02]  /*2560*/  ISETP.GE.AND P6, PT, R5, R57, PT ;  /* 0x000000390500720c */ /* 0x000fc40003fc6270 */
[----:B------:R-:W-:Y:S01]  /*2570*/  IADD3 R5, R2, 0x11, RZ ;  /* 0x0000001102057810 */ /* 0x000fe20007ffe0ff */
[----:B----4-:R-:W-:Y:S01]  /*2580*/  HMMA.16816.F32.BF16 R40, R8, R28, RZ ;  /* 0x0000001c0828723c */ /* 0x010fe200000418ff */
[-C--:B------:R-:W-:Y:S02]  /*2590*/  ISETP.GE.AND P4, PT, R6, R57.reuse, PT ;  /* 0x000000390600720c */ /* 0x080fe40003f86270 */
[----:B------:R-:W-:Y:S02]  /*25a0*/  ISETP.GE.AND P2, PT, R5, R57, PT ;  /* 0x000000390500720c */ /* 0x000fe40003f46270 */
[----:B-----5:R-:W-:-:S03]  /*25b0*/  IADD3 R3, R2, 0x9, RZ ;  /* 0x0000000902037810 */ /* 0x020fc60007ffe0ff */
[----:B------:R-:W-:Y:S01]  /*25c0*/  HMMA.16816.F32.BF16 R64, R12, R20, RZ ;  /* 0x000000140c40723c */ /* 0x000fe200000418ff */
[-C--:B------:R-:W-:Y:S02]  /*25d0*/  ISETP.GE.AND P5, PT, R3, R57.reuse, PT ;  /* 0x000000390300720c */ /* 0x080fe40003fa6270 */
[C---:B------:R-:W-:Y:S02]  /*25e0*/  IADD3 R3, R2.reuse, 0x18, RZ ;  /* 0x0000001802037810 */ /* 0x040fe40007ffe0ff */
[----:B------:R-:W-:Y:S02]  /*25f0*/  IADD3 R2, R2, 0x19, RZ ;  /* 0x0000001902027810 */ /* 0x000fe40007ffe0ff */
[----:B------:R-:W-:Y:S01]  /*2600*/  ISETP.GE.AND P1, PT, R3, R57, PT ;  /* 0x000000390300720c */ /* 0x000fe20003f26270 */
[-C--:B------:R-:W-:Y:S08]  /*2610*/  HMMA.16816.F32.BF16 R48, R8, R22.reuse, RZ ;  /* 0x000000160830723c */ /* 0x080ff000000418ff */
[----:B------:R-:W-:Y:S08]  /*2620*/  HMMA.16816.F32.BF16 R72, R12, R22, RZ ;  /* 0x000000160c48723c */ /* 0x000ff000000418ff */
[----:B------:R-:W-:Y:S01]  /*2630*/  HMMA.16816.F32.BF16 R20, R8, R30, RZ ;  /* 0x0000001e0814723c */ /* 0x000fe200000418ff */
[----:B------:R-:W-:Y:S07]  /*2640*/  LDSM.16.M88.4 R8, [R218+0x2000] ;  /* 0x00200000da08783b */ /* 0x000fee0000000200 */
[----:B------:R-:W-:Y:S08]  /*2650*/  HMMA.16816.F32.BF16 R60, R12, R28, RZ ;  /* 0x0000001c0c3c723c */ /* 0x000ff000000418ff */
[C---:B-1----:R-:W-:Y:S01]  /*2660*/  HMMA.16816.F32.BF16 R84, R16.reuse, R32, R36 ;  /* 0x000000201054723c */ /* 0x042fe20000041824 */
[----:B------:R-:W1:Y:S07]  /*2670*/  LDSM.16.M88.4 R36, [R217+0x8000] ;  /* 0x00800000d924783b */ /* 0x000e6e0000000200 */
        /* <DEDUP_REMOVED lines=25> */
[----:B------:R-:W2:Y:S07]  /*2810*/  LDSM.16.M88.4 R12, [R210+0x4000] ;  /* 0x00400000d20c783b */ /* 0x000eae0000000200 */
[C---:B----4-:R-:W-:Y:S08]  /*2820*/  HMMA.16816.F32.BF16 R72, R20.reuse, R32, R72 ;  /* 0x000000201448723c */ /* 0x050ff00000041848 */
[C---:B------:R-:W-:Y:S08]  /*2830*/  HMMA.16816.F32.BF16 R76, R20.reuse, R34, R76 ;  /* 0x00000022144c723c */ /* 0x040ff0000004184c */
[C---:B------:R-:W-:Y:S08]  /*2840*/  HMMA.16816.F32.BF16 R80, R20.reuse, R28, R84 ;  /* 0x0000001c1450723c */ /* 0x040ff00000041854 */
[----:B------:R-:W-:Y:S08]  /*2850*/  HMMA.16816.F32.BF16 R64, R20, R30, R64 ;  /* 0x0000001e1440723c */ /* 0x000ff00000041840 */
[C---:B-----5:R-:W-:Y:S08]  /*2860*/  HMMA.16816.F32.BF16 R52, R24.reuse, R32, R52 ;  /* 0x000000201834723c */ /* 0x060ff00000041834 */
[C---:B------:R-:W-:Y:S01]  /*2870*/  HMMA.16816.F32.BF16 R32, R24.reuse, R34, R36 ;  /* 0x000000221820723c */ /* 0x040fe20000041824 */
[----:B------:R-:W-:Y:S07]  /*2880*/  LDSM.16.M88.4 R36, [R219+0x1000] ;  /* 0x00100000db24783b */ /* 0x000fee0000000200 */
[C---:B------:R-:W-:Y:S01]  /*2890*/  HMMA.16816.F32.BF16 R20, R24.reuse, R28, R8 ;  /* 0x0000001c1814723c */ /* 0x040fe20000041808 */
[----:B------:R-:W3:Y:S07]  /*28a0*/  LDSM.16.M88.4 R8, [R212+0x6000] ;  /* 0x00600000d408783b */ /* 0x000eee0000000200 */
[----:B------:R-:W-:Y:S01]  /*28b0*/  HMMA.16816.F32.BF16 R28, R24, R30, R40 ;  /* 0x0000001e181c723c */ /* 0x000fe20000041828 */
[----:B------:R-:W4:Y:S04]  /*28c0*/  LDSM.16.M88.4 R24, [R212+0x4000] ;  /* 0x00400000d418783b */ /* 0x000f280000000200 */
[----:B------:R-:W5:Y:S03]  /*28d0*/  LDSM.16.M88.4 R40, [R219+0x1800] ;  /* 0x00180000db28783b */ /* 0x000f660000000200 */
[C---:B-1----:R-:W-:Y:S08]  /*28e0*/  HMMA.16816.F32.BF16 R72, R16.reuse, R44, R72 ;  /* 0x0000002c1048723c */ /* 0x042ff00000041848 */
[----:B------:R-:W-:Y:S08]  /*28f0*/  HMMA.16816.F32.BF16 R68, R16, R50, R64 ;  /* 0x000000321044723c */ /* 0x000ff00000041840 */
[C---:B--2---:R-:W-:Y:S01]  /*2900*/  HMMA.16816.F32.BF16 R64, R12.reuse, R44, R52 ;  /* 0x0000002c0c40723c */ /* 0x044fe20000041834 */
[----:B------:R-:W-:Y:S07]  /*2910*/  LDSM.16.M88.4 R52, [R217+0x9000] ;  /* 0x00900000d934783b */ /* 0x000fee0000000200 */
[----:B------:R-:W-:Y:S01]  /*2920*/  HMMA.16816.F32.BF16 R60, R12, R48, R20 ;  /* 0x000000300c3c723c */ /* 0x000fe20000041814 */
[----:B------:R-:W1:Y:S07]  /*2930*/  LDSM.16.M88.4 R20, [R218+0x6000] ;  /* 0x00600000da14783b */ /* 0x000e6e0000000200 */
[C---:B------:R-:W-:Y:S08]  /*2940*/  HMMA.16816.F32.BF16 R76, R16.reuse, R46, R76 ;  /* 0x0000002e104c723c */ /* 0x040ff0000004184c */
[----:B------:R-:W-:Y:S08]  /*2950*/  HMMA.16816.F32.BF16 R80, R16, R48, R80 ;  /* 0x000000301050723c */ /* 0x000ff00000041850 */
[C---:B------:R-:W-:Y:S01]  /*2960*/  HMMA.16816.F32.BF16 R44, R12.reuse, R46, R32 ;  /* 0x0000002e0c2c723c */ /* 0x040fe20000041820 */
[----:B------:R-:W-:Y:S07]  /*2970*/  LDSM.16.M88.4 R32, [R217+0x9800] ;  /* 0x00980000d920783b */ /* 0x000fee0000000200 */
[----:B------:R-:W-:Y:S01]  /*2980*/  HMMA.16816.F32.BF16 R48, R12, R50, R28 ;  /* 0x000000320c30723c */ /* 0x000fe2000004181c */
[----:B------:R-:W2:Y:S04]  /*2990*/  LDSM.16.M88.4 R12, [R218+0x4000] ;  /* 0x00400000da0c783b */ /* 0x000ea80000000200 */
[----:B------:R-:W-:Y:S03]  /*29a0*/  LDSM.16.M88.4 R28, [R215+0x1000] ;  /* 0x00100000d71c783b */ /* 0x000fe60000000200 */
[C---:B---3--:R-:W-:Y:S08]  /*29b0*/  HMMA.16816.F32.BF16 R16, R8.reuse, R36, R72 ;  /* 0x000000240810723c */ /* 0x048ff00000041848 */
[----:B------:R-:W-:Y:S08]  /*29c0*/  HMMA.16816.F32.BF16 R72, R8, R38, R76 ;  /* 0x000000260848723c */ /* 0x000ff0000004184c */
[----:B----4-:R-:W-:Y:S08]  /*29d0*/  HMMA.16816.F32.BF16 R76, R24, R36, R64 ;  /* 0x00000024184c723c */ /* 0x010ff00000041840 */
[C---:B-----5:R-:W-:Y:S08]  /*29e0*/  HMMA.16816.F32.BF16 R84, R8.reuse, R40, R80 ;  /* 0x000000280854723c */ /* 0x060ff00000041850 */
[----:B------:R-:W-:Y:S01]  /*29f0*/  HMMA.16816.F32.BF16 R80, R8, R42, R68 ;  /* 0x0000002a0850723c */ /* 0x000fe20000041844 */
[----:B------:R-:W3:Y:S07]  /*2a00*/  LDSM.16.M88.4 R8, [R216+0x6000] ;  /* 0x00600000d808783b */ /* 0x000eee0000000200 */
[----:B------:R-:W-:Y:S08]  /*2a10*/  HMMA.16816.F32.BF16 R68, R24, R38, R44 ;  /* 0x000000261844723c */ /* 0x000ff0000004182c */
[----:B-1----:R-:W-:Y:S01]  /*2a20*/  HMMA.16816.F32.BF16 R44, R20, R52, R16 ;  /* 0x00000034142c723c */ /* 0x002fe20000041810 */
[----:B------:R-:W1:Y:S07]  /*2a30*/  LDSM.16.M88.4 R16, [R216+0x4000] ;  /* 0x00400000d810783b */ /* 0x000e6e0000000200 */
[----:B------:R-:W-:Y:S01]  /*2a40*/  HMMA.16816.F32.BF16 R64, R24, R40, R60 ;  /* 0x000000281840723c */ /* 0x000fe2000004183c */
[----:B------:R-:W4:Y:S01]  /*2a50*/  LDSM.16.M88.4 R60, [R215+0x1800] ;  /* 0x00180000d73c783b */ /* 0x000f220000000200 */
[----:B------:R-:W-:-:S06]  /*2a60*/  DEPBAR.LE SB0, 0x0 ;  /* 0x000080000000791a */ /* 0x000fcc0000000000 */
        /* <DEDUP_REMOVED lines=11> */
[----:B----4-:R-:W-:Y:S01]  /*2b20*/  HMMA.16816.F32.BF16 R36, R8, R60, R36 ;  /* 0x0000003c0824723c */ /* 0x010fe20000041824 */
[----:B------:R-:W-:-:S02]  /*2b30*/  FSEL R24, R46, -INF , !P3 ;  /* 0xff8000002e187808 */ /* 0x000fc40005800000 */
[----:B------:R-:W-:-:S05]  /*2b40*/  FSEL R25, R47, -INF , !P0 ;  /* 0xff8000002f197808 */ /* 0x000fca0004000000 */
[----:B------:R-:W-:Y:S01]  /*2b50*/  HMMA.16816.F32.BF16 R32, R8, R62, R20 ;  /* 0x0000003e0820723c */ /* 0x000fe20000041814 */
[----:B------:R-:W-:Y:S02]  /*2b60*/  FSEL R76, R14, -INF , !P3 ;  /* 0xff8000000e4c7808 */ /* 0x000fe40005800000 */
[----:B------:R-:W-:Y:S02]  /*2b70*/  FSEL R77, R15, -INF , !P0 ;  /* 0xff8000000f4d7808 */ /* 0x000fe40004000000 */
[----:B------:R-:W-:Y:S02]  /*2b80*/  FSEL R47, R13, -INF , !P0 ;  /* 0xff8000000d2f7808 */ /* 0x000fe40004000000 */
[----:B------:R-:W-:Y:S01]  /*2b90*/  FSEL R21, R45, -INF , !P0 ;  /* 0xff8000002d157808 */ /* 0x000fe20004000000 */
[----:B------:R-:W-:Y:S01]  /*2ba0*/  HMMA.16816.F32.BF16 R28, R16, R30, R52 ;  /* 0x0000001e101c723c */ /* 0x000fe20000041834 */
[----:B------:R-:W-:Y:S02]  /*2bb0*/  FSEL R20, R44, -INF , !P3 ;  /* 0xff8000002c147808 */ /* 0x000fe40005800000 */
[----:B------:R-:W-:-:S02]  /*2bc0*/  FSEL R45, R12, -INF , !P3 ;  /* 0xff8000000c2d7808 */ /* 0x000fc40005800000 */
[----:B------:R-:W-:Y:S02]  /*2bd0*/  ISETP.GE.AND P3, PT, R57, 0x21, PT ;  /* 0x000000213900780c */ /* 0x000fe40003f66270 */
[----:B------:R-:W-:Y:S01]  /*2be0*/  ISETP.GE.AND P0, PT, R2, R57, PT ;  /* 0x000000390200720c */ /* 0x000fe20003f06270 */
[C---:B------:R-:W-:Y:S01]  /*2bf0*/  HMMA.16816.F32.BF16 R8, R16.reuse, R60, R64 ;  /* 0x0000003c1008723c */ /* 0x040fe20000041840 */
[----:B------:R-:W-:Y:S02]  /*2c00*/  LOP3.LUT R2, R59, R88, RZ, 0xfc, !PT ;  /* 0x000000583b027212 */ /* 0x000fe400078efcff */
[----:B------:R-:W-:Y:S02]  /*2c10*/  FSEL R22, R42, -INF , !P6 ;  /* 0xff8000002a167808 */ /* 0x000fe40007000000 */
[----:B------:R-:W-:Y:S02]  /*2c20*/  FSEL R14, R40, -INF , !P6 ;  /* 0xff800000280e7808 */ /* 0x000fe40007000000 */
[----:B------:R-:W-:Y:S01]  /*2c30*/  FSEL R23, R43, -INF , !P5 ;  /* 0xff8000002b177808 */ /* 0x000fe20006800000 */
[----:B------:R-:W-:Y:S01]  /*2c40*/  HMMA.16816.F32.BF16 R16, R16, R62, R48 ;  /* 0x0000003e1010723c */ /* 0x000fe20000041830 */
        /* <DEDUP_REMOVED lines=23> */
[----:B------:R-:W-:Y:S01]  /*2dc0*/  LEA.HI.SX32 R6, R224, 0xfffffffe, 0x1b ;  /* 0xfffffffee0067811 */ /* 0x000fe200078fdaff */
[----:B------:R-:W-:Y:S01]  /*2dd0*/  BSSY B0, `(.L_x_919) ;  /* 0x0000027000007945 */ /* 0x000fe20003800000 */
[----:B------:R-:W-:-:S02]  /*2de0*/  ISETP.GE.AND P2, PT, R238, c[0x0][0x220], PT ;  /* 0x00008800ee007a0c */ /* 0x000fc40003f46270 */
[----:B------:R-:W-:Y:S01]  /*2df0*/  ISETP.GE.AND P1, PT, R244, c[0x0][0x220], PT ;  /* 0x00008800f4007a0c */ /* 0x000fe20003f26270 */
[----:B------:R-:W-:Y:S01]  /*2e00*/  IMAD R5, R90, R6, RZ ;  /* 0x000000065a057224 */ /* 0x000fe200078e02ff */
[----:B------:R-:W-:Y:S01]  /*2e10*/  SHF.R.S32.HI R3, RZ, 0x1f, R6 ;  /* 0x0000001fff037819 */ /* 0x000fe20000011406 */
[----:B------:R-:W-:-:S04]  /*2e20*/  IMAD.WIDE.U32 R6, R6, R91, R242 ;  /* 0x0000005b06067225 */ /* 0x000fc800078e00f2 */
[----:B------:R-:W-:Y:S01]  /*2e30*/  IMAD R5, R3, R91, R5 ;  /* 0x0000005b03057224 */ /* 0x000fe200078e0205 */
[----:B------:R-:W-:-:S03]  /*2e40*/  IADD3 R3, P5, R93, R6, RZ ;  /* 0x000000065d037210 */ /* 0x000fc60007fbe0ff */
[----:B------:R-:W-:Y:S01]  /*2e50*/  IMAD.IADD R5, R7, 0x1, R5 ;  /* 0x0000000107057824 */ /* 0x000fe200078e0205 */
[C---:B------:R-:W-:Y:S01]  /*2e60*/  @!P2 LEA R12, P6, R6.reuse, c[0x0][0x168], 0x1 ;  /* 0x00005a00060caa11 */ /* 0x040fe200078c08ff */
[----:B------:R1:W-:Y:S01]  /*2e70*/  @P2 STS.128 [R223+0x8000], RZ ;  /* 0x008000ffdf002388 */ /* 0x0003e20000000c00 */
[----:B------:R-:W-:Y:S01]  /*2e80*/  @!P1 LEA R8, P0, R6, c[0x0][0x168], 0x1 ;  /* 0x00005a0006089a11 */ /* 0x000fe200078008ff */
[--C-:B------:R-:W-:Y:S01]  /*2e90*/  IMAD.X R7, R92, 0x1, R5.reuse, P5 ;  /* 0x000000015c077824 */ /* 0x100fe200028e0605 */
[C---:B------:R-:W-:Y:S02]  /*2ea0*/  @!P2 LEA R10, P4, R3.reuse, c[0x0][0x168], 0x1 ;  /* 0x00005a00030aaa11 */ /* 0x040fe400078808ff */
[C-C-:B------:R-:W-:Y:S02]  /*2eb0*/  @!P2 LEA.HI.X R13, R6.reuse, c[0x0][0x16c], R5.reuse, 0x1, P6 ;  /* 0x00005b00060daa11 */ /* 0x140fe400030f0c05 */
[----:B------:R-:W-:Y:S02]  /*2ec0*/  @!P1 LEA.HI.X R9, R6, c[0x0][0x16c], R5, 0x1, P0 ;  /* 0x00005b0006099a11 */ /* 0x000fe400000f0c05 */
[----:B------:R-:W-:Y:S01]  /*2ed0*/  @!P2 LEA.HI.X R11, R3, c[0x0][0x16c], R7, 0x1, P4 ;  /* 0x00005b00030baa11 */ /* 0x000fe200020f0c07 */
        /* <DEDUP_REMOVED lines=16> */
[----:B------:R-:W-:-:S04]  /*2fe0*/  LEA R6, P0, R3, c[0x0][0x168], 0x1 ;  /* 0x00005a0003067a11 */ /* 0x000fc800078008ff */
[----:B------:R-:W-:-:S05]  /*2ff0*/  LEA.HI.X R7, R3, c[0x0][0x16c], R7, 0x1, P0 ;  /* 0x00005b0003077a11 */ /* 0x000fca00000f0c07 */
[----:B------:R-:W-:Y:S01]  /*3000*/  @!PT LDS RZ, [RZ] ;  /* 0x00000000fffff984 */ /* 0x000fe20000000800 */
[----:B------:R-:W-:Y:S01]  /*3010*/  @!PT LDS RZ, [RZ] ;  /* 0x00000000fffff984 */ /* 0x000fe20000000800 */
[----:B------:R-:W-:Y:S01]  /*3020*/  @!PT LDS RZ, [RZ] ;  /* 0x00000000fffff984 */ /* 0x000fe20000000800 */
[----:B------:R2:W-:Y:S04]  /*3030*/  LDGSTS.E.BYPASS.LTC128B.128 [R223+0x9800], [R6.64+0x80] ;  /* 0x0980008006df7fae */ /* 0x0005e8000b901d44 */
.L_x_920:
[----:B------:R-:W-:Y:S05]  /*3040*/  BSYNC B0 ;  /* 0x0000000000007941 */ /* 0x000fea0003800000 */
.L_x_919:
[----:B------:R-:W0:Y:S02]  /*3050*/  LDGDEPBAR ;  /* 0x00000000000079af */ /* 0x000e240000000000 */
.L_x_918:
        /* <DEDUP_REMOVED lines=14> */
[----:B------:R-:W-:Y:S01]  /*3140*/  SHF.L.U32 R209, R2, 0x1, RZ ;  /* 0x0000000102d17819 */ /* 0x000fe200000006ff */
[----:B--2---:R-:W2:Y:S03]  /*3150*/  SHFL.BFLY PT, R6, R3, 0x2, 0x1f ;  /* 0x0c401f0003067f89 */ /* 0x004ea600000e0000 */
[-C--:B------:R-:W-:Y:S01]  /*3160*/  LEA R211, R4, R209.reuse, 0x1 ;  /* 0x000000d104d37211 */ /* 0x080fe200078e08ff */
[----:B------:R-:W-:Y:S01]  /*3170*/  LDSM.16.MT88.4 R48, [R209+0xa000] ;  /* 0x00a00000d130783b */ /* 0x000fe20000004200 */
[----:B------:R-:W-:-:S02]  /*3180*/  LEA R214, R0, R209, 0x1 ;  /* 0x000000d100d67211 */ /* 0x000fc400078e08ff */
[----:B------:R-:W-:Y:S01]  /*3190*/  LEA R213, R0, R211, 0x1 ;  /* 0x000000d300d57211 */ /* 0x000fe200078e08ff */
[----:B------:R-:W-:Y:S04]  /*31a0*/  LDSM.16.MT88.4 R16, [R211+0xa000] ;  /* 0x00a00000d310783b */ /* 0x000fe80000004200 */
[----:B------:R-:W-:Y:S04]  /*31b0*/  LDSM.16.MT88.4 R52, [R213+0xa000] ;  /* 0x00a00000d534783b */ /* 0x000fe80000004200 */
[----:B------:R-:W-:Y:S04]  /*31c0*/  LDSM.16.MT88.4 R64, [R209+0xb000] ;  /* 0x00b00000d140783b */ /* 0x000fe80000004200 */
        /* <DEDUP_REMOVED lines=14> */
[----:B-1----:R-:W-:-:S05]  /*32b0*/  FMUL.FTZ R8, R134, c[0x0][0x23c] ;  /* 0x00008f0086087a20 */ /* 0x002fca0000410000 */
[----:B------:R-:W-:-:S05]  /*32c0*/  FSEL R8, R8, RZ, P0 ;  /* 0x000000ff08087208 */ /* 0x000fca0000000000 */
[--C-:B------:R-:W-:Y:S02]  /*32d0*/  FFMA.FTZ R3, R20, c[0x0][0x23c], -R8.reuse ;  /* 0x00008f0014037a23 */ /* 0x100fe40000010808 */
[--C-:B------:R-:W-:Y:S02]  /*32e0*/  FFMA.FTZ R9, R26, c[0x0][0x23c], -R8.reuse ;  /* 0x00008f001a097a23 */ /* 0x100fe40000010808 */
[----:B------:R1:W-:Y:S01]  /*32f0*/  MUFU.EX2 R168, R3 ;  /* 0x0000000300a87308 */ /* 0x0003e20000000800 */
[----:B------:R-:W-:-:S07]  /*3300*/  FFMA.FTZ R10, R27, c[0x0][0x23c], -R8 ;  /* 0x00008f001b0a7a23 */ /* 0x000fce0000010808 */
[----:B------:R-:W-:Y:S01]  /*3310*/  MUFU.EX2 R229, R9 ;  /* 0x0000000900e57308 */ /* 0x000fe20000000800 */
[----:B-1----:R-:W-:-:S07]  /*3320*/  FFMA.FTZ R3, R21, c[0x0][0x23c], -R8 ;  /* 0x00008f0015037a23 */ /* 0x002fce0000010808 */
[----:B------:R1:W3:Y:S08]  /*3330*/  MUFU.EX2 R231, R10 ;  /* 0x0000000a00e77308 */ /* 0x0002f00000000800 */
[----:B------:R2:W-:Y:S01]  /*3340*/  MUFU.EX2 R252, R3 ;  /* 0x0000000300fc7308 */ /* 0x0005e20000000800 */
[----:B-1----:R-:W-:Y:S01]  /*3350*/  FFMA.FTZ R10, R28, c[0x0][0x23c], -R8 ;  /* 0x00008f001c0a7a23 */ /* 0x002fe20000010808 */
[----:B---3--:R-:W-:-:S06]  /*3360*/  F2FP.BF16.PACK_AB R128, R231, R229 ;  /* 0x000000e5e780723e */ /* 0x008fcc00000010ff */
[----:B------:R1:W-:Y:S01]  /*3370*/  MUFU.EX2 R230, R10 ;  /* 0x0000000a00e67308 */ /* 0x0003e20000000800 */
[----:B--2---:R-:W-:Y:S01]  /*3380*/  FMNMX.FTZ R3, R5, R6, !PT ;  /* 0x0000000605037209 */ /* 0x004fe20007810000 */
[----:B------:R-:W-:-:S03]  /*3390*/  FFMA.FTZ R5, R14, c[0x0][0x23c], -R8 ;  /* 0x00008f000e057a23 */ /* 0x000fc60000010808 */
[C---:B------:R-:W-:Y:S01]  /*33a0*/  FSETP.NEU.FTZ.AND P0, PT, R3.reuse, -INF , PT ;  /* 0xff8000000300780b */ /* 0x040fe20003f1d000 */
[----:B------:R-:W-:Y:S02]  /*33b0*/  FMUL.FTZ R6, R3, c[0x0][0x23c] ;  /* 0x00008f0003067a20 */ /* 0x000fe40000410000 */
[----:B------:R2:W-:Y:S03]  /*33c0*/  MUFU.EX2 R233, R5 ;  /* 0x0000000500e97308 */ /* 0x0005e60000000800 */
[----:B------:R-:W-:-:S05]  /*33d0*/  FSEL R2, R6, RZ, P0 ;  /* 0x000000ff06027208 */ /* 0x000fca0000000000 */
[--C-:B------:R-:W-:Y:S02]  /*33e0*/  FFMA.FTZ R0, R25, c[0x0][0x23c], -R2.reuse ;  /* 0x00008f0019007a23 */ /* 0x100fe40000010802 */
[--C-:B-1----:R-:W-:Y:S02]  /*33f0*/  FFMA.FTZ R10, R30, c[0x0][0x23c], -R2.reuse ;  /* 0x00008f001e0a7a23 */ /* 0x102fe40000010802 */
[----:B------:R1:W-:Y:S01]  /*3400*/  MUFU.EX2 R226, R0 ;  /* 0x0000000000e27308 */ /* 0x0003e20000000800 */
[----:B------:R-:W-:Y:S02]  /*3410*/  FFMA.FTZ R4, R24, c[0x0][0x23c], -R2 ;  /* 0x00008f0018047a23 */ /* 0x000fe40000010802 */
[--C-:B--2---:R-:W-:Y:S01]  /*3420*/  FFMA.FTZ R5, R15, c[0x0][0x23c], -R8.reuse ;  /* 0x00008f000f057a23 */ /* 0x104fe20000010808 */
[----:B------:R-:W-:Y:S01]  /*3430*/  LDSM.16.MT88.4 R24, [R211+0xa800] ;  /* 0x00a80000d318783b */ /* 0x000fe20000004200 */
[----:B------:R-:W-:-:S03]  /*3440*/  FFMA.FTZ R8, R29, c[0x0][0x23c], -R8 ;  /* 0x00008f001d087a23 */ /* 0x000fc60000010808 */
[----:B------:R-:W-:Y:S01]  /*3450*/  MUFU.EX2 R206, R10 ;  /* 0x0000000a00ce7308 */ /* 0x000fe20000000800 */
[----:B------:R-:W2:Y:S01]  /*3460*/  LDSM.16.MT88.4 R12, [R214+0xa000] ;  /* 0x00a00000d60c783b */ /* 0x000ea20000004200 */
[----:B-1----:R-:W-:-:S06]  /*3470*/  FFMA.FTZ R0, R22, c[0x0][0x23c], -R2 ;  /* 0x00008f0016007a23 */ /* 0x002fcc0000010802 */
[----:B------:R-:W1:Y:S08]  /*3480*/  MUFU.EX2 R235, R8 ;  /* 0x0000000800eb7308 */ /* 0x000e700000000800 */
[----:B------:R3:W-:Y:S08]  /*3490*/  MUFU.EX2 R227, R0 ;  /* 0x0000000000e37308 */ /* 0x0007f00000000800 */
[----:B------:R-:W4:Y:S01]  /*34a0*/  MUFU.EX2 R162, R5 ;  /* 0x0000000500a27308 */ /* 0x000f220000000800 */
[----:B-1----:R-:W-:Y:S01]  /*34b0*/  F2FP.BF16.PACK_AB R130, R235, R230 ;  /* 0x000000e6eb82723e */ /* 0x002fe200000010ff */
[----:B---3--:R-:W-:-:S06]  /*34c0*/  FFMA.FTZ R0, R23, c[0x0][0x23c], -R2 ;  /* 0x00008f0017007a23 */ /* 0x008fcc0000010802 */
[----:B------:R1:W3:Y:S01]  /*34d0*/  MUFU.EX2 R228, R4 ;  /* 0x0000000400e47308 */ /* 0x0002e20000000800 */
[----:B------:R-:W5:Y:S01]  /*34e0*/  LDSM.16.MT88.4 R20, [R211+0xb000] ;  /* 0x00b00000d314783b */ /* 0x000f620000004200 */
[----:B----4-:R-:W-:-:S06]  /*34f0*/  F2FP.BF16.PACK_AB R6, R162, R233 ;  /* 0x000000e9a206723e */ /* 0x010fcc00000010ff */
[----:B------:R4:W2:Y:S01]  /*3500*/  MUFU.EX2 R232, R0 ;  /* 0x0000000000e87308 */ /* 0x0008a20000000800 */
[----:B-1----:R-:W-:Y:S02]  /*3510*/  F2FP.BF16.PACK_AB R4, R252, R168 ;  /* 0x000000a8fc04723e */ /* 0x002fe400000010ff */
[----:B---3--:R-:W-:Y:S02]  /*3520*/  F2FP.BF16.PACK_AB R5, R226, R228 ;  /* 0x000000e4e205723e */ /* 0x008fe400000010ff */
[----:B----4-:R-:W-:Y:S02]  /*3530*/  FMNMX.FTZ R0, R45, R47, !PT ;  /* 0x0000002f2d007209 */ /* 0x010fe40007810000 */
[----:B--2---:R-:W-:Y:S02]  /*3540*/  F2FP.BF16.PACK_AB R7, R232, R227 ;  /* 0x000000e3e807723e */ /* 0x004fe400000010ff */
        /* <DEDUP_REMOVED lines=18> */
[C---:B-----5:R-:W-:Y:S01]  /*3670*/  HMMA.16816.F32.BF16 R100, R4.reuse, R20, RZ ;  /* 0x000000140464723c */ /* 0x060fe200000418ff */
        /* <DEDUP_REMOVED lines=11> */
[----:B------:R-:W-:Y:S01]  /*3730*/  FFMA.FTZ R2, R31, c[0x0][0x23c], -R2 ;  /* 0x00008f001f027a23 */ /* 0x000fe20000010802 */
[----:B------:R-:W-:Y:S01]  /*3740*/  LDSM.16.MT88.4 R32, [R214+0xa800] ;  /* 0x00a80000d620783b */ /* 0x000fe20000004200 */
[----:B------:R-:W-:Y:S01]  /*3750*/  MUFU.EX2 R225, R9 ;  /* 0x0000000900e17308 */ /* 0x000fe20000000800 */
[----:B-1----:R-:W-:-:S02]  /*3760*/  FMNMX.FTZ R0, R10, R0, !PT ;  /* 0x000000000a007209 */ /* 0x002fc40007810000 */
[----:B------:R-:W-:Y:S01]  /*3770*/  HMMA.16816.F32.BF16 R92, R4, R18, RZ ;  /* 0x00000012045c723c */ /* 0x000fe200000418ff */
[----:B------:R-:W-:Y:S01]  /*3780*/  LDSM.16.MT88.4 R28, [R213+0xa800] ;  /* 0x00a80000d51c783b */ /* 0x000fe20000004200 */
[----:B----4-:R-:W-:-:S03]  /*3790*/  FMNMX.FTZ R136, R8, R11, !PT ;  /* 0x0000000b08887209 */ /* 0x010fc60007810000 */
[----:B------:R-:W1:Y:S01]  /*37a0*/  SHFL.BFLY PT, R8, R0, 0x1, 0x1f ;  /* 0x0c201f0000087f89 */ /* 0x000e6200000e0000 */
[----:B------:R2:W3:Y:S01]  /*37b0*/  MUFU.EX2 R234, R2 ;  /* 0x0000000200ea7308 */ /* 0x0004e20000000800 */
[C---:B------:R-:W-:Y:S01]  /*37c0*/  FSETP.NEU.FTZ.AND P0, PT, R136.reuse, -INF , PT ;  /* 0xff8000008800780b */ /* 0x040fe20003f1d000 */
[C---:B------:R-:W-:Y:S08]  /*37d0*/  HMMA.16816.F32.BF16 R84, R4.reuse, R14, RZ ;  /* 0x0000000e0454723c */ /* 0x040ff000000418ff */
[----:B------:R-:W-:Y:S01]  /*37e0*/  HMMA.16816.F32.BF16 R36, R4, R54, RZ ;  /* 0x000000360424723c */ /* 0x000fe200000418ff */
[----:B--2---:R-:W-:Y:S01]  /*37f0*/  FMUL.FTZ R2, R136, c[0x0][0x23c] ;  /* 0x00008f0088027a20 */ /* 0x004fe20000410000 */
[----:B---3--:R-:W-:-:S06]  /*3800*/  F2FP.BF16.PACK_AB R131, R234, R225 ;  /* 0x000000e1ea83723e */ /* 0x008fcc00000010ff */
[----:B------:R-:W-:Y:S01]  /*3810*/  HMMA.16816.F32.BF16 R104, R4, R66, RZ ;  /* 0x000000420468723c */ /* 0x000fe200000418ff */
[----:B------:R-:W-:Y:S02]  /*3820*/  FSEL R2, R2, RZ, P0 ;  /* 0x000000ff02027208 */ /* 0x000fe40000000000 */
[----:B-1----:R-:W-:-:S05]  /*3830*/  FMNMX.FTZ R135, R0, R8, !PT ;  /* 0x0000000800877209 */ /* 0x002fca0007810000 */
[C---:B------:R-:W-:Y:S01]  /*3840*/  HMMA.16816.F32.BF16 R116, R4.reuse, R22, RZ ;  /* 0x000000160474723c */ /* 0x040fe200000418ff */
[--C-:B------:R-:W-:Y:S01]  /*3850*/  FFMA.FTZ R0, R47, c[0x0][0x23c], -R2.reuse ;  /* 0x00008f002f007a23 */ /* 0x100fe20000010802 */
[----:B------:R-:W-:Y:S01]  /*3860*/  FSETP.NEU.FTZ.AND P0, PT, R135, -INF , PT ;  /* 0xff8000008700780b */ /* 0x000fe20003f1d000 */
[----:B------:R-:W-:Y:S02]  /*3870*/  FFMA.FTZ R8, R137, c[0x0][0x23c], -R2 ;  /* 0x00008f0089087a23 */ /* 0x000fe40000010802 */
[----:B------:R1:W-:Y:S03]  /*3880*/  MUFU.EX2 R202, R0 ;  /* 0x0000000000ca7308 */ /* 0x0003e60000000800 */
[C---:B------:R-:W-:Y:S05]  /*3890*/  HMMA.16816.F32.BF16 R156, R4.reuse, R70, RZ ;  /* 0x00000046049c723c */ /* 0x040fea00000418ff */
[----:B------:R2:W-:Y:S03]  /*38a0*/  MUFU.EX2 R197, R8 ;  /* 0x0000000800c57308 */ /* 0x0005e60000000800 */
[----:B------:R-:W-:Y:S01]  /*38b0*/  HMMA.16816.F32.BF16 R144, R4, R82, RZ ;  /* 0x000000520490723c */ /* 0x000fe200000418ff */
[----:B-1----:R-:W-:-:S06]  /*38c0*/  FMUL.FTZ R0, R135, c[0x0][0x23c] ;  /* 0x00008f0087007a20 */ /* 0x002fcc0000410000 */
[--C-:B------:R-:W-:Y:S01]  /*38d0*/  FFMA.FTZ R4, R45, c[0x0][0x23c], -R2.reuse ;  /* 0x00008f002d047a23 */ /* 0x100fe20000010802 */
[----:B------:R-:W-:Y:S01]  /*38e0*/  HMMA.16816.F32.BF16 R140, R128, R152, R140 ;  /* 0x00000098808c723c */ /* 0x000fe2000004188c */
[----:B------:R-:W-:Y:S02]  /*38f0*/  FSEL R0, R0, RZ, P0 ;  /* 0x000000ff00007208 */ /* 0x000fe40000000000 */
[----:B------:R1:W-:Y:S01]  /*3900*/  MUFU.EX2 R205, R4 ;  /* 0x0000000400cd7308 */ /* 0x0003e20000000800 */
[----:B--2---:R-:W-:-:S04]  /*3910*/  FFMA.FTZ R8, R138, c[0x0][0x23c], -R2 ;  /* 0x00008f008a087a23 */ /* 0x004fc80000010802 */
[C---:B------:R-:W-:Y:S03]  /*3920*/  HMMA.16816.F32.BF16 R40, R128.reuse, R24, R40 ;  /* 0x000000188028723c */ /* 0x040fe60000041828 */
[----:B------:R2:W-:Y:S05]  /*3930*/  MUFU.EX2 R196, R8 ;  /* 0x0000000800c47308 */ /* 0x0005ea0000000800 */
[----:B------:R-:W-:Y:S01]  /*3940*/  HMMA.16816.F32.BF16 R56, R128, R32, R56 ;  /* 0x000000208038723c */ /* 0x000fe20000041838 */
[----:B-1----:R-:W-:-:S04]  /*3950*/  FFMA.FTZ R4, R44, c[0x0][0x23c], -R2 ;  /* 0x00008f002c047a23 */ /* 0x002fc80000010802 */
[----:B------:R1:W-:Y:S03]  /*3960*/  MUFU.EX2 R203, R4 ;  /* 0x0000000400cb7308 */ /* 0x0003e60000000800 */
[----:B------:R-:W-:Y:S01]  /*3970*/  HMMA.16816.F32.BF16 R72, R128, R28, R72 ;  /* 0x0000001c8048723c */ /* 0x000fe20000041848 */
[----:B--2---:R-:W-:-:S04]  /*3980*/  FFMA.FTZ R8, R132, c[0x0][0x23c], -R2 ;  /* 0x00008f0084087a23 */ /* 0x004fc80000010802 */
        /* <DEDUP_REMOVED lines=27> */
[C---:B------:R-:W-:Y:S01]  /*3b40*/  HMMA.16816.F32.BF16 R116, R128.reuse, R122, R156 ;  /* 0x0000007a8074723c */ /* 0x040fe2000004189c */
[--C-:B--2---:R-:W-:Y:S01]  /*3b50*/  FFMA.FTZ R2, R139, c[0x0][0x23c], -R0.reuse ;  /* 0x00008f008b027a23 */ /* 0x104fe20000010800 */
[----:B------:R-:W-:Y:S02]  /*3b60*/  MOV R139, R162 ;  /* 0x000000a2008b7202 */ /* 0x000fe40000000f00 */
[----:B----4-:R-:W-:Y:S01]  /*3b70*/  F2FP.BF16.PACK_AB R169, R133, R137 ;  /* 0x0000008985a9723e */ /* 0x010fe200000010ff */
        /* <DEDUP_REMOVED lines=31> */
[----:B------:R-:W-:Y:S01]  /*3d70*/  FADD.FTZ R5, R204, R0 ;  /* 0x00000000cc057221 */ /* 0x000fe20000010000 */
[----:B------:R-:W-:Y:S01]  /*3d80*/  F2FP.BF16.PACK_AB R168, R196, R197 ;  /* 0x000000c5c4a8723e */ /* 0x000fe200000010ff */
        /* <DEDUP_REMOVED lines=40> */
[----:B------:R-:W-:Y:S01]  /*4010*/  LEA.HI.SX32 R224, R224, 0xfffffffe, 0x1b ;  /* 0xfffffffee0e07811 */ /* 0x000fe200078fdaff */
[----:B------:R-:W-:Y:S01]  /*4020*/  IMAD.MOV.U32 R137, RZ, RZ, R135 ;  /* 0x000000ffff897224 */ /* 0x000fe200078e0087 */
[----:B------:R-:W-:Y:S01]  /*4030*/  MOV R139, R3 ;  /* 0x00000003008b7202 */ /* 0x000fe20000000f00 */
[----:B------:R-:W-:Y:S01]  /*4040*/  IMAD.MOV.U32 R132, RZ, RZ, R136 ;  /* 0x000000ffff847224 */ /* 0x000fe200078e0088 */
[----:B------:R-:W-:Y:S01]  /*4050*/  ISETP.GE.AND P3, PT, R238, c[0x0][0x220], PT ;  /* 0x00008800ee007a0c */ /* 0x000fe20003f66270 */
[----:B------:R-:W-:Y:S01]  /*4060*/  IMAD.MOV.U32 R138, RZ, RZ, R134 ;  /* 0x000000ffff8a7224 */ /* 0x000fe200078e0086 */
[----:B------:R-:W-:-:S02]  /*4070*/  ISETP.GE.AND P2, PT, R244, c[0x0][0x220], PT ;  /* 0x00008800f4007a0c */ /* 0x000fc40003f46270 */
[----:B------:R-:W-:Y:S01]  /*4080*/  MOV R252, c[0x0][0x1a0] ;  /* 0x0000680000fc7a02 */ /* 0x000fe20000000f00 */
[----:B------:R-:W-:Y:S07]  /*4090*/  BRA `(.L_x_922) ;  /* 0x000002d000007947 */ /* 0x000fee0003800000 */
.L_x_924:
[----:B------:R1:W-:Y:S01]  /*40a0*/  @P3 STS.128 [R223+0x8000], RZ ;  /* 0x008000ffdf003388 */ /* 0x0003e20000000c00 */
[----:B------:R-:W-:Y:S01]  /*40b0*/  IADD3 R0, R224, -0x1, RZ ;  /* 0xffffffffe0007810 */ /* 0x000fe20007ffe0ff */
[----:B------:R-:W-:Y:S02]  /*40c0*/  IMAD.MOV.U32 R133, RZ, RZ, c[0x0][0x198] ;  /* 0x00006600ff857624 */ /* 0x000fe400078e00ff */
[----:B------:R-:W-:Y:S01]  /*40d0*/  IMAD.MOV.U32 R136, RZ, RZ, 0x4 ;  /* 0x00000004ff887424 */ /* 0x000fe200078e00ff */
[----:B------:R-:W-:Y:S01]  /*40e0*/  SHF.R.S32.HI R2, RZ, 0x1f, R0 ;  /* 0x0000001fff027819 */ /* 0x000fe20000011400 */
[----:B------:R-:W-:Y:S04]  /*40f0*/  IMAD.WIDE.U32 R134, R0, c[0x0][0x198], RZ ;  /* 0x0000660000867a25 */ /* 0x000fe800078e00ff */
[----:B------:R-:W-:Y:S02]  /*4100*/  IMAD R2, R2, c[0x0][0x198], RZ ;  /* 0x0000660002027a24 */ /* 0x000fe400078e02ff */
[----:B------:R-:W-:Y:S02]  /*4110*/  IMAD.SHL.U32 R133, R133, 0x10, RZ ;  /* 0x0000001085857824 */ /* 0x000fe400078e00ff */
[----:B------:R-:W-:Y:S01]  /*4120*/  IMAD R2, R0, c[0x0][0x19c], R2 ;  /* 0x0000670000027a24 */ /* 0x000fe200078e0202 */
[----:B------:R-:W-:Y:S03]  /*4130*/  LEA R0, P1, R134, R248, 0x5 ;  /* 0x000000f886007211 */ /* 0x000fe600078228ff */
[----:B------:R-:W-:Y:S01]  /*4140*/  IMAD.IADD R3, R135, 0x1, R2 ;  /* 0x0000000187037824 */ /* 0x000fe200078e0202 */
[----:B------:R-:W-:Y:S02]  /*4150*/  @!P3 LEA R176, P6, R0, c[0x0][0x168], 0x1 ;  /* 0x00005a0000b0ba11 */ /* 0x000fe400078c08ff */
[----:B------:R-:W-:Y:S01]  /*4160*/  IADD3 R2, P0, R133, R0, RZ ;  /* 0x0000000085027210 */ /* 0x000fe20007f1e0ff */
[----:B------:R-:W-:Y:S01]  /*4170*/  IMAD.MOV.U32 R133, RZ, RZ, c[0x0][0x198] ;  /* 0x00006600ff857624 */ /* 0x000fe200078e00ff */
[----:B------:R-:W-:Y:S02]  /*4180*/  LEA.HI.X R3, R134, R243, R3, 0x5, P1 ;  /* 0x000000f386037211 */ /* 0x000fe400008f2c03 */
[C---:B------:R-:W-:Y:S02]  /*4190*/  @!P2 LEA R172, P1, R0.reuse, c[0x0][0x168], 0x1 ;  /* 0x00005a0000acaa11 */ /* 0x040fe400078208ff */
[C-C-:B------:R-:W-:Y:S02]  /*41a0*/  @!P3 LEA.HI.X R177, R0.reuse, c[0x0][0x16c], R3.reuse, 0x1, P6 ;  /* 0x00005b0000b1ba11 */ /* 0x140fe400030f0c03 */
[--C-:B------:R-:W-:Y:S02]  /*41b0*/  @!P2 LEA.HI.X R173, R0, c[0x0][0x16c], R3.reuse, 0x1, P1 ;  /* 0x00005b0000adaa11 */ /* 0x100fe400008f0c03 */
[C---:B------:R-:W-:Y:S01]  /*41c0*/  @!P3 LEA R174, P5, R2.reuse, c[0x0][0x168], 0x1 ;  /* 0x00005a0002aeba11 */ /* 0x040fe200078a08ff */
[----:B------:R-:W-:Y:S01]  /*41d0*/  @!PT LDS RZ, [RZ] ;  /* 0x00000000fffff984 */ /* 0x000fe20000000800 */
[----:B------:R-:W-:Y:S01]  /*41e0*/  @!PT LDS RZ, [RZ] ;  /* 0x00000000fffff984 */ /* 0x000fe20000000800 */
[----:B------:R-:W-:Y:S01]  /*41f0*/  @!PT LDS RZ, [RZ] ;  /* 0x00000000fffff984 */ /* 0x000fe20000000800 */
[----:B------:R1:W-:Y:S01]  /*4200*/  @!P3 LDGSTS.E.BYPASS.LTC128B.128 [R223+0x8000], [R176.64] ;  /* 0x08000000b0dfbfae */ /* 0x0003e2000b901d44 */
[----:B------:R-:W-:Y:S03]  /*4210*/  SHF.L.U64.HI R133, R133, R136, c[0x0][0x19c] ;  /* 0x0000670085857619 */ /* 0x000fe60000010288 */
[----:B------:R1:W-:Y:S02]  /*4220*/  @P2 STS.128 [R223+0x9000], RZ ;  /* 0x009000ffdf002388 */ /* 0x0003e40000000c00 */
[----:B------:R-:W-:Y:S01]  /*4230*/  IMAD.X R133, R133, 0x1, R3, P0 ;  /* 0x0000000185857824 */ /* 0x000fe200000e0603 */
[C---:B------:R-:W-:Y:S01]  /*4240*/  @!P2 LEA R134, P0, R2.reuse, c[0x0][0x168], 0x1 ;  /* 0x00005a000286aa11 */ /* 0x040fe200078008ff */
[----:B------:R-:W-:Y:S01]  /*4250*/  @!PT LDS RZ, [RZ] ;  /* 0x00000000fffff984 */ /* 0x000fe20000000800 */
[----:B------:R-:W-:Y:S01]  /*4260*/  @!PT LDS RZ, [RZ] ;  /* 0x00000000fffff984 */ /* 0x000fe20000000800 */
[----:B------:R-:W-:Y:S01]  /*4270*/  @!PT LDS RZ, [RZ] ;  /* 0x00000000fffff984 */ /* 0x000fe20000000800 */
[----:B------:R1:W-:Y:S03]  /*4280*/  @!P2 LDGSTS.E.BYPASS.LTC128B.128 [R223+0x9000], [R172.64+0x80] ;  /* 0x09000080acdfafae */ /* 0x0003e6000b901d44 */
[C-C-:B------:R-:W-:Y:S01]  /*4290*/  @!P3 LEA.HI.X R175, R2.reuse, c[0x0][0x16c], R133.reuse, 0x1, P5 ;  /* 0x00005b0002afba11 */ /* 0x140fe200028f0c85 */
[----:B------:R1:W-:Y:S01]  /*42a0*/  @P3 STS.128 [R223+0x8800], RZ ;  /* 0x008800ffdf003388 */ /* 0x0003e20000000c00 */
[----:B------:R-:W-:Y:S03]  /*42b0*/  @!P2 LEA.HI.X R135, R2, c[0x0][0x16c], R133, 0x1, P0 ;  /* 0x00005b000287aa11 */ /* 0x000fe600000f0c85 */
        /* <DEDUP_REMOVED lines=11> */
.L_x_922:
[----:B------:R-:W-:Y:S04]  /*4370*/  DEPBAR.LE SB0, 0x0 ;  /* 0x000080000000791a */ /* 0x000fe80000000000 */
[----:B------:R-:W-:Y:S01]  /*4380*/  BAR.SYNC.DEFER_BLOCKING 0x0 ;  /* 0x0000000000007b1d */ /* 0x000fe20000010000 */
[----:B------:R-:W-:Y:S01]  /*4390*/  SHF.R.S32.HI R0, RZ, 0x1f, R224 ;  /* 0x0000001fff007819 */ /* 0x000fe200000114e0 */
[----:B------:R-:W-:Y:S04]  /*43a0*/  IMAD.WIDE.U32 R4, R224, c[0x0][0x1a0], RZ ;  /* 0x00006800e0047a25 */ /* 0x000fe800078e00ff */
[----:B------:R-:W-:Y:S02]  /*43b0*/  IMAD R0, R0, c[0x0][0x1a0], RZ ;  /* 0x0000680000007a24 */ /* 0x000fe400078e02ff */
[----:B------:R-:W-:Y:S02]  /*43c0*/  IMAD.MOV.U32 R12, RZ, RZ, c[0x0][0x1a4] ;  /* 0x00006900ff0c7624 */ /* 0x000fe400078e00ff */
[----:B------:R-:W-:Y:S01]  /*43d0*/  IMAD R2, R224, c[0x0][0x1a4], R0 ;  /* 0x00006900e0027a24 */ /* 0x000fe200078e0200 */
[----:B------:R-:W-:Y:S03]  /*43e0*/  LEA R0, P1, R4, R246, 0x5 ;  /* 0x000000f604007211 */ /* 0x000fe600078228ff */
[----:B------:R-:W-:Y:S01]  /*43f0*/  IMAD.IADD R3, R5, 0x1, R2 ;  /* 0x0000000105037824 */ /* 0x000fe200078e0202 */
[----:B------:R-:W-:Y:S02]  /*4400*/  @!P3 LEA R10, P5, R0, c[0x0][0x170], 0x1 ;  /* 0x00005c00000aba11 */ /* 0x000fe400078a08ff */
[----:B------:R-:W-:Y:S02]  /*4410*/  LEA R2, P0, R252, R0, 0x4 ;  /* 0x00000000fc027211 */ /* 0x000fe400078020ff */
[----:B------:R-:W-:Y:S02]  /*4420*/  LEA.HI.X R3, R4, R245, R3, 0x5, P1 ;  /* 0x000000f504037211 */ /* 0x000fe400008f2c03 */
[C---:B------:R-:W-:Y:S02]  /*4430*/  @!P2 LEA R6, P1, R0.reuse, c[0x0][0x170], 0x1 ;  /* 0x00005c000006aa11 */ /* 0x040fe400078208ff */
[C-C-:B------:R-:W-:Y:S01]  /*4440*/  @!P3 LEA.HI.X R11, R0.reuse, c[0x0][0x174], R3.reuse, 0x1, P5 ;  /* 0x00005d00000bba11 */ /* 0x140fe200028f0c03 */
[----:B------:R-:W-:Y:S01]  /*4450*/  @P3 STS.128 [R223+0xa000], RZ ;  /* 0x00a000ffdf003388 */ /* 0x000fe20000000c00 */
[----:B------:R-:W-:Y:S02]  /*4460*/  @!P2 LEA.HI.X R7, R0, c[0x0][0x174], R3, 0x1, P1 ;  /* 0x00005d000007aa11 */ /* 0x000fe400008f0c03 */
[----:B------:R-:W-:Y:S02]  /*4470*/  @!P3 LEA R8, P4, R2, c[0x0][0x170], 0x1 ;  /* 0x00005c000208ba11 */ /* 0x000fe400078808ff */
[----:B------:R-:W-:Y:S01]  /*4480*/  @!PT LDS RZ, [RZ] ;  /* 0x00000000fffff984 */ /* 0x000fe20000000800 */
[----:B------:R-:W-:Y:S01]  /*4490*/  @!PT LDS RZ, [RZ] ;  /* 0x00000000fffff984 */ /* 0x000fe20000000800 */
[----:B------:R-:W-:Y:S01]  /*44a0*/  @!PT LDS RZ, [RZ] ;  /* 0x00000000fffff984 */ /* 0x000fe20000000800 */
[----:B------:R1:W-:Y:S01]  /*44b0*/  @!P3 LDGSTS.E.BYPASS.LTC128B.128 [R223+0xa000], [R10.64] ;  /* 0x0a0000000adfbfae */ /* 0x0003e2000b901d44 */
[----:B------:R-:W-:Y:S02]  /*44c0*/  LEA.HI.X R5, R252, R3, R12, 0x4, P0 ;  /* 0x00000003fc057211 */ /* 0x000fe400000f240c */
[C---:B------:R-:W-:Y:S02]  /*44d0*/  @!P2 LEA R4, P0, R2.reuse, c[0x0][0x170], 0x1 ;  /* 0x00005c000204aa11 */ /* 0x040fe400078008ff */
[----:B------:R-:W-:Y:S01]  /*44e0*/  @P2 STS.128 [R223+0xb000], RZ ;  /* 0x00b000ffdf002388 */ /* 0x000fe20000000c00 */
[C-C-:B------:R-:W-:Y:S02]  /*44f0*/  @!P3 LEA.HI.X R9, R2.reuse, c[0x0][0x174], R5.reuse, 0x1, P4 ;  /* 0x00005d000209ba11 */ /* 0x140fe400020f0c05 */
[----:B------:R-:W-:Y:S02]  /*4500*/  @!P2 LEA.HI.X R5, R2, c[0x0][0x174], R5, 0x1, P0 ;  /* 0x00005d000205aa11 */ /* 0x000fe400000f0c05 */
[----:B------:R-:W-:Y:S01]  /*4510*/  @!PT LDS RZ, [RZ] ;  /* 0x00000000fffff984 */ /* 0x000fe20000000800 */
[----:B------:R-:W-:Y:S01]  /*4520*/  @!PT LDS RZ, [RZ] ;  /* 0x00000000fffff984 */ /* 0x000fe20000000800 */
[----:B------:R-:W-:Y:S01]  /*4530*/  @!PT LDS RZ, [RZ] ;  /* 0x00000000fffff984 */ /* 0x000fe20000000800 */
[----:B------:R2:W-:Y:S01]  /*4540*/  @!P2 LDGSTS.E.BYPASS.LTC128B.128 [R223+0xb000], [R6.64+0x80] ;  /* 0x0b00008006dfafae */ /* 0x0005e2000b901d44 */
[----:B------:R-:W-:Y:S04]  /*4550*/  ISETP.GT.AND P4, PT, R224, RZ, PT ;  /* 0x000000ffe000720c */ /* 0x000fe80003f84270 */
[----:B------:R-:W-:Y:S05]  /*4560*/  @P3 STS.128 [R223+0xa800], RZ ;  /* 0x00a800ffdf003388 */ /* 0x000fea0000000c00 */
[----:B------:R-:W-:Y:S01]  /*4570*/  @!PT LDS RZ, [RZ] ;  /* 0x00000000fffff984 */ /* 0x000fe20000000800 */
[----:B------:R-:W-:Y:S01]  /*4580*/  @!PT LDS RZ, [RZ] ;  /* 0x00000000fffff984 */ /* 0x000fe20000000800 */
[----:B------:R-:W-:Y:S01]  /*4590*/  @!PT LDS RZ, [RZ] ;  /* 0x00000000fffff984 */ /* 0x000fe20000000800 */
[----:B------:R1:W-:Y:S05]  /*45a0*/  @!P3 LDGSTS.E.BYPASS.LTC128B.128 [R223+0xa800], [R8.64] ;  /* 0x0a80000008dfbfae */ /* 0x0003ea000b901d44 */
[----:B------:R-:W-:Y:S05]  /*45b0*/  @P2 STS.128 [R223+0xb800], RZ ;  /* 0x00b800ffdf002388 */ /* 0x000fea0000000c00 */
[----:B------:R-:W-:Y:S01]  /*45c0*/  @!PT LDS RZ, [RZ] ;  /* 0x00000000fffff984 */ /* 0x000fe20000000800 */
[----:B------:R-:W-:Y:S01]  /*45d0*/  @!PT LDS RZ, [RZ] ;  /* 0x00000000fffff984 */ /* 0x000fe20000000800 */
[----:B------:R-:W-:Y:S01]  /*45e0*/  @!PT LDS RZ, [RZ] ;  /* 0x00000000fffff984 */ /* 0x000fe20000000800 */
[----:B------:R2:W-:Y:S05]  /*45f0*/  @!P2 LDGSTS.E.BYPASS.LTC128B.128 [R223+0xb800], [R4.64+0x80] ;  /* 0x0b80008004dfafae */ /* 0x0005ea000b901d44 */
[----:B------:R-:W-:Y:S05]  /*4600*/  LDSM.16.M88.4 R32, [R210] ;  /* 0x00000000d220783b */ /* 0x000fea0000000200 */
[----:B------:R-:W2:Y:S05]  /*4610*/  LDSM.16.M88.4 R16, [R208+0x8000] ;  /* 0x00800000d010783b */ /* 0x000eaa0000000200 */
[----:B------:R-:W1:Y:S05]  /*4620*/  LDSM.16.M88.4 R28, [R210+0x2000] ;  /* 0x00200000d21c783b */ /* 0x000e6a0000000200 */
[----:B------:R-:W3:Y:S05]  /*4630*/  LDSM.16.M88.4 R172, [R208+0x8800] ;  /* 0x00880000d0ac783b */ /* 0x000eea0000000200 */
[----:B------:R-:W0:Y:S05]  /*4640*/  LDGDEPBAR ;  /* 0x00000000000079af */ /* 0x000e2a0000000000 */
[----:B------:R-:W-:Y:S05]  /*4650*/  LDSM.16.M88.4 R176, [R212] ;  /* 0x00000000d4b0783b */ /* 0x000fea0000000200 */
[----:B------:R-:W4:Y:S05]  /*4660*/  LDSM.16.M88.4 R180, [R219] ;  /* 0x00000000dbb4783b */ /* 0x000f2a0000000200 */
[----:B------:R-:W5:Y:S05]  /*4670*/  LDSM.16.M88.4 R184, [R212+0x2000] ;  /* 0x00200000d4b8783b */ /* 0x000f6a0000000200 */
[----:B------:R-:W4:Y:S01]  /*4680*/  LDSM.16.M88.4 R188, [R222] ;  /* 0x00000000debc783b */ /* 0x000f220000000200 */
[-C--:B--2---:R-:W-:Y:S04]  /*4690*/  HMMA.16816.F32.BF16 R4, R32, R16.reuse, RZ ;  /* 0x000000102004723c */ /* 0x084fe800000418ff */
[----:B------:R-:W-:Y:S05]  /*46a0*/  LDSM.16.M88.4 R192, [R218] ;  /* 0x00000000dac0783b */ /* 0x000fea0000000200 */
[----:B------:R-:W2:Y:S01]  /*46b0*/  LDSM.16.M88.4 R196, [R217+0x8000] ;  /* 0x00800000d9c4783b */ /* 0x000ea20000000200 */
[C---:B-1----:R-:W-:Y:S04]  /*46c0*/  HMMA.16816.F32.BF16 R8, R28.reuse, R16, RZ ;  /* 0x000000101c08723c */ /* 0x042fe800000418ff */
[----:B------:R-:W1:Y:S04]  /*46d0*/  LDSM.16.M88.4 R200, [R218+0x2000] ;  /* 0x00200000dac8783b */ /* 0x000e680000000200 */
[-C--:B------:R-:W-:Y:S01]  /*46e0*/  HMMA.16816.F32.BF16 R12, R28, R18.reuse, RZ ;  /* 0x000000121c0c723c */ /* 0x080fe200000418ff */
[----:B------:R-:W-:Y:S07]  /*46f0*/  LDSM.16.M88.4 R204, [R216+0x2000] ;  /* 0x00200000d8cc783b */ /* 0x000fee0000000200 */
[C---:B------:R-:W-:Y:S08]  /*4700*/  HMMA.16816.F32.BF16 R16, R32.reuse, R18, RZ ;  /* 0x000000122010723c */ /* 0x040ff000000418ff */
[-C--:B---3--:R-:W-:Y:S08]  /*4710*/  HMMA.16816.F32.BF16 R20, R32, R172.reuse, RZ ;  /* 0x000000ac2014723c */ /* 0x088ff000000418ff */
[C---:B------:R-:W-:Y:S08]  /*4720*/  HMMA.16816.F32.BF16 R24, R28.reuse, R172, RZ ;  /* 0x000000ac1c18723c */ /* 0x040ff000000418ff */
[-C--:B------:R-:W-:Y:S08]  /*4730*/  HMMA.16816.F32.BF16 R28, R28, R174.reuse, RZ ;  /* 0x000000ae1c1c723c */ /* 0x080ff000000418ff */
[----:B------:R-:W-:Y:S01]  /*4740*/  HMMA.16816.F32.BF16 R32, R32, R174, RZ ;  /* 0x000000ae2020723c */ /* 0x000fe200000418ff */
[----:B------:R-:W3:Y:S07]  /*4750*/  LDSM.16.M88.4 R172, [R217+0x8800] ;  /* 0x00880000d9ac783b */ /* 0x000eee0000000200 */
[-C--:B----4-:R-:W-:Y:S08]  /*4760*/  HMMA.16816.F32.BF16 R4, R176, R180.reuse, R4 ;  /* 0x000000b4b004723c */ /* 0x090ff00000041804 */
[C---:B-----5:R-:W-:Y:S08]  /*4770*/  HMMA.16816.F32.BF16 R8, R184.reuse, R180, R8 ;  /* 0x000000b4b808723c */ /* 0x060ff00000041808 */
[-C--:B------:R-:W-:Y:S08]  /*4780*/  HMMA.16816.F32.BF16 R12, R184, R182.reuse, R12 ;  /* 0x000000b6b80c723c */ /* 0x080ff0000004180c */
[C---:B------:R-:W-:Y:S01]  /*4790*/  HMMA.16816.F32.BF16 R16, R176.reuse, R182, R16 ;  /* 0x000000b6b010723c */ /* 0x040fe20000041810 */
[----:B------:R-:W-:Y:S07]  /*47a0*/  LDSM.16.M88.4 R180, [R216] ;  /* 0x00000000d8b4783b */ /* 0x000fee0000000200 */
[-C--:B------:R-:W-:Y:S08]  /*47b0*/  HMMA.16816.F32.BF16 R20, R176, R188.reuse, R20 ;  /* 0x000000bcb014723c */ /* 0x080ff00000041814 */
[C---:B------:R-:W-:Y:S08]  /*47c0*/  HMMA.16816.F32.BF16 R24, R184.reuse, R188, R24 ;  /* 0x000000bcb818723c */ /* 0x040ff00000041818 */
[-C--:B------:R-:W-:Y:S01]  /*47d0*/  HMMA.16816.F32.BF16 R28, R184, R190.reuse, R28 ;  /* 0x000000beb81c723c */ /* 0x080fe2000004181c */
[----:B------:R-:W4:Y:S07]  /*47e0*/  LDSM.16.M88.4 R184, [R215] ;  /* 0x00000000d7b8783b */ /* 0x000f2e0000000200 */
[----:B------:R-:W-:Y:S01]  /*47f0*/  HMMA.16816.F32.BF16 R32, R176, R190, R32 ;  /* 0x000000beb020723c */ /* 0x000fe20000041820 */
[----:B------:R-:W5:Y:S05]  /*4800*/  LDSM.16.M88.4 R176, [R215+0x800] ;  /* 0x00080000d7b0783b */ /* 0x000f6a0000000200 */
[----:B------:R-:W-:Y:S02]  /*4810*/  LDSM.16.M88.4 R188, [R210+0x4000] ;  /* 0x00400000d2bc783b */ /* 0x000fe40000000200 */
[-C--:B--2---:R-:W-:Y:S08]  /*4820*/  HMMA.16816.F32.BF16 R4, R192, R196.reuse, R4 ;  /* 0x000000c4c004723c */ /* 0x084ff00000041804 */
[C---:B-1----:R-:W-:Y:S08]  /*4830*/  HMMA.16816.F32.BF16 R8, R200.reuse, R196, R8 ;  /* 0x000000c4c808723c */ /* 0x042ff00000041808 */
[-C--:B------:R-:W-:Y:S08]  /*4840*/  HMMA.16816.F32.BF16 R12, R200, R198.reuse, R12 ;  /* 0x000000c6c80c723c */ /* 0x080ff0000004180c */
[C---:B------:R-:W-:Y:S01]  /*4850*/  HMMA.16816.F32.BF16 R16, R192.reuse, R198, R16 ;  /* 0x000000c6c010723c */ /* 0x040fe20000041810 */
[----:B------:R-:W1:Y:S07]  /*4860*/  LDSM.16.M88.4 R196, [R208+0x9000] ;  /* 0x00900000d0c4783b */ /* 0x000e6e0000000200 */
[-C--:B---3--:R-:W-:Y:S08]  /*4870*/  HMMA.16816.F32.BF16 R20, R192, R172.reuse, R20 ;  /* 0x000000acc014723c */ /* 0x088ff00000041814 */
[C---:B------:R-:W-:Y:S08]  /*4880*/  HMMA.16816.F32.BF16 R24, R200.reuse, R172, R24 ;  /* 0x000000acc818723c */ /* 0x040ff00000041818 */
[-C--:B------:R-:W-:Y:S01]  /*4890*/  HMMA.16816.F32.BF16 R28, R200, R174.reuse, R28 ;  /* 0x000000aec81c723c */ /* 0x080fe2000004181c */
[----:B------:R-:W2:Y:S07]  /*48a0*/  LDSM.16.M88.4 R200, [R210+0x6000] ;  /* 0x00600000d2c8783b */ /* 0x000eae0000000200 */
[----:B------:R-:W-:Y:S01]  /*48b0*/  HMMA.16816.F32.BF16 R32, R192, R174, R32 ;  /* 0x000000aec020723c */ /* 0x000fe20000041820 */
[----:B------:R-:W3:Y:S05]  /*48c0*/  LDSM.16.M88.4 R172, [R208+0x9800] ;  /* 0x00980000d0ac783b */ /* 0x000eea0000000200 */
[----:B------:R-:W-:Y:S02]  /*48d0*/  LDSM.16.M88.4 R192, [R221] ;  /* 0x00000000ddc0783b */ /* 0x000fe40000000200 */
[-C--:B----4-:R-:W-:Y:S08]  /*48e0*/  HMMA.16816.F32.BF16 R4, R180, R184.reuse, R4 ;  /* 0x000000b8b404723c */ /* 0x090ff00000041804 */
[C---:B------:R-:W-:Y:S08]  /*48f0*/  HMMA.16816.F32.BF16 R8, R204.reuse, R184, R8 ;  /* 0x000000b8cc08723c */ /* 0x040ff00000041808 */
[-C--:B------:R-:W-:Y:S08]  /*4900*/  HMMA.16816.F32.BF16 R12, R204, R186.reuse, R12 ;  /* 0x000000bacc0c723c */ /* 0x080ff0000004180c */
[C---:B------:R-:W-:Y:S01]  /*4910*/  HMMA.16816.F32.BF16 R16, R180.reuse, R186, R16 ;  /* 0x000000bab410723c */ /* 0x040fe20000041810 */
[----:B------:R-:W4:Y:S07]  /*4920*/  LDSM.16.M88.4 R184, [R212+0x4000] ;  /* 0x00400000d4b8783b */ /* 0x000f2e0000000200 */
[-C--:B-----5:R-:W-:Y:S08]  /*4930*/  HMMA.16816.F32.BF16 R20, R180, R176.reuse, R20 ;  /* 0x000000b0b414723c */ /* 0x0a0ff00000041814 */
[C---:B------:R-:W-:Y:S08]  /*4940*/  HMMA.16816.F32.BF16 R24, R204.reuse, R176, R24 ;  /* 0x000000b0cc18723c */ /* 0x040ff00000041818 */
[-C--:B------:R-:W-:Y:S01]  /*4950*/  HMMA.16816.F32.BF16 R28, R204, R178.reuse, R28 ;  /* 0x000000b2cc1c723c */ /* 0x080fe2000004181c */
[----:B------:R-:W5:Y:S07]  /*4960*/  LDSM.16.M88.4 R204, [R212+0x6000] ;  /* 0x00600000d4cc783b */ /* 0x000f6e0000000200 */
[----:B------:R-:W-:Y:S01]  /*4970*/  HMMA.16816.F32.BF16 R32, R180, R178, R32 ;  /* 0x000000b2b420723c */ /* 0x000fe20000041820 */
[----:B------:R-:W4:Y:S05]  /*4980*/  LDSM.16.M88.4 R176, [R220] ;  /* 0x00000000dcb0783b */ /* 0x000f2a0000000200 */
[----:B------:R-:W-:Y:S02]  /*4990*/  LDSM.16.M88.4 R180, [R218+0x4000] ;  /* 0x00400000dab4783b */ /* 0x000fe40000000200 */
[-C--:B-1----:R-:W-:Y:S08]  /*49a0*/  HMMA.16816.F32.BF16 R4, R188, R196.reuse, R4 ;  /* 0x000000c4bc04723c */ /* 0x082ff00000041804 */
[C---:B--2---:R-:W-:Y:S08]  /*49b0*/  HMMA.16816.F32.BF16 R8, R200.reuse, R196, R8 ;  /* 0x000000c4c808723c */ /* 0x044ff00000041808 */
        /* <DEDUP_REMOVED lines=9> */
[----:B------:R-:W-:Y:S02]  /*4a50*/  LDSM.16.M88.4 R188, [R216+0x4000] ;  /* 0x00400000d8bc783b */ /* 0x000fe40000000200 */
[-C--:B----4-:R-:W-:Y:S08]  /*4a60*/  HMMA.16816.F32.BF16 R4, R184, R192.reuse, R4 ;  /* 0x000000c0b804723c */ /* 0x090ff00000041804 */
[C---:B-----5:R-:W-:Y:S08]  /*4a70*/  HMMA.16816.F32.BF16 R8, R204.reuse, R192, R8 ;  /* 0x000000c0cc08723c */ /* 0x060ff00000041808 */
[-C--:B------:R-:W-:Y:S08]  /*4a80*/  HMMA.16816.F32.BF16 R12, R204, R194.reuse, R12 ;  /* 0x000000c2cc0c723c */ /* 0x080ff0000004180c */
[C---:B------:R-:W-:Y:S01]  /*4a90*/  HMMA.16816.F32.BF16 R16, R184.reuse, R194, R16 ;  /* 0x000000c2b810723c */ /* 0x040fe20000041810 */
[----:B------:R-:W4:Y:S07]  /*4aa0*/  LDSM.16.M88.4 R192, [R215+0x1000] ;  /* 0x00100000d7c0783b */ /* 0x000f2e0000000200 */
[-C--:B------:R-:W-:Y:S08]  /*4ab0*/  HMMA.16816.F32.BF16 R20, R184, R176.reuse, R20 ;  /* 0x000000b0b814723c */ /* 0x080ff00000041814 */
[C---:B------:R-:W-:Y:S08]  /*4ac0*/  HMMA.16816.F32.BF16 R24, R204.reuse, R176, R24 ;  /* 0x000000b0cc18723c */ /* 0x040ff00000041818 */
[-C--:B------:R-:W-:Y:S01]  /*4ad0*/  HMMA.16816.F32.BF16 R28, R204, R178.reuse, R28 ;  /* 0x000000b2cc1c723c */ /* 0x080fe2000004181c */
[----:B------:R-:W5:Y:S07]  /*4ae0*/  LDSM.16.M88.4 R204, [R216+0x6000] ;  /* 0x00600000d8cc783b */ /* 0x000f6e0000000200 */
[----:B------:R-:W-:Y:S01]  /*4af0*/  HMMA.16816.F32.BF16 R32, R184, R178, R32 ;  /* 0x000000b2b820723c */ /* 0x000fe20000041820 */
[----:B------:R-:W4:Y:S01]  /*4b00*/  LDSM.16.M88.4 R176, [R215+0x1800] ;  /* 0x00180000d7b0783b */ /* 0x000f220000000200 */
[----:B------:R-:W-:Y:S04]  /*4b10*/  DEPBAR.LE SB0, 0x0 ;  /* 0x000080000000791a */ /* 0x000fe80000000000 */
[----:B------:R-:W-:Y:S02]  /*4b20*/  BAR.SYNC.DEFER_BLOCKING 0x0 ;  /* 0x0000000000007b1d */ /* 0x000fe40000010000 */
[-C--:B-1----:R-:W-:Y:S08]  /*4b30*/  HMMA.16816.F32.BF16 R4, R180, R196.reuse, R4 ;  /* 0x000000c4b404723c */ /* 0x082ff00000041804 */
[C---:B--2---:R-:W-:Y:S08]  /*4b40*/  HMMA.16816.F32.BF16 R8, R200.reuse, R196, R8 ;  /* 0x000000c4c808723c */ /* 0x044ff00000041808 */
[-C--:B------:R-:W-:Y:S08]  /*4b50*/  HMMA.16816.F32.BF16 R12, R200, R198.reuse, R12 ;  /* 0x000000c6c80c723c */ /* 0x080ff0000004180c */
[C---:B------:R-:W-:Y:S08]  /*4b60*/  HMMA.16816.F32.BF16 R16, R180.reuse, R198, R16 ;  /* 0x000000c6b410723c */ /* 0x040ff00000041810 */
[-C--:B---3--:R-:W-:Y:S08]  /*4b70*/  HMMA.16816.F32.BF16 R20, R180, R172.reuse, R20 ;  /* 0x000000acb414723c */ /* 0x088ff00000041814 */
[C---:B------:R-:W-:Y:S08]  /*4b80*/  HMMA.16816.F32.BF16 R24, R200.reuse, R172, R24 ;  /* 0x000000acc818723c */ /* 0x040ff00000041818 */
[-C--:B------:R-:W-:Y:S08]  /*4b90*/  HMMA.16816.F32.BF16 R28, R200, R174.reuse, R28 ;  /* 0x000000aec81c723c */ /* 0x080ff0000004181c */
[----:B------:R-:W-:Y:S08]  /*4ba0*/  HMMA.16816.F32.BF16 R32, R180, R174, R32 ;  /* 0x000000aeb420723c */ /* 0x000ff00000041820 */
[-C--:B----4-:R-:W-:Y:S08]  /*4bb0*/  HMMA.16816.F32.BF16 R4, R188, R192.reuse, R4 ;  /* 0x000000c0bc04723c */ /* 0x090ff00000041804 */
        /* <DEDUP_REMOVED lines=8> */
.L_x_923:
[----:B------:R-:W-:Y:S01]  /*4c40*/  FMNMX.FTZ R0, R4, R132, !PT ;  /* 0x0000008404007209 */ /* 0x000fe20007810000 */
[----:B-1----:R-:W-:Y:S01]  /*4c50*/  LDSM.16.MT88.4 R176, [R211+0xa000] ;  /* 0x00a00000d3b0783b */ /* 0x002fe20000004200 */
[----:B------:R-:W-:Y:S02]  /*4c60*/  IADD3 R224, R224, -0x1, RZ ;  /* 0xffffffffe0e07810 */ /* 0x000fe40007ffe0ff */
[----:B------:R-:W-:Y:S02]  /*4c70*/  FMNMX.FTZ R2, R5, R0, !PT ;  /* 0x0000000005027209 */ /* 0x000fe40007810000 */
[----:B------:R-:W-:Y:S02]  /*4c80*/  FMNMX.FTZ R0, R6, R137, !PT ;  /* 0x0000008906007209 */ /* 0x000fe40007810000 */
[----:B------:R-:W-:Y:S01]  /*4c90*/  FMNMX.FTZ R3, R16, R2, !PT ;  /* 0x0000000210037209 */ /* 0x000fe20007810000 */
[----:B------:R-:W-:Y:S01]  /*4ca0*/  LDSM.16.MT88.4 R184, [R211+0xb800] ;  /* 0x00b80000d3b8783b */ /* 0x000fe20000004200 */
        /* <DEDUP_REMOVED lines=26> */
[----:B------:R-:W-:Y:S01]  /*4e50*/  FMNMX.FTZ R2, R25, R2, !PT ;  /* 0x0000000219027209 */ /* 0x000fe20007810000 */
[----:B------:R-:W1:Y:S01]  /*4e60*/  SHFL.BFLY PT, R135, R3, 0x2, 0x1f ;  /* 0x0c401f0003877f89 */ /* 0x000e6200000e0000 */
[----:B------:R-:W-:Y:S02]  /*4e70*/  FMNMX.FTZ R0, R31, R0, !PT ;  /* 0x000000001f007209 */ /* 0x000fe40007810000 */
[----:B------:R-:W-:Y:S04]  /*4e80*/  FMNMX.FTZ R133, R28, R2, !PT ;  /* 0x000000021c857209 */ /* 0x000fe80007810000 */
[----:B------:R-:W-:Y:S01]  /*4e90*/  FMNMX.FTZ R133, R29, R133, !PT ;  /* 0x000000851d857209 */ /* 0x000fe20007810000 */
[----:B------:R-:W2:Y:S08]  /*4ea0*/  SHFL.BFLY PT, R172, R136, 0x1, 0x1f ;  /* 0x0c201f0088ac7f89 */ /* 0x000eb000000e0000 */
[----:B------:R-:W3:Y:S08]  /*4eb0*/  SHFL.BFLY PT, R2, R0, 0x2, 0x1f ;  /* 0x0c401f0000027f89 */ /* 0x000ef000000e0000 */
[----:B------:R-:W4:Y:S01]  /*4ec0*/  SHFL.BFLY PT, R134, R133, 0x2, 0x1f ;  /* 0x0c401f0085867f89 */ /* 0x000f2200000e0000 */
[----:B-1----:R-:W-:Y:S02]  /*4ed0*/  FMNMX.FTZ R135, R3, R135, !PT ;  /* 0x0000008703877209 */ /* 0x002fe40007810000 */
[----:B--2---:R-:W-:Y:S05]  /*4ee0*/  FMNMX.FTZ R136, R136, R172, !PT ;  /* 0x000000ac88887209 */ /* 0x004fea0007810000 */
[----:B------:R-:W1:Y:S01]  /*4ef0*/  SHFL.BFLY PT, R173, R135, 0x1, 0x1f ;  /* 0x0c201f0087ad7f89 */ /* 0x000e6200000e0000 */
[----:B------:R-:W-:Y:S02]  /*4f00*/  FSETP.NEU.FTZ.AND P0, PT, R136, -INF , PT ;  /* 0xff8000008800780b */ /* 0x000fe40003f1d000 */
[----:B---3--:R-:W-:Y:S01]  /*4f10*/  FMNMX.FTZ R2, R0, R2, !PT ;  /* 0x0000000200027209 */ /* 0x008fe20007810000 */
[----:B------:R-:W-:Y:S04]  /*4f20*/  FADD.FTZ R0, -R136, R132 ;  /* 0x0000008488007221 */ /* 0x000fe80000010100 */
[----:B------:R-:W-:Y:S01]  /*4f30*/  FMUL.FTZ R0, R0, c[0x0][0x23c] ;  /* 0x00008f0000007a20 */ /* 0x000fe20000410000 */
        /* <DEDUP_REMOVED lines=20> */
[----:B------:R-:W-:Y:S02]  /*5080*/  FFMA.FTZ R5, R5, c[0x0][0x23c], -R137 ;  /* 0x00008f0005057a23 */ /* 0x000fe40000010889 */
[C---:B------:R-:W-:Y:S02]  /*5090*/  FMUL.FTZ R37, R133.reuse, R37 ;  /* 0x0000002585257220 */ /* 0x040fe40000410000 */
[C---:B------:R-:W-:Y:S02]  /*50a0*/  FMUL.FTZ R48, R133.reuse, R48 ;  /* 0x0000003085307220 */ /* 0x040fe40000410000 */
[C---:B------:R-:W-:Y:S02]  /*50b0*/  FMUL.FTZ R49, R133.reuse, R49 ;  /* 0x0000003185317220 */ /* 0x040fe40000410000 */
[C---:B------:R-:W-:Y:S01]  /*50c0*/  FMUL.FTZ R52, R133.reuse, R52 ;  /* 0x0000003485347220 */ /* 0x040fe20000410000 */
[----:B------:R5:W-:Y:S01]  /*50d0*/  MUFU.EX2 R232, R17 ;  /* 0x0000001100e87308 */ /* 0x000be20000000800 */
[C---:B------:R-:W-:Y:S02]  /*50e0*/  FMUL.FTZ R53, R133.reuse, R53 ;  /* 0x0000003585357220 */ /* 0x040fe40000410000 */
[----:B------:R-:W-:Y:S02]  /*50f0*/  FMUL.FTZ R64, R133, R64 ;  /* 0x0000004085407220 */ /* 0x000fe40000410000 */
[----:B-1----:R-:W-:Y:S02]  /*5100*/  FADD.FTZ R0, -R134, R138 ;  /* 0x0000008a86007221 */ /* 0x002fe40000010100 */
[----:B------:R-:W-:Y:S02]  /*5110*/  FMUL.FTZ R138, R135, c[0x0][0x23c] ;  /* 0x00008f00878a7a20 */ /* 0x000fe40000410000 */
[----:B------:R-:W-:Y:S01]  /*5120*/  FMUL.FTZ R0, R0, c[0x0][0x23c] ;  /* 0x00008f0000007a20 */ /* 0x000fe20000410000 */
[----:B------:R1:W-:Y:S01]  /*5130*/  MUFU.EX2 R231, R4 ;  /* 0x0000000400e77308 */ /* 0x0003e20000000800 */
[----:B--2---:R-:W-:Y:S01]  /*5140*/  FMUL.FTZ R38, R132, R38 ;  /* 0x0000002684267220 */ /* 0x004fe20000410000 */
[----:B------:R-:W-:Y:S01]  /*5150*/  FSEL R138, R138, RZ, P0 ;  /* 0x000000ff8a8a7208 */ /* 0x000fe20000000000 */
[----:B------:R-:W-:Y:S01]  /*5160*/  FMUL.FTZ R39, R132, R39 ;  /* 0x0000002784277220 */ /* 0x000fe20000410000 */
[----:B------:R-:W-:Y:S01]  /*5170*/  FSETP.NEU.FTZ.AND P0, PT, R134, -INF , PT ;  /* 0xff8000008600780b */ /* 0x000fe20003f1d000 */
[----:B----4-:R-:W-:Y:S02]  /*5180*/  FMUL.FTZ R16, R133, R152 ;  /* 0x0000009885107220 */ /* 0x010fe40000410000 */
[--C-:B------:R-:W-:Y:S02]  /*5190*/  FFMA.FTZ R18, R18, c[0x0][0x23c], -R138.reuse ;  /* 0x00008f0012127a23 */ /* 0x100fe4000001088a */
[--C-:B------:R-:W-:Y:S01]  /*51a0*/  FFMA.FTZ R19, R19, c[0x0][0x23c], -R138.reuse ;  /* 0x00008f0013137a23 */ /* 0x100fe2000001088a */
[----:B------:R2:W4:Y:S01]  /*51b0*/  MUFU.EX2 R2, R0 ;  /* 0x0000000000027308 */ /* 0x0005220000000800 */
[--C-:B------:R-:W-:Y:S02]  /*51c0*/  FFMA.FTZ R6, R6, c[0x0][0x23c], -R138.reuse ;  /* 0x00008f0006067a23 */ /* 0x100fe4000001088a */
[----:B------:R-:W-:Y:S02]  /*51d0*/  FFMA.FTZ R7, R7, c[0x0][0x23c], -R138 ;  /* 0x00008f0007077a23 */ /* 0x000fe4000001088a */
[C---:B-----5:R-:W-:Y:S02]  /*51e0*/  FMUL.FTZ R17, R133.reuse, R153 ;  /* 0x0000009985117220 */ /* 0x060fe40000410000 */
[C---:B------:R-:W-:Y:S02]  /*51f0*/  FMUL.FTZ R50, R132.reuse, R50 ;  /* 0x0000003284327220 */ /* 0x040fe40000410000 */
[C---:B------:R-:W-:Y:S01]  /*5200*/  FMUL.FTZ R51, R132.reuse, R51 ;  /* 0x0000003384337220 */ /* 0x040fe20000410000 */
[----:B------:R5:W-:Y:S01]  /*5210*/  MUFU.EX2 R226, R18 ;  /* 0x0000001200e27308 */ /* 0x000be20000000800 */
[C---:B------:R-:W-:Y:S02]  /*5220*/  FMUL.FTZ R54, R132.reuse, R54 ;  /* 0x0000003684367220 */ /* 0x040fe40000410000 */
[C---:B------:R-:W-:Y:S02]  /*5230*/  FMUL.FTZ R55, R132.reuse, R55 ;  /* 0x0000003784377220 */ /* 0x040fe40000410000 */
[C---:B-1----:R-:W-:Y:S02]  /*5240*/  FMUL.FTZ R4, R133.reuse, R144 ;  /* 0x0000009085047220 */ /* 0x042fe40000410000 */
[C---:B------:R-:W-:Y:S02]  /*5250*/  FMUL.FTZ R65, R133.reuse, R65 ;  /* 0x0000004185417220 */ /* 0x040fe40000410000 */
[C---:B------:R-:W-:Y:S01]  /*5260*/  FMUL.FTZ R66, R132.reuse, R66 ;  /* 0x0000004284427220 */ /* 0x040fe20000410000 */
[----:B------:R1:W-:Y:S01]  /*5270*/  MUFU.EX2 R228, R19 ;  /* 0x0000001300e47308 */ /* 0x0003e20000000800 */
[----:B------:R-:W-:Y:S02]  /*5280*/  FMUL.FTZ R67, R132, R67 ;  /* 0x0000004384437220 */ /* 0x000fe40000410000 */
[----:B------:R-:W-:Y:S02]  /*5290*/  FMUL.FTZ R68, R133, R68 ;  /* 0x0000004485447220 */ /* 0x000fe40000410000 */
[----:B--2---:R-:W-:Y:S02]  /*52a0*/  FADD.FTZ R0, -R3, R139 ;  /* 0x0000008b03007221 */ /* 0x004fe40000010100 */
[----:B------:R-:W-:Y:S02]  /*52b0*/  FMUL.FTZ R139, R134, c[0x0][0x23c] ;  /* 0x00008f00868b7a20 */ /* 0x000fe40000410000 */
[----:B------:R-:W-:Y:S01]  /*52c0*/  FMUL.FTZ R0, R0, c[0x0][0x23c] ;  /* 0x00008f0000007a20 */ /* 0x000fe20000410000 */
[----:B------:R-:W2:Y:S01]  /*52d0*/  MUFU.EX2 R233, R5 ;  /* 0x0000000500e97308 */ /* 0x000ea20000000800 */
[C---:B----4-:R-:W-:Y:S01]  /*52e0*/  FMUL.FTZ R40, R2.reuse, R40 ;  /* 0x0000002802287220 */ /* 0x050fe20000410000 */
[----:B------:R-:W-:Y:S01]  /*52f0*/  FSEL R139, R139, RZ, P0 ;  /* 0x000000ff8b8b7208 */ /* 0x000fe20000000000 */
[----:B------:R-:W-:Y:S01]  /*5300*/  FMUL.FTZ R41, R2, R41 ;  /* 0x0000002902297220 */ /* 0x000fe20000410000 */
[----:B------:R-:W-:Y:S01]  /*5310*/  FSETP.NEU.FTZ.AND P0, PT, R3, -INF , PT ;  /* 0xff8000000300780b */ /* 0x000fe20003f1d000 */
[----:B-----5:R-:W-:Y:S02]  /*5320*/  FMUL.FTZ R18, R132, R154 ;  /* 0x0000009a84127220 */ /* 0x020fe40000410000 */
[--C-:B------:R-:W-:Y:S01]  /*5330*/  FFMA.FTZ R12, R12, c[0x0][0x23c], -R139.reuse ;  /* 0x00008f000c0c7a23 */ /* 0x100fe2000001088b */
[----:B------:R-:W-:Y:S01]  /*5340*/  FSEL R180, R180, RZ, P0 ;  /* 0x000000ffb4b47208 */ /* 0x000fe20000000000 */
[--C-:B------:R-:W-:Y:S01]  /*5350*/  FFMA.FTZ R13, R13, c[0x0][0x23c], -R139.reuse ;  /* 0x00008f000d0d7a23 */ /* 0x100fe2000001088b */
[----:B------:R4:W-:Y:S01]  /*5360*/  MUFU.EX2 R227, R6 ;  /* 0x0000000600e37308 */ /* 0x0009e20000000800 */
[--C-:B------:R-:W-:Y:S02]  /*5370*/  FFMA.FTZ R8, R8, c[0x0][0x23c], -R139.reuse ;  /* 0x00008f0008087a23 */ /* 0x100fe4000001088b */
[--C-:B------:R-:W-:Y:S02]  /*5380*/  FFMA.FTZ R10, R10, c[0x0][0x23c], -R180.reuse ;  /* 0x00008f000a0a7a23 */ /* 0x100fe400000108b4 */
[--C-:B------:R-:W-:Y:S02]  /*5390*/  FFMA.FTZ R11, R11, c[0x0][0x23c], -R180.reuse ;  /* 0x00008f000b0b7a23 */ /* 0x100fe400000108b4 */
[--C-:B------:R-:W-:Y:S02]  /*53a0*/  FFMA.FTZ R14, R14, c[0x0][0x23c], -R180.reuse ;  /* 0x00008f000e0e7a23 */ /* 0x100fe400000108b4 */
[----:B------:R-:W-:Y:S01]  /*53b0*/  FFMA.FTZ R15, R15, c[0x0][0x23c], -R180 ;  /* 0x00008f000f0f7a23 */ /* 0x000fe200000108b4 */
[----:B------:R-:W5:Y:S01]  /*53c0*/  MUFU.EX2 R229, R7 ;  /* 0x0000000700e57308 */ /* 0x000f620000000800 */
[----:B------:R-:W-:Y:S02]  /*53d0*/  FFMA.FTZ R9, R9, c[0x0][0x23c], -R139 ;  /* 0x00008f0009097a23 */ /* 0x000fe4000001088b */
[----:B-1----:R-:W-:Y:S01]  /*53e0*/  FMUL.FTZ R19, R132, R155 ;  /* 0x0000009b84137220 */ /* 0x002fe20000410000 */
[----:B--2---:R-:W-:Y:S01]  /*53f0*/  F2FP.BF16.PACK_AB R144, R233, R231 ;  /* 0x000000e7e990723e */ /* 0x004fe200000010ff */
[C---:B------:R-:W-:Y:S01]  /*5400*/  FMUL.FTZ R5, R133.reuse, R145 ;  /* 0x0000009185057220 */ /* 0x040fe20000410000 */
[----:B------:R-:W-:Y:S01]  /*5410*/  LDSM.16.MT88.4 R152, [R213+0xa000] ;  /* 0x00a00000d598783b */ /* 0x000fe20000004200 */
[C---:B------:R-:W-:Y:S02]  /*5420*/  FMUL.FTZ R44, R2.reuse, R44 ;  /* 0x0000002c022c7220 */ /* 0x040fe40000410000 */
[C---:B------:R-:W-:Y:S01]  /*5430*/  FMUL.FTZ R45, R2.reuse, R45 ;  /* 0x0000002d022d7220 */ /* 0x040fe20000410000 */
[----:B------:R-:W1:Y:S01]  /*5440*/  MUFU.EX2 R0, R0 ;  /* 0x0000000000007308 */ /* 0x000e620000000800 */
[C---:B------:R-:W-:Y:S02]  /*5450*/  FMUL.FTZ R56, R2.reuse, R56 ;  /* 0x0000003802387220 */ /* 0x040fe40000410000 */
[----:B------:R-:W-:Y:S02]  /*5460*/  FMUL.FTZ R57, R2, R57 ;  /* 0x0000003902397220 */ /* 0x000fe40000410000 */
[----:B----4-:R-:W-:Y:S01]  /*5470*/  FMUL.FTZ R6, R132, R146 ;  /* 0x0000009284067220 */ /* 0x010fe20000410000 */
[----:B------:R-:W-:Y:S01]  /*5480*/  F2FP.BF16.PACK_AB R146, R232, R230 ;  /* 0x000000e6e892723e */ /* 0x000fe200000010ff */
[C---:B------:R-:W-:Y:S02]  /*5490*/  FMUL.FTZ R60, R2.reuse, R60 ;  /* 0x0000003c023c7220 */ /* 0x040fe40000410000 */
[----:B------:R-:W-:Y:S01]  /*54a0*/  FMUL.FTZ R61, R2, R61 ;  /* 0x0000003d023d7220 */ /* 0x000fe20000410000 */
[----:B------:R2:W-:Y:S01]  /*54b0*/  MUFU.EX2 R205, R12 ;  /* 0x0000000c00cd7308 */ /* 0x0005e20000000800 */
[----:B------:R-:W-:Y:S02]  /*54c0*/  FMUL.FTZ R69, R133, R69 ;  /* 0x0000004585457220 */ /* 0x000fe40000410000 */
[C---:B------:R-:W-:Y:S01]  /*54d0*/  FMUL.FTZ R70, R132.reuse, R70 ;  /* 0x0000004684467220 */ /* 0x040fe20000410000 */
[----:B-----5:R-:W-:Y:S01]  /*54e0*/  F2FP.BF16.PACK_AB R145, R229, R227 ;  /* 0x000000e3e591723e */ /* 0x020fe200000010ff */
[----:B------:R-:W-:Y:S01]  /*54f0*/  FMUL.FTZ R7, R132, R147 ;  /* 0x0000009384077220 */ /* 0x000fe20000410000 */
[----:B------:R-:W-:Y:S01]  /*5500*/  F2FP.BF16.PACK_AB R147, R228, R226 ;  /* 0x000000e2e493723e */ /* 0x000fe200000010ff */
[----:B------:R-:W-:Y:S02]  /*5510*/  FMUL.FTZ R71, R132, R71 ;  /* 0x0000004784477220 */ /* 0x000fe40000410000 */
[C---:B------:R-:W-:Y:S01]  /*5520*/  FMUL.FTZ R72, R2.reuse, R72 ;  /* 0x0000004802487220 */ /* 0x040fe20000410000 */
[----:B------:R4:W-:Y:S01]  /*5530*/  MUFU.EX2 R207, R13 ;  /* 0x0000000d00cf7308 */ /* 0x0009e20000000800 */
[----:B------:R-:W-:Y:S02]  /*5540*/  FMUL.FTZ R73, R2, R73 ;  /* 0x0000004902497220 */ /* 0x000fe40000410000 */
[-C--:B---3--:R-:W-:Y:S05]  /*5550*/  HMMA.16816.F32.BF16 R4, R144, R172.reuse, R4 ;  /* 0x000000ac9004723c */ /* 0x088fea0000041804 */
[C---:B-1----:R-:W-:Y:S02]  /*5560*/  FMUL.FTZ R42, R0.reuse, R42 ;  /* 0x0000002a002a7220 */ /* 0x042fe40000410000 */
[----:B------:R1:W-:Y:S01]  /*5570*/  MUFU.EX2 R201, R14 ;  /* 0x0000000e00c97308 */ /* 0x0003e20000000800 */
[----:B------:R-:W-:Y:S04]  /*5580*/  FMUL.FTZ R43, R0, R43 ;  /* 0x0000002b002b7220 */ /* 0x000fe80000410000 */
[----:B--2---:R-:W-:Y:S02]  /*5590*/  FMUL.FTZ R12, R2, R148 ;  /* 0x00000094020c7220 */ /* 0x004fe40000410000 */
[C---:B------:R-:W-:Y:S02]  /*55a0*/  FMUL.FTZ R46, R0.reuse, R46 ;  /* 0x0000002e002e7220 */ /* 0x040fe40000410000 */
[C---:B------:R-:W-:Y:S01]  /*55b0*/  FMUL.FTZ R47, R0.reuse, R47 ;  /* 0x0000002f002f7220 */ /* 0x040fe20000410000 */
[----:B------:R2:W-:Y:S01]  /*55c0*/  MUFU.EX2 R203, R15 ;  /* 0x0000000f00cb7308 */ /* 0x0005e20000000800 */
[C---:B------:R-:W-:Y:S02]  /*55d0*/  FMUL.FTZ R58, R0.reuse, R58 ;  /* 0x0000003a003a7220 */ /* 0x040fe40000410000 */
[----:B------:R-:W-:Y:S02]  /*55e0*/  FMUL.FTZ R59, R0, R59 ;  /* 0x0000003b003b7220 */ /* 0x000fe40000410000 */
[----:B----4-:R-:W-:Y:S02]  /*55f0*/  FMUL.FTZ R13, R2, R149 ;  /* 0x00000095020d7220 */ /* 0x010fe40000410000 */
[C---:B------:R-:W-:Y:S02]  /*5600*/  FMUL.FTZ R62, R0.reuse, R62 ;  /* 0x0000003e003e7220 */ /* 0x040fe40000410000 */
[C---:B------:R-:W-:Y:S01]  /*5610*/  FMUL.FTZ R63, R0.reuse, R63 ;  /* 0x0000003f003f7220 */ /* 0x040fe20000410000 */
[----:B------:R3:W-:Y:S01]  /*5620*/  MUFU.EX2 R206, R8 ;  /* 0x0000000800ce7308 */ /* 0x0007e20000000800 */
[C---:B------:R-:W-:Y:S02]  /*5630*/  FMUL.FTZ R74, R0.reuse, R74 ;  /* 0x0000004a004a7220 */ /* 0x040fe40000410000 */
[C---:B------:R-:W-:Y:S02]  /*5640*/  FMUL.FTZ R75, R0.reuse, R75 ;  /* 0x0000004b004b7220 */ /* 0x040fe40000410000 */
[----:B-1----:R-:W-:Y:S02]  /*5650*/  FMUL.FTZ R14, R0, R150 ;  /* 0x00000096000e7220 */ /* 0x002fe40000410000 */
[C---:B------:R-:W-:Y:S02]  /*5660*/  FMUL.FTZ R76, R2.reuse, R76 ;  /* 0x0000004c024c7220 */ /* 0x040fe40000410000 */
[----:B------:R-:W-:Y:S01]  /*5670*/  FMUL.FTZ R77, R2, R77 ;  /* 0x0000004d024d7220 */ /* 0x000fe20000410000 */
[----:B------:R-:W1:Y:S01]  /*5680*/  MUFU.EX2 R225, R9 ;  /* 0x0000000900e17308 */ /* 0x000e620000000800 */
[C---:B------:R-:W-:Y:S02]  /*5690*/  FMUL.FTZ R78, R0.reuse, R78 ;  /* 0x0000004e004e7220 */ /* 0x040fe40000410000 */
[C---:B------:R-:W-:Y:S02]  /*56a0*/  FMUL.FTZ R79, R0.reuse, R79 ;  /* 0x0000004f004f7220 */ /* 0x040fe40000410000 */
[----:B--2---:R-:W-:Y:S02]  /*56b0*/  FMUL.FTZ R15, R0, R151 ;  /* 0x00000097000f7220 */ /* 0x004fe40000410000 */
[----:B------:R-:W2:Y:S01]  /*56c0*/  LDSM.16.MT88.4 R148, [R214+0xa000] ;  /* 0x00a00000d694783b */ /* 0x000ea20000004200 */
[C---:B------:R-:W-:Y:S02]  /*56d0*/  FMUL.FTZ R80, R133.reuse, R80 ;  /* 0x0000005085507220 */ /* 0x040fe40000410000 */
[----:B------:R4:W-:Y:S01]  /*56e0*/  MUFU.EX2 R202, R10 ;  /* 0x0000000a00ca7308 */ /* 0x0009e20000000800 */
[C---:B------:R-:W-:Y:S02]  /*56f0*/  FMUL.FTZ R81, R133.reuse, R81 ;  /* 0x0000005185517220 */ /* 0x040fe40000410000 */
[----:B------:R-:W-:Y:S02]  /*5700*/  FMUL.FTZ R82, R132, R82 ;  /* 0x0000005284527220 */ /* 0x000fe40000410000 */
[----:B---3--:R-:W-:Y:S02]  /*5710*/  FMUL.FTZ R8, R2, R140 ;  /* 0x0000008c02087220 */ /* 0x008fe40000410000 */
[C---:B------:R-:W-:Y:S02]  /*5720*/  FMUL.FTZ R83, R132.reuse, R83 ;  /* 0x0000005384537220 */ /* 0x040fe40000410000 */
[C---:B------:R-:W-:Y:S01]  /*5730*/  FMUL.FTZ R84, R133.reuse, R84 ;  /* 0x0000005485547220 */ /* 0x040fe20000410000 */
[----:B------:R-:W3:Y:S01]  /*5740*/  MUFU.EX2 R204, R11 ;  /* 0x0000000b00cc7308 */ /* 0x000ee20000000800 */
[----:B------:R-:W-:Y:S02]  /*5750*/  FMUL.FTZ R85, R133, R85 ;  /* 0x0000005585557220 */ /* 0x000fe40000410000 */
[----:B------:R-:W-:Y:S01]  /*5760*/  FMUL.FTZ R86, R132, R86 ;  /* 0x0000005684567220 */ /* 0x000fe20000410000 */
[----:B-1----:R-:W-:Y:S01]  /*5770*/  F2FP.BF16.PACK_AB R140, R225, R206 ;  /* 0x000000cee18c723e */ /* 0x002fe200000010ff */
[----:B------:R-:W-:Y:S02]  /*5780*/  FMUL.FTZ R9, R2, R141 ;  /* 0x0000008d02097220 */ /* 0x000fe40000410000 */
[----:B------:R-:W-:Y:S02]  /*5790*/  FMUL.FTZ R87, R132, R87 ;  /* 0x0000005784577220 */ /* 0x000fe40000410000 */
[--C-:B------:R-:W-:Y:S02]  /*57a0*/  FFMA.FTZ R20, R20, c[0x0][0x23c], -R137.reuse ;  /* 0x00008f0014147a23 */ /* 0x100fe40000010889 */
[--C-:B------:R-:W-:Y:S02]  /*57b0*/  FFMA.FTZ R21, R21, c[0x0][0x23c], -R137.reuse ;  /* 0x00008f0015157a23 */ /* 0x100fe40000010889 */
[--C-:B------:R-:W-:Y:S01]  /*57c0*/  FFMA.FTZ R22, R22, c[0x0][0x23c], -R138.reuse ;  /* 0x00008f0016167a23 */ /* 0x100fe2000001088a */
[----:B------:R1:W-:Y:S01]  /*57d0*/  MUFU.EX2 R200, R20 ;  /* 0x0000001400c87308 */ /* 0x0003e20000000800 */
[----:B----4-:R-:W-:Y:S01]  /*57e0*/  FMUL.FTZ R10, R0, R142 ;  /* 0x0000008e000a7220 */ /* 0x010fe20000410000 */
[----:B------:R-:W-:Y:S01]  /*57f0*/  F2FP.BF16.PACK_AB R142, R207, R205 ;  /* 0x000000cdcf8e723e */ /* 0x000fe200000010ff */
[--C-:B------:R-:W-:Y:S02]  /*5800*/  FFMA.FTZ R23, R23, c[0x0][0x23c], -R138.reuse ;  /* 0x00008f0017177a23 */ /* 0x100fe4000001088a */
[C---:B------:R-:W-:Y:S02]  /*5810*/  FMUL.FTZ R88, R2.reuse, R88 ;  /* 0x0000005802587220 */ /* 0x040fe40000410000 */
[----:B------:R-:W-:Y:S02]  /*5820*/  FMUL.FTZ R89, R2, R89 ;  /* 0x0000005902597220 */ /* 0x000fe40000410000 */
[----:B------:R-:W-:Y:S01]  /*5830*/  FMUL.FTZ R90, R0, R90 ;  /* 0x0000005a005a7220 */ /* 0x000fe20000410000 */
[----:B---3--:R-:W-:Y:S01]  /*5840*/  F2FP.BF16.PACK_AB R141, R204, R202 ;  /* 0x000000cacc8d723e */ /* 0x008fe200000010ff */
[C---:B------:R-:W-:Y:S01]  /*5850*/  FMUL.FTZ R11, R0.reuse, R143 ;  /* 0x0000008f000b7220 */ /* 0x040fe20000410000 */
[----:B------:R-:W-:Y:S01]  /*5860*/  F2FP.BF16.PACK_AB R143, R203, R201 ;  /* 0x000000c9cb8f723e */ /* 0x000fe200000010ff */
[----:B------:R-:W-:Y:S01]  /*5870*/  FMUL.FTZ R91, R0, R91 ;  /* 0x0000005b005b7220 */ /* 0x000fe20000410000 */
[----:B------:R3:W-:Y:S01]  /*5880*/  MUFU.EX2 R199, R21 ;  /* 0x0000001500c77308 */ /* 0x0007e20000000800 */
[C---:B------:R-:W-:Y:S02]  /*5890*/  FMUL.FTZ R92, R2.reuse, R92 ;  /* 0x0000005c025c7220 */ /* 0x040fe40000410000 */
[----:B------:R-:W-:Y:S02]  /*58a0*/  FMUL.FTZ R93, R2, R93 ;  /* 0x0000005d025d7220 */ /* 0x000fe40000410000 */
[C---:B------:R-:W-:Y:S04]  /*58b0*/  HMMA.16816.F32.BF16 R8, R140.reuse, R172, R8 ;  /* 0x000000ac8c08723c */ /* 0x040fe80000041808 */
[C---:B------:R-:W-:Y:S01]  /*58c0*/  FMUL.FTZ R94, R0.reuse, R94 ;  /* 0x0000005e005e7220 */ /* 0x040fe20000410000 */
[----:B------:R4:W-:Y:S01]  /*58d0*/  MUFU.EX2 R198, R22 ;  /* 0x0000001600c67308 */ /* 0x0009e20000000800 */
[C---:B-1----:R-:W-:Y:S02]  /*58e0*/  FMUL.FTZ R20, R133.reuse, R156 ;  /* 0x0000009c85147220 */ /* 0x042fe40000410000 */
[-C--:B------:R-:W-:Y:S04]  /*58f0*/  HMMA.16816.F32.BF16 R12, R140, R174.reuse, R12 ;  /* 0x000000ae8c0c723c */ /* 0x080fe8000004180c */
[----:B------:R-:W-:Y:S02]  /*5900*/  FMUL.FTZ R95, R0, R95 ;  /* 0x0000005f005f7220 */ /* 0x000fe40000410000 */
[C---:B------:R-:W-:Y:S01]  /*5910*/  FMUL.FTZ R96, R133.reuse, R96 ;  /* 0x0000006085607220 */ /* 0x040fe20000410000 */
[----:B------:R1:W-:Y:S01]  /*5920*/  MUFU.EX2 R197, R23 ;  /* 0x0000001700c57308 */ /* 0x0003e20000000800 */
[C---:B------:R-:W-:Y:S04]  /*5930*/  HMMA.16816.F32.BF16 R16, R144.reuse, R174, R16 ;  /* 0x000000ae9010723c */ /* 0x040fe80000041810 */
[C---:B---3--:R-:W-:Y:S02]  /*5940*/  FMUL.FTZ R21, R133.reuse, R157 ;  /* 0x0000009d85157220 */ /* 0x048fe40000410000 */
[C---:B------:R-:W-:Y:S02]  /*5950*/  FMUL.FTZ R97, R133.reuse, R97 ;  /* 0x0000006185617220 */ /* 0x040fe40000410000 */
[-C--:B------:R-:W-:Y:S04]  /*5960*/  HMMA.16816.F32.BF16 R36, R144, R176.reuse, R36 ;  /* 0x000000b09024723c */ /* 0x080fe80000041824 */
[C---:B------:R-:W-:Y:S02]  /*5970*/  FMUL.FTZ R98, R132.reuse, R98 ;  /* 0x0000006284627220 */ /* 0x040fe40000410000 */
[C---:B----4-:R-:W-:Y:S02]  /*5980*/  FMUL.FTZ R22, R132.reuse, R158 ;  /* 0x0000009e84167220 */ /* 0x050fe40000410000 */
[C---:B------:R-:W-:Y:S04]  /*5990*/  HMMA.16816.F32.BF16 R40, R140.reuse, R176, R40 ;  /* 0x000000b08c28723c */ /* 0x040fe80000041828 */
[----:B------:R-:W-:Y:S02]  /*59a0*/  FMUL.FTZ R99, R132, R99 ;  /* 0x0000006384637220 */ /* 0x000fe40000410000 */
[--C-:B------:R-:W-:Y:S02]  /*59b0*/  FFMA.FTZ R32, R32, c[0x0][0x23c], -R137.reuse ;  /* 0x00008f0020207a23 */ /* 0x100fe40000010889 */
[-C--:B------:R-:W-:Y:S02]  /*59c0*/  HMMA.16816.F32.BF16 R44, R140, R178.reuse, R44 ;  /* 0x000000b28c2c723c */ /* 0x080fe4000004182c */
[----:B------:R3:W-:Y:S02]  /*59d0*/  MUFU.EX2 R196, R32 ;  /* 0x0000002000c47308 */ /* 0x0007e40000000800 */
[----:B-1----:R-:W-:Y:S02]  /*59e0*/  FMUL.FTZ R23, R132, R159 ;  /* 0x0000009f84177220 */ /* 0x002fe40000410000 */
[----:B------:R-:W-:Y:S01]  /*59f0*/  LDSM.16.MT88.4 R156, [R209+0xa800] ;  /* 0x00a80000d19c783b */ /* 0x000fe20000004200 */
[--C-:B------:R-:W-:Y:S01]  /*5a00*/  FFMA.FTZ R34, R34, c[0x0][0x23c], -R138.reuse ;  /* 0x00008f0022227a23 */ /* 0x100fe2000001088a */
[C---:B------:R-:W-:Y:S04]  /*5a10*/  HMMA.16816.F32.BF16 R48, R144.reuse, R178, R48 ;  /* 0x000000b29030723c */ /* 0x040fe80000041830 */
[C---:B------:R-:W-:Y:S01]  /*5a20*/  FMUL.FTZ R100, R2.reuse, R100 ;  /* 0x0000006402647220 */ /* 0x040fe20000410000 */
[----:B------:R1:W-:Y:S01]  /*5a30*/  MUFU.EX2 R194, R34 ;  /* 0x0000002200c27308 */ /* 0x0003e20000000800 */
[----:B------:R-:W-:Y:S01]  /*5a40*/  LDSM.16.MT88.4 R176, [R213+0xa800] ;  /* 0x00a80000d5b0783b */ /* 0x000fe20000004200 */
[----:B------:R-:W-:Y:S01]  /*5a50*/  FMUL.FTZ R101, R2, R101 ;  /* 0x0000006502657220 */ /* 0x000fe20000410000 */
[-C--:B--2---:R-:W-:Y:S04]  /*5a60*/  HMMA.16816.F32.BF16 R52, R144, R148.reuse, R52 ;  /* 0x000000949034723c */ /* 0x084fe80000041834 */
[C---:B------:R-:W-:Y:S02]  /*5a70*/  FMUL.FTZ R102, R0.reuse, R102 ;  /* 0x0000006600667220 */ /* 0x040fe40000410000 */
[----:B------:R-:W-:Y:S02]  /*5a80*/  FMUL.FTZ R103, R0, R103 ;  /* 0x0000006700677220 */ /* 0x000fe40000410000 */
[C---:B------:R-:W-:Y:S04]  /*5a90*/  HMMA.16816.F32.BF16 R56, R140.reuse, R148, R56 ;  /* 0x000000948c38723c */ /* 0x040fe80000041838 */
[C---:B---3--:R-:W-:Y:S02]  /*5aa0*/  FMUL.FTZ R32, R133.reuse, R160 ;  /* 0x000000a085207220 */ /* 0x048fe40000410000 */
[C---:B------:R-:W-:Y:S02]  /*5ab0*/  FMUL.FTZ R104, R2.reuse, R104 ;  /* 0x0000006802687220 */ /* 0x040fe40000410000 */
[-C--:B------:R-:W-:Y:S04]  /*5ac0*/  HMMA.16816.F32.BF16 R60, R140, R150.reuse, R60 ;  /* 0x000000968c3c723c */ /* 0x080fe8000004183c */
[----:B------:R-:W-:Y:S02]  /*5ad0*/  FMUL.FTZ R105, R2, R105 ;  /* 0x0000006902697220 */ /* 0x000fe40000410000 */
[----:B-1----:R-:W-:Y:S02]  /*5ae0*/  FMUL.FTZ R34, R132, R162 ;  /* 0x000000a284227220 */ /* 0x002fe40000410000 */
[C---:B------:R-:W-:Y:S01]  /*5af0*/  HMMA.16816.F32.BF16 R64, R144.reuse, R150, R64 ;  /* 0x000000969040723c */ /* 0x040fe20000041840 */
[----:B------:R-:W1:Y:S03]  /*5b00*/  LDSM.16.MT88.4 R148, [R209+0xb000] ;  /* 0x00b00000d194783b */ /* 0x000e660000004200 */
[C---:B------:R-:W-:Y:S02]  /*5b10*/  FMUL.FTZ R106, R0.reuse, R106 ;  /* 0x0000006a006a7220 */ /* 0x040fe40000410000 */
[----:B------:R-:W-:Y:S02]  /*5b20*/  FMUL.FTZ R107, R0, R107 ;  /* 0x0000006b006b7220 */ /* 0x000fe40000410000 */
[-C--:B------:R-:W-:Y:S04]  /*5b30*/  HMMA.16816.F32.BF16 R68, R144, R152.reuse, R68 ;  /* 0x000000989044723c */ /* 0x080fe80000041844 */
[C---:B------:R-:W-:Y:S02]  /*5b40*/  FMUL.FTZ R108, R133.reuse, R108 ;  /* 0x0000006c856c7220 */ /* 0x040fe40000410000 */
[----:B------:R-:W-:Y:S02]  /*5b50*/  FMUL.FTZ R109, R133, R109 ;  /* 0x0000006d856d7220 */ /* 0x000fe40000410000 */
[C---:B------:R-:W-:Y:S04]  /*5b60*/  HMMA.16816.F32.BF16 R72, R140.reuse, R152, R72 ;  /* 0x000000988c48723c */ /* 0x040fe80000041848 */
[C---:B------:R-:W-:Y:S02]  /*5b70*/  FMUL.FTZ R110, R132.reuse, R110 ;  /* 0x0000006e846e7220 */ /* 0x040fe40000410000 */
[C---:B------:R-:W-:Y:S02]  /*5b80*/  FMUL.FTZ R111, R132.reuse, R111 ;  /* 0x0000006f846f7220 */ /* 0x040fe40000410000 */
[-C--:B------:R-:W-:Y:S04]  /*5b90*/  HMMA.16816.F32.BF16 R76, R140, R154.reuse, R76 ;  /* 0x0000009a8c4c723c */ /* 0x080fe8000004184c */
[----:B------:R-:W-:Y:S02]  /*5ba0*/  FFMA.FTZ R137, R33, c[0x0][0x23c], -R137 ;  /* 0x00008f0021897a23 */ /* 0x000fe40000010889 */
[----:B------:R-:W-:Y:S02]  /*5bb0*/  FMUL.FTZ R33, R133, R161 ;  /* 0x000000a185217220 */ /* 0x000fe40000410000 */
[C---:B------:R-:W-:Y:S01]  /*5bc0*/  HMMA.16816.F32.BF16 R80, R144.reuse, R154, R80 ;  /* 0x0000009a9050723c */ /* 0x040fe20000041850 */
[----:B------:R-:W2:Y:S01]  /*5bd0*/  LDSM.16.MT88.4 R152, [R211+0xb000] ;  /* 0x00b00000d398783b */ /* 0x000ea20000004200 */
[----:B------:R-:W-:Y:S02]  /*5be0*/  MUFU.EX2 R195, R137 ;  /* 0x0000008900c37308 */ /* 0x000fe40000000800 */
[----:B------:R-:W-:Y:S02]  /*5bf0*/  FFMA.FTZ R138, R35, c[0x0][0x23c], -R138 ;  /* 0x00008f00238a7a23 */ /* 0x000fe4000001088a */
[----:B------:R-:W-:Y:S02]  /*5c00*/  FMUL.FTZ R35, R132, R163 ;  /* 0x000000a384237220 */ /* 0x000fe40000410000 */
[--C-:B------:R-:W-:Y:S01]  /*5c10*/  FFMA.FTZ R24, R24, c[0x0][0x23c], -R139.reuse ;  /* 0x00008f0018187a23 */ /* 0x100fe2000001088b */
[-C--:B-1----:R-:W-:Y:S01]  /*5c20*/  HMMA.16816.F32.BF16 R84, R144, R148.reuse, R84 ;  /* 0x000000949054723c */ /* 0x082fe20000041854 */
[----:B------:R-:W-:Y:S02]  /*5c30*/  LDSM.16.MT88.4 R160, [R211+0xa800] ;  /* 0x00a80000d3a0783b */ /* 0x000fe40000004200 */
[--C-:B------:R-:W-:Y:S01]  /*5c40*/  FFMA.FTZ R25, R25, c[0x0][0x23c], -R139.reuse ;  /* 0x00008f0019197a23 */ /* 0x100fe2000001088b */
[----:B------:R1:W-:Y:S01]  /*5c50*/  MUFU.EX2 R192, R24 ;  /* 0x0000001800c07308 */ /* 0x0003e20000000800 */
[--C-:B------:R-:W-:Y:S02]  /*5c60*/  FFMA.FTZ R26, R26, c[0x0][0x23c], -R180.reuse ;  /* 0x00008f001a1a7a23 */ /* 0x100fe400000108b4 */
[--C-:B------:R-:W-:Y:S01]  /*5c70*/  FFMA.FTZ R27, R27, c[0x0][0x23c], -R180.reuse ;  /* 0x00008f001b1b7a23 */ /* 0x100fe200000108b4 */
[C---:B------:R-:W-:Y:S04]  /*5c80*/  HMMA.16816.F32.BF16 R88, R140.reuse, R148, R88 ;  /* 0x000000948c58723c */ /* 0x040fe80000041858 */
[--C-:B------:R-:W-:Y:S02]  /*5c90*/  FFMA.FTZ R30, R30, c[0x0][0x23c], -R180.reuse ;  /* 0x00008f001e1e7a23 */ /* 0x100fe400000108b4 */
[----:B------:R-:W-:Y:S01]  /*5ca0*/  FFMA.FTZ R180, R31, c[0x0][0x23c], -R180 ;  /* 0x00008f001fb47a23 */ /* 0x000fe200000108b4 */
[----:B------:R3:W4:Y:S01]  /*5cb0*/  MUFU.EX2 R191, R25 ;  /* 0x0000001900bf7308 */ /* 0x0007220000000800 */
[-C--:B------:R-:W-:Y:S04]  /*5cc0*/  HMMA.16816.F32.BF16 R92, R140, R150.reuse, R92 ;  /* 0x000000968c5c723c */ /* 0x080fe8000004185c */
[C---:B------:R-:W-:Y:S02]  /*5cd0*/  FMUL.FTZ R112, R2.reuse, R112 ;  /* 0x0000007002707220 */ /* 0x040fe40000410000 */
[----:B------:R-:W-:Y:S02]  /*5ce0*/  FMUL.FTZ R113, R2, R113 ;  /* 0x0000007102717220 */ /* 0x000fe40000410000 */
[C---:B------:R-:W-:Y:S01]  /*5cf0*/  HMMA.16816.F32.BF16 R96, R144.reuse, R150, R96 ;  /* 0x000000969060723c */ /* 0x040fe20000041860 */
[----:B------:R-:W5:Y:S01]  /*5d00*/  LDSM.16.MT88.4 R148, [R214+0xb000] ;  /* 0x00b00000d694783b */ /* 0x000f620000004200 */
[----:B------:R4:W-:Y:S02]  /*5d10*/  MUFU.EX2 R137, R180 ;  /* 0x000000b400897308 */ /* 0x0009e40000000800 */
[C---:B-1----:R-:W-:Y:S02]  /*5d20*/  FMUL.FTZ R24, R133.reuse, R164 ;  /* 0x000000a485187220 */ /* 0x042fe40000410000 */
[C---:B------:R-:W-:Y:S02]  /*5d30*/  FMUL.FTZ R114, R0.reuse, R114 ;  /* 0x0000007200727220 */ /* 0x040fe40000410000 */
[-C--:B--2---:R-:W-:Y:S04]  /*5d40*/  HMMA.16816.F32.BF16 R20, R144, R152.reuse, R20 ;  /* 0x000000989014723c */ /* 0x084fe80000041814 */
[----:B------:R1:W-:Y:S01]  /*5d50*/  MUFU.EX2 R190, R26 ;  /* 0x0000001a00be7308 */ /* 0x0003e20000000800 */
[----:B------:R-:W-:Y:S02]  /*5d60*/  FMUL.FTZ R115, R0, R115 ;  /* 0x0000007300737220 */ /* 0x000fe40000410000 */
[----:B---3--:R-:W-:Y:S01]  /*5d70*/  FMUL.FTZ R25, R133, R165 ;  /* 0x000000a585197220 */ /* 0x008fe20000410000 */
[C---:B------:R-:W-:Y:S04]  /*5d80*/  HMMA.16816.F32.BF16 R100, R140.reuse, R152, R100 ;  /* 0x000000988c64723c */ /* 0x040fe80000041864 */
[----:B----4-:R-:W-:Y:S01]  /*5d90*/  F2FP.BF16.PACK_AB R172, R191, R192 ;  /* 0x000000c0bfac723e */ /* 0x010fe200000010ff */
[C---:B------:R-:W-:Y:S01]  /*5da0*/  FMUL.FTZ R116, R2.reuse, R116 ;  /* 0x0000007402747220 */ /* 0x040fe20000410000 */
[----:B------:R2:W3:Y:S01]  /*5db0*/  MUFU.EX2 R189, R27 ;  /* 0x0000001b00bd7308 */ /* 0x0004e20000000800 */
[----:B------:R-:W-:Y:S01]  /*5dc0*/  FMUL.FTZ R117, R2, R117 ;  /* 0x0000007502757220 */ /* 0x000fe20000410000 */
[-C--:B------:R-:W-:Y:S01]  /*5dd0*/  HMMA.16816.F32.BF16 R104, R140, R154.reuse, R104 ;  /* 0x0000009a8c68723c */ /* 0x080fe20000041868 */
[----:B------:R-:W-:Y:S03]  /*5de0*/  LDSM.16.MT88.4 R180, [R209+0xb800] ;  /* 0x00b80000d1b4783b */ /* 0x000fe60000004200 */
[C---:B------:R-:W-:Y:S02]  /*5df0*/  FMUL.FTZ R118, R0.reuse, R118 ;  /* 0x0000007600767220 */ /* 0x040fe40000410000 */
[----:B------:R-:W-:Y:S02]  /*5e00*/  FMUL.FTZ R119, R0, R119 ;  /* 0x0000007700777220 */ /* 0x000fe40000410000 */
[C---:B------:R-:W-:Y:S01]  /*5e10*/  HMMA.16816.F32.BF16 R108, R144.reuse, R154, R108 ;  /* 0x0000009a906c723c */ /* 0x040fe2000004186c */
[----:B------:R-:W-:Y:S01]  /*5e20*/  MUFU.EX2 R193, R138 ;  /* 0x0000008a00c17308 */ /* 0x000fe20000000800 */
[----:B------:R-:W4:Y:S02]  /*5e30*/  LDSM.16.MT88.4 R152, [R213+0xb000] ;  /* 0x00b00000d598783b */ /* 0x000f240000004200 */
[C---:B-1----:R-:W-:Y:S02]  /*5e40*/  FMUL.FTZ R26, R132.reuse, R166 ;  /* 0x000000a6841a7220 */ /* 0x042fe40000410000 */
[C---:B------:R-:W-:Y:S02]  /*5e50*/  FMUL.FTZ R120, R133.reuse, R120 ;  /* 0x0000007885787220 */ /* 0x040fe40000410000 */
[----:B------:R-:W-:Y:S01]  /*5e60*/  FMUL.FTZ R121, R133, R121 ;  /* 0x0000007985797220 */ /* 0x000fe20000410000 */
[-C--:B-----5:R-:W-:Y:S02]  /*5e70*/  HMMA.16816.F32.BF16 R32, R144, R148.reuse, R32 ;  /* 0x000000949020723c */ /* 0x0a0fe40000041820 */
[----:B------:R-:W1:Y:S01]  /*5e80*/  MUFU.EX2 R138, R30 ;  /* 0x0000001e008a7308 */ /* 0x000e620000000800 */
[C---:B------:R-:W-:Y:S02]  /*5e90*/  FMUL.FTZ R122, R132.reuse, R122 ;  /* 0x0000007a847a7220 */ /* 0x040fe40000410000 */
[C---:B--2---:R-:W-:Y:S01]  /*5ea0*/  FMUL.FTZ R27, R132.reuse, R167 ;  /* 0x000000a7841b7220 */ /* 0x044fe20000410000 */
[----:B---3--:R-:W-:Y:S01]  /*5eb0*/  F2FP.BF16.PACK_AB R173, R189, R190 ;  /* 0x000000bebdad723e */ /* 0x008fe200000010ff */
[----:B------:R-:W2:Y:S01]  /*5ec0*/  LDSM.16.MT88.4 R164, [R214+0xa800] ;  /* 0x00a80000d6a4783b */ /* 0x000ea20000004200 */
[C---:B------:R-:W-:Y:S04]  /*5ed0*/  HMMA.16816.F32.BF16 R112, R140.reuse, R148, R112 ;  /* 0x000000948c70723c */ /* 0x040fe80000041870 */
[----:B------:R-:W-:Y:S02]  /*5ee0*/  FMUL.FTZ R123, R132, R123 ;  /* 0x0000007b847b7220 */ /* 0x000fe40000410000 */
[----:B------:R-:W-:Y:S02]  /*5ef0*/  FMUL.FTZ R124, R2, R124 ;  /* 0x0000007c027c7220 */ /* 0x000fe40000410000 */
[-C--:B------:R-:W-:Y:S04]  /*5f00*/  HMMA.16816.F32.BF16 R116, R140, R150.reuse, R116 ;  /* 0x000000968c74723c */ /* 0x080fe80000041874 */
[--C-:B------:R-:W-:Y:S02]  /*5f10*/  FFMA.FTZ R28, R28, c[0x0][0x23c], -R139.reuse ;  /* 0x00008f001c1c7a23 */ /* 0x100fe4000001088b */
[----:B------:R-:W-:Y:S02]  /*5f20*/  FMUL.FTZ R125, R2, R125 ;  /* 0x0000007d027d7220 */ /* 0x000fe40000410000 */
[C---:B------:R-:W-:Y:S01]  /*5f30*/  HMMA.16816.F32.BF16 R120, R144.reuse, R150, R120 ;  /* 0x000000969078723c */ /* 0x040fe20000041878 */
[----:B------:R3:W-:Y:S03]  /*5f40*/  MUFU.EX2 R188, R28 ;  /* 0x0000001c00bc7308 */ /* 0x0007e60000000800 */
[----:B-1----:R-:W-:Y:S01]  /*5f50*/  F2FP.BF16.PACK_AB R175, R137, R138 ;  /* 0x0000008a89af723e */ /* 0x002fe200000010ff */
[C---:B------:R-:W-:Y:S02]  /*5f60*/  FMUL.FTZ R126, R0.reuse, R126 ;  /* 0x0000007e007e7220 */ /* 0x040fe40000410000 */
[----:B------:R-:W-:Y:S01]  /*5f70*/  FMUL.FTZ R127, R0, R127 ;  /* 0x0000007f007f7220 */ /* 0x000fe20000410000 */
[-C--:B----4-:R-:W-:Y:S04]  /*5f80*/  HMMA.16816.F32.BF16 R24, R144, R152.reuse, R24 ;  /* 0x000000989018723c */ /* 0x090fe80000041818 */
[----:B------:R-:W-:Y:S02]  /*5f90*/  FFMA.FTZ R139, R29, c[0x0][0x23c], -R139 ;  /* 0x00008f001d8b7a23 */ /* 0x000fe4000001088b */
[C---:B------:R-:W-:Y:S02]  /*5fa0*/  FMUL.FTZ R128, R2.reuse, R128 ;  /* 0x0000008002807220 */ /* 0x040fe40000410000 */
[----:B------:R-:W-:Y:S01]  /*5fb0*/  FMUL.FTZ R129, R2, R129 ;  /* 0x0000008102817220 */ /* 0x000fe20000410000 */
[C---:B------:R-:W-:Y:S01]  /*5fc0*/  HMMA.16816.F32.BF16 R124, R140.reuse, R152, R124 ;  /* 0x000000988c7c723c */ /* 0x040fe2000004187c */
[----:B------:R-:W1:Y:S03]  /*5fd0*/  MUFU.EX2 R139, R139 ;  /* 0x0000008b008b7308 */ /* 0x000e660000000800 */
[C---:B------:R-:W-:Y:S02]  /*5fe0*/  FMUL.FTZ R130, R0.reuse, R130 ;  /* 0x0000008200827220 */ /* 0x040fe40000410000 */
[----:B------:R-:W-:Y:S02]  /*5ff0*/  FMUL.FTZ R131, R0, R131 ;  /* 0x0000008300837220 */ /* 0x000fe40000410000 */
[----:B---3--:R-:W-:Y:S01]  /*6000*/  FMUL.FTZ R28, R133, R168 ;  /* 0x000000a8851c7220 */ /* 0x008fe20000410000 */
[----:B------:R-:W-:Y:S03]  /*6010*/  F2FP.BF16.PACK_AB R168, R199, R200 ;  /* 0x000000c8c7a8723e */ /* 0x000fe600000010ff */
[----:B------:R-:W-:Y:S01]  /*6020*/  FMUL.FTZ R29, R133, R169 ;  /* 0x000000a9851d7220 */ /* 0x000fe20000410000 */
[-C--:B------:R-:W-:Y:S03]  /*6030*/  HMMA.16816.F32.BF16 R128, R140, R154.reuse, R128 ;  /* 0x0000009a8c80723c */ /* 0x080fe60000041880 */
[C---:B------:R-:W-:Y:S01]  /*6040*/  FMUL.FTZ R30, R132.reuse, R170 ;  /* 0x000000aa841e7220 */ /* 0x040fe20000410000 */
[----:B------:R-:W-:Y:S01]  /*6050*/  F2FP.BF16.PACK_AB R169, R197, R198 ;  /* 0x000000c6c5a9723e */ /* 0x000fe200000010ff */
[C---:B------:R-:W-:Y:S01]  /*6060*/  FMUL.FTZ R31, R132.reuse, R171 ;  /* 0x000000ab841f7220 */ /* 0x040fe20000410000 */
[----:B------:R-:W-:Y:S01]  /*6070*/  F2FP.BF16.PACK_AB R170, R195, R196 ;  /* 0x000000c4c3aa723e */ /* 0x000fe200000010ff */
[----:B------:R-:W-:Y:S01]  /*6080*/  FFMA.FTZ R133, R133, R237, R231 ;  /* 0x000000ed85857223 */ /* 0x000fe200000100e7 */
[----:B------:R-:W-:Y:S01]  /*6090*/  F2FP.BF16.PACK_AB R171, R193, R194 ;  /* 0x000000c2c1ab723e */ /* 0x000fe200000010ff */
[----:B------:R-:W-:Y:S03]  /*60a0*/  FFMA.FTZ R132, R132, R236, R227 ;  /* 0x000000ec84847223 */ /* 0x000fe600000100e3 */
[----:B------:R-:W-:Y:S04]  /*60b0*/  HMMA.16816.F32.BF16 R28, R144, R154, R28 ;  /* 0x0000009a901c723c */ /* 0x000fe8000004181c */
[----:B-1----:R-:W-:Y:S01]  /*60c0*/  F2FP.BF16.PACK_AB R174, R139, R188 ;  /* 0x000000bc8bae723e */ /* 0x002fe200000010ff */
[----:B------:R-:W-:Y:S02]  /*60d0*/  FFMA.FTZ R2, R2, R235, R206 ;  /* 0x000000eb02027223 */ /* 0x000fe400000100ce */
[----:B------:R-:W-:Y:S01]  /*60e0*/  FFMA.FTZ R0, R0, R234, R202 ;  /* 0x000000ea00007223 */ /* 0x000fe200000100ca */
[-C--:B------:R-:W-:Y:S01]  /*60f0*/  HMMA.16816.F32.BF16 R144, R168, R156.reuse, R4 ;  /* 0x0000009ca890723c */ /* 0x080fe20000041804 */
[----:B------:R-:W1:Y:S04]  /*6100*/  LDSM.16.MT88.4 R4, [R214+0xb800] ;  /* 0x00b80000d604783b */ /* 0x000e680000004200 */
[----:B------:R-:W-:Y:S02]  /*6110*/  FADD.FTZ R133, R233, R133 ;  /* 0x00000085e9857221 */ /* 0x000fe40000010000 */
[----:B------:R-:W-:Y:S01]  /*6120*/  FADD.FTZ R0, R204, R0 ;  /* 0x00000000cc007221 */ /* 0x000fe20000010000 */
[C---:B------:R-:W-:Y:S01]  /*6130*/  HMMA.16816.F32.BF16 R140, R172.reuse, R156, R8 ;  /* 0x0000009cac8c723c */ /* 0x040fe20000041808 */
[----:B------:R-:W3:Y:S03]  /*6140*/  LDSM.16.MT88.4 R8, [R213+0xb800] ;  /* 0x00b80000d508783b */ /* 0x000ee60000004200 */
        /* <DEDUP_REMOVED lines=27> */
[-C--:B------:R-:W-:Y:S04]  /*6300*/  HMMA.16816.F32.BF16 R116, R172, R6.reuse, R116 ;  /* 0x00000006ac74723c */ /* 0x080fe80000041874 */
[----:B------:R-:W-:Y:S01]  /*6310*/  FADD.FTZ R4, R226, R4 ;  /* 0x00000004e2047221 */ /* 0x000fe20000010000 */
[----:B------:R-:W-:Y:S01]  /*6320*/  MOV R132, R136 ;  /* 0x0000008800847202 */ /* 0x000fe20000000f00 */
[----:B------:R-:W-:Y:S02]  /*6330*/  FADD.FTZ R5, R190, R0 ;  /* 0x00000000be057221 */ /* 0x000fe40000010000 */
[----:B------:R-:W-:Y:S01]  /*6340*/  FADD.FTZ R4, R228, R4 ;  /* 0x00000004e4047221 */ /* 0x000fe20000010000 */
[C---:B------:R-:W-:Y:S04]  /*6350*/  HMMA.16816.F32.BF16 R120, R168.reuse, R6, R120 ;  /* 0x00000006a878723c */ /* 0x040fe80000041878 */
[----:B------:R-:W-:Y:S03]  /*6360*/  FADD.FTZ R4, R198, R4 ;  /* 0x00000004c6047221 */ /* 0x000fe60000010000 */
[----:B------:R-:W-:Y:S01]  /*6370*/  FADD.FTZ R6, R225, R2 ;  /* 0x00000002e1067221 */ /* 0x000fe20000010000 */
[-C--:B---3--:R-:W-:Y:S04]  /*6380*/  HMMA.16816.F32.BF16 R164, R168, R8.reuse, R24 ;  /* 0x00000008a8a4723c */ /* 0x088fe80000041818 */
[----:B------:R-:W-:Y:S02]  /*6390*/  FADD.FTZ R2, R230, R133 ;  /* 0x00000085e6027221 */ /* 0x000fe40000010000 */
[----:B------:R-:W-:Y:S02]  /*63a0*/  FADD.FTZ R6, R205, R6 ;  /* 0x00000006cd067221 */ /* 0x000fe40000010000 */
[----:B------:R-:W-:Y:S01]  /*63b0*/  FADD.FTZ R2, R232, R2 ;  /* 0x00000002e8027221 */ /* 0x000fe20000010000 */
[C---:B------:R-:W-:Y:S04]  /*63c0*/  HMMA.16816.F32.BF16 R124, R172.reuse, R8, R124 ;  /* 0x00000008ac7c723c */ /* 0x040fe8000004187c */
[----:B------:R-:W-:Y:S02]  /*63d0*/  FADD.FTZ R6, R207, R6 ;  /* 0x00000006cf067221 */ /* 0x000fe40000010000 */
[----:B------:R-:W-:Y:S02]  /*63e0*/  FADD.FTZ R2, R200, R2 ;  /* 0x00000002c8027221 */ /* 0x000fe40000010000 */
[----:B------:R-:W-:Y:S01]  /*63f0*/  FADD.FTZ R6, R192, R6 ;  /* 0x00000006c0067221 */ /* 0x000fe20000010000 */
[-C--:B------:R-:W-:Y:S03]  /*6400*/  HMMA.16816.F32.BF16 R128, R172, R10.reuse, R128 ;  /* 0x0000000aac80723c */ /* 0x080fe60000041880 */
        /* <DEDUP_REMOVED lines=8> */
[----:B------:R-:W-:Y:S01]  /*6490*/  FADD.FTZ R0, R138, R4 ;  /* 0x000000048a007221 */ /* 0x000fe20000010000 */
[----:B------:R-:W-:Y:S01]  /*64a0*/  MOV R138, R134 ;  /* 0x00000086008a7202 */ /* 0x000fe20000000f00 */
[----:B------:R-:W-:Y:S02]  /*64b0*/  FADD.FTZ R237, R195, R6 ;  /* 0x00000006c3ed7221 */ /* 0x000fe40000010000 */
[----:B------:R-:W-:Y:S02]  /*64c0*/  FADD.FTZ R236, R193, R5 ;  /* 0x00000005c1ec7221 */ /* 0x000fe40000010000 */
[----:B------:R-:W-:Y:S01]  /*64d0*/  FADD.FTZ R235, R139, R2 ;  /* 0x000000028beb7221 */ /* 0x000fe20000010000 */
[----:B------:R-:W-:Y:S01]  /*64e0*/  MOV R139, R3 ;  /* 0x00000003008b7202 */ /* 0x000fe20000000f00 */
[----:B------:R-:W-:Y:S01]  /*64f0*/  FADD.FTZ R234, R137, R0 ;  /* 0x0000000089ea7221 */ /* 0x000fe20000010000 */
[----:B------:R-:W-:Y:S01]  /*6500*/  MOV R137, R135 ;  /* 0x0000008700897202 */ /* 0x000fe20000000f00 */
[----:B------:R-:W-:-:S05]  /*6510*/  @P4 BRA `(.L_x_922) ;  /* 0xffffde5000004947 */ /* 0x000fca000383ffff */
.L_x_921:
[----:B------:R-:W1:Y:S01]  /*6520*/  SHFL.BFLY PT, R0, R237, 0x2, 0x1f ;  /* 0x0c401f00ed007f89 */ /* 0x000e6200000e0000 */
[----:B------:R-:W-:Y:S01]  /*6530*/  ISETP.NE.AND P0, PT, R251, -0x1, PT ;  /* 0xfffffffffb00780c */ /* 0x000fe20003f05270 */
[----:B------:R-:W-:Y:S02]  /*6540*/  BSSY B0, `(.L_x_925) ;  /* 0x00001b0000007945 */ /* 0x000fe40003800000 */
[----:B------:R-:W2:Y:S04]  /*6550*/  SHFL.BFLY PT, R4, R235, 0x2, 0x1f ;  /* 0x0c401f00eb047f89 */ /* 0x000ea800000e0000 */
[----:B------:R-:W3:Y:S04]  /*6560*/  SHFL.BFLY PT, R2, R236, 0x2, 0x1f ;  /* 0x0c401f00ec027f89 */ /* 0x000ee800000e0000 */
[----:B------:R-:W4:Y:S04]  /*6570*/  SHFL.BFLY PT, R5, R234, 0x2, 0x1f ;  /* 0x0c401f00ea057f89 */ /* 0x000f2800000e0000 */
[----:B------:R-:W5:Y:S04]  /*6580*/  S2R R10, SR_TID.X ;  /* 0x00000000000a7919 */ /* 0x000f680000002100 */
[----:B------:R-:W5:Y:S01]  /*6590*/  S2R R172, SR_CTAID.Y ;  /* 0x0000000000ac7919 */ /* 0x000f620000002600 */
[----:B-1----:R-:W-:-:S02]  /*65a0*/  FADD.FTZ R237, R0, R237 ;  /* 0x000000ed00ed7221 */ /* 0x002fc40000010000 */
[----:B--2---:R-:W-:-:S03]  /*65b0*/  FADD.FTZ R235, R4, R235 ;  /* 0x000000eb04eb7221 */ /* 0x004fc60000010000 */
[----:B------:R-:W1:Y:S01]  /*65c0*/  SHFL.BFLY PT, R6, R237, 0x1, 0x1f ;  /* 0x0c201f00ed067f89 */ /* 0x000e6200000e0000 */
[----:B---3--:R-:W-:-:S03]  /*65d0*/  FADD.FTZ R236, R2, R236 ;  /* 0x000000ec02ec7221 */ /* 0x008fc60000010000 */
[----:B------:R-:W2:Y:S01]  /*65e0*/  SHFL.BFLY PT, R2, R235, 0x1, 0x1f ;  /* 0x0c201f00eb027f89 */ /* 0x000ea200000e0000 */
[----:B----4-:R-:W-:-:S03]  /*65f0*/  FADD.FTZ R234, R5, R234 ;  /* 0x000000ea05ea7221 */ /* 0x010fc60000010000 */
[----:B------:R-:W3:Y:S01]  /*6600*/  SHFL.BFLY PT, R0, R236, 0x1, 0x1f ;  /* 0x0c201f00ec007f89 */ /* 0x000ee200000e0000 */
[----:B------:R-:W-:-:S03]  /*6610*/  @P0 IMAD.WIDE.U32 R4, R251, c[0x0][0x1e8], RZ ;  /* 0x00007a00fb040a25 */ /* 0x000fc600078e00ff */
[----:B------:R-:W4:Y:S01]  /*6620*/  SHFL.BFLY PT, R7, R234, 0x1, 0x1f ;  /* 0x0c201f00ea077f89 */ /* 0x000f2200000e0000 */
[----:B------:R-:W-:Y:S01]  /*6630*/  @P0 IMAD R138, R251, c[0x0][0x1ec], R5 ;  /* 0x00007b00fb8a0a24 */ /* 0x000fe200078e0205 */
[----:B------:R-:W-:Y:S01]  /*6640*/  @P0 MOV R137, R4 ;  /* 0x0000000400890202 */ /* 0x000fe20000000f00 */
[----:B-----5:R-:W-:Y:S01]  /*6650*/  @!P0 IMAD.WIDE.U32 R8, R172, c[0x0][0x1e0], RZ ;  /* 0x00007800ac088a25 */ /* 0x020fe200078e00ff */
[----:B------:R-:W-:-:S04]  /*6660*/  SHF.R.S32.HI R4, RZ, 0x1f, R10 ;  /* 0x0000001fff047819 */ /* 0x000fc8000001140a */
[----:B------:R-:W-:Y:S02]  /*6670*/  LEA.HI R5, R4, R10, RZ, 0x2 ;  /* 0x0000000a04057211 */ /* 0x000fe400078f10ff */
[----:B------:R-:W-:Y:S01]  /*6680*/  @!P0 MOV R137, R8 ;  /* 0x0000000800898202 */ /* 0x000fe20000000f00 */
[----:B-1----:R-:W-:Y:S01]  /*6690*/  FADD.FTZ R237, R237, R6 ;  /* 0x00000006eded7221 */ /* 0x002fe20000010000 */
[----:B------:R-:W-:Y:S01]  /*66a0*/  LOP3.LUT R6, R5, 0x3ffffffc, RZ, 0xc0, !PT ;  /* 0x3ffffffc05067812 */ /* 0x000fe200078ec0ff */
[----:B--2---:R-:W-:Y:S01]  /*66b0*/  FADD.FTZ R235, R235, R2 ;  /* 0x00000002ebeb7221 */ /* 0x004fe20000010000 */
[----:B------:R-:W-:Y:S02]  /*66c0*/  @!P0 SHF.R.S32.HI R2, RZ, 0x1f, R172 ;  /* 0x0000001fff028819 */ /* 0x000fe400000114ac */
[----:B------:R-:W-:Y:S01]  /*66d0*/  FSETP.NE.FTZ.AND P6, PT, R237, RZ, PT ;  /* 0x000000ffed00720b */ /* 0x000fe20003fd5000 */
[----:B---3--:R-:W-:Y:S01]  /*66e0*/  FADD.FTZ R236, R236, R0 ;  /* 0x00000000ecec7221 */ /* 0x008fe20000010000 */
[----:B------:R-:W-:-:S02]  /*66f0*/  MOV R0, 0x3f800000 ;  /* 0x3f80000000007802 */ /* 0x000fc40000000f00 */
[----:B------:R-:W-:Y:S01]  /*6700*/  FSETP.NE.FTZ.AND P4, PT, R235, RZ, PT ;  /* 0x000000ffeb00720b */ /* 0x000fe20003f95000 */
[----:B----4-:R-:W-:Y:S01]  /*6710*/  FADD.FTZ R234, R234, R7 ;  /* 0x00000007eaea7221 */ /* 0x010fe20000010000 */
[----:B------:R-:W-:Y:S01]  /*6720*/  FSETP.NE.FTZ.AND P5, PT, R236, RZ, PT ;  /* 0x000000ffec00720b */ /* 0x000fe20003fb5000 */
[----:B------:R-:W-:Y:S01]  /*6730*/  @!P0 IMAD R7, R2, c[0x0][0x1e0], RZ ;  /* 0x0000780002078a24 */ /* 0x000fe200078e02ff */
[-C--:B------:R-:W-:Y:S02]  /*6740*/  LEA.HI R2, R4, R10.reuse, RZ, 0x5 ;  /* 0x0000000a04027211 */ /* 0x080fe400078f28ff */
[----:B------:R-:W-:Y:S01]  /*6750*/  IADD3 R6, -R6, R10, RZ ;  /* 0x0000000a06067210 */ /* 0x000fe20007ffe1ff */
[----:B------:R-:W-:Y:S01]  /*6760*/  @!P0 IMAD R7, R172, c[0x0][0x1e4], R7 ;  /* 0x00007900ac078a24 */ /* 0x000fe200078e0207 */
[----:B------:R-:W-:Y:S01]  /*6770*/  SHF.R.S32.HI R2, RZ, 0x5, R2 ;  /* 0x00000005ff027819 */ /* 0x000fe20000011402 */
[----:B------:R-:W1:Y:S01]  /*6780*/  @P6 MUFU.RCP R0, R237 ;  /* 0x000000ed00006308 */ /* 0x000e620000001000 */
[----:B------:R-:W-:-:S02]  /*6790*/  MOV R4, 0x3f800000 ;  /* 0x3f80000000047802 */ /* 0x000fc40000000f00 */
[----:B------:R-:W-:Y:S02]  /*67a0*/  LEA R139, R2, R6, 0x9 ;  /* 0x00000006028b7211 */ /* 0x000fe400078e48ff */
[----:B------:R-:W-:Y:S02]  /*67b0*/  MOV R2, 0x3f800000 ;  /* 0x3f80000000027802 */ /* 0x000fe40000000f00 */
[----:B------:R-:W-:Y:S01]  /*67c0*/  FSETP.NE.FTZ.AND P3, PT, R234, RZ, PT ;  /* 0x000000ffea00720b */ /* 0x000fe20003f75000 */
[----:B------:R-:W-:Y:S01]  /*67d0*/  @P5 MUFU.RCP R4, R236 ;  /* 0x000000ec00045308 */ /* 0x000fe20000001000 */
[----:B------:R-:W-:-:S07]  /*67e0*/  @!P0 IADD3 R138, R9, R7, RZ ;  /* 0x00000007098a8210 */ /* 0x000fce0007ffe0ff */
[----:B------:R-:W2:Y:S01]  /*67f0*/  @P4 MUFU.RCP R2, R235 ;  /* 0x000000eb00024308 */ /* 0x000ea20000001000 */
        /* <DEDUP_REMOVED lines=40> */
[----:B------:R-:W-:Y:S01]  /*6a80*/  MOV R0, 0x3f800000 ;  /* 0x3f80000000007802 */ /* 0x000fe20000000f00 */
[----:B--2---:R-:W-:Y:S02]  /*6a90*/  FMUL.FTZ R21, R2, R57 ;  /* 0x0000003902157220 */ /* 0x004fe40000410000 */
[C---:B------:R-:W-:Y:S02]  /*6aa0*/  FMUL.FTZ R146, R4.reuse, R146 ;  /* 0x0000009204927220 */ /* 0x040fe40000410000 */
[C---:B------:R-:W-:Y:S01]  /*6ab0*/  FMUL.FTZ R6, R4.reuse, R147 ;  /* 0x0000009304067220 */ /* 0x040fe20000410000 */
[----:B------:R-:W1:Y:S01]  /*6ac0*/  @P3 MUFU.RCP R0, R234 ;  /* 0x000000ea00003308 */ /* 0x000e620000001000 */
        /* <DEDUP_REMOVED lines=41> */
[C---:B------:R-:W-:Y:S02]  /*6d60*/  FMUL.FTZ R167, R4.reuse, R167 ;  /* 0x000000a704a77220 */ /* 0x040fe40000410000 */
[C---:B------:R-:W-:Y:S02]  /*6d70*/  FMUL.FTZ R170, R4.reuse, R170 ;  /* 0x000000aa04aa7220 */ /* 0x040fe40000410000 */
[----:B------:R-:W-:Y:S01]  /*6d80*/  FMUL.FTZ R171, R4, R171 ;  /* 0x000000ab04ab7220 */ /* 0x000fe20000410000 */
[----:B------:R-:W-:Y:S01]  /*6d90*/  SHF.R.S32.HI R4, RZ, 0x1f, R5 ;  /* 0x0000001fff047819 */ /* 0x000fe20000011405 */
[C---:B------:R-:W-:Y:S01]  /*6da0*/  FMUL.FTZ R140, R2.reuse, R140 ;  /* 0x0000008c028c7220 */ /* 0x040fe20000410000 */
[----:B------:R-:W-:Y:S01]  /*6db0*/  F2FP.BF16.PACK_AB R66, R167, R166 ;  /* 0x000000a6a742723e */ /* 0x000fe200000010ff */
[----:B------:R-:W-:-:S02]  /*6dc0*/  FMUL.FTZ R10, R2, R141 ;  /* 0x0000008d020a7220 */ /* 0x000fc40000410000 */
[C---:B------:R-:W-:Y:S02]  /*6dd0*/  FMUL.FTZ R148, R2.reuse, R148 ;  /* 0x0000009402947220 */ /* 0x040fe40000410000 */
        /* <DEDUP_REMOVED lines=41> */
[C---:B------:R-:W-:Y:S01]  /*7070*/  FMUL.FTZ R65, R2.reuse, R125 ;  /* 0x0000007d02417220 */ /* 0x040fe20000410000 */
[----:B------:R-:W-:Y:S01]  /*7080*/  F2FP.BF16.PACK_AB R57, R57, R116 ;  /* 0x000000743939723e */ /* 0x000fe200000010ff */
[----:B------:R-:W-:-:S02]  /*7090*/  FMUL.FTZ R128, R2, R128 ;  /* 0x0000008002807220 */ /* 0x000fc40000410000 */
        /* <DEDUP_REMOVED lines=51> */
[----:B------:R-:W1:Y:S01]  /*73d0*/  S2R R84, SR_CTAID.Z ;  /* 0x0000000000547919 */ /* 0x000e620000002700 */
        /* <DEDUP_REMOVED lines=29> */
[----:B--2---:R-:W-:-:S03]  /*75b0*/  MOV R6, 0x40 ;  /* 0x0000004000067802 */ /* 0x004fc60000000f00 */
[----:B------:R2:W-:Y:S01]  /*75c0*/  STS [R2+0x2400], R14 ;  /* 0x0024000e02007388 */ /* 0x0005e20000000800 */
[----:B------:R-:W-:Y:S02]  /*75d0*/  SEL R6, R6, 0xffffffc0, !P2 ;  /* 0xffffffc006067807 */ /* 0x000fe40005000000 */
[----:B---3--:R-:W-:Y:S02]  /*75e0*/  IADD3 R5, R0, R4, RZ ;  /* 0x0000000400057210 */ /* 0x008fe40007ffe0ff */
[----:B------:R-:W-:Y:S02]  /*75f0*/  IADD3 R4, R4, R2, RZ ;  /* 0x0000000204047210 */ /* 0x000fe40007ffe0ff */
[-C--:B----4-:R-:W-:Y:S01]  /*7600*/  IADD3 R8, R0, R6.reuse, RZ ;  /* 0x0000000600087210 */ /* 0x090fe20007ffe0ff */
[----:B------:R3:W-:Y:S01]  /*7610*/  STS [R5], R13 ;  /* 0x0000000d05007388 */ /* 0x0007e20000000800 */
[----:B------:R-:W-:Y:S01]  /*7620*/  IADD3 R7, R5, R6, RZ ;  /* 0x0000000605077210 */ /* 0x000fe20007ffe0ff */
[----:B-----5:R-:W4:Y:S02]  /*7630*/  LDC.U8 R10, c[0x0][0x329] ;  /* 0x0000ca40ff0a7b82 */ /* 0x020f240000000000 */
[----:B------:R5:W-:Y:S01]  /*7640*/  STS [R5+0x400], R12 ;  /* 0x0004000c05007388 */ /* 0x000be20000000800 */
[----:B-1----:R-:W-:-:S03]  /*7650*/  IADD3 R9, R6, R2, RZ ;  /* 0x0000000206097210 */ /* 0x002fc60007ffe0ff */
[----:B------:R1:W-:Y:S01]  /*7660*/  STS [R4], R16 ;  /* 0x0000001004007388 */ /* 0x0003e20000000800 */
[----:B------:R-:W-:Y:S01]  /*7670*/  IADD3 R6, R4, R6, RZ ;  /* 0x0000000604067210 */ /* 0x000fe20007ffe0ff */
[----:B------:R-:W1:Y:S02]  /*7680*/  LDC.U8 R11, c[0x0][0x328] ;  /* 0x0000ca00ff0b7b82 */ /* 0x000e640000000000 */
[----:B------:R-:W-:Y:S01]  /*7690*/  STS [R4+0x400], R15 ;  /* 0x0004000f04007388 */ /* 0x000fe20000000800 */
[----:B--2---:R-:W-:-:S03]  /*76a0*/  MOV R14, 0x7f800000 ;  /* 0x7f800000000e7802 */ /* 0x004fc60000000f00 */
[----:B------:R2:W-:Y:S04]  /*76b0*/  STS [R5+0x2000], R17 ;  /* 0x0020001105007388 */ /* 0x0005e80000000800 */
[----:B------:R-:W-:Y:S04]  /*76c0*/  STS [R5+0x2400], R18 ;  /* 0x0024001205007388 */ /* 0x000fe80000000800 */
[----:B------:R-:W-:Y:S01]  /*76d0*/  STS [R4+0x2000], R25 ;  /* 0x0020001904007388 */ /* 0x000fe20000000800 */
[----:B---3--:R-:W-:Y:S01]  /*76e0*/  @P5 MUFU.LG2 R13, R236 ;  /* 0x000000ec000d5308 */ /* 0x008fe20000000c00 */
[----:B----4-:R-:W-:-:S02]  /*76f0*/  ISETP.NE.AND P1, PT, R10, RZ, PT ;  /* 0x000000ff0a00720c */ /* 0x010fc40003f25270 */
[----:B------:R-:W-:Y:S04]  /*7700*/  STS [R4+0x2400], R24 ;  /* 0x0024001804007388 */ /* 0x000fe80000000800 */
[----:B------:R-:W-:Y:S01]  /*7710*/  STS [R8], R23 ;  /* 0x0000001708007388 */ /* 0x000fe20000000800 */
[----:B-----5:R-:W-:Y:S01]  /*7720*/  @P4 MUFU.LG2 R12, R235 ;  /* 0x000000eb000c4308 */ /* 0x020fe20000000c00 */
[----:B-1----:R-:W-:Y:S02]  /*7730*/  MOV R16, 0x7f800000 ;  /* 0x7f80000000107802 */ /* 0x002fe40000000f00 */
[----:B------:R-:W-:Y:S01]  /*7740*/  STS [R8+0x400], R22 ;  /* 0x0004001608007388 */ /* 0x000fe20000000800 */
[----:B------:R-:W-:-:S03]  /*7750*/  ISETP.NE.AND P2, PT, R11, RZ, PT ;  /* 0x000000ff0b00720c */ /* 0x000fc60003f45270 */
[----:B------:R-:W-:Y:S01]  /*7760*/  STS [R9], R20 ;  /* 0x0000001409007388 */ /* 0x000fe20000000800 */
[----:B------:R-:W-:Y:S01]  /*7770*/  @P3 MUFU.LG2 R11, R234 ;  /* 0x000000ea000b3308 */ /* 0x000fe20000000c00 */
[----:B--2---:R-:W-:Y:S02]  /*7780*/  MOV R17, 0x7f800000 ;  /* 0x7f80000000117802 */ /* 0x004fe40000000f00 */
        /* <DEDUP_REMOVED lines=53> */
[----:B------:R1:W-:Y:S02]  /*7ae0*/  STS [R6+0x6400], R67 ;  /* 0x0064004306007388 */ /* 0x0003e40000000800 */
[C---:B------:R-:W-:Y:S02]  /*7af0*/  IMAD R0, R172.reuse, R0, RZ ;  /* 0x00000000ac007224 */ /* 0x040fe400078e02ff */
[----:B------:R-:W-:Y:S03]  /*7b00*/  BAR.SYNC.DEFER_BLOCKING 0x0 ;  /* 0x0000000000007b1d */ /* 0x000fe60000010000 */
[----:B------:R-:W-:-:S03]  /*7b10*/  @!P2 IMAD R2, R172, c[0x0][0x214], RZ ;  /* 0x00008500ac02aa24 */ /* 0x000fc600078e02ff */
[----:B------:R-:W3:Y:S02]  /*7b20*/  S2R R18, SR_TID.X ;  /* 0x0000000000127919 */ /* 0x000ee40000002100 */
[----:B------:R-:W-:Y:S02]  /*7b30*/  @!P2 SEL R2, R2, R251, !P0 ;  /* 0x000000fb0202a207 */ /* 0x000fe40004000000 */
[----:B------:R-:W4:Y:S02]  /*7b40*/  S2R R15, SR_CTAID.X ;  /* 0x00000000000f7919 */ /* 0x000f240000002500 */
[----:B------:R-:W-:Y:S01]  /*7b50*/  @!P2 SHF.R.S32.HI R5, RZ, 0x1f, R2 ;  /* 0x0000001fff05a819 */ /* 0x000fe20000011402 */
[----:B--2---:R-:W-:Y:S01]  /*7b60*/  @P6 FMUL.FTZ R7, R9, 0.69314718246459960938 ;  /* 0x3f31721809076820 */ /* 0x004fe20000410000 */
[----:B------:R-:W-:Y:S02]  /*7b70*/  SEL R9, R0, RZ, P2 ;  /* 0x000000ff00097207 */ /* 0x000fe40001000000 */
[----:B------:R-:W-:Y:S01]  /*7b80*/  @!P2 MOV R4, R2 ;  /* 0x000000020004a202 */ /* 0x000fe20000000f00 */
[----:B------:R-:W-:-:S02]  /*7b90*/  @P6 FFMA.FTZ R17, R136, c[0x0][0x238], R7 ;  /* 0x00008e0088116a23 */ /* 0x000fc40000010007 */
[----:B------:R-:W-:Y:S01]  /*7ba0*/  IMAD R2, R84, R8, R9 ;  /* 0x0000000854027224 */ /* 0x000fe200078e0209 */
[----:B-1----:R-:W-:Y:S01]  /*7bb0*/  @P1 MOV R6, c[0x0][0x210] ;  /* 0x0000840000061a02 */ /* 0x002fe20000000f00 */
[----:B------:R-:W-:Y:S01]  /*7bc0*/  @P5 FMUL.FTZ R9, R13, 0.69314718246459960938 ;  /* 0x3f3172180d095820 */ /* 0x000fe20000410000 */
[----:B------:R-:W-:Y:S01]  /*7bd0*/  @!P1 MOV R6, 0x1 ;  /* 0x0000000100069802 */ /* 0x000fe20000000f00 */
[----:B------:R1:W2:Y:S01]  /*7be0*/  LDS.128 R24, [R223] ;  /* 0x00000000df187984 */ /* 0x0002a20000000c00 */
[----:B------:R-:W-:Y:S02]  /*7bf0*/  @P4 FMUL.FTZ R8, R12, 0.69314718246459960938 ;  /* 0x3f3172180c084820 */ /* 0x000fe40000410000 */
[----:B------:R-:W-:Y:S01]  /*7c00*/  @P5 FFMA.FTZ R16, R135, c[0x0][0x238], R9 ;  /* 0x00008e0087105a23 */ /* 0x000fe20000010009 */
[----:B------:R1:W1:Y:S01]  /*7c10*/  LDS.128 R32, [R223+0x800] ;  /* 0x00080000df207984 */ /* 0x0002620000000c00 */
[----:B------:R-:W-:Y:S01]  /*7c20*/  @P4 FFMA.FTZ R14, R134, c[0x0][0x238], R8 ;  /* 0x00008e00860e4a23 */ /* 0x000fe20000010008 */
[----:B---3--:R-:W-:-:S02]  /*7c30*/  SHF.R.S32.HI R19, RZ, 0x1f, R18 ;  /* 0x0000001fff137819 */ /* 0x008fc40000011412 */
[----:B------:R3:W1:Y:S02]  /*7c40*/  LDS.128 R40, [R223+0x1000] ;  /* 0x00100000df287984 */ /* 0x0006640000000c00 */
[----:B------:R-:W-:Y:S01]  /*7c50*/  LEA.HI R10, R19, R18, RZ, 0x5 ;  /* 0x00000012130a7211 */ /* 0x000fe200078f28ff */
[----:B----4-:R-:W-:Y:S01]  /*7c60*/  IMAD R7, R15, R6, RZ ;  /* 0x000000060f077224 */ /* 0x010fe200078e02ff */
[----:B------:R3:W4:Y:S01]  /*7c70*/  LDS.128 R48, [R223+0x1800] ;  /* 0x00180000df307984 */ /* 0x0007220000000c00 */
[----:B------:R-:W-:Y:S02]  /*7c80*/  MOV R15, 0x7f800000 ;  /* 0x7f800000000f7802 */ /* 0x000fe40000000f00 */
[----:B------:R-:W-:Y:S01]  /*7c90*/  LOP3.LUT R0, R10, 0xffffffe0, RZ, 0xc0, !PT ;  /* 0xffffffe00a007812 */ /* 0x000fe200078ec0ff */
[----:B------:R3:W1:Y:S01]  /*7ca0*/  LDS.128 R56, [R223+0x2000] ;  /* 0x00200000df387984 */ /* 0x0006620000000c00 */
[----:B------:R-:W-:Y:S01]  /*7cb0*/  SHF.L.U32 R10, R7, 0x7, RZ ;  /* 0x00000007070a7819 */ /* 0x000fe200000006ff */
[----:B------:R-:W-:Y:S01]  /*7cc0*/  @P3 FMUL.FTZ R7, R11, 0.69314718246459960938 ;  /* 0x3f3172180b073820 */ /* 0x000fe20000410000 */
[----:B------:R-:W-:Y:S01]  /*7cd0*/  IADD3 R0, -R0, R18, RZ ;  /* 0x0000001200007210 */ /* 0x000fe20007ffe1ff */
[----:B------:R3:W1:Y:S01]  /*7ce0*/  LDS.128 R64, [R223+0x2800] ;  /* 0x00280000df407984 */ /* 0x0006620000000c00 */
[----:B------:R-:W-:Y:S01]  /*7cf0*/  IADD3 R11, P1, P0, R10, R4, R2 ;  /* 0x000000040a0b7210 */ /* 0x000fe2000783e002 */
[----:B------:R-:W-:Y:S01]  /*7d00*/  @P3 FFMA.FTZ R15, R3, c[0x0][0x238], R7 ;  /* 0x00008e00030f3a23 */ /* 0x000fe20000010007 */
[----:B------:R-:W-:Y:S01]  /*7d10*/  LOP3.LUT P2, RZ, R0, 0x3, RZ, 0xc0, !PT ;  /* 0x0000000300ff7812 */ /* 0x000fe2000784c0ff */
[----:B------:R3:W1:Y:S01]  /*7d20*/  LDS.128 R72, [R223+0x3000] ;  /* 0x00300000df487984 */ /* 0x0006620000000c00 */
[----:B------:R-:W-:-:S02]  /*7d30*/  SHF.R.S32.HI R4, RZ, 0x1f, R10 ;  /* 0x0000001fff047819 */ /* 0x000fc4000001140a */
        /* <DEDUP_REMOVED lines=12> */
[----:B--2-4-:R-:W2:Y:S01]  /*7e00*/  LDL.LU R173, [R1+0x10] ;  /* 0x0000100001ad7983 */ /* 0x014ea20000300800 */
[----:B------:R-:W-:-:S04]  /*7e10*/  SHF.R.S32.HI R2, RZ, 0x1f, R0 ;  /* 0x0000001fff027819 */ /* 0x000fc80000011400 */
[----:B------:R-:W-:-:S04]  /*7e20*/  LEA.HI R0, R2, R0, RZ, 0x2 ;  /* 0x0000000002007211 */ /* 0x000fc800078f10ff */
[----:B------:R-:W-:-:S05]  /*7e30*/  SHF.R.S32.HI R0, RZ, 0x2, R0 ;  /* 0x00000002ff007819 */ /* 0x000fca0000011400 */
[----:B--2---:R-:W-:-:S05]  /*7e40*/  IMAD R0, R173, 0x10, R0 ;  /* 0x00000010ad007824 */ /* 0x004fca00078e0200 */
        /* <DEDUP_REMOVED lines=10> */
[----:B------:R-:W-:Y:S01]  /*7ef0*/  @!P6 LEA.HI.X.SX32 R9, R0, R5, 0x1, P0 ;  /* 0x000000050009e211 */ /* 0x000fe200000f0eff */
        /* <DEDUP_REMOVED lines=20> */
.L_x_926:
[----:B--2-4-:R-:W-:Y:S05]  /*8040*/  BSYNC B0 ;  /* 0x0000000000007941 */ /* 0x014fea0003800000 */
.L_x_925:
[----:B------:R-:W-:Y:S01]  /*8050*/  LEA.HI R4, R19, R18, RZ, 0x3 ;  /* 0x0000001213047211 */ /* 0x000fe200078f18ff */
[----:B------:R-:W-:Y:S01]  /*8060*/  BSSY B0, `(.L_x_927) ;  /* 0x0000017000007945 */ /* 0x000fe20003800000 */
[----:B------:R-:W-:-:S02]  /*8070*/  IADD3 R2, P0, R238, R137, RZ ;  /* 0x00000089ee027210 */ /* 0x000fc40007f1e0ff */
[----:B------:R-:W-:Y:S02]  /*8080*/  SHF.R.S32.HI R0, RZ, 0x1f, R238 ;  /* 0x0000001fff007819 */ /* 0x000fe400000114ee */
[----:B------:R-:W-:Y:S02]  /*8090*/  SHF.R.S32.HI R7, RZ, 0x3, R4 ;  /* 0x00000003ff077819 */ /* 0x000fe40000011404 */
[----:B------:R-:W-:Y:S01]  /*80a0*/  SHF.R.S32.HI R5, RZ, 0x1f, R84 ;  /* 0x0000001fff057819 */ /* 0x000fe20000011454 */
[----:B------:R-:W-:Y:S01]  /*80b0*/  IMAD.X R3, R0, 0x1, R138, P0 ;  /* 0x0000000100037824 */ /* 0x000fe200000e068a */
[----:B------:R-:W-:-:S03]  /*80c0*/  ISETP.GE.AND P0, PT, R7, R250, PT ;  /* 0x000000fa0700720c */ /* 0x000fc60003f06270 */
[----:B------:R-:W-:Y:S02]  /*80d0*/  IMAD R0, R5, c[0x0][0x1f0], RZ ;  /* 0x00007c0005007a24 */ /* 0x000fe400078e02ff */
[----:B------:R-:W-:-:S04]  /*80e0*/  IMAD.WIDE.U32 R10, R84, c[0x0][0x1f0], R2 ;  /* 0x00007c00540a7a25 */ /* 0x000fc800078e0002 */
[----:B------:R-:W-:-:S04]  /*80f0*/  IMAD R0, R84, c[0x0][0x1f4], R0 ;  /* 0x00007d0054007a24 */ /* 0x000fc800078e0200 */
[----:B------:R-:W-:Y:S01]  /*8100*/  IMAD.IADD R9, R11, 0x1, R0 ;  /* 0x000000010b097824 */ /* 0x000fe200078e0200 */
[----:B------:R-:W-:Y:S05]  /*8110*/  @P0 BRA `(.L_x_928) ;  /* 0x000000b000000947 */ /* 0x000fea0003800000 */
        /* <DEDUP_REMOVED lines=11> */
.L_x_928:
[----:B------:R-:W-:Y:S05]  /*81d0*/  BSYNC B0 ;  /* 0x0000000000007941 */ /* 0x000fea0003800000 */
.L_x_927:
[----:B------:R-:W-:Y:S01]  /*81e0*/  IADD3 R0, R7, 0x10, RZ ;  /* 0x0000001007007810 */ /* 0x000fe20007ffe0ff */
[----:B------:R-:W-:Y:S03]  /*81f0*/  BSSY B0, `(.L_x_929) ;  /* 0x0000011000007945 */ /* 0x000fe60003800000 */
[----:B------:R-:W-:-:S13]  /*8200*/  ISETP.GE.AND P0, PT, R0, R250, PT ;  /* 0x000000fa0000720c */ /* 0x000fda0003f06270 */
[----:B------:R-:W-:Y:S05]  /*8210*/  @P0 BRA `(.L_x_930) ;  /* 0x000000e000000947 */ /* 0x000fea0003800000 */
[----:B------:R-:W-:Y:S01]  /*8220*/  IADD3 R6, P0, R240, 0x10, RZ ;  /* 0x00000010f0067810 */ /* 0x000fe20007f1e0ff */
        /* <DEDUP_REMOVED lines=13> */
.L_x_930:
[----:B------:R-:W-:Y:S05]  /*8300*/  BSYNC B0 ;  /* 0x0000000000007941 */ /* 0x000fea0003800000 */
.L_x_929:
[----:B------:R-:W-:Y:S01]  /*8310*/  IADD3 R0, R7, 0x20, RZ ;  /* 0x0000002007007810 */ /* 0x000fe20007ffe0ff */
[----:B------:R-:W-:Y:S03]  /*8320*/  BSSY B0, `(.L_x_931) ;  /* 0x0000011000007945 */ /* 0x000fe60003800000 */
[----:B------:R-:W-:-:S13]  /*8330*/  ISETP.GE.AND P0, PT, R0, R250, PT ;  /* 0x000000fa0000720c */ /* 0x000fda0003f06270 */
[----:B------:R-:W-:Y:S05]  /*8340*/  @P0 BRA `(.L_x_932) ;  /* 0x000000e000000947 */ /* 0x000fea0003800000 */
[----:B------:R-:W-:Y:S01]  /*8350*/  IADD3 R6, P0, R240, 0x20, RZ ;  /* 0x00000020f0067810 */ /* 0x000fe20007f1e0ff */
        /* <DEDUP_REMOVED lines=13> */
.L_x_932:
[----:B------:R-:W-:Y:S05]  /*8430*/  BSYNC B0 ;  /* 0x0000000000007941 */ /* 0x000fea0003800000 */
.L_x_931:
        /* <DEDUP_REMOVED lines=18> */
.L_x_934:
[----:B------:R-:W-:Y:S05]  /*8560*/  BSYNC B0 ;  /* 0x0000000000007941 */ /* 0x000fea0003800000 */
.L_x_933:
[----:B------:R-:W4:Y:S01]  /*8570*/  LDL.LU R0, [R1+0xc] ;  /* 0x00000c0001007983 */ /* 0x000f220000300800 */
[----:B------:R-:W-:Y:S01]  /*8580*/  BSSY B0, `(.L_x_935) ;  /* 0x0000011000007945 */ /* 0x000fe20003800000 */
[----:B----4-:R-:W-:-:S13]  /*8590*/  ISETP.GE.AND P0, PT, R0, R250, PT ;  /* 0x000000fa0000720c */ /* 0x010fda0003f06270 */
        /* <DEDUP_REMOVED lines=15> */
.L_x_936:
[----:B------:R-:W-:Y:S05]  /*8690*/  BSYNC B0 ;  /* 0x0000000000007941 */ /* 0x000fea0003800000 */
.L_x_935:
        /* <DEDUP_REMOVED lines=18> */
.L_x_938:
[----:B------:R-:W-:Y:S05]  /*87c0*/  BSYNC B0 ;  /* 0x0000000000007941 */ /* 0x000fea0003800000 */
.L_x_937:
        /* <DEDUP_REMOVED lines=18> */
.L_x_940:
[----:B------:R-:W-:Y:S05]  /*88f0*/  BSYNC B0 ;  /* 0x0000000000007941 */ /* 0x000fea0003800000 */
.L_x_939:
[----:B------:R-:W4:Y:S02]  /*8900*/  LDL.LU R0, [R1] ;  /* 0x0000000001007983 */ /* 0x000f240000300800 */
[----:B----4-:R-:W-:-:S13]  /*8910*/  ISETP.GE.AND P0, PT, R0, R250, PT ;  /* 0x000000fa0000720c */ /* 0x010fda0003f06270 */
[----:B------:R-:W-:Y:S05]  /*8920*/  @P0 EXIT ;  /* 0x000000000000094d */ /* 0x000fea0003800000 */
[----:B------:R-:W-:Y:S01]  /*8930*/  IADD3 R6, P0, R240, 0x70, RZ ;  /* 0x00000070f0067810 */ /* 0x000fe20007f1e0ff */
        /* <DEDUP_REMOVED lines=15> */
.L_x_891:
[----:B------:R-:W3:Y:S01]  /*8a30*/  LDC.U8 R2, c[0x0][0x329] ;  /* 0x0000ca40ff027b82 */ /* 0x000ee20000000000 */
[----:B------:R-:W-:Y:S01]  /*8a40*/  ISETP.NE.AND P4, PT, R251, -0x1, PT ;  /* 0xfffffffffb00780c */ /* 0x000fe20003f85270 */
[----:B------:R-:W-:Y:S01]  /*8a50*/  IMAD.IADD R14, R14, 0x1, -R250 ;  /* 0x000000010e0e7824 */ /* 0x000fe200078e0afa */
[----:B--2---:R-:W-:Y:S01]  /*8a60*/  SHF.R.S32.HI R11, RZ, 0x1f, R89 ;  /* 0x0000001fff0b7819 */ /* 0x004fe20000011459 */
[----:B------:R-:W-:Y:S03]  /*8a70*/  BSSY B0, `(.L_x_941) ;  /* 0x000003f000007945 */ /* 0x000fe60003800000 */
[----:B------:R-:W-:Y:S01]  /*8a80*/  LEA.HI R11, R11, R89, RZ, 0x3 ;  /* 0x000000590b0b7211 */ /* 0x000fe200078f18ff */
[----:B------:R-:W2:Y:S03]  /*8a90*/  LDC.U8 R0, c[0x0][0x328] ;  /* 0x0000ca00ff007b82 */ /* 0x000ea60000000000 */
[----:B------:R-:W-:-:S03]  /*8aa0*/  LOP3.LUT R10, R11, 0xfffffff8, RZ, 0xc0, !PT ;  /* 0xfffffff80b0a7812 */ /* 0x000fc600078ec0ff */
[----:B------:R-:W-:Y:S02]  /*8ab0*/  @!P4 SHF.R.S32.HI R6, RZ, 0x1f, R17 ;  /* 0x0000001fff06c819 */ /* 0x000fe40000011411 */
[----:B---3--:R-:W-:Y:S02]  /*8ac0*/  ISETP.NE.AND P1, PT, R2, RZ, PT ;  /* 0x000000ff0200720c */ /* 0x008fe40003f25270 */
[----:B--2---:R-:W-:-:S04]  /*8ad0*/  ISETP.NE.AND P3, PT, R0, RZ, PT ;  /* 0x000000ff0000720c */ /* 0x004fc80003f65270 */
[----:B------:R-:W-:-:S07]  /*8ae0*/  ISETP.NE.OR P2, PT, R2, RZ, !P3 ;  /* 0x000000ff0200720c */ /* 0x000fce0005f45670 */
[----:B------:R-:W-:Y:S02]  /*8af0*/  @P1 IMAD.MOV.U32 R0, RZ, RZ, c[0x0][0x210] ;  /* 0x00008400ff001624 */ /* 0x000fe400078e00ff */
[----:B-1----:R-:W-:Y:S01]  /*8b00*/  @!P1 IMAD.MOV.U32 R4, RZ, RZ, c[0x0][0x214] ;  /* 0x00008500ff049624 */ /* 0x002fe200078e00ff */
[C---:B------:R-:W-:Y:S01]  /*8b10*/  ISETP.NE.OR P0, PT, R251.reuse, -0x1, P2 ;  /* 0xfffffffffb00780c */ /* 0x040fe20001705670 */
[----:B------:R-:W-:Y:S02]  /*8b20*/  @P1 IMAD R0, R0, c[0x0][0x214], RZ ;  /* 0x0000850000001a24 */ /* 0x000fe400078e02ff */
[----:B------:R-:W-:Y:S01]  /*8b30*/  @P4 IMAD.WIDE.U32 R2, R251, c[0x0][0x1e8], RZ ;  /* 0x00007a00fb024a25 */ /* 0x000fe200078e00ff */
[----:B------:R-:W-:-:S03]  /*8b40*/  @!P1 SEL R0, R4, c[0x0][0x234], !P3 ;  /* 0x00008d0004009a07 */ /* 0x000fc60005800000 */
[----:B------:R-:W-:Y:S01]  /*8b50*/  @P4 IMAD R9, R251, c[0x0][0x1ec], R3 ;  /* 0x00007b00fb094a24 */ /* 0x000fe200078e0203 */
[----:B------:R-:W-:Y:S01]  /*8b60*/  @P4 MOV R7, R2 ;  /* 0x0000000200074202 */ /* 0x000fe20000000f00 */
[----:B------:R-:W-:Y:S02]  /*8b70*/  @P1 IMAD.MOV.U32 R3, RZ, RZ, 0x1 ;  /* 0x00000001ff031424 */ /* 0x000fe400078e00ff */
[----:B------:R-:W-:Y:S02]  /*8b80*/  @!P4 IMAD R2, R6, c[0x0][0x1e0], RZ ;  /* 0x000078000602ca24 */ /* 0x000fe400078e02ff */
[----:B------:R-:W-:Y:S02]  /*8b90*/  @!P1 IMAD R3, R0, c[0x0][0x1c0], RZ ;  /* 0x0000700000039a24 */ /* 0x000fe400078e02ff */
[----:B------:R-:W-:-:S04]  /*8ba0*/  @!P4 IMAD.WIDE.U32 R4, R17, c[0x0][0x1e0], RZ ;  /* 0x000078001104ca25 */ /* 0x000fc800078e00ff */
[C---:B------:R-:W-:Y:S02]  /*8bb0*/  @!P0 IMAD R251, R17.reuse, c[0x0][0x214], RZ ;  /* 0x0000850011fb8a24 */ /* 0x040fe400078e02ff */
[----:B------:R-:W-:Y:S02]  /*8bc0*/  @!P4 IMAD R8, R17, c[0x0][0x1e4], R2 ;  /* 0x000079001108ca24 */ /* 0x000fe400078e0202 */
[----:B------:R-:W-:Y:S02]  /*8bd0*/  IMAD R6, R17, R3, RZ ;  /* 0x0000000311067224 */ /* 0x000fe400078e02ff */
[----:B------:R-:W-:Y:S01]  /*8be0*/  IMAD.IADD R17, R89, 0x1, -R10 ;  /* 0x0000000159117824 */ /* 0x000fe200078e0a0a */
[----:B------:R-:W-:Y:S01]  /*8bf0*/  SHF.R.S32.HI R10, RZ, 0x3, R11 ;  /* 0x00000003ff0a7819 */ /* 0x000fe2000001140b */
[----:B------:R-:W-:Y:S01]  /*8c00*/  @!P4 IMAD.MOV.U32 R7, RZ, RZ, R4 ;  /* 0x000000ffff07c224 */ /* 0x000fe200078e0004 */
[----:B------:R-:W-:Y:S01]  /*8c10*/  CS2R R2, SRZ ;  /* 0x0000000000027805 */ /* 0x000fe2000001ff00 */
[----:B------:R-:W-:Y:S01]  /*8c20*/  SEL R6, R6, RZ, P2 ;  /* 0x000000ff06067207 */ /* 0x000fe20001000000 */
[--C-:B------:R-:W-:Y:S01]  /*8c30*/  @!P2 IMAD.MOV.U32 R2, RZ, RZ, R251.reuse ;  /* 0x000000ffff02a224 */ /* 0x100fe200078e00fb */
[----:B------:R-:W-:Y:S01]  /*8c40*/  SHF.L.U32 R15, R17, 0x3, RZ ;  /* 0x00000003110f7819 */ /* 0x000fe200000006ff */
[----:B------:R-:W-:Y:S01]  /*8c50*/  @P1 IMAD.MOV.U32 R16, RZ, RZ, c[0x0][0x210] ;  /* 0x00008400ff101624 */ /* 0x000fe200078e00ff */
[----:B------:R-:W-:Y:S01]  /*8c60*/  @!P2 SHF.R.S32.HI R3, RZ, 0x1f, R251 ;  /* 0x0000001fff03a819 */ /* 0x000fe200000114fb */
[----:B------:R-:W-:Y:S01]  /*8c70*/  @!P1 IMAD.MOV.U32 R16, RZ, RZ, 0x1 ;  /* 0x00000001ff109424 */ /* 0x000fe200078e00ff */
[----:B------:R-:W-:Y:S01]  /*8c80*/  @!P4 IADD3 R9, R5, R8, RZ ;  /* 0x000000080509c210 */ /* 0x000fe20007ffe0ff */
[----:B------:R-:W-:Y:S01]  /*8c90*/  IMAD R6, R25, R0, R6 ;  /* 0x0000000019067224 */ /* 0x000fe200078e0206 */
[----:B------:R-:W-:Y:S01]  /*8ca0*/  ISETP.GE.AND P2, PT, R10, R14, PT ;  /* 0x0000000e0a00720c */ /* 0x000fe20003f46270 */
[----:B------:R-:W-:Y:S01]  /*8cb0*/  IMAD R0, R250, R16, RZ ;  /* 0x00000010fa007224 */ /* 0x000fe200078e02ff */
[----:B------:R-:W-:-:S02]  /*8cc0*/  SHF.R.S32.HI R8, RZ, 0x1f, R25 ;  /* 0x0000001fff087819 */ /* 0x000fc40000011419 */
[C---:B------:R-:W-:Y:S02]  /*8cd0*/  IADD3 R4, P0, R15.reuse, R7, RZ ;  /* 0x000000070f047210 */ /* 0x040fe40007f1e0ff */
[----:B------:R-:W-:Y:S01]  /*8ce0*/  SHF.R.S32.HI R11, RZ, 0x1f, R10 ;  /* 0x0000001fff0b7819 */ /* 0x000fe2000001140a */
[----:B------:R-:W-:Y:S01]  /*8cf0*/  IMAD R8, R8, c[0x0][0x1f0], RZ ;  /* 0x00007c0008087a24 */ /* 0x000fe200078e02ff */
[----:B------:R-:W-:Y:S02]  /*8d00*/  LEA.HI.X.SX32 R5, R15, R9, 0x1, P0 ;  /* 0x000000090f057211 */ /* 0x000fe400000f0eff */
[----:B------:R-:W-:Y:S01]  /*8d10*/  SHF.R.S32.HI R9, RZ, 0x1f, R0 ;  /* 0x0000001fff097819 */ /* 0x000fe20000011400 */
[C---:B------:R-:W-:Y:S01]  /*8d20*/  IMAD R8, R25.reuse, c[0x0][0x1f4], R8 ;  /* 0x00007d0019087a24 */ /* 0x040fe200078e0208 */
[----:B------:R-:W-:Y:S01]  /*8d30*/  IADD3 R20, P1, P0, R0, R2, R6 ;  /* 0x0000000200147210 */ /* 0x000fe2000783e006 */
[----:B------:R-:W-:Y:S01]  /*8d40*/  IMAD.WIDE.U32 R12, R25, c[0x0][0x1f0], R4 ;  /* 0x00007c00190c7a25 */ /* 0x000fe200078e0004 */
[----:B------:R-:W-:-:S02]  /*8d50*/  SHF.R.S32.HI R0, RZ, 0x1f, R6 ;  /* 0x0000001fff007819 */ /* 0x000fc40000011406 */
[----:B------:R-:W-:Y:S01]  /*8d60*/  IADD3 R27, R15, 0x40, RZ ;  /* 0x000000400f1b7810 */ /* 0x000fe20007ffe0ff */
[----:B------:R-:W-:Y:S01]  /*8d70*/  IMAD.WIDE R6, R240, 0x80, R10 ;  /* 0x00000080f0067825 */ /* 0x000fe200078e020a */
[----:B------:R-:W-:Y:S02]  /*8d80*/  IADD3.X R18, R9, R3, R0, P1, P0 ;  /* 0x0000000309127210 */ /* 0x000fe40000fe0400 */
[----:B------:R-:W-:Y:S01]  /*8d90*/  IADD3 R9, R8, R13, RZ ;  /* 0x0000000d08097210 */ /* 0x000fe20007ffe0ff */
        /* <DEDUP_REMOVED lines=12> */
.L_x_942:
[----:B------:R-:W-:Y:S05]  /*8e60*/  BSYNC B0 ;  /* 0x0000000000007941 */ /* 0x000fea0003800000 */
.L_x_941:
[----:B------:R-:W-:Y:S01]  /*8e70*/  IADD3 R26, R10, 0x10, RZ ;  /* 0x000000100a1a7810 */ /* 0x000fe20007ffe0ff */
[----:B------:R-:W-:Y:S03]  /*8e80*/  BSSY B0, `(.L_x_943) ;  /* 0x0000011000007945 */ /* 0x000fe60003800000 */
[----:B------:R-:W-:-:S13]  /*8e90*/  ISETP.GE.AND P0, PT, R26, R14, PT ;  /* 0x0000000e1a00720c */ /* 0x000fda0003f06270 */
        /* <DEDUP_REMOVED lines=15> */
.L_x_944:
[----:B------:R-:W-:Y:S05]  /*8f90*/  BSYNC B0 ;  /* 0x0000000000007941 */ /* 0x000fea0003800000 */
.L_x_943:
        /* <DEDUP_REMOVED lines=18> */
.L_x_946:
[----:B------:R-:W-:Y:S05]  /*90c0*/  BSYNC B0 ;  /* 0x0000000000007941 */ /* 0x000fea0003800000 */
.L_x_945:
        /* <DEDUP_REMOVED lines=18> */
.L_x_948:
[----:B------:R-:W-:Y:S05]  /*91f0*/  BSYNC B0 ;  /* 0x0000000000007941 */ /* 0x000fea0003800000 */
.L_x_947:
        /* <DEDUP_REMOVED lines=18> */
.L_x_950:
[----:B------:R-:W-:Y:S05]  /*9320*/  BSYNC B0 ;  /* 0x0000000000007941 */ /* 0x000fea0003800000 */
.L_x_949:
        /* <DEDUP_REMOVED lines=18> */
.L_x_952:
[----:B------:R-:W-:Y:S05]  /*9450*/  BSYNC B0 ;  /* 0x0000000000007941 */ /* 0x000fea0003800000 */
.L_x_951:
        /* <DEDUP_REMOVED lines=18> */
.L_x_954:
[----:B------:R-:W-:Y:S05]  /*9580*/  BSYNC B0 ;  /* 0x0000000000007941 */ /* 0x000fea0003800000 */
.L_x_953:
[----:B------:R-:W-:Y:S01]  /*9590*/  IADD3 R21, R10, 0x70, RZ ;  /* 0x000000700a157810 */ /* 0x000fe20007ffe0ff */
[----:B------:R-:W-:Y:S03]  /*95a0*/  BSSY B0, `(.L_x_955) ;  /* 0x0000011000007945 */ /* 0x000fe60003800000 */
[----:B------:R-:W-:-:S13]  /*95b0*/  ISETP.GE.AND P0, PT, R21, R14, PT ;  /* 0x0000000e1500720c */ /* 0x000fda0003f06270 */
        /* <DEDUP_REMOVED lines=15> */
.L_x_956:
[----:B------:R-:W-:Y:S05]  /*96b0*/  BSYNC B0 ;  /* 0x0000000000007941 */ /* 0x000fea0003800000 */
.L_x_955:
[----:B------:R-:W-:-:S04]  /*96c0*/  ISETP.NE.AND P6, PT, R17, RZ, PT ;  /* 0x000000ff1100720c */ /* 0x000fc80003fc5270 */
[-C--:B------:R-:W-:Y:S02]  /*96d0*/  ISETP.GE.OR P2, PT, R10, R14.reuse, P6 ;  /* 0x0000000e0a00720c */ /* 0x080fe40003746670 */
[-C--:B------:R-:W-:Y:S02]  /*96e0*/  ISETP.GE.OR P1, PT, R26, R14.reuse, P6 ;  /* 0x0000000e1a00720c */ /* 0x080fe40003726670 */
[-C--:B------:R-:W-:Y:S02]  /*96f0*/  ISETP.GE.OR P5, PT, R25, R14.reuse, P6 ;  /* 0x0000000e1900720c */ /* 0x080fe400037a6670 */
[-C--:B------:R-:W-:Y:S02]  /*9700*/  ISETP.GE.OR P4, PT, R24, R14.reuse, P6 ;  /* 0x0000000e1800720c */ /* 0x080fe40003786670 */
[----:B------:R-:W-:-:S05]  /*9710*/  ISETP.GE.OR P3, PT, R23, R14, P6 ;  /* 0x0000000e1700720c */ /* 0x000fca0003766670 */
[----:B------:R-:W-:-:S04]  /*9720*/  @!P2 IMAD R0, R10, R16, RZ ;  /* 0x000000100a00a224 */ /* 0x000fc800078e02ff */
[----:B------:R-:W-:Y:S01]  /*9730*/  @!P5 IMAD R7, R25, R16, RZ ;  /* 0x000000101907d224 */ /* 0x000fe200078e02ff */
[----:B-1----:R-:W-:Y:S01]  /*9740*/  @!P2 IADD3 R3, P0, R0, R20, RZ ;  /* 0x000000140003a210 */ /* 0x002fe20007f1e0ff */
[----:B------:R-:W-:-:S03]  /*9750*/  @!P4 IMAD R5, R24, R16, RZ ;  /* 0x000000101805c224 */ /* 0x000fc600078e02ff */
[----:B------:R-:W-:Y:S01]  /*9760*/  @!P2 LEA.HI.X.SX32 R4, R0, R18, 0x1, P0 ;  /* 0x000000120004a211 */ /* 0x000fe200000f0eff */
[----:B------:R-:W-:Y:S01]  /*9770*/  @!P1 IMAD R0, R26, R16, RZ ;  /* 0x000000101a009224 */ /* 0x000fe200078e02ff */
[----:B------:R-:W-:-:S04]  /*9780*/  @!P2 LEA R2, P0, R3, c[0x0][0x200], 0x2 ;  /* 0x000080000302aa11 */ /* 0x000fc800078010ff */
[----:B------:R-:W-:Y:S01]  /*9790*/  @!P2 LEA.HI.X R3, R3, c[0x0][0x204], R4, 0x2, P0 ;  /* 0x000081000303aa11 */ /* 0x000fe200000f1404 */
[----:B------:R-:W-:Y:S01]  /*97a0*/  @!P2 IMAD.MOV.U32 R4, RZ, RZ, 0x7f800000 ;  /* 0x7f800000ff04a424 */ /* 0x000fe200078e00ff */
[----:B------:R-:W-:-:S04]  /*97b0*/  @!P1 IADD3 R6, P0, R0, R20, RZ ;  /* 0x0000001400069210 */ /* 0x000fc80007f1e0ff */
[----:B------:R1:W-:Y:S02]  /*97c0*/  @!P2 STG.E [R2.64], R4 ;  /* 0x000000040200a986 */ /* 0x0003e4000c101904 */
[----:B-1----:R-:W-:Y:S02]  /*97d0*/  @!P1 LEA.HI.X.SX32 R3, R0, R18, 0x1, P0 ;  /* 0x0000001200039211 */ /* 0x002fe400000f0eff */
[C---:B------:R-:W-:Y:S02]  /*97e0*/  @!P1 LEA R2, P2, R6.reuse, c[0x0][0x200], 0x2 ;  /* 0x0000800006029a11 */ /* 0x040fe400078410ff */
[C---:B------:R-:W-:Y:S02]  /*97f0*/  @!P5 IADD3 R0, P0, R7.reuse, R20, RZ ;  /* 0x000000140700d210 */ /* 0x040fe40007f1e0ff */
[----:B------:R-:W-:Y:S02]  /*9800*/  @!P1 LEA.HI.X R3, R6, c[0x0][0x204], R3, 0x2, P2 ;  /* 0x0000810006039a11 */ /* 0x000fe400010f1403 */
[----:B------:R-:W-:-:S02]  /*9810*/  @!P5 LEA.HI.X.SX32 R6, R7, R18, 0x1, P0 ;  /* 0x000000120706d211 */ /* 0x000fc400000f0eff */
[C---:B------:R-:W-:Y:S02]  /*9820*/  @!P5 LEA R12, P2, R0.reuse, c[0x0][0x200], 0x2 ;  /* 0x00008000000cda11 */ /* 0x040fe400078410ff */
[C---:B------:R-:W-:Y:S02]  /*9830*/  @!P4 IADD3 R4, P0, R5.reuse, R20, RZ ;  /* 0x000000140504c210 */ /* 0x040fe40007f1e0ff */
[----:B------:R-:W-:Y:S01]  /*9840*/  @!P5 LEA.HI.X R13, R0, c[0x0][0x204], R6, 0x2, P2 ;  /* 0x00008100000dda11 */ /* 0x000fe200010f1406 */
[----:B------:R-:W-:Y:S01]  /*9850*/  @!P1 IMAD.MOV.U32 R6, RZ, RZ, 0x7f800000 ;  /* 0x7f800000ff069424 */ /* 0x000fe200078e00ff */
[----:B------:R-:W-:Y:S02]  /*9860*/  ISETP.GE.OR P2, PT, R22, R14, P6 ;  /* 0x0000000e1600720c */ /* 0x000fe40003746670 */
[----:B------:R-:W-:Y:S01]  /*9870*/  @!P4 LEA.HI.X.SX32 R0, R5, R18, 0x1, P0 ;  /* 0x000000120500c211 */ /* 0x000fe200000f0eff */
[----:B------:R-:W-:Y:S01]  /*9880*/  @!P3 IMAD R5, R23, R16, RZ ;  /* 0x000000101705b224 */ /* 0x000fe200078e02ff */
[----:B------:R-:W-:Y:S01]  /*9890*/  @!P4 LEA R10, P0, R4, c[0x0][0x200], 0x2 ;  /* 0x00008000040aca11 */ /* 0x000fe200078010ff */
[----:B------:R1:W-:Y:S01]  /*98a0*/  @!P1 STG.E [R2.64], R6 ;  /* 0x0000000602009986 */ /* 0x0003e2000c101904 */
[----:B------:R-:W-:-:S02]  /*98b0*/  ISETP.GE.OR P1, PT, R19, R14, P6 ;  /* 0x0000000e1300720c */ /* 0x000fc40003726670 */
[----:B------:R-:W-:Y:S01]  /*98c0*/  @!P4 LEA.HI.X R11, R4, c[0x0][0x204], R0, 0x2, P0 ;  /* 0x00008100040bca11 */ /* 0x000fe200000f1400 */
[----:B------:R-:W-:Y:S01]  /*98d0*/  @!P5 IMAD.MOV.U32 R4, RZ, RZ, 0x7f800000 ;  /* 0x7f800000ff04d424 */ /* 0x000fe200078e00ff */
[----:B------:R-:W-:Y:S02]  /*98e0*/  @!P3 IADD3 R0, P0, R5, R20, RZ ;  /* 0x000000140500b210 */ /* 0x000fe40007f1e0ff */
[----:B------:R-:W-:Y:S02]  /*98f0*/  ISETP.GE.OR P6, PT, R21, R14, P6 ;  /* 0x0000000e1500720c */ /* 0x000fe400037c6670 */
[----:B------:R2:W-:Y:S01]  /*9900*/  @!P5 STG.E [R12.64], R4 ;  /* 0x000000040c00d986 */ /* 0x0005e2000c101904 */
[----:B-1----:R-:W-:Y:S01]  /*9910*/  @!P3 LEA.HI.X.SX32 R2, R5, R18, 0x1, P0 ;  /* 0x000000120502b211 */ /* 0x002fe200000f0eff */
[----:B------:R-:W-:Y:S01]  /*9920*/  @!P2 IMAD R3, R22, R16, RZ ;  /* 0x000000101603a224 */ /* 0x000fe200078e02ff */
[----:B------:R-:W-:Y:S01]  /*9930*/  @!P3 LEA R8, P0, R0, c[0x0][0x200], 0x2 ;  /* 0x000080000008ba11 */ /* 0x000fe200078010ff */
[----:B------:R-:W-:-:S03]  /*9940*/  @!P3 IMAD.MOV.U32 R5, RZ, RZ, 0x7f800000 ;  /* 0x7f800000ff05b424 */ /* 0x000fc600078e00ff */
[----:B------:R-:W-:Y:S01]  /*9950*/  @!P3 LEA.HI.X R9, R0, c[0x0][0x204], R2, 0x2, P0 ;  /* 0x000081000009ba11 */ /* 0x000fe200000f1402 */
[----:B------:R-:W-:Y:S01]  /*9960*/  @!P1 IMAD R2, R19, R16, RZ ;  /* 0x0000001013029224 */ /* 0x000fe200078e02ff */
[----:B------:R-:W-:Y:S01]  /*9970*/  @!P2 IADD3 R0, P0, R3, R20, RZ ;  /* 0x000000140300a210 */ /* 0x000fe20007f1e0ff */
[----:B--2---:R-:W-:-:S03]  /*9980*/  @!P2 IMAD.MOV.U32 R4, RZ, RZ, 0x7f800000 ;  /* 0x7f800000ff04a424 */ /* 0x004fc600078e00ff */
        /* <DEDUP_REMOVED lines=22> */
.L_x_957:
        /* <DEDUP_REMOVED lines=9> */
.L_x_2388:


//--------------------- .text._ZN5flash16flash_fwd_kernelI23Flash_fwd_kernel_traitsILi128ELi128ELi32ELi4ELb0ELb0EN7cutlass10bfloat16_tE19Flash_kernel_traitsILi128ELi128ELi32ELi4ES3_EELb0ELb0ELb0ELb1ELb0ELb0ELb0ELb0EEEvNS_16Flash_fwd_paramsE --------------------------
	.section	.text._ZN5flash16flash_fwd_kernelI23Flash_fwd_kernel_traitsILi128ELi128ELi32ELi4ELb0ELb0EN7cutlass10bfloat16_tE19Flash_kernel_traitsILi128ELi128ELi32ELi4ES3_EELb0ELb0ELb0ELb1ELb0ELb0ELb0ELb0EEEvNS_16Flash_fwd_paramsE,"ax",@progbits
	.sectioninfo	@"SHI_REGISTERS=255"
	.align	128
        .global         _ZN5flash16flash_fwd_kernelI23Flash_fwd_kernel_traitsILi128ELi128ELi32ELi4ELb0ELb0EN7cutlass10bfloat16_tE19Flash_kernel_traitsILi128ELi128ELi32ELi4ES3_EELb0ELb0ELb0ELb1ELb0ELb0ELb0ELb0EEEvNS_16Flash_fwd_paramsE
        .type           _ZN5flash16flash_fwd_kernelI23Flash_fwd_kernel_traitsILi128ELi128ELi32ELi4ELb0ELb0EN7cutlass10bfloat16_tE19Flash_kernel_traitsILi128ELi128ELi32ELi4ES3_EELb0ELb0ELb0ELb1ELb0ELb0ELb0ELb0EEEvNS_16Flash_fwd_paramsE,@function
        .size           _ZN5flash16flash_fwd_kernelI23Flash_fwd_kernel_traitsILi128ELi128ELi32ELi4ELb0ELb0EN7cutlass10bfloat16_tE19Flash_kernel_traitsILi128ELi128ELi32ELi4ES3_EELb0ELb0ELb0ELb1ELb0ELb0ELb0ELb0EEEvNS_16Flash_fwd_paramsE,(.L_x_2389 - _ZN5flash16flash_fwd_kernelI23Flash_fwd_kernel_traitsILi128ELi128ELi32ELi4ELb0ELb0EN7cutlass10bfloat16_tE19Flash_kernel_traitsILi128ELi128ELi32ELi4ES3_EELb0ELb0ELb0ELb1ELb0ELb0ELb0ELb0EEEvNS_16Flash_fwd_paramsE)
        .other          _ZN5flash16flash_fwd_kernelI23Flash_fwd_kernel_traitsILi128ELi128ELi32ELi4ELb0ELb0EN7cutlass10bfloat16_tE19Flash_kernel_traitsILi128ELi128ELi32ELi4ES3_EELb0ELb0ELb0ELb1ELb0ELb0ELb0ELb0EEEvNS_16Flash_fwd_paramsE,@"STO_CUDA_ENTRY STV_DEFAULT"
_ZN5flash16flash_fwd_kernelI23Flash_fwd_kernel_traitsILi128ELi128ELi32ELi4ELb0ELb0EN7cutlass10bfloat16_tE19Flash_kernel_traitsILi128ELi128ELi32ELi4ES3_EELb0ELb0ELb0ELb1ELb0ELb0ELb0ELb0EEEvNS_16Flash_fwd_paramsE:
.text._ZN5flash16flash_fwd_kernelI23Flash_fwd_kernel_traitsILi128ELi128ELi32ELi4ELb0ELb0EN7cutlass10bfloat16_tE19Flash_kernel_traitsILi128ELi128ELi32ELi4ES3_EELb0ELb0ELb0ELb1ELb0ELb0ELb0ELb0EEEvNS_16Flash_fwd_paramsE:
        /* <DEDUP_REMOVED lines=34> */
.L_x_958:
[----:B---34-:R-:W-:Y:S02]  /*0220*/  MOV R0, c[0x0][0x218] ;  /* 0x0000860000007a02 */ /* 0x018fe40000000f00 */
.L_x_959:
        /* <DEDUP_REMOVED lines=13> */
[----:B------:R-:W-:-:S13]  /*0300*/  ISETP.GE.AND P0, PT, R132, 0x1, PT ;  /* 0x000000018400780c */ /* 0x000fda0003f06270 */
[----:B------:R-:W-:Y:S05]  /*0310*/  @!P0 BRA `(.L_x_960) ;  /* 0x0000995000008947 */ /* 0x000fea0003800000 */
[----:B------:R-:W-:Y:S02]  /*0320*/  ISETP.NE.AND P1, PT, R249, -0x1, PT ;  /* 0xfffffffff900780c */ /* 0x000fe40003f25270 */
[----:B------:R-:W-:Y:S02]  /*0330*/  ISETP.NE.AND P0, PT, R7, -0x1, PT ;  /* 0xffffffff0700780c */ /* 0x000fe40003f05270 */
[----:B------:R-:W-:-:S09]  /*0340*/  SHF.R.S32.HI R19, RZ, 0x1f, R18 ;  /* 0x0000001fff137819 */ /* 0x000fd20000011412 */
        /* <DEDUP_REMOVED lines=25> */
.L_x_961:
[----:B------:R-:W-:Y:S02]  /*04e0*/  IABS R5, c[0x0][0x1c8] ;  /* 0x0000720000057a13 */ /* 0x000fe40000000000 */
[----:B------:R-:W-:Y:S02]  /*04f0*/  IABS R4, R18 ;  /* 0x0000001200047213 */ /* 0x000fe40000000000 */
[----:B------:R-:W1:Y:S08]  /*0500*/  I2F.RP R2, R5 ;  /* 0x0000000500027306 */ /* 0x000e700000209400 */
[----:B-1----:R-:W1:Y:S02]  /*0510*/  MUFU.RCP R2, R2 ;  /* 0x0000000200027308 */ /* 0x002e640000001000 */
[----:B-1----:R-:W-:-:S06]  /*0520*/  IADD3 R2, R2, 0xffffffe, RZ ;  /* 0x0ffffffe02027810 */ /* 0x002fcc0007ffe0ff */
[----:B------:R-:W1:Y:S02]  /*0530*/  F2I.FTZ.U32.TRUNC.NTZ R3, R2 ;  /* 0x0000000200037305 */ /* 0x000e64000021f000 */
[----:B-1----:R-:W-:Y:S02]  /*0540*/  IMAD.MOV R0, RZ, RZ, -R3 ;  /* 0x000000ffff007224 */ /* 0x002fe400078e0a03 */
[----:B------:R-:W-:Y:S02]  /*0550*/  IMAD.MOV.U32 R2, RZ, RZ, RZ ;  /* 0x000000ffff027224 */ /* 0x000fe400078e00ff */
[----:B------:R-:W-:-:S04]  /*0560*/  IMAD R0, R0, R5, RZ ;  /* 0x0000000500007224 */ /* 0x000fc800078e02ff */
[----:B------:R-:W-:-:S04]  /*0570*/  IMAD.HI.U32 R0, R3, R0, R2 ;  /* 0x0000000003007227 */ /* 0x000fc800078e0002 */
[----:B------:R-:W-:Y:S02]  /*0580*/  IMAD.MOV.U32 R2, RZ, RZ, R4 ;  /* 0x000000ffff027224 */ /* 0x000fe400078e0004 */
[----:B------:R-:W-:Y:S02]  /*0590*/  @P0 IMAD.IADD R4, R8, 0x1, R7 ;  /* 0x0000000108040824 */ /* 0x000fe400078e0207 */
[----:B------:R-:W-:-:S05]  /*05a0*/  IMAD.HI.U32 R0, R0, R2, RZ ;  /* 0x0000000200007227 */ /* 0x000fca00078e00ff */
[----:B------:R-:W-:-:S05]  /*05b0*/  IADD3 R3, -R0, RZ, RZ ;  /* 0x000000ff00037210 */ /* 0x000fca0007ffe1ff */
[----:B------:R-:W-:-:S05]  /*05c0*/  IMAD R2, R5, R3, R2 ;  /* 0x0000000305027224 */ /* 0x000fca00078e0202 */
[----:B------:R-:W-:-:S13]  /*05d0*/  ISETP.GT.U32.AND P2, PT, R5, R2, PT ;  /* 0x000000020500720c */ /* 0x000fda0003f44070 */
[----:B------:R-:W-:Y:S01]  /*05e0*/  @!P2 IMAD.IADD R2, R2, 0x1, -R5 ;  /* 0x000000010202a824 */ /* 0x000fe200078e0a05 */
[----:B------:R-:W-:Y:S02]  /*05f0*/  @!P2 IADD3 R0, R0, 0x1, RZ ;  /* 0x000000010000a810 */ /* 0x000fe40007ffe0ff */
[----:B------:R-:W-:Y:S02]  /*0600*/  ISETP.NE.AND P2, PT, RZ, c[0x0][0x1c8], PT ;  /* 0x00007200ff007a0c */ /* 0x000fe40003f45270 */
[----:B------:R-:W-:Y:S02]  /*0610*/  ISETP.GE.U32.AND P3, PT, R2, R5, PT ;  /* 0x000000050200720c */ /* 0x000fe40003f66070 */
        /* <DEDUP_REMOVED lines=21> */
.L_x_962:
[----:B--2---:R-:W-:Y:S01]  /*0770*/  SHF.R.S32.HI R22, RZ, 0x1f, R113 ;  /* 0x0000001fff167819 */ /* 0x004fe20000011471 */
[----:B------:R-:W-:Y:S01]  /*0780*/  IMAD.IADD R248, R200, 0x1, -R235 ;  /* 0x00000001c8f87824 */ /* 0x000fe200078e0aeb */
[----:B------:R-:W-:Y:S02]  /*0790*/  BSSY B0, `(.L_x_963) ;  /* 0x0000054000007945 */ /* 0x000fe40003800000 */
[CC--:B------:R-:W-:Y:S02]  /*07a0*/  LEA.HI R0, R22.reuse, R113.reuse, RZ, 0x3 ;  /* 0x0000007116007211 */ /* 0x0c0fe400078f18ff */
[----:B------:R-:W-:Y:S02]  /*07b0*/  LEA.HI R23, R22, R113, RZ, 0x4 ;  /* 0x0000007116177211 */ /* 0x000fe400078f20ff */
[----:B------:R-:W-:-:S02]  /*07c0*/  SHF.R.S32.HI R10, RZ, 0x3, R0 ;  /* 0x00000003ff0a7819 */ /* 0x000fc40000011400 */
[----:B------:R-:W-:Y:S02]  /*07d0*/  LOP3.LUT R2, R0, 0xfffffff8, RZ, 0xc0, !PT ;  /* 0xfffffff800027812 */ /* 0x000fe400078ec0ff */
[----:B------:R-:W-:Y:S01]  /*07e0*/  LEA.HI R3, R22, R113, RZ, 0x6 ;  /* 0x0000007116037211 */ /* 0x000fe200078f30ff */
[----:B------:R-:W-:Y:S01]  /*07f0*/  IMAD.SHL.U32 R0, R10, 0x40, RZ ;  /* 0x000000400a007824 */ /* 0x000fe200078e00ff */
[----:B------:R-:W-:Y:S01]  /*0800*/  SHF.R.S32.HI R11, RZ, 0x1f, R10 ;  /* 0x0000001fff0b7819 */ /* 0x000fe2000001140a */
[----:B------:R-:W-:Y:S02]  /*0810*/  IMAD.IADD R21, R113, 0x1, -R2 ;  /* 0x0000000171157824 */ /* 0x000fe400078e0a02 */
[----:B------:R-:W-:Y:S01]  /*0820*/  IMAD.SHL.U32 R3, R3, 0x8, RZ ;  /* 0x0000000803037824 */ /* 0x000fe200078e00ff */
[----:B------:R-:W-:Y:S01]  /*0830*/  LOP3.LUT R0, R0, 0x1c0, RZ, 0xc0, !PT ;  /* 0x000001c000007812 */ /* 0x000fe200078ec0ff */
[----:B------:R-:W-:Y:S02]  /*0840*/  IMAD.SHL.U32 R236, R21, 0x8, RZ ;  /* 0x0000000815ec7824 */ /* 0x000fe400078e00ff */
[----:B------:R-:W-:-:S02]  /*0850*/  IMAD R13, R11, c[0x0][0x1a0], RZ ;  /* 0x000068000b0d7a24 */ /* 0x000fc400078e02ff */
[----:B------:R-:W-:Y:S01]  /*0860*/  IMAD.WIDE R238, R238, 0x80, R10 ;  /* 0x00000080eeee7825 */ /* 0x000fe200078e020a */
[----:B------:R-:W-:Y:S02]  /*0870*/  LOP3.LUT R2, R0, 0x38, R236, 0xf8, !PT ;  /* 0x0000003800027812 */ /* 0x000fe400078ef8ec */
[----:B------:R-:W-:Y:S02]  /*0880*/  SHF.R.U32.HI R0, RZ, 0x3, R0 ;  /* 0x00000003ff007819 */ /* 0x000fe40000011600 */
[--C-:B------:R-:W-:Y:S02]  /*0890*/  SHF.R.S32.HI R237, RZ, 0x1f, R236.reuse ;  /* 0x0000001fffed7819 */ /* 0x100fe400000114ec */
[----:B------:R-:W-:Y:S02]  /*08a0*/  LOP3.LUT R2, R2, R0, RZ, 0x3c, !PT ;  /* 0x0000000002027212 */ /* 0x000fe400078e3cff */
[----:B------:R-:W-:Y:S01]  /*08b0*/  LOP3.LUT R0, R23, 0xfffffff0, RZ, 0xc0, !PT ;  /* 0xfffffff017007812 */ /* 0x000fe200078ec0ff */
[----:B------:R-:W-:Y:S01]  /*08c0*/  IMAD.WIDE.U32 R4, R10, c[0x0][0x198], R236 ;  /* 0x000066000a047a25 */ /* 0x000fe200078e00ec */
[----:B------:R-:W-:-:S02]  /*08d0*/  IADD3 R8, P0, R236, R9, RZ ;  /* 0x00000009ec087210 */ /* 0x000fc40007f1e0ff */
[----:B------:R-:W-:Y:S01]  /*08e0*/  LOP3.LUT R227, R2, 0xfffffe00, R3, 0xf8, !PT ;  /* 0xfffffe0002e37812 */ /* 0x000fe200078ef803 */
[----:B------:R-:W-:Y:S01]  /*08f0*/  IMAD.IADD R6, R113, 0x1, -R0 ;  /* 0x0000000171067824 */ /* 0x000fe200078e0a00 */
[----:B------:R-:W-:Y:S01]  /*0900*/  IADD3 R242, R236, 0x40, RZ ;  /* 0x00000040ecf27810 */ /* 0x000fe20007ffe0ff */
[----:B------:R-:W-:Y:S02]  /*0910*/  IMAD R0, R11, c[0x0][0x198], RZ ;  /* 0x000066000b007a24 */ /* 0x000fe400078e02ff */
[----:B------:R-:W-:Y:S01]  /*0920*/  IMAD.X R9, R237, 0x1, R12, P0 ;  /* 0x00000001ed097824 */ /* 0x000fe200000e060c */
[----:B------:R-:W-:Y:S01]  /*0930*/  SHF.R.S32.HI R17, RZ, 0x1f, R6 ;  /* 0x0000001fff117819 */ /* 0x000fe20000011406 */
[----:B------:R-:W-:Y:S01]  /*0940*/  IMAD R12, R10, c[0x0][0x19c], R0 ;  /* 0x000067000a0c7a24 */ /* 0x000fe200078e0200 */
[----:B------:R-:W-:Y:S01]  /*0950*/  IADD3 R4, P0, R16, R4, RZ ;  /* 0x0000000410047210 */ /* 0x000fe20007f1e0ff */
[----:B------:R-:W-:Y:S01]  /*0960*/  IMAD.WIDE.U32 R2, R10, c[0x0][0x1a0], R236 ;  /* 0x000068000a027a25 */ /* 0x000fe200078e00ec */
[----:B------:R-:W-:-:S02]  /*0970*/  LEA.HI R17, R17, R6, RZ, 0x3 ;  /* 0x0000000611117211 */ /* 0x000fc400078f18ff */
[----:B------:R-:W-:Y:S01]  /*0980*/  IADD3.X R5, R20, R5, R12, P0, !PT ;  /* 0x0000000514057210 */ /* 0x000fe200007fe40c */
[----:B------:R-:W-:Y:S01]  /*0990*/  IMAD R12, R10, c[0x0][0x1a4], R13 ;  /* 0x000069000a0c7a24 */ /* 0x000fe200078e020d */
[----:B------:R-:W-:Y:S01]  /*09a0*/  IADD3 R2, P0, R14, R2, RZ ;  /* 0x000000020e027210 */ /* 0x000fe20007f1e0ff */
[----:B------:R-:W-:Y:S01]  /*09b0*/  IMAD.MOV.U32 R20, RZ, RZ, 0x10 ;  /* 0x00000010ff147424 */ /* 0x000fe200078e00ff */
[----:B------:R-:W-:Y:S01]  /*09c0*/  LOP3.LUT R14, R17, 0xfffffff8, RZ, 0xc0, !PT ;  /* 0xfffffff8110e7812 */ /* 0x000fe200078ec0ff */
[----:B------:R-:W-:Y:S01]  /*09d0*/  IMAD.WIDE.U32 R246, R7, c[0x0][0x1b0], R4 ;  /* 0x00006c0007f67a25 */ /* 0x000fe200078e0004 */
[----:B------:R-:W-:Y:S02]  /*09e0*/  IADD3.X R3, R15, R3, R12, P0, !PT ;  /* 0x000000030f037210 */ /* 0x000fe400007fe40c */
[----:B------:R-:W-:Y:S01]  /*09f0*/  SHF.R.S32.HI R0, RZ, 0x1f, R7 ;  /* 0x0000001fff007819 */ /* 0x000fe20000011407 */
[----:B------:R-:W-:Y:S02]  /*0a00*/  IMAD.IADD R15, R6, 0x1, -R14 ;  /* 0x00000001060f7824 */ /* 0x000fe400078e0a0e */
[----:B------:R-:W-:Y:S01]  /*0a10*/  IMAD.WIDE.U32 R244, R7, c[0x0][0x1b8], R2 ;  /* 0x00006e0007f47a25 */ /* 0x000fe200078e0002 */
[----:B------:R-:W-:-:S02]  /*0a20*/  LEA.HI R3, R22, R113, RZ, 0x5 ;  /* 0x0000007116037211 */ /* 0x000fc400078f28ff */
[----:B------:R-:W-:Y:S01]  /*0a30*/  R2P PR, R15, 0x6 ;  /* 0x000000060f007804 */ /* 0x000fe20000000000 */
[----:B------:R-:W-:Y:S01]  /*0a40*/  IMAD R13, R0, c[0x0][0x1b0], RZ ;  /* 0x00006c00000d7a24 */ /* 0x000fe200078e02ff */
[----:B------:R-:W-:Y:S01]  /*0a50*/  ISETP.GE.AND P0, PT, R10, R248, PT ;  /* 0x000000f80a00720c */ /* 0x000fe20003f06270 */
[----:B------:R-:W-:Y:S01]  /*0a60*/  IMAD R0, R0, c[0x0][0x1b8], RZ ;  /* 0x00006e0000007a24 */ /* 0x000fe200078e02ff */
[----:B------:R-:W-:Y:S01]  /*0a70*/  LOP3.LUT R2, R3, 0xffffffe0, RZ, 0xc0, !PT ;  /* 0xffffffe003027812 */ /* 0x000fe200078ec0ff */
[C---:B------:R-:W-:Y:S01]  /*0a80*/  IMAD R14, R7.reuse, c[0x0][0x1b4], R13 ;  /* 0x00006d00070e7a24 */ /* 0x040fe200078e020d */
[----:B------:R-:W-:Y:S01]  /*0a90*/  SHF.R.S32.HI R46, RZ, 0x5, R3 ;  /* 0x00000005ff2e7819 */ /* 0x000fe20000011403 */
[----:B------:R-:W-:Y:S02]  /*0aa0*/  IMAD R6, R7, c[0x0][0x1bc], R0 ;  /* 0x00006f0007067a24 */ /* 0x000fe400078e0200 */
[----:B------:R-:W-:Y:S02]  /*0ab0*/  IMAD R0, R19, c[0x0][0x1a8], RZ ;  /* 0x00006a0013007a24 */ /* 0x000fe400078e02ff */
[----:B------:R-:W-:-:S02]  /*0ac0*/  IMAD.MOV.U32 R4, RZ, RZ, 0x20 ;  /* 0x00000020ff047424 */ /* 0x000fc400078e00ff */
[C---:B------:R-:W-:Y:S02]  /*0ad0*/  IMAD R0, R18.reuse, c[0x0][0x1ac], R0 ;  /* 0x00006b0012007a24 */ /* 0x040fe400078e0200 */
[----:B------:R-:W-:-:S04]  /*0ae0*/  IMAD.WIDE.U32 R12, R18, c[0x0][0x1a8], R8 ;  /* 0x00006a00120c7a25 */ /* 0x000fc800078e0008 */
[----:B------:R-:W-:Y:S01]  /*0af0*/  IMAD.IADD R9, R13, 0x1, R0 ;  /* 0x000000010d097824 */ /* 0x000fe200078e0200 */
[----:B------:R-:W-:Y:S01]  /*0b00*/  SEL R0, R4, 0xffffffe0, !P2 ;  /* 0xffffffe004007807 */ /* 0x000fe20005000000 */
[----:B------:R-:W-:Y:S01]  /*0b10*/  IMAD.IADD R45, R113, 0x1, -R2 ;  /* 0x00000001712d7824 */ /* 0x000fe200078e0a02 */
[----:B------:R-:W-:Y:S01]  /*0b20*/  SEL R4, R20, 0xfffffff0, !P1 ;  /* 0xfffffff014047807 */ /* 0x000fe20004800000 */
[----:B------:R-:W-:Y:S02]  /*0b30*/  IMAD.SHL.U32 R227, R227, 0x2, RZ ;  /* 0x00000002e3e37824 */ /* 0x000fe400078e00ff */
        /* <DEDUP_REMOVED lines=25> */
.L_x_964:
[----:B------:R-:W-:Y:S05]  /*0cd0*/  BSYNC B0 ;  /* 0x0000000000007941 */ /* 0x000fea0003800000 */
.L_x_963:
        /* <DEDUP_REMOVED lines=29> */
.L_x_966:
[----:B------:R-:W-:Y:S05]  /*0eb0*/  BSYNC B0 ;  /* 0x0000000000007941 */ /* 0x000fea0003800000 */
.L_x_965:
        /* <DEDUP_REMOVED lines=29> */
.L_x_968:
[----:B------:R-:W-:Y:S05]  /*1090*/  BSYNC B0 ;  /* 0x0000000000007941 */ /* 0x000fea0003800000 */
.L_x_967:
        /* <DEDUP_REMOVED lines=29> */
.L_x_970:
[----:B------:R-:W-:Y:S05]  /*1270*/  BSYNC B0 ;  /* 0x0000000000007941 */ /* 0x000fea0003800000 */
.L_x_969:
        /* <DEDUP_REMOVED lines=29> */
.L_x_972:
[----:B------:R-:W-:Y:S05]  /*1450*/  BSYNC B0 ;  /* 0x0000000000007941 */ /* 0x000fea0003800000 */
.L_x_971:
        /* <DEDUP_REMOVED lines=30> */
.L_x_974:
[----:B------:R-:W-:Y:S05]  /*1640*/  BSYNC B0 ;  /* 0x0000000000007941 */ /* 0x000fea0003800000 */
.L_x_973:
        /* <DEDUP_REMOVED lines=30> */
.L_x_976:
[----:B------:R-:W-:Y:S05]  /*1830*/  BSYNC B0 ;  /* 0x0000000000007941 */ /* 0x000fea0003800000 */
.L_x_975:
[----:B------:R-:W-:Y:S01]  /*1840*/  IADD3 R3, R10, 0x70, RZ ;  /* 0x000000700a037810 */ /* 0x000fe20007ffe0ff */
[----:B------:R-:W-:Y:S01]  /*1850*/  IMAD.MOV.U32 R16, RZ, RZ, c[0x0][0x198] ;  /* 0x00006600ff107624 */ /* 0x000fe200078e00ff */
[----:B--2---:R-:W-:Y:S01]  /*1860*/  IADD3 R2, R132, 0x1f, RZ ;  /* 0x0000001f84027810 */ /* 0x004fe20007ffe0ff */
[----:B------:R-:W-:Y:S01]  /*1870*/  IMAD.MOV.U32 R114, RZ, RZ, 0x5 ;  /* 0x00000005ff727424 */ /* 0x000fe200078e00ff */
[----:B------:R-:W-:Y:S01]  /*1880*/  ISETP.GE.AND P0, PT, R3, R248, PT ;  /* 0x000000f80300720c */ /* 0x000fe20003f06270 */
[----:B------:R2:W-:Y:S01]  /*1890*/  STL [R1+0x4], R3 ;  /* 0x0000040301007387 */ /* 0x0005e20000100800 */
[----:B------:R-:W-:Y:S01]  /*18a0*/  BSSY B0, `(.L_x_977) ;  /* 0x000001f000007945 */ /* 0x000fe20003800000 */
[C---:B------:R-:W-:Y:S01]  /*18b0*/  IMAD.SHL.U32 R115, R16.reuse, 0x20, RZ ;  /* 0x0000002010737824 */ /* 0x040fe200078e00ff */
[----:B------:R-:W-:Y:S02]  /*18c0*/  SHF.L.U64.HI R114, R16, R114, c[0x0][0x19c] ;  /* 0x0000670010727619 */ /* 0x000fe40000010272 */
[----:B--2---:R-:W-:-:S04]  /*18d0*/  SHF.R.S32.HI R3, RZ, 0x1f, R2 ;  /* 0x0000001fff037819 */ /* 0x004fc80000011402 */
[----:B------:R-:W-:-:S03]  /*18e0*/  LEA.HI R228, R3, R2, RZ, 0x5 ;  /* 0x0000000203e47211 */ /* 0x000fc600078f28ff */
        /* <DEDUP_REMOVED lines=26> */
.L_x_978:
[----:B------:R-:W-:Y:S05]  /*1a90*/  BSYNC B0 ;  /* 0x0000000000007941 */ /* 0x000fea0003800000 */
.L_x_977:
[----:B------:R-:W-:Y:S01]  /*1aa0*/  LEA.HI.SX32 R44, R228, 0xffffffff, 0x1b ;  /* 0xffffffffe42c7811 */ /* 0x000fe200078fdaff */
[----:B------:R-:W-:Y:S01]  /*1ab0*/  BSSY B0, `(.L_x_979) ;  /* 0x000001b000007945 */ /* 0x000fe20003800000 */
[----:B------:R-:W-:Y:S02]  /*1ac0*/  MOV R240, R246 ;  /* 0x000000f600f07202 */ /* 0x000fe40000000f00 */
[----:B------:R-:W-:Y:S01]  /*1ad0*/  SHF.R.S32.HI R12, RZ, 0x1f, R44 ;  /* 0x0000001fff0c7819 */ /* 0x000fe2000001142c */
[----:B------:R-:W-:Y:S02]  /*1ae0*/  IMAD R9, R44, -0x20, R132 ;  /* 0xffffffe02c097824 */ /* 0x000fe400078e0284 */
[----:B------:R-:W-:Y:S02]  /*1af0*/  IMAD R8, R114, R44, RZ ;  /* 0x0000002c72087224 */ /* 0x000fe400078e02ff */
[----:B-1----:R-:W-:Y:S01]  /*1b00*/  IMAD.WIDE.U32 R2, R44, R115, R240 ;  /* 0x000000732c027225 */ /* 0x002fe200078e00f0 */
        /* <DEDUP_REMOVED lines=21> */
.L_x_980:
[----:B------:R-:W-:Y:S05]  /*1c60*/  BSYNC B0 ;  /* 0x0000000000007941 */ /* 0x000fea0003800000 */
.L_x_979:
        /* <DEDUP_REMOVED lines=24> */
.L_x_982:
[----:B------:R-:W-:Y:S05]  /*1df0*/  BSYNC B0 ;  /* 0x0000000000007941 */ /* 0x000fea0003800000 */
.L_x_981:
[----:B------:R-:W-:Y:S01]  /*1e00*/  ISETP.NE.U32.AND P2, PT, RZ, c[0x0][0x318], PT ;  /* 0x0000c600ff007a0c */ /* 0x000fe20003f45070 */
[----:B------:R-:W0:Y:S03]  /*1e10*/  LDGDEPBAR ;  /* 0x00000000000079af */ /* 0x000e260000000000 */
[----:B------:R-:W-:-:S13]  /*1e20*/  ISETP.NE.AND.EX P2, PT, RZ, c[0x0][0x31c], PT, P2 ;  /* 0x0000c700ff007a0c */ /* 0x000fda0003f45320 */
[----:B------:R-:W-:Y:S01]  /*1e30*/  @P2 SHF.R.S32.HI R5, RZ, 0x1f, R24 ;  /* 0x0000001fff052819 */ /* 0x000fe20000011418 */
[----:B--2---:R-:W-:-:S04]  /*1e40*/  @P2 IMAD.WIDE.U32 R2, R24, c[0x0][0x320], R18 ;  /* 0x0000c80018022a25 */ /* 0x004fc800078e0012 */
[----:B------:R-:W-:Y:S01]  /*1e50*/  @P2 IMAD R5, R5, c[0x0][0x320], RZ ;  /* 0x0000c80005052a24 */ /* 0x000fe200078e02ff */
[----:B-1----:R-:W-:Y:S01]  /*1e60*/  @P2 LEA R6, P0, R2, c[0x0][0x318], 0x2 ;  /* 0x0000c60002062a11 */ /* 0x002fe200078010ff */
[----:B------:R-:W-:-:S04]  /*1e70*/  DEPBAR.LE SB0, 0x0 ;  /* 0x000080000000791a */ /* 0x000fc80000000000 */
[----:B------:R-:W-:-:S04]  /*1e80*/  @P2 IMAD R5, R24, c[0x0][0x324], R5 ;  /* 0x0000c90018052a24 */ /* 0x000fc800078e0205 */
[----:B------:R-:W-:-:S05]  /*1e90*/  @P2 IMAD.IADD R5, R3, 0x1, R5 ;  /* 0x0000000103052824 */ /* 0x000fca00078e0205 */
[----:B------:R-:W-:-:S05]  /*1ea0*/  @P2 LEA.HI.X R7, R2, c[0x0][0x31c], R5, 0x2, P0 ;  /* 0x0000c70002072a11 */ /* 0x000fca00000f1405 */
[----:B------:R1:W2:Y:S04]  /*1eb0*/  @P2 LDG.E R5, [R6.64] ;  /* 0x0000000406052981 */ /* 0x0002a8000c1e1900 */
[----:B------:R-:W-:Y:S01]  /*1ec0*/  BAR.SYNC.DEFER_BLOCKING 0x0 ;  /* 0x0000000000007b1d */ /* 0x000fe20000010000 */
[----:B------:R-:W-:Y:S01]  /*1ed0*/  ISETP.GE.AND P1, PT, R10, R9, PT ;  /* 0x000000090a00720c */ /* 0x000fe20003f26270 */
[----:B------:R-:W-:Y:S01]  /*1ee0*/  IMAD R2, R12, c[0x0][0x1a0], RZ ;  /* 0x000068000c027a24 */ /* 0x000fe200078e02ff */
[----:B------:R-:W-:-:S03]  /*1ef0*/  MOV R133, RZ ;  /* 0x000000ff00857202 */ /* 0x000fc60000000f00 */
[----:B------:R-:W2:Y:S01]  /*1f00*/  @P2 MUFU.RCP R8, c[0x0][0x238] ;  /* 0x00008e0000082b08 */ /* 0x000ea20000001000 */
[C---:B------:R-:W-:Y:S01]  /*1f10*/  IMAD R3, R44.reuse, c[0x0][0x1a4], R2 ;  /* 0x000069002c037a24 */ /* 0x040fe200078e0202 */
[----:B------:R-:W-:Y:S01]  /*1f20*/  BSSY B0, `(.L_x_983) ;  /* 0x000001a000007945 */ /* 0x000fe20003800000 */
[----:B-1----:R-:W-:-:S05]  /*1f30*/  IMAD.WIDE.U32 R6, R44, c[0x0][0x1a0], RZ ;  /* 0x000068002c067a25 */ /* 0x002fca00078e00ff */
[----:B------:R1:W-:Y:S01]  /*1f40*/  @P1 STS.128 [R227+0xa000], RZ ;  /* 0x00a000ffe3001388 */ /* 0x0003e20000000c00 */
[----:B------:R-:W-:Y:S01]  /*1f50*/  IMAD.IADD R3, R7, 0x1, R3 ;  /* 0x0000000107037824 */ /* 0x000fe200078e0203 */
[C---:B------:R-:W-:Y:S02]  /*1f60*/  LEA R2, P0, R6.reuse, R244, 0x5 ;  /* 0x000000f406027211 */ /* 0x040fe400078028ff */
[----:B------:R1:W-:Y:S02]  /*1f70*/  @P1 STS.128 [R227+0xb000], RZ ;  /* 0x00b000ffe3001388 */ /* 0x0003e40000000c00 */
[----:B------:R-:W-:Y:S01]  /*1f80*/  LEA.HI.X R3, R6, R243, R3, 0x5, P0 ;  /* 0x000000f306037211 */ /* 0x000fe200000f2c03 */
[----:B--2---:R-:W-:Y:S01]  /*1f90*/  @P2 FMUL.FTZ R133, R5, R8 ;  /* 0x0000000805852220 */ /* 0x004fe20000410000 */
[----:B------:R-:W-:Y:S05]  /*1fa0*/  @P1 BRA `(.L_x_984) ;  /* 0x0000011000001947 */ /* 0x000fea0003800000 */
[----:B-1----:R-:W-:Y:S02]  /*1fb0*/  ISETP.GE.AND P1, PT, R236, c[0x0][0x220], PT ;  /* 0x00008800ec007a0c */ /* 0x002fe40003f26270 */
        /* <DEDUP_REMOVED lines=16> */
.L_x_984:
[----:B-1----:R-:W-:Y:S05]  /*20c0*/  BSYNC B0 ;  /* 0x0000000000007941 */ /* 0x002fea0003800000 */
.L_x_983:
[----:B------:R-:W-:Y:S01]  /*20d0*/  ISETP.GE.AND P0, PT, R14, R9, PT ;  /* 0x000000090e00720c */ /* 0x000fe20003f06270 */
[----:B------:R-:W-:-:S12]  /*20e0*/  BSSY B0, `(.L_x_985) ;  /* 0x0000019000007945 */ /* 0x000fd80003800000 */
[----:B------:R1:W-:Y:S04]  /*20f0*/  @P0 STS.128 [R227+0xa800], RZ ;  /* 0x00a800ffe3000388 */ /* 0x0003e80000000c00 */
[----:B------:R1:W-:Y:S01]  /*2100*/  @P0 STS.128 [R227+0xb800], RZ ;  /* 0x00b800ffe3000388 */ /* 0x0003e20000000c00 */
[----:B------:R-:W-:Y:S05]  /*2110*/  @P0 BRA `(.L_x_986) ;  /* 0x0000015000000947 */ /* 0x000fea0003800000 */
[----:B------:R-:W-:Y:S01]  /*2120*/  ISETP.GE.AND P1, PT, R236, c[0x0][0x220], PT ;  /* 0x00008800ec007a0c */ /* 0x000fe20003f26270 */
[----:B------:R-:W-:Y:S01]  /*2130*/  IMAD.WIDE.U32 R6, R20, c[0x0][0x1a0], RZ ;  /* 0x0000680014067a25 */ /* 0x000fe200078e00ff */
        /* <DEDUP_REMOVED lines=19> */
.L_x_986:
[----:B------:R-:W-:Y:S05]  /*2270*/  BSYNC B0 ;  /* 0x0000000000007941 */ /* 0x000fea0003800000 */
.L_x_985:
        /* <DEDUP_REMOVED lines=25> */
[----:B------:R-:W-:Y:S01]  /*2410*/  IMAD.SHL.U32 R3, R113, 0x2, RZ ;  /* 0x0000000271037824 */ /* 0x000fe200078e00ff */
[----:B------:R-:W-:Y:S01]  /*2420*/  LDSM.16.M88.4 R28, [R212+0x8000] ;  /* 0x00800000d41c783b */ /* 0x000fe20000000200 */
[----:B------:R-:W-:Y:S01]  /*2430*/  IADD3 R2, R212, 0x8000, RZ ;  /* 0x00008000d4027810 */ /* 0x000fe20007ffe0ff */
[--C-:B------:R-:W-:Y:S01]  /*2440*/  IMAD R216, R4, 0x2, R214.reuse ;  /* 0x0000000204d87824 */ /* 0x100fe200078e02d6 */
[----:B------:R-:W-:Y:S01]  /*2450*/  IADD3 R223, R212, 0x8020, RZ ;  /* 0x00008020d4df7810 */ /* 0x000fe20007ffe0ff */
[----:B------:R-:W2:Y:S01]  /*2460*/  LDSM.16.M88.4 R8, [R214+0x2000] ;  /* 0x00200000d608783b */ /* 0x000ea20000000200 */
[----:B------:R-:W-:Y:S01]  /*2470*/  @P1 IADD3 R223, R2, -0x20, RZ ;  /* 0xffffffe002df1810 */ /* 0x000fe20007ffe0ff */
[----:B------:R-:W-:Y:S01]  /*2480*/  IMAD.MOV.U32 R2, RZ, RZ, 0x40 ;  /* 0x00000040ff027424 */ /* 0x000fe200078e00ff */
[----:B------:R-:W-:Y:S01]  /*2490*/  LOP3.LUT R3, R3, 0x6, RZ, 0xc0, !PT ;  /* 0x0000000603037812 */ /* 0x000fe200078ec0ff */
[----:B------:R-:W3:Y:S01]  /*24a0*/  LDSM.16.M88.4 R32, [R212+0x8800] ;  /* 0x00880000d420783b */ /* 0x000ee20000000200 */
[C---:B------:R-:W-:Y:S01]  /*24b0*/  IMAD R222, R0.reuse, 0x2, R214 ;  /* 0x0000000200de7824 */ /* 0x040fe200078e02d6 */
[C---:B------:R-:W-:Y:S01]  /*24c0*/  IADD3 R226, R223.reuse, 0x800, RZ ;  /* 0x00000800dfe27810 */ /* 0x040fe20007ffe0ff */
[----:B------:R-:W-:Y:S01]  /*24d0*/  IMAD R220, R0, 0x2, R216 ;  /* 0x0000000200dc7824 */ /* 0x000fe200078e02d8 */
[----:B------:R-:W4:Y:S01]  /*24e0*/  LDSM.16.M88.4 R16, [R214] ;  /* 0x00000000d610783b */ /* 0x000f220000000200 */
[----:B------:R-:W-:Y:S01]  /*24f0*/  SEL R2, R2, 0xffffffc0, !P2 ;  /* 0xffffffc002027807 */ /* 0x000fe20005000000 */
[----:B------:R-:W-:Y:S01]  /*2500*/  IMAD R44, R44, 0x20, R3 ;  /* 0x000000202c2c7824 */ /* 0x000fe200078e0203 */
[C---:B------:R-:W-:Y:S01]  /*2510*/  IADD3 R225, R223.reuse, 0x1000, RZ ;  /* 0x00001000dfe17810 */ /* 0x040fe20007ffe0ff */
[----:B------:R-:W-:Y:S01]  /*2520*/  LDSM.16.M88.4 R36, [R223] ;  /* 0x00000000df24783b */ /* 0x000fe20000000200 */
[----:B------:R-:W-:Y:S01]  /*2530*/  IADD3 R224, R223, 0x1800, RZ ;  /* 0x00001800dfe07810 */ /* 0x000fe20007ffe0ff */
[----:B------:R-:W-:Y:S01]  /*2540*/  IMAD.IADD R221, R212, 0x1, R2 ;  /* 0x00000001d4dd7824 */ /* 0x000fe200078e0202 */
[----:B------:R-:W-:Y:S01]  /*2550*/  ISETP.GE.AND P0, PT, R44, R132, PT ;  /* 0x000000842c00720c */ /* 0x000fe20003f06270 */
[----:B------:R-:W5:Y:S01]  /*2560*/  LDSM.16.M88.4 R12, [R216+0x2000] ;  /* 0x00200000d80c783b */ /* 0x000f620000000200 */
[----:B------:R-:W-:Y:S01]  /*2570*/  IMAD.IADD R219, R2, 0x1, R223 ;  /* 0x0000000102db7824 */ /* 0x000fe200078e02df */
[----:B------:R-:W-:-:S02]  /*2580*/  SHF.R.S32.HI R2, RZ, 0x1f, R45 ;  /* 0x0000001fff027819 */ /* 0x000fc4000001142d */
[----:B------:R-:W1:Y:S02]  /*2590*/  LDSM.16.M88.4 R40, [R223+0x800] ;  /* 0x00080000df28783b */ /* 0x000e640000000200 */
[----:B------:R-:W-:Y:S02]  /*25a0*/  LEA.HI R2, R2, R45, RZ, 0x2 ;  /* 0x0000002d02027211 */ /* 0x000fe400078f10ff */
[----:B------:R-:W1:Y:S01]  /*25b0*/  LDSM.16.M88.4 R24, [R216] ;  /* 0x00000000d818783b */ /* 0x000e620000000200 */
[----:B------:R-:W-:Y:S02]  /*25c0*/  IADD3 R45, R44, 0x9, RZ ;  /* 0x000000092c2d7810 */ /* 0x000fe40007ffe0ff */
[----:B------:R-:W-:Y:S01]  /*25d0*/  SHF.R.S32.HI R47, RZ, 0x2, R2 ;  /* 0x00000002ff2f7819 */ /* 0x000fe20000011402 */
[----:B------:R-:W-:Y:S01]  /*25e0*/  LDSM.16.M88.4 R48, [R221+0x8000] ;  /* 0x00800000dd30783b */ /* 0x000fe20000000200 */
[----:B------:R-:W-:-:S03]  /*25f0*/  ISETP.GE.AND P5, PT, R45, R132, PT ;  /* 0x000000842d00720c */ /* 0x000fc60003fa6270 */
[----:B------:R-:W1:Y:S01]  /*2600*/  LDSM.16.M88.4 R20, [R222+0x2000] ;  /* 0x00200000de14783b */ /* 0x000e620000000200 */
[----:B------:R-:W-:Y:S01]  /*2610*/  IMAD R2, R46, 0x10, R47 ;  /* 0x000000102e027824 */ /* 0x000fe200078e022f */
[----:B------:R-:W-:Y:S02]  /*2620*/  IADD3 R46, R44, 0x8, RZ ;  /* 0x000000082c2e7810 */ /* 0x000fe40007ffe0ff */
[----:B------:R-:W1:Y:S01]  /*2630*/  LDSM.16.M88.4 R64, [R221+0x8800] ;  /* 0x00880000dd40783b */ /* 0x000e620000000200 */
[----:B------:R-:W-:Y:S01]  /*2640*/  IMAD.IADD R235, R235, 0x1, R2 ;  /* 0x00000001ebeb7824 */ /* 0x000fe200078e0202 */
[----:B------:R-:W-:Y:S01]  /*2650*/  ISETP.GE.AND P6, PT, R46, R132, PT ;  /* 0x000000842e00720c */ /* 0x000fe20003fc6270 */
[----:B--2---:R-:W-:Y:S01]  /*2660*/  HMMA.16816.F32.BF16 R52, R8, R28, RZ ;  /* 0x0000001c0834723c */ /* 0x004fe200000418ff */
[----:B------:R2:W-:Y:S02]  /*2670*/  STL [R1], R47 ;  /* 0x0000002f01007387 */ /* 0x0005e40000100800 */
[----:B------:R-:W-:-:S05]  /*2680*/  IADD3 R2, R132, R235, -R200 ;  /* 0x000000eb84027210 */ /* 0x000fca0007ffe8c8 */
[----:B------:R-:W-:Y:S01]  /*2690*/  IMAD.IADD R3, R2, 0x1, -R44 ;  /* 0x0000000102037824 */ /* 0x000fe200078e0a2c */
[----:B---3--:R-:W-:Y:S04]  /*26a0*/  HMMA.16816.F32.BF16 R56, R8, R32, RZ ;  /* 0x000000200838723c */ /* 0x008fe800000418ff */
[----:B------:R-:W-:-:S04]  /*26b0*/  IABS R3, R3 ;  /* 0x0000000300037213 */ /* 0x000fc80000000000 */
[----:B------:R-:W-:Y:S01]  /*26c0*/  HMMA.16816.F32.BF16 R60, R8, R30, RZ ;  /* 0x0000001e083c723c */ /* 0x000fe200000418ff */
[----:B------:R-:W-:-:S04]  /*26d0*/  IMAD.MOV.U32 R5, RZ, RZ, R3 ;  /* 0x000000ffff057224 */ /* 0x000fc800078e0003 */
[----:B------:R3:W-:Y:S03]  /*26e0*/  I2F R108, R5 ;  /* 0x00000005006c7306 */ /* 0x0007e60000201400 */
[----:B------:R-:W-:Y:S01]  /*26f0*/  HMMA.16816.F32.BF16 R8, R8, R34, RZ ;  /* 0x000000220808723c */ /* 0x000fe200000418ff */
[----:B--2---:R-:W-:-:S04]  /*2700*/  IADD3 R47, R44, 0x1, RZ ;  /* 0x000000012c2f7810 */ /* 0x004fc80007ffe0ff */
[----:B------:R-:W-:Y:S01]  /*2710*/  ISETP.GE.AND P3, PT, R47, R132, PT ;  /* 0x000000842f00720c */ /* 0x000fe20003f66270 */
[C---:B------:R-:W-:Y:S02]  /*2720*/  IMAD.IADD R6, R2.reuse, 0x1, -R47 ;  /* 0x0000000102067824 */ /* 0x040fe400078e0a2f */
[----:B----4-:R-:W-:Y:S03]  /*2730*/  HMMA.16816.F32.BF16 R72, R16, R28, RZ ;  /* 0x0000001c1048723c */ /* 0x010fe600000418ff */
[----:B------:R-:W-:Y:S01]  /*2740*/  IABS R3, R6 ;  /* 0x0000000600037213 */ /* 0x000fe20000000000 */
[----:B------:R-:W-:-:S04]  /*2750*/  IMAD.IADD R6, R2, 0x1, -R46 ;  /* 0x0000000102067824 */ /* 0x000fc800078e0a2e */
[----:B------:R-:W-:Y:S01]  /*2760*/  HMMA.16816.F32.BF16 R68, R16, R32, RZ ;  /* 0x000000201044723c */ /* 0x000fe200000418ff */
[----:B---3--:R-:W-:Y:S01]  /*2770*/  IMAD.MOV.U32 R5, RZ, RZ, R3 ;  /* 0x000000ffff057224 */ /* 0x008fe200078e0003 */
[----:B------:R-:W-:-:S03]  /*2780*/  IABS R3, R6 ;  /* 0x0000000600037213 */ /* 0x000fc60000000000 */
[----:B------:R2:W-:Y:S03]  /*2790*/  I2F R110, R5 ;  /* 0x00000005006e7306 */ /* 0x0005e60000201400 */
[C---:B------:R-:W-:Y:S05]  /*27a0*/  HMMA.16816.F32.BF16 R28, R16.reuse, R30, RZ ;  /* 0x0000001e101c723c */ /* 0x040fea00000418ff */
[----:B------:R3:W-:Y:S03]  /*27b0*/  I2F R109, R3 ;  /* 0x00000003006d7306 */ /* 0x0007e60000201400 */
[----:B------:R-:W-:Y:S01]  /*27c0*/  HMMA.16816.F32.BF16 R80, R16, R34, RZ ;  /* 0x000000221050723c */ /* 0x000fe200000418ff */
[----:B------:R-:W4:Y:S01]  /*27d0*/  LDSM.16.M88.4 R16, [R222] ;  /* 0x00000000de10783b */ /* 0x000f220000000200 */
[----:B--2---:R-:W-:-:S06]  /*27e0*/  IMAD.IADD R5, R2, 0x1, -R45 ;  /* 0x0000000102057824 */ /* 0x004fcc00078e0a2d */
[----:B-----5:R-:W-:Y:S01]  /*27f0*/  HMMA.16816.F32.BF16 R76, R12, R36, R52 ;  /* 0x000000240c4c723c */ /* 0x020fe20000041834 */
[----:B------:R-:W-:-:S04]  /*2800*/  IABS R5, R5 ;  /* 0x0000000500057213 */ /* 0x000fc80000000000 */
[----:B------:R2:W-:Y:S03]  /*2810*/  I2F R107, R5 ;  /* 0x00000005006b7306 */ /* 0x0005e60000201400 */
[C---:B-1----:R-:W-:Y:S08]  /*2820*/  HMMA.16816.F32.BF16 R56, R12.reuse, R40, R56 ;  /* 0x000000280c38723c */ /* 0x042ff00000041838 */
[C---:B------:R-:W-:Y:S08]  /*2830*/  HMMA.16816.F32.BF16 R84, R12.reuse, R38, R60 ;  /* 0x000000260c54723c */ /* 0x040ff0000004183c */
[----:B------:R-:W-:Y:S01]  /*2840*/  HMMA.16816.F32.BF16 R52, R12, R42, R8 ;  /* 0x0000002a0c34723c */ /* 0x000fe20000041808 */
[----:B------:R-:W-:Y:S04]  /*2850*/  LDSM.16.M88.4 R8, [R220+0x2000] ;  /* 0x00200000dc08783b */ /* 0x000fe80000000200 */
[----:B------:R-:W-:Y:S03]  /*2860*/  LDSM.16.M88.4 R12, [R220] ;  /* 0x00000000dc0c783b */ /* 0x000fe60000000200 */
[C---:B------:R-:W-:Y:S08]  /*2870*/  HMMA.16816.F32.BF16 R32, R24.reuse, R36, R72 ;  /* 0x000000241820723c */ /* 0x040ff00000041848 */
[C---:B------:R-:W-:Y:S08]  /*2880*/  HMMA.16816.F32.BF16 R88, R24.reuse, R40, R68 ;  /* 0x000000281858723c */ /* 0x040ff00000041844 */
[C---:B------:R-:W-:Y:S01]  /*2890*/  HMMA.16816.F32.BF16 R36, R24.reuse, R38, R28 ;  /* 0x000000261824723c */ /* 0x040fe2000004181c */
[----:B------:R-:W1:Y:S07]  /*28a0*/  LDSM.16.M88.4 R28, [R219] ;  /* 0x00000000db1c783b */ /* 0x000e6e0000000200 */
[----:B------:R-:W-:Y:S01]  /*28b0*/  HMMA.16816.F32.BF16 R40, R24, R42, R80 ;  /* 0x0000002a1828723c */ /* 0x000fe20000041850 */
[----:B------:R-:W5:Y:S07]  /*28c0*/  LDSM.16.M88.4 R24, [R219+0x800] ;  /* 0x00080000db18783b */ /* 0x000f6e0000000200 */
[C---:B------:R-:W-:Y:S08]  /*28d0*/  HMMA.16816.F32.BF16 R60, R20.reuse, R48, R76 ;  /* 0x00000030143c723c */ /* 0x040ff0000004184c */
[C---:B------:R-:W-:Y:S08]  /*28e0*/  HMMA.16816.F32.BF16 R80, R20.reuse, R64, R56 ;  /* 0x000000401450723c */ /* 0x040ff00000041838 */
[C---:B------:R-:W-:Y:S07]  /*28f0*/  HMMA.16816.F32.BF16 R76, R20.reuse, R50, R84 ;  /* 0x00000032144c723c */ /* 0x040fee0000041854 */
[C---:B------:R-:W-:Y:S01]  /*2900*/  IADD3 R87, R44.reuse, 0x10, RZ ;  /* 0x000000102c577810 */ /* 0x040fe20007ffe0ff */
[----:B------:R-:W-:Y:S01]  /*2910*/  HMMA.16816.F32.BF16 R72, R20, R66, R52 ;  /* 0x000000421448723c */ /* 0x000fe20000041834 */
[----:B------:R-:W-:Y:S01]  /*2920*/  LDSM.16.M88.4 R20, [R214+0x6000] ;  /* 0x00600000d614783b */ /* 0x000fe20000000200 */
[----:B------:R-:W-:-:S02]  /*2930*/  IADD3 R84, R44, 0x11, RZ ;  /* 0x000000112c547810 */ /* 0x000fc40007ffe0ff */
[----:B---3--:R-:W-:Y:S01]  /*2940*/  IMAD.IADD R3, R2, 0x1, -R87 ;  /* 0x0000000102037824 */ /* 0x008fe200078e0a57 */
[----:B------:R-:W-:Y:S02]  /*2950*/  IADD3 R86, R44, 0x19, RZ ;  /* 0x000000192c567810 */ /* 0x000fe40007ffe0ff */
[C---:B------:R-:W-:Y:S01]  /*2960*/  IMAD.IADD R6, R2.reuse, 0x1, -R84 ;  /* 0x0000000102067824 */ /* 0x040fe200078e0a54 */
[C---:B----4-:R-:W-:Y:S01]  /*2970*/  HMMA.16816.F32.BF16 R68, R16.reuse, R48, R32 ;  /* 0x000000301044723c */ /* 0x050fe20000041820 */
[----:B------:R-:W3:Y:S01]  /*2980*/  LDSM.16.M88.4 R32, [R212+0x9000] ;  /* 0x00900000d420783b */ /* 0x000ee20000000200 */
[----:B------:R-:W-:Y:S01]  /*2990*/  IABS R3, R3 ;  /* 0x0000000300037213 */ /* 0x000fe20000000000 */
[----:B------:R-:W-:Y:S01]  /*29a0*/  IMAD.IADD R7, R2, 0x1, -R86 ;  /* 0x0000000102077824 */ /* 0x000fe200078e0a56 */
[-C--:B------:R-:W-:Y:S02]  /*29b0*/  ISETP.GE.AND P4, PT, R87, R132.reuse, PT ;  /* 0x000000845700720c */ /* 0x080fe40003f86270 */
[----:B------:R-:W-:Y:S01]  /*29c0*/  ISETP.GE.AND P2, PT, R84, R132, PT ;  /* 0x000000845400720c */ /* 0x000fe20003f46270 */
[----:B--2---:R-:W-:Y:S01]  /*29d0*/  IMAD.MOV.U32 R5, RZ, RZ, R3 ;  /* 0x000000ffff057224 */ /* 0x004fe200078e0003 */
[----:B------:R-:W-:Y:S01]  /*29e0*/  HMMA.16816.F32.BF16 R56, R16, R50, R36 ;  /* 0x000000321038723c */ /* 0x000fe20000041824 */
[----:B------:R-:W2:Y:S01]  /*29f0*/  LDSM.16.M88.4 R36, [R212+0x9800] ;  /* 0x00980000d424783b */ /* 0x000ea20000000200 */
[----:B------:R-:W-:Y:S01]  /*2a00*/  IABS R3, R6 ;  /* 0x0000000600037213 */ /* 0x000fe20000000000 */
[----:B------:R4:W-:Y:S01]  /*2a10*/  I2F R106, R5 ;  /* 0x00000005006a7306 */ /* 0x0009e20000201400 */
[----:B------:R-:W-:-:S04]  /*2a20*/  IABS R7, R7 ;  /* 0x0000000700077213 */ /* 0x000fc80000000000 */
[C---:B------:R-:W-:Y:S03]  /*2a30*/  HMMA.16816.F32.BF16 R52, R16.reuse, R64, R88 ;  /* 0x000000401034723c */ /* 0x040fe60000041858 */
[----:B------:R-:W-:Y:S04]  /*2a40*/  I2F R103, R7 ;  /* 0x0000000700677306 */ /* 0x000fe80000201400 */
[----:B------:R-:W-:Y:S01]  /*2a50*/  IADD3 R88, R44, 0x18, RZ ;  /* 0x000000182c587810 */ /* 0x000fe20007ffe0ff */
[----:B------:R-:W-:Y:S01]  /*2a60*/  HMMA.16816.F32.BF16 R48, R16, R66, R40 ;  /* 0x000000421030723c */ /* 0x000fe20000041828 */
[----:B------:R-:W2:Y:S01]  /*2a70*/  LDSM.16.M88.4 R16, [R214+0x4000] ;  /* 0x00400000d610783b */ /* 0x000ea20000000200 */
[----:B----4-:R-:W-:Y:S01]  /*2a80*/  IMAD.MOV.U32 R5, RZ, RZ, R3 ;  /* 0x000000ffff057224 */ /* 0x010fe200078e0003 */
[----:B------:R-:W-:Y:S01]  /*2a90*/  ISETP.GE.AND P1, PT, R88, R132, PT ;  /* 0x000000845800720c */ /* 0x000fe20003f26270 */
[----:B------:R-:W-:-:S02]  /*2aa0*/  IMAD.IADD R6, R2, 0x1, -R88 ;  /* 0x0000000102067824 */ /* 0x000fc400078e0a58 */
[----:B------:R4:W-:Y:S02]  /*2ab0*/  I2F R105, R5 ;  /* 0x0000000500697306 */ /* 0x0009e40000201400 */
[----:B-1----:R-:W-:Y:S01]  /*2ac0*/  HMMA.16816.F32.BF16 R40, R8, R28, R60 ;  /* 0x0000001c0828723c */ /* 0x002fe2000004183c */
[----:B------:R-:W-:Y:S02]  /*2ad0*/  IABS R3, R6 ;  /* 0x0000000600037213 */ /* 0x000fe40000000000 */
[----:B------:R-:W-:-:S03]  /*2ae0*/  IADD3 R6, R2, 0x8, RZ ;  /* 0x0000000802067810 */ /* 0x000fc60007ffe0ff */
[----:B------:R1:W-:Y:S02]  /*2af0*/  I2F R104, R3 ;  /* 0x0000000300687306 */ /* 0x0003e40000201400 */
[----:B------:R-:W-:Y:S01]  /*2b00*/  HMMA.16816.F32.BF16 R60, R8, R30, R76 ;  /* 0x0000001e083c723c */ /* 0x000fe2000004184c */
[----:B----4-:R-:W-:-:S07]  /*2b10*/  IADD3 R5, R2, 0x40, RZ ;  /* 0x0000004002057810 */ /* 0x010fce0007ffe0ff */
[----:B-----5:R-:W-:Y:S01]  /*2b20*/  HMMA.16816.F32.BF16 R64, R8, R24, R80 ;  /* 0x000000180840723c */ /* 0x020fe20000041850 */
[----:B-1----:R-:W-:-:S07]  /*2b30*/  IMAD.IADD R3, R6, 0x1, -R44 ;  /* 0x0000000106037824 */ /* 0x002fce00078e0a2c */
[----:B------:R-:W-:Y:S01]  /*2b40*/  HMMA.16816.F32.BF16 R72, R8, R26, R72 ;  /* 0x0000001a0848723c */ /* 0x000fe20000041848 */
[----:B------:R-:W-:Y:S01]  /*2b50*/  LDSM.16.M88.4 R8, [R216+0x6000] ;  /* 0x00600000d808783b */ /* 0x000fe20000000200 */
[----:B------:R-:W-:-:S06]  /*2b60*/  IABS R3, R3 ;  /* 0x0000000300037213 */ /* 0x000fcc0000000000 */
[----:B------:R-:W-:Y:S01]  /*2b70*/  HMMA.16816.F32.BF16 R68, R12, R28, R68 ;  /* 0x0000001c0c44723c */ /* 0x000fe20000041844 */
[----:B------:R-:W-:Y:S01]  /*2b80*/  IMAD.MOV.U32 R7, RZ, RZ, R3 ;  /* 0x000000ffff077224 */ /* 0x000fe200078e0003 */
[----:B------:R-:W-:-:S03]  /*2b90*/  IADD3 R3, R2, 0x48, RZ ;  /* 0x0000004802037810 */ /* 0x000fc60007ffe0ff */
[----:B------:R1:W4:Y:S03]  /*2ba0*/  I2F R101, R7 ;  /* 0x0000000700657306 */ /* 0x0003260000201400 */
[C---:B------:R-:W-:Y:S08]  /*2bb0*/  HMMA.16816.F32.BF16 R56, R12.reuse, R30, R56 ;  /* 0x0000001e0c38723c */ /* 0x040ff00000041838 */
[C---:B------:R-:W-:Y:S08]  /*2bc0*/  HMMA.16816.F32.BF16 R52, R12.reuse, R24, R52 ;  /* 0x000000180c34723c */ /* 0x040ff00000041834 */
[----:B------:R-:W-:Y:S01]  /*2bd0*/  HMMA.16816.F32.BF16 R48, R12, R26, R48 ;  /* 0x0000001a0c30723c */ /* 0x000fe20000041830 */
[----:B------:R-:W5:Y:S04]  /*2be0*/  LDSM.16.M88.4 R12, [R223+0x1000] ;  /* 0x00100000df0c783b */ /* 0x000f680000000200 */
[----:B------:R-:W1:Y:S03]  /*2bf0*/  LDSM.16.M88.4 R24, [R223+0x1800] ;  /* 0x00180000df18783b */ /* 0x000e660000000200 */
[C---:B---3--:R-:W-:Y:S08]  /*2c00*/  HMMA.16816.F32.BF16 R40, R20.reuse, R32, R40 ;  /* 0x000000201428723c */ /* 0x048ff00000041828 */
[C---:B------:R-:W-:Y:S08]  /*2c10*/  HMMA.16816.F32.BF16 R60, R20.reuse, R34, R60 ;  /* 0x00000022143c723c */ /* 0x040ff0000004183c */
[C---:B--2---:R-:W-:Y:S08]  /*2c20*/  HMMA.16816.F32.BF16 R64, R20.reuse, R36, R64 ;  /* 0x000000241440723c */ /* 0x044ff00000041840 */
[----:B------:R-:W-:Y:S01]  /*2c30*/  HMMA.16816.F32.BF16 R28, R20, R38, R72 ;  /* 0x00000026141c723c */ /* 0x000fe20000041848 */
[----:B------:R-:W2:Y:S07]  /*2c40*/  LDSM.16.M88.4 R20, [R216+0x4000] ;  /* 0x00400000d814783b */ /* 0x000eae0000000200 */
[C---:B------:R-:W-:Y:S08]  /*2c50*/  HMMA.16816.F32.BF16 R68, R16.reuse, R32, R68 ;  /* 0x000000201044723c */ /* 0x040ff00000041844 */
[----:B------:R-:W-:Y:S01]  /*2c60*/  HMMA.16816.F32.BF16 R76, R16, R34, R56 ;  /* 0x00000022104c723c */ /* 0x000fe20000041838 */
[----:B------:R-:W-:Y:S07]  /*2c70*/  LDSM.16.M88.4 R32, [R221+0x9000] ;  /* 0x00900000dd20783b */ /* 0x000fee0000000200 */
[C---:B-----5:R-:W-:Y:S08]  /*2c80*/  HMMA.16816.F32.BF16 R40, R8.reuse, R12, R40 ;  /* 0x0000000c0828723c */ /* 0x060ff00000041828 */
[C---:B------:R-:W-:Y:S08]  /*2c90*/  HMMA.16816.F32.BF16 R60, R8.reuse, R14, R60 ;  /* 0x0000000e083c723c */ /* 0x040ff0000004183c */
[C---:B-1----:R-:W-:Y:S08]  /*2ca0*/  HMMA.16816.F32.BF16 R64, R8.reuse, R24, R64 ;  /* 0x000000180840723c */ /* 0x042ff00000041840 */
[----:B------:R-:W-:Y:S07]  /*2cb0*/  HMMA.16816.F32.BF16 R28, R8, R26, R28 ;  /* 0x0000001a081c723c */ /* 0x000fee000004181c */
[--C-:B------:R-:W-:Y:S01]  /*2cc0*/  IMAD.IADD R8, R5, 0x1, -R44.reuse ;  /* 0x0000000105087824 */ /* 0x100fe200078e0a2c */
[----:B------:R-:W-:Y:S04]  /*2cd0*/  HMMA.16816.F32.BF16 R72, R16, R36, R52 ;  /* 0x000000241048723c */ /* 0x000fe80000041834 */
[----:B------:R-:W-:Y:S01]  /*2ce0*/  IABS R2, R8 ;  /* 0x0000000800027213 */ /* 0x000fe20000000000 */
[----:B------:R-:W-:-:S03]  /*2cf0*/  IMAD.IADD R8, R3, 0x1, -R44 ;  /* 0x0000000103087824 */ /* 0x000fc600078e0a2c */
[----:B------:R-:W-:Y:S01]  /*2d00*/  HMMA.16816.F32.BF16 R56, R16, R38, R48 ;  /* 0x000000261038723c */ /* 0x000fe20000041830 */
[----:B------:R-:W1:Y:S01]  /*2d10*/  LDSM.16.M88.4 R16, [R222+0x6000] ;  /* 0x00600000de10783b */ /* 0x000e620000000200 */
[----:B------:R-:W-:Y:S01]  /*2d20*/  IMAD.MOV.U32 R7, RZ, RZ, R2 ;  /* 0x000000ffff077224 */ /* 0x000fe200078e0002 */
[----:B------:R-:W-:Y:S01]  /*2d30*/  IABS R2, R8 ;  /* 0x0000000800027213 */ /* 0x000fe20000000000 */
[--C-:B------:R-:W-:Y:S01]  /*2d40*/  IMAD.IADD R8, R3, 0x1, -R47.reuse ;  /* 0x0000000103087824 */ /* 0x100fe200078e0a2f */
[----:B------:R-:W3:Y:S01]  /*2d50*/  LDSM.16.M88.4 R36, [R221+0x9800] ;  /* 0x00980000dd24783b */ /* 0x000ee20000000200 */
[----:B------:R5:W-:Y:S02]  /*2d60*/  I2F R99, R7 ;  /* 0x0000000700637306 */ /* 0x000be40000201400 */
[C---:B--2---:R-:W-:Y:S06]  /*2d70*/  HMMA.16816.F32.BF16 R48, R20.reuse, R12, R68 ;  /* 0x0000000c1430723c */ /* 0x044fec0000041844 */
[----:B------:R2:W-:Y:S02]  /*2d80*/  I2F R97, R2 ;  /* 0x0000000200617306 */ /* 0x0005e40000201400 */
[----:B------:R-:W-:Y:S01]  /*2d90*/  HMMA.16816.F32.BF16 R52, R20, R14, R76 ;  /* 0x0000000e1434723c */ /* 0x000fe2000004184c */
[----:B------:R-:W3:Y:S01]  /*2da0*/  LDSM.16.M88.4 R12, [R222+0x4000] ;  /* 0x00400000de0c783b */ /* 0x000ee20000000200 */
[----:B-----5:R-:W-:-:S06]  /*2db0*/  IMAD.IADD R7, R6, 0x1, -R47 ;  /* 0x0000000106077824 */ /* 0x020fcc00078e0a2f */
[----:B------:R-:W-:Y:S01]  /*2dc0*/  HMMA.16816.F32.BF16 R68, R20, R24, R72 ;  /* 0x000000181444723c */ /* 0x000fe20000041848 */
[----:B------:R-:W-:Y:S01]  /*2dd0*/  IABS R7, R7 ;  /* 0x0000000700077213 */ /* 0x000fe20000000000 */
[----:B--2---:R-:W-:-:S03]  /*2de0*/  IMAD.IADD R2, R5, 0x1, -R47 ;  /* 0x0000000105027824 */ /* 0x004fc600078e0a2f */
[----:B------:R2:W-:Y:S03]  /*2df0*/  I2F R102, R7 ;  /* 0x0000000700667306 */ /* 0x0005e60000201400 */
[----:B------:R-:W-:Y:S01]  /*2e00*/  HMMA.16816.F32.BF16 R20, R20, R26, R56 ;  /* 0x0000001a1414723c */ /* 0x000fe20000041838 */
[----:B------:R-:W-:Y:S01]  /*2e10*/  LDSM.16.M88.4 R24, [R219+0x1000] ;  /* 0x00100000db18783b */ /* 0x000fe20000000200 */
[----:B------:R-:W-:-:S06]  /*2e20*/  IABS R2, R2 ;  /* 0x0000000200027213 */ /* 0x000fcc0000000000 */
[----:B-1----:R-:W-:Y:S01]  /*2e30*/  HMMA.16816.F32.BF16 R72, R16, R32, R40 ;  /* 0x000000201048723c */ /* 0x002fe20000041828 */
[----:B------:R-:W-:Y:S01]  /*2e40*/  LDSM.16.M88.4 R40, [R219+0x1800] ;  /* 0x00180000db28783b */ /* 0x000fe20000000200 */
[----:B--2---:R-:W-:Y:S01]  /*2e50*/  IMAD.MOV.U32 R7, RZ, RZ, R2 ;  /* 0x000000ffff077224 */ /* 0x004fe200078e0002 */
[----:B------:R-:W-:Y:S01]  /*2e60*/  IABS R2, R8 ;  /* 0x0000000800027213 */ /* 0x000fe20000000000 */
[----:B------:R-:W-:-:S04]  /*2e70*/  IMAD.IADD R8, R6, 0x1, -R46 ;  /* 0x0000000106087824 */ /* 0x000fc800078e0a2e */
[C---:B------:R-:W-:Y:S01]  /*2e80*/  HMMA.16816.F32.BF16 R76, R16.reuse, R34, R60 ;  /* 0x00000022104c723c */ /* 0x040fe2000004183c */
[----:B------:R1:W-:Y:S07]  /*2e90*/  I2F R100, R7 ;  /* 0x0000000700647306 */ /* 0x0003ee0000201400 */
[C---:B---3--:R-:W-:Y:S08]  /*2ea0*/  HMMA.16816.F32.BF16 R80, R16.reuse, R36, R64 ;  /* 0x000000241050723c */ /* 0x048ff00000041840 */
[----:B------:R-:W-:Y:S01]  /*2eb0*/  HMMA.16816.F32.BF16 R92, R16, R38, R28 ;  /* 0x00000026105c723c */ /* 0x000fe2000004181c */
[----:B-1----:R-:W-:Y:S01]  /*2ec0*/  IMAD.MOV.U32 R7, RZ, RZ, R2 ;  /* 0x000000ffff077224 */ /* 0x002fe200078e0002 */
[----:B------:R-:W-:-:S02]  /*2ed0*/  IABS R2, R8 ;  /* 0x0000000800027213 */ /* 0x000fc40000000000 */
[----:B------:R-:W1:Y:S01]  /*2ee0*/  LDSM.16.M88.4 R8, [R220+0x4000] ;  /* 0x00400000dc08783b */ /* 0x000e620000000200 */
[----:B------:R2:W-:Y:S02]  /*2ef0*/  I2F R98, R7 ;  /* 0x0000000700627306 */ /* 0x0005e40000201400 */
[----:B------:R-:W-:Y:S01]  /*2f00*/  IMAD.IADD R16, R6, 0x1, -R45 ;  /* 0x0000000106107824 */ /* 0x000fe200078e0a2d */
[C---:B------:R-:W-:Y:S05]  /*2f10*/  HMMA.16816.F32.BF16 R48, R12.reuse, R32, R48 ;  /* 0x000000200c30723c */ /* 0x040fea0000041830 */
[----:B------:R3:W5:Y:S03]  /*2f20*/  I2F R96, R2 ;  /* 0x0000000200607306 */ /* 0x0007660000201400 */
[----:B------:R-:W-:Y:S01]  /*2f30*/  HMMA.16816.F32.BF16 R32, R12, R34, R52 ;  /* 0x000000220c20723c */ /* 0x000fe20000041834 */
[----:B--2---:R-:W-:-:S07]  /*2f40*/  IMAD.IADD R7, R5, 0x1, -R46 ;  /* 0x0000000105077824 */ /* 0x004fce00078e0a2e */
[----:B------:R-:W-:Y:S01]  /*2f50*/  HMMA.16816.F32.BF16 R28, R12, R36, R68 ;  /* 0x000000240c1c723c */ /* 0x000fe20000041844 */
[----:B------:R-:W-:Y:S01]  /*2f60*/  IABS R7, R7 ;  /* 0x0000000700077213 */ /* 0x000fe20000000000 */
[----:B---3--:R-:W-:-:S03]  /*2f70*/  IMAD.IADD R2, R3, 0x1, -R46 ;  /* 0x0000000103027824 */ /* 0x008fc600078e0a2e */
[----:B------:R2:W-:Y:S03]  /*2f80*/  I2F R91, R7 ;  /* 0x00000007005b7306 */ /* 0x0005e60000201400 */
[----:B------:R-:W-:Y:S01]  /*2f90*/  HMMA.16816.F32.BF16 R20, R12, R38, R20 ;  /* 0x000000260c14723c */ /* 0x000fe20000041814 */
[----:B------:R-:W-:-:S06]  /*2fa0*/  IABS R2, R2 ;  /* 0x0000000200027213 */ /* 0x000fcc0000000000 */
[C---:B------:R-:W-:Y:S01]  /*2fb0*/  IMAD.IADD R12, R5.reuse, 0x1, -R87 ;  /* 0x00000001050c7824 */ /* 0x040fe200078e0a57 */
[C---:B-1----:R-:W-:Y:S01]  /*2fc0*/  HMMA.16816.F32.BF16 R52, R8.reuse, R24, R48 ;  /* 0x000000180834723c */ /* 0x042fe20000041830 */
[----:B--2---:R-:W-:Y:S01]  /*2fd0*/  IMAD.MOV.U32 R7, RZ, RZ, R2 ;  /* 0x000000ffff077224 */ /* 0x004fe200078e0002 */
[----:B------:R-:W-:Y:S01]  /*2fe0*/  IABS R2, R16 ;  /* 0x0000001000027213 */ /* 0x000fe20000000000 */
[----:B------:R-:W-:Y:S02]  /*2ff0*/  IMAD.IADD R16, R5, 0x1, -R45 ;  /* 0x0000000105107824 */ /* 0x000fe400078e0a2d */
[----:B------:R1:W-:Y:S03]  /*3000*/  I2F R90, R7 ;  /* 0x00000007005a7306 */ /* 0x0003e60000201400 */
[C---:B------:R-:W-:Y:S08]  /*3010*/  HMMA.16816.F32.BF16 R68, R8.reuse, R26, R32 ;  /* 0x0000001a0844723c */ /* 0x040ff00000041820 */
[----:B------:R-:W-:Y:S01]  /*3020*/  HMMA.16816.F32.BF16 R56, R8, R42, R20 ;  /* 0x0000002a0838723c */ /* 0x000fe20000041814 */
[----:B-1----:R-:W-:Y:S01]  /*3030*/  IMAD.MOV.U32 R7, RZ, RZ, R2 ;  /* 0x000000ffff077224 */ /* 0x002fe200078e0002 */
[----:B------:R-:W-:-:S06]  /*3040*/  IABS R2, R16 ;  /* 0x0000001000027213 */ /* 0x000fcc0000000000 */
[----:B------:R-:W-:Y:S01]  /*3050*/  HMMA.16816.F32.BF16 R64, R8, R40, R28 ;  /* 0x000000280840723c */ /* 0x000fe2000004181c */
[----:B------:R-:W1:Y:S01]  /*3060*/  LDSM.16.M88.4 R16, [R220+0x6000] ;  /* 0x00600000dc10783b */ /* 0x000e620000000200 */
[----:B------:R2:W-:Y:S01]  /*3070*/  I2F R89, R7 ;  /* 0x0000000700597306 */ /* 0x0005e20000201400 */
[----:B------:R-:W-:-:S04]  /*3080*/  DEPBAR.LE SB0, 0x0 ;  /* 0x000080000000791a */ /* 0x000fc80000000000 */
[----:B------:R-:W-:Y:S02]  /*3090*/  IMAD.IADD R8, R3, 0x1, -R84 ;  /* 0x0000000103087824 */ /* 0x000fe400078e0a54 */
[-C--:B----4-:R-:W-:Y:S01]  /*30a0*/  FFMA.FTZ R11, R101, -R133.reuse, R54 ;  /* 0x80000085650b7223 */ /* 0x090fe20000010036 */
[----:B------:R3:W-:Y:S01]  /*30b0*/  I2F R85, R2 ;  /* 0x0000000200557306 */ /* 0x0007e20000201400 */
[----:B------:R-:W-:-:S03]  /*30c0*/  FFMA.FTZ R33, R109, -R133, R68 ;  /* 0x800000856d217223 */ /* 0x000fc60000010044 */
[----:B------:R-:W-:Y:S02]  /*30d0*/  FSEL R140, R11, -INF , !P0 ;  /* 0xff8000000b8c7808 */ /* 0x000fe40004000000 */
[----:B------:R-:W-:Y:S02]  /*30e0*/  FFMA.FTZ R32, R104, -R133, R56 ;  /* 0x8000008568207223 */ /* 0x000fe40000010038 */
[----:B--2---:R-:W-:-:S03]  /*30f0*/  IMAD.IADD R7, R3, 0x1, -R45 ;  /* 0x0000000103077824 */ /* 0x004fc600078e0a2d */
[----:B------:R-:W-:Y:S02]  /*3100*/  FSEL R164, R32, -INF , !P1 ;  /* 0xff80000020a47808 */ /* 0x000fe40004800000 */
[----:B------:R-:W-:Y:S01]  /*3110*/  IABS R7, R7 ;  /* 0x0000000700077213 */ /* 0x000fe20000000000 */
[-C--:B------:R-:W-:Y:S02]  /*3120*/  FFMA.FTZ R35, R106, -R133.reuse, R64 ;  /* 0x800000856a237223 */ /* 0x080fe40000010040 */
[----:B---3--:R-:W-:Y:S01]  /*3130*/  IMAD.IADD R2, R6, 0x1, -R87 ;  /* 0x0000000106027824 */ /* 0x008fe200078e0a57 */
[----:B------:R2:W3:Y:S01]  /*3140*/  I2F R63, R7 ;  /* 0x00000007003f7306 */ /* 0x0004e20000201400 */
[----:B------:R-:W-:Y:S01]  /*3150*/  FFMA.FTZ R34, R105, -R133, R65 ;  /* 0x8000008569227223 */ /* 0x000fe20000010041 */
[----:B------:R-:W-:Y:S02]  /*3160*/  FSEL R165, R35, -INF , !P4 ;  /* 0xff80000023a57808 */ /* 0x000fe40006000000 */
[----:B------:R-:W-:-:S02]  /*3170*/  IABS R2, R2 ;  /* 0x0000000200027213 */ /* 0x000fc40000000000 */
[----:B------:R-:W-:Y:S01]  /*3180*/  FSEL R139, R34, -INF , !P2 ;  /* 0xff800000228b7808 */ /* 0x000fe20005000000 */
[C---:B-1----:R-:W-:Y:S02]  /*3190*/  HMMA.16816.F32.BF16 R20, R16.reuse, R24, R72 ;  /* 0x000000181014723c */ /* 0x042fe40000041848 */
[----:B--2---:R-:W-:Y:S01]  /*31a0*/  IMAD.MOV.U32 R7, RZ, RZ, R2 ;  /* 0x000000ffff077224 */ /* 0x004fe200078e0002 */
[----:B------:R-:W-:Y:S01]  /*31b0*/  IABS R2, R12 ;  /* 0x0000000c00027213 */ /* 0x000fe20000000000 */
[----:B------:R-:W-:Y:S02]  /*31c0*/  IMAD.IADD R12, R3, 0x1, -R87 ;  /* 0x00000001030c7824 */ /* 0x000fe400078e0a57 */
[----:B------:R1:W2:Y:S01]  /*31d0*/  I2F R62, R7 ;  /* 0x00000007003e7306 */ /* 0x0002a20000201400 */
[-C--:B------:R-:W-:Y:S01]  /*31e0*/  FFMA.FTZ R25, R110, -R133.reuse, R53 ;  /* 0x800000856e197223 */ /* 0x080fe20000010035 */
[----:B------:R-:W-:Y:S01]  /*31f0*/  HMMA.16816.F32.BF16 R44, R16, R26, R76 ;  /* 0x0000001a102c723c */ /* 0x000fe2000004184c */
[----:B-----5:R-:W-:-:S06]  /*3200*/  FFMA.FTZ R24, R96, -R133, R70 ;  /* 0x8000008560187223 */ /* 0x020fcc0000010046 */
[-C--:B------:R-:W-:Y:S01]  /*3210*/  FFMA.FTZ R26, R107, -R133.reuse, R69 ;  /* 0x800000856b1a7223 */ /* 0x080fe20000010045 */
[----:B------:R-:W-:Y:S01]  /*3220*/  HMMA.16816.F32.BF16 R28, R16, R42, R92 ;  /* 0x0000002a101c723c */ /* 0x000fe2000004185c */
[----:B------:R-:W-:Y:S02]  /*3230*/  FFMA.FTZ R27, R103, -R133, R57 ;  /* 0x80000085671b7223 */ /* 0x000fe40000010039 */
[----:B-1----:R-:W-:Y:S01]  /*3240*/  IMAD.MOV.U32 R7, RZ, RZ, R2 ;  /* 0x000000ffff077224 */ /* 0x002fe200078e0002 */
[----:B------:R-:W-:-:S04]  /*3250*/  IABS R2, R12 ;  /* 0x0000000c00027213 */ /* 0x000fc80000000000 */
[----:B------:R-:W-:Y:S01]  /*3260*/  HMMA.16816.F32.BF16 R48, R16, R40, R80 ;  /* 0x000000281030723c */ /* 0x000fe20000041850 */
[-C--:B------:R-:W-:Y:S01]  /*3270*/  FFMA.FTZ R9, R97, -R133.reuse, R22 ;  /* 0x8000008561097223 */ /* 0x080fe20000010016 */
[----:B------:R1:W4:Y:S01]  /*3280*/  I2F R15, R7 ;  /* 0x00000007000f7306 */ /* 0x0003220000201400 */
[-C--:B------:R-:W-:Y:S02]  /*3290*/  FFMA.FTZ R12, R108, -R133.reuse, R52 ;  /* 0x800000856c0c7223 */ /* 0x080fe40000010034 */
[-C--:B------:R-:W-:Y:S02]  /*32a0*/  FFMA.FTZ R10, R99, -R133.reuse, R20 ;  /* 0x80000085630a7223 */ /* 0x080fe40000010014 */
[----:B------:R-:W-:Y:S01]  /*32b0*/  FSEL R40, R9, -INF , !P0 ;  /* 0xff80000009287808 */ /* 0x000fe20004000000 */
[-C--:B------:R-:W-:Y:S01]  /*32c0*/  FFMA.FTZ R9, R102, -R133.reuse, R55 ;  /* 0x8000008566097223 */ /* 0x080fe20000010037 */
[----:B------:R-:W-:Y:S01]  /*32d0*/  FSEL R134, R12, -INF , !P0 ;  /* 0xff8000000c867808 */ /* 0x000fe20004000000 */
[----:B------:R5:W5:Y:S01]  /*32e0*/  I2F R61, R2 ;  /* 0x00000002003d7306 */ /* 0x000b620000201400 */
[-C--:B---3--:R-:W-:Y:S01]  /*32f0*/  FFMA.FTZ R12, R63, -R133.reuse, R47 ;  /* 0x800000853f0c7223 */ /* 0x088fe2000001002f */
[----:B------:R-:W-:Y:S01]  /*3300*/  FSEL R38, R10, -INF , !P0 ;  /* 0xff8000000a267808 */ /* 0x000fe20004000000 */
[-C--:B--2---:R-:W-:Y:S01]  /*3310*/  FFMA.FTZ R20, R62, -R133.reuse, R66 ;  /* 0x800000853e147223 */ /* 0x084fe20000010042 */
[----:B------:R-:W-:Y:S01]  /*3320*/  FSEL R47, R9, -INF , !P3 ;  /* 0xff800000092f7808 */ /* 0x000fe20005800000 */
[-C--:B------:R-:W-:Y:S01]  /*3330*/  FFMA.FTZ R22, R90, -R133.reuse, R46 ;  /* 0x800000855a167223 */ /* 0x080fe2000001002e */
[----:B------:R-:W-:Y:S01]  /*3340*/  ISETP.GE.AND P0, PT, R86, R132, PT ;  /* 0x000000845600720c */ /* 0x000fe20003f06270 */
[----:B------:R-:W-:Y:S01]  /*3350*/  FFMA.FTZ R16, R85, -R133, R45 ;  /* 0x8000008555107223 */ /* 0x000fe2000001002d */
[----:B------:R-:W-:Y:S01]  /*3360*/  FSEL R166, R20, -INF , !P4 ;  /* 0xff80000014a67808 */ /* 0x000fe20006000000 */
[----:B-1----:R-:W-:Y:S01]  /*3370*/  IMAD.IADD R7, R6, 0x1, -R84 ;  /* 0x0000000106077824 */ /* 0x002fe200078e0a54 */
[----:B------:R-:W-:-:S02]  /*3380*/  FSEL R46, R26, -INF , !P5 ;  /* 0xff8000001a2e7808 */ /* 0x000fc40006800000 */
[----:B------:R-:W-:Y:S02]  /*3390*/  FSEL R45, R33, -INF , !P6 ;  /* 0xff800000212d7808 */ /* 0x000fe40007000000 */
[----:B------:R-:W-:Y:S01]  /*33a0*/  IABS R7, R7 ;  /* 0x0000000700077213 */ /* 0x000fe20000000000 */
[-C--:B----4-:R-:W-:Y:S01]  /*33b0*/  FFMA.FTZ R15, R15, -R133.reuse, R48 ;  /* 0x800000850f0f7223 */ /* 0x090fe20000010030 */
[----:B------:R-:W-:Y:S01]  /*33c0*/  FSEL R22, R22, -INF , !P6 ;  /* 0xff80000016167808 */ /* 0x000fe20007000000 */
[----:B-----5:R-:W-:Y:S01]  /*33d0*/  IMAD.IADD R2, R5, 0x1, -R84 ;  /* 0x0000000105027824 */ /* 0x020fe200078e0a54 */
[----:B------:R1:W2:Y:S01]  /*33e0*/  I2F R60, R7 ;  /* 0x00000007003c7306 */ /* 0x0002a20000201400 */
[----:B------:R-:W-:Y:S01]  /*33f0*/  FFMA.FTZ R11, R61, -R133, R50 ;  /* 0x800000853d0b7223 */ /* 0x000fe20000010032 */
[----:B------:R-:W-:Y:S02]  /*3400*/  FSEL R20, R15, -INF , !P4 ;  /* 0xff8000000f147808 */ /* 0x000fe40006000000 */
[----:B------:R-:W-:-:S02]  /*3410*/  IABS R2, R2 ;  /* 0x0000000200027213 */ /* 0x000fc40000000000 */
[----:B------:R-:W-:Y:S02]  /*3420*/  FSEL R16, R16, -INF , !P5 ;  /* 0xff80000010107808 */ /* 0x000fe40006800000 */
[----:B------:R-:W-:Y:S02]  /*3430*/  FSEL R26, R11, -INF , !P4 ;  /* 0xff8000000b1a7808 */ /* 0x000fe40006000000 */
[----:B------:R-:W-:Y:S01]  /*3440*/  FSEL R138, R27, -INF , !P0 ;  /* 0xff8000001b8a7808 */ /* 0x000fe20004000000 */
[----:B-1----:R-:W-:Y:S01]  /*3450*/  IMAD.MOV.U32 R7, RZ, RZ, R2 ;  /* 0x000000ffff077224 */ /* 0x002fe200078e0002 */
[----:B------:R-:W-:Y:S01]  /*3460*/  IABS R2, R8 ;  /* 0x0000000800027213 */ /* 0x000fe20000000000 */
[----:B--2---:R-:W-:Y:S01]  /*3470*/  FFMA.FTZ R19, R60, -R133, R67 ;  /* 0x800000853c137223 */ /* 0x004fe20000010043 */
[----:B------:R-:W-:Y:S01]  /*3480*/  FSEL R60, R24, -INF , !P6 ;  /* 0xff800000183c7808 */ /* 0x000fe20007000000 */
[----:B------:R1:W2:Y:S03]  /*3490*/  I2F R14, R7 ;  /* 0x00000007000e7306 */ /* 0x0002a60000201400 */
[----:B------:R-:W-:-:S05]  /*34a0*/  FSEL R167, R19, -INF , !P2 ;  /* 0xff80000013a77808 */ /* 0x000fca0005000000 */
[----:B------:R-:W3:Y:S01]  /*34b0*/  I2F R39, R2 ;  /* 0x0000000200277306 */ /* 0x000ee20000201400 */
[C---:B-1----:R-:W-:Y:S02]  /*34c0*/  IMAD.IADD R7, R6.reuse, 0x1, -R88 ;  /* 0x0000000106077824 */ /* 0x042fe400078e0a58 */
[----:B------:R-:W-:Y:S02]  /*34d0*/  IMAD.IADD R6, R6, 0x1, -R86 ;  /* 0x0000000106067824 */ /* 0x000fe400078e0a56 */
[----:B--2---:R-:W-:Y:S01]  /*34e0*/  FFMA.FTZ R14, R14, -R133, R49 ;  /* 0x800000850e0e7223 */ /* 0x004fe20000010031 */
[----:B------:R-:W-:Y:S02]  /*34f0*/  IABS R7, R7 ;  /* 0x0000000700077213 */ /* 0x000fe40000000000 */
[----:B------:R-:W-:Y:S01]  /*3500*/  IABS R6, R6 ;  /* 0x0000000600067213 */ /* 0x000fe20000000000 */
[----:B---3--:R-:W-:Y:S01]  /*3510*/  FFMA.FTZ R10, R39, -R133, R51 ;  /* 0x80000085270a7223 */ /* 0x008fe20000010033 */
[----:B------:R1:W2:Y:S01]  /*3520*/  I2F R37, R7 ;  /* 0x0000000700257306 */ /* 0x0002a20000201400 */
[----:B------:R-:W-:-:S02]  /*3530*/  FSEL R19, R14, -INF , !P2 ;  /* 0xff8000000e137808 */ /* 0x000fc40005000000 */
[----:B------:R-:W-:Y:S01]  /*3540*/  IMAD.MOV.U32 R8, RZ, RZ, R6 ;  /* 0x000000ffff087224 */ /* 0x000fe200078e0006 */
[----:B------:R-:W-:Y:S02]  /*3550*/  LOP3.LUT R2, R111, R112, RZ, 0xfc, !PT ;  /* 0x000000706f027212 */ /* 0x000fe400078efcff */
[----:B------:R-:W-:Y:S02]  /*3560*/  FSEL R24, R10, -INF , !P2 ;  /* 0xff8000000a187808 */ /* 0x000fe40005000000 */
[----:B------:R3:W4:Y:S01]  /*3570*/  I2F R36, R8 ;  /* 0x0000000800247306 */ /* 0x0007220000201400 */
[C---:B-1----:R-:W-:Y:S02]  /*3580*/  IMAD.IADD R7, R5.reuse, 0x1, -R88 ;  /* 0x0000000105077824 */ /* 0x042fe400078e0a58 */
[----:B------:R-:W-:Y:S02]  /*3590*/  IMAD.IADD R5, R5, 0x1, -R86 ;  /* 0x0000000105057824 */ /* 0x000fe400078e0a56 */
[----:B--2---:R-:W-:Y:S01]  /*35a0*/  FFMA.FTZ R18, R37, -R133, R58 ;  /* 0x8000008525127223 */ /* 0x004fe2000001003a */
[----:B------:R-:W-:-:S02]  /*35b0*/  IABS R6, R7 ;  /* 0x0000000700067213 */ /* 0x000fc40000000000 */
[----:B------:R-:W-:Y:S01]  /*35c0*/  IABS R5, R5 ;  /* 0x0000000500057213 */ /* 0x000fe20000000000 */
[----:B---3--:R-:W-:Y:S01]  /*35d0*/  IMAD.IADD R8, R3, 0x1, -R86 ;  /* 0x0000000103087824 */ /* 0x008fe200078e0a56 */
[----:B------:R1:W2:Y:S01]  /*35e0*/  I2F R13, R6 ;  /* 0x00000006000d7306 */ /* 0x0002a20000201400 */
[----:B----4-:R-:W-:Y:S01]  /*35f0*/  FFMA.FTZ R17, R36, -R133, R59 ;  /* 0x8000008524117223 */ /* 0x010fe2000001003b */
[----:B------:R-:W-:-:S04]  /*3600*/  FSEL R172, R18, -INF , !P1 ;  /* 0xff80000012ac7808 */ /* 0x000fc80004800000 */
[----:B------:R-:W-:Y:S02]  /*3610*/  FSEL R173, R17, -INF , !P0 ;  /* 0xff80000011ad7808 */ /* 0x000fe40004000000 */
[----:B------:R3:W4:Y:S01]  /*3620*/  I2F R7, R5 ;  /* 0x0000000500077306 */ /* 0x0007220000201400 */
[----:B-1----:R-:W-:Y:S02]  /*3630*/  IMAD.IADD R6, R3, 0x1, -R88 ;  /* 0x0000000103067824 */ /* 0x002fe400078e0a58 */
[----:B--2---:R-:W-:-:S03]  /*3640*/  FFMA.FTZ R13, R13, -R133, R28 ;  /* 0x800000850d0d7223 */ /* 0x004fc6000001001c */
[----:B------:R-:W-:Y:S01]  /*3650*/  IABS R3, R6 ;  /* 0x0000000600037213 */ /* 0x000fe20000000000 */
[-C--:B------:R-:W-:Y:S01]  /*3660*/  FFMA.FTZ R6, R98, -R133.reuse, R23 ;  /* 0x8000008562067223 */ /* 0x080fe20000010017 */
[----:B------:R-:W-:Y:S01]  /*3670*/  FSEL R14, R13, -INF , !P1 ;  /* 0xff8000000d0e7808 */ /* 0x000fe20004800000 */
[-C--:B------:R-:W-:Y:S01]  /*3680*/  FFMA.FTZ R23, R91, -R133.reuse, R44 ;  /* 0x800000855b177223 */ /* 0x080fe2000001002c */
[----:B------:R-:W-:Y:S01]  /*3690*/  FSEL R44, R25, -INF , !P3 ;  /* 0xff800000192c7808 */ /* 0x000fe20005800000 */
[----:B---3--:R-:W-:Y:S01]  /*36a0*/  IMAD.MOV.U32 R5, RZ, RZ, R3 ;  /* 0x000000ffff057224 */ /* 0x008fe200078e0003 */
[----:B------:R-:W-:Y:S01]  /*36b0*/  IABS R3, R8 ;  /* 0x0000000800037213 */ /* 0x000fe20000000000 */
[-C--:B------:R-:W-:Y:S01]  /*36c0*/  FFMA.FTZ R8, R100, -R133.reuse, R21 ;  /* 0x8000008564087223 */ /* 0x080fe20000010015 */
[----:B------:R-:W-:Y:S01]  /*36d0*/  FSEL R28, R6, -INF , !P3 ;  /* 0xff800000061c7808 */ /* 0x000fe20005800000 */
[-C--:B------:R-:W-:Y:S01]  /*36e0*/  FFMA.FTZ R21, R89, -R133.reuse, R71 ;  /* 0x8000008559157223 */ /* 0x080fe20000010047 */
[----:B------:R-:W-:Y:S01]  /*36f0*/  FSEL R23, R23, -INF , !P6 ;  /* 0xff80000017177808 */ /* 0x000fe20007000000 */
[----:B------:R-:W1:Y:S01]  /*3700*/  I2F R5, R5 ;  /* 0x0000000500057306 */ /* 0x000e620000201400 */
[----:B------:R-:W-:Y:S01]  /*3710*/  FSEL R25, R8, -INF , !P3 ;  /* 0xff80000008197808 */ /* 0x000fe20005800000 */
[----:B----4-:R-:W-:Y:S01]  /*3720*/  FFMA.FTZ R7, R7, -R133, R29 ;  /* 0x8000008507077223 */ /* 0x010fe2000001001d */
[----:B------:R-:W-:Y:S01]  /*3730*/  BAR.SYNC.DEFER_BLOCKING 0x0 ;  /* 0x0000000000007b1d */ /* 0x000fe20000010000 */
[----:B------:R-:W-:-:S02]  /*3740*/  ISETP.GE.AND P3, PT, R132, 0x21, PT ;  /* 0x000000218400780c */ /* 0x000fc40003f66270 */
[----:B------:R-:W-:Y:S02]  /*3750*/  FSEL R61, R21, -INF , !P5 ;  /* 0xff800000153d7808 */ /* 0x000fe40006800000 */
[----:B------:R-:W-:Y:S01]  /*3760*/  FSEL R21, R12, -INF , !P5 ;  /* 0xff8000000c157808 */ /* 0x000fe20006800000 */
[----:B------:R-:W2:Y:S01]  /*3770*/  I2F R3, R3 ;  /* 0x0000000300037306 */ /* 0x000ea20000201400 */
[----:B------:R-:W-:Y:S01]  /*3780*/  FSEL R15, R7, -INF , !P0 ;  /* 0xff800000070f7808 */ /* 0x000fe20004000000 */
[----:B-1----:R-:W-:-:S05]  /*3790*/  FFMA.FTZ R5, R5, -R133, R30 ;  /* 0x8000008505057223 */ /* 0x002fca000001001e */
[----:B------:R-:W-:Y:S01]  /*37a0*/  FSEL R18, R5, -INF , !P1 ;  /* 0xff80000005127808 */ /* 0x000fe20004800000 */
[----:B--2---:R-:W-:-:S05]  /*37b0*/  FFMA.FTZ R3, R3, -R133, R31 ;  /* 0x8000008503037223 */ /* 0x004fca000001001f */
[----:B------:R-:W-:Y:S01]  /*37c0*/  FSEL R17, R3, -INF , !P0 ;  /* 0xff80000003117808 */ /* 0x000fe20004000000 */
[----:B------:R-:W-:Y:S05]  /*37d0*/  @!P3 BRA `(.L_x_987) ;  /* 0x000002a00000b947 */ /* 0x000fea0003800000 */
[----:B------:R-:W-:Y:S01]  /*37e0*/  LEA.HI.SX32 R6, R228, 0xfffffffe, 0x1b ;  /* 0xfffffffee4067811 */ /* 0x000fe200078fdaff */
[----:B------:R-:W-:Y:S01]  /*37f0*/  BSSY B0, `(.L_x_988) ;  /* 0x0000027000007945 */ /* 0x000fe20003800000 */
[----:B------:R-:W-:Y:S02]  /*3800*/  ISETP.GE.AND P2, PT, R236, c[0x0][0x220], PT ;  /* 0x00008800ec007a0c */ /* 0x000fe40003f46270 */
        /* <DEDUP_REMOVED lines=37> */
.L_x_989:
[----:B------:R-:W-:Y:S05]  /*3a60*/  BSYNC B0 ;  /* 0x0000000000007941 */ /* 0x000fea0003800000 */
.L_x_988:
[----:B------:R-:W0:Y:S02]  /*3a70*/  LDGDEPBAR ;  /* 0x00000000000079af */ /* 0x000e240000000000 */
.L_x_987:
        /* <DEDUP_REMOVED lines=16> */
[----:B------:R-:W-:Y:S01]  /*3b80*/  LEA R218, R0, R213, 0x1 ;  /* 0x000000d500da7211 */ /* 0x000fe200078e08ff */
[----:B------:R-:W-:Y:S01]  /*3b90*/  IMAD R215, R4, 0x2, R213 ;  /* 0x0000000204d77824 */ /* 0x000fe200078e02d5 */
[----:B------:R-:W-:Y:S03]  /*3ba0*/  LDSM.16.MT88.4 R64, [R213+0xb000] ;  /* 0x00b00000d540783b */ /* 0x000fe60000004200 */
[----:B------:R-:W-:Y:S01]  /*3bb0*/  IMAD R217, R0, 0x2, R215 ;  /* 0x0000000200d97824 */ /* 0x000fe200078e02d7 */
        /* <DEDUP_REMOVED lines=12> */
[----:B--2---:R-:W-:-:S02]  /*3c80*/  FMNMX.FTZ R5, R6, R5, !PT ;  /* 0x0000000506057209 */ /* 0x004fc40007810000 */
[----:B---3--:R-:W-:-:S03]  /*3c90*/  FMNMX.FTZ R135, R3, R135, !PT ;  /* 0x0000008703877209 */ /* 0x008fc60007810000 */
[----:B------:R-:W2:Y:S01]  /*3ca0*/  SHFL.BFLY PT, R6, R5, 0x1, 0x1f ;  /* 0x0c201f0005067f89 */ /* 0x000ea200000e0000 */
[C---:B------:R-:W-:Y:S01]  /*3cb0*/  FSETP.NEU.FTZ.AND P0, PT, R135.reuse, -INF , PT ;  /* 0xff8000008700780b */ /* 0x040fe20003f1d000 */
[----:B-1----:R-:W-:-:S05]  /*3cc0*/  FMUL.FTZ R8, R135, c[0x0][0x23c] ;  /* 0x00008f0087087a20 */ /* 0x002fca0000410000 */
[----:B------:R-:W-:-:S05]  /*3cd0*/  FSEL R8, R8, RZ, P0 ;  /* 0x000000ff08087208 */ /* 0x000fca0000000000 */
[--C-:B------:R-:W-:Y:S02]  /*3ce0*/  FFMA.FTZ R3, R38, c[0x0][0x23c], -R8.reuse ;  /* 0x00008f0026037a23 */ /* 0x100fe40000010808 */
[--C-:B------:R-:W-:Y:S01]  /*3cf0*/  FFMA.FTZ R9, R20, c[0x0][0x23c], -R8.reuse ;  /* 0x00008f0014097a23 */ /* 0x100fe20000010808 */
[----:B------:R-:W1:Y:S01]  /*3d00*/  LDSM.16.MT88.4 R36, [R213+0xa000] ;  /* 0x00a00000d524783b */ /* 0x000e620000004200 */
[----:B------:R3:W-:Y:S01]  /*3d10*/  MUFU.EX2 R175, R3 ;  /* 0x0000000300af7308 */ /* 0x0007e20000000800 */
[----:B------:R-:W-:-:S07]  /*3d20*/  FFMA.FTZ R10, R19, c[0x0][0x23c], -R8 ;  /* 0x00008f00130a7a23 */ /* 0x000fce0000010808 */
[----:B------:R-:W-:Y:S01]  /*3d30*/  MUFU.EX2 R181, R9 ;  /* 0x0000000900b57308 */ /* 0x000fe20000000800 */
[----:B---3--:R-:W-:-:S07]  /*3d40*/  FFMA.FTZ R3, R25, c[0x0][0x23c], -R8 ;  /* 0x00008f0019037a23 */ /* 0x008fce0000010808 */
[----:B------:R3:W4:Y:S08]  /*3d50*/  MUFU.EX2 R182, R10 ;  /* 0x0000000a00b67308 */ /* 0x0007300000000800 */
[----:B------:R2:W-:Y:S01]  /*3d60*/  MUFU.EX2 R176, R3 ;  /* 0x0000000300b07308 */ /* 0x0005e20000000800 */
[----:B---3--:R-:W-:Y:S01]  /*3d70*/  FFMA.FTZ R10, R14, c[0x0][0x23c], -R8 ;  /* 0x00008f000e0a7a23 */ /* 0x008fe20000010808 */
[----:B----4-:R-:W-:-:S06]  /*3d80*/  F2FP.BF16.PACK_AB R128, R182, R181 ;  /* 0x000000b5b680723e */ /* 0x010fcc00000010ff */
        /* <DEDUP_REMOVED lines=8> */
[--C-:B---3--:R-:W-:Y:S01]  /*3e10*/  FFMA.FTZ R10, R26, c[0x0][0x23c], -R2.reuse ;  /* 0x00008f001a0a7a23 */ /* 0x108fe20000010802 */
[----:B------:R-:W3:Y:S01]  /*3e20*/  LDSM.16.MT88.4 R28, [R215+0xb000] ;  /* 0x00b00000d71c783b */ /* 0x000ee20000004200 */
[----:B------:R4:W-:Y:S01]  /*3e30*/  MUFU.EX2 R232, R0 ;  /* 0x0000000000e87308 */ /* 0x0009e20000000800 */
[----:B------:R-:W-:Y:S02]  /*3e40*/  FFMA.FTZ R4, R40, c[0x0][0x23c], -R2 ;  /* 0x00008f0028047a23 */ /* 0x000fe40000010802 */
[--C-:B--2---:R-:W-:Y:S02]  /*3e50*/  FFMA.FTZ R5, R16, c[0x0][0x23c], -R8.reuse ;  /* 0x00008f0010057a23 */ /* 0x104fe40000010808 */
[----:B------:R-:W-:Y:S02]  /*3e60*/  FFMA.FTZ R8, R15, c[0x0][0x23c], -R8 ;  /* 0x00008f000f087a23 */ /* 0x000fe40000010808 */
[----:B------:R-:W-:Y:S01]  /*3e70*/  LDSM.16.MT88.4 R12, [R215+0xa800] ;  /* 0x00a80000d70c783b */ /* 0x000fe20000004200 */
[----:B------:R-:W-:Y:S01]  /*3e80*/  MUFU.EX2 R229, R10 ;  /* 0x0000000a00e57308 */ /* 0x000fe20000000800 */
[----:B----4-:R-:W-:-:S07]  /*3e90*/  FFMA.FTZ R0, R22, c[0x0][0x23c], -R2 ;  /* 0x00008f0016007a23 */ /* 0x010fce0000010802 */
[----:B------:R-:W2:Y:S08]  /*3ea0*/  MUFU.EX2 R177, R8 ;  /* 0x0000000800b17308 */ /* 0x000eb00000000800 */
[----:B------:R4:W-:Y:S08]  /*3eb0*/  MUFU.EX2 R251, R0 ;  /* 0x0000000000fb7308 */ /* 0x0009f00000000800 */
[----:B------:R-:W5:Y:S01]  /*3ec0*/  MUFU.EX2 R179, R5 ;  /* 0x0000000500b37308 */ /* 0x000f620000000800 */
[----:B--2---:R-:W-:Y:S01]  /*3ed0*/  F2FP.BF16.PACK_AB R130, R177, R178 ;  /* 0x000000b2b182723e */ /* 0x004fe200000010ff */
[----:B----4-:R-:W-:-:S06]  /*3ee0*/  FFMA.FTZ R0, R21, c[0x0][0x23c], -R2 ;  /* 0x00008f0015007a23 */ /* 0x010fcc0000010802 */
[----:B------:R2:W4:Y:S01]  /*3ef0*/  MUFU.EX2 R252, R4 ;  /* 0x0000000400fc7308 */ /* 0x0005220000000800 */
[----:B------:R-:W-:Y:S01]  /*3f00*/  LDSM.16.MT88.4 R20, [R218+0xa800] ;  /* 0x00a80000da14783b */ /* 0x000fe20000004200 */
[----:B-----5:R-:W-:-:S06]  /*3f10*/  F2FP.BF16.PACK_AB R6, R179, R174 ;  /* 0x000000aeb306723e */ /* 0x020fcc00000010ff */
[----:B------:R5:W1:Y:S01]  /*3f20*/  MUFU.EX2 R180, R0 ;  /* 0x0000000000b47308 */ /* 0x000a620000000800 */
[----:B--2---:R-:W-:Y:S02]  /*3f30*/  F2FP.BF16.PACK_AB R4, R176, R175 ;  /* 0x000000afb004723e */ /* 0x004fe400000010ff */
[----:B----4-:R-:W-:Y:S02]  /*3f40*/  F2FP.BF16.PACK_AB R5, R232, R252 ;  /* 0x000000fce805723e */ /* 0x010fe400000010ff */
[----:B-----5:R-:W-:Y:S02]  /*3f50*/  FMNMX.FTZ R0, R134, R44, !PT ;  /* 0x0000002c86007209 */ /* 0x020fe40007810000 */
[----:B-1----:R-:W-:Y:S02]  /*3f60*/  F2FP.BF16.PACK_AB R7, R180, R251 ;  /* 0x000000fbb407723e */ /* 0x002fe400000010ff */
        /* <DEDUP_REMOVED lines=18> */
[C---:B---3--:R-:W-:Y:S01]  /*4090*/  HMMA.16816.F32.BF16 R104, R4.reuse, R28, RZ ;  /* 0x0000001c0468723c */ /* 0x048fe200000418ff */
[----:B------:R-:W-:Y:S02]  /*40a0*/  FMNMX.FTZ R0, R173, R0, !PT ;  /* 0x00000000ad007209 */ /* 0x000fe40007810000 */
[----:B-1----:R-:W-:Y:S01]  /*40b0*/  FMNMX.FTZ R8, R9, R11, !PT ;  /* 0x0000000b09087209 */ /* 0x002fe20007810000 */
[--C-:B------:R-:W-:Y:S02]  /*40c0*/  FFMA.FTZ R9, R24, c[0x0][0x23c], -R2.reuse ;  /* 0x00008f0018097a23 */ /* 0x100fe40000010802 */
[----:B------:R-:W1:Y:S02]  /*40d0*/  SHFL.BFLY PT, R10, R0, 0x2, 0x1f ;  /* 0x0c401f00000a7f89 */ /* 0x000e6400000e0000 */
[C---:B------:R-:W-:Y:S01]  /*40e0*/  HMMA.16816.F32.BF16 R112, R4.reuse, R68, RZ ;  /* 0x000000440470723c */ /* 0x040fe200000418ff */
[----:B------:R2:W3:Y:S01]  /*40f0*/  MUFU.EX2 R230, R9 ;  /* 0x0000000900e67308 */ /* 0x0004e20000000800 */
[----:B------:R-:W4:Y:S04]  /*4100*/  SHFL.BFLY PT, R11, R8, 0x1, 0x1f ;  /* 0x0c201f00080b7f89 */ /* 0x000f2800000e0000 */
[----:B------:R-:W-:Y:S02]  /*4110*/  LDSM.16.MT88.4 R24, [R217+0xb800] ;  /* 0x00b80000d918783b */ /* 0x000fe40000004200 */
        /* <DEDUP_REMOVED lines=48> */
[----:B------:R3:W-:Y:S06]  /*4420*/  MUFU.EX2 R234, R2 ;  /* 0x0000000200ea7308 */ /* 0x0007ec0000000800 */
[----:B------:R-:W-:Y:S01]  /*4430*/  HMMA.16816.F32.BF16 R168, R128, R24, R168 ;  /* 0x0000001880a8723c */ /* 0x000fe200000418a8 */
[----:B-1----:R-:W-:Y:S01]  /*4440*/  FFMA.FTZ R4, R140, c[0x0][0x23c], -R0 ;  /* 0x00008f008c047a23 */ /* 0x002fe20000010800 */
[----:B--2---:R-:W-:-:S03]  /*4450*/  F2FP.BF16.PACK_AB R6, R210, R209 ;  /* 0x000000d1d206723e */ /* 0x004fc600000010ff */
[----:B------:R1:W-:Y:S03]  /*4460*/  MUFU.EX2 R207, R4 ;  /* 0x0000000400cf7308 */ /* 0x0003e60000000800 */
[----:B------:R-:W-:Y:S01]  /*4470*/  HMMA.16816.F32.BF16 R152, R128, R158, R152 ;  /* 0x0000009e8098723c */ /* 0x000fe20000041898 */
[----:B---3--:R-:W-:-:S04]  /*4480*/  FFMA.FTZ R2, R166, c[0x0][0x23c], -R0 ;  /* 0x00008f00a6027a23 */ /* 0x008fc80000010800 */
        /* <DEDUP_REMOVED lines=14> */
[----:B------:R-:W-:-:S03]  /*4570*/  F2FP.BF16.PACK_AB R172, R202, R203 ;  /* 0x000000cbcaac723e */ /* 0x000fc600000010ff */
[----:B------:R2:W-:Y:S01]  /*4580*/  MUFU.EX2 R134, R2 ;  /* 0x0000000200867308 */ /* 0x0005e20000000800 */
[--C-:B-1----:R-:W-:Y:S02]  /*4590*/  FFMA.FTZ R4, R61, c[0x0][0x23c], -R0.reuse ;  /* 0x00008f003d047a23 */ /* 0x102fe40000010800 */
[----:B------:R-:W-:Y:S01]  /*45a0*/  FFMA.FTZ R0, R173, c[0x0][0x23c], -R0 ;  /* 0x00008f00ad007a23 */ /* 0x000fe20000010800 */
[----:B------:R-:W-:Y:S04]  /*45b0*/  HMMA.16816.F32.BF16 R60, R128, R22, R84 ;  /* 0x00000016803c723c */ /* 0x000fe80000041854 */
[----:B------:R1:W5:Y:S01]  /*45c0*/  MUFU.EX2 R205, R4 ;  /* 0x0000000400cd7308 */ /* 0x0003620000000800 */
[----:B----4-:R-:W-:Y:S01]  /*45d0*/  F2FP.BF16.PACK_AB R173, R138, R139 ;  /* 0x0000008b8aad723e */ /* 0x010fe200000010ff */
[----:B--2---:R-:W-:-:S02]  /*45e0*/  FADD.FTZ R2, R207, R206 ;  /* 0x000000cecf027221 */ /* 0x004fc40000010000 */
[----:B------:R-:W-:Y:S04]  /*45f0*/  HMMA.16816.F32.BF16 R128, R128, R26, R100 ;  /* 0x0000001a8080723c */ /* 0x000fe80000041864 */
[----:B------:R2:W4:Y:S01]  /*4600*/  MUFU.EX2 R233, R0 ;  /* 0x0000000000e97308 */ /* 0x0005220000000800 */
[----:B---3--:R-:W-:Y:S01]  /*4610*/  FADD.FTZ R2, R204, R2 ;  /* 0x00000002cc027221 */ /* 0x008fe20000010000 */
[----:B-1----:R-:W-:Y:S02]  /*4620*/  F2FP.BF16.PACK_AB R4, R208, R211 ;  /* 0x000000d3d004723e */ /* 0x002fe400000010ff */
[----:B-----5:R-:W-:Y:S01]  /*4630*/  F2FP.BF16.PACK_AB R7, R205, R204 ;  /* 0x000000cccd07723e */ /* 0x020fe200000010ff */
[----:B--2---:R-:W-:-:S06]  /*4640*/  FADD.FTZ R0, R211, R208 ;  /* 0x000000d0d3007221 */ /* 0x004fcc0000010000 */
[----:B------:R-:W-:Y:S01]  /*4650*/  HMMA.16816.F32.BF16 R148, R4, R36, RZ ;  /* 0x000000240494723c */ /* 0x000fe200000418ff */
[----:B------:R-:W-:-:S07]  /*4660*/  FADD.FTZ R0, R209, R0 ;  /* 0x00000000d1007221 */ /* 0x000fce0000010000 */
[C---:B------:R-:W-:Y:S08]  /*4670*/  HMMA.16816.F32.BF16 R196, R4.reuse, R38, RZ ;  /* 0x0000002604c4723c */ /* 0x040ff000000418ff */
[C---:B------:R-:W-:Y:S08]  /*4680*/  HMMA.16816.F32.BF16 R36, R4.reuse, R32, RZ ;  /* 0x000000200424723c */ /* 0x040ff000000418ff */
[C---:B------:R-:W-:Y:S07]  /*4690*/  HMMA.16816.F32.BF16 R140, R4.reuse, R48, RZ ;  /* 0x00000030048c723c */ /* 0x040fee00000418ff */
[----:B------:R-:W-:Y:S01]  /*46a0*/  MOV R49, R182 ;  /* 0x000000b600317202 */ /* 0x000fe20000000f00 */
[----:B------:R-:W-:Y:S01]  /*46b0*/  HMMA.16816.F32.BF16 R192, R4, R34, RZ ;  /* 0x0000002204c0723c */ /* 0x000fe200000418ff */
[----:B------:R-:W-:-:S07]  /*46c0*/  IMAD.MOV.U32 R48, RZ, RZ, R181 ;  /* 0x000000ffff307224 */ /* 0x000fce00078e00b5 */
[C---:B------:R-:W-:Y:S07]  /*46d0*/  HMMA.16816.F32.BF16 R188, R4.reuse, R50, RZ ;  /* 0x0000003204bc723c */ /* 0x040fee00000418ff */
[----:B------:R-:W-:Y:S01]  /*46e0*/  IMAD.MOV.U32 R50, RZ, RZ, R179 ;  /* 0x000000ffff327224 */ /* 0x000fe200078e00b3 */
[----:B------:R-:W-:Y:S01]  /*46f0*/  HMMA.16816.F32.BF16 R32, R4, R52, RZ ;  /* 0x000000340420723c */ /* 0x000fe200000418ff */
[----:B------:R-:W-:-:S06]  /*4700*/  MOV R51, R180 ;  /* 0x000000b400337202 */ /* 0x000fcc0000000f00 */
[----:B------:R-:W-:Y:S01]  /*4710*/  MOV R53, R178 ;  /* 0x000000b200357202 */ /* 0x000fe20000000f00 */
[----:B------:R-:W-:Y:S01]  /*4720*/  HMMA.16816.F32.BF16 R184, R4, R54, RZ ;  /* 0x0000003604b8723c */ /* 0x000fe200000418ff */
[----:B------:R-:W-:-:S06]  /*4730*/  IMAD.MOV.U32 R52, RZ, RZ, R177 ;  /* 0x000000ffff347224 */ /* 0x000fcc00078e00b1 */
[----:B------:R-:W-:Y:S01]  /*4740*/  MOV R55, R176 ;  /* 0x000000b000377202 */ /* 0x000fe20000000f00 */
        /* <DEDUP_REMOVED lines=9> */
[----:B------:R-:W-:Y:S01]  /*47e0*/  IMAD.MOV.U32 R6, RZ, RZ, R55 ;  /* 0x000000ffff067224 */ /* 0x000fe200078e0037 */
[----:B------:R-:W-:Y:S01]  /*47f0*/  MOV R5, R174 ;  /* 0x000000ae00057202 */ /* 0x000fe20000000f00 */
[----:B------:R-:W-:Y:S01]  /*4800*/  FADD.FTZ R4, R205, R2 ;  /* 0x00000002cd047221 */ /* 0x000fe20000010000 */
[----:B------:R-:W-:Y:S01]  /*4810*/  F2FP.BF16.PACK_AB R174, R234, R201 ;  /* 0x000000c9eaae723e */ /* 0x000fe200000010ff */
[----:B------:R-:W-:Y:S01]  /*4820*/  FADD.FTZ R6, R7, R6 ;  /* 0x0000000607067221 */ /* 0x000fe20000010000 */
[----:B----4-:R-:W-:Y:S01]  /*4830*/  F2FP.BF16.PACK_AB R175, R233, R134 ;  /* 0x00000086e9af723e */ /* 0x010fe200000010ff */
[----:B------:R-:W-:-:S02]  /*4840*/  FADD.FTZ R7, R252, R232 ;  /* 0x000000e8fc077221 */ /* 0x000fc40000010000 */
[----:B------:R-:W-:Y:S02]  /*4850*/  FADD.FTZ R6, R5, R6 ;  /* 0x0000000605067221 */ /* 0x000fe40000010000 */
[----:B------:R-:W-:Y:S02]  /*4860*/  FADD.FTZ R7, R251, R7 ;  /* 0x00000007fb077221 */ /* 0x000fe40000010000 */
[C---:B------:R-:W-:Y:S01]  /*4870*/  HMMA.16816.F32.BF16 R36, R172.reuse, R12, R36 ;  /* 0x0000000cac24723c */ /* 0x040fe20000041824 */
[----:B------:R-:W-:Y:S02]  /*4880*/  FADD.FTZ R5, R210, R0 ;  /* 0x00000000d2057221 */ /* 0x000fe40000010000 */
[----:B------:R-:W-:Y:S02]  /*4890*/  FADD.FTZ R4, R139, R4 ;  /* 0x000000048b047221 */ /* 0x000fe40000010000 */
[----:B------:R-:W-:Y:S02]  /*48a0*/  FADD.FTZ R5, R203, R5 ;  /* 0x00000005cb057221 */ /* 0x000fe40000010000 */
[----:B------:R-:W-:Y:S01]  /*48b0*/  IMAD.MOV.U32 R13, RZ, RZ, R52 ;  /* 0x000000ffff0d7224 */ /* 0x000fe200078e0034 */
[----:B------:R-:W-:Y:S01]  /*48c0*/  MOV R12, R53 ;  /* 0x00000035000c7202 */ /* 0x000fe20000000f00 */
[----:B------:R-:W-:Y:S01]  /*48d0*/  FADD.FTZ R5, R202, R5 ;  /* 0x00000005ca057221 */ /* 0x000fe20000010000 */
[----:B------:R-:W-:Y:S01]  /*48e0*/  HMMA.16816.F32.BF16 R52, R172, R20, R140 ;  /* 0x00000014ac34723c */ /* 0x000fe2000004188c */
[----:B------:R-:W-:-:S02]  /*48f0*/  FADD.FTZ R4, R138, R4 ;  /* 0x000000048a047221 */ /* 0x000fc40000010000 */
[----:B------:R-:W-:Y:S02]  /*4900*/  FADD.FTZ R5, R201, R5 ;  /* 0x00000005c9057221 */ /* 0x000fe40000010000 */
[----:B------:R-:W-:Y:S02]  /*4910*/  FADD.FTZ R4, R134, R4 ;  /* 0x0000000486047221 */ /* 0x000fe40000010000 */
[----:B------:R-:W-:Y:S01]  /*4920*/  MOV R140, R50 ;  /* 0x00000032008c7202 */ /* 0x000fe20000000f00 */
[----:B------:R-:W-:Y:S01]  /*4930*/  IMAD.MOV.U32 R141, RZ, RZ, R51 ;  /* 0x000000ffff8d7224 */ /* 0x000fe200078e0033 */
[----:B------:R-:W-:Y:S01]  /*4940*/  MOV R142, R48 ;  /* 0x00000030008e7202 */ /* 0x000fe20000000f00 */
[----:B------:R-:W-:Y:S01]  /*4950*/  HMMA.16816.F32.BF16 R148, R172, R156, R148 ;  /* 0x0000009cac94723c */ /* 0x000fe20000041894 */
[----:B------:R-:W-:Y:S01]  /*4960*/  MOV R143, R49 ;  /* 0x00000031008f7202 */ /* 0x000fe20000000f00 */
[----:B------:R-:W-:Y:S02]  /*4970*/  FADD.FTZ R2, R140, R6 ;  /* 0x000000068c027221 */ /* 0x000fe40000010000 */
[----:B------:R-:W-:-:S02]  /*4980*/  FADD.FTZ R0, R141, R7 ;  /* 0x000000078d007221 */ /* 0x000fc40000010000 */
[----:B------:R-:W-:Y:S02]  /*4990*/  FADD.FTZ R2, R142, R2 ;  /* 0x000000028e027221 */ /* 0x000fe40000010000 */
        /* <DEDUP_REMOVED lines=23> */
[----:B------:R-:W1:Y:S01]  /*4b10*/  S2R R13, SR_TID.X ;  /* 0x00000000000d7919 */ /* 0x000e620000002100 */
[----:B------:R-:W-:Y:S01]  /*4b20*/  LEA.HI.SX32 R228, R228, 0xfffffffe, 0x1b ;  /* 0xfffffffee4e47811 */ /* 0x000fe200078fdaff */
[----:B------:R-:W-:Y:S01]  /*4b30*/  IMAD.MOV.U32 R138, RZ, RZ, R136 ;  /* 0x000000ffff8a7224 */ /* 0x000fe200078e0088 */
[----:B------:R-:W-:Y:S01]  /*4b40*/  MOV R139, R135 ;  /* 0x00000087008b7202 */ /* 0x000fe20000000f00 */
[----:B------:R-:W-:Y:S01]  /*4b50*/  IMAD.MOV.U32 R140, RZ, RZ, R3 ;  /* 0x000000ffff8c7224 */ /* 0x000fe200078e0003 */
[----:B------:R-:W-:Y:S01]  /*4b60*/  ISETP.GE.AND P3, PT, R236, c[0x0][0x220], PT ;  /* 0x00008800ec007a0c */ /* 0x000fe20003f66270 */
[----:B------:R-:W-:Y:S01]  /*4b70*/  IMAD.MOV.U32 R250, RZ, RZ, c[0x0][0x1a0] ;  /* 0x00006800fffa7624 */ /* 0x000fe200078e00ff */
[----:B------:R-:W-:-:S02]  /*4b80*/  ISETP.GE.AND P2, PT, R242, c[0x0][0x220], PT ;  /* 0x00008800f2007a0c */ /* 0x000fc40003f46270 */
[----:B------:R-:W-:Y:S02]  /*4b90*/  MOV R251, c[0x0][0x1a4] ;  /* 0x0000690000fb7a02 */ /* 0x000fe40000000f00 */
[----:B-1----:R-:W-:-:S05]  /*4ba0*/  LOP3.LUT R13, R13, 0x3, RZ, 0xc0, !PT ;  /* 0x000000030d0d7812 */ /* 0x002fca00078ec0ff */
[----:B------:R-:W-:-:S05]  /*4bb0*/  IMAD R235, R13, -0x2, R235 ;  /* 0xfffffffe0deb7824 */ /* 0x000fca00078e02eb */
[----:B------:R-:W-:Y:S01]  /*4bc0*/  IADD3 R235, R132, R235, -R200 ;  /* 0x000000eb84eb7210 */ /* 0x000fe20007ffe8c8 */
[----:B------:R-:W-:Y:S01]  /*4bd0*/  IMAD.MOV.U32 R132, RZ, RZ, R137 ;  /* 0x000000ffff847224 */ /* 0x000fe200078e0089 */
[----:B------:R-:W-:Y:S05]  /*4be0*/  BRA `(.L_x_991) ;  /* 0x000002d000007947 */ /* 0x000fea0003800000 */
.L_x_993:
        /* <DEDUP_REMOVED lines=9> */
[----:B------:R-:W-:Y:S01]  /*4c80*/  LEA R0, P1, R134, R246, 0x5 ;  /* 0x000000f686007211 */ /* 0x000fe200078228ff */
[----:B------:R-:W-:Y:S02]  /*4c90*/  IMAD.MOV.U32 R141, RZ, RZ, c[0x0][0x198] ;  /* 0x00006600ff8d7624 */ /* 0x000fe400078e00ff */
[----:B------:R-:W-:Y:S01]  /*4ca0*/  IMAD.IADD R3, R135, 0x1, R2 ;  /* 0x0000000187037824 */ /* 0x000fe200078e0202 */
[----:B------:R-:W-:Y:S02]  /*4cb0*/  @!P3 LEA R176, P6, R0, c[0x0][0x168], 0x1 ;  /* 0x00005a0000b0ba11 */ /* 0x000fe400078c08ff */
[----:B------:R-:W-:Y:S02]  /*4cc0*/  IADD3 R2, P0, R136, R0, RZ ;  /* 0x0000000088027210 */ /* 0x000fe40007f1e0ff */
        /* <DEDUP_REMOVED lines=31> */
.L_x_991:
[----:B------:R-:W-:Y:S04]  /*4ec0*/  DEPBAR.LE SB0, 0x0 ;  /* 0x000080000000791a */ /* 0x000fe80000000000 */
[----:B------:R-:W-:Y:S01]  /*4ed0*/  BAR.SYNC.DEFER_BLOCKING 0x0 ;  /* 0x0000000000007b1d */ /* 0x000fe20000010000 */
[----:B------:R-:W-:Y:S01]  /*4ee0*/  SHF.R.S32.HI R0, RZ, 0x1f, R228 ;  /* 0x0000001fff007819 */ /* 0x000fe200000114e4 */
[----:B------:R-:W-:Y:S04]  /*4ef0*/  IMAD.WIDE.U32 R4, R228, c[0x0][0x1a0], RZ ;  /* 0x00006800e4047a25 */ /* 0x000fe800078e00ff */
[----:B------:R-:W-:Y:S04]  /*4f00*/  IMAD R0, R0, c[0x0][0x1a0], RZ ;  /* 0x0000680000007a24 */ /* 0x000fe800078e02ff */
        /* <DEDUP_REMOVED lines=135> */
.L_x_992:
[----:B------:R-:W-:Y:S05]  /*5780*/  IMAD R2, R228, -0x20, R235 ;  /* 0xffffffe0e4027824 */ /* 0x000fea00078e02eb */
[C---:B------:R-:W-:Y:S02]  /*5790*/  IADD3 R3, R2.reuse, 0x8, RZ ;  /* 0x0000000802037810 */ /* 0x040fe40007ffe0ff */
[----:B------:R-:W-:Y:S02]  /*57a0*/  IADD3 R0, R2, 0x7, RZ ;  /* 0x0000000702007810 */ /* 0x000fe40007ffe0ff */
[----:B------:R-:W-:Y:S02]  /*57b0*/  ISETP.GE.AND P0, PT, R3, RZ, PT ;  /* 0x000000ff0300720c */ /* 0x000fe40003f06270 */
[----:B------:R-:W-:Y:S02]  /*57c0*/  ISETP.GE.AND P1, PT, R0, RZ, PT ;  /* 0x000000ff0000720c */ /* 0x000fe40003f26270 */
[C---:B-1----:R-:W-:Y:S02]  /*57d0*/  IADD3 R134, R2.reuse, -0x1, RZ ;  /* 0xffffffff02867810 */ /* 0x042fe40007ffe0ff */
[C---:B------:R-:W-:Y:S02]  /*57e0*/  IADD3 R136, R2.reuse, -0x11, RZ ;  /* 0xffffffef02887810 */ /* 0x040fe40007ffe0ff */
[C---:B------:R-:W-:Y:S02]  /*57f0*/  IADD3 R135, R2.reuse, 0x40, RZ ;  /* 0x0000004002877810 */ /* 0x040fe40007ffe0ff */
[C---:B------:R-:W-:Y:S02]  /*5800*/  IADD3 R141, R2.reuse, 0x30, RZ ;  /* 0x00000030028d7810 */ /* 0x040fe40007ffe0ff */
[C---:B------:R-:W-:Y:S02]  /*5810*/  IADD3 R137, R2.reuse, 0x2f, RZ ;  /* 0x0000002f02897810 */ /* 0x040fe40007ffe0ff */
[C---:B------:R-:W-:Y:S02]  /*5820*/  @!P0 IADD3 R3, -R2.reuse, -0x8, RZ ;  /* 0xfffffff802038810 */ /* 0x040fe40007ffe1ff */
[----:B------:R-:W-:Y:S02]  /*5830*/  @!P1 IADD3 R0, -R2, -0x7, RZ ;  /* 0xfffffff902009810 */ /* 0x000fe40007ffe1ff */
[----:B------:R1:W-:Y:S01]  /*5840*/  I2F R184, R3 ;  /* 0x0000000300b87306 */ /* 0x0003e20000201400 */
[----:B------:R-:W-:Y:S02]  /*5850*/  ISETP.GE.AND P0, PT, R134, RZ, PT ;  /* 0x000000ff8600720c */ /* 0x000fe40003f06270 */
[----:B------:R-:W-:Y:S07]  /*5860*/  IABS R188, R2 ;  /* 0x0000000200bc7213 */ /* 0x000fee0000000000 */
[----:B------:R2:W-:Y:S04]  /*5870*/  I2F R183, R0 ;  /* 0x0000000000b77306 */ /* 0x0005e80000201400 */
[C---:B------:R-:W-:Y:S06]  /*5880*/  @!P0 IADD3 R134, -R2.reuse, 0x1, RZ ;  /* 0x0000000102868810 */ /* 0x040fec0007ffe1ff */
[----:B------:R3:W-:Y:S01]  /*5890*/  I2F R178, R134 ;  /* 0x0000008600b27306 */ /* 0x0007e20000201400 */
[C---:B-1----:R-:W-:Y:S04]  /*58a0*/  IADD3 R3, R2.reuse, -0x8, RZ ;  /* 0xfffffff802037810 */ /* 0x042fe80007ffe0ff */
[----:B------:R-:W-:Y:S05]  /*58b0*/  ISETP.GE.AND P1, PT, R3, RZ, PT ;  /* 0x000000ff0300720c */ /* 0x000fea0003f26270 */
[----:B------:R-:W-:Y:S01]  /*58c0*/  I2F R188, R188 ;  /* 0x000000bc00bc7306 */ /* 0x000fe20000201400 */
[----:B--2---:R-:W-:Y:S04]  /*58d0*/  IADD3 R0, R2, -0x18, RZ ;  /* 0xffffffe802007810 */ /* 0x004fe80007ffe0ff */
[----:B------:R-:W-:Y:S03]  /*58e0*/  ISETP.GE.AND P0, PT, R0, RZ, PT ;  /* 0x000000ff0000720c */ /* 0x000fe60003f06270 */
[C---:B------:R-:W-:Y:S02]  /*58f0*/  @!P1 IADD3 R3, -R2.reuse, 0x8, RZ ;  /* 0x0000000802039810 */ /* 0x040fe40007ffe1ff */
[----:B---3--:R-:W-:Y:S02]  /*5900*/  IADD3 R134, R2, -0x9, RZ ;  /* 0xfffffff702867810 */ /* 0x008fe40007ffe0ff */
[----:B------:R1:W-:Y:S02]  /*5910*/  I2F R177, R3 ;  /* 0x0000000300b17306 */ /* 0x0003e40000201400 */
[----:B------:R-:W-:Y:S04]  /*5920*/  ISETP.GE.AND P1, PT, R134, RZ, PT ;  /* 0x000000ff8600720c */ /* 0x000fe80003f26270 */
[C---:B------:R-:W-:Y:S04]  /*5930*/  @!P0 IADD3 R0, -R2.reuse, 0x18, RZ ;  /* 0x0000001802008810 */ /* 0x040fe80007ffe1ff */
[----:B------:R2:W-:Y:S05]  /*5940*/  I2F R186, R0 ;  /* 0x0000000000ba7306 */ /* 0x0005ea0000201400 */
[C---:B------:R-:W-:Y:S05]  /*5950*/  @!P1 IADD3 R134, -R2.reuse, 0x9, RZ ;  /* 0x0000000902869810 */ /* 0x040fea0007ffe1ff */
[----:B------:R-:W3:Y:S01]  /*5960*/  I2F R176, R134 ;  /* 0x0000008600b07306 */ /* 0x000ee20000201400 */
[C---:B-1----:R-:W-:Y:S04]  /*5970*/  IADD3 R3, R2.reuse, -0x19, RZ ;  /* 0xffffffe702037810 */ /* 0x042fe80007ffe0ff */
[----:B------:R-:W-:Y:S02]  /*5980*/  ISETP.GE.AND P0, PT, R3, RZ, PT ;  /* 0x000000ff0300720c */ /* 0x000fe40003f06270 */
[----:B--2---:R-:W-:Y:S04]  /*5990*/  IADD3 R0, R2, -0x10, RZ ;  /* 0xfffffff002007810 */ /* 0x004fe80007ffe0ff */
[----:B------:R-:W-:Y:S07]  /*59a0*/  ISETP.GE.AND P1, PT, R0, RZ, PT ;  /* 0x000000ff0000720c */ /* 0x000fee0003f26270 */
[----:B------:R-:W-:Y:S02]  /*59b0*/  @!P0 IADD3 R3, -R2, 0x19, RZ ;  /* 0x0000001902038810 */ /* 0x000fe40007ffe1ff */
[----:B------:R-:W-:Y:S01]  /*59c0*/  ISETP.GE.AND P0, PT, R136, RZ, PT ;  /* 0x000000ff8800720c */ /* 0x000fe20003f06270 */
[-C--:B---3--:R-:W-:Y:S01]  /*59d0*/  FFMA.FTZ R17, R176, -R133.reuse, R17 ;  /* 0x80000085b0117223 */ /* 0x088fe20000010011 */
[----:B------:R1:W2:Y:S01]  /*59e0*/  I2F R185, R3 ;  /* 0x0000000300b97306 */ /* 0x0002a20000201400 */
[----:B------:R-:W-:Y:S01]  /*59f0*/  IADD3 R134, R2, 0x3f, RZ ;  /* 0x0000003f02867810 */ /* 0x000fe20007ffe0ff */
[-C--:B------:R-:W-:Y:S02]  /*5a00*/  FFMA.FTZ R23, R176, -R133.reuse, R23 ;  /* 0x80000085b0177223 */ /* 0x080fe40000010017 */
[-C--:B------:R-:W-:Y:S01]  /*5a10*/  FFMA.FTZ R4, R188, -R133.reuse, R4 ;  /* 0x80000085bc047223 */ /* 0x080fe20000010004 */
[----:B------:R-:W-:Y:S01]  /*5a20*/  @!P1 IADD3 R0, -R2, 0x10, RZ ;  /* 0x0000001002009810 */ /* 0x000fe20007ffe1ff */
[-C--:B------:R-:W-:Y:S01]  /*5a30*/  FFMA.FTZ R5, R178, -R133.reuse, R5 ;  /* 0x80000085b2057223 */ /* 0x080fe20000010005 */
[----:B------:R-:W-:Y:S01]  /*5a40*/  ISETP.GE.AND P1, PT, R135, RZ, PT ;  /* 0x000000ff8700720c */ /* 0x000fe20003f26270 */
[-C--:B------:R-:W-:Y:S02]  /*5a50*/  FFMA.FTZ R16, R177, -R133.reuse, R16 ;  /* 0x80000085b1107223 */ /* 0x080fe40000010010 */
[----:B------:R3:W4:Y:S01]  /*5a60*/  I2F R143, R0 ;  /* 0x00000000008f7306 */ /* 0x0007220000201400 */
[----:B------:R-:W-:Y:S01]  /*5a70*/  @!P0 IADD3 R136, -R2, 0x11, RZ ;  /* 0x0000001102888810 */ /* 0x000fe20007ffe1ff */
[-C--:B------:R-:W-:Y:S01]  /*5a80*/  FFMA.FTZ R6, R184, -R133.reuse, R6 ;  /* 0x80000085b8067223 */ /* 0x080fe20000010006 */
[----:B------:R-:W-:Y:S01]  /*5a90*/  ISETP.GE.AND P0, PT, R134, RZ, PT ;  /* 0x000000ff8600720c */ /* 0x000fe20003f06270 */
[-C--:B------:R-:W-:Y:S02]  /*5aa0*/  FFMA.FTZ R7, R183, -R133.reuse, R7 ;  /* 0x80000085b7077223 */ /* 0x080fe40000010007 */
[-C--:B------:R-:W-:Y:S02]  /*5ab0*/  FFMA.FTZ R18, R188, -R133.reuse, R18 ;  /* 0x80000085bc127223 */ /* 0x080fe40000010012 */
[-C--:B------:R-:W-:Y:S02]  /*5ac0*/  FFMA.FTZ R19, R178, -R133.reuse, R19 ;  /* 0x80000085b2137223 */ /* 0x080fe40000010013 */
[----:B------:R-:W5:Y:S01]  /*5ad0*/  I2F R142, R136 ;  /* 0x00000088008e7306 */ /* 0x000f620000201400 */
[----:B------:R-:W-:Y:S01]  /*5ae0*/  @!P1 IADD3 R135, -R2, -0x40, RZ ;  /* 0xffffffc002879810 */ /* 0x000fe20007ffe1ff */
[-C--:B------:R-:W-:Y:S01]  /*5af0*/  FFMA.FTZ R32, R186, -R133.reuse, R32 ;  /* 0x80000085ba207223 */ /* 0x080fe20000010020 */
[C---:B-1----:R-:W-:Y:S01]  /*5b00*/  IADD3 R3, R2.reuse, 0x38, RZ ;  /* 0x0000003802037810 */ /* 0x042fe20007ffe0ff */
[-C--:B------:R-:W-:Y:S02]  /*5b10*/  FFMA.FTZ R22, R177, -R133.reuse, R22 ;  /* 0x80000085b1167223 */ /* 0x080fe40000010016 */
[C---:B------:R-:W-:Y:S01]  /*5b20*/  @!P0 IADD3 R134, -R2.reuse, -0x3f, RZ ;  /* 0xffffffc102868810 */ /* 0x040fe20007ffe1ff */
[-C--:B--2---:R-:W-:Y:S01]  /*5b30*/  FFMA.FTZ R33, R185, -R133.reuse, R33 ;  /* 0x80000085b9217223 */ /* 0x084fe20000010021 */
[----:B------:R-:W-:Y:S02]  /*5b40*/  ISETP.GE.AND P1, PT, R3, RZ, PT ;  /* 0x000000ff0300720c */ /* 0x000fe40003f26270 */
[----:B------:R-:W1:Y:S01]  /*5b50*/  I2F R180, R134 ;  /* 0x0000008600b47306 */ /* 0x000e620000201400 */
[----:B---3--:R-:W-:Y:S01]  /*5b60*/  IADD3 R0, R2, 0x37, RZ ;  /* 0x0000003702007810 */ /* 0x008fe20007ffe0ff */
[CC--:B----4-:R-:W-:Y:S02]  /*5b70*/  FFMA.FTZ R20, R143.reuse, -R133.reuse, R20 ;  /* 0x800000858f147223 */ /* 0x0d0fe40000010014 */
[-C--:B------:R-:W-:Y:S01]  /*5b80*/  FFMA.FTZ R34, R143, -R133.reuse, R34 ;  /* 0x800000858f227223 */ /* 0x080fe20000010022 */
[----:B------:R-:W-:Y:S05]  /*5b90*/  ISETP.GE.AND P0, PT, R0, RZ, PT ;  /* 0x000000ff0000720c */ /* 0x000fea0003f06270 */
[----:B------:R2:W3:Y:S01]  /*5ba0*/  I2F R181, R135 ;  /* 0x0000008700b57306 */ /* 0x0004e20000201400 */
[----:B------:R-:W-:Y:S02]  /*5bb0*/  @!P1 IADD3 R3, -R2, -0x38, RZ ;  /* 0xffffffc802039810 */ /* 0x000fe40007ffe1ff */
[----:B------:R-:W-:Y:S01]  /*5bc0*/  ISETP.GE.AND P1, PT, R141, RZ, PT ;  /* 0x000000ff8d00720c */ /* 0x000fe20003f26270 */
[-C--:B-----5:R-:W-:Y:S01]  /*5bd0*/  FFMA.FTZ R35, R142, -R133.reuse, R35 ;  /* 0x800000858e237223 */ /* 0x0a0fe20000010023 */
[----:B------:R-:W-:Y:S01]  /*5be0*/  IADD3 R136, R2, 0x28, RZ ;  /* 0x0000002802887810 */ /* 0x000fe20007ffe0ff */
[-C--:B------:R-:W-:Y:S03]  /*5bf0*/  FFMA.FTZ R21, R142, -R133.reuse, R21 ;  /* 0x800000858e157223 */ /* 0x080fe60000010015 */
[----:B------:R-:W-:Y:S01]  /*5c00*/  ISETP.GE.AND P6, PT, R136, RZ, PT ;  /* 0x000000ff8800720c */ /* 0x000fe20003fc6270 */
[----:B------:R4:W5:Y:S01]  /*5c10*/  I2F R182, R3 ;  /* 0x0000000300b67306 */ /* 0x0009620000201400 */
[----:B------:R-:W-:Y:S02]  /*5c20*/  @!P0 IADD3 R0, -R2, -0x37, RZ ;  /* 0xffffffc902008810 */ /* 0x000fe40007ffe1ff */
[----:B------:R-:W-:Y:S01]  /*5c30*/  ISETP.GE.AND P0, PT, R137, RZ, PT ;  /* 0x000000ff8900720c */ /* 0x000fe20003f06270 */
[-C--:B-1----:R-:W-:Y:S01]  /*5c40*/  FFMA.FTZ R9, R180, -R133.reuse, R9 ;  /* 0x80000085b4097223 */ /* 0x082fe20000010009 */
[----:B------:R-:W-:Y:S01]  /*5c50*/  IADD3 R134, R2, 0x48, RZ ;  /* 0x0000004802867810 */ /* 0x000fe20007ffe0ff */
[-C--:B------:R-:W-:Y:S01]  /*5c60*/  FFMA.FTZ R15, R180, -R133.reuse, R15 ;  /* 0x80000085b40f7223 */ /* 0x080fe2000001000f */
[----:B------:R-:W-:Y:S02]  /*5c70*/  @!P1 IADD3 R141, -R2, -0x30, RZ ;  /* 0xffffffd0028d9810 */ /* 0x000fe40007ffe1ff */
[----:B------:R-:W-:Y:S01]  /*5c80*/  ISETP.GE.AND P1, PT, R134, RZ, PT ;  /* 0x000000ff8600720c */ /* 0x000fe20003f26270 */
[----:B------:R-:W1:Y:S02]  /*5c90*/  I2F R179, R0 ;  /* 0x0000000000b37306 */ /* 0x000e640000201400 */
[C---:B------:R-:W-:Y:S02]  /*5ca0*/  @!P6 IADD3 R136, -R2.reuse, -0x28, RZ ;  /* 0xffffffd80288e810 */ /* 0x040fe40007ffe1ff */
[C---:B--2---:R-:W-:Y:S01]  /*5cb0*/  IADD3 R135, R2.reuse, 0x27, RZ ;  /* 0x0000002702877810 */ /* 0x044fe20007ffe0ff */
[CC--:B---3--:R-:W-:Y:S01]  /*5cc0*/  FFMA.FTZ R8, R181.reuse, -R133.reuse, R8 ;  /* 0x80000085b5087223 */ /* 0x0c8fe20000010008 */
[C---:B------:R-:W-:Y:S01]  /*5cd0*/  @!P0 IADD3 R137, -R2.reuse, -0x2f, RZ ;  /* 0xffffffd102898810 */ /* 0x040fe20007ffe1ff */
[-C--:B------:R-:W-:Y:S01]  /*5ce0*/  FFMA.FTZ R14, R181, -R133.reuse, R14 ;  /* 0x80000085b50e7223 */ /* 0x080fe2000001000e */
[----:B------:R-:W-:Y:S02]  /*5cf0*/  ISETP.GE.AND P5, PT, R135, RZ, PT ;  /* 0x000000ff8700720c */ /* 0x000fe40003fa6270 */
[----:B------:R-:W2:Y:S02]  /*5d00*/  I2F R0, R137 ;  /* 0x0000008900007306 */ /* 0x000ea40000201400 */
[C---:B------:R-:W-:Y:S02]  /*5d10*/  @!P1 IADD3 R134, -R2.reuse, -0x48, RZ ;  /* 0xffffffb802869810 */ /* 0x040fe40007ffe1ff */
[----:B----4-:R-:W-:Y:S01]  /*5d20*/  IADD3 R3, R2, 0x47, RZ ;  /* 0x0000004702037810 */ /* 0x010fe20007ffe0ff */
[CC--:B-----5:R-:W-:Y:S02]  /*5d30*/  FFMA.FTZ R12, R182.reuse, -R133.reuse, R12 ;  /* 0x80000085b60c7223 */ /* 0x0e0fe4000001000c */
[-C--:B------:R-:W-:Y:S01]  /*5d40*/  FFMA.FTZ R26, R182, -R133.reuse, R26 ;  /* 0x80000085b61a7223 */ /* 0x080fe2000001001a */
[----:B------:R-:W-:Y:S01]  /*5d50*/  ISETP.GE.AND P0, PT, R3, RZ, PT ;  /* 0x000000ff0300720c */ /* 0x000fe20003f06270 */
[----:B------:R-:W-:Y:S01]  /*5d60*/  LDSM.16.MT88.4 R180, [R215+0xa000] ;  /* 0x00a00000d7b4783b */ /* 0x000fe20000004200 */
[----:B------:R3:W4:Y:S01]  /*5d70*/  I2F R176, R134 ;  /* 0x0000008600b07306 */ /* 0x0007220000201400 */
[C---:B------:R-:W-:Y:S01]  /*5d80*/  @!P5 IADD3 R135, -R2.reuse, -0x27, RZ ;  /* 0xffffffd90287d810 */ /* 0x040fe20007ffe1ff */
[CC--:B-1----:R-:W-:Y:S02]  /*5d90*/  FFMA.FTZ R13, R179.reuse, -R133.reuse, R13 ;  /* 0x80000085b30d7223 */ /* 0x0c2fe4000001000d */
[-C--:B------:R-:W-:Y:S06]  /*5da0*/  FFMA.FTZ R27, R179, -R133.reuse, R27 ;  /* 0x80000085b31b7223 */ /* 0x080fec000001001b */
[----:B------:R-:W1:Y:S01]  /*5db0*/  I2F R187, R136 ;  /* 0x0000008800bb7306 */ /* 0x000e620000201400 */
[----:B------:R-:W-:Y:S02]  /*5dc0*/  @!P0 IADD3 R3, -R2, -0x47, RZ ;  /* 0xffffffb902038810 */ /* 0x000fe40007ffe1ff */
[----:B------:R-:W-:Y:S01]  /*5dd0*/  FMNMX.FTZ R2, R4, R132, !PT ;  /* 0x0000008404027209 */ /* 0x000fe20007810000 */
[CC--:B--2---:R-:W-:Y:S02]  /*5de0*/  FFMA.FTZ R25, R0.reuse, -R133.reuse, R25 ;  /* 0x8000008500197223 */ /* 0x0c4fe40000010019 */
[-C--:B------:R-:W-:Y:S04]  /*5df0*/  FFMA.FTZ R31, R0, -R133.reuse, R31 ;  /* 0x80000085001f7223 */ /* 0x080fe8000001001f */
[----:B------:R2:W5:Y:S01]  /*5e00*/  I2F R142, R3 ;  /* 0x00000003008e7306 */ /* 0x0005620000201400 */
[----:B---3--:R-:W-:Y:S01]  /*5e10*/  FMNMX.FTZ R134, R5, R2, !PT ;  /* 0x0000000205867209 */ /* 0x008fe20007810000 */
[-C--:B----4-:R-:W-:Y:S01]  /*5e20*/  FFMA.FTZ R10, R176, -R133.reuse, R10 ;  /* 0x80000085b00a7223 */ /* 0x090fe2000001000a */
[----:B------:R-:W-:Y:S01]  /*5e30*/  FMNMX.FTZ R2, R6, R138, !PT ;  /* 0x0000008a06027209 */ /* 0x000fe20007810000 */
[----:B------:R-:W-:Y:S01]  /*5e40*/  LDSM.16.MT88.4 R176, [R213+0xa000] ;  /* 0x00a00000d5b0783b */ /* 0x000fe20000004200 */
[----:B------:R-:W-:Y:S02]  /*5e50*/  FMNMX.FTZ R134, R16, R134, !PT ;  /* 0x0000008610867209 */ /* 0x000fe40007810000 */
[----:B------:R-:W-:Y:S03]  /*5e60*/  FMNMX.FTZ R2, R7, R2, !PT ;  /* 0x0000000207027209 */ /* 0x000fe60007810000 */
[----:B------:R-:W3:Y:S01]  /*5e70*/  I2F R136, R135 ;  /* 0x0000008700887306 */ /* 0x000ee20000201400 */
[----:B------:R-:W-:Y:S02]  /*5e80*/  FMNMX.FTZ R134, R17, R134, !PT ;  /* 0x0000008611867209 */ /* 0x000fe40007810000 */
[----:B------:R-:W-:Y:S01]  /*5e90*/  FMNMX.FTZ R2, R18, R2, !PT ;  /* 0x0000000212027209 */ /* 0x000fe20007810000 */
[-C--:B-1----:R-:W-:Y:S03]  /*5ea0*/  FFMA.FTZ R28, R187, -R133.reuse, R28 ;  /* 0x80000085bb1c7223 */ /* 0x082fe6000001001c */
[----:B------:R-:W-:Y:S03]  /*5eb0*/  FMNMX.FTZ R2, R19, R2, !PT ;  /* 0x0000000213027209 */ /* 0x000fe60007810000 */
[----:B------:R-:W1:Y:S01]  /*5ec0*/  I2F R141, R141 ;  /* 0x0000008d008d7306 */ /* 0x000e620000201400 */
[----:B------:R-:W-:Y:S02]  /*5ed0*/  FMNMX.FTZ R2, R22, R2, !PT ;  /* 0x0000000216027209 */ /* 0x000fe40007810000 */
[----:B--2---:R-:W-:Y:S01]  /*5ee0*/  FMNMX.FTZ R3, R20, R134, !PT ;  /* 0x0000008614037209 */ /* 0x004fe20007810000 */
[----:B-----5:R-:W-:Y:S01]  /*5ef0*/  FFMA.FTZ R11, R142, -R133, R11 ;  /* 0x800000858e0b7223 */ /* 0x020fe2000001000b */
[----:B------:R-:W-:Y:S02]  /*5f00*/  FMNMX.FTZ R2, R23, R2, !PT ;  /* 0x0000000217027209 */ /* 0x000fe40007810000 */
[----:B------:R-:W-:Y:S02]  /*5f10*/  FMNMX.FTZ R3, R21, R3, !PT ;  /* 0x0000000315037209 */ /* 0x000fe40007810000 */
[----:B------:R-:W-:Y:S02]  /*5f20*/  FMNMX.FTZ R2, R34, R2, !PT ;  /* 0x0000000222027209 */ /* 0x000fe40007810000 */
[----:B------:R-:W-:Y:S02]  /*5f30*/  FMNMX.FTZ R137, R32, R3, !PT ;  /* 0x0000000320897209 */ /* 0x000fe40007810000 */
[----:B------:R-:W-:Y:S01]  /*5f40*/  FMNMX.FTZ R2, R35, R2, !PT ;  /* 0x0000000223027209 */ /* 0x000fe20007810000 */
[----:B---3--:R-:W-:Y:S01]  /*5f50*/  FFMA.FTZ R29, R136, -R133, R29 ;  /* 0x80000085881d7223 */ /* 0x008fe2000001001d */
[----:B------:R-:W-:Y:S02]  /*5f60*/  FMNMX.FTZ R137, R33, R137, !PT ;  /* 0x0000008921897209 */ /* 0x000fe40007810000 */
[----:B------:R-:W-:Y:S01]  /*5f70*/  FMNMX.FTZ R135, R8, R139, !PT ;  /* 0x0000008b08877209 */ /* 0x000fe20007810000 */
[----:B------:R-:W2:Y:S01]  /*5f80*/  SHFL.BFLY PT, R136, R2, 0x2, 0x1f ;  /* 0x0c401f0002887f89 */ /* 0x000ea200000e0000 */
[----:B------:R-:W-:Y:S02]  /*5f90*/  FMNMX.FTZ R3, R10, R140, !PT ;  /* 0x0000008c0a037209 */ /* 0x000fe40007810000 */
[----:B------:R-:W-:Y:S02]  /*5fa0*/  FMNMX.FTZ R135, R9, R135, !PT ;  /* 0x0000008709877209 */ /* 0x000fe40007810000 */
[----:B------:R-:W-:Y:S01]  /*5fb0*/  FMNMX.FTZ R3, R11, R3, !PT ;  /* 0x000000030b037209 */ /* 0x000fe20007810000 */
[C---:B-1----:R-:W-:Y:S01]  /*5fc0*/  FFMA.FTZ R24, R141.reuse, -R133, R24 ;  /* 0x800000858d187223 */ /* 0x042fe20000010018 */
[----:B------:R-:W-:Y:S01]  /*5fd0*/  FMNMX.FTZ R135, R12, R135, !PT ;  /* 0x000000870c877209 */ /* 0x000fe20007810000 */
[----:B------:R-:W1:Y:S01]  /*5fe0*/  SHFL.BFLY PT, R134, R137, 0x2, 0x1f ;  /* 0x0c401f0089867f89 */ /* 0x000e6200000e0000 */
[----:B------:R-:W-:Y:S01]  /*5ff0*/  FMNMX.FTZ R3, R14, R3, !PT ;  /* 0x000000030e037209 */ /* 0x000fe20007810000 */
[----:B------:R-:W-:Y:S01]  /*6000*/  FFMA.FTZ R30, R141, -R133, R30 ;  /* 0x800000858d1e7223 */ /* 0x000fe2000001001e */
[----:B------:R-:W-:Y:S02]  /*6010*/  FMNMX.FTZ R135, R13, R135, !PT ;  /* 0x000000870d877209 */ /* 0x000fe40007810000 */
[----:B------:R-:W-:Y:S02]  /*6020*/  FMNMX.FTZ R3, R15, R3, !PT ;  /* 0x000000030f037209 */ /* 0x000fe40007810000 */
[----:B------:R-:W-:Y:S04]  /*6030*/  FMNMX.FTZ R135, R24, R135, !PT ;  /* 0x0000008718877209 */ /* 0x000fe80007810000 */
[----:B------:R-:W-:Y:S04]  /*6040*/  FMNMX.FTZ R135, R25, R135, !PT ;  /* 0x0000008719877209 */ /* 0x000fe80007810000 */
[----:B------:R-:W-:Y:S02]  /*6050*/  FMNMX.FTZ R135, R28, R135, !PT ;  /* 0x000000871c877209 */ /* 0x000fe40007810000 */
[----:B--2---:R-:W-:Y:S02]  /*6060*/  FMNMX.FTZ R136, R2, R136, !PT ;  /* 0x0000008802887209 */ /* 0x004fe40007810000 */
[----:B------:R-:W-:Y:S02]  /*6070*/  FMNMX.FTZ R2, R26, R3, !PT ;  /* 0x000000031a027209 */ /* 0x000fe40007810000 */
[----:B------:R-:W-:Y:S02]  /*6080*/  FMNMX.FTZ R135, R29, R135, !PT ;  /* 0x000000871d877209 */ /* 0x000fe40007810000 */
[----:B------:R-:W-:Y:S02]  /*6090*/  FMNMX.FTZ R2, R27, R2, !PT ;  /* 0x000000021b027209 */ /* 0x000fe40007810000 */
[----:B-1----:R-:W-:Y:S01]  /*60a0*/  FMNMX.FTZ R137, R137, R134, !PT ;  /* 0x0000008689897209 */ /* 0x002fe20007810000 */
[----:B------:R-:W1:Y:S01]  /*60b0*/  SHFL.BFLY PT, R143, R135, 0x2, 0x1f ;  /* 0x0c401f00878f7f89 */ /* 0x000e6200000e0000 */
[----:B------:R-:W-:Y:S04]  /*60c0*/  FMNMX.FTZ R0, R30, R2, !PT ;  /* 0x000000021e007209 */ /* 0x000fe80007810000 */
[----:B------:R-:W-:Y:S03]  /*60d0*/  FMNMX.FTZ R2, R31, R0, !PT ;  /* 0x000000001f027209 */ /* 0x000fe60007810000 */
[----:B------:R-:W2:Y:S08]  /*60e0*/  SHFL.BFLY PT, R142, R137, 0x1, 0x1f ;  /* 0x0c201f00898e7f89 */ /* 0x000eb000000e0000 */
[----:B------:R-:W3:Y:S08]  /*60f0*/  SHFL.BFLY PT, R134, R136, 0x1, 0x1f ;  /* 0x0c201f0088867f89 */ /* 0x000ef000000e0000 */
[----:B------:R-:W-:Y:S01]  /*6100*/  SHFL.BFLY PT, R3, R2, 0x2, 0x1f ;  /* 0x0c401f0002037f89 */ /* 0x000fe200000e0000 */
[----:B-1----:R-:W-:Y:S02]  /*6110*/  FMNMX.FTZ R135, R135, R143, !PT ;  /* 0x0000008f87877209 */ /* 0x002fe40007810000 */
[----:B--2---:R-:W-:Y:S05]  /*6120*/  FMNMX.FTZ R137, R137, R142, !PT ;  /* 0x0000008e89897209 */ /* 0x004fea0007810000 */
[----:B------:R-:W1:Y:S01]  /*6130*/  SHFL.BFLY PT, R141, R135, 0x1, 0x1f ;  /* 0x0c201f00878d7f89 */ /* 0x000e6200000e0000 */
[C---:B------:R-:W-:Y:S01]  /*6140*/  FSETP.NEU.FTZ.AND P0, PT, R137.reuse, -INF , PT ;  /* 0xff8000008900780b */ /* 0x040fe20003f1d000 */
[----:B------:R-:W-:Y:S01]  /*6150*/  FADD.FTZ R0, -R137, R132 ;  /* 0x0000008489007221 */ /* 0x000fe20000010100 */
[----:B---3--:R-:W-:Y:S03]  /*6160*/  FMNMX.FTZ R136, R136, R134, !PT ;  /* 0x0000008688887209 */ /* 0x008fe60007810000 */
[----:B------:R-:W-:Y:S04]  /*6170*/  FMUL.FTZ R0, R0, c[0x0][0x23c] ;  /* 0x00008f0000007a20 */ /* 0x000fe80000410000 */
[----:B------:R2:W3:Y:S01]  /*6180*/  MUFU.EX2 R134, R0 ;  /* 0x0000000000867308 */ /* 0x0004e20000000800 */
[----:B-1----:R-:W-:Y:S05]  /*6190*/  FMNMX.FTZ R135, R135, R141, !PT ;  /* 0x0000008d87877209 */ /* 0x002fea0007810000 */
[----:B------:R-:W-:Y:S02]  /*61a0*/  FMUL.FTZ R184, R135, c[0x0][0x23c] ;  /* 0x00008f0087b87a20 */ /* 0x000fe40000410000 */
[----:B--2---:R-:W-:Y:S02]  /*61b0*/  FADD.FTZ R0, -R136, R138 ;  /* 0x0000008a88007221 */ /* 0x004fe40000010100 */
[----:B------:R-:W-:Y:S02]  /*61c0*/  FMUL.FTZ R138, R137, c[0x0][0x23c] ;  /* 0x00008f00898a7a20 */ /* 0x000fe40000410000 */
[----:B------:R-:W-:Y:S01]  /*61d0*/  FMUL.FTZ R132, R0, c[0x0][0x23c] ;  /* 0x00008f0000847a20 */ /* 0x000fe20000410000 */
[----:B------:R-:W-:Y:S01]  /*61e0*/  FMNMX.FTZ R0, R2, R3, !PT ;  /* 0x0000000302007209 */ /* 0x000fe20007810000 */
[----:B------:R-:W-:Y:S01]  /*61f0*/  FADD.FTZ R2, -R135, R139 ;  /* 0x0000008b87027221 */ /* 0x000fe20000010100 */
[----:B------:R-:W-:Y:S01]  /*6200*/  FSEL R138, R138, RZ, P0 ;  /* 0x000000ff8a8a7208 */ /* 0x000fe20000000000 */
[C---:B------:R-:W-:Y:S01]  /*6210*/  FMUL.FTZ R139, R136.reuse, c[0x0][0x23c] ;  /* 0x00008f00888b7a20 */ /* 0x040fe20000410000 */
[----:B------:R-:W-:Y:S01]  /*6220*/  FSETP.NEU.FTZ.AND P0, PT, R136, -INF , PT ;  /* 0xff8000008800780b */ /* 0x000fe20003f1d000 */
[----:B------:R-:W1:Y:S01]  /*6230*/  SHFL.BFLY PT, R3, R0, 0x1, 0x1f ;  /* 0x0c201f0000037f89 */ /* 0x000e6200000e0000 */
[----:B------:R-:W-:Y:S01]  /*6240*/  MUFU.EX2 R132, R132 ;  /* 0x0000008400847308 */ /* 0x000fe20000000800 */
[--C-:B------:R-:W-:Y:S01]  /*6250*/  FFMA.FTZ R4, R4, c[0x0][0x23c], -R138.reuse ;  /* 0x00008f0004047a23 */ /* 0x100fe2000001088a */
[----:B------:R-:W-:Y:S01]  /*6260*/  FSEL R139, R139, RZ, P0 ;  /* 0x000000ff8b8b7208 */ /* 0x000fe20000000000 */
[--C-:B------:R-:W-:Y:S01]  /*6270*/  FFMA.FTZ R5, R5, c[0x0][0x23c], -R138.reuse ;  /* 0x00008f0005057a23 */ /* 0x100fe2000001088a */
[----:B------:R-:W-:Y:S01]  /*6280*/  FSETP.NEU.FTZ.AND P0, PT, R135, -INF , PT ;  /* 0xff8000008700780b */ /* 0x000fe20003f1d000 */
[--C-:B------:R-:W-:Y:S02]  /*6290*/  FFMA.FTZ R16, R16, c[0x0][0x23c], -R138.reuse ;  /* 0x00008f0010107a23 */ /* 0x100fe4000001088a */
[----:B------:R-:W-:Y:S01]  /*62a0*/  FFMA.FTZ R17, R17, c[0x0][0x23c], -R138 ;  /* 0x00008f0011117a23 */ /* 0x000fe2000001088a */
[----:B------:R-:W-:Y:S01]  /*62b0*/  FSEL R184, R184, RZ, P0 ;  /* 0x000000ffb8b87208 */ /* 0x000fe20000000000 */
[--C-:B------:R-:W-:Y:S01]  /*62c0*/  FFMA.FTZ R6, R6, c[0x0][0x23c], -R139.reuse ;  /* 0x00008f0006067a23 */ /* 0x100fe2000001088b */
[----:B------:R2:W-:Y:S01]  /*62d0*/  MUFU.EX2 R210, R4 ;  /* 0x0000000400d27308 */ /* 0x0005e20000000800 */
[--C-:B------:R-:W-:Y:S02]  /*62e0*/  FFMA.FTZ R7, R7, c[0x0][0x23c], -R139.reuse ;  /* 0x00008f0007077a23 */ /* 0x100fe4000001088b */
[--C-:B------:R-:W-:Y:S02]  /*62f0*/  FFMA.FTZ R18, R18, c[0x0][0x23c], -R139.reuse ;  /* 0x00008f0012127a23 */ /* 0x100fe4000001088b */
[----:B------:R-:W-:Y:S02]  /*6300*/  FFMA.FTZ R19, R19, c[0x0][0x23c], -R139 ;  /* 0x00008f0013137a23 */ /* 0x000fe4000001088b */
[----:B------:R-:W-:Y:S02]  /*6310*/  FMUL.FTZ R2, R2, c[0x0][0x23c] ;  /* 0x00008f0002027a20 */ /* 0x000fe40000410000 */
[--C-:B------:R-:W-:Y:S01]  /*6320*/  FFMA.FTZ R12, R12, c[0x0][0x23c], -R184.reuse ;  /* 0x00008f000c0c7a23 */ /* 0x100fe200000108b8 */
[----:B------:R-:W4:Y:S01]  /*6330*/  MUFU.EX2 R211, R5 ;  /* 0x0000000500d37308 */ /* 0x000f220000000800 */
[--C-:B------:R-:W-:Y:S01]  /*6340*/  FFMA.FTZ R13, R13, c[0x0][0x23c], -R184.reuse ;  /* 0x00008f000d0d7a23 */ /* 0x100fe200000108b8 */
[----:B-1----:R-:W-:Y:S01]  /*6350*/  FMNMX.FTZ R3, R0, R3, !PT ;  /* 0x0000000300037209 */ /* 0x002fe20007810000 */
[--C-:B------:R-:W-:Y:S02]  /*6360*/  FFMA.FTZ R8, R8, c[0x0][0x23c], -R184.reuse ;  /* 0x00008f0008087a23 */ /* 0x100fe400000108b8 */
[----:B------:R-:W-:Y:S01]  /*6370*/  FFMA.FTZ R9, R9, c[0x0][0x23c], -R184 ;  /* 0x00008f0009097a23 */ /* 0x000fe200000108b8 */
[C---:B------:R-:W-:Y:S01]  /*6380*/  FSETP.NEU.FTZ.AND P0, PT, R3.reuse, -INF , PT ;  /* 0xff8000000300780b */ /* 0x040fe20003f1d000 */
[C---:B------:R-:W-:Y:S02]  /*6390*/  FMUL.FTZ R185, R3.reuse, c[0x0][0x23c] ;  /* 0x00008f0003b97a20 */ /* 0x040fe40000410000 */
[----:B------:R-:W-:Y:S01]  /*63a0*/  FADD.FTZ R0, -R3, R140 ;  /* 0x0000008c03007221 */ /* 0x000fe20000010100 */
[----:B------:R1:W-:Y:S01]  /*63b0*/  MUFU.EX2 R230, R16 ;  /* 0x0000001000e67308 */ /* 0x0003e20000000800 */
[----:B---3--:R-:W-:Y:S01]  /*63c0*/  FMUL.FTZ R36, R134, R36 ;  /* 0x0000002486247220 */ /* 0x008fe20000410000 */
[----:B------:R-:W-:Y:S01]  /*63d0*/  FSEL R185, R185, RZ, P0 ;  /* 0x000000ffb9b97208 */ /* 0x000fe20000000000 */
[----:B------:R-:W-:Y:S02]  /*63e0*/  FMUL.FTZ R0, R0, c[0x0][0x23c] ;  /* 0x00008f0000007a20 */ /* 0x000fe40000410000 */
[----:B--2---:R-:W-:Y:S02]  /*63f0*/  FMUL.FTZ R4, R134, R148 ;  /* 0x0000009486047220 */ /* 0x004fe40000410000 */
[--C-:B------:R-:W-:Y:S02]  /*6400*/  FFMA.FTZ R14, R14, c[0x0][0x23c], -R185.reuse ;  /* 0x00008f000e0e7a23 */ /* 0x100fe400000108b9 */
[--C-:B------:R-:W-:Y:S01]  /*6410*/  FFMA.FTZ R15, R15, c[0x0][0x23c], -R185.reuse ;  /* 0x00008f000f0f7a23 */ /* 0x100fe200000108b9 */
[----:B------:R-:W2:Y:S01]  /*6420*/  MUFU.EX2 R229, R17 ;  /* 0x0000001100e57308 */ /* 0x000ea20000000800 */
[--C-:B------:R-:W-:Y:S02]  /*6430*/  FFMA.FTZ R10, R10, c[0x0][0x23c], -R185.reuse ;  /* 0x00008f000a0a7a23 */ /* 0x100fe400000108b9 */
[----:B------:R-:W-:Y:S01]  /*6440*/  FFMA.FTZ R11, R11, c[0x0][0x23c], -R185 ;  /* 0x00008f000b0b7a23 */ /* 0x000fe200000108b9 */
[----:B----4-:R-:W-:Y:S01]  /*6450*/  F2FP.BF16.PACK_AB R140, R211, R210 ;  /* 0x000000d2d38c723e */ /* 0x010fe200000010ff */
[C---:B------:R-:W-:Y:S02]  /*6460*/  FMUL.FTZ R5, R134.reuse, R149 ;  /* 0x0000009586057220 */ /* 0x040fe40000410000 */
[----:B------:R-:W-:Y:S02]  /*6470*/  FMUL.FTZ R37, R134, R37 ;  /* 0x0000002586257220 */ /* 0x000fe40000410000 */
[C---:B------:R-:W-:Y:S01]  /*6480*/  FMUL.FTZ R38, R132.reuse, R38 ;  /* 0x0000002684267220 */ /* 0x040fe20000410000 */
[----:B------:R3:W-:Y:S01]  /*6490*/  MUFU.EX2 R206, R6 ;  /* 0x0000000600ce7308 */ /* 0x0007e20000000800 */
[----:B------:R-:W-:Y:S02]  /*64a0*/  FMUL.FTZ R39, R132, R39 ;  /* 0x0000002784277220 */ /* 0x000fe40000410000 */
[C---:B------:R-:W-:Y:S02]  /*64b0*/  FMUL.FTZ R48, R134.reuse, R48 ;  /* 0x0000003086307220 */ /* 0x040fe40000410000 */
[C---:B-1----:R-:W-:Y:S02]  /*64c0*/  FMUL.FTZ R16, R134.reuse, R156 ;  /* 0x0000009c86107220 */ /* 0x042fe40000410000 */
[----:B------:R-:W-:Y:S02]  /*64d0*/  FMUL.FTZ R49, R134, R49 ;  /* 0x0000003186317220 */ /* 0x000fe40000410000 */
[C---:B------:R-:W-:Y:S01]  /*64e0*/  FMUL.FTZ R50, R132.reuse, R50 ;  /* 0x0000003284327220 */ /* 0x040fe20000410000 */
[----:B------:R-:W1:Y:S01]  /*64f0*/  MUFU.EX2 R207, R7 ;  /* 0x0000000700cf7308 */ /* 0x000e620000000800 */
[----:B------:R-:W-:Y:S02]  /*6500*/  FMUL.FTZ R51, R132, R51 ;  /* 0x0000003384337220 */ /* 0x000fe40000410000 */
[C---:B------:R-:W-:Y:S01]  /*6510*/  FMUL.FTZ R52, R134.reuse, R52 ;  /* 0x0000003486347220 */ /* 0x040fe20000410000 */
[----:B--2---:R-:W-:Y:S01]  /*6520*/  F2FP.BF16.PACK_AB R142, R229, R230 ;  /* 0x000000e6e58e723e */ /* 0x004fe200000010ff */
[C---:B------:R-:W-:Y:S02]  /*6530*/  FMUL.FTZ R17, R134.reuse, R157 ;  /* 0x0000009d86117220 */ /* 0x040fe40000410000 */
[----:B------:R-:W-:Y:S02]  /*6540*/  FMUL.FTZ R53, R134, R53 ;  /* 0x0000003586357220 */ /* 0x000fe40000410000 */
[C---:B------:R-:W-:Y:S01]  /*6550*/  FMUL.FTZ R54, R132.reuse, R54 ;  /* 0x0000003684367220 */ /* 0x040fe20000410000 */
[----:B------:R2:W-:Y:S01]  /*6560*/  MUFU.EX2 R208, R18 ;  /* 0x0000001200d07308 */ /* 0x0005e20000000800 */
[----:B------:R-:W-:Y:S02]  /*6570*/  FMUL.FTZ R55, R132, R55 ;  /* 0x0000003784377220 */ /* 0x000fe40000410000 */
[----:B------:R-:W-:Y:S02]  /*6580*/  FMUL.FTZ R64, R134, R64 ;  /* 0x0000004086407220 */ /* 0x000fe40000410000 */
[----:B---3--:R-:W-:Y:S02]  /*6590*/  FMUL.FTZ R6, R132, R150 ;  /* 0x0000009684067220 */ /* 0x008fe40000410000 */
[----:B------:R-:W-:Y:S02]  /*65a0*/  FMUL.FTZ R65, R134, R65 ;  /* 0x0000004186417220 */ /* 0x000fe40000410000 */
[C---:B------:R-:W-:Y:S01]  /*65b0*/  FMUL.FTZ R66, R132.reuse, R66 ;  /* 0x0000004284427220 */ /* 0x040fe20000410000 */
[----:B------:R-:W3:Y:S01]  /*65c0*/  MUFU.EX2 R209, R19 ;  /* 0x0000001300d17308 */ /* 0x000ee20000000800 */
[----:B------:R-:W-:Y:S02]  /*65d0*/  FMUL.FTZ R67, R132, R67 ;  /* 0x0000004384437220 */ /* 0x000fe40000410000 */
[----:B------:R-:W-:Y:S01]  /*65e0*/  FMUL.FTZ R68, R134, R68 ;  /* 0x0000004486447220 */ /* 0x000fe20000410000 */
[----:B-1----:R-:W-:Y:S01]  /*65f0*/  F2FP.BF16.PACK_AB R141, R207, R206 ;  /* 0x000000cecf8d723e */ /* 0x002fe200000010ff */
[----:B------:R-:W-:Y:S02]  /*6600*/  FMUL.FTZ R7, R132, R151 ;  /* 0x0000009784077220 */ /* 0x000fe40000410000 */
[----:B------:R-:W1:Y:S01]  /*6610*/  LDSM.16.MT88.4 R148, [R218+0xa000] ;  /* 0x00a00000da94783b */ /* 0x000e620000004200 */
[----:B------:R-:W-:Y:S02]  /*6620*/  FMUL.FTZ R69, R134, R69 ;  /* 0x0000004586457220 */ /* 0x000fe40000410000 */
[----:B------:R-:W4:Y:S01]  /*6630*/  MUFU.EX2 R2, R2 ;  /* 0x0000000200027308 */ /* 0x000f220000000800 */
[C---:B------:R-:W-:Y:S02]  /*6640*/  FMUL.FTZ R70, R132.reuse, R70 ;  /* 0x0000004684467220 */ /* 0x040fe40000410000 */
[C---:B------:R-:W-:Y:S02]  /*6650*/  FMUL.FTZ R71, R132.reuse, R71 ;  /* 0x0000004784477220 */ /* 0x040fe40000410000 */
[----:B--2---:R-:W-:Y:S02]  /*6660*/  FMUL.FTZ R18, R132, R158 ;  /* 0x0000009e84127220 */ /* 0x004fe40000410000 */
[C---:B------:R-:W-:Y:S02]  /*6670*/  FMUL.FTZ R80, R134.reuse, R80 ;  /* 0x0000005086507220 */ /* 0x040fe40000410000 */
[----:B------:R-:W-:Y:S01]  /*6680*/  FMUL.FTZ R81, R134, R81 ;  /* 0x0000005186517220 */ /* 0x000fe20000410000 */
[----:B------:R-:W2:Y:S01]  /*6690*/  MUFU.EX2 R0, R0 ;  /* 0x0000000000007308 */ /* 0x000ea20000000800 */
[C---:B------:R-:W-:Y:S02]  /*66a0*/  FMUL.FTZ R82, R132.reuse, R82 ;  /* 0x0000005284527220 */ /* 0x040fe40000410000 */
[C---:B------:R-:W-:Y:S01]  /*66b0*/  FMUL.FTZ R83, R132.reuse, R83 ;  /* 0x0000005384537220 */ /* 0x040fe20000410000 */
[----:B---3--:R-:W-:Y:S01]  /*66c0*/  F2FP.BF16.PACK_AB R143, R209, R208 ;  /* 0x000000d0d18f723e */ /* 0x008fe200000010ff */
[----:B------:R-:W-:Y:S02]  /*66d0*/  FMUL.FTZ R19, R132, R159 ;  /* 0x0000009f84137220 */ /* 0x000fe40000410000 */
[----:B------:R-:W-:Y:S01]  /*66e0*/  LDSM.16.MT88.4 R156, [R213+0xa800] ;  /* 0x00a80000d59c783b */ /* 0x000fe20000004200 */
[C---:B------:R-:W-:Y:S02]  /*66f0*/  FMUL.FTZ R84, R134.reuse, R84 ;  /* 0x0000005486547220 */ /* 0x040fe40000410000 */
[----:B------:R3:W-:Y:S01]  /*6700*/  MUFU.EX2 R204, R12 ;  /* 0x0000000c00cc7308 */ /* 0x0007e20000000800 */
[-C--:B------:R-:W-:Y:S01]  /*6710*/  HMMA.16816.F32.BF16 R4, R140, R176.reuse, R4 ;  /* 0x000000b08c04723c */ /* 0x080fe20000041804 */
[----:B------:R-:W-:Y:S02]  /*6720*/  FMUL.FTZ R85, R134, R85 ;  /* 0x0000005586557220 */ /* 0x000fe40000410000 */
[C---:B----4-:R-:W-:Y:S02]  /*6730*/  FMUL.FTZ R40, R2.reuse, R40 ;  /* 0x0000002802287220 */ /* 0x050fe40000410000 */
[C---:B------:R-:W-:Y:S02]  /*6740*/  FMUL.FTZ R41, R2.reuse, R41 ;  /* 0x0000002902297220 */ /* 0x040fe40000410000 */
[C---:B------:R-:W-:Y:S02]  /*6750*/  FMUL.FTZ R44, R2.reuse, R44 ;  /* 0x0000002c022c7220 */ /* 0x040fe40000410000 */
[----:B------:R4:W-:Y:S03]  /*6760*/  MUFU.EX2 R205, R13 ;  /* 0x0000000d00cd7308 */ /* 0x0009e60000000800 */
[----:B------:R-:W-:Y:S02]  /*6770*/  FMUL.FTZ R45, R2, R45 ;  /* 0x0000002d022d7220 */ /* 0x000fe40000410000 */
[C---:B--2---:R-:W-:Y:S02]  /*6780*/  FMUL.FTZ R42, R0.reuse, R42 ;  /* 0x0000002a002a7220 */ /* 0x044fe40000410000 */
[C---:B------:R-:W-:Y:S02]  /*6790*/  FMUL.FTZ R43, R0.reuse, R43 ;  /* 0x0000002b002b7220 */ /* 0x040fe40000410000 */
[C---:B------:R-:W-:Y:S01]  /*67a0*/  FMUL.FTZ R46, R0.reuse, R46 ;  /* 0x0000002e002e7220 */ /* 0x040fe20000410000 */
[----:B------:R2:W-:Y:S01]  /*67b0*/  MUFU.EX2 R200, R14 ;  /* 0x0000000e00c87308 */ /* 0x0005e20000000800 */
[----:B------:R-:W-:Y:S02]  /*67c0*/  FMUL.FTZ R47, R0, R47 ;  /* 0x0000002f002f7220 */ /* 0x000fe40000410000 */
[C---:B------:R-:W-:Y:S02]  /*67d0*/  FMUL.FTZ R56, R2.reuse, R56 ;  /* 0x0000003802387220 */ /* 0x040fe40000410000 */
[C---:B---3--:R-:W-:Y:S02]  /*67e0*/  FMUL.FTZ R12, R2.reuse, R152 ;  /* 0x00000098020c7220 */ /* 0x048fe40000410000 */
[----:B------:R-:W-:Y:S02]  /*67f0*/  FMUL.FTZ R57, R2, R57 ;  /* 0x0000003902397220 */ /* 0x000fe40000410000 */
[C---:B------:R-:W-:Y:S01]  /*6800*/  FMUL.FTZ R58, R0.reuse, R58 ;  /* 0x0000003a003a7220 */ /* 0x040fe20000410000 */
[----:B------:R3:W-:Y:S01]  /*6810*/  MUFU.EX2 R201, R15 ;  /* 0x0000000f00c97308 */ /* 0x0007e20000000800 */
[----:B------:R-:W-:Y:S02]  /*6820*/  FMUL.FTZ R59, R0, R59 ;  /* 0x0000003b003b7220 */ /* 0x000fe40000410000 */
[C---:B------:R-:W-:Y:S02]  /*6830*/  FMUL.FTZ R60, R2.reuse, R60 ;  /* 0x0000003c023c7220 */ /* 0x040fe40000410000 */
[C---:B----4-:R-:W-:Y:S02]  /*6840*/  FMUL.FTZ R13, R2.reuse, R153 ;  /* 0x00000099020d7220 */ /* 0x050fe40000410000 */
        /* <DEDUP_REMOVED lines=10> */
[----:B------:R-:W-:Y:S02]  /*68f0*/  FMUL.FTZ R76, R2, R76 ;  /* 0x0000004c024c7220 */ /* 0x000fe40000410000 */
[----:B---3--:R-:W-:Y:S02]  /*6900*/  FMUL.FTZ R15, R0, R155 ;  /* 0x0000009b000f7220 */ /* 0x008fe40000410000 */
[----:B------:R-:W3:Y:S01]  /*6910*/  LDSM.16.MT88.4 R152, [R217+0xa000] ;  /* 0x00a00000d998783b */ /* 0x000ee20000004200 */
[----:B------:R-:W-:Y:S02]  /*6920*/  FMUL.FTZ R77, R2, R77 ;  /* 0x0000004d024d7220 */ /* 0x000fe40000410000 */
[----:B------:R5:W-:Y:S01]  /*6930*/  MUFU.EX2 R198, R10 ;  /* 0x0000000a00c67308 */ /* 0x000be20000000800 */
[C---:B------:R-:W-:Y:S02]  /*6940*/  FMUL.FTZ R78, R0.reuse, R78 ;  /* 0x0000004e004e7220 */ /* 0x040fe40000410000 */
[----:B------:R-:W-:Y:S02]  /*6950*/  FMUL.FTZ R79, R0, R79 ;  /* 0x0000004f004f7220 */ /* 0x000fe40000410000 */
[----:B----4-:R-:W-:Y:S02]  /*6960*/  FMUL.FTZ R8, R2, R144 ;  /* 0x0000009002087220 */ /* 0x010fe40000410000 */
[C---:B------:R-:W-:Y:S02]  /*6970*/  FMUL.FTZ R86, R132.reuse, R86 ;  /* 0x0000005684567220 */ /* 0x040fe40000410000 */
[----:B------:R-:W-:Y:S01]  /*6980*/  FMUL.FTZ R87, R132, R87 ;  /* 0x0000005784577220 */ /* 0x000fe20000410000 */
[----:B------:R-:W4:Y:S01]  /*6990*/  MUFU.EX2 R199, R11 ;  /* 0x0000000b00c77308 */ /* 0x000f220000000800 */
[C---:B------:R-:W-:Y:S02]  /*69a0*/  FMUL.FTZ R88, R2.reuse, R88 ;  /* 0x0000005802587220 */ /* 0x040fe40000410000 */
[C---:B------:R-:W-:Y:S01]  /*69b0*/  FMUL.FTZ R89, R2.reuse, R89 ;  /* 0x0000005902597220 */ /* 0x040fe20000410000 */
[----:B--2---:R-:W-:Y:S01]  /*69c0*/  F2FP.BF16.PACK_AB R144, R203, R202 ;  /* 0x000000cacb90723e */ /* 0x004fe200000010ff */
[----:B------:R-:W-:Y:S02]  /*69d0*/  FMUL.FTZ R9, R2, R145 ;  /* 0x0000009102097220 */ /* 0x000fe40000410000 */
[C---:B------:R-:W-:Y:S02]  /*69e0*/  FMUL.FTZ R90, R0.reuse, R90 ;  /* 0x0000005a005a7220 */ /* 0x040fe40000410000 */
[----:B------:R-:W-:Y:S02]  /*69f0*/  FMUL.FTZ R91, R0, R91 ;  /* 0x0000005b005b7220 */ /* 0x000fe40000410000 */
[C---:B------:R-:W-:Y:S02]  /*6a00*/  FMUL.FTZ R92, R2.reuse, R92 ;  /* 0x0000005c025c7220 */ /* 0x040fe40000410000 */
[----:B------:R-:W-:Y:S02]  /*6a10*/  FMUL.FTZ R93, R2, R93 ;  /* 0x0000005d025d7220 */ /* 0x000fe40000410000 */
[C---:B-----5:R-:W-:Y:S01]  /*6a20*/  FMUL.FTZ R10, R0.reuse, R146 ;  /* 0x00000092000a7220 */ /* 0x060fe20000410000 */
[----:B------:R-:W-:Y:S01]  /*6a30*/  F2FP.BF16.PACK_AB R146, R205, R204 ;  /* 0x000000cccd92723e */ /* 0x000fe200000010ff */
[C---:B------:R-:W-:Y:S02]  /*6a40*/  FMUL.FTZ R94, R0.reuse, R94 ;  /* 0x0000005e005e7220 */ /* 0x040fe40000410000 */
[----:B------:R-:W-:Y:S02]  /*6a50*/  FMUL.FTZ R95, R0, R95 ;  /* 0x0000005f005f7220 */ /* 0x000fe40000410000 */
[--C-:B------:R-:W-:Y:S02]  /*6a60*/  FFMA.FTZ R20, R20, c[0x0][0x23c], -R138.reuse ;  /* 0x00008f0014147a23 */ /* 0x100fe4000001088a */
[--C-:B------:R-:W-:Y:S01]  /*6a70*/  FFMA.FTZ R21, R21, c[0x0][0x23c], -R138.reuse ;  /* 0x00008f0015157a23 */ /* 0x100fe2000001088a */
[----:B----4-:R-:W-:Y:S01]  /*6a80*/  F2FP.BF16.PACK_AB R145, R199, R198 ;  /* 0x000000c6c791723e */ /* 0x010fe200000010ff */
[----:B------:R-:W-:Y:S01]  /*6a90*/  FMUL.FTZ R11, R0, R147 ;  /* 0x00000093000b7220 */ /* 0x000fe20000410000 */
[----:B------:R-:W-:Y:S01]  /*6aa0*/  F2FP.BF16.PACK_AB R147, R201, R200 ;  /* 0x000000c8c993723e */ /* 0x000fe200000010ff */
[--C-:B------:R-:W-:Y:S01]  /*6ab0*/  FFMA.FTZ R22, R22, c[0x0][0x23c], -R139.reuse ;  /* 0x00008f0016167a23 */ /* 0x100fe2000001088b */
[----:B------:R2:W-:Y:S01]  /*6ac0*/  MUFU.EX2 R197, R20 ;  /* 0x0000001400c57308 */ /* 0x0005e20000000800 */
[--C-:B------:R-:W-:Y:S02]  /*6ad0*/  FFMA.FTZ R23, R23, c[0x0][0x23c], -R139.reuse ;  /* 0x00008f0017177a23 */ /* 0x100fe4000001088b */
[C---:B------:R-:W-:Y:S02]  /*6ae0*/  FMUL.FTZ R96, R134.reuse, R96 ;  /* 0x0000006086607220 */ /* 0x040fe40000410000 */
[C---:B------:R-:W-:Y:S01]  /*6af0*/  HMMA.16816.F32.BF16 R8, R144.reuse, R176, R8 ;  /* 0x000000b09008723c */ /* 0x040fe20000041808 */
[----:B------:R-:W-:Y:S02]  /*6b00*/  FMUL.FTZ R97, R134, R97 ;  /* 0x0000006186617220 */ /* 0x000fe40000410000 */
[C---:B------:R-:W-:Y:S02]  /*6b10*/  FMUL.FTZ R98, R132.reuse, R98 ;  /* 0x0000006284627220 */ /* 0x040fe40000410000 */
[----:B------:R4:W-:Y:S01]  /*6b20*/  MUFU.EX2 R196, R21 ;  /* 0x0000001500c47308 */ /* 0x0009e20000000800 */
[----:B------:R-:W-:Y:S02]  /*6b30*/  FMUL.FTZ R99, R132, R99 ;  /* 0x0000006384637220 */ /* 0x000fe40000410000 */
[-C--:B------:R-:W-:Y:S01]  /*6b40*/  HMMA.16816.F32.BF16 R12, R144, R178.reuse, R12 ;  /* 0x000000b2900c723c */ /* 0x080fe2000004180c */
[C---:B------:R-:W-:Y:S03]  /*6b50*/  FMUL.FTZ R100, R134.reuse, R100 ;  /* 0x0000006486647220 */ /* 0x040fe60000410000 */
[----:B------:R-:W-:Y:S02]  /*6b60*/  FMUL.FTZ R101, R134, R101 ;  /* 0x0000006586657220 */ /* 0x000fe40000410000 */
[----:B------:R-:W-:Y:S01]  /*6b70*/  FMUL.FTZ R102, R132, R102 ;  /* 0x0000006684667220 */ /* 0x000fe20000410000 */
[----:B------:R5:W-:Y:S01]  /*6b80*/  MUFU.EX2 R193, R22 ;  /* 0x0000001600c17308 */ /* 0x000be20000000800 */
[C---:B------:R-:W-:Y:S01]  /*6b90*/  HMMA.16816.F32.BF16 R16, R140.reuse, R178, R16 ;  /* 0x000000b28c10723c */ /* 0x040fe20000041810 */
[----:B------:R-:W-:Y:S03]  /*6ba0*/  LDSM.16.MT88.4 R176, [R213+0xb800] ;  /* 0x00b80000d5b0783b */ /* 0x000fe60000004200 */
[----:B--2---:R-:W-:Y:S02]  /*6bb0*/  FMUL.FTZ R20, R2, R160 ;  /* 0x000000a002147220 */ /* 0x004fe40000410000 */
[----:B------:R-:W-:Y:S02]  /*6bc0*/  FMUL.FTZ R103, R132, R103 ;  /* 0x0000006784677220 */ /* 0x000fe40000410000 */
[-C--:B------:R-:W-:Y:S01]  /*6bd0*/  HMMA.16816.F32.BF16 R36, R140, R180.reuse, R36 ;  /* 0x000000b48c24723c */ /* 0x080fe20000041824 */
[----:B------:R2:W1:Y:S03]  /*6be0*/  MUFU.EX2 R192, R23 ;  /* 0x0000001700c07308 */ /* 0x0004660000000800 */
[--C-:B------:R-:W-:Y:S02]  /*6bf0*/  FFMA.FTZ R32, R32, c[0x0][0x23c], -R138.reuse ;  /* 0x00008f0020207a23 */ /* 0x100fe4000001088a */
[----:B----4-:R-:W-:Y:S02]  /*6c00*/  FMUL.FTZ R21, R2, R161 ;  /* 0x000000a102157220 */ /* 0x010fe40000410000 */
[C---:B------:R-:W-:Y:S01]  /*6c10*/  HMMA.16816.F32.BF16 R40, R144.reuse, R180, R40 ;  /* 0x000000b49028723c */ /* 0x040fe20000041828 */
[--C-:B------:R-:W-:Y:S02]  /*6c20*/  FFMA.FTZ R34, R34, c[0x0][0x23c], -R139.reuse ;  /* 0x00008f0022227a23 */ /* 0x100fe4000001088b */
[----:B------:R4:W-:Y:S01]  /*6c30*/  MUFU.EX2 R195, R32 ;  /* 0x0000002000c37308 */ /* 0x0009e20000000800 */
[C---:B------:R-:W-:Y:S02]  /*6c40*/  FMUL.FTZ R104, R2.reuse, R104 ;  /* 0x0000006802687220 */ /* 0x040fe40000410000 */
[----:B------:R-:W-:Y:S02]  /*6c50*/  FMUL.FTZ R105, R2, R105 ;  /* 0x0000006902697220 */ /* 0x000fe40000410000 */
[-C--:B------:R-:W-:Y:S01]  /*6c60*/  HMMA.16816.F32.BF16 R44, R144, R182.reuse, R44 ;  /* 0x000000b6902c723c */ /* 0x080fe2000004182c */
[C---:B-----5:R-:W-:Y:S03]  /*6c70*/  FMUL.FTZ R22, R0.reuse, R162 ;  /* 0x000000a200167220 */ /* 0x060fe60000410000 */
[C---:B------:R-:W-:Y:S01]  /*6c80*/  FMUL.FTZ R106, R0.reuse, R106 ;  /* 0x0000006a006a7220 */ /* 0x040fe20000410000 */
[----:B------:R5:W-:Y:S01]  /*6c90*/  MUFU.EX2 R191, R34 ;  /* 0x0000002200bf7308 */ /* 0x000be20000000800 */
[C---:B------:R-:W-:Y:S02]  /*6ca0*/  FMUL.FTZ R107, R0.reuse, R107 ;  /* 0x0000006b006b7220 */ /* 0x040fe40000410000 */
[C---:B------:R-:W-:Y:S01]  /*6cb0*/  HMMA.16816.F32.BF16 R48, R140.reuse, R182, R48 ;  /* 0x000000b68c30723c */ /* 0x040fe20000041830 */
[----:B------:R-:W-:Y:S03]  /*6cc0*/  LDSM.16.MT88.4 R180, [R215+0xb800] ;  /* 0x00b80000d7b4783b */ /* 0x000fe60000004200 */
[----:B--2---:R-:W-:Y:S02]  /*6cd0*/  FMUL.FTZ R23, R0, R163 ;  /* 0x000000a300177220 */ /* 0x004fe40000410000 */
[C---:B------:R-:W-:Y:S02]  /*6ce0*/  FMUL.FTZ R108, R134.reuse, R108 ;  /* 0x0000006c866c7220 */ /* 0x040fe40000410000 */
[-C--:B-1----:R-:W-:Y:S01]  /*6cf0*/  HMMA.16816.F32.BF16 R52, R140, R148.reuse, R52 ;  /* 0x000000948c34723c */ /* 0x082fe20000041834 */
[----:B------:R-:W-:Y:S03]  /*6d00*/  LDSM.16.MT88.4 R160, [R215+0xa800] ;  /* 0x00a80000d7a0783b */ /* 0x000fe60000004200 */
[C---:B----4-:R-:W-:Y:S02]  /*6d10*/  FMUL.FTZ R32, R134.reuse, R164 ;  /* 0x000000a486207220 */ /* 0x050fe40000410000 */
[----:B------:R-:W-:Y:S02]  /*6d20*/  FMUL.FTZ R109, R134, R109 ;  /* 0x0000006d866d7220 */ /* 0x000fe40000410000 */
[C---:B------:R-:W-:Y:S01]  /*6d30*/  HMMA.16816.F32.BF16 R56, R144.reuse, R148, R56 ;  /* 0x000000949038723c */ /* 0x040fe20000041838 */
[C---:B------:R-:W-:Y:S03]  /*6d40*/  FMUL.FTZ R110, R132.reuse, R110 ;  /* 0x0000006e846e7220 */ /* 0x040fe60000410000 */
[C---:B------:R-:W-:Y:S02]  /*6d50*/  FMUL.FTZ R111, R132.reuse, R111 ;  /* 0x0000006f846f7220 */ /* 0x040fe40000410000 */
[----:B-----5:R-:W-:Y:S02]  /*6d60*/  FMUL.FTZ R34, R132, R166 ;  /* 0x000000a684227220 */ /* 0x020fe40000410000 */
[-C--:B------:R-:W-:Y:S01]  /*6d70*/  HMMA.16816.F32.BF16 R60, R144, R150.reuse, R60 ;  /* 0x00000096903c723c */ /* 0x080fe2000004183c */
[----:B------:R-:W-:Y:S03]  /*6d80*/  FFMA.FTZ R138, R33, c[0x0][0x23c], -R138 ;  /* 0x00008f00218a7a23 */ /* 0x000fe6000001088a */
[----:B------:R-:W-:Y:S01]  /*6d90*/  FMUL.FTZ R33, R134, R165 ;  /* 0x000000a586217220 */ /* 0x000fe20000410000 */
[----:B------:R-:W-:Y:S01]  /*6da0*/  MUFU.EX2 R194, R138 ;  /* 0x0000008a00c27308 */ /* 0x000fe20000000800 */
[----:B------:R-:W-:Y:S02]  /*6db0*/  FFMA.FTZ R139, R35, c[0x0][0x23c], -R139 ;  /* 0x00008f00238b7a23 */ /* 0x000fe4000001088b */
[C---:B------:R-:W-:Y:S01]  /*6dc0*/  HMMA.16816.F32.BF16 R64, R140.reuse, R150, R64 ;  /* 0x000000968c40723c */ /* 0x040fe20000041840 */
[----:B------:R-:W1:Y:S03]  /*6dd0*/  LDSM.16.MT88.4 R148, [R213+0xb000] ;  /* 0x00b00000d594783b */ /* 0x000e660000004200 */
[----:B------:R-:W-:Y:S02]  /*6de0*/  FMUL.FTZ R35, R132, R167 ;  /* 0x000000a784237220 */ /* 0x000fe40000410000 */
[--C-:B------:R-:W-:Y:S01]  /*6df0*/  FFMA.FTZ R24, R24, c[0x0][0x23c], -R184.reuse ;  /* 0x00008f0018187a23 */ /* 0x100fe200000108b8 */
[----:B------:R-:W2:Y:S01]  /*6e00*/  MUFU.EX2 R190, R139 ;  /* 0x0000008b00be7308 */ /* 0x000ea20000000800 */
[-C--:B---3--:R-:W-:Y:S01]  /*6e10*/  HMMA.16816.F32.BF16 R68, R140, R152.reuse, R68 ;  /* 0x000000988c44723c */ /* 0x088fe20000041844 */
[----:B------:R-:W-:Y:S03]  /*6e20*/  LDSM.16.MT88.4 R164, [R218+0xa800] ;  /* 0x00a80000daa4783b */ /* 0x000fe60000004200 */
[--C-:B------:R-:W-:Y:S02]  /*6e30*/  FFMA.FTZ R25, R25, c[0x0][0x23c], -R184.reuse ;  /* 0x00008f0019197a23 */ /* 0x100fe400000108b8 */
[--C-:B------:R-:W-:Y:S02]  /*6e40*/  FFMA.FTZ R26, R26, c[0x0][0x23c], -R185.reuse ;  /* 0x00008f001a1a7a23 */ /* 0x100fe400000108b9 */
[C---:B------:R-:W-:Y:S01]  /*6e50*/  HMMA.16816.F32.BF16 R72, R144.reuse, R152, R72 ;  /* 0x000000989048723c */ /* 0x040fe20000041848 */
[----:B------:R3:W-:Y:S03]  /*6e60*/  MUFU.EX2 R189, R24 ;  /* 0x0000001800bd7308 */ /* 0x0007e60000000800 */
[--C-:B------:R-:W-:Y:S02]  /*6e70*/  FFMA.FTZ R28, R28, c[0x0][0x23c], -R184.reuse ;  /* 0x00008f001c1c7a23 */ /* 0x100fe400000108b8 */
[C---:B------:R-:W-:Y:S02]  /*6e80*/  FMUL.FTZ R112, R2.reuse, R112 ;  /* 0x0000007002707220 */ /* 0x040fe40000410000 */
[-C--:B------:R-:W-:Y:S01]  /*6e90*/  HMMA.16816.F32.BF16 R76, R144, R154.reuse, R76 ;  /* 0x0000009a904c723c */ /* 0x080fe2000004184c */
[----:B------:R-:W-:Y:S02]  /*6ea0*/  FMUL.FTZ R113, R2, R113 ;  /* 0x0000007102717220 */ /* 0x000fe40000410000 */
[----:B------:R4:W5:Y:S01]  /*6eb0*/  MUFU.EX2 R188, R25 ;  /* 0x0000001900bc7308 */ /* 0x0009620000000800 */
[C---:B------:R-:W-:Y:S02]  /*6ec0*/  FMUL.FTZ R114, R0.reuse, R114 ;  /* 0x0000007200727220 */ /* 0x040fe40000410000 */
[----:B------:R-:W-:Y:S02]  /*6ed0*/  FMUL.FTZ R115, R0, R115 ;  /* 0x0000007300737220 */ /* 0x000fe40000410000 */
[C---:B------:R-:W-:Y:S01]  /*6ee0*/  HMMA.16816.F32.BF16 R80, R140.reuse, R154, R80 ;  /* 0x0000009a8c50723c */ /* 0x040fe20000041850 */
[----:B------:R-:W2:Y:S03]  /*6ef0*/  LDSM.16.MT88.4 R152, [R215+0xb000] ;  /* 0x00b00000d798783b */ /* 0x000ea60000004200 */
[----:B------:R-:W-:Y:S01]  /*6f00*/  FFMA.FTZ R184, R29, c[0x0][0x23c], -R184 ;  /* 0x00008f001db87a23 */ /* 0x000fe200000108b8 */
[----:B------:R5:W-:Y:S01]  /*6f10*/  MUFU.EX2 R187, R28 ;  /* 0x0000001c00bb7308 */ /* 0x000be20000000800 */
[C---:B------:R-:W-:Y:S02]  /*6f20*/  FMUL.FTZ R116, R2.reuse, R116 ;  /* 0x0000007402747220 */ /* 0x040fe40000410000 */
[C---:B------:R-:W-:Y:S01]  /*6f30*/  FMUL.FTZ R117, R2.reuse, R117 ;  /* 0x0000007502757220 */ /* 0x040fe20000410000 */
[-C--:B-1----:R-:W-:Y:S03]  /*6f40*/  HMMA.16816.F32.BF16 R84, R140, R148.reuse, R84 ;  /* 0x000000948c54723c */ /* 0x082fe60000041854 */
[----:B---3--:R-:W-:Y:S02]  /*6f50*/  FMUL.FTZ R24, R2, R168 ;  /* 0x000000a802187220 */ /* 0x008fe40000410000 */
[C---:B------:R-:W-:Y:S01]  /*6f60*/  FMUL.FTZ R118, R0.reuse, R118 ;  /* 0x0000007600767220 */ /* 0x040fe20000410000 */
[----:B------:R-:W1:Y:S01]  /*6f70*/  MUFU.EX2 R186, R184 ;  /* 0x000000b800ba7308 */ /* 0x000e620000000800 */
[----:B------:R-:W-:Y:S01]  /*6f80*/  FMUL.FTZ R119, R0, R119 ;  /* 0x0000007700777220 */ /* 0x000fe20000410000 */
[C---:B------:R-:W-:Y:S01]  /*6f90*/  HMMA.16816.F32.BF16 R88, R144.reuse, R148, R88 ;  /* 0x000000949058723c */ /* 0x040fe20000041858 */
[----:B------:R-:W-:Y:S03]  /*6fa0*/  FMUL.FTZ R120, R134, R120 ;  /* 0x0000007886787220 */ /* 0x000fe60000410000 */
[----:B----4-:R-:W-:Y:S02]  /*6fb0*/  FMUL.FTZ R25, R2, R169 ;  /* 0x000000a902197220 */ /* 0x010fe40000410000 */
[----:B------:R-:W-:Y:S02]  /*6fc0*/  FMUL.FTZ R121, R134, R121 ;  /* 0x0000007986797220 */ /* 0x000fe40000410000 */
[-C--:B------:R-:W-:Y:S01]  /*6fd0*/  HMMA.16816.F32.BF16 R92, R144, R150.reuse, R92 ;  /* 0x00000096905c723c */ /* 0x080fe2000004185c */
[----:B------:R3:W-:Y:S03]  /*6fe0*/  MUFU.EX2 R184, R26 ;  /* 0x0000001a00b87308 */ /* 0x0007e60000000800 */
[--C-:B-----5:R-:W-:Y:S02]  /*6ff0*/  FFMA.FTZ R28, R27, c[0x0][0x23c], -R185.reuse ;  /* 0x00008f001b1c7a23 */ /* 0x120fe400000108b9 */
[----:B------:R-:W-:Y:S02]  /*7000*/  FMUL.FTZ R27, R0, R171 ;  /* 0x000000ab001b7220 */ /* 0x000fe40000410000 */
[C---:B------:R-:W-:Y:S01]  /*7010*/  HMMA.16816.F32.BF16 R96, R140.reuse, R150, R96 ;  /* 0x000000968c60723c */ /* 0x040fe20000041860 */
[----:B------:R-:W4:Y:S02]  /*7020*/  LDSM.16.MT88.4 R148, [R218+0xb000] ;  /* 0x00b00000da94783b */ /* 0x000f240000004200 */
[----:B------:R5:W1:Y:S01]  /*7030*/  MUFU.EX2 R139, R28 ;  /* 0x0000001c008b7308 */ /* 0x000a620000000800 */
[C---:B------:R-:W-:Y:S02]  /*7040*/  FMUL.FTZ R122, R132.reuse, R122 ;  /* 0x0000007a847a7220 */ /* 0x040fe40000410000 */
[----:B------:R-:W-:Y:S02]  /*7050*/  FMUL.FTZ R123, R132, R123 ;  /* 0x0000007b847b7220 */ /* 0x000fe40000410000 */
[-C--:B--2---:R-:W-:Y:S01]  /*7060*/  HMMA.16816.F32.BF16 R100, R140, R152.reuse, R100 ;  /* 0x000000988c64723c */ /* 0x084fe20000041864 */
[C---:B------:R-:W-:Y:S03]  /*7070*/  FMUL.FTZ R128, R2.reuse, R128 ;  /* 0x0000008002807220 */ /* 0x040fe60000410000 */
[----:B------:R-:W-:Y:S02]  /*7080*/  FMUL.FTZ R129, R2, R129 ;  /* 0x0000008102817220 */ /* 0x000fe40000410000 */
[C---:B------:R-:W-:Y:S02]  /*7090*/  FMUL.FTZ R130, R0.reuse, R130 ;  /* 0x0000008200827220 */ /* 0x040fe40000410000 */
[C---:B------:R-:W-:Y:S01]  /*70a0*/  HMMA.16816.F32.BF16 R104, R144.reuse, R152, R104 ;  /* 0x000000989068723c */ /* 0x040fe20000041868 */
[C---:B---3--:R-:W-:Y:S02]  /*70b0*/  FMUL.FTZ R26, R0.reuse, R170 ;  /* 0x000000aa001a7220 */ /* 0x048fe40000410000 */
[----:B------:R-:W-:Y:S01]  /*70c0*/  LDSM.16.MT88.4 R168, [R217+0xa800] ;  /* 0x00a80000d9a8783b */ /* 0x000fe20000004200 */
[----:B------:R-:W-:Y:S02]  /*70d0*/  FMUL.FTZ R131, R0, R131 ;  /* 0x0000008300837220 */ /* 0x000fe40000410000 */
[----:B------:R-:W-:Y:S01]  /*70e0*/  FMUL.FTZ R29, R134, R173 ;  /* 0x000000ad861d7220 */ /* 0x000fe20000410000 */
[----:B------:R-:W-:Y:S01]  /*70f0*/  F2FP.BF16.PACK_AB R173, R192, R193 ;  /* 0x000000c1c0ad723e */ /* 0x000fe200000010ff */
[-C--:B------:R-:W-:Y:S01]  /*7100*/  HMMA.16816.F32.BF16 R20, R144, R154.reuse, R20 ;  /* 0x0000009a9014723c */ /* 0x080fe20000041814 */
[--C-:B------:R-:W-:Y:S03]  /*7110*/  FFMA.FTZ R30, R30, c[0x0][0x23c], -R185.reuse ;  /* 0x00008f001e1e7a23 */ /* 0x100fe600000108b9 */
[----:B-----5:R-:W-:Y:S01]  /*7120*/  FMUL.FTZ R28, R134, R172 ;  /* 0x000000ac861c7220 */ /* 0x020fe20000410000 */
[----:B------:R-:W-:Y:S01]  /*7130*/  F2FP.BF16.PACK_AB R172, R196, R197 ;  /* 0x000000c5c4ac723e */ /* 0x000fe200000010ff */
[----:B------:R2:W-:Y:S01]  /*7140*/  MUFU.EX2 R138, R30 ;  /* 0x0000001e008a7308 */ /* 0x0005e20000000800 */
[C---:B------:R-:W-:Y:S01]  /*7150*/  FMUL.FTZ R124, R134.reuse, R124 ;  /* 0x0000007c867c7220 */ /* 0x040fe20000410000 */
[C---:B------:R-:W-:Y:S01]  /*7160*/  HMMA.16816.F32.BF16 R108, R140.reuse, R154, R108 ;  /* 0x0000009a8c6c723c */ /* 0x040fe2000004186c */
[----:B------:R-:W3:Y:S03]  /*7170*/  LDSM.16.MT88.4 R152, [R217+0xb000] ;  /* 0x00b00000d998783b */ /* 0x000ee60000004200 */
[----:B------:R-:W-:Y:S02]  /*7180*/  FMUL.FTZ R125, R134, R125 ;  /* 0x0000007d867d7220 */ /* 0x000fe40000410000 */
[C---:B------:R-:W-:Y:S02]  /*7190*/  FMUL.FTZ R126, R132.reuse, R126 ;  /* 0x0000007e847e7220 */ /* 0x040fe40000410000 */
[C---:B------:R-:W-:Y:S01]  /*71a0*/  FMUL.FTZ R127, R132.reuse, R127 ;  /* 0x0000007f847f7220 */ /* 0x040fe20000410000 */
[-C--:B----4-:R-:W-:Y:S03]  /*71b0*/  HMMA.16816.F32.BF16 R32, R140, R148.reuse, R32 ;  /* 0x000000948c20723c */ /* 0x090fe60000041820 */
[----:B------:R-:W-:Y:S02]  /*71c0*/  FFMA.FTZ R185, R31, c[0x0][0x23c], -R185 ;  /* 0x00008f001fb97a23 */ /* 0x000fe400000108b9 */
[----:B------:R-:W-:Y:S01]  /*71d0*/  FMUL.FTZ R31, R132, R175 ;  /* 0x000000af841f7220 */ /* 0x000fe20000410000 */
[----:B------:R-:W-:Y:S01]  /*71e0*/  F2FP.BF16.PACK_AB R175, R190, R191 ;  /* 0x000000bfbeaf723e */ /* 0x000fe200000010ff */
[----:B------:R-:W-:Y:S01]  /*71f0*/  FFMA.FTZ R2, R2, R232, R202 ;  /* 0x000000e802027223 */ /* 0x000fe200000100ca */
[C---:B------:R-:W-:Y:S01]  /*7200*/  HMMA.16816.F32.BF16 R112, R144.reuse, R148, R112 ;  /* 0x000000949070723c */ /* 0x040fe20000041870 */
[----:B------:R-:W4:Y:S03]  /*7210*/  MUFU.EX2 R185, R185 ;  /* 0x000000b900b97308 */ /* 0x000f260000000800 */
[----:B------:R-:W-:Y:S02]  /*7220*/  FFMA.FTZ R0, R0, R231, R198 ;  /* 0x000000e700007223 */ /* 0x000fe400000100c6 */
[----:B--2---:R-:W-:Y:S01]  /*7230*/  FMUL.FTZ R30, R132, R174 ;  /* 0x000000ae841e7220 */ /* 0x004fe20000410000 */
[----:B------:R-:W-:Y:S01]  /*7240*/  F2FP.BF16.PACK_AB R174, R194, R195 ;  /* 0x000000c3c2ae723e */ /* 0x000fe200000010ff */
[-C--:B------:R-:W-:Y:S01]  /*7250*/  HMMA.16816.F32.BF16 R116, R144, R150.reuse, R116 ;  /* 0x000000969074723c */ /* 0x080fe20000041874 */
[----:B------:R-:W-:Y:S04]  /*7260*/  FFMA.FTZ R132, R132, R233, R206 ;  /* 0x000000e984847223 */ /* 0x000fe800000100ce */
[----:B------:R-:W-:Y:S03]  /*7270*/  FADD.FTZ R132, R207, R132 ;  /* 0x00000084cf847221 */ /* 0x000fe60000010000 */
[C---:B------:R-:W-:Y:S08]  /*7280*/  HMMA.16816.F32.BF16 R120, R140.reuse, R150, R120 ;  /* 0x000000968c78723c */ /* 0x040ff00000041878 */
[-C--:B---3--:R-:W-:Y:S08]  /*7290*/  HMMA.16816.F32.BF16 R124, R140, R152.reuse, R124 ;  /* 0x000000988c7c723c */ /* 0x088ff0000004187c */
[C---:B------:R-:W-:Y:S08]  /*72a0*/  HMMA.16816.F32.BF16 R24, R144.reuse, R152, R24 ;  /* 0x000000989018723c */ /* 0x040ff00000041818 */
[-C--:B------:R-:W-:Y:S08]  /*72b0*/  HMMA.16816.F32.BF16 R128, R144, R154.reuse, R128 ;  /* 0x0000009a9080723c */ /* 0x080ff00000041880 */
[----:B------:R-:W-:Y:S07]  /*72c0*/  HMMA.16816.F32.BF16 R28, R140, R154, R28 ;  /* 0x0000009a8c1c723c */ /* 0x000fee000004181c */
[----:B------:R-:W-:Y:S01]  /*72d0*/  F2FP.BF16.PACK_AB R140, R188, R189 ;  /* 0x000000bdbc8c723e */ /* 0x000fe200000010ff */
[-C--:B------:R-:W-:Y:S01]  /*72e0*/  HMMA.16816.F32.BF16 R148, R172, R156.reuse, R4 ;  /* 0x0000009cac94723c */ /* 0x080fe20000041804 */
[----:B-1----:R-:W-:Y:S01]  /*72f0*/  F2FP.BF16.PACK_AB R142, R186, R187 ;  /* 0x000000bbba8e723e */ /* 0x002fe200000010ff */
[----:B------:R-:W1:Y:S02]  /*7300*/  LDSM.16.MT88.4 R4, [R218+0xb800] ;  /* 0x00b80000da04783b */ /* 0x000e640000004200 */
[----:B------:R-:W-:Y:S02]  /*7310*/  F2FP.BF16.PACK_AB R141, R139, R184 ;  /* 0x000000b88b8d723e */ /* 0x000fe400000010ff */
[----:B----4-:R-:W-:Y:S07]  /*7320*/  F2FP.BF16.PACK_AB R143, R185, R138 ;  /* 0x0000008ab98f723e */ /* 0x010fee00000010ff */
[C---:B------:R-:W-:Y:S01]  /*7330*/  HMMA.16816.F32.BF16 R144, R140.reuse, R156, R8 ;  /* 0x0000009c8c90723c */ /* 0x040fe20000041808 */
[----:B------:R-:W2:Y:S07]  /*7340*/  LDSM.16.MT88.4 R8, [R217+0xb800] ;  /* 0x00b80000d908783b */ /* 0x000eae0000004200 */
        /* <DEDUP_REMOVED lines=24> */
[----:B------:R-:W-:Y:S01]  /*74d0*/  FFMA.FTZ R4, R134, R234, R210 ;  /* 0x000000ea86047223 */ /* 0x000fe200000100d2 */
[-C--:B------:R-:W-:Y:S01]  /*74e0*/  HMMA.16816.F32.BF16 R116, R140, R6.reuse, R116 ;  /* 0x000000068c74723c */ /* 0x080fe20000041874 */
[----:B------:R-:W-:Y:S03]  /*74f0*/  FADD.FTZ R5, R199, R0 ;  /* 0x00000000c7057221 */ /* 0x000fe60000010000 */
[----:B------:R-:W-:Y:S02]  /*7500*/  FADD.FTZ R4, R211, R4 ;  /* 0x00000004d3047221 */ /* 0x000fe40000010000 */
[----:B------:R-:W-:Y:S02]  /*7510*/  FADD.FTZ R5, R200, R5 ;  /* 0x00000005c8057221 */ /* 0x000fe40000010000 */
[----:B------:R-:W-:Y:S01]  /*7520*/  FADD.FTZ R4, R230, R4 ;  /* 0x00000004e6047221 */ /* 0x000fe20000010000 */
[C---:B------:R-:W-:Y:S03]  /*7530*/  HMMA.16816.F32.BF16 R120, R172.reuse, R6, R120 ;  /* 0x00000006ac78723c */ /* 0x040fe60000041878 */
[----:B------:R-:W-:Y:S04]  /*7540*/  FADD.FTZ R4, R229, R4 ;  /* 0x00000004e5047221 */ /* 0x000fe80000010000 */
[----:B------:R-:W-:Y:S01]  /*7550*/  FADD.FTZ R6, R203, R2 ;  /* 0x00000002cb067221 */ /* 0x000fe20000010000 */
[-C--:B--2---:R-:W-:Y:S01]  /*7560*/  HMMA.16816.F32.BF16 R124, R172, R8.reuse, R124 ;  /* 0x00000008ac7c723c */ /* 0x084fe2000004187c */
[----:B------:R-:W-:Y:S03]  /*7570*/  FADD.FTZ R2, R208, R132 ;  /* 0x00000084d0027221 */ /* 0x000fe60000010000 */
[----:B------:R-:W-:Y:S01]  /*7580*/  FADD.FTZ R0, R204, R6 ;  /* 0x00000006cc007221 */ /* 0x000fe20000010000 */
[----:B------:R-:W-:Y:S01]  /*7590*/  MOV R132, R137 ;  /* 0x0000008900847202 */ /* 0x000fe20000000f00 */
[----:B------:R-:W-:Y:S02]  /*75a0*/  FADD.FTZ R2, R209, R2 ;  /* 0x00000002d1027221 */ /* 0x000fe40000010000 */
[----:B------:R-:W-:Y:S01]  /*75b0*/  FADD.FTZ R6, R205, R0 ;  /* 0x00000000cd067221 */ /* 0x000fe20000010000 */
[C---:B------:R-:W-:Y:S03]  /*75c0*/  HMMA.16816.F32.BF16 R168, R140.reuse, R8, R24 ;  /* 0x000000088ca8723c */ /* 0x040fe60000041818 */
[----:B------:R-:W-:Y:S02]  /*75d0*/  FADD.FTZ R0, R201, R5 ;  /* 0x00000005c9007221 */ /* 0x000fe40000010000 */
[----:B------:R-:W-:Y:S02]  /*75e0*/  FADD.FTZ R4, R197, R4 ;  /* 0x00000004c5047221 */ /* 0x000fe40000010000 */
[----:B------:R-:W-:Y:S01]  /*75f0*/  FADD.FTZ R2, R193, R2 ;  /* 0x00000002c1027221 */ /* 0x000fe20000010000 */
[-C--:B------:R-:W-:Y:S01]  /*7600*/  HMMA.16816.F32.BF16 R128, R140, R10.reuse, R128 ;  /* 0x0000000a8c80723c */ /* 0x080fe20000041880 */
[----:B------:R-:W-:Y:S03]  /*7610*/  FADD.FTZ R5, R189, R6 ;  /* 0x00000006bd057221 */ /* 0x000fe60000010000 */
[----:B------:R-:W-:Y:S02]  /*7620*/  FADD.FTZ R0, R184, R0 ;  /* 0x00000000b8007221 */ /* 0x000fe40000010000 */
[----:B------:R-:W-:Y:S01]  /*7630*/  FADD.FTZ R4, R196, R4 ;  /* 0x00000004c4047221 */ /* 0x000fe20000010000 */
[----:B------:R-:W-:Y:S01]  /*7640*/  MOV R140, R3 ;  /* 0x00000003008c7202 */ /* 0x000fe20000000f00 */
[----:B------:R-:W-:Y:S01]  /*7650*/  FADD.FTZ R6, R192, R2 ;  /* 0x00000002c0067221 */ /* 0x000fe20000010000 */
[----:B------:R-:W-:Y:S03]  /*7660*/  HMMA.16816.F32.BF16 R172, R172, R10, R28 ;  /* 0x0000000aacac723c */ /* 0x000fe6000004181c */
[----:B------:R-:W-:Y:S02]  /*7670*/  FADD.FTZ R2, R188, R5 ;  /* 0x00000005bc027221 */ /* 0x000fe40000010000 */
[----:B------:R-:W-:Y:S01]  /*7680*/  FADD.FTZ R0, R139, R0 ;  /* 0x000000008b007221 */ /* 0x000fe20000010000 */
[----:B------:R-:W-:Y:S01]  /*7690*/  MOV R139, R135 ;  /* 0x00000087008b7202 */ /* 0x000fe20000000f00 */
[----:B------:R-:W-:Y:S02]  /*76a0*/  FADD.FTZ R5, R195, R4 ;  /* 0x00000004c3057221 */ /* 0x000fe40000010000 */
[----:B------:R-:W-:Y:S03]  /*76b0*/  FADD.FTZ R6, R191, R6 ;  /* 0x00000006bf067221 */ /* 0x000fe60000010000 */
[----:B------:R-:W-:Y:S02]  /*76c0*/  FADD.FTZ R4, R187, R2 ;  /* 0x00000002bb047221 */ /* 0x000fe40000010000 */
[----:B------:R-:W-:Y:S01]  /*76d0*/  FADD.FTZ R2, R138, R0 ;  /* 0x000000008a027221 */ /* 0x000fe20000010000 */
[----:B------:R-:W-:Y:S01]  /*76e0*/  IADD3 R0, R228, -0x1, RZ ;  /* 0xffffffffe4007810 */ /* 0x000fe20007ffe0ff */
[----:B------:R-:W-:Y:S01]  /*76f0*/  FADD.FTZ R234, R194, R5 ;  /* 0x00000005c2ea7221 */ /* 0x000fe20000010000 */
[----:B------:R-:W-:Y:S01]  /*7700*/  MOV R138, R136 ;  /* 0x00000088008a7202 */ /* 0x000fe20000000f00 */
[----:B------:R-:W-:Y:S01]  /*7710*/  FADD.FTZ R233, R190, R6 ;  /* 0x00000006bee97221 */ /* 0x000fe20000010000 */
[----:B------:R-:W-:Y:S01]  /*7720*/  MOV R228, R0 ;  /* 0x0000000000e47202 */ /* 0x000fe20000000f00 */
[----:B------:R-:W-:Y:S02]  /*7730*/  FADD.FTZ R232, R186, R4 ;  /* 0x00000004bae87221 */ /* 0x000fe40000010000 */
[----:B------:R-:W-:Y:S01]  /*7740*/  FADD.FTZ R231, R185, R2 ;  /* 0x00000002b9e77221 */ /* 0x000fe20000010000 */
[----:B------:R-:W-:-:S05]  /*7750*/  @P4 BRA `(.L_x_991) ;  /* 0xffffd76000004947 */ /* 0x000fca000383ffff */
.L_x_990:
[----:B------:R-:W1:Y:S01]  /*7760*/  SHFL.BFLY PT, R0, R234, 0x2, 0x1f ;  /* 0x0c401f00ea007f89 */ /* 0x000e6200000e0000 */
[----:B------:R-:W-:Y:S01]  /*7770*/  ISETP.NE.AND P0, PT, R249, -0x1, PT ;  /* 0xfffffffff900780c */ /* 0x000fe20003f05270 */
[----:B------:R-:W-:Y:S02]  /*7780*/  BSSY B0, `(.L_x_994) ;  /* 0x00001ae000007945 */ /* 0x000fe40003800000 */
[----:B------:R-:W2:Y:S04]  /*7790*/  SHFL.BFLY PT, R5, R233, 0x2, 0x1f ;  /* 0x0c401f00e9057f89 */ /* 0x000ea800000e0000 */
[----:B------:R-:W3:Y:S04]  /*77a0*/  SHFL.BFLY PT, R4, R231, 0x2, 0x1f ;  /* 0x0c401f00e7047f89 */ /* 0x000ee800000e0000 */
[----:B------:R-:W4:Y:S01]  /*77b0*/  S2R R142, SR_TID.X ;  /* 0x00000000008e7919 */ /* 0x000f220000002100 */
[----:B-1----:R-:W-:-:S03]  /*77c0*/  FADD.FTZ R234, R0, R234 ;  /* 0x000000ea00ea7221 */ /* 0x002fc60000010000 */
[----:B------:R-:W1:Y:S01]  /*77d0*/  SHFL.BFLY PT, R0, R232, 0x2, 0x1f ;  /* 0x0c401f00e8007f89 */ /* 0x000e6200000e0000 */
[----:B--2---:R-:W-:-:S03]  /*77e0*/  FADD.FTZ R233, R5, R233 ;  /* 0x000000e905e97221 */ /* 0x004fc60000010000 */
[----:B------:R-:W2:Y:S01]  /*77f0*/  SHFL.BFLY PT, R2, R234, 0x1, 0x1f ;  /* 0x0c201f00ea027f89 */ /* 0x000ea200000e0000 */
[----:B---3--:R-:W-:Y:S01]  /*7800*/  FADD.FTZ R231, R4, R231 ;  /* 0x000000e704e77221 */ /* 0x008fe20000010000 */
[----:B------:R-:W-:Y:S02]  /*7810*/  MOV R4, 0x3f800000 ;  /* 0x3f80000000047802 */ /* 0x000fe40000000f00 */
[----:B------:R-:W3:Y:S01]  /*7820*/  SHFL.BFLY PT, R6, R233, 0x1, 0x1f ;  /* 0x0c201f00e9067f89 */ /* 0x000ee200000e0000 */
[----:B-1----:R-:W-:Y:S01]  /*7830*/  FADD.FTZ R232, R0, R232 ;  /* 0x000000e800e87221 */ /* 0x002fe20000010000 */
[----:B------:R-:W-:Y:S01]  /*7840*/  MOV R0, 0x3f800000 ;  /* 0x3f80000000007802 */ /* 0x000fe20000000f00 */
[----:B--2---:R-:W-:-:S03]  /*7850*/  FADD.FTZ R234, R234, R2 ;  /* 0x00000002eaea7221 */ /* 0x004fc60000010000 */
[----:B------:R-:W1:Y:S01]  /*7860*/  SHFL.BFLY PT, R5, R232, 0x1, 0x1f ;  /* 0x0c201f00e8057f89 */ /* 0x000e6200000e0000 */
[----:B---3--:R-:W-:-:S03]  /*7870*/  FADD.FTZ R233, R233, R6 ;  /* 0x00000006e9e97221 */ /* 0x008fc60000010000 */
[----:B------:R-:W2:Y:S01]  /*7880*/  SHFL.BFLY PT, R2, R231, 0x1, 0x1f ;  /* 0x0c201f00e7027f89 */ /* 0x000ea200000e0000 */
[----:B------:R-:W-:Y:S01]  /*7890*/  FSETP.NE.FTZ.AND P6, PT, R234, RZ, PT ;  /* 0x000000ffea00720b */ /* 0x000fe20003fd5000 */
[----:B------:R-:W-:Y:S01]  /*78a0*/  @P0 IMAD.WIDE.U32 R6, R249, c[0x0][0x1e8], RZ ;  /* 0x00007a00f9060a25 */ /* 0x000fe200078e00ff */
[----:B------:R-:W-:-:S03]  /*78b0*/  FSETP.NE.FTZ.AND P5, PT, R233, RZ, PT ;  /* 0x000000ffe900720b */ /* 0x000fc60003fb5000 */
[----:B------:R-:W-:Y:S01]  /*78c0*/  @P0 IMAD R141, R249, c[0x0][0x1ec], R7 ;  /* 0x00007b00f98d0a24 */ /* 0x000fe200078e0207 */
[----:B------:R-:W-:-:S07]  /*78d0*/  @P0 MOV R140, R6 ;  /* 0x00000006008c0202 */ /* 0x000fce0000000f00 */
[----:B------:R-:W3:Y:S01]  /*78e0*/  @P6 MUFU.RCP R0, R234 ;  /* 0x000000ea00006308 */ /* 0x000ee20000001000 */
[----:B-1----:R-:W-:-:S07]  /*78f0*/  FADD.FTZ R232, R232, R5 ;  /* 0x00000005e8e87221 */ /* 0x002fce0000010000 */
[----:B------:R-:W-:Y:S01]  /*7900*/  @P5 MUFU.RCP R4, R233 ;  /* 0x000000e900045308 */ /* 0x000fe20000001000 */
[----:B--2---:R-:W-:Y:S01]  /*7910*/  FADD.FTZ R231, R231, R2 ;  /* 0x00000002e7e77221 */ /* 0x004fe20000010000 */
[----:B------:R-:W-:Y:S02]  /*7920*/  FSETP.NE.FTZ.AND P4, PT, R232, RZ, PT ;  /* 0x000000ffe800720b */ /* 0x000fe40003f95000 */
[----:B------:R-:W-:Y:S02]  /*7930*/  MOV R2, 0x3f800000 ;  /* 0x3f80000000027802 */ /* 0x000fe40000000f00 */
[----:B------:R-:W-:Y:S01]  /*7940*/  FSETP.NE.FTZ.AND P3, PT, R231, RZ, PT ;  /* 0x000000ffe700720b */ /* 0x000fe20003f75000 */
[C---:B---3--:R-:W-:Y:S02]  /*7950*/  FMUL.FTZ R148, R0.reuse, R148 ;  /* 0x0000009400947220 */ /* 0x048fe40000410000 */
[C---:B------:R-:W-:Y:S02]  /*7960*/  FMUL.FTZ R7, R0.reuse, R149 ;  /* 0x0000009500077220 */ /* 0x040fe40000410000 */
[----:B------:R-:W-:-:S02]  /*7970*/  FMUL.FTZ R156, R0, R156 ;  /* 0x0000009c009c7220 */ /* 0x000fc40000410000 */
[C---:B------:R-:W-:Y:S01]  /*7980*/  FMUL.FTZ R5, R0.reuse, R157 ;  /* 0x0000009d00057220 */ /* 0x040fe20000410000 */
[----:B------:R-:W-:Y:S01]  /*7990*/  F2FP.BF16.PACK_AB R7, R7, R148 ;  /* 0x000000940707723e */ /* 0x000fe200000010ff */
[----:B------:R-:W1:Y:S01]  /*79a0*/  @P4 MUFU.RCP R2, R232 ;  /* 0x000000e800024308 */ /* 0x000e620000001000 */
        /* <DEDUP_REMOVED lines=30> */
[C---:B------:R-:W-:Y:S02]  /*7b90*/  FMUL.FTZ R125, R0.reuse, R125 ;  /* 0x0000007d007d7220 */ /* 0x040fe40000410000 */
[C---:B------:R-:W-:Y:S02]  /*7ba0*/  FMUL.FTZ R172, R0.reuse, R172 ;  /* 0x000000ac00ac7220 */ /* 0x040fe40000410000 */
[----:B------:R-:W-:Y:S01]  /*7bb0*/  FMUL.FTZ R173, R0, R173 ;  /* 0x000000ad00ad7220 */ /* 0x000fe20000410000 */
[----:B------:R-:W-:Y:S01]  /*7bc0*/  MOV R0, 0x3f800000 ;  /* 0x3f80000000007802 */ /* 0x000fe20000000f00 */
[----:B-1----:R-:W-:Y:S01]  /*7bd0*/  FMUL.FTZ R27, R2, R61 ;  /* 0x0000003d021b7220 */ /* 0x002fe20000410000 */
[----:B----4-:R-:W-:Y:S01]  /*7be0*/  SHF.R.S32.HI R61, RZ, 0x1f, R142 ;  /* 0x0000001fff3d7819 */ /* 0x010fe2000001148e */
[----:B------:R-:W-:-:S02]  /*7bf0*/  FMUL.FTZ R30, R4, R67 ;  /* 0x00000043041e7220 */ /* 0x000fc40000410000 */
[C---:B------:R-:W-:Y:S01]  /*7c00*/  FMUL.FTZ R17, R2.reuse, R41 ;  /* 0x0000002902117220 */ /* 0x040fe20000410000 */
[----:B------:R-:W-:Y:S01]  /*7c10*/  LEA.HI R29, R61, R142, RZ, 0x2 ;  /* 0x0000008e3d1d7211 */ /* 0x000fe200078f10ff */
[----:B------:R-:W1:Y:S01]  /*7c20*/  @P3 MUFU.RCP R0, R231 ;  /* 0x000000e700003308 */ /* 0x000e620000001000 */
[C---:B------:R-:W-:Y:S02]  /*7c30*/  FMUL.FTZ R26, R2.reuse, R45 ;  /* 0x0000002d021a7220 */ /* 0x040fe40000410000 */
[----:B------:R-:W-:Y:S02]  /*7c40*/  FMUL.FTZ R22, R2, R57 ;  /* 0x0000003902167220 */ /* 0x000fe40000410000 */
[C---:B------:R-:W-:Y:S02]  /*7c50*/  FMUL.FTZ R150, R4.reuse, R150 ;  /* 0x0000009604967220 */ /* 0x040fe40000410000 */
[C---:B------:R-:W-:Y:S02]  /*7c60*/  FMUL.FTZ R6, R4.reuse, R151 ;  /* 0x0000009704067220 */ /* 0x040fe40000410000 */
        /* <DEDUP_REMOVED lines=20> */
[C---:B------:R-:W-:Y:S01]  /*7db0*/  FMUL.FTZ R87, R4.reuse, R87 ;  /* 0x0000005704577220 */ /* 0x040fe20000410000 */
[----:B------:R-:W-:Y:S01]  /*7dc0*/  F2FP.BF16.PACK_AB R54, R83, R82 ;  /* 0x000000525336723e */ /* 0x000fe200000010ff */
        /* <DEDUP_REMOVED lines=15> */
[----:B------:R-:W-:Y:S01]  /*7ec0*/  FMUL.FTZ R65, R4, R175 ;  /* 0x000000af04417220 */ /* 0x000fe20000410000 */
[----:B------:R-:W-:Y:S01]  /*7ed0*/  SHF.R.S32.HI R4, RZ, 0x1f, R29 ;  /* 0x0000001fff047819 */ /* 0x000fe2000001141d */
        /* <DEDUP_REMOVED lines=77> */
[----:B------:R-:W-:Y:S01]  /*83b0*/  SHF.R.S32.HI R69, RZ, 0x5, R70 ;  /* 0x00000005ff457819 */ /* 0x000fe20000011446 */
        /* <DEDUP_REMOVED lines=34> */
[----:B------:R-:W-:Y:S02]  /*85e0*/  LOP3.LUT R0, R29, 0x3ffffffc, RZ, 0xc0, !PT ;  /* 0x3ffffffc1d007812 */ /* 0x000fe400078ec0ff */
[----:B------:R-:W-:Y:S02]  /*85f0*/  F2FP.BF16.PACK_AB R29, R117, R116 ;  /* 0x00000074751d723e */ /* 0x000fe400000010ff */
[----:B------:R-:W-:Y:S02]  /*8600*/  IADD3 R28, -R0, R142, RZ ;  /* 0x0000008e001c7210 */ /* 0x000fe40007ffe1ff */
[----:B------:R-:W-:Y:S02]  /*8610*/  LOP3.LUT R0, R2, 0x1c0, RZ, 0xc0, !PT ;  /* 0x000001c002007812 */ /* 0x000fe400078ec0ff */
[----:B------:R-:W-:Y:S02]  /*8620*/  LOP3.LUT R2, R4, 0x1, RZ, 0xc0, !PT ;  /* 0x0000000104027812 */ /* 0x000fe400078ec0ff */
[----:B------:R-:W-:-:S02]  /*8630*/  LEA R28, R69, R28, 0x9 ;  /* 0x0000001c451c7211 */ /* 0x000fc400078e48ff */
[----:B------:R-:W-:Y:S02]  /*8640*/  LEA.HI R0, R0, R0, RZ, 0x1d ;  /* 0x0000000000007211 */ /* 0x000fe400078fe8ff */
[----:B------:R-:W-:Y:S02]  /*8650*/  ISETP.NE.U32.AND P1, PT, R2, 0x1, PT ;  /* 0x000000010200780c */ /* 0x000fe40003f25070 */
[----:B------:R-:W-:Y:S02]  /*8660*/  LEA R0, R28, R0, 0x1 ;  /* 0x000000001c007211 */ /* 0x000fe400078e08ff */
[----:B------:R-:W-:Y:S02]  /*8670*/  F2FP.BF16.PACK_AB R28, R119, R118 ;  /* 0x00000076771c723e */ /* 0x000fe400000010ff */
[----:B------:R-:W-:Y:S02]  /*8680*/  SHF.L.U32 R0, R0, 0x1, RZ ;  /* 0x0000000100007819 */ /* 0x000fe400000006ff */
[----:B------:R-:W-:-:S02]  /*8690*/  F2FP.BF16.PACK_AB R66, R171, R66 ;  /* 0x00000042ab42723e */ /* 0x000fc400000010ff */
[C---:B------:R-:W-:Y:S01]  /*86a0*/  IADD3 R2, R0.reuse, -0x10, RZ ;  /* 0xfffffff000027810 */ /* 0x040fe20007ffe0ff */
[----:B------:R1:W-:Y:S01]  /*86b0*/  STS [R0+0x400], R6 ;  /* 0x0004000600007388 */ /* 0x0003e20000000800 */
[----:B------:R-:W-:Y:S02]  /*86c0*/  F2FP.BF16.PACK_AB R68, R131, R68 ;  /* 0x000000448344723e */ /* 0x000fe400000010ff */
[----:B------:R-:W-:Y:S01]  /*86d0*/  @P1 IADD3 R2, R0, 0x10, RZ ;  /* 0x0000001000021810 */ /* 0x000fe20007ffe0ff */
[----:B------:R-:W-:Y:S01]  /*86e0*/  STS [R0], R7 ;  /* 0x0000000700007388 */ /* 0x000fe20000000800 */
[----:B------:R-:W-:Y:S02]  /*86f0*/  R2P PR, R4, 0x6 ;  /* 0x0000000604007804 */ /* 0x000fe40000000000 */
[----:B------:R-:W-:Y:S01]  /*8700*/  MOV R4, 0x20 ;  /* 0x0000002000047802 */ /* 0x000fe20000000f00 */
[----:B------:R2:W-:Y:S03]  /*8710*/  STS [R2], R5 ;  /* 0x0000000502007388 */ /* 0x0005e60000000800 */
[----:B------:R-:W-:Y:S01]  /*8720*/  SEL R4, R4, 0xffffffe0, !P1 ;  /* 0xffffffe004047807 */ /* 0x000fe20004800000 */
[----:B------:R3:W-:Y:S04]  /*8730*/  STS [R2+0x400], R8 ;  /* 0x0004000802007388 */ /* 0x0007e80000000800 */
[----:B------:R-:W-:Y:S04]  /*8740*/  STS [R0+0x2000], R10 ;  /* 0x0020000a00007388 */ /* 0x000fe80000000800 */
        /* <DEDUP_REMOVED lines=8> */
[----:B------:R-:W-:Y:S01]  /*87d0*/  STS [R5], R13 ;  /* 0x0000000d05007388 */ /* 0x000fe20000000800 */
[----:B------:R-:W-:-:S03]  /*87e0*/  IADD3 R7, R5, R6, RZ ;  /* 0x0000000605077210 */ /* 0x000fc60007ffe0ff */
[----:B------:R2:W-:Y:S01]  /*87f0*/  STS [R5+0x400], R12 ;  /* 0x0004000c05007388 */ /* 0x0005e20000000800 */
[----:B----4-:R-:W-:-:S03]  /*8800*/  IADD3 R9, R6, R2, RZ ;  /* 0x0000000206097210 */ /* 0x010fc60007ffe0ff */
[----:B------:R3:W-:Y:S01]  /*8810*/  STS [R4], R16 ;  /* 0x0000001004007388 */ /* 0x0007e20000000800 */
[----:B------:R-:W-:Y:S01]  /*8820*/  IADD3 R6, R4, R6, RZ ;  /* 0x0000000604067210 */ /* 0x000fe20007ffe0ff */
[----:B-----5:R-:W4:Y:S02]  /*8830*/  LDC.U8 R11, c[0x0][0x329] ;  /* 0x0000ca40ff0b7b82 */ /* 0x020f240000000000 */
[----:B------:R5:W-:Y:S01]  /*8840*/  STS [R4+0x400], R15 ;  /* 0x0004000f04007388 */ /* 0x000be20000000800 */
[----:B-1----:R-:W-:-:S03]  /*8850*/  MOV R14, 0x7f800000 ;  /* 0x7f800000000e7802 */ /* 0x002fc60000000f00 */
[----:B------:R1:W-:Y:S04]  /*8860*/  STS [R5+0x2000], R17 ;  /* 0x0020001105007388 */ /* 0x0003e80000000800 */
[----:B------:R-:W-:Y:S04]  /*8870*/  STS [R5+0x2400], R18 ;  /* 0x0024001205007388 */ /* 0x000fe80000000800 */
[----:B------:R-:W-:Y:S04]  /*8880*/  STS [R4+0x2000], R26 ;  /* 0x0020001a04007388 */ /* 0x000fe80000000800 */
[----:B------:R-:W-:Y:S01]  /*8890*/  STS [R4+0x2400], R25 ;  /* 0x0024001904007388 */ /* 0x000fe20000000800 */
[----:B--2---:R-:W-:Y:S03]  /*88a0*/  @P5 MUFU.LG2 R12, R233 ;  /* 0x000000e9000c5308 */ /* 0x004fe60000000c00 */
[----:B------:R-:W-:Y:S01]  /*88b0*/  STS [R8], R24 ;  /* 0x0000001808007388 */ /* 0x000fe20000000800 */
[----:B---3--:R-:W-:-:S02]  /*88c0*/  MOV R16, 0x7f800000 ;  /* 0x7f80000000107802 */ /* 0x008fc40000000f00 */
[----:B----4-:R-:W-:Y:S01]  /*88d0*/  ISETP.NE.AND P1, PT, R11, RZ, PT ;  /* 0x000000ff0b00720c */ /* 0x010fe20003f25270 */
[----:B------:R-:W-:Y:S01]  /*88e0*/  STS [R8+0x400], R23 ;  /* 0x0004001708007388 */ /* 0x000fe20000000800 */
[----:B-----5:R-:W-:-:S03]  /*88f0*/  MOV R15, 0x7f800000 ;  /* 0x7f800000000f7802 */ /* 0x020fc60000000f00 */
        /* <DEDUP_REMOVED lines=27> */
[----:B-1----:R-:W1:Y:S03]  /*8ab0*/  LDC.U8 R0, c[0x0][0x328] ;  /* 0x0000ca00ff007b82 */ /* 0x002e660000000000 */
[----:B------:R-:W-:Y:S04]  /*8ac0*/  STS [R5+0x6000], R41 ;  /* 0x0060002905007388 */ /* 0x000fe80000000800 */
[----:B------:R-:W-:Y:S01]  /*8ad0*/  STS [R5+0x6400], R40 ;  /* 0x0064002805007388 */ /* 0x000fe20000000800 */
[----:B--2---:R-:W-:-:S03]  /*8ae0*/  @P1 MOV R2, c[0x0][0x210] ;  /* 0x0000840000021a02 */ /* 0x004fc60000000f00 */
[----:B------:R-:W-:Y:S02]  /*8af0*/  STS [R4+0x6000], R37 ;  /* 0x0060002504007388 */ /* 0x000fe40000000800 */
[----:B------:R-:W-:Y:S02]  /*8b00*/  @P1 IMAD R2, R2, c[0x0][0x214], RZ ;  /* 0x0000850002021a24 */ /* 0x000fe400078e02ff */
[----:B------:R2:W-:Y:S04]  /*8b10*/  STS [R4+0x6400], R36 ;  /* 0x0064002404007388 */ /* 0x0005e80000000800 */
[----:B------:R-:W-:Y:S04]  /*8b20*/  STS [R8+0x4000], R35 ;  /* 0x0040002308007388 */ /* 0x000fe80000000800 */
[----:B------:R-:W-:Y:S01]  /*8b30*/  STS [R8+0x4400], R34 ;  /* 0x0044002208007388 */ /* 0x000fe20000000800 */
[----:B-1----:R-:W-:-:S02]  /*8b40*/  ISETP.NE.AND P2, PT, R0, RZ, PT ;  /* 0x000000ff0000720c */ /* 0x002fc40003f45270 */
[----:B------:R-:W-:Y:S01]  /*8b50*/  @!P1 MOV R0, c[0x0][0x214] ;  /* 0x0000850000009a02 */ /* 0x000fe20000000f00 */
[----:B------:R-:W-:Y:S03]  /*8b60*/  STS [R9+0x4000], R31 ;  /* 0x0040001f09007388 */ /* 0x000fe60000000800 */
[----:B------:R-:W-:Y:S01]  /*8b70*/  @!P1 SEL R2, R0, c[0x0][0x234], !P2 ;  /* 0x00008d0000029a07 */ /* 0x000fe20005000000 */
[----:B------:R-:W-:Y:S01]  /*8b80*/  STS [R9+0x4400], R30 ;  /* 0x0044001e09007388 */ /* 0x000fe20000000800 */
[----:B------:R-:W-:Y:S02]  /*8b90*/  ISETP.NE.OR P2, PT, R11, RZ, !P2 ;  /* 0x000000ff0b00720c */ /* 0x000fe40005745670 */
[----:B------:R-:W-:Y:S01]  /*8ba0*/  @P1 MOV R0, 0x1 ;  /* 0x0000000100001802 */ /* 0x000fe20000000f00 */
[----:B------:R-:W-:Y:S01]  /*8bb0*/  STS [R8+0x6000], R33 ;  /* 0x0060002108007388 */ /* 0x000fe20000000800 */
[----:B------:R-:W-:Y:S01]  /*8bc0*/  @!P1 IMAD R0, R2, c[0x0][0x1c0], RZ ;  /* 0x0000700002009a24 */ /* 0x000fe200078e02ff */
[----:B------:R-:W-:Y:S02]  /*8bd0*/  @P4 MUFU.LG2 R11, R232 ;  /* 0x000000e8000b4308 */ /* 0x000fe40000000c00 */
[----:B------:R1:W-:Y:S01]  /*8be0*/  STS [R8+0x6400], R32 ;  /* 0x0064002008007388 */ /* 0x0003e20000000800 */
[----:B--2---:R-:W-:-:S03]  /*8bf0*/  LOP3.LUT R4, R70, 0xffffffe0, RZ, 0xc0, !PT ;  /* 0xffffffe046047812 */ /* 0x004fc600078ec0ff */
[----:B------:R-:W-:Y:S04]  /*8c00*/  STS [R9+0x6000], R29 ;  /* 0x0060001d09007388 */ /* 0x000fe80000000800 */
[----:B------:R2:W-:Y:S04]  /*8c10*/  STS [R9+0x6400], R28 ;  /* 0x0064001c09007388 */ /* 0x0005e80000000800 */
[----:B------:R-:W-:Y:S04]  /*8c20*/  STS [R7+0x4000], R63 ;  /* 0x0040003f07007388 */ /* 0x000fe80000000800 */
[----:B------:R-:W-:Y:S04]  /*8c30*/  STS [R7+0x4400], R62 ;  /* 0x0044003e07007388 */ /* 0x000fe80000000800 */
[----:B------:R-:W-:Y:S04]  /*8c40*/  STS [R6+0x4000], R61 ;  /* 0x0040003d06007388 */ /* 0x000fe80000000800 */
[----:B------:R-:W-:Y:S01]  /*8c50*/  STS [R6+0x4400], R65 ;  /* 0x0044004106007388 */ /* 0x000fe20000000800 */
[----:B-1----:R-:W1:Y:S03]  /*8c60*/  @P6 MUFU.LG2 R8, R234 ;  /* 0x000000ea00086308 */ /* 0x002e660000000c00 */
[----:B------:R-:W-:Y:S04]  /*8c70*/  STS [R7+0x6000], R67 ;  /* 0x0060004307007388 */ /* 0x000fe80000000800 */
[----:B------:R-:W-:Y:S01]  /*8c80*/  STS [R7+0x6400], R66 ;  /* 0x0064004207007388 */ /* 0x000fe20000000800 */
[----:B--2---:R-:W-:-:S03]  /*8c90*/  IADD3 R9, -R4, R142, RZ ;  /* 0x0000008e04097210 */ /* 0x004fc60007ffe1ff */
[----:B------:R-:W-:Y:S04]  /*8ca0*/  STS [R6+0x6000], R64 ;  /* 0x0060004006007388 */ /* 0x000fe80000000800 */
[----:B------:R2:W-:Y:S01]  /*8cb0*/  STS [R6+0x6400], R68 ;  /* 0x0064004406007388 */ /* 0x0005e20000000800 */
[----:B-1----:R-:W-:-:S03]  /*8cc0*/  @P6 FMUL.FTZ R8, R8, 0.69314718246459960938 ;  /* 0x3f31721808086820 */ /* 0x002fc60000410000 */
[----:B------:R-:W-:Y:S01]  /*8cd0*/  BAR.SYNC.DEFER_BLOCKING 0x0 ;  /* 0x0000000000007b1d */ /* 0x000fe20000010000 */
[----:B------:R-:W-:Y:S02]  /*8ce0*/  @P6 FFMA.FTZ R17, R137, c[0x0][0x238], R8 ;  /* 0x00008e0089116a23 */ /* 0x000fe40000010008 */
[----:B------:R-:W-:-:S03]  /*8cf0*/  @P5 FMUL.FTZ R8, R12, 0.69314718246459960938 ;  /* 0x3f3172180c085820 */ /* 0x000fc60000410000 */
[----:B------:R-:W1:Y:S01]  /*8d00*/  S2R R10, SR_CTAID.Y ;  /* 0x00000000000a7919 */ /* 0x000e620000002600 */
[----:B------:R-:W-:-:S03]  /*8d10*/  @P5 FFMA.FTZ R16, R136, c[0x0][0x238], R8 ;  /* 0x00008e0088105a23 */ /* 0x000fc60000010008 */
[----:B------:R-:W3:Y:S04]  /*8d20*/  S2R R13, SR_CTAID.X ;  /* 0x00000000000d7919 */ /* 0x000ee80000002500 */
[----:B------:R-:W4:Y:S04]  /*8d30*/  S2R R18, SR_CTAID.Z ;  /* 0x0000000000127919 */ /* 0x000f280000002700 */
[----:B------:R3:W4:Y:S04]  /*8d40*/  LDS.128 R24, [R227] ;  /* 0x00000000e3187984 */ /* 0x0007280000000c00 */
[----:B------:R3:W4:Y:S01]  /*8d50*/  LDS.128 R32, [R227+0x800] ;  /* 0x00080000e3207984 */ /* 0x0007220000000c00 */
[----:B-1----:R-:W-:Y:S01]  /*8d60*/  @!P0 SHF.R.S32.HI R5, RZ, 0x1f, R10 ;  /* 0x0000001fff058819 */ /* 0x002fe2000001140a */
[----:B--2---:R-:W-:-:S02]  /*8d70*/  @!P0 IMAD.WIDE.U32 R6, R10, c[0x0][0x1e0], RZ ;  /* 0x000078000a068a25 */ /* 0x004fc400078e00ff */
[----:B------:R1:W2:Y:S02]  /*8d80*/  LDS.128 R40, [R227+0x1000] ;  /* 0x00100000e3287984 */ /* 0x0002a40000000c00 */
[----:B------:R-:W-:Y:S02]  /*8d90*/  @!P0 IMAD R5, R5, c[0x0][0x1e0], RZ ;  /* 0x0000780005058a24 */ /* 0x000fe400078e02ff */
[----:B------:R1:W1:Y:S01]  /*8da0*/  LDS.128 R48, [R227+0x1800] ;  /* 0x00180000e3307984 */ /* 0x0002620000000c00 */
[----:B------:R-:W-:Y:S01]  /*8db0*/  @!P0 MOV R140, R6 ;  /* 0x00000006008c8202 */ /* 0x000fe20000000f00 */
[C---:B------:R-:W-:Y:S02]  /*8dc0*/  @!P2 IMAD R6, R10.reuse, c[0x0][0x214], RZ ;  /* 0x000085000a06aa24 */ /* 0x040fe400078e02ff */
[----:B------:R1:W1:Y:S01]  /*8dd0*/  LDS.128 R56, [R227+0x2000] ;  /* 0x00200000e3387984 */ /* 0x0002620000000c00 */
[C---:B------:R-:W-:Y:S02]  /*8de0*/  @!P0 IMAD R5, R10.reuse, c[0x0][0x1e4], R5 ;  /* 0x000079000a058a24 */ /* 0x040fe400078e0205 */
[----:B------:R-:W-:Y:S01]  /*8df0*/  IMAD R0, R10, R0, RZ ;  /* 0x000000000a007224 */ /* 0x000fe200078e02ff */
[----:B------:R1:W1:Y:S01]  /*8e00*/  LDS.128 R64, [R227+0x2800] ;  /* 0x00280000e3407984 */ /* 0x0002620000000c00 */
[----:B------:R-:W5:Y:S01]  /*8e10*/  @P3 MUFU.LG2 R10, R231 ;  /* 0x000000e7000a3308 */ /* 0x000f620000000c00 */
[----:B------:R-:W-:-:S02]  /*8e20*/  @!P0 IADD3 R141, R7, R5, RZ ;  /* 0x00000005078d8210 */ /* 0x000fc40007ffe0ff */
[----:B------:R1:W1:Y:S01]  /*8e30*/  LDS.128 R76, [R227+0x3000] ;  /* 0x00300000e34c7984 */ /* 0x0002620000000c00 */
[----:B------:R-:W-:Y:S01]  /*8e40*/  @P1 MOV R7, c[0x0][0x210] ;  /* 0x0000840000071a02 */ /* 0x000fe20000000f00 */
[----:B------:R-:W-:Y:S01]  /*8e50*/  CS2R R4, SRZ ;  /* 0x0000000000047805 */ /* 0x000fe2000001ff00 */
[----:B------:R-:W-:Y:S01]  /*8e60*/  @!P2 SEL R6, R6, R249, !P0 ;  /* 0x000000f90606a207 */ /* 0x000fe20004000000 */
[----:B------:R1:W1:Y:S01]  /*8e70*/  LDS.128 R84, [R227+0x3800] ;  /* 0x00380000e3547984 */ /* 0x0002620000000c00 */
[----:B------:R-:W-:Y:S02]  /*8e80*/  @!P1 MOV R7, 0x1 ;  /* 0x0000000100079802 */ /* 0x000fe40000000f00 */
[----:B------:R-:W-:Y:S01]  /*8e90*/  @!P2 SHF.R.S32.HI R5, RZ, 0x1f, R6 ;  /* 0x0000001fff05a819 */ /* 0x000fe20000011406 */
[----:B------:R1:W1:Y:S01]  /*8ea0*/  LDS.128 R20, [R227+0x4000] ;  /* 0x00400000e3147984 */ /* 0x0002620000000c00 */
[----:B------:R-:W-:Y:S02]  /*8eb0*/  SEL R0, R0, RZ, P2 ;  /* 0x000000ff00007207 */ /* 0x000fe40001000000 */
[----:B------:R-:W-:Y:S01]  /*8ec0*/  LOP3.LUT P0, RZ, R9, 0x3, RZ, 0xc0, !PT ;  /* 0x0000000309ff7812 */ /* 0x000fe2000780c0ff */
[----:B------:R1:W1:Y:S01]  /*8ed0*/  LDS.128 R28, [R227+0x4800] ;  /* 0x00480000e31c7984 */ /* 0x0002620000000c00 */
[----:B------:R-:W-:Y:S01]  /*8ee0*/  @!P2 MOV R4, R6 ;  /* 0x000000060004a202 */ /* 0x000fe20000000f00 */
[----:B---3--:R-:W-:-:S02]  /*8ef0*/  IMAD R6, R13, R7, RZ ;  /* 0x000000070d067224 */ /* 0x008fc400078e02ff */
[----:B------:R3:W1:Y:S01]  /*8f00*/  LDS.128 R36, [R227+0x5000] ;  /* 0x00500000e3247984 */ /* 0x0006620000000c00 */
[----:B----4-:R-:W-:Y:S02]  /*8f10*/  IMAD R0, R18, R2, R0 ;  /* 0x0000000212007224 */ /* 0x010fe400078e0200 */
[----:B------:R-:W-:Y:S01]  /*8f20*/  SHF.L.U32 R9, R6, 0x7, RZ ;  /* 0x0000000706097819 */ /* 0x000fe200000006ff */
[----:B------:R3:W4:Y:S01]  /*8f30*/  LDS.128 R44, [R227+0x5800] ;  /* 0x00580000e32c7984 */ /* 0x0007220000000c00 */
[----:B------:R-:W-:Y:S02]  /*8f40*/  @P4 FMUL.FTZ R6, R11, 0.69314718246459960938 ;  /* 0x3f3172180b064820 */ /* 0x000fe40000410000 */
[----:B------:R-:W-:Y:S01]  /*8f50*/  IADD3 R11, P2, P1, R9, R4, R0 ;  /* 0x00000004090b7210 */ /* 0x000fe2000795e000 */
[----:B------:R3:W1:Y:S01]  /*8f60*/  LDS.128 R52, [R227+0x6000] ;  /* 0x00600000e3347984 */ /* 0x0006620000000c00 */
[----:B-----5:R-:W-:Y:S01]  /*8f70*/  @P3 FMUL.FTZ R2, R10, 0.69314718246459960938 ;  /* 0x3f3172180a023820 */ /* 0x020fe20000410000 */
[----:B------:R-:W-:Y:S01]  /*8f80*/  SHF.R.S32.HI R4, RZ, 0x1f, R9 ;  /* 0x0000001fff047819 */ /* 0x000fe20000011409 */
[----:B------:R-:W-:Y:S01]  /*8f90*/  @P4 FFMA.FTZ R14, R135, c[0x0][0x238], R6 ;  /* 0x00008e00870e4a23 */ /* 0x000fe20000010006 */
[----:B------:R3:W1:Y:S01]  /*8fa0*/  LDS.128 R60, [R227+0x6800] ;  /* 0x00680000e33c7984 */ /* 0x0006620000000c00 */
[----:B------:R-:W-:Y:S01]  /*8fb0*/  SHF.R.S32.HI R0, RZ, 0x1f, R0 ;  /* 0x0000001fff007819 */ /* 0x000fe20000011400 */
[----:B------:R-:W-:-:S02]  /*8fc0*/  @P3 FFMA.FTZ R15, R3, c[0x0][0x238], R2 ;  /* 0x00008e00030f3a23 */ /* 0x000fc40000010002 */
[----:B------:R3:W1:Y:S01]  /*8fd0*/  LDS.128 R72, [R227+0x7000] ;  /* 0x00700000e3487984 */ /* 0x0006620000000c00 */
[----:B------:R-:W-:-:S03]  /*8fe0*/  IADD3.X R5, R4, R5, R0, P2, P1 ;  /* 0x0000000504057210 */ /* 0x000fc600017e2400 */
[----:B------:R3:W1:Y:S01]  /*8ff0*/  LDS.128 R80, [R227+0x7800] ;  /* 0x00780000e3507984 */ /* 0x0006620000000c00 */
[----:B------:R-:W-:Y:S05]  /*9000*/  @P0 BRA `(.L_x_995) ;  /* 0x0000025000000947 */ /* 0x000fea0003800000 */
[----:B--2---:R-:W2:Y:S01]  /*9010*/  LDL.LU R143, [R1] ;  /* 0x00000000018f7983 */ /* 0x004ea20000300800 */
[----:B------:R-:W-:-:S04]  /*9020*/  SHF.R.S32.HI R0, RZ, 0x1f, R69 ;  /* 0x0000001fff007819 */ /* 0x000fc80000011445 */
[----:B------:R-:W-:-:S04]  /*9030*/  LEA.HI R0, R0, R69, RZ, 0x2 ;  /* 0x0000004500007211 */ /* 0x000fc800078f10ff */
[----:B------:R-:W-:-:S05]  /*9040*/  LOP3.LUT R0, R0, 0xffffffc, RZ, 0xc0, !PT ;  /* 0x0ffffffc00007812 */ /* 0x000fca00078ec0ff */
[----:B------:R-:W-:-:S04]  /*9050*/  IMAD.IADD R0, R69, 0x1, -R0 ;  /* 0x0000000145007824 */ /* 0x000fc800078e0a00 */
        /* <DEDUP_REMOVED lines=10> */
[----:B------:R-:W-:Y:S01]  /*9100*/  @!P5 IMAD R3, R3, R7, RZ ;  /* 0x000000070303d224 */ /* 0x000fe200078e02ff */
[----:B------:R-:W-:Y:S01]  /*9110*/  @!P6 LEA.HI.X.SX32 R9, R0, R5, 0x1, P0 ;  /* 0x000000050009e211 */ /* 0x000fe200000f0eff */
[-C--:B------:R-:W-:Y:S01]  /*9120*/  @!P4 IMAD R12, R2, R7.reuse, RZ ;  /* 0x00000007020cc224 */ /* 0x080fe200078e02ff */
[----:B------:R-:W-:Y:S01]  /*9130*/  @!P6 LEA R8, P0, R6, c[0x0][0x200], 0x2 ;  /* 0x000080000608ea11 */ /* 0x000fe200078010ff */
[----:B------:R-:W-:Y:S01]  /*9140*/  @!P3 IMAD R2, R4, R7, RZ ;  /* 0x000000070402b224 */ /* 0x000fe200078e02ff */
[CC--:B------:R-:W-:Y:S02]  /*9150*/  @!P5 IADD3 R0, P2, R3.reuse, R11.reuse, RZ ;  /* 0x0000000b0300d210 */ /* 0x0c0fe40007f5e0ff */
        /* <DEDUP_REMOVED lines=16> */
.L_x_995:
[----:B--2---:R-:W-:Y:S05]  /*9260*/  BSYNC B0 ;  /* 0x0000000000007941 */ /* 0x004fea0003800000 */
.L_x_994:
[----:B------:R-:W2:Y:S01]  /*9270*/  S2R R4, SR_TID.X ;  /* 0x0000000000047919 */ /* 0x000ea20000002100 */
[----:B------:R-:W-:Y:S01]  /*9280*/  IADD3 R2, P0, R236, R140, RZ ;  /* 0x0000008cec027210 */ /* 0x000fe20007f1e0ff */
[----:B------:R-:W-:Y:S01]  /*9290*/  BSSY B0, `(.L_x_996) ;  /* 0x0000018000007945 */ /* 0x000fe20003800000 */
[----:B------:R-:W-:-:S02]  /*92a0*/  SHF.R.S32.HI R3, RZ, 0x1f, R236 ;  /* 0x0000001fff037819 */ /* 0x000fc400000114ec */
[----:B------:R-:W-:-:S03]  /*92b0*/  SHF.R.S32.HI R5, RZ, 0x1f, R18 ;  /* 0x0000001fff057819 */ /* 0x000fc60000011412 */
[----:B------:R-:W-:-:S04]  /*92c0*/  IMAD.X R3, R3, 0x1, R141, P0 ;  /* 0x0000000103037824 */ /* 0x000fc800000e068d */
[----:B------:R-:W-:Y:S01]  /*92d0*/  IMAD.WIDE.U32 R10, R18, c[0x0][0x1f0], R2 ;  /* 0x00007c00120a7a25 */ /* 0x000fe200078e0002 */
[----:B--2---:R-:W-:-:S04]  /*92e0*/  SHF.R.S32.HI R0, RZ, 0x1f, R4 ;  /* 0x0000001fff007819 */ /* 0x004fc80000011404 */
[----:B------:R-:W-:Y:S01]  /*92f0*/  LEA.HI R0, R0, R4, RZ, 0x3 ;  /* 0x0000000400007211 */ /* 0x000fe200078f18ff */
[----:B------:R-:W-:-:S03]  /*9300*/  IMAD R4, R5, c[0x0][0x1f0], RZ ;  /* 0x00007c0005047a24 */ /* 0x000fc600078e02ff */
[----:B------:R-:W-:Y:S01]  /*9310*/  SHF.R.S32.HI R7, RZ, 0x3, R0 ;  /* 0x00000003ff077819 */ /* 0x000fe20000011400 */
[----:B------:R-:W-:-:S03]  /*9320*/  IMAD R0, R18, c[0x0][0x1f4], R4 ;  /* 0x00007d0012007a24 */ /* 0x000fc600078e0204 */
[----:B------:R-:W-:Y:S01]  /*9330*/  ISETP.GE.AND P0, PT, R7, R248, PT ;  /* 0x000000f80700720c */ /* 0x000fe20003f06270 */
[----:B------:R-:W-:-:S12]  /*9340*/  IMAD.IADD R9, R11, 0x1, R0 ;  /* 0x000000010b097824 */ /* 0x000fd800078e0200 */
        /* <DEDUP_REMOVED lines=12> */
.L_x_997:
[----:B------:R-:W-:Y:S05]  /*9410*/  BSYNC B0 ;  /* 0x0000000000007941 */ /* 0x000fea0003800000 */
.L_x_996:
        /* <DEDUP_REMOVED lines=17> */
[----:B-1----:R2:W-:Y:S02]  /*9530*/  @!P0 STG.E.128 [R2.64+0x80], R28 ;  /* 0x0000801c02008986 */ /* 0x0025e4000c101d04 */
.L_x_999:
[----:B------:R-:W-:Y:S05]  /*9540*/  BSYNC B0 ;  /* 0x0000000000007941 */ /* 0x000fea0003800000 */
.L_x_998:
        /* <DEDUP_REMOVED lines=18> */
.L_x_1001:
[----:B------:R-:W-:Y:S05]  /*9670*/  BSYNC B0 ;  /* 0x0000000000007941 */ /* 0x000fea0003800000 */
.L_x_1000:
        /* <DEDUP_REMOVED lines=17> */
[----:B----4-:R1:W-:Y:S02]  /*9790*/  @!P0 STG.E.128 [R2.64+0x80], R44 ;  /* 0x0000802c02008986 */ /* 0x0103e4000c101d04 */
.L_x_1003:
[----:B------:R-:W-:Y:S05]  /*97a0*/  BSYNC B0 ;  /* 0x0000000000007941 */ /* 0x000fea0003800000 */
.L_x_1002:
        /* <DEDUP_REMOVED lines=18> */
.L_x_1005:
[----:B------:R-:W-:Y:S05]  /*98d0*/  BSYNC B0 ;  /* 0x0000000000007941 */ /* 0x000fea0003800000 */
.L_x_1004:
[----:B------:R-:W5:Y:S01]  /*98e0*/  LDL.LU R0, [R1+0xc] ;  /* 0x00000c0001007983 */ /* 0x000f620000300800 */
[----:B------:R-:W-:Y:S01]  /*98f0*/  BSSY B0, `(.L_x_1006) ;  /* 0x0000011000007945 */ /* 0x000fe20003800000 */
[----:B-----5:R-:W-:-:S13]  /*9900*/  ISETP.GE.AND P0, PT, R0, R248, PT ;  /* 0x000000f80000720c */ /* 0x020fda0003f06270 */
        /* <DEDUP_REMOVED lines=15> */
.L_x_1007:
[----:B------:R-:W-:Y:S05]  /*9a00*/  BSYNC B0 ;  /* 0x0000000000007941 */ /* 0x000fea0003800000 */
.L_x_1006:
        /* <DEDUP_REMOVED lines=18> */
.L_x_1009:
[----:B------:R-:W-:Y:S05]  /*9b30*/  BSYNC B0 ;  /* 0x0000000000007941 */ /* 0x000fea0003800000 */
.L_x_1008:
[----:B------:R-:W5:Y:S02]  /*9b40*/  LDL.LU R0, [R1+0x4] ;  /* 0x0000040001007983 */ /* 0x000f640000300800 */
[----:B-----5:R-:W-:-:S13]  /*9b50*/  ISETP.GE.AND P0, PT, R0, R248, PT ;  /* 0x000000f80000720c */ /* 0x020fda0003f06270 */
        /* <DEDUP_REMOVED lines=17> */
.L_x_960:
        /* <DEDUP_REMOVED lines=9> */
[----:B------:R-:W-:Y:S01]  /*9d00*/  IMAD.IADD R19, R113, 0x1, -R10 ;  /* 0x0000000171137824 */ /* 0x000fe200078e0a0a */
[----:B------:R-:W-:-:S04]  /*9d10*/  SHF.R.S32.HI R10, RZ, 0x3, R11 ;  /* 0x00000003ff0a7819 */ /* 0x000fc8000001140b */
[----:B------:R-:W-:Y:S02]  /*9d20*/  SHF.L.U32 R15, R19, 0x3, RZ ;  /* 0x00000003130f7819 */ /* 0x000fe400000006ff */
[----:B------:R-:W-:Y:S02]  /*9d30*/  SHF.R.S32.HI R11, RZ, 0x1f, R10 ;  /* 0x0000001fff0b7819 */ /* 0x000fe4000001140a */
[----:B---3--:R-:W-:Y:S02]  /*9d40*/  ISETP.NE.AND P1, PT, R2, RZ, PT ;  /* 0x000000ff0200720c */ /* 0x008fe40003f25270 */
[----:B------:R-:W-:Y:S02]  /*9d50*/  IADD3 R27, R15, 0x40, RZ ;  /* 0x000000400f1b7810 */ /* 0x000fe40007ffe0ff */
[----:B--2---:R-:W-:-:S04]  /*9d60*/  ISETP.NE.AND P3, PT, R0, RZ, PT ;  /* 0x000000ff0000720c */ /* 0x004fc80003f65270 */
[----:B------:R-:W-:Y:S01]  /*9d70*/  ISETP.NE.OR P2, PT, R2, RZ, !P3 ;  /* 0x000000ff0200720c */ /* 0x000fe20005f45670 */
[----:B------:R-:W-:-:S03]  /*9d80*/  @P4 IMAD.WIDE.U32 R2, R249, c[0x0][0x1e8], RZ ;  /* 0x00007a00f9024a25 */ /* 0x000fc600078e00ff */
[C---:B------:R-:W-:Y:S01]  /*9d90*/  ISETP.NE.OR P0, PT, R249.reuse, -0x1, P2 ;  /* 0xfffffffff900780c */ /* 0x040fe20001705670 */
[----:B------:R-:W-:Y:S01]  /*9da0*/  @P1 IMAD.MOV.U32 R0, RZ, RZ, c[0x0][0x210] ;  /* 0x00008400ff001624 */ /* 0x000fe200078e00ff */
[----:B------:R-:W-:Y:S01]  /*9db0*/  @P4 MOV R8, R2 ;  /* 0x0000000200084202 */ /* 0x000fe20000000f00 */
[----:B-1----:R-:W-:Y:S02]  /*9dc0*/  @!P1 IMAD.MOV.U32 R4, RZ, RZ, c[0x0][0x214] ;  /* 0x00008500ff049624 */ /* 0x002fe400078e00ff */
[----:B------:R-:W-:Y:S02]  /*9dd0*/  @P1 IMAD R0, R0, c[0x0][0x214], RZ ;  /* 0x0000850000001a24 */ /* 0x000fe400078e02ff */
[----:B------:R-:W-:Y:S01]  /*9de0*/  @P4 IMAD R9, R249, c[0x0][0x1ec], R3 ;  /* 0x00007b00f9094a24 */ /* 0x000fe200078e0203 */
[----:B------:R-:W-:Y:S01]  /*9df0*/  @!P1 SEL R0, R4, c[0x0][0x234], !P3 ;  /* 0x00008d0004009a07 */ /* 0x000fe20005800000 */
[----:B------:R-:W-:Y:S02]  /*9e00*/  @P1 IMAD.MOV.U32 R3, RZ, RZ, 0x1 ;  /* 0x00000001ff031424 */ /* 0x000fe400078e00ff */
[----:B------:R-:W-:-:S02]  /*9e10*/  @!P4 IMAD R2, R6, c[0x0][0x1e0], RZ ;  /* 0x000078000602ca24 */ /* 0x000fc400078e02ff */
[----:B------:R-:W-:Y:S02]  /*9e20*/  @!P1 IMAD R3, R0, c[0x0][0x1c0], RZ ;  /* 0x0000700000039a24 */ /* 0x000fe400078e02ff */
[----:B------:R-:W-:-:S04]  /*9e30*/  @!P4 IMAD.WIDE.U32 R4, R24, c[0x0][0x1e0], RZ ;  /* 0x000078001804ca25 */ /* 0x000fc800078e00ff */
[----:B------:R-:W-:Y:S02]  /*9e40*/  @!P4 IMAD R7, R24, c[0x0][0x1e4], R2 ;  /* 0x000079001807ca24 */ /* 0x000fe400078e0202 */
[C---:B------:R-:W-:Y:S02]  /*9e50*/  IMAD R6, R24.reuse, R3, RZ ;  /* 0x0000000318067224 */ /* 0x040fe400078e02ff */
[----:B------:R-:W-:Y:S01]  /*9e60*/  @!P0 IMAD R249, R24, c[0x0][0x214], RZ ;  /* 0x0000850018f98a24 */ /* 0x000fe200078e02ff */
[----:B------:R-:W-:Y:S01]  /*9e70*/  CS2R R2, SRZ ;  /* 0x0000000000027805 */ /* 0x000fe2000001ff00 */
[----:B------:R-:W-:Y:S01]  /*9e80*/  @!P4 IMAD.MOV.U32 R8, RZ, RZ, R4 ;  /* 0x000000ffff08c224 */ /* 0x000fe200078e0004 */
[----:B------:R-:W-:Y:S01]  /*9e90*/  @!P4 IADD3 R9, R5, R7, RZ ;  /* 0x000000070509c210 */ /* 0x000fe20007ffe0ff */
[--C-:B------:R-:W-:Y:S01]  /*9ea0*/  @!P2 IMAD.MOV.U32 R2, RZ, RZ, R249.reuse ;  /* 0x000000ffff02a224 */ /* 0x100fe200078e00f9 */
[----:B------:R-:W-:Y:S01]  /*9eb0*/  SEL R6, R6, RZ, P2 ;  /* 0x000000ff06067207 */ /* 0x000fe20001000000 */
[----:B------:R-:W-:Y:S01]  /*9ec0*/  @P1 IMAD.MOV.U32 R16, RZ, RZ, c[0x0][0x210] ;  /* 0x00008400ff101624 */ /* 0x000fe200078e00ff */
[----:B------:R-:W-:Y:S01]  /*9ed0*/  @!P2 SHF.R.S32.HI R3, RZ, 0x1f, R249 ;  /* 0x0000001fff03a819 */ /* 0x000fe200000114f9 */
[----:B------:R-:W-:Y:S01]  /*9ee0*/  @!P1 IMAD.MOV.U32 R16, RZ, RZ, 0x1 ;  /* 0x00000001ff109424 */ /* 0x000fe200078e00ff */
[----:B------:R-:W-:Y:S01]  /*9ef0*/  SHF.R.S32.HI R5, RZ, 0x1f, R18 ;  /* 0x0000001fff057819 */ /* 0x000fe20000011412 */
[----:B------:R-:W-:Y:S01]  /*9f00*/  IMAD R6, R18, R0, R6 ;  /* 0x0000000012067224 */ /* 0x000fe200078e0206 */
[----:B------:R-:W-:Y:S01]  /*9f10*/  ISETP.GE.AND P2, PT, R10, R14, PT ;  /* 0x0000000e0a00720c */ /* 0x000fe20003f46270 */
[----:B------:R-:W-:Y:S01]  /*9f20*/  IMAD R0, R235, R16, RZ ;  /* 0x00000010eb007224 */ /* 0x000fe200078e02ff */
[----:B------:R-:W-:Y:S01]  /*9f30*/  IADD3 R4, P0, R15, R8, RZ ;  /* 0x000000080f047210 */ /* 0x000fe20007f1e0ff */
[----:B------:R-:W-:-:S03]  /*9f40*/  IMAD R7, R5, c[0x0][0x1f0], RZ ;  /* 0x00007c0005077a24 */ /* 0x000fc600078e02ff */
[----:B------:R-:W-:Y:S01]  /*9f50*/  LEA.HI.X.SX32 R5, R15, R9, 0x1, P0 ;  /* 0x000000090f057211 */ /* 0x000fe200000f0eff */
[----:B------:R-:W-:Y:S01]  /*9f60*/  IMAD R8, R18, c[0x0][0x1f4], R7 ;  /* 0x00007d0012087a24 */ /* 0x000fe200078e0207 */
[----:B------:R-:W-:Y:S02]  /*9f70*/  SHF.R.S32.HI R9, RZ, 0x1f, R0 ;  /* 0x0000001fff097819 */ /* 0x000fe40000011400 */
[----:B------:R-:W-:Y:S01]  /*9f80*/  IADD3 R20, P1, P0, R0, R2, R6 ;  /* 0x0000000200147210 */ /* 0x000fe2000783e006 */
[----:B------:R-:W-:Y:S01]  /*9f90*/  IMAD.WIDE.U32 R12, R18, c[0x0][0x1f0], R4 ;  /* 0x00007c00120c7a25 */ /* 0x000fe200078e0004 */
[----:B------:R-:W-:-:S03]  /*9fa0*/  SHF.R.S32.HI R0, RZ, 0x1f, R6 ;  /* 0x0000001fff007819 */ /* 0x000fc60000011406 */
        /* <DEDUP_REMOVED lines=15> */
.L_x_1011:
[----:B------:R-:W-:Y:S05]  /*a0a0*/  BSYNC B0 ;  /* 0x0000000000007941 */ /* 0x000fea0003800000 */
.L_x_1010:
        /* <DEDUP_REMOVED lines=18> */
.L_x_1013:
[----:B------:R-:W-:Y:S05]  /*a1d0*/  BSYNC B0 ;  /* 0x0000000000007941 */ /* 0x000fea0003800000 */
.L_x_1012:
        /* <DEDUP_REMOVED lines=18> */
.L_x_1015:
[----:B------:R-:W-:Y:S05]  /*a300*/  BSYNC B0 ;  /* 0x0000000000007941 */ /* 0x000fea0003800000 */
.L_x_1014:
        /* <DEDUP_REMOVED lines=18> */
.L_x_1017:
[----:B------:R-:W-:Y:S05]  /*a430*/  BSYNC B0 ;  /* 0x0000000000007941 */ /* 0x000fea0003800000 */
.L_x_1016:
        /* <DEDUP_REMOVED lines=18> */
.L_x_1019:
[----:B------:R-:W-:Y:S05]  /*a560*/  BSYNC B0 ;  /* 0x0000000000007941 */ /* 0x000fea0003800000 */
.L_x_1018:
        /* <DEDUP_REMOVED lines=18> */
.L_x_1021:
[----:B------:R-:W-:Y:S05]  /*a690*/  BSYNC B0 ;  /* 0x0000000000007941 */ /* 0x000fea0003800000 */
.L_x_1020:
        /* <DEDUP_REMOVED lines=18> */
.L_x_1023:
[----:B------:R-:W-:Y:S05]  /*a7c0*/  BSYNC B0 ;  /* 0x0000000000007941 */ /* 0x000fea0003800000 */
.L_x_1022:
        /* <DEDUP_REMOVED lines=18> */
.L_x_1025:
[----:B------:R-:W-:Y:S05]  /*a8f0*/  BSYNC B0 ;  /* 0x0000000000007941 */ /* 0x000fea0003800000 */
.L_x_1024:
        /* <DEDUP_REMOVED lines=17> */
[-C--:B-1----:R-:W-:Y:S02]  /*aa10*/  @!P1 LEA.HI.X.SX32 R3, R0, R17.reuse, 0x1, P0 ;  /* 0x0000001100039211 */ /* 0x082fe400000f0eff */
        /* <DEDUP_REMOVED lines=49> */
.L_x_1026:
        /* <DEDUP_REMOVED lines=13> */
.L_x_2389:


//--------------------- .text._ZN5flash16flash_fwd_kernelI23Flash_fwd_kernel_traitsILi128ELi128ELi32ELi4ELb0ELb0EN7cutlass10bfloat16_tE19Flash_kernel_traitsILi128ELi128ELi32ELi4ES3_EELb0ELb0ELb1ELb0ELb0ELb1ELb0ELb0EEEvNS_16Flash_fwd_paramsE --------------------------
	.section	.text._ZN5flash16flash_fwd_kernelI23Flash_fwd_kernel_traitsILi128ELi128ELi32ELi4ELb0ELb0EN7cutlass10bfloat16_tE19Flash_kernel_traitsILi128ELi128ELi32ELi4ES3_EELb0ELb0ELb1ELb0ELb0ELb1ELb0ELb0EEEvNS_16Flash_fwd_paramsE,"ax",@progbits
	.sectioninfo	@"SHI_REGISTERS=255"
	.align	128
        .global         _ZN5flash16flash_fwd_kernelI23Flash_fwd_kernel_traitsILi128ELi128ELi32ELi4ELb0ELb0EN7cutlass10bfloat16_tE19Flash_kernel_traitsILi128ELi128ELi32ELi4ES3_EELb0ELb0ELb1ELb0ELb0ELb1ELb0ELb0EEEvNS_16Flash_fwd_paramsE
        .type           _ZN5flash16flash_fwd_kernelI23Flash_fwd_kernel_traitsILi128ELi128ELi32ELi4ELb0ELb0EN7cutlass10bfloat16_tE19Flash_kernel_traitsILi128ELi128ELi32ELi4ES3_EELb0ELb0ELb1ELb0ELb0ELb1ELb0ELb0EEEvNS_16Flash_fwd_paramsE,@function
        .size           _ZN5flash16flash_fwd_kernelI23Flash_fwd_kernel_traitsILi128ELi128ELi32ELi4ELb0ELb0EN7cutlass10bfloat16_tE19Flash_kernel_traitsILi128ELi128ELi32ELi4ES3_EELb0ELb0ELb1ELb0ELb0ELb1ELb0ELb0EEEvNS_16Flash_fwd_paramsE,(.L_x_2390 - _ZN5flash16flash_fwd_kernelI23Flash_fwd_kernel_traitsILi128ELi128ELi32ELi4ELb0ELb0EN7cutlass10bfloat16_tE19Flash_kernel_traitsILi128ELi128ELi32ELi4ES3_EELb0ELb0ELb1ELb0ELb0ELb1ELb0ELb0EEEvNS_16Flash_fwd_paramsE)
        .other          _ZN5flash16flash_fwd_kernelI23Flash_fwd_kernel_traitsILi128ELi128ELi32ELi4ELb0ELb0EN7cutlass10bfloat16_tE19Flash_kernel_traitsILi128ELi128ELi32ELi4ES3_EELb0ELb0ELb1ELb0ELb0ELb1ELb0ELb0EEEvNS_16Flash_fwd_paramsE,@"STO_CUDA_ENTRY STV_DEFAULT"
_ZN5flash16flash_fwd_kernelI23Flash_fwd_kernel_traitsILi128ELi128ELi32ELi4ELb0ELb0EN7cutlass10bfloat16_tE19Flash_kernel_traitsILi128ELi128ELi32ELi4ES3_EELb0ELb0ELb1ELb0ELb0ELb1ELb0ELb0EEEvNS_16Flash_fwd_paramsE:
.text._ZN5flash16flash_fwd_kernelI23Flash_fwd_kernel_traitsILi128ELi128ELi32ELi4ELb0ELb0EN7cutlass10bfloat16_tE19Flash_kernel_traitsILi128ELi128ELi32ELi4ES3_EELb0ELb0ELb1ELb0ELb0ELb1ELb0ELb0EEEvNS_16Flash_fwd_paramsE:
        /* <DEDUP_REMOVED lines=56> */
.L_x_1027:
[----:B------:R-:W-:Y:S02]  /*0380*/  ULDC UR6, c[0x0][0x218] ;  /* 0x0000860000067ab9 */ /* 0x000fe40000000800 */
.L_x_1028:
        /* <DEDUP_REMOVED lines=116> */
.L_x_1031:
[----:B------:R-:W-:Y:S05]  /*0ad0*/  BSYNC B0 ;  /* 0x0000000000007941 */ /* 0x000fea0003800000 */
.L_x_1030:
        /* <DEDUP_REMOVED lines=16> */
.L_x_1033:
[----:B------:R-:W-:Y:S05]  /*0be0*/  BSYNC B0 ;  /* 0x0000000000007941 */ /* 0x000fea0003800000 */
.L_x_1032:
        /* <DEDUP_REMOVED lines=16> */
.L_x_1035:
[----:B------:R-:W-:Y:S05]  /*0cf0*/  BSYNC B0 ;  /* 0x0000000000007941 */ /* 0x000fea0003800000 */
.L_x_1034:
        /* <DEDUP_REMOVED lines=16> */
.L_x_1037:
[----:B------:R-:W-:Y:S05]  /*0e00*/  BSYNC B0 ;  /* 0x0000000000007941 */ /* 0x000fea0003800000 */
.L_x_1036:
        /* <DEDUP_REMOVED lines=16> */
.L_x_1039:
[----:B------:R-:W-:Y:S05]  /*0f10*/  BSYNC B0 ;  /* 0x0000000000007941 */ /* 0x000fea0003800000 */
.L_x_1038:
        /* <DEDUP_REMOVED lines=16> */
.L_x_1041:
[----:B------:R-:W-:Y:S05]  /*1020*/  BSYNC B0 ;  /* 0x0000000000007941 */ /* 0x000fea0003800000 */
.L_x_1040:
        /* <DEDUP_REMOVED lines=16> */
.L_x_1043:
[----:B------:R-:W-:Y:S05]  /*1130*/  BSYNC B0 ;  /* 0x0000000000007941 */ /* 0x000fea0003800000 */
.L_x_1042:
        /* <DEDUP_REMOVED lines=16> */
.L_x_1045:
[----:B------:R-:W-:Y:S05]  /*1240*/  BSYNC B0 ;  /* 0x0000000000007941 */ /* 0x000fea0003800000 */
.L_x_1044:
        /* <DEDUP_REMOVED lines=67> */
.L_x_1029:
[----:B-1----:R-:W-:Y:S02]  /*1680*/  UISETP.NE.AND UP0, UPT, UR11, -0x1, UPT ;  /* 0xffffffff0b00788c */ /* 0x002fe4000bf05270 */
        /* <DEDUP_REMOVED lines=14> */
[----:B------:R-:W-:Y:S02]  /*1770*/  @!UP0 UIADD3 UR17, UR25, UR22, URZ ;  /* 0x0000001619118290 */ /* 0x000fe4000fffe03f */
[----:B------:R-:W-:-:S02]  /*1780*/  @UP1 UIMAD UR7, UR23, UR5, UR29 ;  /* 0x00000005170712a4 */ /* 0x000fc4000f8e021d */
[----:B------:R-:W-:Y:S02]  /*1790*/  @!UP0 UMOV UR6, UR24 ;  /* 0x0000001800068c82 */ /* 0x000fe40008000000 */
        /* <DEDUP_REMOVED lines=15> */
.L_x_1046:
        /* <DEDUP_REMOVED lines=46> */
.L_x_1047:
        /* <DEDUP_REMOVED lines=8> */
[----:B------:R-:W-:Y:S01]  /*1bf0*/  LOP3.LUT R0, R2, 0xfffffff8, RZ, 0xc0, !PT ;  /* 0xfffffff802007812 */ /* 0x000fe200078ec0ff */
[----:B------:R-:W-:Y:S01]  /*1c00*/  UIADD3 UR20, UR8, -0x1, URZ ;  /* 0xffffffff08147890 */ /* 0x000fe2000fffe03f */
[----:B------:R-:W-:Y:S01]  /*1c10*/  SHF.R.S32.HI R30, RZ, 0x3, R2 ;  /* 0x00000003ff1e7819 */ /* 0x000fe20000011402 */
[----:B------:R-:W-:Y:S01]  /*1c20*/  UIMAD UR4, UR13, UR5, UR4 ;  /* 0x000000050d0472a4 */ /* 0x000fe2000f8e0204 */
[----:B------:R-:W-:Y:S01]  /*1c30*/  SHF.R.S32.HI R86, RZ, 0x5, R87 ;  /* 0x00000005ff567819 */ /* 0x000fe20000011457 */
[----:B------:R-:W-:Y:S01]  /*1c40*/  IMAD.IADD R26, R88, 0x1, -R0 ;  /* 0x00000001581a7824 */ /* 0x000fe200078e0a00 */
[C---:B------:R-:W-:Y:S01]  /*1c50*/  IADD3 R28, R30.reuse, 0x10, RZ ;  /* 0x000000101e1c7810 */ /* 0x040fe20007ffe0ff */
[----:B------:R-:W-:Y:S01]  /*1c60*/  IMAD.SHL.U32 R0, R30, 0x40, RZ ;  /* 0x000000401e007824 */ /* 0x000fe200078e00ff */
[--C-:B------:R-:W-:Y:S01]  /*1c70*/  SHF.R.S32.HI R31, RZ, 0x1f, R30.reuse ;  /* 0x0000001fff1f7819 */ /* 0x100fe2000001141e */
[----:B------:R-:W-:Y:S01]  /*1c80*/  IMAD.SHL.U32 R24, R26, 0x8, RZ ;  /* 0x000000081a187824 */ /* 0x000fe200078e00ff */
[----:B------:R-:W-:Y:S01]  /*1c90*/  ISETP.GE.AND P0, PT, R28, UR12, PT ;  /* 0x0000000c1c007c0c */ /* 0x000fe2000bf06270 */
[----:B------:R-:W-:Y:S01]  /*1ca0*/  UIMAD UR21, UR20, -0x20, UR15 ;  /* 0xffffffe0141578a4 */ /* 0x000fe2000f8e020f */
[----:B------:R-:W-:Y:S01]  /*1cb0*/  IADD3 R7, R30, 0x20, RZ ;  /* 0x000000201e077810 */ /* 0x000fe20007ffe0ff */
[----:B------:R-:W-:Y:S01]  /*1cc0*/  STL.64 [R1+0x20], R30 ;  /* 0x0000201e01007387 */ /* 0x000fe20000100a00 */
[----:B------:R-:W-:Y:S01]  /*1cd0*/  LOP3.LUT R0, R0, 0x1c0, RZ, 0xc0, !PT ;  /* 0x000001c000007812 */ /* 0x000fe200078ec0ff */
[----:B-1----:R-:W-:Y:S01]  /*1ce0*/  IMAD.WIDE R32, R3, 0x80, R30 ;  /* 0x0000008003207825 */ /* 0x002fe200078e021e */
[----:B------:R-:W-:Y:S01]  /*1cf0*/  SHF.R.S32.HI R25, RZ, 0x1f, R24 ;  /* 0x0000001fff197819 */ /* 0x000fe20000011418 */
[----:B------:R-:W-:Y:S01]  /*1d00*/  STL [R1+0x40], R28 ;  /* 0x0000401c01007387 */ /* 0x000fe20000100800 */
[----:B------:R-:W-:Y:S01]  /*1d10*/  IADD3 R2, P1, R24, UR6, RZ ;  /* 0x0000000618027c10 */ /* 0x000fe2000ff3e0ff */
[----:B------:R-:W-:Y:S01]  /*1d20*/  UMOV UR13, 0x5 ;  /* 0x00000005000d7882 */ /* 0x000fe20000000000 */
[----:B------:R-:W-:Y:S01]  /*1d30*/  ISETP.GE.AND P6, PT, R7, UR12, PT ;  /* 0x0000000c07007c0c */ /* 0x000fe2000bfc6270 */
[----:B------:R-:W-:Y:S01]  /*1d40*/  STL.64 [R1+0x8], R32 ;  /* 0x0000082001007387 */ /* 0x000fe20000100a00 */
[----:B------:R-:W-:Y:S01]  /*1d50*/  SHF.R.U32.HI R4, RZ, 0x3, R0 ;  /* 0x00000003ff047819 */ /* 0x000fe20000011600 */
[----:B------:R-:W-:Y:S01]  /*1d60*/  UISETP.GT.AND UP0, UPT, UR20, UR9, UPT ;  /* 0x000000091400728c */ /* 0x000fe2000bf04270 */
[----:B------:R-:W-:Y:S01]  /*1d70*/  IADD3.X R3, R25, UR17, RZ, P1, !PT ;  /* 0x0000001119037c10 */ /* 0x000fe20008ffe4ff */
[----:B------:R-:W-:Y:S01]  /*1d80*/  STL.64 [R1+0x28], R24 ;  /* 0x0000281801007387 */ /* 0x000fe20000100a00 */
[----:B------:R-:W-:-:S02]  /*1d90*/  LOP3.LUT R0, R0, 0x38, R24, 0xf8, !PT ;  /* 0x0000003800007812 */ /* 0x000fc400078ef818 */
[----:B------:R-:W-:Y:S01]  /*1da0*/  IADD3 R8, R30, 0x30, RZ ;  /* 0x000000301e087810 */ /* 0x000fe20007ffe0ff */
[----:B------:R1:W-:Y:S01]  /*1db0*/  STL [R1+0x4c], R7 ;  /* 0x00004c0701007387 */ /* 0x0003e20000100800 */
[----:B------:R-:W-:Y:S01]  /*1dc0*/  LOP3.LUT R6, R0, R4, RZ, 0x3c, !PT ;  /* 0x0000000400067212 */ /* 0x000fe200078e3cff */
[----:B--2---:R-:W-:Y:S01]  /*1dd0*/  IMAD.WIDE.U32 R2, R5, c[0x0][0x1a8], R2 ;  /* 0x00006a0005027a25 */ /* 0x004fe200078e0002 */
[----:B------:R-:W-:Y:S01]  /*1de0*/  LEA.HI R5, R27, R88, RZ, 0x6 ;  /* 0x000000581b057211 */ /* 0x000fe200078f30ff */
[----:B------:R2:W-:Y:S01]  /*1df0*/  STL [R1+0x54], R8 ;  /* 0x0000540801007387 */ /* 0x0005e20000100800 */
[----:B------:R-:W-:Y:S02]  /*1e00*/  @!P0 IADD3 R4, P1, R32, 0x10, RZ ;  /* 0x0000001020048810 */ /* 0x000fe40007f3e0ff */
[----:B------:R-:W-:Y:S01]  /*1e10*/  ISETP.GE.AND P3, PT, R30, UR12, PT ;  /* 0x0000000c1e007c0c */ /* 0x000fe2000bf66270 */
[----:B------:R-:W-:Y:S01]  /*1e20*/  IMAD.SHL.U32 R5, R5, 0x8, RZ ;  /* 0x0000000805057824 */ /* 0x000fe200078e00ff */
[----:B------:R-:W-:Y:S01]  /*1e30*/  ISETP.GE.AND P5, PT, R8, UR12, PT ;  /* 0x0000000c08007c0c */ /* 0x000fe2000bfa6270 */
[----:B------:R-:W-:Y:S01]  /*1e40*/  @!P0 IMAD.X R0, RZ, RZ, R33, P1 ;  /* 0x000000ffff008224 */ /* 0x000fe200008e0621 */
[----:B------:R-:W-:-:S02]  /*1e50*/  @!P6 IADD3 R10, P1, R32, 0x20, RZ ;  /* 0x00000020200ae810 */ /* 0x000fc40007f3e0ff */
[----:B------:R-:W-:Y:S01]  /*1e60*/  LOP3.LUT R223, R6, 0xfffffe00, R5, 0xf8, !PT ;  /* 0xfffffe0006df7812 */ /* 0x000fe200078ef805 */
[----:B------:R-:W-:Y:S01]  /*1e70*/  @!P0 IMAD R0, R0, c[0x0][0x190], RZ ;  /* 0x0000640000008a24 */ /* 0x000fe200078e02ff */
[----:B------:R-:W-:Y:S01]  /*1e80*/  IADD3 R3, R3, UR4, RZ ;  /* 0x0000000403037c10 */ /* 0x000fe2000fffe0ff */
[----:B------:R-:W-:Y:S01]  /*1e90*/  @!P6 IMAD.X R5, RZ, RZ, R33, P1 ;  /* 0x000000ffff05e224 */ /* 0x000fe200008e0621 */
[----:B------:R-:W-:Y:S01]  /*1ea0*/  IADD3 R22, R30, 0x50, RZ ;  /* 0x000000501e167810 */ /* 0x000fe20007ffe0ff */
[C---:B------:R-:W-:Y:S01]  /*1eb0*/  @!P0 IMAD R19, R4.reuse, c[0x0][0x194], R0 ;  /* 0x0000650004138a24 */ /* 0x040fe200078e0200 */
[----:B------:R-:W-:Y:S01]  /*1ec0*/  ULDC.64 UR4, c[0x0][0x198] ;  /* 0x0000660000047ab9 */ /* 0x000fe20000000a00 */
[----:B------:R-:W-:Y:S01]  /*1ed0*/  @!P3 IMAD R0, R33, c[0x0][0x190], RZ ;  /* 0x000064002100ba24 */ /* 0x000fe200078e02ff */
[----:B------:R-:W-:Y:S01]  /*1ee0*/  USHF.L.U64.HI UR6, UR4, UR13, UR5 ;  /* 0x0000000d04067299 */ /* 0x000fe20008010205 */
[----:B------:R-:W-:Y:S02]  /*1ef0*/  @!P6 IMAD R5, R5, c[0x0][0x190], RZ ;  /* 0x000064000505ea24 */ /* 0x000fe400078e02ff */
[----:B------:R-:W-:Y:S01]  /*1f00*/  @!P0 IMAD.WIDE.U32 R14, R4, c[0x0][0x190], R2 ;  /* 0x00006400040e8a25 */ /* 0x000fe200078e0002 */
[----:B-1----:R-:W-:-:S03]  /*1f10*/  IADD3 R7, R30, 0x40, RZ ;  /* 0x000000401e077810 */ /* 0x002fc60007ffe0ff */
[----:B------:R-:W-:Y:S01]  /*1f20*/  @!P6 IMAD R18, R10, c[0x0][0x194], R5 ;  /* 0x000065000a12ea24 */ /* 0x000fe200078e0205 */
[----:B------:R-:W-:Y:S01]  /*1f30*/  ISETP.GE.AND P4, PT, R7, UR12, PT ;  /* 0x0000000c07007c0c */ /* 0x000fe2000bf86270 */
[----:B------:R1:W-:Y:S01]  /*1f40*/  STL [R1+0x58], R7 ;  /* 0x0000580701007387 */ /* 0x0003e20000100800 */
[C---:B--2---:R-:W-:Y:S01]  /*1f50*/  @!P5 IADD3 R8, P2, R32.reuse, 0x30, RZ ;  /* 0x000000302008d810 */ /* 0x044fe20007f5e0ff */
[----:B------:R-:W-:Y:S02]  /*1f60*/  @!P3 IMAD.WIDE.U32 R4, R32, c[0x0][0x190], R2 ;  /* 0x000064002004ba25 */ /* 0x000fe400078e0002 */
[----:B------:R2:W-:Y:S02]  /*1f70*/  STL [R1+0x44], R22 ;  /* 0x0000441601007387 */ /* 0x0005e40000100800 */
[----:B------:R-:W-:Y:S02]  /*1f80*/  @!P5 IMAD.X R6, RZ, RZ, R33, P2 ;  /* 0x000000ffff06d224 */ /* 0x000fe400010e0621 */
[----:B------:R-:W-:-:S04]  /*1f90*/  @!P6 IMAD.WIDE.U32 R10, R10, c[0x0][0x190], R2 ;  /* 0x000064000a0aea25 */ /* 0x000fc800078e0002 */
[----:B------:R-:W-:Y:S01]  /*1fa0*/  @!P4 IADD3 R16, P1, R32, 0x40, RZ ;  /* 0x000000402010c810 */ /* 0x000fe20007f3e0ff */
[----:B------:R-:W-:Y:S02]  /*1fb0*/  @!P5 IMAD R6, R6, c[0x0][0x190], RZ ;  /* 0x000064000606da24 */ /* 0x000fe400078e02ff */
[----:B------:R-:W-:Y:S02]  /*1fc0*/  IMAD.SHL.U32 R223, R223, 0x2, RZ ;  /* 0x00000002dfdf7824 */ /* 0x000fe400078e00ff */
[----:B------:R-:W-:Y:S01]  /*1fd0*/  @!P5 IMAD R21, R8, c[0x0][0x194], R6 ;  /* 0x000065000815da24 */ /* 0x000fe200078e0206 */
[----:B------:R-:W-:Y:S01]  /*1fe0*/  @!P0 LEA R6, P2, R14, c[0x0][0x160], 0x1 ;  /* 0x000058000e068a11 */ /* 0x000fe200078408ff */
[----:B------:R-:W-:-:S04]  /*1ff0*/  @!P5 IMAD.WIDE.U32 R8, R8, c[0x0][0x190], R2 ;  /* 0x000064000808da25 */ /* 0x000fc800078e0002 */
[----:B------:R-:W-:Y:S02]  /*2000*/  @!P6 IMAD.IADD R11, R11, 0x1, R18 ;  /* 0x000000010b0be824 */ /* 0x000fe400078e0212 */
[----:B-1----:R-:W-:Y:S02]  /*2010*/  @!P3 IMAD R7, R32, c[0x0][0x194], R0 ;  /* 0x000065002007ba24 */ /* 0x002fe400078e0200 */
[----:B------:R-:W-:Y:S01]  /*2020*/  @!P4 IMAD.X R0, RZ, RZ, R33, P1 ;  /* 0x000000ffff00c224 */ /* 0x000fe200008e0621 */
[----:B------:R-:W-:-:S03]  /*2030*/  @!P3 LEA R12, P1, R4, c[0x0][0x160], 0x1 ;  /* 0x00005800040cba11 */ /* 0x000fc600078208ff */
[----:B------:R-:W-:Y:S02]  /*2040*/  @!P4 IMAD R17, R0, c[0x0][0x190], RZ ;  /* 0x000064000011ca24 */ /* 0x000fe400078e02ff */
[----:B------:R-:W-:Y:S02]  /*2050*/  @!P3 IMAD.IADD R0, R5, 0x1, R7 ;  /* 0x000000010500b824 */ /* 0x000fe400078e0207 */
[----:B------:R-:W-:-:S03]  /*2060*/  @!P4 IMAD R17, R16, c[0x0][0x194], R17 ;  /* 0x000065001011ca24 */ /* 0x000fc600078e0211 */
[----:B------:R-:W-:Y:S01]  /*2070*/  @!P3 LEA.HI.X R13, R4, c[0x0][0x164], R0, 0x1, P1 ;  /* 0x00005900040dba11 */ /* 0x000fe200008f0c00 */
[----:B------:R-:W-:Y:S01]  /*2080*/  @!P0 IMAD.IADD R0, R15, 0x1, R19 ;  /* 0x000000010f008824 */ /* 0x000fe200078e0213 */
[----:B------:R-:W-:Y:S01]  /*2090*/  @!P6 LEA R18, P1, R10, c[0x0][0x160], 0x1 ;  /* 0x000058000a12ea11 */ /* 0x000fe200078208ff */
[----:B------:R-:W-:Y:S02]  /*20a0*/  @!P4 IMAD.WIDE.U32 R4, R16, c[0x0][0x190], R2 ;  /* 0x000064001004ca25 */ /* 0x000fe400078e0002 */
[----:B------:R-:W-:Y:S01]  /*20b0*/  @!PT LDS RZ, [RZ] ;  /* 0x00000000fffff984 */ /* 0x000fe20000000800 */
[----:B------:R-:W-:Y:S01]  /*20c0*/  @!PT LDS RZ, [RZ] ;  /* 0x00000000fffff984 */ /* 0x000fe20000000800 */
[----:B------:R-:W-:Y:S01]  /*20d0*/  @!PT LDS RZ, [RZ] ;  /* 0x00000000fffff984 */ /* 0x000fe20000000800 */
[----:B------:R1:W-:Y:S01]  /*20e0*/  @!P3 LDGSTS.E.BYPASS.LTC128B.128 [R223], [R12.64] ;  /* 0x000000000cdfbfae */ /* 0x0003e2000b901d52 */
[----:B------:R-:W-:Y:S01]  /*20f0*/  @!P0 LEA.HI.X R7, R14, c[0x0][0x164], R0, 0x1, P2 ;  /* 0x000059000e078a11 */ /* 0x000fe200010f0c00 */
[----:B------:R-:W-:Y:S01]  /*2100*/  @!P5 IMAD.IADD R0, R9, 0x1, R21 ;  /* 0x000000010900d824 */ /* 0x000fe200078e0215 */
[----:B------:R-:W-:Y:S01]  /*2110*/  @!P6 LEA.HI.X R19, R10, c[0x0][0x164], R11, 0x1, P1 ;  /* 0x000059000a13ea11 */ /* 0x000fe200008f0c0b */
[----:B------:R1:W-:Y:S01]  /*2120*/  @!P3 LDGSTS.E.BYPASS.LTC128B.128 [R223+0x4000], [R12.64+0x80] ;  /* 0x040000800cdfbfae */ /* 0x0003e2000b901d52 */
[----:B------:R-:W-:Y:S01]  /*2130*/  ISETP.GE.AND P3, PT, R22, UR12, PT ;  /* 0x0000000c16007c0c */ /* 0x000fe2000bf66270 */
[----:B------:R-:W-:Y:S01]  /*2140*/  @!P4 IMAD.IADD R5, R5, 0x1, R17 ;  /* 0x000000010505c824 */ /* 0x000fe200078e0211 */
[----:B------:R-:W-:Y:S01]  /*2150*/  IADD3 R10, R30, 0x60, RZ ;  /* 0x000000601e0a7810 */ /* 0x000fe20007ffe0ff */
[----:B------:R3:W-:Y:S01]  /*2160*/  @!P0 LDGSTS.E.BYPASS.LTC128B.128 [R223+0x800], [R6.64] ;  /* 0x0080000006df8fae */ /* 0x0007e2000b901d52 */
[----:B--2---:R-:W-:-:S02]  /*2170*/  @!P4 LEA R22, P1, R4, c[0x0][0x160], 0x1 ;  /* 0x000058000416ca11 */ /* 0x004fc400078208ff */
[----:B------:R-:W-:Y:S01]  /*2180*/  LEA.HI R21, R27, R88, RZ, 0x4 ;  /* 0x000000581b157211 */ /* 0x000fe200078f20ff */
[----:B------:R3:W-:Y:S01]  /*2190*/  @!P0 LDGSTS.E.BYPASS.LTC128B.128 [R223+0x4800], [R6.64+0x80] ;  /* 0x0480008006df8fae */ /* 0x0007e2000b901d52 */
[----:B------:R-:W-:-:S03]  /*21a0*/  @!P4 LEA.HI.X R23, R4, c[0x0][0x164], R5, 0x1, P1 ;  /* 0x000059000417ca11 */ /* 0x000fc600008f0c05 */
[----:B------:R-:W-:Y:S04]  /*21b0*/  STL [R1+0x48], R10 ;  /* 0x0000480a01007387 */ /* 0x000fe80000100800 */
[----:B------:R2:W-:Y:S04]  /*21c0*/  @!P6 LDGSTS.E.BYPASS.LTC128B.128 [R223+0x1000], [R18.64] ;  /* 0x0100000012dfefae */ /* 0x0005e8000b901d52 */
[----:B------:R2:W-:Y:S01]  /*21d0*/  @!P6 LDGSTS.E.BYPASS.LTC128B.128 [R223+0x5000], [R18.64+0x80] ;  /* 0x0500008012dfefae */ /* 0x0005e2000b901d52 */
[----:B------:R-:W-:Y:S02]  /*21e0*/  ISETP.GE.AND P6, PT, R30, UR21, PT ;  /* 0x000000151e007c0c */ /* 0x000fe4000bfc6270 */
[----:B-1----:R-:W-:-:S04]  /*21f0*/  @!P5 LEA R12, P2, R8, c[0x0][0x160], 0x1 ;  /* 0x00005800080cda11 */ /* 0x002fc800078408ff */
[----:B------:R-:W-:Y:S02]  /*2200*/  @!P5 LEA.HI.X R13, R8, c[0x0][0x164], R0, 0x1, P2 ;  /* 0x00005900080dda11 */ /* 0x000fe400010f0c00 */
[----:B------:R-:W-:Y:S02]  /*2210*/  ISETP.GE.AND P2, PT, R10, UR12, PT ;  /* 0x0000000c0a007c0c */ /* 0x000fe4000bf46270 */
[----:B------:R-:W-:Y:S01]  /*2220*/  IADD3 R0, R30, 0x70, RZ ;  /* 0x000000701e007810 */ /* 0x000fe20007ffe0ff */
[----:B------:R1:W-:Y:S01]  /*2230*/  @!P5 LDGSTS.E.BYPASS.LTC128B.128 [R223+0x1800], [R12.64] ;  /* 0x018000000cdfdfae */ /* 0x0003e2000b901d52 */
[----:B---3--:R-:W-:Y:S02]  /*2240*/  @!P3 IADD3 R6, P0, R32, 0x50, RZ ;  /* 0x000000502006b810 */ /* 0x008fe40007f1e0ff */
[----:B------:R-:W-:Y:S01]  /*2250*/  ISETP.GE.AND P1, PT, R0, UR12, PT ;  /* 0x0000000c00007c0c */ /* 0x000fe2000bf26270 */
[----:B------:R3:W-:Y:S02]  /*2260*/  STL [R1+0x50], R0 ;  /* 0x0000500001007387 */ /* 0x0007e40000100800 */
[----:B------:R-:W-:-:S02]  /*2270*/  @!P3 IMAD.X R4, RZ, RZ, R33, P0 ;  /* 0x000000ffff04b224 */ /* 0x000fc400000e0621 */
[----:B------:R1:W-:Y:S01]  /*2280*/  @!P5 LDGSTS.E.BYPASS.LTC128B.128 [R223+0x5800], [R12.64+0x80] ;  /* 0x058000800cdfdfae */ /* 0x0003e2000b901d52 */
[----:B------:R-:W-:Y:S01]  /*2290*/  ISETP.GE.AND P5, PT, R28, UR21, PT ;  /* 0x000000151c007c0c */ /* 0x000fe2000bfa6270 */
[----:B------:R-:W-:Y:S01]  /*22a0*/  @!P3 IMAD R4, R4, c[0x0][0x190], RZ ;  /* 0x000064000404ba24 */ /* 0x000fe200078e02ff */
[C---:B------:R-:W-:Y:S01]  /*22b0*/  @!P2 IADD3 R5, P0, R32.reuse, 0x60, RZ ;  /* 0x000000602005a810 */ /* 0x040fe20007f1e0ff */
[----:B------:R4:W-:Y:S04]  /*22c0*/  @!P4 LDGSTS.E.BYPASS.LTC128B.128 [R223+0x2000], [R22.64] ;  /* 0x0200000016dfcfae */ /* 0x0009e8000b901d52 */
[----:B------:R4:W-:Y:S01]  /*22d0*/  @!P4 LDGSTS.E.BYPASS.LTC128B.128 [R223+0x6000], [R22.64+0x80] ;  /* 0x0600008016dfcfae */ /* 0x0009e2000b901d52 */
[----:B---3--:R-:W-:Y:S01]  /*22e0*/  @!P2 IMAD.X R0, RZ, RZ, R33, P0 ;  /* 0x000000ffff00a224 */ /* 0x008fe200000e0621 */
[----:B------:R-:W-:-:S03]  /*22f0*/  @!P1 IADD3 R9, P0, R32, 0x70, RZ ;  /* 0x0000007020099810 */ /* 0x000fc60007f1e0ff */
[----:B------:R-:W-:Y:S02]  /*2300*/  @!P2 IMAD R10, R0, c[0x0][0x190], RZ ;  /* 0x00006400000aaa24 */ /* 0x000fe400078e02ff */
[C---:B------:R-:W-:Y:S02]  /*2310*/  @!P3 IMAD R0, R6.reuse, c[0x0][0x194], R4 ;  /* 0x000065000600ba24 */ /* 0x040fe400078e0204 */
[----:B------:R-:W-:-:S04]  /*2320*/  @!P3 IMAD.WIDE.U32 R6, R6, c[0x0][0x190], R2 ;  /* 0x000064000606ba25 */ /* 0x000fc800078e0002 */
[----:B------:R-:W-:Y:S01]  /*2330*/  @!P1 IMAD.X R8, RZ, RZ, R33, P0 ;  /* 0x000000ffff089224 */ /* 0x000fe200000e0621 */
[C---:B------:R-:W-:Y:S01]  /*2340*/  @!P3 LEA R16, P0, R6.reuse, c[0x0][0x160], 0x1 ;  /* 0x000058000610ba11 */ /* 0x040fe200078008ff */
[----:B------:R-:W-:Y:S02]  /*2350*/  @!P3 IMAD.IADD R0, R7, 0x1, R0 ;  /* 0x000000010700b824 */ /* 0x000fe400078e0200 */
[C---:B------:R-:W-:Y:S02]  /*2360*/  @!P2 IMAD R10, R5.reuse, c[0x0][0x194], R10 ;  /* 0x00006500050aaa24 */ /* 0x040fe400078e020a */
[----:B------:R-:W-:Y:S01]  /*2370*/  @!P2 IMAD.WIDE.U32 R4, R5, c[0x0][0x190], R2 ;  /* 0x000064000504aa25 */ /* 0x000fe200078e0002 */
[----:B------:R-:W-:-:S03]  /*2380*/  @!P3 LEA.HI.X R17, R6, c[0x0][0x164], R0, 0x1, P0 ;  /* 0x000059000611ba11 */ /* 0x000fc600000f0c00 */
[----:B------:R-:W-:Y:S01]  /*2390*/  @!P1 IMAD R8, R8, c[0x0][0x190], RZ ;  /* 0x0000640008089a24 */ /* 0x000fe200078e02ff */
[C---:B------:R-:W-:Y:S01]  /*23a0*/  @!P2 LEA R14, P0, R4.reuse, c[0x0][0x160], 0x1 ;  /* 0x00005800040eaa11 */ /* 0x040fe200078008ff */
[----:B------:R-:W-:Y:S01]  /*23b0*/  @!P2 IMAD.IADD R0, R5, 0x1, R10 ;  /* 0x000000010500a824 */ /* 0x000fe200078e020a */
[----:B------:R3:W-:Y:S01]  /*23c0*/  @!P3 LDGSTS.E.BYPASS.LTC128B.128 [R223+0x2800], [R16.64] ;  /* 0x0280000010dfbfae */ /* 0x0007e2000b901d52 */
[C---:B------:R-:W-:Y:S02]  /*23d0*/  @!P1 IMAD R6, R9.reuse, c[0x0][0x194], R8 ;  /* 0x0000650009069a24 */ /* 0x040fe400078e0208 */
[----:B------:R-:W-:Y:S01]  /*23e0*/  @!P1 IMAD.WIDE.U32 R2, R9, c[0x0][0x190], R2 ;  /* 0x0000640009029a25 */ /* 0x000fe200078e0002 */
[----:B------:R-:W-:Y:S01]  /*23f0*/  @!P2 LEA.HI.X R15, R4, c[0x0][0x164], R0, 0x1, P0 ;  /* 0x00005900040faa11 */ /* 0x000fe200000f0c00 */
[----:B------:R3:W-:Y:S01]  /*2400*/  @!P3 LDGSTS.E.BYPASS.LTC128B.128 [R223+0x6800], [R16.64+0x80] ;  /* 0x0680008010dfbfae */ /* 0x0007e2000b901d52 */
[----:B------:R-:W-:Y:S01]  /*2410*/  SHF.R.S32.HI R9, RZ, 0x4, R21 ;  /* 0x00000004ff097819 */ /* 0x000fe20000011415 */
[----:B------:R-:W-:Y:S01]  /*2420*/  @!P1 IMAD.IADD R3, R3, 0x1, R6 ;  /* 0x0000000103039824 */ /* 0x000fe200078e0206 */
[----:B------:R-:W-:Y:S01]  /*2430*/  @!P1 LEA R10, P0, R2, c[0x0][0x160], 0x1 ;  /* 0x00005800020a9a11 */ /* 0x000fe200078008ff */
[----:B------:R-:W-:Y:S01]  /*2440*/  IMAD R0, R31, c[0x0][0x198], RZ ;  /* 0x000066001f007a24 */ /* 0x000fe200078e02ff */
[----:B------:R-:W-:Y:S01]  /*2450*/  LEA.HI R6, R21, R9, RZ, 0x1 ;  /* 0x0000000915067211 */ /* 0x000fe200078f08ff */
[----:B------:R-:W-:Y:S01]  /*2460*/  IMAD.WIDE.U32 R4, R30, c[0x0][0x198], R24 ;  /* 0x000066001e047a25 */ /* 0x000fe200078e0018 */
[----:B------:R-:W-:Y:S01]  /*2470*/  @!P1 LEA.HI.X R11, R2, c[0x0][0x164], R3, 0x1, P0 ;  /* 0x00005900020b9a11 */ /* 0x000fe200000f0c03 */
[----:B------:R5:W-:Y:S01]  /*2480*/  @!P2 LDGSTS.E.BYPASS.LTC128B.128 [R223+0x3000], [R14.64] ;  /* 0x030000000edfafae */ /* 0x000be2000b901d52 */
[----:B------:R-:W-:Y:S01]  /*2490*/  LOP3.LUT R6, R6, 0xfffffffe, RZ, 0xc0, !PT ;  /* 0xfffffffe06067812 */ /* 0x000fe200078ec0ff */
[----:B------:R-:W-:Y:S01]  /*24a0*/  IMAD R0, R30, c[0x0][0x19c], R0 ;  /* 0x000067001e007a24 */ /* 0x000fe200078e0200 */
[----:B------:R-:W-:Y:S01]  /*24b0*/  IADD3 R4, P0, R4, UR22, RZ ;  /* 0x0000001604047c10 */ /* 0x000fe2000ff1e0ff */
[----:B------:R-:W-:Y:S01]  /*24c0*/  IMAD R7, R31, c[0x0][0x1a0], RZ ;  /* 0x000068001f077a24 */ /* 0x000fe200078e02ff */
[----:B------:R-:W-:Y:S01]  /*24d0*/  USHF.R.S32.HI UR22, URZ, 0x1f, UR20 ;  /* 0x0000001f3f167899 */ /* 0x000fe20008011414 */
[C---:B------:R-:W-:Y:S01]  /*24e0*/  IMAD.WIDE.U32 R2, R30.reuse, c[0x0][0x1a0], R24 ;  /* 0x000068001e027a25 */ /* 0x040fe200078e0018 */
[----:B------:R-:W-:Y:S01]  /*24f0*/  IADD3.X R5, R5, UR7, R0, P0, !PT ;  /* 0x0000000705057c10 */ /* 0x000fe200087fe400 */
[----:B------:R-:W-:Y:S01]  /*2500*/  USHF.L.U32 UR7, UR4, 0x5, URZ ;  /* 0x0000000504077899 */ /* 0x000fe2000800063f */
[----:B------:R5:W-:Y:S01]  /*2510*/  @!P2 LDGSTS.E.BYPASS.LTC128B.128 [R223+0x7000], [R14.64+0x80] ;  /* 0x070000800edfafae */ /* 0x000be2000b901d52 */
[----:B------:R-:W-:Y:S01]  /*2520*/  IMAD R0, R30, c[0x0][0x1a4], R7 ;  /* 0x000069001e007a24 */ /* 0x000fe200078e0207 */
[----:B------:R-:W-:Y:S01]  /*2530*/  IADD3 R8, P0, R2, UR24, RZ ;  /* 0x0000001802087c10 */ /* 0x000fe2000ff1e0ff */
[----:B------:R-:W-:Y:S01]  /*2540*/  IMAD.IADD R25, R9, 0x1, -R6 ;  /* 0x0000000109197824 */ /* 0x000fe200078e0a06 */
[----:B------:R-:W-:Y:S01]  /*2550*/  SHF.R.S32.HI R7, RZ, 0x1f, R20 ;  /* 0x0000001fff077819 */ /* 0x000fe20000011414 */
[C---:B------:R-:W-:Y:S01]  /*2560*/  IMAD.WIDE.U32 R32, R20.reuse, c[0x0][0x1b0], R4 ;  /* 0x00006c0014207a25 */ /* 0x040fe200078e0004 */
[----:B------:R-:W-:Y:S01]  /*2570*/  IADD3.X R9, R3, UR23, R0, P0, !PT ;  /* 0x0000001703097c10 */ /* 0x000fe200087fe400 */
[----:B------:R-:W-:Y:S01]  /*2580*/  USHF.L.U64.HI UR23, UR4, UR10, UR5 ;  /* 0x0000000a04177299 */ /* 0x000fe20008010205 */
[----:B------:R3:W-:Y:S01]  /*2590*/  @!P1 LDGSTS.E.BYPASS.LTC128B.128 [R223+0x3800], [R10.64] ;  /* 0x038000000adf9fae */ /* 0x0007e2000b901d52 */
[----:B------:R-:W-:Y:S01]  /*25a0*/  IMAD R0, R7, c[0x0][0x1b0], RZ ;  /* 0x00006c0007007a24 */ /* 0x000fe200078e02ff */
[----:B------:R-:W-:Y:S01]  /*25b0*/  UIMAD UR5, UR6, UR20, URZ ;  /* 0x00000014060572a4 */ /* 0x000fe2000f8e023f */
[----:B------:R-:W-:Y:S01]  /*25c0*/  IMAD.MOV.U32 R90, RZ, RZ, R32 ;  /* 0x000000ffff5a7224 */ /* 0x000fe200078e0020 */
[----:B------:R-:W-:Y:S01]  /*25d0*/  USHF.L.U32 UR24, UR4, 0x4, URZ ;  /* 0x0000000404187899 */ /* 0x000fe2000800063f */
[----:B------:R-:W-:Y:S01]  /*25e0*/  IMAD R2, R20, c[0x0][0x1b4], R0 ;  /* 0x00006d0014027a24 */ /* 0x000fe200078e0200 */
[----:B------:R-:W-:Y:S01]  /*25f0*/  LOP3.LUT R0, R21, 0xfffffff0, RZ, 0xc0, !PT ;  /* 0xfffffff015007812 */ /* 0x000fe200078ec0ff */
[----:B------:R-:W-:Y:S01]  /*2600*/  IMAD.U32 R21, RZ, RZ, UR20 ;  /* 0x00000014ff157e24 */ /* 0x000fe2000f8e00ff */
[----:B------:R-:W-:Y:S01]  /*2610*/  UIMAD UR5, UR22, UR7, UR5 ;  /* 0x00000007160572a4 */ /* 0x000fe2000f8e0205 */
[----:B------:R-:W-:Y:S01]  /*2620*/  IMAD.IADD R91, R33, 0x1, R2 ;  /* 0x00000001215b7824 */ /* 0x000fe200078e0202 */
[----:B------:R3:W-:Y:S01]  /*2630*/  @!P1 LDGSTS.E.BYPASS.LTC128B.128 [R223+0x7800], [R10.64+0x80] ;  /* 0x078000800adf9fae */ /* 0x0007e2000b901d52 */
[----:B------:R-:W-:Y:S01]  /*2640*/  IMAD.SHL.U32 R5, R26, 0x40, RZ ;  /* 0x000000401a057824 */ /* 0x000fe200078e00ff */
[----:B------:R-:W-:Y:S01]  /*2650*/  ISETP.GE.AND P3, PT, R30, UR21, PT ;  /* 0x000000151e007c0c */ /* 0x000fe2000bf66270 */
[----:B------:R-:W-:Y:S01]  /*2660*/  IMAD.WIDE.U32 R2, R21, UR7, R90 ;  /* 0x0000000715027c25 */ /* 0x000fe2000f8e005a */
[----:B------:R-:W-:Y:S01]  /*2670*/  ISETP.GE.AND P2, PT, R28, UR21, PT ;  /* 0x000000151c007c0c */ /* 0x000fe2000bf46270 */
[----:B------:R-:W-:Y:S01]  /*2680*/  STL.64 [R1+0x18], R32 ;  /* 0x0000182001007387 */ /* 0x000fe20000100a00 */
[----:B------:R-:W-:Y:S01]  /*2690*/  LOP3.LUT R5, R5, 0x1c0, RZ, 0xc0, !PT ;  /* 0x000001c005057812 */ /* 0x000fe200078ec0ff */
[----:B-1----:R-:W-:Y:S01]  /*26a0*/  IMAD.SHL.U32 R12, R30, 0x8, RZ ;  /* 0x000000081e0c7824 */ /* 0x002fe200078e00ff */
[----:B------:R-:W-:Y:S01]  /*26b0*/  IADD3 R6, R3, UR5, RZ ;  /* 0x0000000503067c10 */ /* 0x000fe2000fffe0ff */
[----:B------:R-:W-:Y:S01]  /*26c0*/  IMAD.IADD R0, R88, 0x1, -R0 ;  /* 0x0000000158007824 */ /* 0x000fe200078e0a00 */
[----:B------:R-:W-:Y:S01]  /*26d0*/  @!P6 LEA R4, P0, R2, c[0x0][0x168], 0x1 ;  /* 0x00005a000204ea11 */ /* 0x000fe200078008ff */
[----:B------:R-:W-:Y:S01]  /*26e0*/  ULDC.64 UR4, c[0x0][0x1a0] ;  /* 0x0000680000047ab9 */ /* 0x000fe20000000a00 */
[----:B--2---:R-:W-:Y:S01]  /*26f0*/  LOP3.LUT R18, R5, 0x8, R12, 0xf8, !PT ;  /* 0x0000000805127812 */ /* 0x004fe200078ef80c */
[----:B------:R-:W-:Y:S01]  /*2700*/  USHF.L.U64.HI UR13, UR4, UR13, UR5 ;  /* 0x0000000d040d7299 */ /* 0x000fe20008010205 */
[----:B------:R-:W-:Y:S01]  /*2710*/  SHF.R.U32.HI R12, RZ, 0x3, R5 ;  /* 0x00000003ff0c7819 */ /* 0x000fe20000011605 */
[----:B------:R-:W-:Y:S01]  /*2720*/  IMAD.WIDE.U32 R8, R20, c[0x0][0x1b8], R8 ;  /* 0x00006e0014087a25 */ /* 0x000fe200078e0008 */
[C---:B------:R-:W-:Y:S01]  /*2730*/  @!P6 LEA.HI.X R5, R2.reuse, c[0x0][0x16c], R6, 0x1, P0 ;  /* 0x00005b000205ea11 */ /* 0x040fe200000f0c06 */
[----:B------:R-:W-:Y:S01]  /*2740*/  USHF.L.U32 UR17, UR4, 0x5, URZ ;  /* 0x0000000504117899 */ /* 0x000fe2000800063f */
[----:B------:R-:W-:Y:S01]  /*2750*/  @!P5 IADD3 R3, P0, R2, UR24, RZ ;  /* 0x000000180203dc10 */ /* 0x000fe2000ff1e0ff */
[----:B------:R-:W-:Y:S01]  /*2760*/  UIMAD UR26, UR13, UR20, URZ ;  /* 0x000000140d1a72a4 */ /* 0x000fe2000f8e023f */
[----:B------:R-:W-:Y:S01]  /*2770*/  SHF.R.S32.HI R19, RZ, 0x1f, R0 ;  /* 0x0000001fff137819 */ /* 0x000fe20000011400 */
[----:B------:R1:W-:Y:S01]  /*2780*/  @!P6 LDGSTS.E.BYPASS.LTC128B.128 [R223+0x8000], [R4.64] ;  /* 0x0800000004dfefae */ /* 0x0003e2000b901d52 */
[----:B------:R-:W-:Y:S01]  /*2790*/  @!P5 IADD3.X R6, R6, UR23, RZ, P0, !PT ;  /* 0x000000170606dc10 */ /* 0x000fe200087fe4ff */
[----:B------:R-:W-:Y:S01]  /*27a0*/  UIMAD UR26, UR22, UR17, UR26 ;  /* 0x00000011161a72a4 */ /* 0x000fe2000f8e021a */
[----:B------:R-:W-:Y:S01]  /*27b0*/  @!P5 LEA R2, P0, R3, c[0x0][0x168], 0x1 ;  /* 0x00005a000302da11 */ /* 0x000fe200078008ff */
[----:B------:R1:W-:Y:S01]  /*27c0*/  @!P6 LDGSTS.E.BYPASS.LTC128B.128 [R223+0x9000], [R4.64+0x80] ;  /* 0x0900008004dfefae */ /* 0x0003e2000b901d52 */
[----:B------:R-:W-:Y:S01]  /*27d0*/  LEA.HI R19, R19, R0, RZ, 0x3 ;  /* 0x0000000013137211 */ /* 0x000fe200078f18ff */
[----:B------:R-:W-:Y:S01]  /*27e0*/  USHF.L.U32 UR25, UR4, 0x4, URZ ;  /* 0x0000000404197899 */ /* 0x000fe2000800063f */
[----:B------:R-:W-:Y:S01]  /*27f0*/  @!P5 LEA.HI.X R3, R3, c[0x0][0x16c], R6, 0x1, P0 ;  /* 0x00005b000303da11 */ /* 0x000fe200000f0c06 */
[----:B------:R-:W-:Y:S01]  /*2800*/  IMAD.MOV.U32 R6, RZ, RZ, R8 ;  /* 0x000000ffff067224 */ /* 0x000fe200078e0008 */
[----:B------:R-:W-:Y:S01]  /*2810*/  LOP3.LUT R13, R19, 0xfffffff8, RZ, 0xc0, !PT ;  /* 0xfffffff8130d7812 */ /* 0x000fe200078ec0ff */
[----:B------:R-:W-:Y:S01]  /*2820*/  USHF.L.U64.HI UR4, UR4, UR10, UR5 ;  /* 0x0000000a04047299 */ /* 0x000fe20008010205 */
[----:B------:R-:W-:Y:S01]  /*2830*/  STL.64 [R1+0x10], R90 ;  /* 0x0000105a01007387 */ /* 0x000fe20000100a00 */
[----:B------:R-:W-:Y:S01]  /*2840*/  LOP3.LUT R12, R18, R12, RZ, 0x3c, !PT ;  /* 0x0000000c120c7212 */ /* 0x000fe200078e3cff */
[----:B------:R-:W-:Y:S01]  /*2850*/  UIADD3 UR21, UR15, 0x1, -UR16 ;  /* 0x000000010f157890 */ /* 0x000fe2000fffe810 */
[----:B------:R-:W-:Y:S01]  /*2860*/  IMAD.IADD R24, R0, 0x1, -R13 ;  /* 0x0000000100187824 */ /* 0x000fe200078e0a0d */
[----:B------:R2:W-:Y:S01]  /*2870*/  @!P5 LDGSTS.E.BYPASS.LTC128B.128 [R223+0x8800], [R2.64] ;  /* 0x0880000002dfdfae */ /* 0x0005e2000b901d52 */
[----:B------:R-:W-:Y:S01]  /*2880*/  IMAD R0, R7, c[0x0][0x1b8], RZ ;  /* 0x00006e0007007a24 */ /* 0x000fe200078e02ff */
[----:B------:R-:W-:-:S02]  /*2890*/  ULDC UR10, c[0x0][0x2e4] ;  /* 0x0000b900000a7ab9 */ /* 0x000fc40000000800 */
[----:B------:R2:W-:Y:S01]  /*28a0*/  @!P5 LDGSTS.E.BYPASS.LTC128B.128 [R223+0x9800], [R2.64+0x80] ;  /* 0x0980008002dfdfae */ /* 0x0005e2000b901d52 */
[----:B------:R-:W-:Y:S01]  /*28b0*/  IMAD R7, R20, c[0x0][0x1bc], R0 ;  /* 0x00006f0014077a24 */ /* 0x000fe200078e0200 */
[----:B------:R-:W-:Y:S01]  /*28c0*/  ULDC UR5, c[0x0][0x2e8] ;  /* 0x0000ba0000057ab9 */ /* 0x000fe20000000800 */
[----:B------:R-:W-:Y:S01]  /*28d0*/  IMAD.SHL.U32 R0, R24, 0x40, RZ ;  /* 0x0000004018007824 */ /* 0x000fe200078e00ff */
[----:B------:R-:W0:Y:S01]  /*28e0*/  LDGDEPBAR ;  /* 0x00000000000079af */ /* 0x000e220000000000 */
[----:B------:R-:W-:Y:S01]  /*28f0*/  IMAD.IADD R7, R9, 0x1, R7 ;  /* 0x0000000109077824 */ /* 0x000fe200078e0207 */
[----:B------:R-:W-:Y:S02]  /*2900*/  UIADD3 UR10, UR15, -UR10, -UR16 ;  /* 0x8000000a0f0a7290 */ /* 0x000fe4000fffe810 */
[----:B------:R-:W-:Y:S01]  /*2910*/  LOP3.LUT R0, R0, 0x1c0, RZ, 0xc0, !PT ;  /* 0x000001c000007812 */ /* 0x000fe200078ec0ff */
[----:B------:R3:W-:Y:S01]  /*2920*/  STL.64 [R1+0x30], R8 ;  /* 0x0000300801007387 */ /* 0x0007e20000100a00 */
[----:B------:R-:W-:Y:S01]  /*2930*/  UIADD3 UR5, UR21, UR5, URZ ;  /* 0x0000000515057290 */ /* 0x000fe2000fffe03f */
[----:B-1----:R-:W-:-:S02]  /*2940*/  IMAD.SHL.U32 R5, R19, 0x40, RZ ;  /* 0x0000004013057824 */ /* 0x002fc400078e00ff */
[----:B------:R1:W-:Y:S03]  /*2950*/  STL.64 [R1+0x38], R6 ;  /* 0x0000380601007387 */ /* 0x0003e60000100a00 */
[----:B------:R-:W-:Y:S01]  /*2960*/  LOP3.LUT R84, R5, 0xfffffe00, RZ, 0xc0, !PT ;  /* 0xfffffe0005547812 */ /* 0x000fe200078ec0ff */
[----:B--2---:R-:W-:Y:S01]  /*2970*/  IMAD.SHL.U32 R2, R25, 0x8, RZ ;  /* 0x0000000819027824 */ /* 0x004fe200078e00ff */
[----:B------:R-:W-:-:S04]  /*2980*/  DEPBAR.LE SB0, 0x0 ;  /* 0x000080000000791a */ /* 0x000fc80000000000 */
[----:B------:R-:W-:Y:S01]  /*2990*/  BAR.SYNC.DEFER_BLOCKING 0x0 ;  /* 0x0000000000007b1d */ /* 0x000fe20000010000 */
[----:B------:R-:W-:Y:S01]  /*29a0*/  LOP3.LUT R4, R0, 0x8, R2, 0xf8, !PT ;  /* 0x0000000800047812 */ /* 0x000fe200078ef802 */
[----:B------:R-:W-:Y:S01]  /*29b0*/  IMAD.WIDE.U32 R2, R21, UR17, R6 ;  /* 0x0000001115027c25 */ /* 0x000fe2000f8e0006 */
[----:B------:R-:W-:-:S03]  /*29c0*/  SHF.R.U32.HI R0, RZ, 0x3, R0 ;  /* 0x00000003ff007819 */ /* 0x000fc60000011600 */
[----:B---3--:R-:W-:Y:S01]  /*29d0*/  IMAD R8, R86, 0x400, R84 ;  /* 0x0000040056087824 */ /* 0x008fe200078e0254 */
[----:B------:R-:W-:Y:S02]  /*29e0*/  LOP3.LUT R85, R4, R0, RZ, 0x3c, !PT ;  /* 0x0000000004557212 */ /* 0x000fe400078e3cff */
[----:B------:R-:W-:Y:S02]  /*29f0*/  IADD3 R0, R3, UR26, RZ ;  /* 0x0000001a03007c10 */ /* 0x000fe4000fffe0ff */
[C---:B------:R-:W-:Y:S02]  /*2a00*/  @!P3 LEA R4, P1, R2.reuse, c[0x0][0x170], 0x1 ;  /* 0x00005c000204ba11 */ /* 0x040fe400078208ff */
[C---:B------:R-:W-:Y:S02]  /*2a10*/  @!P2 IADD3 R3, P0, R2.reuse, UR25, RZ ;  /* 0x000000190203ac10 */ /* 0x040fe4000ff1e0ff */
[----:B------:R-:W-:Y:S02]  /*2a20*/  @!P3 LEA.HI.X R5, R2, c[0x0][0x174], R0, 0x1, P1 ;  /* 0x00005d000205ba11 */ /* 0x000fe400008f0c00 */
[----:B------:R-:W-:Y:S01]  /*2a30*/  @!P2 IADD3.X R2, R0, UR4, RZ, P0, !PT ;  /* 0x000000040002ac10 */ /* 0x000fe200087fe4ff */
[----:B------:R-:W-:Y:S01]  /*2a40*/  IMAD R0, R25, 0x200, R12 ;  /* 0x0000020019007824 */ /* 0x000fe200078e020c */
[----:B-1----:R-:W-:-:S03]  /*2a50*/  @!P2 LEA R6, P0, R3, c[0x0][0x170], 0x1 ;  /* 0x00005c000306aa11 */ /* 0x002fc600078008ff */
[----:B------:R-:W-:Y:S01]  /*2a60*/  IMAD.SHL.U32 R208, R0, 0x2, RZ ;  /* 0x0000000200d07824 */ /* 0x000fe200078e00ff */
[----:B------:R-:W-:Y:S01]  /*2a70*/  @!P2 LEA.HI.X R7, R3, c[0x0][0x174], R2, 0x1, P0 ;  /* 0x00005d000307aa11 */ /* 0x000fe200000f0c02 */
[----:B------:R-:W-:Y:S01]  /*2a80*/  IMAD.IADD R2, R85, 0x1, R8 ;  /* 0x0000000155027824 */ /* 0x000fe200078e0208 */
[----:B------:R-:W-:Y:S01]  /*2a90*/  @P3 STS.128 [R223+0xa000], RZ ;  /* 0x00a000ffdf003388 */ /* 0x000fe20000000c00 */
[----:B------:R-:W-:Y:S01]  /*2aa0*/  IMAD.MOV.U32 R3, RZ, RZ, 0x10 ;  /* 0x00000010ff037424 */ /* 0x000fe200078e00ff */
[----:B------:R-:W-:Y:S01]  /*2ab0*/  IADD3 R219, R208, 0x8020, RZ ;  /* 0x00008020d0db7810 */ /* 0x000fe20007ffe0ff */
[----:B------:R-:W-:Y:S01]  /*2ac0*/  IMAD.SHL.U32 R210, R2, 0x2, RZ ;  /* 0x0000000202d27824 */ /* 0x000fe200078e00ff */
[----:B------:R-:W-:Y:S01]  /*2ad0*/  @P3 STS.128 [R223+0xb000], RZ ;  /* 0x00b000ffdf003388 */ /* 0x000fe20000000c00 */
[----:B------:R-:W-:Y:S01]  /*2ae0*/  IMAD.MOV.U32 R0, RZ, RZ, -0x20 ;  /* 0xffffffe0ff007424 */ /* 0x000fe200078e00ff */
[----:B------:R-:W-:Y:S02]  /*2af0*/  IADD3 R2, R208, 0x8000, RZ ;  /* 0x00008000d0027810 */ /* 0x000fe40007ffe0ff */
        /* <DEDUP_REMOVED lines=13> */
[----:B------:R-:W-:Y:S02]  /*2bd0*/  LDSM.16.M88.4 R16, [R208+0x8000] ;  /* 0x00800000d010783b */ /* 0x000fe40000000200 */
[----:B------:R-:W-:Y:S02]  /*2be0*/  SEL R3, R3, 0xfffffff0, !P1 ;  /* 0xfffffff003037807 */ /* 0x000fe40004800000 */
[----:B----4-:R-:W-:Y:S01]  /*2bf0*/  LDSM.16.M88.4 R20, [R208+0x8800] ;  /* 0x00880000d014783b */ /* 0x010fe20000000200 */
[----:B------:R-:W-:Y:S02]  /*2c00*/  SEL R0, R0, 0x20, P2 ;  /* 0x0000002000007807 */ /* 0x000fe40001000000 */
[----:B------:R-:W-:Y:S01]  /*2c10*/  R2P PR, R26, 0x6 ;  /* 0x000000061a007804 */ /* 0x000fe20000000000 */
[----:B-----5:R-:W2:Y:S01]  /*2c20*/  LDSM.16.M88.4 R12, [R210] ;  /* 0x00000000d20c783b */ /* 0x020ea20000000200 */
[--C-:B------:R-:W-:Y:S02]  /*2c30*/  IMAD R212, R3, 0x2, R210.reuse ;  /* 0x0000000203d47824 */ /* 0x100fe400078e02d2 */
[C---:B------:R-:W-:Y:S01]  /*2c40*/  IMAD R218, R0.reuse, 0x2, R210 ;  /* 0x0000000200da7824 */ /* 0x040fe200078e02d2 */
[----:B------:R-:W0:Y:S01]  /*2c50*/  LDGDEPBAR ;  /* 0x00000000000079af */ /* 0x000e220000000000 */
[----:B------:R-:W-:-:S03]  /*2c60*/  IMAD R217, R0, 0x2, R212 ;  /* 0x0000000200d97824 */ /* 0x000fc600078e02d4 */
[----:B------:R-:W-:Y:S04]  /*2c70*/  LDSM.16.M88.4 R8, [R212+0x2000] ;  /* 0x00200000d408783b */ /* 0x000fe80000000200 */
[----:B------:R-:W-:Y:S01]  /*2c80*/  @P1 IADD3 R219, R2, -0x20, RZ ;  /* 0xffffffe002db1810 */ /* 0x000fe20007ffe0ff */
[----:B------:R-:W-:Y:S01]  /*2c90*/  LDSM.16.M88.4 R24, [R212] ;  /* 0x00000000d418783b */ /* 0x000fe20000000200 */
[----:B------:R-:W-:Y:S02]  /*2ca0*/  IMAD.MOV.U32 R2, RZ, RZ, 0x40 ;  /* 0x00000040ff027424 */ /* 0x000fe400078e00ff */
[C---:B------:R-:W-:Y:S01]  /*2cb0*/  IADD3 R222, R219.reuse, 0x800, RZ ;  /* 0x00000800dbde7810 */ /* 0x040fe20007ffe0ff */
[----:B-1----:R-:W1:Y:S01]  /*2cc0*/  LDSM.16.M88.4 R4, [R210+0x2000] ;  /* 0x00200000d204783b */ /* 0x002e620000000200 */
[----:B------:R-:W-:-:S02]  /*2cd0*/  IADD3 R221, R219, 0x1000, RZ ;  /* 0x00001000dbdd7810 */ /* 0x000fc40007ffe0ff */
[----:B------:R-:W-:Y:S01]  /*2ce0*/  SEL R2, R2, 0xffffffc0, !P2 ;  /* 0xffffffc002027807 */ /* 0x000fe20005000000 */
[----:B------:R-:W3:Y:S01]  /*2cf0*/  LDSM.16.M88.4 R28, [R219] ;  /* 0x00000000db1c783b */ /* 0x000ee20000000200 */
[----:B------:R-:W-:-:S03]  /*2d00*/  IADD3 R220, R219, 0x1800, RZ ;  /* 0x00001800dbdc7810 */ /* 0x000fc60007ffe0ff */
[----:B------:R-:W4:Y:S01]  /*2d10*/  LDSM.16.M88.4 R36, [R219+0x800] ;  /* 0x00080000db24783b */ /* 0x000f220000000200 */
[----:B------:R-:W-:Y:S02]  /*2d20*/  IMAD.IADD R216, R208, 0x1, R2 ;  /* 0x00000001d0d87824 */ /* 0x000fe400078e0202 */
[----:B------:R-:W-:Y:S01]  /*2d30*/  IMAD.IADD R215, R2, 0x1, R219 ;  /* 0x0000000102d77824 */ /* 0x000fe200078e02db */
[----:B------:R-:W-:Y:S02]  /*2d40*/  LOP3.LUT R2, R87, 0xffffffe0, RZ, 0xc0, !PT ;  /* 0xffffffe057027812 */ /* 0x000fe400078ec0ff */
[----:B------:R-:W-:Y:S03]  /*2d50*/  LDSM.16.M88.4 R32, [R216+0x8000] ;  /* 0x00800000d820783b */ /* 0x000fe60000000200 */
[C---:B------:R-:W-:Y:S01]  /*2d60*/  IMAD.IADD R2, R88.reuse, 0x1, -R2 ;  /* 0x0000000158027824 */ /* 0x040fe200078e0a02 */
[----:B------:R-:W-:Y:S01]  /*2d70*/  LDSM.16.M88.4 R56, [R216+0x8800] ;  /* 0x00880000d838783b */ /* 0x000fe20000000200 */
[----:B------:R-:W-:Y:S01]  /*2d80*/  IMAD.SHL.U32 R88, R88, 0x2, RZ ;  /* 0x0000000258587824 */ /* 0x000fe200078e00ff */
[----:B--2---:R-:W-:Y:S04]  /*2d90*/  HMMA.16816.F32.BF16 R64, R12, R16, RZ ;  /* 0x000000100c40723c */ /* 0x004fe800000418ff */
[----:B------:R-:W-:-:S04]  /*2da0*/  LOP3.LUT R92, R88, 0x6, RZ, 0xc0, !PT ;  /* 0x00000006585c7812 */ /* 0x000fc800078ec0ff */
[C---:B------:R-:W-:Y:S08]  /*2db0*/  HMMA.16816.F32.BF16 R60, R12.reuse, R18, RZ ;  /* 0x000000120c3c723c */ /* 0x040ff000000418ff */
[----:B------:R-:W-:Y:S08]  /*2dc0*/  HMMA.16816.F32.BF16 R52, R12, R20, RZ ;  /* 0x000000140c34723c */ /* 0x000ff000000418ff */
[C---:B-1----:R-:W-:Y:S08]  /*2dd0*/  HMMA.16816.F32.BF16 R48, R4.reuse, R16, RZ ;  /* 0x000000100430723c */ /* 0x042ff000000418ff */
[C---:B------:R-:W-:Y:S01]  /*2de0*/  HMMA.16816.F32.BF16 R44, R4.reuse, R18, RZ ;  /* 0x00000012042c723c */ /* 0x040fe200000418ff */
[----:B------:R-:W1:Y:S07]  /*2df0*/  LDSM.16.M88.4 R16, [R218+0x2000] ;  /* 0x00200000da10783b */ /* 0x000e6e0000000200 */
[C---:B------:R-:W-:Y:S08]  /*2e00*/  HMMA.16816.F32.BF16 R40, R4.reuse, R20, RZ ;  /* 0x000000140428723c */ /* 0x040ff000000418ff */
[-C--:B------:R-:W-:Y:S08]  /*2e10*/  HMMA.16816.F32.BF16 R4, R4, R22.reuse, RZ ;  /* 0x000000160404723c */ /* 0x080ff000000418ff */
[----:B------:R-:W-:Y:S01]  /*2e20*/  HMMA.16816.F32.BF16 R72, R12, R22, RZ ;  /* 0x000000160c48723c */ /* 0x000fe200000418ff */
[----:B------:R-:W2:Y:S07]  /*2e30*/  LDSM.16.M88.4 R20, [R218] ;  /* 0x00000000da14783b */ /* 0x000eae0000000200 */
[C---:B---3--:R-:W-:Y:S01]  /*2e40*/  HMMA.16816.F32.BF16 R80, R8.reuse, R28, R48 ;  /* 0x0000001c0850723c */ /* 0x048fe20000041830 */
[----:B------:R-:W-:Y:S07]  /*2e50*/  LDSM.16.M88.4 R48, [R215+0x800] ;  /* 0x00080000d730783b */ /* 0x000fee0000000200 */
[C---:B------:R-:W-:Y:S08]  /*2e60*/  HMMA.16816.F32.BF16 R68, R8.reuse, R30, R44 ;  /* 0x0000001e0844723c */ /* 0x040ff0000004182c */
[C---:B----4-:R-:W-:Y:S08]  /*2e70*/  HMMA.16816.F32.BF16 R76, R8.reuse, R36, R40 ;  /* 0x00000024084c723c */ /* 0x050ff00000041828 */
[----:B------:R-:W-:Y:S01]  /*2e80*/  HMMA.16816.F32.BF16 R44, R8, R38, R4 ;  /* 0x00000026082c723c */ /* 0x000fe20000041804 */
[----:B------:R-:W-:Y:S04]  /*2e90*/  LDSM.16.M88.4 R4, [R217+0x2000] ;  /* 0x00200000d904783b */ /* 0x000fe80000000200 */
[----:B------:R-:W3:Y:S03]  /*2ea0*/  LDSM.16.M88.4 R8, [R215] ;  /* 0x00000000d708783b */ /* 0x000ee60000000200 */
[C---:B------:R-:W-:Y:S08]  /*2eb0*/  HMMA.16816.F32.BF16 R40, R24.reuse, R28, R64 ;  /* 0x0000001c1828723c */ /* 0x040ff00000041840 */
[C---:B------:R-:W-:Y:S01]  /*2ec0*/  HMMA.16816.F32.BF16 R12, R24.reuse, R30, R60 ;  /* 0x0000001e180c723c */ /* 0x040fe2000004183c */
[----:B------:R-:W4:Y:S07]  /*2ed0*/  LDSM.16.M88.4 R28, [R217] ;  /* 0x00000000d91c783b */ /* 0x000f2e0000000200 */
[C---:B------:R-:W-:Y:S08]  /*2ee0*/  HMMA.16816.F32.BF16 R52, R24.reuse, R36, R52 ;  /* 0x000000241834723c */ /* 0x040ff00000041834 */
[----:B------:R-:W-:Y:S01]  /*2ef0*/  HMMA.16816.F32.BF16 R72, R24, R38, R72 ;  /* 0x000000261848723c */ /* 0x000fe20000041848 */
[----:B------:R-:W-:Y:S07]  /*2f00*/  LDSM.16.M88.4 R24, [R208+0x9000] ;  /* 0x00900000d018783b */ /* 0x000fee0000000200 */
[C---:B-1----:R-:W-:Y:S08]  /*2f10*/  HMMA.16816.F32.BF16 R80, R16.reuse, R32, R80 ;  /* 0x000000201050723c */ /* 0x042ff00000041850 */
[C---:B------:R-:W-:Y:S08]  /*2f20*/  HMMA.16816.F32.BF16 R64, R16.reuse, R34, R68 ;  /* 0x000000221040723c */ /* 0x040ff00000041844 */
[C---:B------:R-:W-:Y:S08]  /*2f30*/  HMMA.16816.F32.BF16 R60, R16.reuse, R58, R44 ;  /* 0x0000003a103c723c */ /* 0x040ff0000004182c */
[----:B------:R-:W-:Y:S01]  /*2f40*/  HMMA.16816.F32.BF16 R76, R16, R56, R76 ;  /* 0x00000038104c723c */ /* 0x000fe2000004184c */
[----:B------:R-:W-:Y:S07]  /*2f50*/  LDSM.16.M88.4 R16, [R210+0x4000] ;  /* 0x00400000d210783b */ /* 0x000fee0000000200 */
[C---:B--2---:R-:W-:Y:S01]  /*2f60*/  HMMA.16816.F32.BF16 R44, R20.reuse, R32, R40 ;  /* 0x00000020142c723c */ /* 0x044fe20000041828 */
[----:B------:R-:W-:Y:S07]  /*2f70*/  LDSM.16.M88.4 R40, [R208+0x9800] ;  /* 0x00980000d028783b */ /* 0x000fee0000000200 */
[C---:B------:R-:W-:Y:S01]  /*2f80*/  HMMA.16816.F32.BF16 R36, R20.reuse, R34, R12 ;  /* 0x000000221424723c */ /* 0x040fe2000004180c */
[----:B------:R-:W1:Y:S07]  /*2f90*/  LDSM.16.M88.4 R12, [R210+0x6000] ;  /* 0x00600000d20c783b */ /* 0x000e6e0000000200 */
[C---:B------:R-:W-:Y:S08]  /*2fa0*/  HMMA.16816.F32.BF16 R32, R20.reuse, R56, R52 ;  /* 0x000000381420723c */ /* 0x040ff00000041834 */
[----:B------:R-:W-:Y:S08]  /*2fb0*/  HMMA.16816.F32.BF16 R56, R20, R58, R72 ;  /* 0x0000003a1438723c */ /* 0x000ff00000041848 */
[C---:B---3--:R-:W-:Y:S08]  /*2fc0*/  HMMA.16816.F32.BF16 R72, R4.reuse, R8, R80 ;  /* 0x000000080448723c */ /* 0x048ff00000041850 */
[C---:B------:R-:W-:Y:S08]  /*2fd0*/  HMMA.16816.F32.BF16 R64, R4.reuse, R10, R64 ;  /* 0x0000000a0440723c */ /* 0x040ff00000041840 */
[C---:B------:R-:W-:Y:S08]  /*2fe0*/  HMMA.16816.F32.BF16 R76, R4.reuse, R48, R76 ;  /* 0x00000030044c723c */ /* 0x040ff0000004184c */
[----:B------:R-:W-:Y:S01]  /*2ff0*/  HMMA.16816.F32.BF16 R60, R4, R50, R60 ;  /* 0x00000032043c723c */ /* 0x000fe2000004183c */
[----:B------:R-:W-:Y:S07]  /*3000*/  LDSM.16.M88.4 R4, [R212+0x6000] ;  /* 0x00600000d404783b */ /* 0x000fee0000000200 */
[C---:B----4-:R-:W-:Y:S08]  /*3010*/  HMMA.16816.F32.BF16 R52, R28.reuse, R8, R44 ;  /* 0x000000081c34723c */ /* 0x050ff0000004182c */
[C---:B------:R-:W-:Y:S01]  /*3020*/  HMMA.16816.F32.BF16 R44, R28.reuse, R10, R36 ;  /* 0x0000000a1c2c723c */ /* 0x040fe20000041824 */
[----:B------:R-:W-:Y:S04]  /*3030*/  LDSM.16.M88.4 R36, [R219+0x1800] ;  /* 0x00180000db24783b */ /* 0x000fe80000000200 */
[----:B------:R-:W-:Y:S03]  /*3040*/  LDSM.16.M88.4 R8, [R212+0x4000] ;  /* 0x00400000d408783b */ /* 0x000fe60000000200 */
[C---:B------:R-:W-:Y:S01]  /*3050*/  HMMA.16816.F32.BF16 R20, R28.reuse, R48, R32 ;  /* 0x000000301c14723c */ /* 0x040fe20000041820 */
[----:B------:R-:W2:Y:S07]  /*3060*/  LDSM.16.M88.4 R32, [R219+0x1000] ;  /* 0x00100000db20783b */ /* 0x000eae0000000200 */
[----:B------:R-:W-:Y:S01]  /*3070*/  HMMA.16816.F32.BF16 R56, R28, R50, R56 ;  /* 0x000000321c38723c */ /* 0x000fe20000041838 */
[----:B------:R-:W-:Y:S07]  /*3080*/  LDSM.16.M88.4 R28, [R216+0x9000] ;  /* 0x00900000d81c783b */ /* 0x000fee0000000200 */
[C---:B-1----:R-:W-:Y:S08]  /*3090*/  HMMA.16816.F32.BF16 R72, R12.reuse, R24, R72 ;  /* 0x000000180c48723c */ /* 0x042ff00000041848 */
[C---:B------:R-:W-:Y:S08]  /*30a0*/  HMMA.16816.F32.BF16 R68, R12.reuse, R26, R64 ;  /* 0x0000001a0c44723c */ /* 0x040ff00000041840 */
[C---:B------:R-:W-:Y:S08]  /*30b0*/  HMMA.16816.F32.BF16 R76, R12.reuse, R40, R76 ;  /* 0x000000280c4c723c */ /* 0x040ff0000004184c */
[----:B------:R-:W-:Y:S08]  /*30c0*/  HMMA.16816.F32.BF16 R64, R12, R42, R60 ;  /* 0x0000002a0c40723c */ /* 0x000ff0000004183c */
[C---:B------:R-:W-:Y:S08]  /*30d0*/  HMMA.16816.F32.BF16 R48, R16.reuse, R24, R52 ;  /* 0x000000181030723c */ /* 0x040ff00000041834 */
[C---:B------:R-:W-:Y:S01]  /*30e0*/  HMMA.16816.F32.BF16 R44, R16.reuse, R26, R44 ;  /* 0x0000001a102c723c */ /* 0x040fe2000004182c */
[----:B------:R-:W-:Y:S07]  /*30f0*/  LDSM.16.M88.4 R24, [R218+0x4000] ;  /* 0x00400000da18783b */ /* 0x000fee0000000200 */
[C---:B------:R-:W-:Y:S01]  /*3100*/  HMMA.16816.F32.BF16 R12, R16.reuse, R40, R20 ;  /* 0x00000028100c723c */ /* 0x040fe20000041814 */
[----:B------:R-:W1:Y:S07]  /*3110*/  LDSM.16.M88.4 R20, [R218+0x6000] ;  /* 0x00600000da14783b */ /* 0x000e6e0000000200 */
[----:B------:R-:W-:Y:S01]  /*3120*/  HMMA.16816.F32.BF16 R52, R16, R42, R56 ;  /* 0x0000002a1034723c */ /* 0x000fe20000041838 */
[----:B------:R-:W-:Y:S07]  /*3130*/  LDSM.16.M88.4 R56, [R216+0x9800] ;  /* 0x00980000d838783b */ /* 0x000fee0000000200 */
[C---:B--2---:R-:W-:Y:S08]  /*3140*/  HMMA.16816.F32.BF16 R60, R4.reuse, R32, R72 ;  /* 0x00000020043c723c */ /* 0x044ff00000041848 */
[----:B------:R-:W-:Y:S08]  /*3150*/  HMMA.16816.F32.BF16 R68, R4, R34, R68 ;  /* 0x000000220444723c */ /* 0x000ff00000041844 */
[C---:B------:R-:W-:Y:S08]  /*3160*/  HMMA.16816.F32.BF16 R16, R8.reuse, R32, R48 ;  /* 0x000000200810723c */ /* 0x040ff00000041830 */
[C---:B------:R-:W-:Y:S01]  /*3170*/  HMMA.16816.F32.BF16 R44, R8.reuse, R34, R44 ;  /* 0x00000022082c723c */ /* 0x040fe2000004182c */
[----:B------:R-:W-:Y:S07]  /*3180*/  LDSM.16.M88.4 R32, [R215+0x1000] ;  /* 0x00100000d720783b */ /* 0x000fee0000000200 */
[-C--:B------:R-:W-:Y:S01]  /*3190*/  HMMA.16816.F32.BF16 R40, R8, R36.reuse, R12 ;  /* 0x000000240828723c */ /* 0x080fe2000004180c */
[----:B------:R-:W2:Y:S07]  /*31a0*/  LDSM.16.M88.4 R12, [R217+0x6000] ;  /* 0x00600000d90c783b */ /* 0x000eae0000000200 */
[C---:B------:R-:W-:Y:S08]  /*31b0*/  HMMA.16816.F32.BF16 R72, R4.reuse, R36, R76 ;  /* 0x000000240448723c */ /* 0x040ff0000004184c */
[-C--:B------:R-:W-:Y:S08]  /*31c0*/  HMMA.16816.F32.BF16 R76, R4, R38.reuse, R64 ;  /* 0x00000026044c723c */ /* 0x080ff00000041840 */
[----:B------:R-:W-:Y:S01]  /*31d0*/  HMMA.16816.F32.BF16 R64, R8, R38, R52 ;  /* 0x000000260840723c */ /* 0x000fe20000041834 */
[----:B------:R-:W3:Y:S07]  /*31e0*/  LDSM.16.M88.4 R8, [R217+0x4000] ;  /* 0x00400000d908783b */ /* 0x000eee0000000200 */
[-C--:B-1----:R-:W-:Y:S08]  /*31f0*/  HMMA.16816.F32.BF16 R4, R20, R28.reuse, R60 ;  /* 0x0000001c1404723c */ /* 0x082ff0000004183c */
[----:B------:R-:W-:Y:S07]  /*3200*/  HMMA.16816.F32.BF16 R16, R24, R28, R16 ;  /* 0x0000001c1810723c */ /* 0x000fee0000041810 */
[----:B------:R-:W-:Y:S01]  /*3210*/  SHF.R.S32.HI R28, RZ, 0x1f, R2 ;  /* 0x0000001fff1c7819 */ /* 0x000fe20000011402 */
[----:B------:R-:W-:Y:S03]  /*3220*/  HMMA.16816.F32.BF16 R48, R20, R30, R68 ;  /* 0x0000001e1430723c */ /* 0x000fe60000041844 */
[----:B------:R-:W-:Y:S01]  /*3230*/  LEA.HI R2, R28, R2, RZ, 0x2 ;  /* 0x000000021c027211 */ /* 0x000fe200078f10ff */
[----:B------:R-:W-:-:S03]  /*3240*/  IMAD.U32 R28, RZ, RZ, UR20 ;  /* 0x00000014ff1c7e24 */ /* 0x000fc6000f8e00ff */
[----:B------:R-:W-:Y:S01]  /*3250*/  SHF.R.S32.HI R89, RZ, 0x2, R2 ;  /* 0x00000002ff597819 */ /* 0x000fe20000011402 */
[----:B--2---:R-:W-:Y:S01]  /*3260*/  HMMA.16816.F32.BF16 R36, R12, R32, R4 ;  /* 0x000000200c24723c */ /* 0x004fe20000041804 */
[----:B------:R-:W-:-:S03]  /*3270*/  IMAD.IADD R2, R84, 0x1, R85 ;  /* 0x0000000154027824 */ /* 0x000fc600078e0255 */
[----:B------:R-:W-:Y:S03]  /*3280*/  STL [R1+0x5c], R89 ;  /* 0x00005c5901007387 */ /* 0x000fe60000100800 */
[----:B------:R-:W-:Y:S01]  /*3290*/  LEA R5, R86, UR14, 0x4 ;  /* 0x0000000e56057c11 */ /* 0x000fe2000f8e20ff */
[----:B------:R-:W-:Y:S01]  /*32a0*/  HMMA.16816.F32.BF16 R44, R24, R30, R44 ;  /* 0x0000001e182c723c */ /* 0x000fe2000004182c */
[----:B------:R-:W-:-:S03]  /*32b0*/  IMAD R4, R28, 0x20, R92 ;  /* 0x000000201c047824 */ /* 0x000fc600078e025c */
[----:B------:R-:W-:Y:S02]  /*32c0*/  IMAD.IADD R5, R89, 0x1, R5 ;  /* 0x0000000159057824 */ /* 0x000fe400078e0205 */
[----:B------:R-:W-:Y:S02]  /*32d0*/  IADD3 R6, R4, 0x1, RZ ;  /* 0x0000000104067810 */ /* 0x000fe40007ffe0ff */
[----:B---3--:R-:W-:Y:S01]  /*32e0*/  HMMA.16816.F32.BF16 R28, R8, R32, R16 ;  /* 0x00000020081c723c */ /* 0x008fe20000041810 */
[----:B------:R-:W-:-:S06]  /*32f0*/  IADD3 R7, R5, 0x40, RZ ;  /* 0x0000004005077810 */ /* 0x000fcc0007ffe0ff */
[C---:B------:R-:W-:Y:S01]  /*3300*/  IADD3 R17, R5.reuse, UR10, RZ ;  /* 0x0000000a05117c10 */ /* 0x040fe2000fffe0ff */
[-C--:B------:R-:W-:Y:S01]  /*3310*/  HMMA.16816.F32.BF16 R60, R24, R56.reuse, R40 ;  /* 0x00000038183c723c */ /* 0x080fe20000041828 */
[C---:B------:R-:W-:Y:S02]  /*3320*/  IADD3 R18, R5.reuse, UR5, RZ ;  /* 0x0000000505127c10 */ /* 0x040fe4000fffe0ff */
[C---:B------:R-:W-:Y:S02]  /*3330*/  IADD3 R16, R5.reuse, 0x8, RZ ;  /* 0x0000000805107810 */ /* 0x040fe40007ffe0ff */
[----:B------:R-:W-:Y:S02]  /*3340*/  IADD3 R5, R5, 0x48, RZ ;  /* 0x0000004805057810 */ /* 0x000fe40007ffe0ff */
[----:B------:R-:W-:Y:S01]  /*3350*/  IMNMX R227, RZ, R17, !PT ;  /* 0x00000011ffe37217 */ /* 0x000fe20007800200 */
[----:B------:R-:W-:Y:S01]  /*3360*/  HMMA.16816.F32.BF16 R52, R20, R56, R72 ;  /* 0x000000381434723c */ /* 0x000fe20000041848 */
[----:B------:R-:W-:-:S02]  /*3370*/  IMNMX R231, R18, UR15, PT ;  /* 0x0000000f12e77c17 */ /* 0x000fc4000b800200 */
[C---:B------:R-:W-:Y:S02]  /*3380*/  IADD3 R17, R16.reuse, UR10, RZ ;  /* 0x0000000a10117c10 */ /* 0x040fe4000fffe0ff */
[----:B------:R-:W-:Y:S02]  /*3390*/  IADD3 R16, R16, UR5, RZ ;  /* 0x0000000510107c10 */ /* 0x000fe4000fffe0ff */
[----:B------:R-:W-:Y:S01]  /*33a0*/  IADD3 R18, R7, UR10, RZ ;  /* 0x0000000a07127c10 */ /* 0x000fe2000fffe0ff */
[----:B------:R-:W-:Y:S01]  /*33b0*/  HMMA.16816.F32.BF16 R40, R12, R34, R48 ;  /* 0x000000220c28723c */ /* 0x000fe20000041830 */
[----:B------:R-:W-:Y:S02]  /*33c0*/  IADD3 R19, R5, UR10, RZ ;  /* 0x0000000a05137c10 */ /* 0x000fe4000fffe0ff */
[----:B------:R-:W-:Y:S02]  /*33d0*/  IMNMX R226, RZ, R17, !PT ;  /* 0x00000011ffe27217 */ /* 0x000fe40007800200 */
[----:B------:R-:W-:-:S02]  /*33e0*/  IMNMX R230, R16, UR15, PT ;  /* 0x0000000f10e67c17 */ /* 0x000fc4000b800200 */
[----:B------:R-:W-:Y:S01]  /*33f0*/  IMNMX R225, RZ, R18, !PT ;  /* 0x00000012ffe17217 */ /* 0x000fe20007800200 */
[----:B------:R-:W-:Y:S01]  /*3400*/  HMMA.16816.F32.BF16 R32, R8, R34, R44 ;  /* 0x000000220820723c */ /* 0x000fe2000004182c */
[----:B------:R-:W-:Y:S02]  /*3410*/  IMNMX R224, RZ, R19, !PT ;  /* 0x00000013ffe07217 */ /* 0x000fe40007800200 */
[----:B------:R-:W1:Y:S01]  /*3420*/  LDSM.16.M88.4 R16, [R215+0x1800] ;  /* 0x00180000d710783b */ /* 0x000e620000000200 */
[----:B------:R-:W-:Y:S01]  /*3430*/  ISETP.GE.AND P6, PT, R4, R231, PT ;  /* 0x000000e70400720c */ /* 0x000fe20003fc6270 */
[----:B------:R-:W-:-:S04]  /*3440*/  DEPBAR.LE SB0, 0x0 ;  /* 0x000080000000791a */ /* 0x000fc80000000000 */
[----:B------:R-:W-:Y:S01]  /*3450*/  IADD3 R7, R7, UR5, RZ ;  /* 0x0000000507077c10 */ /* 0x000fe2000fffe0ff */
[-C--:B------:R-:W-:Y:S01]  /*3460*/  HMMA.16816.F32.BF16 R20, R20, R58.reuse, R76 ;  /* 0x0000003a1414723c */ /* 0x080fe2000004184c */
[----:B------:R-:W-:Y:S01]  /*3470*/  IADD3 R5, R5, UR5, RZ ;  /* 0x0000000505057c10 */ /* 0x000fe2000fffe0ff */
[----:B------:R-:W-:Y:S01]  /*3480*/  BAR.SYNC.DEFER_BLOCKING 0x0 ;  /* 0x0000000000007b1d */ /* 0x000fe20000010000 */
[----:B------:R-:W-:Y:S02]  /*3490*/  ISETP.LT.OR P6, PT, R4, R227, P6 ;  /* 0x000000e30400720c */ /* 0x000fe400037c1670 */
[----:B------:R-:W-:Y:S02]  /*34a0*/  IMNMX R229, R7, UR15, PT ;  /* 0x0000000f07e57c17 */ /* 0x000fe4000b800200 */
[----:B------:R-:W-:Y:S01]  /*34b0*/  IMNMX R228, R5, UR15, PT ;  /* 0x0000000f05e47c17 */ /* 0x000fe2000b800200 */
[----:B------:R-:W-:Y:S01]  /*34c0*/  HMMA.16816.F32.BF16 R24, R24, R58, R64 ;  /* 0x0000003a1818723c */ /* 0x000fe20000041840 */
[----:B------:R-:W-:-:S02]  /*34d0*/  FSEL R92, R28, -INF , !P6 ;  /* 0xff8000001c5c7808 */ /* 0x000fc40007000000 */
[CC--:B------:R-:W-:Y:S02]  /*34e0*/  ISETP.GE.AND P4, PT, R6.reuse, R229.reuse, PT ;  /* 0x000000e50600720c */ /* 0x0c0fe40003f86270 */
[-C--:B------:R-:W-:Y:S02]  /*34f0*/  ISETP.GE.AND P2, PT, R6, R228.reuse, PT ;  /* 0x000000e40600720c */ /* 0x080fe40003f46270 */
[C---:B------:R-:W-:Y:S02]  /*3500*/  ISETP.GE.AND P0, PT, R4.reuse, R229, PT ;  /* 0x000000e50400720c */ /* 0x040fe40003f06270 */
[----:B------:R-:W-:Y:S02]  /*3510*/  ISETP.GE.AND P6, PT, R4, R228, PT ;  /* 0x000000e40400720c */ /* 0x000fe40003fc6270 */
[C---:B------:R-:W-:Y:S02]  /*3520*/  ISETP.LT.OR P4, PT, R6.reuse, R225, P4 ;  /* 0x000000e10600720c */ /* 0x040fe40002781670 */
[----:B------:R-:W-:-:S02]  /*3530*/  ISETP.LT.OR P2, PT, R6, R224, P2 ;  /* 0x000000e00600720c */ /* 0x000fc40001741670 */
[C---:B------:R-:W-:Y:S02]  /*3540*/  ISETP.LT.OR P0, PT, R4.reuse, R225, P0 ;  /* 0x000000e10400720c */ /* 0x040fe40000701670 */
[C---:B------:R-:W-:Y:S02]  /*3550*/  ISETP.LT.OR P6, PT, R4.reuse, R224, P6 ;  /* 0x000000e00400720c */ /* 0x040fe400037c1670 */
[----:B------:R-:W-:Y:S02]  /*3560*/  ISETP.GE.AND P1, PT, R4, R230, PT ;  /* 0x000000e60400720c */ /* 0x000fe40003f26270 */
[----:B------:R-:W-:Y:S02]  /*3570*/  FSEL R45, R36, -INF , !P0 ;  /* 0xff800000242d7808 */ /* 0x000fe40004000000 */
[----:B------:R-:W-:Y:S02]  /*3580*/  FSEL R47, R38, -INF , !P6 ;  /* 0xff800000262f7808 */ /* 0x000fe40007000000 */
[----:B------:R-:W-:-:S02]  /*3590*/  FSEL R44, R37, -INF , !P4 ;  /* 0xff800000252c7808 */ /* 0x000fc40006000000 */
[----:B------:R-:W-:Y:S02]  /*35a0*/  FSEL R46, R39, -INF , !P2 ;  /* 0xff800000272e7808 */ /* 0x000fe40005000000 */
[C---:B------:R-:W-:Y:S01]  /*35b0*/  ISETP.GE.AND P5, PT, R6.reuse, R231, PT ;  /* 0x000000e70600720c */ /* 0x040fe20003fa6270 */
[C---:B-1----:R-:W-:Y:S01]  /*35c0*/  HMMA.16816.F32.BF16 R36, R8.reuse, R16, R60 ;  /* 0x000000100824723c */ /* 0x042fe2000004183c */
[----:B------:R-:W-:Y:S02]  /*35d0*/  ISETP.GE.AND P3, PT, R6, R230, PT ;  /* 0x000000e60600720c */ /* 0x000fe40003f66270 */
[CC--:B------:R-:W-:Y:S02]  /*35e0*/  ISETP.LT.OR P1, PT, R4.reuse, R226.reuse, P1 ;  /* 0x000000e20400720c */ /* 0x0c0fe40000f21670 */
[----:B------:R-:W-:Y:S02]  /*35f0*/  IADD3 R5, R4, 0x8, RZ ;  /* 0x0000000804057810 */ /* 0x000fe40007ffe0ff */
[C---:B------:R-:W-:Y:S01]  /*3600*/  ISETP.LT.OR P5, PT, R6.reuse, R227, P5 ;  /* 0x000000e30600720c */ /* 0x040fe20002fa1670 */
[----:B------:R-:W-:Y:S01]  /*3610*/  HMMA.16816.F32.BF16 R8, R8, R18, R24 ;  /* 0x000000120808723c */ /* 0x000fe20000041818 */
[----:B------:R-:W-:-:S02]  /*3620*/  ISETP.LT.OR P3, PT, R6, R226, P3 ;  /* 0x000000e20600720c */ /* 0x000fc40001f61670 */
[----:B------:R-:W-:Y:S02]  /*3630*/  FSEL R93, R30, -INF , !P1 ;  /* 0xff8000001e5d7808 */ /* 0x000fe40004800000 */
[C---:B------:R-:W-:Y:S02]  /*3640*/  ISETP.GE.AND P1, PT, R5.reuse, R231, PT ;  /* 0x000000e70500720c */ /* 0x040fe40003f26270 */
[C---:B------:R-:W-:Y:S02]  /*3650*/  ISETP.GE.AND P0, PT, R5.reuse, R230, PT ;  /* 0x000000e60500720c */ /* 0x040fe40003f06270 */
[C---:B------:R-:W-:Y:S02]  /*3660*/  ISETP.GE.AND P6, PT, R5.reuse, R229, PT ;  /* 0x000000e50500720c */ /* 0x040fe40003fc6270 */
[----:B------:R-:W-:Y:S02]  /*3670*/  ISETP.GE.AND P4, PT, R5, R228, PT ;  /* 0x000000e40500720c */ /* 0x000fe40003f86270 */
[----:B------:R-:W-:-:S02]  /*3680*/  FSEL R76, R29, -INF , !P5 ;  /* 0xff8000001d4c7808 */ /* 0x000fc40006800000 */
[----:B------:R-:W-:Y:S02]  /*3690*/  FSEL R77, R31, -INF , !P3 ;  /* 0xff8000001f4d7808 */ /* 0x000fe40005800000 */
[C---:B------:R-:W-:Y:S01]  /*36a0*/  HMMA.16816.F32.BF16 R28, R12.reuse, R16, R52 ;  /* 0x000000100c1c723c */ /* 0x040fe20000041834 */
[C---:B------:R-:W-:Y:S02]  /*36b0*/  ISETP.LT.OR P1, PT, R5.reuse, R227, P1 ;  /* 0x000000e30500720c */ /* 0x040fe40000f21670 */
[C---:B------:R-:W-:Y:S02]  /*36c0*/  ISETP.LT.OR P0, PT, R5.reuse, R226, P0 ;  /* 0x000000e20500720c */ /* 0x040fe40000701670 */
[C---:B------:R-:W-:Y:S02]  /*36d0*/  ISETP.LT.OR P6, PT, R5.reuse, R225, P6 ;  /* 0x000000e10500720c */ /* 0x040fe400037c1670 */
[----:B------:R-:W-:Y:S01]  /*36e0*/  ISETP.LT.OR P4, PT, R5, R224, P4 ;  /* 0x000000e00500720c */ /* 0x000fe20002781670 */
[----:B------:R-:W-:Y:S01]  /*36f0*/  HMMA.16816.F32.BF16 R12, R12, R18, R20 ;  /* 0x000000120c0c723c */ /* 0x000fe20000041814 */
[----:B------:R-:W-:-:S02]  /*3700*/  IADD3 R6, R4, 0x9, RZ ;  /* 0x0000000904067810 */ /* 0x000fc40007ffe0ff */
[----:B------:R-:W-:Y:S02]  /*3710*/  IADD3 R5, R4, 0x10, RZ ;  /* 0x0000001004057810 */ /* 0x000fe40007ffe0ff */
[----:B------:R-:W-:Y:S02]  /*3720*/  ISETP.GE.AND P3, PT, R6, R229, PT ;  /* 0x000000e50600720c */ /* 0x000fe40003f66270 */
[----:B------:R-:W-:Y:S02]  /*3730*/  FSEL R61, R32, -INF , !P1 ;  /* 0xff800000203d7808 */ /* 0x000fe40004800000 */
[----:B------:R-:W-:Y:S02]  /*3740*/  FSEL R63, R34, -INF , !P0 ;  /* 0xff800000223f7808 */ /* 0x000fe40004000000 */
[C---:B------:R-:W-:Y:S02]  /*3750*/  ISETP.GE.AND P5, PT, R6.reuse, R231, PT ;  /* 0x000000e70600720c */ /* 0x040fe40003fa6270 */
[----:B------:R-:W-:-:S02]  /*3760*/  ISETP.GE.AND P2, PT, R6, R230, PT ;  /* 0x000000e60600720c */ /* 0x000fc40003f46270 */
[C---:B------:R-:W-:Y:S02]  /*3770*/  ISETP.GE.AND P1, PT, R6.reuse, R228, PT ;  /* 0x000000e40600720c */ /* 0x040fe40003f26270 */
        /* <DEDUP_REMOVED lines=12> */
[CC--:B------:R-:W-:Y:S02]  /*3840*/  ISETP.GE.AND P3, PT, R5.reuse, R228.reuse, PT ;  /* 0x000000e40500720c */ /* 0x0c0fe40003f66270 */
[----:B------:R-:W-:Y:S02]  /*3850*/  FSEL R138, R36, -INF , !P0 ;  /* 0xff800000248a7808 */ /* 0x000fe40004000000 */
[----:B------:R-:W-:Y:S02]  /*3860*/  ISETP.GE.AND P0, PT, R6, R228, PT ;  /* 0x000000e40600720c */ /* 0x000fe40003f06270 */
[C---:B------:R-:W-:Y:S02]  /*3870*/  ISETP.LT.OR P6, PT, R5.reuse, R226, P6 ;  /* 0x000000e20500720c */ /* 0x040fe400037c1670 */
[----:B------:R-:W-:-:S02]  /*3880*/  ISETP.LT.OR P4, PT, R5, R225, P4 ;  /* 0x000000e10500720c */ /* 0x000fc40002781670 */
[-C--:B------:R-:W-:Y:S02]  /*3890*/  ISETP.LT.OR P3, PT, R5, R224.reuse, P3 ;  /* 0x000000e00500720c */ /* 0x080fe40001f61670 */
[----:B------:R-:W-:Y:S02]  /*38a0*/  IADD3 R5, R4, 0x18, RZ ;  /* 0x0000001804057810 */ /* 0x000fe40007ffe0ff */
        /* <DEDUP_REMOVED lines=8> */
[----:B------:R-:W-:Y:S02]  /*3930*/  FSEL R21, R30, -INF , !P3 ;  /* 0xff8000001e157808 */ /* 0x000fe40005800000 */
[----:B------:R-:W-:-:S02]  /*3940*/  ISETP.GE.AND P1, PT, R6, R231, PT ;  /* 0x000000e70600720c */ /* 0x000fc40003f26270 */
[C---:B------:R-:W-:Y:S02]  /*3950*/  ISETP.GE.AND P5, PT, R6.reuse, R230, PT ;  /* 0x000000e60600720c */ /* 0x040fe40003fa6270 */
[CC--:B------:R-:W-:Y:S02]  /*3960*/  ISETP.GE.AND P2, PT, R6.reuse, R229.reuse, PT ;  /* 0x000000e50600720c */ /* 0x0c0fe40003f46270 */
[----:B------:R-:W-:Y:S02]  /*3970*/  ISETP.GE.AND P3, PT, R5, R229, PT ;  /* 0x000000e50500720c */ /* 0x000fe40003f66270 */
[----:B------:R-:W-:Y:S02]  /*3980*/  FSEL R15, R15, -INF , !P0 ;  /* 0xff8000000f0f7808 */ /* 0x000fe40004000000 */
[----:B------:R-:W-:Y:S02]  /*3990*/  PLOP3.LUT P0, PT, PT, PT, UP0, 0x80, 0x0 ;  /* 0x000000000000781c */ /* 0x000fe40003f0f008 */
[----:B------:R-:W-:-:S02]  /*39a0*/  ISETP.LT.OR P1, PT, R6, R227, P1 ;  /* 0x000000e30600720c */ /* 0x000fc40000f21670 */
[C---:B------:R-:W-:Y:S02]  /*39b0*/  ISETP.LT.OR P5, PT, R6.reuse, R226, P5 ;  /* 0x000000e20600720c */ /* 0x040fe40002fa1670 */
[-C--:B------:R-:W-:Y:S02]  /*39c0*/  ISETP.LT.OR P2, PT, R6, R225.reuse, P2 ;  /* 0x000000e10600720c */ /* 0x080fe40001741670 */
[----:B------:R-:W-:Y:S02]  /*39d0*/  ISETP.LT.OR P3, PT, R5, R225, P3 ;  /* 0x000000e10500720c */ /* 0x000fe40001f61670 */
[----:B------:R-:W-:Y:S02]  /*39e0*/  FSEL R139, R38, -INF , !P6 ;  /* 0xff800000268b7808 */ /* 0x000fe40007000000 */
        /* <DEDUP_REMOVED lines=9> */
[C---:B------:R-:W-:Y:S02]  /*3a80*/  ISETP.GE.AND P2, PT, R4.reuse, R229, PT ;  /* 0x000000e50400720c */ /* 0x040fe40003f46270 */
[----:B------:R-:W-:Y:S02]  /*3a90*/  ISETP.GE.AND P3, PT, R4, R230, PT ;  /* 0x000000e60400720c */ /* 0x000fe40003f66270 */
[C---:B------:R-:W-:Y:S02]  /*3aa0*/  ISETP.LT.OR P6, PT, R5.reuse, R227, P6 ;  /* 0x000000e30500720c */ /* 0x040fe400037c1670 */
[C---:B------:R-:W-:Y:S02]  /*3ab0*/  ISETP.LT.OR P4, PT, R5.reuse, R226, P4 ;  /* 0x000000e20500720c */ /* 0x040fe40002781670 */
[----:B------:R-:W-:-:S02]  /*3ac0*/  ISETP.LT.OR P1, PT, R5, R224, P1 ;  /* 0x000000e00500720c */ /* 0x000fc40000f21670 */
[C---:B------:R-:W-:Y:S02]  /*3ad0*/  ISETP.LT.OR P5, PT, R4.reuse, R227, P5 ;  /* 0x000000e30400720c */ /* 0x040fe40002fa1670 */
[C---:B------:R-:W-:Y:S02]  /*3ae0*/  ISETP.LT.OR P2, PT, R4.reuse, R225, P2 ;  /* 0x000000e10400720c */ /* 0x040fe40001741670 */
[----:B------:R-:W-:Y:S02]  /*3af0*/  ISETP.LT.OR P3, PT, R4, R226, P3 ;  /* 0x000000e20400720c */ /* 0x000fe40001f61670 */
[----:B------:R-:W-:Y:S02]  /*3b00*/  FSEL R14, R14, -INF , !P1 ;  /* 0xff8000000e0e7808 */ /* 0x000fe40004800000 */
[----:B------:R-:W-:Y:S02]  /*3b10*/  FSEL R13, R13, -INF , !P2 ;  /* 0xff8000000d0d7808 */ /* 0x000fe40005000000 */
[----:B------:R-:W-:-:S02]  /*3b20*/  FSEL R101, R8, -INF , !P6 ;  /* 0xff80000008657808 */ /* 0x000fc40007000000 */
[----:B------:R-:W-:Y:S02]  /*3b30*/  FSEL R102, R10, -INF , !P4 ;  /* 0xff8000000a667808 */ /* 0x000fe40006000000 */
[----:B------:R-:W-:Y:S02]  /*3b40*/  FSEL R100, R9, -INF , !P5 ;  /* 0xff80000009647808 */ /* 0x000fe40006800000 */
[----:B------:R-:W-:Y:S01]  /*3b50*/  FSEL R132, R11, -INF , !P3 ;  /* 0xff8000000b847808 */ /* 0x000fe20005800000 */
[----:B------:R-:W-:Y:S05]  /*3b60*/  @!P0 BRA `(.L_x_1048) ;  /* 0x0000015000008947 */ /* 0x000fea0003800000 */
[----:B------:R-:W-:Y:S01]  /*3b70*/  UIADD3 UR14, UR8, -0x2, URZ ;  /* 0xfffffffe080e7890 */ /* 0x000fe2000fffe03f */
[----:B------:R-:W-:-:S03]  /*3b80*/  IMAD.U32 R8, RZ, RZ, UR23 ;  /* 0x00000017ff087e24 */ /* 0x000fc6000f8e00ff */
[----:B------:R-:W-:Y:S02]  /*3b90*/  USHF.R.S32.HI UR10, URZ, 0x1f, UR14 ;  /* 0x0000001f3f0a7899 */ /* 0x000fe4000801140e */
[----:B------:R-:W-:Y:S01]  /*3ba0*/  UIMAD UR5, UR6, UR14, URZ ;  /* 0x0000000e060572a4 */ /* 0x000fe2000f8e023f */
[----:B------:R-:W-:-:S03]  /*3bb0*/  IMAD.U32 R6, RZ, RZ, UR14 ;  /* 0x0000000eff067e24 */ /* 0x000fc6000f8e00ff */
[----:B------:R-:W-:Y:S01]  /*3bc0*/  UIMAD UR5, UR10, UR7, UR5 ;  /* 0x000000070a0572a4 */ /* 0x000fe2000f8e0205 */
[----:B------:R-:W-:-:S05]  /*3bd0*/  IMAD.WIDE.U32 R6, R6, UR7, R90 ;  /* 0x0000000706067c25 */ /* 0x000fca000f8e005a */
[----:B------:R-:W-:Y:S01]  /*3be0*/  IADD3 R5, R7, UR5, RZ ;  /* 0x0000000507057c10 */ /* 0x000fe2000fffe0ff */
[----:B------:R-:W-:Y:S01]  /*3bf0*/  IMAD.U32 R7, RZ, RZ, UR24 ;  /* 0x00000018ff077e24 */ /* 0x000fe2000f8e00ff */
[----:B------:R-:W-:-:S04]  /*3c00*/  LEA R4, P1, R6, c[0x0][0x168], 0x1 ;  /* 0x00005a0006047a11 */ /* 0x000fc800078208ff */
[----:B------:R-:W-:Y:S02]  /*3c10*/  LEA.HI.X R5, R6, c[0x0][0x16c], R5, 0x1, P1 ;  /* 0x00005b0006057a11 */ /* 0x000fe400008f0c05 */
[----:B------:R-:W-:-:S03]  /*3c20*/  LEA R6, P1, R7, R4, 0x1 ;  /* 0x0000000407067211 */ /* 0x000fc600078208ff */
[----:B------:R-:W-:Y:S01]  /*3c30*/  @!PT LDS RZ, [RZ] ;  /* 0x00000000fffff984 */ /* 0x000fe20000000800 */
[----:B------:R-:W-:Y:S01]  /*3c40*/  @!PT LDS RZ, [RZ] ;  /* 0x00000000fffff984 */ /* 0x000fe20000000800 */
[----:B------:R-:W-:Y:S01]  /*3c50*/  @!PT LDS RZ, [RZ] ;  /* 0x00000000fffff984 */ /* 0x000fe20000000800 */
[----:B------:R1:W-:Y:S01]  /*3c60*/  LDGSTS.E.BYPASS.LTC128B.128 [R223+0x8000], [R4.64] ;  /* 0x0800000004df7fae */ /* 0x0003e2000b901d52 */
[----:B------:R-:W-:-:S03]  /*3c70*/  LEA.HI.X R7, R7, R5, R8, 0x1, P1 ;  /* 0x0000000507077211 */ /* 0x000fc600008f0c08 */
[----:B------:R1:W-:Y:S04]  /*3c80*/  LDGSTS.E.BYPASS.LTC128B.128 [R223+0x9000], [R4.64+0x80] ;  /* 0x0900008004df7fae */ /* 0x0003e8000b901d52 */
[----:B------:R1:W-:Y:S04]  /*3c90*/  LDGSTS.E.BYPASS.LTC128B.128 [R223+0x8800], [R6.64] ;  /* 0x0880000006df7fae */ /* 0x0003e8000b901d52 */
[----:B------:R1:W-:Y:S04]  /*3ca0*/  LDGSTS.E.BYPASS.LTC128B.128 [R223+0x9800], [R6.64+0x80] ;  /* 0x0980008006df7fae */ /* 0x0003e8000b901d52 */
[----:B------:R-:W0:Y:S02]  /*3cb0*/  LDGDEPBAR ;  /* 0x00000000000079af */ /* 0x000e240000000000 */
.L_x_1048:
[----:B-1----:R-:W-:Y:S02]  /*3cc0*/  FMNMX.FTZ R4, R45, R44, !PT ;  /* 0x0000002c2d047209 */ /* 0x002fe40007810000 */
        /* <DEDUP_REMOVED lines=14> */
[----:B------:R-:W1:Y:S03]  /*3db0*/  SHFL.BFLY PT, R6, R4, 0x2, 0x1f ;  /* 0x0c401f0004067f89 */ /* 0x000e6600000e0000 */
        /* <DEDUP_REMOVED lines=25> */
[----:B------:R-:W-:Y:S02]  /*3f50*/  FFMA.FTZ R4, R45, c[0x0][0x23c], -R8 ;  /* 0x00008f002d047a23 */ /* 0x000fe40000010808 */
[----:B------:R2:W-:Y:S01]  /*3f60*/  MUFU.EX2 R243, R9 ;  /* 0x0000000900f37308 */ /* 0x0005e20000000800 */
[----:B-1----:R-:W-:-:S07]  /*3f70*/  FMNMX.FTZ R137, R5, R137, !PT ;  /* 0x0000008905897209 */ /* 0x002fce0007810000 */
[----:B------:R1:W-:Y:S01]  /*3f80*/  MUFU.EX2 R247, R4 ;  /* 0x0000000400f77308 */ /* 0x0003e20000000800 */
[C---:B------:R-:W-:Y:S01]  /*3f90*/  FSETP.NEU.FTZ.AND P1, PT, R137.reuse, -INF , PT ;  /* 0xff8000008900780b */ /* 0x040fe20003f3d000 */
[----:B------:R-:W-:-:S05]  /*3fa0*/  FMUL.FTZ R5, R137, c[0x0][0x23c] ;  /* 0x00008f0089057a20 */ /* 0x000fca0000410000 */
[----:B------:R-:W-:Y:S01]  /*3fb0*/  FSEL R2, R5, RZ, P1 ;  /* 0x000000ff05027208 */ /* 0x000fe20000800000 */
[----:B--2---:R-:W-:-:S04]  /*3fc0*/  FFMA.FTZ R9, R12, c[0x0][0x23c], -R8 ;  /* 0x00008f000c097a23 */ /* 0x004fc80000010808 */
[--C-:B------:R-:W-:Y:S01]  /*3fd0*/  FFMA.FTZ R0, R46, c[0x0][0x23c], -R2.reuse ;  /* 0x00008f002e007a23 */ /* 0x100fe20000010802 */
[----:B------:R-:W-:Y:S01]  /*3fe0*/  MUFU.EX2 R242, R9 ;  /* 0x0000000900f27308 */ /* 0x000fe20000000800 */
[----:B------:R-:W-:Y:S02]  /*3ff0*/  FFMA.FTZ R3, R47, c[0x0][0x23c], -R2 ;  /* 0x00008f002f037a23 */ /* 0x000fe40000010802 */
[----:B-1----:R-:W-:-:S05]  /*4000*/  FFMA.FTZ R4, R44, c[0x0][0x23c], -R8 ;  /* 0x00008f002c047a23 */ /* 0x002fca0000010808 */
[----:B------:R1:W-:Y:S08]  /*4010*/  MUFU.EX2 R238, R0 ;  /* 0x0000000000ee7308 */ /* 0x0003f00000000800 */
[----:B------:R2:W3:Y:S01]  /*4020*/  MUFU.EX2 R240, R3 ;  /* 0x0000000300f07308 */ /* 0x0004e20000000800 */
[----:B-1----:R-:W-:-:S07]  /*4030*/  FFMA.FTZ R0, R42, c[0x0][0x23c], -R2 ;  /* 0x00008f002a007a23 */ /* 0x002fce0000010802 */
[----:B------:R1:W-:Y:S01]  /*4040*/  MUFU.EX2 R246, R4 ;  /* 0x0000000400f67308 */ /* 0x0003e20000000800 */
[----:B--2---:R-:W-:-:S07]  /*4050*/  FMNMX.FTZ R3, R92, R76, !PT ;  /* 0x0000004c5c037209 */ /* 0x004fce0007810000 */
[----:B------:R2:W-:Y:S01]  /*4060*/  MUFU.EX2 R239, R0 ;  /* 0x0000000000ef7308 */ /* 0x0005e20000000800 */
[----:B---3--:R-:W-:Y:S02]  /*4070*/  F2FP.BF16.PACK_AB R5, R238, R240 ;  /* 0x000000f0ee05723e */ /* 0x008fe400000010ff */
[----:B------:R-:W-:-:S04]  /*4080*/  FMNMX.FTZ R3, R61, R3, !PT ;  /* 0x000000033d037209 */ /* 0x000fc80007810000 */
[----:B------:R-:W-:Y:S01]  /*4090*/  FMNMX.FTZ R3, R60, R3, !PT ;  /* 0x000000033c037209 */ /* 0x000fe20007810000 */
[----:B-1----:R-:W-:-:S03]  /*40a0*/  FFMA.FTZ R4, R17, c[0x0][0x23c], -R8 ;  /* 0x00008f0011047a23 */ /* 0x002fc60000010808 */
[----:B------:R-:W-:Y:S01]  /*40b0*/  FMNMX.FTZ R3, R138, R3, !PT ;  /* 0x000000038a037209 */ /* 0x000fe20007810000 */
[----:B------:R1:W-:Y:S03]  /*40c0*/  MUFU.EX2 R245, R4 ;  /* 0x0000000400f57308 */ /* 0x0003e60000000800 */
[----:B------:R-:W-:Y:S01]  /*40d0*/  FMNMX.FTZ R3, R103, R3, !PT ;  /* 0x0000000367037209 */ /* 0x000fe20007810000 */
[----:B--2---:R-:W-:-:S03]  /*40e0*/  FFMA.FTZ R0, R34, c[0x0][0x23c], -R2 ;  /* 0x00008f0022007a23 */ /* 0x004fc60000010802 */
[----:B------:R-:W-:Y:S01]  /*40f0*/  FMNMX.FTZ R3, R101, R3, !PT ;  /* 0x0000000365037209 */ /* 0x000fe20007810000 */
[----:B------:R2:W3:Y:S03]  /*4100*/  MUFU.EX2 R244, R0 ;  /* 0x0000000000f47308 */ /* 0x0004e60000000800 */
[----:B------:R-:W-:-:S05]  /*4110*/  FMNMX.FTZ R3, R100, R3, !PT ;  /* 0x0000000364037209 */ /* 0x000fca0007810000 */
[----:B------:R-:W4:Y:S01]  /*4120*/  SHFL.BFLY PT, R10, R3, 0x2, 0x1f ;  /* 0x0c401f00030a7f89 */ /* 0x000f2200000e0000 */
[----:B-1----:R-:W-:-:S03]  /*4130*/  FFMA.FTZ R4, R32, c[0x0][0x23c], -R8 ;  /* 0x00008f0020047a23 */ /* 0x002fc60000010808 */
[----:B------:R-:W-:Y:S01]  /*4140*/  LDSM.16.MT88.4 R32, [R211+0xb000] ;  /* 0x00b00000d320783b */ /* 0x000fe20000004200 */
[----:B------:R1:W5:Y:S01]  /*4150*/  MUFU.EX2 R252, R4 ;  /* 0x0000000400fc7308 */ /* 0x0003620000000800 */
[--C-:B--2---:R-:W-:Y:S01]  /*4160*/  FFMA.FTZ R0, R20, c[0x0][0x23c], -R8.reuse ;  /* 0x00008f0014007a23 */ /* 0x104fe20000010808 */
[----:B---3--:R-:W-:Y:S01]  /*4170*/  F2FP.BF16.PACK_AB R7, R244, R239 ;  /* 0x000000eff407723e */ /* 0x008fe200000010ff */
[----:B------:R-:W-:-:S05]  /*4180*/  FFMA.FTZ R8, R13, c[0x0][0x23c], -R8 ;  /* 0x00008f000d087a23 */ /* 0x000fca0000010808 */
[----:B------:R2:W3:Y:S08]  /*4190*/  MUFU.EX2 R241, R0 ;  /* 0x0000000000f17308 */ /* 0x0004f00000000800 */
[----:B------:R3:W3:Y:S01]  /*41a0*/  MUFU.EX2 R249, R8 ;  /* 0x0000000800f97308 */ /* 0x0006e20000000800 */
[----:B-1----:R-:W-:Y:S02]  /*41b0*/  F2FP.BF16.PACK_AB R4, R246, R247 ;  /* 0x000000f7f604723e */ /* 0x002fe400000010ff */
[----:B----4-:R-:W-:-:S02]  /*41c0*/  FMNMX.FTZ R3, R3, R10, !PT ;  /* 0x0000000a03037209 */ /* 0x010fc40007810000 */
[----:B-----5:R-:W-:Y:S02]  /*41d0*/  F2FP.BF16.PACK_AB R6, R252, R245 ;  /* 0x000000f5fc06723e */ /* 0x020fe400000010ff */
[----:B--2---:R-:W-:Y:S01]  /*41e0*/  FMNMX.FTZ R0, R93, R77, !PT ;  /* 0x0000004d5d007209 */ /* 0x004fe20007810000 */
[----:B------:R-:W1:Y:S01]  /*41f0*/  SHFL.BFLY PT, R10, R3, 0x1, 0x1f ;  /* 0x0c201f00030a7f89 */ /* 0x000e6200000e0000 */
[----:B---3--:R-:W-:Y:S02]  /*4200*/  F2FP.BF16.PACK_AB R124, R243, R241 ;  /* 0x000000f1f37c723e */ /* 0x008fe400000010ff */
[----:B------:R-:W-:Y:S01]  /*4210*/  FMNMX.FTZ R0, R63, R0, !PT ;  /* 0x000000003f007209 */ /* 0x000fe20007810000 */
[C---:B------:R-:W-:Y:S03]  /*4220*/  HMMA.16816.F32.BF16 R108, R4.reuse, R66, RZ ;  /* 0x00000042046c723c */ /* 0x040fe600000418ff */
[----:B------:R-:W-:Y:S01]  /*4230*/  FMNMX.FTZ R0, R62, R0, !PT ;  /* 0x000000003e007209 */ /* 0x000fe20007810000 */
[----:B------:R-:W-:Y:S01]  /*4240*/  FFMA.FTZ R8, R21, c[0x0][0x23c], -R2 ;  /* 0x00008f0015087a23 */ /* 0x000fe20000010802 */
[----:B------:R-:W-:Y:S01]  /*4250*/  F2FP.BF16.PACK_AB R126, R249, R242 ;  /* 0x000000f2f97e723e */ /* 0x000fe200000010ff */
[----:B------:R-:W-:Y:S01]  /*4260*/  LDSM.16.MT88.4 R20, [R213+0xb800] ;  /* 0x00b80000d514783b */ /* 0x000fe20000004200 */
[----:B------:R-:W-:Y:S01]  /*4270*/  FMNMX.FTZ R0, R139, R0, !PT ;  /* 0x000000008b007209 */ /* 0x000fe20007810000 */
[----:B------:R2:W-:Y:S01]  /*4280*/  MUFU.EX2 R235, R8 ;  /* 0x0000000800eb7308 */ /* 0x0005e20000000800 */
[----:B------:R-:W-:Y:S02]  /*4290*/  HMMA.16816.F32.BF16 R148, R4, R24, RZ ;  /* 0x000000180494723c */ /* 0x000fe400000418ff */
[----:B------:R-:W-:-:S04]  /*42a0*/  FMNMX.FTZ R0, R133, R0, !PT ;  /* 0x0000000085007209 */ /* 0x000fc80007810000 */
[----:B------:R-:W-:Y:S02]  /*42b0*/  FMNMX.FTZ R0, R102, R0, !PT ;  /* 0x0000000066007209 */ /* 0x000fe40007810000 */
[----:B------:R-:W-:Y:S02]  /*42c0*/  HMMA.16816.F32.BF16 R164, R4, R28, RZ ;  /* 0x0000001c04a4723c */ /* 0x000fe400000418ff */
[----:B------:R-:W-:Y:S02]  /*42d0*/  FMNMX.FTZ R0, R132, R0, !PT ;  /* 0x0000000084007209 */ /* 0x000fe40007810000 */
[----:B-1----:R-:W-:-:S03]  /*42e0*/  FMNMX.FTZ R136, R3, R10, !PT ;  /* 0x0000000a03887209 */ /* 0x002fc60007810000 */
[----:B------:R-:W1:Y:S01]  /*42f0*/  SHFL.BFLY PT, R9, R0, 0x2, 0x1f ;  /* 0x0c401f0000097f89 */ /* 0x000e6200000e0000 */
[--C-:B--2---:R-:W-:Y:S01]  /*4300*/  FFMA.FTZ R8, R18, c[0x0][0x23c], -R2.reuse ;  /* 0x00008f0012087a23 */ /* 0x104fe20000010802 */
[----:B------:R-:W-:Y:S01]  /*4310*/  FSETP.NEU.FTZ.AND P1, PT, R136, -INF , PT ;  /* 0xff8000008800780b */ /* 0x000fe20003f3d000 */
[C---:B------:R-:W-:Y:S01]  /*4320*/  HMMA.16816.F32.BF16 R40, R4.reuse, R36, RZ ;  /* 0x000000240428723c */ /* 0x040fe200000418ff */
[----:B------:R-:W-:Y:S01]  /*4330*/  LDSM.16.MT88.4 R16, [R214+0xa800] ;  /* 0x00a80000d610783b */ /* 0x000fe20000004200 */
[----:B------:R2:W3:Y:S06]  /*4340*/  MUFU.EX2 R236, R8 ;  /* 0x0000000800ec7308 */ /* 0x0004ec0000000800 */
[C---:B------:R-:W-:Y:S08]  /*4350*/  HMMA.16816.F32.BF16 R56, R4.reuse, R48, RZ ;  /* 0x000000300438723c */ /* 0x040ff000000418ff */
[C---:B------:R-:W-:Y:S01]  /*4360*/  HMMA.16816.F32.BF16 R72, R4.reuse, R64, RZ ;  /* 0x000000400448723c */ /* 0x040fe200000418ff */
[--C-:B--2---:R-:W-:Y:S01]  /*4370*/  FFMA.FTZ R8, R14, c[0x0][0x23c], -R2.reuse ;  /* 0x00008f000e087a23 */ /* 0x104fe20000010802 */
[----:B---3--:R-:W-:Y:S01]  /*4380*/  F2FP.BF16.PACK_AB R125, R236, R235 ;  /* 0x000000ebec7d723e */ /* 0x008fe200000010ff */
[----:B------:R-:W-:Y:S01]  /*4390*/  FFMA.FTZ R2, R15, c[0x0][0x23c], -R2 ;  /* 0x00008f000f027a23 */ /* 0x000fe20000010802 */
[----:B-1----:R-:W-:Y:S01]  /*43a0*/  FMNMX.FTZ R0, R9, R0, !PT ;  /* 0x0000000009007209 */ /* 0x002fe20007810000 */
[----:B------:R1:W-:Y:S01]  /*43b0*/  MUFU.EX2 R237, R8 ;  /* 0x0000000800ed7308 */ /* 0x0003e20000000800 */
[----:B------:R-:W-:Y:S02]  /*43c0*/  LDSM.16.MT88.4 R12, [R213+0xa800] ;  /* 0x00a80000d50c783b */ /* 0x000fe40000004200 */
[C---:B------:R-:W-:Y:S05]  /*43d0*/  HMMA.16816.F32.BF16 R88, R4.reuse, R32, RZ ;  /* 0x000000200458723c */ /* 0x040fea00000418ff */
[----:B------:R2:W3:Y:S03]  /*43e0*/  MUFU.EX2 R248, R2 ;  /* 0x0000000200f87308 */ /* 0x0004e60000000800 */
[C---:B------:R-:W-:Y:S01]  /*43f0*/  HMMA.16816.F32.BF16 R104, R4.reuse, R52, RZ ;  /* 0x000000340468723c */ /* 0x040fe200000418ff */
[----:B-1----:R-:W1:Y:S07]  /*4400*/  SHFL.BFLY PT, R8, R0, 0x1, 0x1f ;  /* 0x0c201f0000087f89 */ /* 0x002e6e00000e0000 */
[----:B------:R-:W-:Y:S01]  /*4410*/  HMMA.16816.F32.BF16 R120, R4, R68, RZ ;  /* 0x000000440478723c */ /* 0x000fe200000418ff */
[----:B--2---:R-:W-:Y:S01]  /*4420*/  FMUL.FTZ R2, R136, c[0x0][0x23c] ;  /* 0x00008f0088027a20 */ /* 0x004fe20000410000 */
[----:B---3--:R-:W-:-:S06]  /*4430*/  F2FP.BF16.PACK_AB R127, R248, R237 ;  /* 0x000000edf87f723e */ /* 0x008fcc00000010ff */
[----:B------:R-:W-:Y:S01]  /*4440*/  HMMA.16816.F32.BF16 R152, R4, R26, RZ ;  /* 0x0000001a0498723c */ /* 0x000fe200000418ff */
[----:B------:R-:W-:-:S05]  /*4450*/  FSEL R2, R2, RZ, P1 ;  /* 0x000000ff02027208 */ /* 0x000fca0000800000 */
[--C-:B------:R-:W-:Y:S02]  /*4460*/  FFMA.FTZ R3, R92, c[0x0][0x23c], -R2.reuse ;  /* 0x00008f005c037a23 */ /* 0x100fe40000010802 */
[----:B------:R-:W-:Y:S02]  /*4470*/  HMMA.16816.F32.BF16 R168, R4, R30, RZ ;  /* 0x0000001e04a8723c */ /* 0x000fe400000418ff */
[----:B------:R2:W-:Y:S01]  /*4480*/  MUFU.EX2 R234, R3 ;  /* 0x0000000300ea7308 */ /* 0x0005e20000000800 */
[----:B-1----:R-:W-:Y:S01]  /*4490*/  FMNMX.FTZ R135, R0, R8, !PT ;  /* 0x0000000800877209 */ /* 0x002fe20007810000 */
[----:B------:R-:W-:-:S04]  /*44a0*/  FFMA.FTZ R0, R76, c[0x0][0x23c], -R2 ;  /* 0x00008f004c007a23 */ /* 0x000fc80000010802 */
[C---:B------:R-:W-:Y:S01]  /*44b0*/  HMMA.16816.F32.BF16 R44, R4.reuse, R38, RZ ;  /* 0x00000026042c723c */ /* 0x040fe200000418ff */
[----:B------:R-:W-:Y:S01]  /*44c0*/  FSETP.NEU.FTZ.AND P1, PT, R135, -INF , PT ;  /* 0xff8000008700780b */ /* 0x000fe20003f3d000 */
[----:B------:R1:W3:Y:S06]  /*44d0*/  MUFU.EX2 R207, R0 ;  /* 0x0000000000cf7308 */ /* 0x0002ec0000000800 */
[----:B------:R-:W-:Y:S01]  /*44e0*/  HMMA.16816.F32.BF16 R84, R4, R50, RZ ;  /* 0x000000320454723c */ /* 0x000fe200000418ff */
[----:B--2---:R-:W-:-:S04]  /*44f0*/  FFMA.FTZ R3, R61, c[0x0][0x23c], -R2 ;  /* 0x00008f003d037a23 */ /* 0x004fc80000010802 */
[----:B------:R2:W-:Y:S03]  /*4500*/  MUFU.EX2 R232, R3 ;  /* 0x0000000300e87308 */ /* 0x0005e60000000800 */
[----:B------:R-:W-:Y:S01]  /*4510*/  HMMA.16816.F32.BF16 R116, R4, R34, RZ ;  /* 0x000000220474723c */ /* 0x000fe200000418ff */
[----:B-1----:R-:W-:-:S05]  /*4520*/  FMUL.FTZ R0, R135, c[0x0][0x23c] ;  /* 0x00008f0087007a20 */ /* 0x002fca0000410000 */
[----:B------:R-:W-:Y:S02]  /*4530*/  FSEL R0, R0, RZ, P1 ;  /* 0x000000ff00007208 */ /* 0x000fe40000800000 */
[----:B------:R-:W-:Y:S01]  /*4540*/  HMMA.16816.F32.BF16 R128, R4, R54, RZ ;  /* 0x000000360480723c */ /* 0x000fe200000418ff */
[----:B--2---:R-:W-:-:S07]  /*4550*/  FFMA.FTZ R3, R60, c[0x0][0x23c], -R2 ;  /* 0x00008f003c037a23 */ /* 0x004fce0000010802 */
[----:B------:R-:W-:Y:S01]  /*4560*/  HMMA.16816.F32.BF16 R4, R4, R70, RZ ;  /* 0x000000460404723c */ /* 0x000fe200000418ff */
[----:B------:R1:W2:Y:S07]  /*4570*/  MUFU.EX2 R233, R3 ;  /* 0x0000000300e97308 */ /* 0x0002ae0000000800 */
        /* <DEDUP_REMOVED lines=8> */
[----:B------:R1:W4:Y:S07]  /*4600*/  MUFU.EX2 R205, R3 ;  /* 0x0000000300cd7308 */ /* 0x00032e0000000800 */
        /* <DEDUP_REMOVED lines=8> */
[----:B------:R1:W5:Y:S07]  /*4690*/  MUFU.EX2 R204, R3 ;  /* 0x0000000300cc7308 */ /* 0x00036e0000000800 */
        /* <DEDUP_REMOVED lines=8> */
[----:B------:R1:W1:Y:S07]  /*4720*/  MUFU.EX2 R201, R3 ;  /* 0x0000000300c97308 */ /* 0x00026e0000000800 */
[----:B------:R-:W-:Y:S07]  /*4730*/  HMMA.16816.F32.BF16 R124, R124, R22, R4 ;  /* 0x000000167c7c723c */ /* 0x000fee0000041804 */
[----:B---3--:R-:W-:-:S02]  /*4740*/  F2FP.BF16.PACK_AB R4, R207, R234 ;  /* 0x000000eacf04723e */ /* 0x008fc400000010ff */
[----:B--2---:R-:W-:Y:S01]  /*4750*/  F2FP.BF16.PACK_AB R6, R233, R232 ;  /* 0x000000e8e906723e */ /* 0x004fe200000010ff */
[--C-:B-1----:R-:W-:Y:S01]  /*4760*/  FFMA.FTZ R3, R101, c[0x0][0x23c], -R2.reuse ;  /* 0x00008f0065037a23 */ /* 0x102fe20000010802 */
[----:B----4-:R-:W-:Y:S01]  /*4770*/  F2FP.BF16.PACK_AB R5, R205, R206 ;  /* 0x000000cecd05723e */ /* 0x010fe200000010ff */
[----:B------:R-:W-:Y:S01]  /*4780*/  FFMA.FTZ R2, R100, c[0x0][0x23c], -R2 ;  /* 0x00008f0064027a23 */ /* 0x000fe20000010802 */
[----:B-----5:R-:W-:Y:S01]  /*4790*/  F2FP.BF16.PACK_AB R7, R204, R203 ;  /* 0x000000cbcc07723e */ /* 0x020fe200000010ff */
[----:B------:R1:W-:Y:S01]  /*47a0*/  MUFU.EX2 R200, R3 ;  /* 0x0000000300c87308 */ /* 0x0003e20000000800 */
[----:B------:R-:W-:-:S05]  /*47b0*/  F2FP.BF16.PACK_AB R128, R201, R202 ;  /* 0x000000cac980723e */ /* 0x000fca00000010ff */
[C---:B------:R-:W-:Y:S02]  /*47c0*/  HMMA.16816.F32.BF16 R144, R4.reuse, R24, RZ ;  /* 0x000000180490723c */ /* 0x040fe400000418ff */
[----:B------:R2:W3:Y:S06]  /*47d0*/  MUFU.EX2 R251, R2 ;  /* 0x0000000200fb7308 */ /* 0x0004ec0000000800 */
[----:B------:R-:W-:Y:S01]  /*47e0*/  HMMA.16816.F32.BF16 R196, R4, R26, RZ ;  /* 0x0000001a04c4723c */ /* 0x000fe200000418ff */
[----:B-1----:R-:W-:-:S04]  /*47f0*/  FADD.FTZ R3, R206, R205 ;  /* 0x000000cdce037221 */ /* 0x002fc80000010000 */
[----:B------:R-:W-:-:S03]  /*4800*/  FADD.FTZ R3, R203, R3 ;  /* 0x00000003cb037221 */ /* 0x000fc60000010000 */
[C---:B------:R-:W-:Y:S01]  /*4810*/  HMMA.16816.F32.BF16 R160, R4.reuse, R28, RZ ;  /* 0x0000001c04a0723c */ /* 0x040fe200000418ff */
[--C-:B--2---:R-:W-:Y:S01]  /*4820*/  FFMA.FTZ R2, R139, c[0x0][0x23c], -R0.reuse ;  /* 0x00008f008b027a23 */ /* 0x104fe20000010800 */
[----:B---3--:R-:W-:Y:S01]  /*4830*/  F2FP.BF16.PACK_AB R130, R251, R200 ;  /* 0x000000c8fb82723e */ /* 0x008fe200000010ff */
[----:B------:R-:W-:Y:S02]  /*4840*/  FADD.FTZ R3, R204, R3 ;  /* 0x00000003cc037221 */ /* 0x000fe40000010000 */
[----:B------:R1:W2:Y:S03]  /*4850*/  MUFU.EX2 R139, R2 ;  /* 0x00000002008b7308 */ /* 0x0002a60000000800 */
[C---:B------:R-:W-:Y:S08]  /*4860*/  HMMA.16816.F32.BF16 R192, R4.reuse, R30, RZ ;  /* 0x0000001e04c0723c */ /* 0x040ff000000418ff */
[----:B------:R-:W-:Y:S01]  /*4870*/  HMMA.16816.F32.BF16 R8, R4, R64, RZ ;  /* 0x000000400408723c */ /* 0x000fe200000418ff */
[----:B-1----:R-:W-:-:S07]  /*4880*/  FFMA.FTZ R2, R133, c[0x0][0x23c], -R0 ;  /* 0x00008f0085027a23 */ /* 0x002fce0000010800 */
[C---:B------:R-:W-:Y:S01]  /*4890*/  HMMA.16816.F32.BF16 R84, R4.reuse, R32, RZ ;  /* 0x000000200454723c */ /* 0x040fe200000418ff */
[----:B--2---:R-:W-:Y:S01]  /*48a0*/  FADD.FTZ R3, R139, R3 ;  /* 0x000000038b037221 */ /* 0x004fe20000010000 */
[----:B------:R1:W2:Y:S06]  /*48b0*/  MUFU.EX2 R138, R2 ;  /* 0x00000002008a7308 */ /* 0x0002ac0000000800 */
[C---:B------:R-:W-:Y:S08]  /*48c0*/  HMMA.16816.F32.BF16 R28, R4.reuse, R36, RZ ;  /* 0x00000024041c723c */ /* 0x040ff000000418ff */
[----:B------:R-:W-:Y:S01]  /*48d0*/  HMMA.16816.F32.BF16 R188, R4, R38, RZ ;  /* 0x0000002604bc723c */ /* 0x000fe200000418ff */
[--C-:B-1----:R-:W-:Y:S01]  /*48e0*/  FFMA.FTZ R2, R102, c[0x0][0x23c], -R0.reuse ;  /* 0x00008f0066027a23 */ /* 0x102fe20000010800 */
[----:B--2---:R-:W-:Y:S01]  /*48f0*/  F2FP.BF16.PACK_AB R129, R138, R139 ;  /* 0x0000008b8a81723e */ /* 0x004fe200000010ff */
[----:B------:R-:W-:-:S02]  /*4900*/  FFMA.FTZ R0, R132, c[0x0][0x23c], -R0 ;  /* 0x00008f0084007a23 */ /* 0x000fc40000010800 */
[----:B------:R1:W2:Y:S01]  /*4910*/  MUFU.EX2 R133, R2 ;  /* 0x0000000200857308 */ /* 0x0002a20000000800 */
[----:B------:R-:W-:Y:S02]  /*4920*/  FADD.FTZ R3, R138, R3 ;  /* 0x000000038a037221 */ /* 0x000fe40000010000 */
[C---:B------:R-:W-:Y:S05]  /*4930*/  HMMA.16816.F32.BF16 R100, R4.reuse, R52, RZ ;  /* 0x000000340464723c */ /* 0x040fea00000418ff */
[----:B------:R3:W4:Y:S03]  /*4940*/  MUFU.EX2 R250, R0 ;  /* 0x0000000000fa7308 */ /* 0x0007260000000800 */
[----:B------:R-:W-:Y:S01]  /*4950*/  HMMA.16816.F32.BF16 R24, R4, R48, RZ ;  /* 0x000000300418723c */ /* 0x000fe200000418ff */
[----:B-1----:R-:W-:-:S07]  /*4960*/  FADD.FTZ R2, R247, R246 ;  /* 0x000000f6f7027221 */ /* 0x002fce0000010000 */
[C---:B------:R-:W-:Y:S01]  /*4970*/  HMMA.16816.F32.BF16 R184, R4.reuse, R50, RZ ;  /* 0x0000003204b8723c */ /* 0x040fe200000418ff */
[----:B--2---:R-:W-:Y:S02]  /*4980*/  FADD.FTZ R3, R133, R3 ;  /* 0x0000000385037221 */ /* 0x004fe40000010000 */
[----:B------:R-:W-:Y:S02]  /*4990*/  FADD.FTZ R2, R245, R2 ;  /* 0x00000002f5027221 */ /* 0x000fe40000010000 */
[----:B---3--:R-:W-:Y:S01]  /*49a0*/  FADD.FTZ R0, R234, R207 ;  /* 0x000000cfea007221 */ /* 0x008fe20000010000 */
[----:B----4-:R-:W-:Y:S02]  /*49b0*/  F2FP.BF16.PACK_AB R131, R250, R133 ;  /* 0x00000085fa83723e */ /* 0x010fe400000010ff */
[----:B------:R-:W-:Y:S01]  /*49c0*/  HMMA.16816.F32.BF16 R180, R4, R66, RZ ;  /* 0x0000004204b4723c */ /* 0x000fe200000418ff */
[----:B------:R-:W-:Y:S02]  /*49d0*/  FADD.FTZ R2, R252, R2 ;  /* 0x00000002fc027221 */ /* 0x000fe40000010000 */
[----:B------:R-:W-:-:S02]  /*49e0*/  FADD.FTZ R0, R232, R0 ;  /* 0x00000000e8007221 */ /* 0x000fc40000010000 */
[----:B------:R-:W-:Y:S02]  /*49f0*/  FADD.FTZ R2, R241, R2 ;  /* 0x00000002f1027221 */ /* 0x000fe40000010000 */
[----:B------:R-:W-:Y:S01]  /*4a00*/  FADD.FTZ R250, R250, R3 ;  /* 0x00000003fafa7221 */ /* 0x000fe20000010000 */
[----:B------:R-:W-:Y:S01]  /*4a10*/  HMMA.16816.F32.BF16 R176, R4, R34, RZ ;  /* 0x0000002204b0723c */ /* 0x000fe200000418ff */
[----:B------:R-:W-:-:S04]  /*4a20*/  FADD.FTZ R2, R243, R2 ;  /* 0x00000002f3027221 */ /* 0x000fc80000010000 */
[----:B------:R-:W-:-:S03]  /*4a30*/  FADD.FTZ R2, R242, R2 ;  /* 0x00000002f2027221 */ /* 0x000fc60000010000 */
[----:B------:R-:W-:Y:S01]  /*4a40*/  HMMA.16816.F32.BF16 R140, R4, R54, RZ ;  /* 0x00000036048c723c */ /* 0x000fe200000418ff */
[----:B------:R-:W-:-:S07]  /*4a50*/  FADD.FTZ R249, R249, R2 ;  /* 0x00000002f9f97221 */ /* 0x000fce0000010000 */
        /* <DEDUP_REMOVED lines=15> */
[----:B------:R-:W-:-:S04]  /*4b50*/  FADD.FTZ R0, R237, R0 ;  /* 0x00000000ed007221 */ /* 0x000fc80000010000 */
        /* <DEDUP_REMOVED lines=22> */
[----:B------:R-:W1:Y:S01]  /*4cc0*/  S2R R132, SR_TID.X ;  /* 0x0000000000847919 */ /* 0x000e620000002100 */
[----:B------:R-:W-:Y:S02]  /*4cd0*/  UISETP.GT.AND UP0, UPT, UR20, UR9, UPT ;  /* 0x000000091400728c */ /* 0x000fe4000bf04270 */
[----:B------:R-:W-:Y:S01]  /*4ce0*/  UIMAD UR5, UR5, UR17, UR10 ;  /* 0x00000011050572a4 */ /* 0x000fe2000f8e020a */
[----:B-1----:R-:W-:-:S05]  /*4cf0*/  IMAD.SHL.U32 R132, R132, 0x2, RZ ;  /* 0x0000000284847824 */ /* 0x002fca00078e00ff */
[----:B------:R-:W-:Y:S01]  /*4d00*/  LOP3.LUT R132, R132, 0x6, RZ, 0xc0, !PT ;  /* 0x0000000684847812 */ /* 0x000fe200078ec0ff */
[----:B------:R-:W-:Y:S01]  /*4d10*/  BAR.SYNC.DEFER_BLOCKING 0x0 ;  /* 0x0000000000007b1d */ /* 0x000fe20000010000 */
[----:B--2---:R-:W-:-:S05]  /*4d20*/  IMAD.WIDE.U32 R2, R2, UR17, R6 ;  /* 0x0000001102027c25 */ /* 0x004fca000f8e0006 */
[----:B------:R-:W-:Y:S01]  /*4d30*/  IADD3 R0, R3, UR5, RZ ;  /* 0x0000000503007c10 */ /* 0x000fe2000fffe0ff */
[----:B------:R-:W-:Y:S01]  /*4d40*/  IMAD.U32 R3, RZ, RZ, UR25 ;  /* 0x00000019ff037e24 */ /* 0x000fe2000f8e00ff */
[----:B------:R-:W-:-:S04]  /*4d50*/  LEA R20, P0, R2, c[0x0][0x170], 0x1 ;  /* 0x00005c0002147a11 */ /* 0x000fc800078008ff */
[----:B------:R-:W-:Y:S01]  /*4d60*/  LEA.HI.X R21, R2, c[0x0][0x174], R0, 0x1, P0 ;  /* 0x00005d0002157a11 */ /* 0x000fe200000f0c00 */
[----:B------:R-:W-:Y:S01]  /*4d70*/  IMAD.U32 R0, RZ, RZ, UR25 ;  /* 0x00000019ff007e24 */ /* 0x000fe2000f8e00ff */
[----:B------:R-:W-:-:S03]  /*4d80*/  LEA R2, P0, R3, R20, 0x1 ;  /* 0x0000001403027211 */ /* 0x000fc600078008ff */
[----:B------:R-:W-:Y:S01]  /*4d90*/  @!PT LDS RZ, [RZ] ;  /* 0x00000000fffff984 */ /* 0x000fe20000000800 */
[----:B------:R-:W-:Y:S01]  /*4da0*/  @!PT LDS RZ, [RZ] ;  /* 0x00000000fffff984 */ /* 0x000fe20000000800 */
[----:B------:R-:W-:Y:S01]  /*4db0*/  @!PT LDS RZ, [RZ] ;  /* 0x00000000fffff984 */ /* 0x000fe20000000800 */
[----:B------:R1:W-:Y:S01]  /*4dc0*/  LDGSTS.E.BYPASS.LTC128B.128 [R223+0xa000], [R20.64] ;  /* 0x0a00000014df7fae */ /* 0x0003e2000b901d52 */
[----:B------:R-:W-:Y:S01]  /*4dd0*/  LEA.HI.X R3, R0, R21, R4, 0x1, P0 ;  /* 0x0000001500037211 */ /* 0x000fe200000f0c04 */
[----:B------:R-:W-:Y:S02]  /*4de0*/  IMAD.U32 R0, RZ, RZ, UR20 ;  /* 0x00000014ff007e24 */ /* 0x000fe4000f8e00ff */
[----:B------:R1:W-:Y:S02]  /*4df0*/  LDGSTS.E.BYPASS.LTC128B.128 [R223+0xb000], [R20.64+0x80] ;  /* 0x0b00008014df7fae */ /* 0x0003e4000b901d52 */
[----:B------:R-:W-:Y:S02]  /*4e00*/  IMAD R0, R0, 0x20, R132 ;  /* 0x0000002000007824 */ /* 0x000fe400078e0284 */
[----:B------:R2:W-:Y:S03]  /*4e10*/  LDGSTS.E.BYPASS.LTC128B.128 [R223+0xa800], [R2.64] ;  /* 0x0a80000002df7fae */ /* 0x0005e6000b901d52 */
[C---:B------:R-:W-:Y:S01]  /*4e20*/  ISETP.GE.AND P6, PT, R0.reuse, R231, PT ;  /* 0x000000e70000720c */ /* 0x040fe20003fc6270 */
[----:B------:R2:W-:Y:S01]  /*4e30*/  LDGSTS.E.BYPASS.LTC128B.128 [R223+0xb800], [R2.64+0x80] ;  /* 0x0b80008002df7fae */ /* 0x0005e2000b901d52 */
[----:B------:R-:W-:-:S02]  /*4e40*/  ISETP.GE.AND P0, PT, R0, R230, PT ;  /* 0x000000e60000720c */ /* 0x000fc40003f06270 */
[C---:B------:R-:W-:Y:S01]  /*4e50*/  ISETP.LT.OR P6, PT, R0.reuse, R227, P6 ;  /* 0x000000e30000720c */ /* 0x040fe200037c1670 */
[----:B------:R-:W-:Y:S01]  /*4e60*/  LDSM.16.M88.4 R24, [R208+0x8000] ;  /* 0x00800000d018783b */ /* 0x000fe20000000200 */
[C---:B------:R-:W-:Y:S02]  /*4e70*/  ISETP.GE.AND P2, PT, R0.reuse, R229, PT ;  /* 0x000000e50000720c */ /* 0x040fe40003f46270 */
[C---:B------:R-:W-:Y:S01]  /*4e80*/  ISETP.LT.OR P0, PT, R0.reuse, R226, P0 ;  /* 0x000000e20000720c */ /* 0x040fe20000701670 */
[----:B------:R-:W3:Y:S01]  /*4e90*/  LDSM.16.M88.4 R4, [R210+0x2000] ;  /* 0x00200000d204783b */ /* 0x000ee20000000200 */
[----:B------:R-:W-:-:S03]  /*4ea0*/  ISETP.LT.OR P2, PT, R0, R225, P2 ;  /* 0x000000e10000720c */ /* 0x000fc60001741670 */
[----:B------:R-:W4:Y:S04]  /*4eb0*/  LDSM.16.M88.4 R28, [R208+0x8800] ;  /* 0x00880000d01c783b */ /* 0x000f280000000200 */
[----:B------:R-:W5:Y:S04]  /*4ec0*/  LDSM.16.M88.4 R8, [R210] ;  /* 0x00000000d208783b */ /* 0x000f680000000200 */
[----:B------:R-:W-:Y:S04]  /*4ed0*/  LDSM.16.M88.4 R140, [R219] ;  /* 0x00000000db8c783b */ /* 0x000fe80000000200 */
[----:B------:R-:W1:Y:S01]  /*4ee0*/  LDSM.16.M88.4 R12, [R212+0x2000] ;  /* 0x00200000d40c783b */ /* 0x000e620000000200 */
[----:B--2---:R-:W-:-:S03]  /*4ef0*/  IADD3 R2, R0, 0x1, RZ ;  /* 0x0000000100027810 */ /* 0x004fc60007ffe0ff */
[----:B------:R-:W2:Y:S01]  /*4f00*/  LDSM.16.M88.4 R32, [R222] ;  /* 0x00000000de20783b */ /* 0x000ea20000000200 */
[----:B------:R-:W-:Y:S02]  /*4f10*/  IADD3 R3, R0, 0x11, RZ ;  /* 0x0000001100037810 */ /* 0x000fe40007ffe0ff */
[C---:B------:R-:W-:Y:S01]  /*4f20*/  ISETP.GE.AND P5, PT, R2.reuse, R231, PT ;  /* 0x000000e70200720c */ /* 0x040fe20003fa6270 */
[----:B------:R-:W1:Y:S01]  /*4f30*/  LDSM.16.M88.4 R16, [R212] ;  /* 0x00000000d410783b */ /* 0x000e620000000200 */
[C---:B------:R-:W-:Y:S02]  /*4f40*/  ISETP.GE.AND P3, PT, R2.reuse, R230, PT ;  /* 0x000000e60200720c */ /* 0x040fe40003f66270 */
[C---:B------:R-:W-:Y:S01]  /*4f50*/  ISETP.GE.AND P4, PT, R2.reuse, R229, PT ;  /* 0x000000e50200720c */ /* 0x040fe20003f86270 */
[----:B------:R-:W0:Y:S01]  /*4f60*/  LDGDEPBAR ;  /* 0x00000000000079af */ /* 0x000e220000000000 */
[C---:B------:R-:W-:Y:S02]  /*4f70*/  ISETP.GE.AND P1, PT, R2.reuse, R228, PT ;  /* 0x000000e40200720c */ /* 0x040fe40003f26270 */
[----:B------:R-:W-:-:S02]  /*4f80*/  ISETP.LT.OR P5, PT, R2, R227, P5 ;  /* 0x000000e30200720c */ /* 0x000fc40002fa1670 */
[C---:B------:R-:W-:Y:S02]  /*4f90*/  ISETP.LT.OR P3, PT, R2.reuse, R226, P3 ;  /* 0x000000e20200720c */ /* 0x040fe40001f61670 */
[C---:B------:R-:W-:Y:S02]  /*4fa0*/  ISETP.LT.OR P4, PT, R2.reuse, R225, P4 ;  /* 0x000000e10200720c */ /* 0x040fe40002781670 */
[----:B------:R-:W-:Y:S02]  /*4fb0*/  ISETP.LT.OR P1, PT, R2, R224, P1 ;  /* 0x000000e00200720c */ /* 0x000fe40000f21670 */
[----:B------:R-:W-:Y:S01]  /*4fc0*/  IADD3 R2, R0, 0x8, RZ ;  /* 0x0000000800027810 */ /* 0x000fe20007ffe0ff */
[C---:B---3--:R-:W-:Y:S08]  /*4fd0*/  HMMA.16816.F32.BF16 R180, R4.reuse, R24, RZ ;  /* 0x0000001804b4723c */ /* 0x048ff000000418ff */
[C---:B------:R-:W-:Y:S08]  /*4fe0*/  HMMA.16816.F32.BF16 R192, R4.reuse, R26, RZ ;  /* 0x0000001a04c0723c */ /* 0x040ff000000418ff */
[C---:B----4-:R-:W-:Y:S08]  /*4ff0*/  HMMA.16816.F32.BF16 R176, R4.reuse, R28, RZ ;  /* 0x0000001c04b0723c */ /* 0x050ff000000418ff */
[----:B------:R-:W-:Y:S01]  /*5000*/  HMMA.16816.F32.BF16 R184, R4, R30, RZ ;  /* 0x0000001e04b8723c */ /* 0x000fe200000418ff */
[----:B------:R-:W-:Y:S07]  /*5010*/  LDSM.16.M88.4 R4, [R218+0x2000] ;  /* 0x00200000da04783b */ /* 0x000fee0000000200 */
[C---:B-----5:R-:W-:Y:S08]  /*5020*/  HMMA.16816.F32.BF16 R200, R8.reuse, R24, RZ ;  /* 0x0000001808c8723c */ /* 0x060ff000000418ff */
[C---:B------:R-:W-:Y:S01]  /*5030*/  HMMA.16816.F32.BF16 R196, R8.reuse, R26, RZ ;  /* 0x0000001a08c4723c */ /* 0x040fe200000418ff */
[----:B------:R-:W3:Y:S07]  /*5040*/  LDSM.16.M88.4 R24, [R216+0x8000] ;  /* 0x00800000d818783b */ /* 0x000eee0000000200 */
[C---:B------:R-:W-:Y:S08]  /*5050*/  HMMA.16816.F32.BF16 R188, R8.reuse, R28, RZ ;  /* 0x0000001c08bc723c */ /* 0x040ff000000418ff */
[----:B------:R-:W-:Y:S01]  /*5060*/  HMMA.16816.F32.BF16 R8, R8, R30, RZ ;  /* 0x0000001e0808723c */ /* 0x000fe200000418ff */
[----:B------:R-:W4:Y:S07]  /*5070*/  LDSM.16.M88.4 R28, [R216+0x8800] ;  /* 0x00880000d81c783b */ /* 0x000f2e0000000200 */
[C---:B-1----:R-:W-:Y:S08]  /*5080*/  HMMA.16816.F32.BF16 R180, R12.reuse, R140, R180 ;  /* 0x0000008c0cb4723c */ /* 0x042ff000000418b4 */
[C---:B--2---:R-:W-:Y:S08]  /*5090*/  HMMA.16816.F32.BF16 R176, R12.reuse, R32, R176 ;  /* 0x000000200cb0723c */ /* 0x044ff000000418b0 */
[C---:B------:R-:W-:Y:S08]  /*50a0*/  HMMA.16816.F32.BF16 R192, R12.reuse, R142, R192 ;  /* 0x0000008e0cc0723c */ /* 0x040ff000000418c0 */
[----:B------:R-:W-:Y:S08]  /*50b0*/  HMMA.16816.F32.BF16 R12, R12, R34, R184 ;  /* 0x000000220c0c723c */ /* 0x000ff000000418b8 */
[C---:B------:R-:W-:Y:S08]  /*50c0*/  HMMA.16816.F32.BF16 R204, R16.reuse, R140, R200 ;  /* 0x0000008c10cc723c */ /* 0x040ff000000418c8 */
[C---:B------:R-:W-:Y:S08]  /*50d0*/  HMMA.16816.F32.BF16 R200, R16.reuse, R32, R188 ;  /* 0x0000002010c8723c */ /* 0x040ff000000418bc */
[----:B------:R-:W-:Y:S01]  /*50e0*/  HMMA.16816.F32.BF16 R188, R16, R34, R8 ;  /* 0x0000002210bc723c */ /* 0x000fe20000041808 */
[----:B------:R-:W1:Y:S04]  /*50f0*/  LDSM.16.M88.4 R8, [R218] ;  /* 0x00000000da08783b */ /* 0x000e680000000200 */
[----:B------:R-:W-:Y:S03]  /*5100*/  LDSM.16.M88.4 R32, [R215+0x800] ;  /* 0x00080000d720783b */ /* 0x000fe60000000200 */
[----:B---3--:R-:W-:Y:S08]  /*5110*/  HMMA.16816.F32.BF16 R184, R4, R24, R180 ;  /* 0x0000001804b8723c */ /* 0x008ff000000418b4 */
[----:B------:R-:W-:Y:S01]  /*5120*/  HMMA.16816.F32.BF16 R196, R16, R142, R196 ;  /* 0x0000008e10c4723c */ /* 0x000fe200000418c4 */
[----:B------:R-:W-:Y:S04]  /*5130*/  LDSM.16.M88.4 R140, [R215] ;  /* 0x00000000d78c783b */ /* 0x000fe80000000200 */
[----:B------:R-:W2:Y:S03]  /*5140*/  LDSM.16.M88.4 R16, [R217] ;  /* 0x00000000d910783b */ /* 0x000ea60000000200 */
[C---:B----4-:R-:W-:Y:S08]  /*5150*/  HMMA.16816.F32.BF16 R176, R4.reuse, R28, R176 ;  /* 0x0000001c04b0723c */ /* 0x050ff000000418b0 */
[C---:B------:R-:W-:Y:S08]  /*5160*/  HMMA.16816.F32.BF16 R180, R4.reuse, R26, R192 ;  /* 0x0000001a04b4723c */ /* 0x040ff000000418c0 */
[----:B------:R-:W-:Y:S01]  /*5170*/  HMMA.16816.F32.BF16 R12, R4, R30, R12 ;  /* 0x0000001e040c723c */ /* 0x000fe2000004180c */
[----:B------:R-:W3:Y:S07]  /*5180*/  LDSM.16.M88.4 R4, [R217+0x2000] ;  /* 0x00200000d904783b */ /* 0x000eee0000000200 */
[C---:B-1----:R-:W-:Y:S08]  /*5190*/  HMMA.16816.F32.BF16 R192, R8.reuse, R28, R200 ;  /* 0x0000001c08c0723c */ /* 0x042ff000000418c8 */
[C---:B------:R-:W-:Y:S08]  /*51a0*/  HMMA.16816.F32.BF16 R232, R8.reuse, R24, R204 ;  /* 0x0000001808e8723c */ /* 0x040ff000000418cc */
[C---:B------:R-:W-:Y:S01]  /*51b0*/  HMMA.16816.F32.BF16 R200, R8.reuse, R30, R188 ;  /* 0x0000001e08c8723c */ /* 0x040fe200000418bc */
[----:B------:R-:W-:Y:S07]  /*51c0*/  LDSM.16.M88.4 R28, [R208+0x9800] ;  /* 0x00980000d01c783b */ /* 0x000fee0000000200 */
[----:B------:R-:W-:Y:S01]  /*51d0*/  HMMA.16816.F32.BF16 R204, R8, R26, R196 ;  /* 0x0000001a08cc723c */ /* 0x000fe200000418c4 */
[----:B------:R-:W-:Y:S07]  /*51e0*/  LDSM.16.M88.4 R24, [R208+0x9000] ;  /* 0x00900000d018783b */ /* 0x000fee0000000200 */
[----:B--2---:R-:W-:Y:S08]  /*51f0*/  HMMA.16816.F32.BF16 R192, R16, R32, R192 ;  /* 0x0000002010c0723c */ /* 0x004ff000000418c0 */
[C---:B---3--:R-:W-:Y:S08]  /*5200*/  HMMA.16816.F32.BF16 R188, R4.reuse, R142, R180 ;  /* 0x0000008e04bc723c */ /* 0x048ff000000418b4 */
[C---:B------:R-:W-:Y:S08]  /*5210*/  HMMA.16816.F32.BF16 R196, R4.reuse, R140, R184 ;  /* 0x0000008c04c4723c */ /* 0x040ff000000418b8 */
[C---:B------:R-:W-:Y:S08]  /*5220*/  HMMA.16816.F32.BF16 R180, R4.reuse, R32, R176 ;  /* 0x0000002004b4723c */ /* 0x040ff000000418b0 */
[----:B------:R-:W-:Y:S01]  /*5230*/  HMMA.16816.F32.BF16 R8, R4, R34, R12 ;  /* 0x000000220408723c */ /* 0x000fe2000004180c */
[----:B------:R-:W1:Y:S04]  /*5240*/  LDSM.16.M88.4 R4, [R210+0x6000] ;  /* 0x00600000d204783b */ /* 0x000e680000000200 */
[----:B------:R-:W2:Y:S03]  /*5250*/  LDSM.16.M88.4 R12, [R210+0x4000] ;  /* 0x00400000d20c783b */ /* 0x000ea60000000200 */
[C---:B------:R-:W-:Y:S08]  /*5260*/  HMMA.16816.F32.BF16 R176, R16.reuse, R140, R232 ;  /* 0x0000008c10b0723c */ /* 0x040ff000000418e8 */
[C---:B------:R-:W-:Y:S01]  /*5270*/  HMMA.16816.F32.BF16 R184, R16.reuse, R142, R204 ;  /* 0x0000008e10b8723c */ /* 0x040fe200000418cc */
[----:B------:R-:W-:Y:S07]  /*5280*/  LDSM.16.M88.4 R140, [R221] ;  /* 0x00000000dd8c783b */ /* 0x000fee0000000200 */
[----:B------:R-:W-:Y:S01]  /*5290*/  HMMA.16816.F32.BF16 R16, R16, R34, R200 ;  /* 0x000000221010723c */ /* 0x000fe200000418c8 */
[----:B------:R-:W-:Y:S07]  /*52a0*/  LDSM.16.M88.4 R32, [R216+0x9000] ;  /* 0x00900000d820783b */ /* 0x000fee0000000200 */
[C---:B-1----:R-:W-:Y:S08]  /*52b0*/  HMMA.16816.F32.BF16 R196, R4.reuse, R24, R196 ;  /* 0x0000001804c4723c */ /* 0x042ff000000418c4 */
[C---:B------:R-:W-:Y:S08]  /*52c0*/  HMMA.16816.F32.BF16 R232, R4.reuse, R26, R188 ;  /* 0x0000001a04e8723c */ /* 0x040ff000000418bc */
[C---:B------:R-:W-:Y:S08]  /*52d0*/  HMMA.16816.F32.BF16 R204, R4.reuse, R28, R180 ;  /* 0x0000001c04cc723c */ /* 0x040ff000000418b4 */
[----:B------:R-:W-:Y:S01]  /*52e0*/  HMMA.16816.F32.BF16 R200, R4, R30, R8 ;  /* 0x0000001e04c8723c */ /* 0x000fe20000041808 */
[----:B------:R-:W1:Y:S04]  /*52f0*/  LDSM.16.M88.4 R4, [R212+0x6000] ;  /* 0x00600000d404783b */ /* 0x000e680000000200 */
[----:B------:R-:W3:Y:S03]  /*5300*/  LDSM.16.M88.4 R8, [R212+0x4000] ;  /* 0x00400000d408783b */ /* 0x000ee60000000200 */
[C---:B--2---:R-:W-:Y:S08]  /*5310*/  HMMA.16816.F32.BF16 R180, R12.reuse, R24, R176 ;  /* 0x000000180cb4723c */ /* 0x044ff000000418b0 */
[C---:B------:R-:W-:Y:S01]  /*5320*/  HMMA.16816.F32.BF16 R188, R12.reuse, R26, R184 ;  /* 0x0000001a0cbc723c */ /* 0x040fe200000418b8 */
[----:B------:R-:W2:Y:S07]  /*5330*/  LDSM.16.M88.4 R24, [R220] ;  /* 0x00000000dc18783b */ /* 0x000eae0000000200 */
[C---:B------:R-:W-:Y:S08]  /*5340*/  HMMA.16816.F32.BF16 R184, R12.reuse, R28, R192 ;  /* 0x0000001c0cb8723c */ /* 0x040ff000000418c0 */
[----:B------:R-:W-:Y:S01]  /*5350*/  HMMA.16816.F32.BF16 R176, R12, R30, R16 ;  /* 0x0000001e0cb0723c */ /* 0x000fe20000041810 */
[----:B------:R-:W4:Y:S04]  /*5360*/  LDSM.16.M88.4 R12, [R218+0x6000] ;  /* 0x00600000da0c783b */ /* 0x000f280000000200 */
[----:B------:R-:W5:Y:S03]  /*5370*/  LDSM.16.M88.4 R16, [R218+0x4000] ;  /* 0x00400000da10783b */ /* 0x000f660000000200 */
[-C--:B-1----:R-:W-:Y:S08]  /*5380*/  HMMA.16816.F32.BF16 R28, R4, R140.reuse, R196 ;  /* 0x0000008c041c723c */ /* 0x082ff000000418c4 */
[C---:B---3--:R-:W-:Y:S08]  /*5390*/  HMMA.16816.F32.BF16 R180, R8.reuse, R140, R180 ;  /* 0x0000008c08b4723c */ /* 0x048ff000000418b4 */
[C---:B------:R-:W-:Y:S08]  /*53a0*/  HMMA.16816.F32.BF16 R192, R8.reuse, R142, R188 ;  /* 0x0000008e08c0723c */ /* 0x040ff000000418bc */
[----:B--2---:R-:W-:Y:S08]  /*53b0*/  HMMA.16816.F32.BF16 R188, R8, R24, R184 ;  /* 0x0000001808bc723c */ /* 0x004ff000000418b8 */
[----:B----4-:R-:W-:Y:S01]  /*53c0*/  HMMA.16816.F32.BF16 R184, R12, R32, R28 ;  /* 0x000000200cb8723c */ /* 0x010fe2000004181c */
[----:B------:R-:W1:Y:S07]  /*53d0*/  LDSM.16.M88.4 R28, [R216+0x9800] ;  /* 0x00980000d81c783b */ /* 0x000e6e0000000200 */
[C---:B------:R-:W-:Y:S08]  /*53e0*/  HMMA.16816.F32.BF16 R196, R4.reuse, R142, R232 ;  /* 0x0000008e04c4723c */ /* 0x040ff000000418e8 */
[C---:B------:R-:W-:Y:S08]  /*53f0*/  HMMA.16816.F32.BF16 R204, R4.reuse, R24, R204 ;  /* 0x0000001804cc723c */ /* 0x040ff000000418cc */
[-C--:B------:R-:W-:Y:S01]  /*5400*/  HMMA.16816.F32.BF16 R200, R4, R26.reuse, R200 ;  /* 0x0000001a04c8723c */ /* 0x080fe200000418c8 */
[----:B------:R-:W-:Y:S07]  /*5410*/  LDSM.16.M88.4 R4, [R217+0x6000] ;  /* 0x00600000d904783b */ /* 0x000fee0000000200 */
[----:B------:R-:W-:Y:S01]  /*5420*/  HMMA.16816.F32.BF16 R232, R8, R26, R176 ;  /* 0x0000001a08e8723c */ /* 0x000fe200000418b0 */
[----:B------:R-:W-:Y:S04]  /*5430*/  LDSM.16.M88.4 R24, [R215+0x1000] ;  /* 0x00100000d718783b */ /* 0x000fe80000000200 */
[----:B------:R-:W2:Y:S03]  /*5440*/  LDSM.16.M88.4 R8, [R217+0x4000] ;  /* 0x00400000d908783b */ /* 0x000ea60000000200 */
[----:B-----5:R-:W-:Y:S08]  /*5450*/  HMMA.16816.F32.BF16 R140, R16, R32, R180 ;  /* 0x00000020108c723c */ /* 0x020ff000000418b4 */
[-C--:B------:R-:W-:Y:S08]  /*5460*/  HMMA.16816.F32.BF16 R176, R12, R34.reuse, R196 ;  /* 0x000000220cb0723c */ /* 0x080ff000000418c4 */
[----:B------:R-:W-:Y:S08]  /*5470*/  HMMA.16816.F32.BF16 R32, R16, R34, R192 ;  /* 0x000000221020723c */ /* 0x000ff000000418c0 */
[C---:B-1----:R-:W-:Y:S08]  /*5480*/  HMMA.16816.F32.BF16 R192, R12.reuse, R28, R204 ;  /* 0x0000001c0cc0723c */ /* 0x042ff000000418cc */
[----:B------:R-:W-:Y:S01]  /*5490*/  HMMA.16816.F32.BF16 R200, R12, R30, R200 ;  /* 0x0000001e0cc8723c */ /* 0x000fe200000418c8 */
[----:B------:R-:W1:Y:S01]  /*54a0*/  LDSM.16.M88.4 R12, [R215+0x1800] ;  /* 0x00180000d70c783b */ /* 0x000e620000000200 */
[----:B------:R-:W-:-:S06]  /*54b0*/  DEPBAR.LE SB0, 0x0 ;  /* 0x000080000000791a */ /* 0x000fcc0000000000 */
[-C--:B--2---:R-:W-:Y:S08]  /*54c0*/  HMMA.16816.F32.BF16 R140, R8, R24.reuse, R140 ;  /* 0x00000018088c723c */ /* 0x084ff0000004188c */
[----:B------:R-:W-:Y:S08]  /*54d0*/  HMMA.16816.F32.BF16 R184, R4, R24, R184 ;  /* 0x0000001804b8723c */ /* 0x000ff000000418b8 */
[----:B------:R-:W-:Y:S08]  /*54e0*/  HMMA.16816.F32.BF16 R180, R16, R28, R188 ;  /* 0x0000001c10b4723c */ /* 0x000ff000000418bc */
[----:B------:R-:W-:Y:S01]  /*54f0*/  HMMA.16816.F32.BF16 R188, R4, R26, R176 ;  /* 0x0000001a04bc723c */ /* 0x000fe200000418b0 */
[----:B------:R-:W-:Y:S01]  /*5500*/  FSEL R22, R140, -INF , !P6 ;  /* 0xff8000008c167808 */ /* 0x000fe20007000000 */
[----:B------:R-:W-:Y:S01]  /*5510*/  BAR.SYNC.DEFER_BLOCKING 0x0 ;  /* 0x0000000000007b1d */ /* 0x000fe20000010000 */
[----:B------:R-:W-:-:S02]  /*5520*/  ISETP.GE.AND P6, PT, R0, R228, PT ;  /* 0x000000e40000720c */ /* 0x000fc40003fc6270 */
[----:B------:R-:W-:Y:S02]  /*5530*/  FSEL R23, R142, -INF , !P0 ;  /* 0xff8000008e177808 */ /* 0x000fe40004000000 */
[----:B------:R-:W-:Y:S01]  /*5540*/  ISETP.LT.OR P6, PT, R0, R224, P6 ;  /* 0x000000e00000720c */ /* 0x000fe200037c1670 */
[----:B------:R-:W-:Y:S01]  /*5550*/  HMMA.16816.F32.BF16 R176, R8, R26, R32 ;  /* 0x0000001a08b0723c */ /* 0x000fe20000041820 */
[----:B------:R-:W-:Y:S02]  /*5560*/  FSEL R25, R184, -INF , !P2 ;  /* 0xff800000b8197808 */ /* 0x000fe40005000000 */
[----:B------:R-:W-:Y:S02]  /*5570*/  FSEL R29, R186, -INF , !P6 ;  /* 0xff800000ba1d7808 */ /* 0x000fe40007000000 */
[----:B------:R-:W-:Y:S02]  /*5580*/  FSEL R132, R185, -INF , !P4 ;  /* 0xff800000b9847808 */ /* 0x000fe40006000000 */
[----:B------:R-:W-:-:S02]  /*5590*/  ISETP.GE.AND P0, PT, R2, R231, PT ;  /* 0x000000e70200720c */ /* 0x000fc40003f06270 */
[C---:B------:R-:W-:Y:S02]  /*55a0*/  ISETP.GE.AND P2, PT, R2.reuse, R230, PT ;  /* 0x000000e60200720c */ /* 0x040fe40003f46270 */
[C---:B------:R-:W-:Y:S02]  /*55b0*/  ISETP.GE.AND P6, PT, R2.reuse, R229, PT ;  /* 0x000000e50200720c */ /* 0x040fe40003fc6270 */
[----:B------:R-:W-:Y:S02]  /*55c0*/  ISETP.GE.AND P4, PT, R2, R228, PT ;  /* 0x000000e40200720c */ /* 0x000fe40003f86270 */
[----:B------:R-:W-:Y:S02]  /*55d0*/  FSEL R35, R187, -INF , !P1 ;  /* 0xff800000bb237808 */ /* 0x000fe40004800000 */
[----:B------:R-:W-:Y:S01]  /*55e0*/  FSEL R28, R141, -INF , !P5 ;  /* 0xff8000008d1c7808 */ /* 0x000fe20006800000 */
[----:B-1----:R-:W-:Y:S01]  /*55f0*/  HMMA.16816.F32.BF16 R184, R8, R12, R180 ;  /* 0x0000000c08b8723c */ /* 0x002fe200000418b4 */
[----:B------:R-:W-:-:S02]  /*5600*/  FSEL R34, R143, -INF , !P3 ;  /* 0xff8000008f227808 */ /* 0x000fc40005800000 */
[C---:B------:R-:W-:Y:S02]  /*5610*/  ISETP.LT.OR P0, PT, R2.reuse, R227, P0 ;  /* 0x000000e30200720c */ /* 0x040fe40000701670 */
[C---:B------:R-:W-:Y:S02]  /*5620*/  ISETP.LT.OR P2, PT, R2.reuse, R226, P2 ;  /* 0x000000e20200720c */ /* 0x040fe40001741670 */
[C---:B------:R-:W-:Y:S01]  /*5630*/  ISETP.LT.OR P6, PT, R2.reuse, R225, P6 ;  /* 0x000000e10200720c */ /* 0x040fe200037c1670 */
[----:B------:R-:W-:Y:S01]  /*5640*/  HMMA.16816.F32.BF16 R140, R16, R30, R232 ;  /* 0x0000001e108c723c */ /* 0x000fe200000418e8 */
[----:B------:R-:W-:Y:S02]  /*5650*/  ISETP.LT.OR P4, PT, R2, R224, P4 ;  /* 0x000000e00200720c */ /* 0x000fe40002781670 */
[----:B------:R-:W-:Y:S02]  /*5660*/  IADD3 R2, R0, 0x9, RZ ;  /* 0x0000000900027810 */ /* 0x000fe40007ffe0ff */
[----:B------:R-:W-:-:S02]  /*5670*/  FSEL R27, R176, -INF , !P0 ;  /* 0xff800000b01b7808 */ /* 0x000fc40004000000 */
[C---:B------:R-:W-:Y:S01]  /*5680*/  ISETP.GE.AND P5, PT, R2.reuse, R231, PT ;  /* 0x000000e70200720c */ /* 0x040fe20003fa6270 */
[C---:B------:R-:W-:Y:S01]  /*5690*/  HMMA.16816.F32.BF16 R180, R4.reuse, R12, R192 ;  /* 0x0000000c04b4723c */ /* 0x040fe200000418c0 */
[C---:B------:R-:W-:Y:S02]  /*56a0*/  ISETP.GE.AND P3, PT, R2.reuse, R230, PT ;  /* 0x000000e60200720c */ /* 0x040fe40003f66270 */
[C---:B------:R-:W-:Y:S02]  /*56b0*/  ISETP.GE.AND P1, PT, R2.reuse, R229, PT ;  /* 0x000000e50200720c */ /* 0x040fe40003f26270 */
[C---:B------:R-:W-:Y:S02]  /*56c0*/  ISETP.GE.AND P0, PT, R2.reuse, R228, PT ;  /* 0x000000e40200720c */ /* 0x040fe40003f06270 */
[C---:B------:R-:W-:Y:S01]  /*56d0*/  ISETP.LT.OR P5, PT, R2.reuse, R227, P5 ;  /* 0x000000e30200720c */ /* 0x040fe20002fa1670 */
[----:B------:R-:W-:Y:S01]  /*56e0*/  HMMA.16816.F32.BF16 R4, R4, R14, R200 ;  /* 0x0000000e0404723c */ /* 0x000fe200000418c8 */
[----:B------:R-:W-:-:S02]  /*56f0*/  ISETP.LT.OR P3, PT, R2, R226, P3 ;  /* 0x000000e20200720c */ /* 0x000fc40001f61670 */
[C---:B------:R-:W-:Y:S02]  /*5700*/  ISETP.LT.OR P1, PT, R2.reuse, R225, P1 ;  /* 0x000000e10200720c */ /* 0x040fe40000f21670 */
[----:B------:R-:W-:Y:S02]  /*5710*/  ISETP.LT.OR P0, PT, R2, R224, P0 ;  /* 0x000000e00200720c */ /* 0x000fe40000701670 */
[----:B------:R-:W-:Y:S01]  /*5720*/  IADD3 R2, R0, 0x10, RZ ;  /* 0x0000001000027810 */ /* 0x000fe20007ffe0ff */
[----:B------:R-:W-:Y:S01]  /*5730*/  HMMA.16816.F32.BF16 R8, R8, R14, R140 ;  /* 0x0000000e0808723c */ /* 0x000fe2000004188c */
[----:B------:R-:W-:Y:S02]  /*5740*/  FSEL R24, R178, -INF , !P2 ;  /* 0xff800000b2187808 */ /* 0x000fe40005000000 */
        /* <DEDUP_REMOVED lines=21> */
[----:B------:R-:W-:Y:S02]  /*58a0*/  FSEL R179, R182, -INF , !P1 ;  /* 0xff800000b6b37808 */ /* 0x000fe40004800000 */
[C---:B------:R-:W-:Y:S02]  /*58b0*/  ISETP.GE.AND P5, PT, R3.reuse, R230, PT ;  /* 0x000000e60300720c */ /* 0x040fe40003fa6270 */
[CC--:B------:R-:W-:Y:S02]  /*58c0*/  ISETP.GE.AND P3, PT, R3.reuse, R229.reuse, PT ;  /* 0x000000e50300720c */ /* 0x0c0fe40003f66270 */
[----:B------:R-:W-:Y:S02]  /*58d0*/  ISETP.GE.AND P2, PT, R3, R228, PT ;  /* 0x000000e40300720c */ /* 0x000fe40003f46270 */
[----:B------:R-:W-:-:S02]  /*58e0*/  ISETP.GE.AND P1, PT, R2, R229, PT ;  /* 0x000000e50200720c */ /* 0x000fc40003f26270 */
[----:B------:R-:W-:Y:S02]  /*58f0*/  FSEL R185, R6, -INF , !P0 ;  /* 0xff80000006b97808 */ /* 0x000fe40004000000 */
[----:B------:R-:W-:Y:S02]  /*5900*/  PLOP3.LUT P0, PT, PT, PT, UP0, 0x80, 0x0 ;  /* 0x000000000000781c */ /* 0x000fe40003f0f008 */
[C---:B------:R-:W-:Y:S02]  /*5910*/  ISETP.LT.OR P5, PT, R3.reuse, R226, P5 ;  /* 0x000000e20300720c */ /* 0x040fe40002fa1670 */
[CC--:B------:R-:W-:Y:S02]  /*5920*/  ISETP.LT.OR P3, PT, R3.reuse, R225.reuse, P3 ;  /* 0x000000e10300720c */ /* 0x0c0fe40001f61670 */
[----:B------:R-:W-:Y:S02]  /*5930*/  ISETP.LT.OR P2, PT, R3, R224, P2 ;  /* 0x000000e00300720c */ /* 0x000fe40001741670 */
        /* <DEDUP_REMOVED lines=40> */
[----:B------:R-:W-:Y:S02]  /*5bc0*/  LEA R2, P2, R0, c[0x0][0x168], 0x1 ;  /* 0x00005a0000027a11 */ /* 0x000fe400078408ff */
[----:B---3--:R-:W-:Y:S02]  /*5bd0*/  LEA.HI.X R3, R4, R247, R3, 0x5, P1 ;  /* 0x000000f704037211 */ /* 0x008fe400008f2c03 */
[----:B------:R-:W-:Y:S02]  /*5be0*/  IADD3 R4, P1, R2, UR7, RZ ;  /* 0x0000000702047c10 */ /* 0x000fe4000ff3e0ff */
[----:B------:R-:W-:-:S04]  /*5bf0*/  LEA.HI.X R3, R0, c[0x0][0x16c], R3, 0x1, P2 ;  /* 0x00005b0000037a11 */ /* 0x000fc800010f0c03 */
[----:B------:R-:W-:Y:S01]  /*5c00*/  IADD3.X R5, R3, UR6, RZ, P1, !PT ;  /* 0x0000000603057c10 */ /* 0x000fe20008ffe4ff */
        /* <DEDUP_REMOVED lines=8> */
.L_x_1050:
[----:B------:R-:W-:Y:S02]  /*5c90*/  FMNMX.FTZ R0, R136, R22, !PT ;  /* 0x0000001688007209 */ /* 0x000fe40007810000 */
        /* <DEDUP_REMOVED lines=19> */
[----:B------:R-:W-:-:S03]  /*5dd0*/  FMNMX.FTZ R3, R33, R4, !PT ;  /* 0x0000000421037209 */ /* 0x000fc60007810000 */
[----:B------:R-:W2:Y:S01]  /*5de0*/  SHFL.BFLY PT, R6, R2, 0x2, 0x1f ;  /* 0x0c401f0002067f89 */ /* 0x000ea200000e0000 */
[----:B------:R-:W-:Y:S02]  /*5df0*/  FMNMX.FTZ R4, R178, R3, !PT ;  /* 0x00000003b2047209 */ /* 0x000fe40007810000 */
[----:B------:R-:W-:Y:S02]  /*5e00*/  FMNMX.FTZ R3, R137, R29, !PT ;  /* 0x0000001d89037209 */ /* 0x000fe40007810000 */
[----:B------:R-:W-:Y:S02]  /*5e10*/  FMNMX.FTZ R4, R142, R4, !PT ;  /* 0x000000048e047209 */ /* 0x000fe40007810000 */
[----:B------:R-:W-:-:S04]  /*5e20*/  FMNMX.FTZ R3, R35, R3, !PT ;  /* 0x0000000323037209 */ /* 0x000fc80007810000 */
[----:B------:R-:W-:-:S04]  /*5e30*/  FMNMX.FTZ R3, R32, R3, !PT ;  /* 0x0000000320037209 */ /* 0x000fc80007810000 */
[----:B------:R-:W-:Y:S02]  /*5e40*/  FMNMX.FTZ R3, R16, R3, !PT ;  /* 0x0000000310037209 */ /* 0x000fe40007810000 */
[----:B-1----:R-:W-:Y:S02]  /*5e50*/  FMNMX.FTZ R0, R0, R5, !PT ;  /* 0x0000000500007209 */ /* 0x002fe40007810000 */
[----:B------:R-:W-:-:S03]  /*5e60*/  FMNMX.FTZ R5, R140, R4, !PT ;  /* 0x000000048c057209 */ /* 0x000fc60007810000 */
[----:B------:R-:W1:Y:S01]  /*5e70*/  SHFL.BFLY PT, R7, R0, 0x1, 0x1f ;  /* 0x0c201f0000077f89 */ /* 0x000e6200000e0000 */
[----:B------:R-:W-:Y:S02]  /*5e80*/  FMNMX.FTZ R5, R141, R5, !PT ;  /* 0x000000058d057209 */ /* 0x000fe40007810000 */
[----:B--2---:R-:W-:-:S03]  /*5e90*/  FMNMX.FTZ R2, R2, R6, !PT ;  /* 0x0000000602027209 */ /* 0x004fc60007810000 */
[----:B------:R-:W2:Y:S04]  /*5ea0*/  SHFL.BFLY PT, R9, R5, 0x2, 0x1f ;  /* 0x0c401f0005097f89 */ /* 0x000ea800000e0000 */
[----:B------:R-:W3:Y:S01]  /*5eb0*/  SHFL.BFLY PT, R8, R2, 0x1, 0x1f ;  /* 0x0c201f0002087f89 */ /* 0x000ee200000e0000 */
[----:B-1----:R-:W-:Y:S02]  /*5ec0*/  FMNMX.FTZ R207, R0, R7, !PT ;  /* 0x0000000700cf7209 */ /* 0x002fe40007810000 */
[----:B------:R-:W-:Y:S02]  /*5ed0*/  FMNMX.FTZ R0, R179, R3, !PT ;  /* 0x00000003b3007209 */ /* 0x000fe40007810000 */
[C---:B------:R-:W-:Y:S01]  /*5ee0*/  FSETP.NEU.FTZ.AND P4, PT, R207.reuse, -INF , PT ;  /* 0xff800000cf00780b */ /* 0x040fe20003f9d000 */
[----:B------:R-:W-:Y:S01]  /*5ef0*/  FMUL.FTZ R3, R207, c[0x0][0x23c] ;  /* 0x00008f00cf037a20 */ /* 0x000fe20000410000 */
[----:B------:R-:W-:-:S04]  /*5f00*/  FMNMX.FTZ R0, R143, R0, !PT ;  /* 0x000000008f007209 */ /* 0x000fc80007810000 */
[----:B------:R-:W-:Y:S02]  /*5f10*/  FMNMX.FTZ R0, R185, R0, !PT ;  /* 0x00000000b9007209 */ /* 0x000fe40007810000 */
[----:B------:R-:W-:Y:S02]  /*5f20*/  FSEL R3, R3, RZ, P4 ;  /* 0x000000ff03037208 */ /* 0x000fe40002000000 */
[----:B------:R-:W-:Y:S02]  /*5f30*/  FMNMX.FTZ R4, R184, R0, !PT ;  /* 0x00000000b8047209 */ /* 0x000fe40007810000 */
[----:B--2---:R-:W-:Y:S01]  /*5f40*/  FMNMX.FTZ R0, R5, R9, !PT ;  /* 0x0000000905007209 */ /* 0x004fe20007810000 */
[--C-:B------:R-:W-:Y:S01]  /*5f50*/  FFMA.FTZ R12, R12, c[0x0][0x23c], -R3.reuse ;  /* 0x00008f000c0c7a23 */ /* 0x100fe20000010803 */
[----:B---3--:R-:W-:Y:S01]  /*5f60*/  FMNMX.FTZ R206, R2, R8, !PT ;  /* 0x0000000802ce7209 */ /* 0x008fe20007810000 */
[----:B------:R-:W1:Y:S01]  /*5f70*/  SHFL.BFLY PT, R6, R4, 0x2, 0x1f ;  /* 0x0c401f0004067f89 */ /* 0x000e6200000e0000 */
[----:B------:R-:W-:Y:S01]  /*5f80*/  FFMA.FTZ R28, R28, c[0x0][0x23c], -R3 ;  /* 0x00008f001c1c7a23 */ /* 0x000fe20000010803 */
[----:B------:R-:W-:Y:S01]  /*5f90*/  MUFU.EX2 R180, R12 ;  /* 0x0000000c00b47308 */ /* 0x000fe20000000800 */
[C---:B------:R-:W-:Y:S01]  /*5fa0*/  FSETP.NEU.FTZ.AND P3, PT, R206.reuse, -INF , PT ;  /* 0xff800000ce00780b */ /* 0x040fe20003f7d000 */
[----:B------:R-:W2:Y:S01]  /*5fb0*/  SHFL.BFLY PT, R7, R0, 0x1, 0x1f ;  /* 0x0c201f0000077f89 */ /* 0x000ea200000e0000 */
[----:B------:R-:W-:-:S02]  /*5fc0*/  FMUL.FTZ R2, R206, c[0x0][0x23c] ;  /* 0x00008f00ce027a20 */ /* 0x000fc40000410000 */
[--C-:B------:R-:W-:Y:S02]  /*5fd0*/  FFMA.FTZ R22, R22, c[0x0][0x23c], -R3.reuse ;  /* 0x00008f0016167a23 */ /* 0x100fe40000010803 */
[----:B------:R-:W-:Y:S01]  /*5fe0*/  FFMA.FTZ R27, R27, c[0x0][0x23c], -R3 ;  /* 0x00008f001b1b7a23 */ /* 0x000fe20000010803 */
[----:B------:R-:W-:Y:S01]  /*5ff0*/  MUFU.EX2 R189, R28 ;  /* 0x0000001c00bd7308 */ /* 0x000fe20000000800 */
[----:B------:R-:W-:-:S05]  /*6000*/  FSEL R2, R2, RZ, P3 ;  /* 0x000000ff02027208 */ /* 0x000fca0001800000 */
[--C-:B------:R-:W-:Y:S02]  /*6010*/  FFMA.FTZ R24, R24, c[0x0][0x23c], -R2.reuse ;  /* 0x00008f0018187a23 */ /* 0x100fe40000010802 */
[--C-:B------:R-:W-:Y:S01]  /*6020*/  FFMA.FTZ R13, R13, c[0x0][0x23c], -R2.reuse ;  /* 0x00008f000d0d7a23 */ /* 0x100fe20000010802 */
[----:B------:R-:W3:Y:S01]  /*6030*/  MUFU.EX2 R186, R22 ;  /* 0x0000001600ba7308 */ /* 0x000ee20000000800 */
[--C-:B------:R-:W-:Y:S02]  /*6040*/  FFMA.FTZ R23, R23, c[0x0][0x23c], -R2.reuse ;  /* 0x00008f0017177a23 */ /* 0x100fe40000010802 */
[----:B------:R-:W-:Y:S01]  /*6050*/  FFMA.FTZ R34, R34, c[0x0][0x23c], -R2 ;  /* 0x00008f0022227a23 */ /* 0x000fe20000010802 */
[----:B-1----:R-:W-:-:S04]  /*6060*/  FMNMX.FTZ R4, R4, R6, !PT ;  /* 0x0000000604047209 */ /* 0x002fc80007810000 */
[----:B------:R-:W-:Y:S01]  /*6070*/  MUFU.EX2 R10, R24 ;  /* 0x00000018000a7308 */ /* 0x000fe20000000800 */
[----:B--2---:R-:W-:Y:S01]  /*6080*/  FMNMX.FTZ R205, R0, R7, !PT ;  /* 0x0000000700cd7209 */ /* 0x004fe20007810000 */
[----:B------:R-:W1:Y:S03]  /*6090*/  SHFL.BFLY PT, R5, R4, 0x1, 0x1f ;  /* 0x0c201f0004057f89 */ /* 0x000e6600000e0000 */
[C---:B------:R-:W-:Y:S01]  /*60a0*/  FSETP.NEU.FTZ.AND P2, PT, R205.reuse, -INF , PT ;  /* 0xff800000cd00780b */ /* 0x040fe20003f5d000 */
[C---:B------:R-:W-:Y:S02]  /*60b0*/  FMUL.FTZ R0, R205.reuse, c[0x0][0x23c] ;  /* 0x00008f00cd007a20 */ /* 0x040fe40000410000 */
[----:B------:R-:W2:Y:S01]  /*60c0*/  MUFU.EX2 R11, R13 ;  /* 0x0000000d000b7308 */ /* 0x000ea20000000800 */
[----:B------:R-:W-:Y:S02]  /*60d0*/  FSEL R6, R205, RZ, P2 ;  /* 0x000000ffcd067208 */ /* 0x000fe40001000000 */
[----:B------:R-:W-:-:S02]  /*60e0*/  FSEL R0, R0, RZ, P2 ;  /* 0x000000ff00007208 */ /* 0x000fc40001000000 */
[----:B---3--:R-:W-:-:S03]  /*60f0*/  F2FP.BF16.PACK_AB R8, R189, R186 ;  /* 0x000000babd08723e */ /* 0x008fc600000010ff */
[--C-:B------:R-:W-:Y:S01]  /*6100*/  FFMA.FTZ R25, R25, c[0x0][0x23c], -R0.reuse ;  /* 0x00008f0019197a23 */ /* 0x100fe20000010800 */
[----:B------:R-:W-:Y:S01]  /*6110*/  MUFU.EX2 R187, R23 ;  /* 0x0000001700bb7308 */ /* 0x000fe20000000800 */
[--C-:B------:R-:W-:Y:S02]  /*6120*/  FFMA.FTZ R132, R132, c[0x0][0x23c], -R0.reuse ;  /* 0x00008f0084847a23 */ /* 0x100fe40000010800 */
[--C-:B------:R-:W-:Y:S02]  /*6130*/  FFMA.FTZ R26, R26, c[0x0][0x23c], -R0.reuse ;  /* 0x00008f001a1a7a23 */ /* 0x100fe40000010800 */
[----:B------:R-:W-:-:S03]  /*6140*/  FFMA.FTZ R33, R33, c[0x0][0x23c], -R0 ;  /* 0x00008f0021217a23 */ /* 0x000fc60000010800 */
[----:B------:R-:W-:Y:S01]  /*6150*/  MUFU.EX2 R22, R27 ;  /* 0x0000001b00167308 */ /* 0x000fe20000000800 */
[----:B-1----:R-:W-:Y:S02]  /*6160*/  FMNMX.FTZ R204, R4, R5, !PT ;  /* 0x0000000504cc7209 */ /* 0x002fe40007810000 */
[----:B------:R-:W-:Y:S02]  /*6170*/  FSEL R4, R207, RZ, P4 ;  /* 0x000000ffcf047208 */ /* 0x000fe40002000000 */
[C---:B------:R-:W-:Y:S01]  /*6180*/  FSETP.NEU.FTZ.AND P1, PT, R204.reuse, -INF , PT ;  /* 0xff800000cc00780b */ /* 0x040fe20003f3d000 */
[----:B------:R-:W-:Y:S02]  /*6190*/  FMUL.FTZ R12, R204, c[0x0][0x23c] ;  /* 0x00008f00cc0c7a20 */ /* 0x000fe40000410000 */
[----:B------:R-:W-:Y:S01]  /*61a0*/  FADD.FTZ R5, R136, -R4 ;  /* 0x8000000488057221 */ /* 0x000fe20000010000 */
[----:B------:R-:W-:Y:S01]  /*61b0*/  FSEL R4, R206, RZ, P3 ;  /* 0x000000ffce047208 */ /* 0x000fe20001800000 */
[----:B------:R-:W1:Y:S01]  /*61c0*/  MUFU.EX2 R188, R34 ;  /* 0x0000002200bc7308 */ /* 0x000e620000000800 */
[----:B------:R-:W-:Y:S01]  /*61d0*/  FSEL R12, R12, RZ, P1 ;  /* 0x000000ff0c0c7208 */ /* 0x000fe20000800000 */
[----:B------:R-:W-:Y:S01]  /*61e0*/  FMUL.FTZ R5, R5, c[0x0][0x23c] ;  /* 0x00008f0005057a20 */ /* 0x000fe20000410000 */
[----:B--2---:R-:W-:Y:S01]  /*61f0*/  MOV R136, R11 ;  /* 0x0000000b00887202 */ /* 0x004fe20000000f00 */
[----:B------:R-:W-:-:S02]  /*6200*/  FADD.FTZ R4, R135, -R4 ;  /* 0x8000000487047221 */ /* 0x000fc40000010000 */
[--C-:B------:R-:W-:Y:S02]  /*6210*/  FFMA.FTZ R29, R29, c[0x0][0x23c], -R12.reuse ;  /* 0x00008f001d1d7a23 */ /* 0x100fe4000001080c */
[--C-:B------:R-:W-:Y:S01]  /*6220*/  FFMA.FTZ R16, R16, c[0x0][0x23c], -R12.reuse ;  /* 0x00008f0010107a23 */ /* 0x100fe2000001080c */
[----:B------:R-:W-:Y:S01]  /*6230*/  MUFU.EX2 R190, R25 ;  /* 0x0000001900be7308 */ /* 0x000fe20000000800 */
[----:B------:R-:W-:Y:S01]  /*6240*/  FMUL.FTZ R15, R4, c[0x0][0x23c] ;  /* 0x00008f00040f7a20 */ /* 0x000fe20000410000 */
[----:B------:R-:W-:Y:S01]  /*6250*/  FSEL R4, R204, RZ, P1 ;  /* 0x000000ffcc047208 */ /* 0x000fe20000800000 */
[--C-:B------:R-:W-:Y:S02]  /*6260*/  FFMA.FTZ R35, R35, c[0x0][0x23c], -R12.reuse ;  /* 0x00008f0023237a23 */ /* 0x100fe4000001080c */
[----:B------:R-:W-:Y:S02]  /*6270*/  FFMA.FTZ R32, R32, c[0x0][0x23c], -R12 ;  /* 0x00008f0020207a23 */ /* 0x000fe4000001080c */
[----:B------:R-:W-:Y:S01]  /*6280*/  FADD.FTZ R4, R137, -R4 ;  /* 0x8000000489047221 */ /* 0x000fe20000010000 */
[----:B------:R2:W-:Y:S01]  /*6290*/  MUFU.EX2 R246, R29 ;  /* 0x0000001d00f67308 */ /* 0x0005e20000000800 */
[----:B------:R-:W-:-:S02]  /*62a0*/  MOV R137, R10 ;  /* 0x0000000a00897202 */ /* 0x000fc40000000f00 */
[----:B------:R-:W-:Y:S01]  /*62b0*/  FMUL.FTZ R4, R4, c[0x0][0x23c] ;  /* 0x00008f0004047a20 */ /* 0x000fe20000410000 */
[----:B-1----:R-:W-:Y:S02]  /*62c0*/  F2FP.BF16.PACK_AB R9, R188, R187 ;  /* 0x000000bbbc09723e */ /* 0x002fe400000010ff */
[----:B------:R-:W-:Y:S02]  /*62d0*/  F2FP.BF16.PACK_AB R10, R180, R22 ;  /* 0x00000016b40a723e */ /* 0x000fe400000010ff */
[----:B------:R-:W-:Y:S01]  /*62e0*/  MUFU.EX2 R252, R16 ;  /* 0x0000001000fc7308 */ /* 0x000fe20000000800 */
[----:B------:R-:W-:Y:S01]  /*62f0*/  F2FP.BF16.PACK_AB R11, R136, R137 ;  /* 0x00000089880b723e */ /* 0x000fe200000010ff */
[----:B--2---:R-:W1:Y:S06]  /*6300*/  LDSM.16.MT88.4 R28, [R209+0xa000] ;  /* 0x00a00000d11c783b */ /* 0x004e6c0000004200 */
[----:B------:R2:W3:Y:S08]  /*6310*/  MUFU.EX2 R16, R5 ;  /* 0x0000000500107308 */ /* 0x0004f00000000800 */
[----:B------:R-:W-:Y:S01]  /*6320*/  MUFU.EX2 R182, R132 ;  /* 0x0000008400b67308 */ /* 0x000fe20000000800 */
[----:B--2---:R-:W-:-:S07]  /*6330*/  FADD.FTZ R5, R134, -R6 ;  /* 0x8000000686057221 */ /* 0x004fce0000010000 */
[----:B------:R2:W-:Y:S01]  /*6340*/  MUFU.EX2 R183, R26 ;  /* 0x0000001a00b77308 */ /* 0x0005e20000000800 */
[-C--:B---3--:R-:W-:Y:S02]  /*6350*/  FMUL.FTZ R144, R144, R16.reuse ;  /* 0x0000001090907220 */ /* 0x088fe40000410000 */
[----:B------:R-:W-:Y:S02]  /*6360*/  FMUL.FTZ R5, R5, c[0x0][0x23c] ;  /* 0x00008f0005057a20 */ /* 0x000fe40000410000 */
[-C--:B------:R-:W-:Y:S02]  /*6370*/  FMUL.FTZ R145, R145, R16.reuse ;  /* 0x0000001091917220 */ /* 0x080fe40000410000 */
[-C--:B------:R-:W-:Y:S01]  /*6380*/  FMUL.FTZ R156, R156, R16.reuse ;  /* 0x000000109c9c7220 */ /* 0x080fe20000410000 */
[----:B------:R-:W3:Y:S01]  /*6390*/  MUFU.EX2 R23, R33 ;  /* 0x0000002100177308 */ /* 0x000ee20000000800 */
[-C--:B------:R-:W-:Y:S02]  /*63a0*/  FMUL.FTZ R157, R157, R16.reuse ;  /* 0x000000109d9d7220 */ /* 0x080fe40000410000 */
[----:B------:R-:W-:-:S02]  /*63b0*/  FMUL.FTZ R160, R160, R16 ;  /* 0x00000010a0a07220 */ /* 0x000fc40000410000 */
[-C--:B------:R-:W-:Y:S02]  /*63c0*/  FMUL.FTZ R161, R161, R16.reuse ;  /* 0x00000010a1a17220 */ /* 0x080fe40000410000 */
[-C--:B------:R-:W-:Y:S01]  /*63d0*/  FMUL.FTZ R172, R172, R16.reuse ;  /* 0x00000010acac7220 */ /* 0x080fe20000410000 */
[----:B------:R-:W-:Y:S01]  /*63e0*/  MUFU.EX2 R247, R35 ;  /* 0x0000002300f77308 */ /* 0x000fe20000000800 */
[----:B--2---:R-:W2:Y:S01]  /*63f0*/  LDSM.16.MT88.4 R24, [R211+0xa000] ;  /* 0x00a00000d318783b */ /* 0x004ea20000004200 */
[-C--:B------:R-:W-:Y:S02]  /*6400*/  FMUL.FTZ R173, R173, R16.reuse ;  /* 0x00000010adad7220 */ /* 0x080fe40000410000 */
[-C--:B------:R-:W-:Y:S02]  /*6410*/  FMUL.FTZ R36, R36, R16.reuse ;  /* 0x0000001024247220 */ /* 0x080fe40000410000 */
[-C--:B------:R-:W-:Y:S02]  /*6420*/  FMUL.FTZ R37, R37, R16.reuse ;  /* 0x0000001025257220 */ /* 0x080fe40000410000 */
[----:B------:R-:W4:Y:S01]  /*6430*/  MUFU.EX2 R181, R32 ;  /* 0x0000002000b57308 */ /* 0x000f220000000800 */
[----:B---3--:R-:W-:Y:S01]  /*6440*/  F2FP.BF16.PACK_AB R6, R23, R183 ;  /* 0x000000b71706723e */ /* 0x008fe200000010ff */
[----:B------:R-:W-:-:S02]  /*6450*/  FMUL.FTZ R48, R48, R16 ;  /* 0x0000001030307220 */ /* 0x000fc40000410000 */
[-C--:B------:R-:W-:Y:S02]  /*6460*/  FMUL.FTZ R49, R49, R16.reuse ;  /* 0x0000001031317220 */ /* 0x080fe40000410000 */
[-C--:B------:R-:W-:Y:S02]  /*6470*/  FMUL.FTZ R52, R52, R16.reuse ;  /* 0x0000001034347220 */ /* 0x080fe40000410000 */
[----:B------:R-:W3:Y:S01]  /*6480*/  MUFU.EX2 R15, R15 ;  /* 0x0000000f000f7308 */ /* 0x000ee20000000800 */
[-C--:B------:R-:W-:Y:S02]  /*6490*/  FMUL.FTZ R53, R53, R16.reuse ;  /* 0x0000001035357220 */ /* 0x080fe40000410000 */
[-C--:B------:R-:W-:Y:S02]  /*64a0*/  FMUL.FTZ R64, R64, R16.reuse ;  /* 0x0000001040407220 */ /* 0x080fe40000410000 */
[-C--:B------:R-:W-:Y:S02]  /*64b0*/  FMUL.FTZ R65, R65, R16.reuse ;  /* 0x0000001041417220 */ /* 0x080fe40000410000 */
[-C--:B------:R-:W-:Y:S01]  /*64c0*/  FMUL.FTZ R68, R68, R16.reuse ;  /* 0x0000001044447220 */ /* 0x080fe20000410000 */
[----:B------:R5:W1:Y:S01]  /*64d0*/  MUFU.EX2 R14, R5 ;  /* 0x00000005000e7308 */ /* 0x000a620000000800 */
[----:B----4-:R-:W-:Y:S01]  /*64e0*/  F2FP.BF16.PACK_AB R7, R252, R181 ;  /* 0x000000b5fc07723e */ /* 0x010fe200000010ff */
[----:B------:R-:W4:Y:S01]  /*64f0*/  LDSM.16.MT88.4 R32, [R214+0xa000] ;  /* 0x00a00000d620783b */ /* 0x000f220000004200 */
[----:B------:R-:W-:-:S02]  /*6500*/  FMUL.FTZ R69, R69, R16 ;  /* 0x0000001045457220 */ /* 0x000fc40000410000 */
[-C--:B------:R-:W-:Y:S02]  /*6510*/  FMUL.FTZ R80, R80, R16.reuse ;  /* 0x0000001050507220 */ /* 0x080fe40000410000 */
[----:B------:R-:W-:Y:S01]  /*6520*/  FMUL.FTZ R81, R81, R16 ;  /* 0x0000001051517220 */ /* 0x000fe20000410000 */
[----:B------:R2:W2:Y:S01]  /*6530*/  MUFU.EX2 R13, R4 ;  /* 0x00000004000d7308 */ /* 0x0004a20000000800 */
[-C--:B---3--:R-:W-:Y:S02]  /*6540*/  FMUL.FTZ R146, R146, R15.reuse ;  /* 0x0000000f92927220 */ /* 0x088fe40000410000 */
[-C--:B------:R-:W-:Y:S02]  /*6550*/  FMUL.FTZ R147, R147, R15.reuse ;  /* 0x0000000f93937220 */ /* 0x080fe40000410000 */
[-C--:B------:R-:W-:Y:S02]  /*6560*/  FMUL.FTZ R158, R158, R15.reuse ;  /* 0x0000000f9e9e7220 */ /* 0x080fe40000410000 */
[----:B------:R-:W-:Y:S01]  /*6570*/  FMUL.FTZ R159, R159, R15 ;  /* 0x0000000f9f9f7220 */ /* 0x000fe20000410000 */
[----:B-----5:R-:W-:Y:S01]  /*6580*/  F2FP.BF16.PACK_AB R5, R247, R246 ;  /* 0x000000f6f705723e */ /* 0x020fe200000010ff */
[-C--:B-1----:R-:W-:Y:S01]  /*6590*/  FMUL.FTZ R148, R148, R14.reuse ;  /* 0x0000000e94947220 */ /* 0x082fe20000410000 */
[----:B------:R-:W-:Y:S01]  /*65a0*/  HMMA.16816.F32.BF16 R144, R8, R28, R144 ;  /* 0x0000001c0890723c */ /* 0x000fe20000041890 */
[----:B------:R-:W-:-:S02]  /*65b0*/  FMUL.FTZ R149, R149, R14 ;  /* 0x0000000e95957220 */ /* 0x000fc40000410000 */
[-C--:B------:R-:W-:Y:S02]  /*65c0*/  FMUL.FTZ R152, R152, R14.reuse ;  /* 0x0000000e98987220 */ /* 0x080fe40000410000 */
[----:B------:R-:W-:Y:S01]  /*65d0*/  FMUL.FTZ R153, R153, R14 ;  /* 0x0000000e99997220 */ /* 0x000fe20000410000 */
[----:B--2---:R-:W-:Y:S01]  /*65e0*/  F2FP.BF16.PACK_AB R4, R182, R190 ;  /* 0x000000beb604723e */ /* 0x004fe200000010ff */
[-C--:B------:R-:W-:Y:S01]  /*65f0*/  FMUL.FTZ R150, R150, R13.reuse ;  /* 0x0000000d96967220 */ /* 0x080fe20000410000 */
[----:B------:R-:W-:Y:S01]  /*6600*/  HMMA.16816.F32.BF16 R240, R8, R30, R156 ;  /* 0x0000001e08f0723c */ /* 0x000fe2000004189c */
[-C--:B------:R-:W-:Y:S02]  /*6610*/  FMUL.FTZ R151, R151, R13.reuse ;  /* 0x0000000d97977220 */ /* 0x080fe40000410000 */
[-C--:B------:R-:W-:Y:S02]  /*6620*/  FMUL.FTZ R154, R154, R13.reuse ;  /* 0x0000000d9a9a7220 */ /* 0x080fe40000410000 */
[----:B------:R-:W-:-:S02]  /*6630*/  FMUL.FTZ R155, R155, R13 ;  /* 0x0000000d9b9b7220 */ /* 0x000fc40000410000 */
[-C--:B------:R-:W-:Y:S01]  /*6640*/  FMUL.FTZ R162, R162, R15.reuse ;  /* 0x0000000fa2a27220 */ /* 0x080fe20000410000 */
[C---:B------:R-:W-:Y:S01]  /*6650*/  HMMA.16816.F32.BF16 R148, R4.reuse, R28, R148 ;  /* 0x0000001c0494723c */ /* 0x040fe20000041894 */
[----:B------:R-:W-:Y:S01]  /*6660*/  FMUL.FTZ R163, R163, R15 ;  /* 0x0000000fa3a37220 */ /* 0x000fe20000410000 */
[----:B------:R-:W-:Y:S01]  /*6670*/  MOV R156, R187 ;  /* 0x000000bb009c7202 */ /* 0x000fe20000000f00 */
[----:B------:R-:W-:Y:S01]  /*6680*/  FMUL.FTZ R164, R164, R14 ;  /* 0x0000000ea4a47220 */ /* 0x000fe20000410000 */
[----:B------:R-:W-:Y:S01]  /*6690*/  MOV R157, R188 ;  /* 0x000000bc009d7202 */ /* 0x000fe20000000f00 */
[----:B------:R-:W-:Y:S01]  /*66a0*/  FMUL.FTZ R165, R165, R14 ;  /* 0x0000000ea5a57220 */ /* 0x000fe20000410000 */
[----:B------:R-:W-:Y:S01]  /*66b0*/  MOV R159, R190 ;  /* 0x000000be009f7202 */ /* 0x000fe20000000f00 */
[-C--:B------:R-:W-:Y:S01]  /*66c0*/  FMUL.FTZ R166, R166, R13.reuse ;  /* 0x0000000da6a67220 */ /* 0x080fe20000410000 */
[----:B------:R-:W-:Y:S01]  /*66d0*/  HMMA.16816.F32.BF16 R152, R4, R30, R152 ;  /* 0x0000001e0498723c */ /* 0x000fe20000041898 */
[----:B------:R-:W1:Y:S01]  /*66e0*/  LDSM.16.MT88.4 R28, [R213+0xa000] ;  /* 0x00a00000d51c783b */ /* 0x000e620000004200 */
[----:B------:R-:W-:Y:S01]  /*66f0*/  FMUL.FTZ R167, R167, R13 ;  /* 0x0000000da7a77220 */ /* 0x000fe20000410000 */
[----:B------:R-:W-:Y:S01]  /*6700*/  MOV R158, R189 ;  /* 0x000000bd009e7202 */ /* 0x000fe20000000f00 */
[----:B------:R-:W-:-:S02]  /*6710*/  FMUL.FTZ R168, R168, R14 ;  /* 0x0000000ea8a87220 */ /* 0x000fc40000410000 */
[-C--:B------:R-:W-:Y:S02]  /*6720*/  FMUL.FTZ R169, R169, R14.reuse ;  /* 0x0000000ea9a97220 */ /* 0x080fe40000410000 */
[-C--:B------:R-:W-:Y:S01]  /*6730*/  FMUL.FTZ R170, R170, R13.reuse ;  /* 0x0000000daaaa7220 */ /* 0x080fe20000410000 */
[-C--:B------:R-:W-:Y:S01]  /*6740*/  HMMA.16816.F32.BF16 R160, R8, R24.reuse, R160 ;  /* 0x0000001808a0723c */ /* 0x080fe200000418a0 */
[----:B------:R-:W-:Y:S02]  /*6750*/  FMUL.FTZ R171, R171, R13 ;  /* 0x0000000dabab7220 */ /* 0x000fe40000410000 */
[-C--:B------:R-:W-:Y:S02]  /*6760*/  FMUL.FTZ R174, R174, R15.reuse ;  /* 0x0000000faeae7220 */ /* 0x080fe40000410000 */
[----:B------:R-:W-:Y:S02]  /*6770*/  FMUL.FTZ R175, R175, R15 ;  /* 0x0000000fafaf7220 */ /* 0x000fe40000410000 */
[-C--:B------:R-:W-:Y:S01]  /*6780*/  FMUL.FTZ R40, R40, R14.reuse ;  /* 0x0000000e28287220 */ /* 0x080fe20000410000 */
[----:B------:R-:W-:Y:S01]  /*6790*/  HMMA.16816.F32.BF16 R164, R4, R24, R164 ;  /* 0x0000001804a4723c */ /* 0x000fe200000418a4 */
[----:B------:R-:W-:-:S02]  /*67a0*/  FMUL.FTZ R41, R41, R14 ;  /* 0x0000000e29297220 */ /* 0x000fc40000410000 */
[-C--:B------:R-:W-:Y:S02]  /*67b0*/  FMUL.FTZ R42, R42, R13.reuse ;  /* 0x0000000d2a2a7220 */ /* 0x080fe40000410000 */
[-C--:B------:R-:W-:Y:S02]  /*67c0*/  FMUL.FTZ R43, R43, R13.reuse ;  /* 0x0000000d2b2b7220 */ /* 0x080fe40000410000 */
[-C--:B------:R-:W-:Y:S01]  /*67d0*/  FMUL.FTZ R44, R44, R14.reuse ;  /* 0x0000000e2c2c7220 */ /* 0x080fe20000410000 */
[----:B------:R-:W-:Y:S01]  /*67e0*/  HMMA.16816.F32.BF16 R168, R4, R26, R168 ;  /* 0x0000001a04a8723c */ /* 0x000fe200000418a8 */
[----:B------:R-:W-:Y:S02]  /*67f0*/  FMUL.FTZ R45, R45, R14 ;  /* 0x0000000e2d2d7220 */ /* 0x000fe40000410000 */
[-C--:B------:R-:W-:Y:S02]  /*6800*/  FMUL.FTZ R46, R46, R13.reuse ;  /* 0x0000000d2e2e7220 */ /* 0x080fe40000410000 */
[----:B------:R-:W-:-:S02]  /*6810*/  FMUL.FTZ R47, R47, R13 ;  /* 0x0000000d2f2f7220 */ /* 0x000fc40000410000 */
[-C--:B------:R-:W-:Y:S01]  /*6820*/  FMUL.FTZ R56, R56, R14.reuse ;  /* 0x0000000e38387220 */ /* 0x080fe20000410000 */
[----:B------:R-:W-:Y:S01]  /*6830*/  HMMA.16816.F32.BF16 R196, R8, R26, R172 ;  /* 0x0000001a08c4723c */ /* 0x000fe200000418ac */
[-C--:B------:R-:W-:Y:S01]  /*6840*/  FMUL.FTZ R57, R57, R14.reuse ;  /* 0x0000000e39397220 */ /* 0x080fe20000410000 */
[----:B------:R-:W2:Y:S01]  /*6850*/  LDSM.16.MT88.4 R24, [R209+0xb000] ;  /* 0x00b00000d118783b */ /* 0x000ea20000004200 */
[-C--:B------:R-:W-:Y:S02]  /*6860*/  FMUL.FTZ R58, R58, R13.reuse ;  /* 0x0000000d3a3a7220 */ /* 0x080fe40000410000 */
[-C--:B------:R-:W-:Y:S02]  /*6870*/  FMUL.FTZ R59, R59, R13.reuse ;  /* 0x0000000d3b3b7220 */ /* 0x080fe40000410000 */
[-C--:B------:R-:W-:Y:S01]  /*6880*/  FMUL.FTZ R60, R60, R14.reuse ;  /* 0x0000000e3c3c7220 */ /* 0x080fe20000410000 */
[C---:B----4-:R-:W-:Y:S01]  /*6890*/  HMMA.16816.F32.BF16 R236, R4.reuse, R32, R40 ;  /* 0x0000002004ec723c */ /* 0x050fe20000041828 */
[----:B------:R-:W-:Y:S01]  /*68a0*/  LDSM.16.MT88.4 R40, [R213+0xb000] ;  /* 0x00b00000d528783b */ /* 0x000fe20000004200 */
[----:B------:R-:W-:Y:S01]  /*68b0*/  FMUL.FTZ R61, R61, R14 ;  /* 0x0000000e3d3d7220 */ /* 0x000fe20000410000 */
[----:B------:R-:W-:Y:S01]  /*68c0*/  MOV R174, R186 ;  /* 0x000000ba00ae7202 */ /* 0x000fe20000000f00 */
[----:B------:R-:W-:Y:S01]  /*68d0*/  FMUL.FTZ R72, R72, R14 ;  /* 0x0000000e48487220 */ /* 0x000fe20000410000 */
[----:B------:R-:W-:Y:S01]  /*68e0*/  MOV R172, R182 ;  /* 0x000000b600ac7202 */ /* 0x000fe20000000f00 */
[-C--:B------:R-:W-:Y:S01]  /*68f0*/  FMUL.FTZ R62, R62, R13.reuse ;  /* 0x0000000d3e3e7220 */ /* 0x080fe20000410000 */
[----:B------:R-:W-:Y:S01]  /*6900*/  MOV R175, R180 ;  /* 0x000000b400af7202 */ /* 0x000fe20000000f00 */
[----:B------:R-:W-:Y:S01]  /*6910*/  HMMA.16816.F32.BF16 R232, R4, R34, R44 ;  /* 0x0000002204e8723c */ /* 0x000fe2000004182c */
[----:B------:R-:W3:Y:S01]  /*6920*/  LDSM.16.MT88.4 R44, [R211+0xb000] ;  /* 0x00b00000d32c783b */ /* 0x000ee20000004200 */
[----:B------:R-:W-:Y:S01]  /*6930*/  FMUL.FTZ R63, R63, R13 ;  /* 0x0000000d3f3f7220 */ /* 0x000fe20000410000 */
[----:B------:R-:W-:Y:S01]  /*6940*/  MOV R173, R183 ;  /* 0x000000b700ad7202 */ /* 0x000fe20000000f00 */
[----:B------:R-:W-:-:S02]  /*6950*/  FMUL.FTZ R73, R73, R14 ;  /* 0x0000000e49497220 */ /* 0x000fc40000410000 */
[-C--:B------:R-:W-:Y:S02]  /*6960*/  FMUL.FTZ R76, R76, R14.reuse ;  /* 0x0000000e4c4c7220 */ /* 0x080fe40000410000 */
[C---:B-1----:R-:W-:Y:S01]  /*6970*/  HMMA.16816.F32.BF16 R200, R4.reuse, R28, R56 ;  /* 0x0000001c04c8723c */ /* 0x042fe20000041838 */
[----:B------:R-:W1:Y:S01]  /*6980*/  LDSM.16.MT88.4 R56, [R214+0xb000] ;  /* 0x00b00000d638783b */ /* 0x000e620000004200 */
[----:B------:R-:W-:Y:S02]  /*6990*/  FMUL.FTZ R77, R77, R14 ;  /* 0x0000000e4d4d7220 */ /* 0x000fe40000410000 */
[-C--:B------:R-:W-:Y:S02]  /*69a0*/  FMUL.FTZ R74, R74, R13.reuse ;  /* 0x0000000d4a4a7220 */ /* 0x080fe40000410000 */
[-C--:B------:R-:W-:Y:S02]  /*69b0*/  FMUL.FTZ R75, R75, R13.reuse ;  /* 0x0000000d4b4b7220 */ /* 0x080fe40000410000 */
[-C--:B------:R-:W-:Y:S01]  /*69c0*/  FMUL.FTZ R78, R78, R13.reuse ;  /* 0x0000000d4e4e7220 */ /* 0x080fe20000410000 */
[----:B------:R-:W-:Y:S01]  /*69d0*/  HMMA.16816.F32.BF16 R60, R4, R30, R60 ;  /* 0x0000001e043c723c */ /* 0x000fe2000004183c */
[----:B------:R-:W-:-:S02]  /*69e0*/  FMUL.FTZ R79, R79, R13 ;  /* 0x0000000d4f4f7220 */ /* 0x000fc40000410000 */
[-C--:B------:R-:W-:Y:S02]  /*69f0*/  FMUL.FTZ R88, R88, R14.reuse ;  /* 0x0000000e58587220 */ /* 0x080fe40000410000 */
[-C--:B------:R-:W-:Y:S02]  /*6a00*/  FMUL.FTZ R89, R89, R14.reuse ;  /* 0x0000000e59597220 */ /* 0x080fe40000410000 */
[-C--:B------:R-:W-:Y:S02]  /*6a10*/  FMUL.FTZ R90, R90, R13.reuse ;  /* 0x0000000d5a5a7220 */ /* 0x080fe40000410000 */
[----:B------:R-:W-:Y:S01]  /*6a20*/  FMUL.FTZ R91, R91, R13 ;  /* 0x0000000d5b5b7220 */ /* 0x000fe20000410000 */
[----:B--2---:R-:W-:Y:S01]  /*6a30*/  HMMA.16816.F32.BF16 R72, R4, R24, R72 ;  /* 0x000000180448723c */ /* 0x004fe20000041848 */
[-C--:B------:R-:W-:Y:S02]  /*6a40*/  FMUL.FTZ R92, R92, R14.reuse ;  /* 0x0000000e5c5c7220 */ /* 0x080fe40000410000 */
[----:B------:R-:W-:-:S02]  /*6a50*/  FMUL.FTZ R93, R93, R14 ;  /* 0x0000000e5d5d7220 */ /* 0x000fc40000410000 */
[-C--:B------:R-:W-:Y:S02]  /*6a60*/  FMUL.FTZ R94, R94, R13.reuse ;  /* 0x0000000d5e5e7220 */ /* 0x080fe40000410000 */
[-C--:B------:R-:W-:Y:S01]  /*6a70*/  FMUL.FTZ R95, R95, R13.reuse ;  /* 0x0000000d5f5f7220 */ /* 0x080fe20000410000 */
[C---:B------:R-:W-:Y:S01]  /*6a80*/  HMMA.16816.F32.BF16 R76, R4.reuse, R26, R76 ;  /* 0x0000001a044c723c */ /* 0x040fe2000004184c */
[-C--:B------:R-:W-:Y:S02]  /*6a90*/  FMUL.FTZ R104, R104, R14.reuse ;  /* 0x0000000e68687220 */ /* 0x080fe40000410000 */
[-C--:B------:R-:W-:Y:S02]  /*6aa0*/  FMUL.FTZ R105, R105, R14.reuse ;  /* 0x0000000e69697220 */ /* 0x080fe40000410000 */
[-C--:B------:R-:W-:Y:S02]  /*6ab0*/  FMUL.FTZ R106, R106, R13.reuse ;  /* 0x0000000d6a6a7220 */ /* 0x080fe40000410000 */
[----:B------:R-:W-:Y:S01]  /*6ac0*/  FMUL.FTZ R107, R107, R13 ;  /* 0x0000000d6b6b7220 */ /* 0x000fe20000410000 */
[----:B---3--:R-:W-:Y:S01]  /*6ad0*/  HMMA.16816.F32.BF16 R88, R4, R44, R88 ;  /* 0x0000002c0458723c */ /* 0x008fe20000041858 */
[----:B------:R-:W-:-:S02]  /*6ae0*/  FMUL.FTZ R108, R108, R14 ;  /* 0x0000000e6c6c7220 */ /* 0x000fc40000410000 */
[-C--:B------:R-:W-:Y:S02]  /*6af0*/  FMUL.FTZ R109, R109, R14.reuse ;  /* 0x0000000e6d6d7220 */ /* 0x080fe40000410000 */
[-C--:B------:R-:W-:Y:S02]  /*6b00*/  FMUL.FTZ R120, R120, R14.reuse ;  /* 0x0000000e78787220 */ /* 0x080fe40000410000 */
[-C--:B------:R-:W-:Y:S01]  /*6b10*/  FMUL.FTZ R121, R121, R14.reuse ;  /* 0x0000000e79797220 */ /* 0x080fe20000410000 */
[----:B------:R-:W-:Y:S01]  /*6b20*/  HMMA.16816.F32.BF16 R92, R4, R46, R92 ;  /* 0x0000002e045c723c */ /* 0x000fe2000004185c */
[-C--:B------:R-:W-:Y:S02]  /*6b30*/  FMUL.FTZ R110, R110, R13.reuse ;  /* 0x0000000d6e6e7220 */ /* 0x080fe40000410000 */
[----:B------:R-:W-:Y:S02]  /*6b40*/  FMUL.FTZ R111, R111, R13 ;  /* 0x0000000d6f6f7220 */ /* 0x000fe40000410000 */
[----:B------:R-:W-:-:S02]  /*6b50*/  FMUL.FTZ R124, R124, R14 ;  /* 0x0000000e7c7c7220 */ /* 0x000fc40000410000 */
[----:B------:R-:W-:Y:S01]  /*6b60*/  FMUL.FTZ R125, R125, R14 ;  /* 0x0000000e7d7d7220 */ /* 0x000fe20000410000 */
[C---:B-1----:R-:W-:Y:S01]  /*6b70*/  HMMA.16816.F32.BF16 R104, R4.reuse, R56, R104 ;  /* 0x000000380468723c */ /* 0x042fe20000041868 */
[-C--:B------:R-:W-:Y:S02]  /*6b80*/  FMUL.FTZ R122, R122, R13.reuse ;  /* 0x0000000d7a7a7220 */ /* 0x080fe40000410000 */
[-C--:B------:R-:W-:Y:S02]  /*6b90*/  FMUL.FTZ R123, R123, R13.reuse ;  /* 0x0000000d7b7b7220 */ /* 0x080fe40000410000 */
[-C--:B------:R-:W-:Y:S02]  /*6ba0*/  FMUL.FTZ R126, R126, R13.reuse ;  /* 0x0000000d7e7e7220 */ /* 0x080fe40000410000 */
[----:B------:R-:W-:Y:S01]  /*6bb0*/  FMUL.FTZ R127, R127, R13 ;  /* 0x0000000d7f7f7220 */ /* 0x000fe20000410000 */
[----:B------:R-:W-:Y:S01]  /*6bc0*/  HMMA.16816.F32.BF16 R108, R4, R58, R108 ;  /* 0x0000003a046c723c */ /* 0x000fe2000004186c */
[----:B------:R-:W-:-:S02]  /*6bd0*/  FMUL.FTZ R38, R38, R15 ;  /* 0x0000000f26267220 */ /* 0x000fc40000410000 */
[-C--:B------:R-:W-:Y:S02]  /*6be0*/  FMUL.FTZ R39, R39, R15.reuse ;  /* 0x0000000f27277220 */ /* 0x080fe40000410000 */
[-C--:B------:R-:W-:Y:S02]  /*6bf0*/  FMUL.FTZ R50, R50, R15.reuse ;  /* 0x0000000f32327220 */ /* 0x080fe40000410000 */
[-C--:B------:R-:W-:Y:S01]  /*6c00*/  FMUL.FTZ R51, R51, R15.reuse ;  /* 0x0000000f33337220 */ /* 0x080fe20000410000 */
[----:B------:R-:W-:Y:S01]  /*6c10*/  HMMA.16816.F32.BF16 R120, R4, R40, R120 ;  /* 0x000000280478723c */ /* 0x000fe20000041878 */
[-C--:B------:R-:W-:Y:S02]  /*6c20*/  FMUL.FTZ R54, R54, R15.reuse ;  /* 0x0000000f36367220 */ /* 0x080fe40000410000 */
[-C--:B------:R-:W-:Y:S02]  /*6c30*/  FMUL.FTZ R55, R55, R15.reuse ;  /* 0x0000000f37377220 */ /* 0x080fe40000410000 */
[----:B------:R-:W-:-:S02]  /*6c40*/  FMUL.FTZ R66, R66, R15 ;  /* 0x0000000f42427220 */ /* 0x000fc40000410000 */
[-C--:B------:R-:W-:Y:S01]  /*6c50*/  FMUL.FTZ R67, R67, R15.reuse ;  /* 0x0000000f43437220 */ /* 0x080fe20000410000 */
[----:B------:R-:W-:Y:S01]  /*6c60*/  HMMA.16816.F32.BF16 R192, R4, R42, R124 ;  /* 0x0000002a04c0723c */ /* 0x000fe2000004187c */
[-C--:B------:R-:W-:Y:S02]  /*6c70*/  FMUL.FTZ R70, R70, R15.reuse ;  /* 0x0000000f46467220 */ /* 0x080fe40000410000 */
[-C--:B------:R-:W-:Y:S02]  /*6c80*/  FMUL.FTZ R71, R71, R15.reuse ;  /* 0x0000000f47477220 */ /* 0x080fe40000410000 */
[-C--:B------:R-:W-:Y:S02]  /*6c90*/  FMUL.FTZ R82, R82, R15.reuse ;  /* 0x0000000f52527220 */ /* 0x080fe40000410000 */
[--C-:B------:R-:W-:Y:S01]  /*6ca0*/  FFMA.FTZ R4, R176, c[0x0][0x23c], -R3.reuse ;  /* 0x00008f00b0047a23 */ /* 0x100fe20000010803 */
[----:B------:R-:W-:Y:S01]  /*6cb0*/  MOV R5, R22 ;  /* 0x0000001600057202 */ /* 0x000fe20000000f00 */
[----:B------:R-:W-:Y:S01]  /*6cc0*/  FMUL.FTZ R83, R83, R15 ;  /* 0x0000000f53537220 */ /* 0x000fe20000410000 */
[----:B------:R-:W-:Y:S01]  /*6cd0*/  MOV R6, R172 ;  /* 0x000000ac00067202 */ /* 0x000fe20000000f00 */
[----:B------:R1:W-:Y:S01]  /*6ce0*/  MUFU.EX2 R187, R4 ;  /* 0x0000000400bb7308 */ /* 0x0003e20000000800 */
[-C--:B------:R-:W-:Y:S01]  /*6cf0*/  FMUL.FTZ R84, R84, R16.reuse ;  /* 0x0000001054547220 */ /* 0x080fe20000410000 */
[----:B------:R-:W-:Y:S01]  /*6d00*/  MOV R7, R157 ;  /* 0x0000009d00077202 */ /* 0x000fe20000000f00 */
[----:B------:R-:W-:Y:S01]  /*6d10*/  FMUL.FTZ R85, R85, R16 ;  /* 0x0000001055557220 */ /* 0x000fe20000410000 */
[----:B------:R-:W-:Y:S01]  /*6d20*/  MOV R127, R181 ;  /* 0x000000b5007f7202 */ /* 0x000fe20000000f00 */
        /* <DEDUP_REMOVED lines=10> */
[----:B------:R-:W-:Y:S01]  /*6dd0*/  FMUL.FTZ R99, R99, R15 ;  /* 0x0000000f63637220 */ /* 0x000fe20000410000 */
[----:B------:R-:W2:Y:S01]  /*6de0*/  LDSM.16.MT88.4 R156, [R209+0xa800] ;  /* 0x00a80000d19c783b */ /* 0x000ea20000004200 */
[----:B-1----:R-:W-:-:S02]  /*6df0*/  FFMA.FTZ R4, R133, c[0x0][0x23c], -R3 ;  /* 0x00008f0085047a23 */ /* 0x002fc40000010803 */
[-C--:B------:R-:W-:Y:S01]  /*6e00*/  FMUL.FTZ R100, R100, R16.reuse ;  /* 0x0000001064647220 */ /* 0x080fe20000410000 */
[----:B------:R-:W1:Y:S01]  /*6e10*/  LDSM.16.MT88.4 R48, [R214+0xa800] ;  /* 0x00a80000d630783b */ /* 0x000e620000004200 */
[----:B------:R3:W4:Y:S01]  /*6e20*/  MUFU.EX2 R244, R4 ;  /* 0x0000000400f47308 */ /* 0x0007220000000800 */
[-C--:B------:R-:W-:Y:S01]  /*6e30*/  FMUL.FTZ R101, R101, R16.reuse ;  /* 0x0000001065657220 */ /* 0x080fe20000410000 */
[C---:B------:R-:W-:Y:S01]  /*6e40*/  HMMA.16816.F32.BF16 R52, R8.reuse, R28, R52 ;  /* 0x0000001c0834723c */ /* 0x040fe20000041834 */
[-C--:B------:R-:W-:Y:S02]  /*6e50*/  FMUL.FTZ R102, R102, R15.reuse ;  /* 0x0000000f66667220 */ /* 0x080fe40000410000 */
[-C--:B------:R-:W-:Y:S02]  /*6e60*/  FMUL.FTZ R103, R103, R15.reuse ;  /* 0x0000000f67677220 */ /* 0x080fe40000410000 */
[-C--:B------:R-:W-:Y:S02]  /*6e70*/  FMUL.FTZ R112, R112, R16.reuse ;  /* 0x0000001070707220 */ /* 0x080fe40000410000 */
[----:B------:R-:W-:Y:S01]  /*6e80*/  FMUL.FTZ R113, R113, R16 ;  /* 0x0000001071717220 */ /* 0x000fe20000410000 */
[----:B------:R-:W-:Y:S01]  /*6e90*/  HMMA.16816.F32.BF16 R180, R8, R30, R64 ;  /* 0x0000001e08b4723c */ /* 0x000fe20000041840 */
[-C--:B------:R-:W-:Y:S01]  /*6ea0*/  FMUL.FTZ R114, R114, R15.reuse ;  /* 0x0000000f72727220 */ /* 0x080fe20000410000 */
[----:B------:R-:W5:Y:S01]  /*6eb0*/  LDSM.16.MT88.4 R64, [R213+0xa800] ;  /* 0x00a80000d540783b */ /* 0x000f620000004200 */
[----:B------:R-:W-:-:S02]  /*6ec0*/  FMUL.FTZ R115, R115, R15 ;  /* 0x0000000f73737220 */ /* 0x000fc40000410000 */
[-C--:B------:R-:W-:Y:S02]  /*6ed0*/  FMUL.FTZ R116, R116, R16.reuse ;  /* 0x0000001074747220 */ /* 0x080fe40000410000 */
[--C-:B---3--:R-:W-:Y:S01]  /*6ee0*/  FFMA.FTZ R4, R17, c[0x0][0x23c], -R3.reuse ;  /* 0x00008f0011047a23 */ /* 0x108fe20000010803 */
[C---:B------:R-:W-:Y:S01]  /*6ef0*/  HMMA.16816.F32.BF16 R68, R8.reuse, R24, R68 ;  /* 0x000000180844723c */ /* 0x040fe20000041844 */
[----:B------:R-:W-:Y:S02]  /*6f00*/  FFMA.FTZ R3, R18, c[0x0][0x23c], -R3 ;  /* 0x00008f0012037a23 */ /* 0x000fe40000010803 */
[-C--:B------:R-:W-:Y:S01]  /*6f10*/  FMUL.FTZ R117, R117, R16.reuse ;  /* 0x0000001075757220 */ /* 0x080fe20000410000 */
[----:B------:R-:W-:Y:S01]  /*6f20*/  MUFU.EX2 R245, R4 ;  /* 0x0000000400f57308 */ /* 0x000fe20000000800 */
[-C--:B------:R-:W-:Y:S02]  /*6f30*/  FMUL.FTZ R118, R118, R15.reuse ;  /* 0x0000000f76767220 */ /* 0x080fe40000410000 */
[-C--:B------:R-:W-:Y:S01]  /*6f40*/  FMUL.FTZ R119, R119, R15.reuse ;  /* 0x0000000f77777220 */ /* 0x080fe20000410000 */
[----:B------:R-:W-:Y:S01]  /*6f50*/  HMMA.16816.F32.BF16 R132, R8, R26, R80 ;  /* 0x0000001a0884723c */ /* 0x000fe20000041850 */
[-C--:B------:R-:W-:Y:S01]  /*6f60*/  FMUL.FTZ R128, R128, R16.reuse ;  /* 0x0000001080807220 */ /* 0x080fe20000410000 */
[----:B------:R-:W3:Y:S01]  /*6f70*/  LDSM.16.MT88.4 R80, [R209+0xb800] ;  /* 0x00b80000d150783b */ /* 0x000ee20000004200 */
[----:B------:R-:W-:Y:S01]  /*6f80*/  FMUL.FTZ R129, R129, R16 ;  /* 0x0000001081817220 */ /* 0x000fe20000410000 */
[----:B------:R1:W-:Y:S01]  /*6f90*/  MUFU.EX2 R186, R3 ;  /* 0x0000000300ba7308 */ /* 0x0003e20000000800 */
[----:B------:R-:W-:-:S02]  /*6fa0*/  FMUL.FTZ R130, R130, R15 ;  /* 0x0000000f82827220 */ /* 0x000fc40000410000 */
[----:B------:R-:W-:Y:S01]  /*6fb0*/  FMUL.FTZ R131, R131, R15 ;  /* 0x0000000f83837220 */ /* 0x000fe20000410000 */
[C---:B------:R-:W-:Y:S08]  /*6fc0*/  HMMA.16816.F32.BF16 R84, R8.reuse, R44, R84 ;  /* 0x0000002c0854723c */ /* 0x040ff00000041854 */
[----:B------:R-:W-:Y:S01]  /*6fd0*/  HMMA.16816.F32.BF16 R32, R8, R46, R96 ;  /* 0x0000002e0820723c */ /* 0x000fe20000041860 */
[----:B------:R-:W2:Y:S01]  /*6fe0*/  LDSM.16.MT88.4 R96, [R211+0xb800] ;  /* 0x00b80000d360783b */ /* 0x000ea20000004200 */
[----:B-1----:R-:W-:-:S04]  /*6ff0*/  FFMA.FTZ R3, R177, c[0x0][0x23c], -R2 ;  /* 0x00008f00b1037a23 */ /* 0x002fc80000010802 */
[----:B------:R1:W-:Y:S02]  /*7000*/  MUFU.EX2 R176, R3 ;  /* 0x0000000300b07308 */ /* 0x0003e40000000800 */
[C---:B------:R-:W-:Y:S08]  /*7010*/  HMMA.16816.F32.BF16 R100, R8.reuse, R56, R100 ;  /* 0x000000380864723c */ /* 0x040ff00000041864 */
[----:B------:R-:W-:Y:S01]  /*7020*/  HMMA.16816.F32.BF16 R28, R8, R58, R112 ;  /* 0x0000003a081c723c */ /* 0x000fe20000041870 */
[----:B------:R-:W2:Y:S01]  /*7030*/  LDSM.16.MT88.4 R112, [R214+0xb800] ;  /* 0x00b80000d670783b */ /* 0x000ea20000004200 */
[----:B-1----:R-:W-:-:S06]  /*7040*/  FFMA.FTZ R3, R139, c[0x0][0x23c], -R2 ;  /* 0x00008f008b037a23 */ /* 0x002fcc0000010802 */
[C---:B------:R-:W-:Y:S01]  /*7050*/  HMMA.16816.F32.BF16 R116, R8.reuse, R40, R116 ;  /* 0x000000280874723c */ /* 0x040fe20000041874 */
[----:B------:R1:W1:Y:S07]  /*7060*/  MUFU.EX2 R139, R3 ;  /* 0x00000003008b7308 */ /* 0x00026e0000000800 */
[----:B------:R-:W-:Y:S07]  /*7070*/  HMMA.16816.F32.BF16 R24, R8, R42, R128 ;  /* 0x0000002a0818723c */ /* 0x000fee0000041880 */
[----:B------:R-:W-:-:S02]  /*7080*/  MOV R11, R7 ;  /* 0x00000007000b7202 */ /* 0x000fc40000000f00 */
[----:B------:R-:W-:Y:S01]  /*7090*/  MOV R10, R124 ;  /* 0x0000007c000a7202 */ /* 0x000fe20000000f00 */
[--C-:B-1----:R-:W-:Y:S01]  /*70a0*/  FFMA.FTZ R3, R19, c[0x0][0x23c], -R2.reuse ;  /* 0x00008f0013037a23 */ /* 0x102fe20000010802 */
[----:B----4-:R-:W-:Y:S01]  /*70b0*/  F2FP.BF16.PACK_AB R128, R244, R187 ;  /* 0x000000bbf480723e */ /* 0x010fe200000010ff */
[----:B------:R-:W-:Y:S01]  /*70c0*/  FFMA.FTZ R2, R138, c[0x0][0x23c], -R2 ;  /* 0x00008f008a027a23 */ /* 0x000fe20000010802 */
[----:B------:R-:W-:Y:S01]  /*70d0*/  F2FP.BF16.PACK_AB R129, R139, R176 ;  /* 0x000000b08b81723e */ /* 0x000fe200000010ff */
[----:B------:R1:W-:Y:S01]  /*70e0*/  MUFU.EX2 R177, R3 ;  /* 0x0000000300b17308 */ /* 0x0003e20000000800 */
[----:B------:R-:W-:-:S07]  /*70f0*/  F2FP.BF16.PACK_AB R130, R186, R245 ;  /* 0x000000f5ba82723e */ /* 0x000fce00000010ff */
[----:B------:R4:W2:Y:S01]  /*7100*/  MUFU.EX2 R138, R2 ;  /* 0x00000002008a7308 */ /* 0x0008a20000000800 */
[----:B-1----:R-:W-:-:S05]  /*7110*/  MOV R3, R126 ;  /* 0x0000007e00037202 */ /* 0x002fca0000000f00 */
[----:B------:R-:W-:Y:S02]  /*7120*/  FFMA.FTZ R3, R250, R15, R3 ;  /* 0x0000000ffa037223 */ /* 0x000fe40000010003 */
[--C-:B----4-:R-:W-:Y:S01]  /*7130*/  FFMA.FTZ R2, R178, c[0x0][0x23c], -R0.reuse ;  /* 0x00008f00b2027a23 */ /* 0x110fe20000010800 */
[----:B------:R-:W-:Y:S01]  /*7140*/  MOV R178, R23 ;  /* 0x0000001700b27202 */ /* 0x000fe20000000f00 */
[----:B------:R-:W-:Y:S01]  /*7150*/  FADD.FTZ R3, R11, R3 ;  /* 0x000000030b037221 */ /* 0x000fe20000010000 */
[----:B--2---:R-:W-:Y:S01]  /*7160*/  F2FP.BF16.PACK_AB R131, R138, R177 ;  /* 0x000000b18a83723e */ /* 0x004fe200000010ff */
[----:B------:R1:W-:Y:S06]  /*7170*/  MUFU.EX2 R23, R2 ;  /* 0x0000000200177308 */ /* 0x0003ec0000000800 */
[C---:B------:R-:W-:Y:S08]  /*7180*/  HMMA.16816.F32.BF16 R144, R128.reuse, R156, R144 ;  /* 0x0000009c8090723c */ /* 0x040ff00000041890 */
[----:B------:R-:W-:Y:S01]  /*7190*/  HMMA.16816.F32.BF16 R36, R128, R48, R36 ;  /* 0x000000308024723c */ /* 0x000fe20000041824 */
[----:B-1----:R-:W-:Y:S01]  /*71a0*/  FFMA.FTZ R2, R142, c[0x0][0x23c], -R0 ;  /* 0x00008f008e027a23 */ /* 0x002fe20000010800 */
[----:B------:R-:W-:-:S03]  /*71b0*/  MOV R142, R136 ;  /* 0x00000088008e7202 */ /* 0x000fc60000000f00 */
[----:B------:R1:W2:Y:S03]  /*71c0*/  MUFU.EX2 R136, R2 ;  /* 0x0000000200887308 */ /* 0x0002a60000000800 */
[C---:B-----5:R-:W-:Y:S08]  /*71d0*/  HMMA.16816.F32.BF16 R52, R128.reuse, R64, R52 ;  /* 0x000000408034723c */ /* 0x060ff00000041834 */
[----:B---3--:R-:W-:Y:S01]  /*71e0*/  HMMA.16816.F32.BF16 R68, R128, R80, R68 ;  /* 0x000000508044723c */ /* 0x008fe20000041844 */
[--C-:B-1----:R-:W-:Y:S01]  /*71f0*/  FFMA.FTZ R2, R140, c[0x0][0x23c], -R0.reuse ;  /* 0x00008f008c027a23 */ /* 0x102fe20000010800 */
[----:B------:R-:W-:Y:S01]  /*7200*/  MOV R140, R175 ;  /* 0x000000af008c7202 */ /* 0x000fe20000000f00 */
[----:B------:R-:W-:Y:S01]  /*7210*/  FFMA.FTZ R0, R141, c[0x0][0x23c], -R0 ;  /* 0x00008f008d007a23 */ /* 0x000fe20000010800 */
[----:B------:R-:W-:-:S04]  /*7220*/  MOV R175, R137 ;  /* 0x0000008900af7202 */ /* 0x000fc80000000f00 */
[C---:B------:R-:W-:Y:S01]  /*7230*/  HMMA.16816.F32.BF16 R84, R128.reuse, R96, R84 ;  /* 0x000000608054723c */ /* 0x040fe20000041854 */
[----:B------:R1:W-:Y:S01]  /*7240*/  MUFU.EX2 R137, R2 ;  /* 0x0000000200897308 */ /* 0x0003e20000000800 */
[----:B------:R-:W-:Y:S02]  /*7250*/  MOV R141, R127 ;  /* 0x0000007f008d7202 */ /* 0x000fe40000000f00 */
[----:B------:R-:W-:Y:S02]  /*7260*/  MOV R127, R174 ;  /* 0x000000ae007f7202 */ /* 0x000fe40000000f00 */
[----:B--2---:R-:W-:Y:S02]  /*7270*/  F2FP.BF16.PACK_AB R124, R136, R23 ;  /* 0x00000017887c723e */ /* 0x004fe400000010ff */
[----:B------:R-:W-:Y:S01]  /*7280*/  HMMA.16816.F32.BF16 R100, R128, R112, R100 ;  /* 0x000000708064723c */ /* 0x000fe20000041864 */
[----:B------:R2:W3:Y:S01]  /*7290*/  MUFU.EX2 R22, R0 ;  /* 0x0000000000167308 */ /* 0x0004e20000000800 */
[--C-:B-1----:R-:W-:Y:S01]  /*72a0*/  FFMA.FTZ R2, R184, c[0x0][0x23c], -R12.reuse ;  /* 0x00008f00b8027a23 */ /* 0x102fe2000001080c */
[----:B------:R-:W-:Y:S01]  /*72b0*/  MOV R184, R6 ;  /* 0x0000000600b87202 */ /* 0x000fe20000000f00 */
[----:B--2---:R-:W-:Y:S01]  /*72c0*/  FFMA.FTZ R0, R179, c[0x0][0x23c], -R12 ;  /* 0x00008f00b3007a23 */ /* 0x004fe2000001080c */
[----:B------:R-:W-:-:S02]  /*72d0*/  MOV R179, R173 ;  /* 0x000000ad00b37202 */ /* 0x000fc40000000f00 */
[----:B---3--:R-:W-:Y:S02]  /*72e0*/  F2FP.BF16.PACK_AB R126, R22, R137 ;  /* 0x00000089167e723e */ /* 0x008fe400000010ff */
[----:B------:R1:W-:Y:S02]  /*72f0*/  MUFU.EX2 R19, R0 ;  /* 0x0000000000137308 */ /* 0x0003e40000000800 */
[----:B-1----:R-:W-:Y:S01]  /*7300*/  FFMA.FTZ R0, R143, c[0x0][0x23c], -R12 ;  /* 0x00008f008f007a23 */ /* 0x002fe2000001080c */
[----:B------:R-:W-:Y:S02]  /*7310*/  MOV R143, R175 ;  /* 0x000000af008f7202 */ /* 0x000fe40000000f00 */
[----:B------:R-:W1:Y:S03]  /*7320*/  LDSM.16.MT88.4 R172, [R211+0xa800] ;  /* 0x00a80000d3ac783b */ /* 0x000e660000004200 */
[----:B------:R2:W3:Y:S01]  /*7330*/  MUFU.EX2 R18, R0 ;  /* 0x0000000000127308 */ /* 0x0004e20000000800 */
[----:B------:R-:W-:-:S04]  /*7340*/  FADD.FTZ R3, R143, R3 ;  /* 0x000000038f037221 */ /* 0x000fc80000010000 */
[----:B------:R-:W-:-:S04]  /*7350*/  FADD.FTZ R3, R142, R3 ;  /* 0x000000038e037221 */ /* 0x000fc80000010000 */
[----:B------:R-:W-:-:S04]  /*7360*/  FADD.FTZ R3, R176, R3 ;  /* 0x00000003b0037221 */ /* 0x000fc80000010000 */
[----:B------:R-:W-:Y:S02]  /*7370*/  FADD.FTZ R3, R139, R3 ;  /* 0x000000038b037221 */ /* 0x000fe40000010000 */
[----:B--2---:R-:W-:Y:S01]  /*7380*/  FFMA.FTZ R0, R185, c[0x0][0x23c], -R12 ;  /* 0x00008f00b9007a23 */ /* 0x004fe2000001080c */
[----:B------:R-:W-:Y:S01]  /*7390*/  MOV R185, R5 ;  /* 0x0000000500b97202 */ /* 0x000fe20000000f00 */
[----:B------:R2:W-:Y:S01]  /*73a0*/  MUFU.EX2 R12, R2 ;  /* 0x00000002000c7308 */ /* 0x0005e20000000800 */
[----:B------:R-:W4:Y:S01]  /*73b0*/  LDSM.16.MT88.4 R4, [R213+0xb800] ;  /* 0x00b80000d504783b */ /* 0x000f220000004200 */
[----:B------:R-:W-:-:S04]  /*73c0*/  FADD.FTZ R3, R177, R3 ;  /* 0x00000003b1037221 */ /* 0x000fc80000010000 */
[----:B------:R-:W-:Y:S02]  /*73d0*/  FADD.FTZ R250, R138, R3 ;  /* 0x000000038afa7221 */ /* 0x000fe40000010000 */
[----:B------:R5:W3:Y:S01]  /*73e0*/  MUFU.EX2 R17, R0 ;  /* 0x0000000000117308 */ /* 0x000ae20000000800 */
[----:B--2---:R-:W-:-:S05]  /*73f0*/  MOV R2, R127 ;  /* 0x0000007f00027202 */ /* 0x004fca0000000f00 */
[----:B------:R-:W-:Y:S01]  /*7400*/  FFMA.FTZ R8, R251, R16, R2 ;  /* 0x00000010fb087223 */ /* 0x000fe20000010002 */
[----:B-1----:R-:W-:Y:S01]  /*7410*/  HMMA.16816.F32.BF16 R160, R128, R172, R160 ;  /* 0x000000ac80a0723c */ /* 0x002fe200000418a0 */
[----:B-----5:R-:W-:Y:S02]  /*7420*/  MOV R0, R125 ;  /* 0x0000007d00007202 */ /* 0x020fe40000000f00 */
[----:B---3--:R-:W-:Y:S02]  /*7430*/  F2FP.BF16.PACK_AB R125, R18, R19 ;  /* 0x00000013127d723e */ /* 0x008fe400000010ff */
[----:B------:R-:W-:Y:S01]  /*7440*/  F2FP.BF16.PACK_AB R127, R12, R17 ;  /* 0x000000110c7f723e */ /* 0x000fe200000010ff */
[----:B------:R-:W-:Y:S02]  /*7450*/  FFMA.FTZ R2, R249, R14, R0 ;  /* 0x0000000ef9027223 */ /* 0x000fe40000010000 */
[----:B------:R-:W-:Y:S02]  /*7460*/  FFMA.FTZ R0, R248, R13, R246 ;  /* 0x0000000df8007223 */ /* 0x000fe400000100f6 */
[----:B------:R-:W-:-:S02]  /*7470*/  FADD.FTZ R2, R184, R2 ;  /* 0x00000002b8027221 */ /* 0x000fc40000010000 */
[----:B------:R-:W-:Y:S01]  /*7480*/  FADD.FTZ R0, R247, R0 ;  /* 0x00000000f7007221 */ /* 0x000fe20000010000 */
[C---:B------:R-:W-:Y:S01]  /*7490*/  HMMA.16816.F32.BF16 R148, R124.reuse, R156, R148 ;  /* 0x0000009c7c94723c */ /* 0x040fe20000041894 */
[----:B------:R-:W-:Y:S02]  /*74a0*/  FADD.FTZ R2, R179, R2 ;  /* 0x00000002b3027221 */ /* 0x000fe40000010000 */
[----:B------:R-:W-:Y:S02]  /*74b0*/  FADD.FTZ R0, R141, R0 ;  /* 0x000000008d007221 */ /* 0x000fe40000010000 */
[----:B------:R-:W-:Y:S02]  /*74c0*/  FADD.FTZ R2, R178, R2 ;  /* 0x00000002b2027221 */ /* 0x000fe40000010000 */
[----:B------:R-:W-:Y:S01]  /*74d0*/  FADD.FTZ R0, R252, R0 ;  /* 0x00000000fc007221 */ /* 0x000fe20000010000 */
[----:B----4-:R-:W-:Y:S01]  /*74e0*/  HMMA.16816.F32.BF16 R120, R124, R4, R120 ;  /* 0x000000047c78723c */ /* 0x010fe20000041878 */
[----:B------:R-:W-:-:S02]  /*74f0*/  FADD.FTZ R2, R23, R2 ;  /* 0x0000000217027221 */ /* 0x000fc40000010000 */
[----:B------:R-:W-:Y:S02]  /*7500*/  FADD.FTZ R0, R19, R0 ;  /* 0x0000000013007221 */ /* 0x000fe40000010000 */
[----:B------:R-:W-:Y:S01]  /*7510*/  FADD.FTZ R2, R136, R2 ;  /* 0x0000000288027221 */ /* 0x000fe20000010000 */
[----:B------:R-:W-:Y:S01]  /*7520*/  MOV R136, R207 ;  /* 0x000000cf00887202 */ /* 0x000fe20000000f00 */
[----:B------:R-:W-:Y:S01]  /*7530*/  FADD.FTZ R0, R18, R0 ;  /* 0x0000000012007221 */ /* 0x000fe20000010000 */
[----:B------:R-:W-:Y:S01]  /*7540*/  HMMA.16816.F32.BF16 R116, R128, R4, R116 ;  /* 0x000000048074723c */ /* 0x000fe20000041874 */
[----:B------:R-:W-:Y:S01]  /*7550*/  FADD.FTZ R2, R137, R2 ;  /* 0x0000000289027221 */ /* 0x000fe20000010000 */
[----:B------:R-:W-:Y:S01]  /*7560*/  MOV R137, R204 ;  /* 0x000000cc00897202 */ /* 0x000fe20000000f00 */
[----:B------:R-:W-:Y:S02]  /*7570*/  FADD.FTZ R0, R17, R0 ;  /* 0x0000000011007221 */ /* 0x000fe40000010000 */
[----:B------:R-:W-:-:S02]  /*7580*/  FADD.FTZ R249, R22, R2 ;  /* 0x0000000216f97221 */ /* 0x000fc40000010000 */
[----:B------:R-:W-:Y:S01]  /*7590*/  FADD.FTZ R4, R10, R8 ;  /* 0x000000080a047221 */ /* 0x000fe20000010000 */
[----:B------:R-:W-:Y:S01]  /*75a0*/  HMMA.16816.F32.BF16 R152, R124, R158, R152 ;  /* 0x0000009e7c98723c */ /* 0x000fe20000041898 */
[----:B------:R-:W-:Y:S02]  /*75b0*/  FADD.FTZ R248, R12, R0 ;  /* 0x000000000cf87221 */ /* 0x000fe40000010000 */
[----:B------:R-:W-:-:S04]  /*75c0*/  FADD.FTZ R4, R185, R4 ;  /* 0x00000004b9047221 */ /* 0x000fc80000010000 */
[----:B------:R-:W-:Y:S01]  /*75d0*/  FADD.FTZ R4, R140, R4 ;  /* 0x000000048c047221 */ /* 0x000fe20000010000 */
[----:B------:R-:W-:Y:S03]  /*75e0*/  HMMA.16816.F32.BF16 R164, R124, R172, R164 ;  /* 0x000000ac7ca4723c */ /* 0x000fe600000418a4 */
[----:B------:R-:W-:-:S04]  /*75f0*/  FADD.FTZ R4, R187, R4 ;  /* 0x00000004bb047221 */ /* 0x000fc80000010000 */
[----:B------:R-:W-:Y:S01]  /*7600*/  FADD.FTZ R4, R244, R4 ;  /* 0x00000004f4047221 */ /* 0x000fe20000010000 */
[----:B------:R-:W-:Y:S03]  /*7610*/  HMMA.16816.F32.BF16 R168, R124, R174, R168 ;  /* 0x000000ae7ca8723c */ /* 0x000fe600000418a8 */
        /* <DEDUP_REMOVED lines=17> */
[----:B------:R-:W-:Y:S01]  /*7730*/  MOV R135, R206 ;  /* 0x000000ce00877202 */ /* 0x000fe20000000f00 */
[----:B------:R-:W-:Y:S01]  /*7740*/  HMMA.16816.F32.BF16 R96, R128, R98, R32 ;  /* 0x000000628060723c */ /* 0x000fe20000041820 */
[----:B------:R-:W-:-:S07]  /*7750*/  MOV R134, R205 ;  /* 0x000000cd00867202 */ /* 0x000fce0000000f00 */
[----:B------:R-:W-:Y:S08]  /*7760*/  HMMA.16816.F32.BF16 R112, R128, R114, R28 ;  /* 0x000000728070723c */ /* 0x000ff0000004181c */
[-C--:B------:R-:W-:Y:S08]  /*7770*/  HMMA.16816.F32.BF16 R124, R124, R6.reuse, R192 ;  /* 0x000000067c7c723c */ /* 0x080ff000000418c0 */
[----:B------:R-:W-:Y:S01]  /*7780*/  HMMA.16816.F32.BF16 R128, R128, R6, R24 ;  /* 0x000000068080723c */ /* 0x000fe20000041818 */
[----:B------:R-:W-:Y:S07]  /*7790*/  @!P0 BRA `(.L_x_1049) ;  /* 0x0000815000008947 */ /* 0x000fee0003800000 */
[----:B------:R-:W2:Y:S01]  /*77a0*/  LDL.64 R140, [R1+0x30] ;  /* 0x00003000018c7983 */ /* 0x000ea20000100a00 */
[----:B------:R-:W-:Y:S01]  /*77b0*/  UIADD3 UR4, UR8, -0x2, URZ ;  /* 0xfffffffe08047890 */ /* 0x000fe2000fffe03f */
[----:B------:R-:W-:-:S04]  /*77c0*/  DEPBAR.LE SB0, 0x0 ;  /* 0x000080000000791a */ /* 0x000fc80000000000 */
[----:B------:R-:W-:Y:S01]  /*77d0*/  UMOV UR14, 0x6 ;  /* 0x00000006000e7882 */ /* 0x000fe20000000000 */
[----:B------:R-:W-:Y:S01]  /*77e0*/  IMAD.U32 R0, RZ, RZ, UR4 ;  /* 0x00000004ff007e24 */ /* 0x000fe2000f8e00ff */
[----:B------:R-:W-:Y:S02]  /*77f0*/  ULDC.64 UR4, c[0x0][0x1a0] ;  /* 0x0000680000047ab9 */ /* 0x000fe40000000a00 */
[----:B------:R-:W-:Y:S02]  /*7800*/  USHF.L.U32 UR10, UR4, 0x6, URZ ;  /* 0x00000006040a7899 */ /* 0x000fe4000800063f */
[----:B------:R-:W-:Y:S02]  /*7810*/  USHF.L.U64.HI UR14, UR4, UR14, UR5 ;  /* 0x0000000e040e7299 */ /* 0x000fe40008010205 */
[----:B------:R-:W-:Y:S02]  /*7820*/  UIADD3 UR20, UR8, -0x3, URZ ;  /* 0xfffffffd08147890 */ /* 0x000fe4000fffe03f */
[----:B------:R-:W-:-:S02]  /*7830*/  IMAD.U32 R238, RZ, RZ, UR10 ;  /* 0x0000000affee7e24 */ /* 0x000fc4000f8e00ff */
[----:B------:R-:W-:Y:S01]  /*7840*/  UISETP.GT.AND UP0, UPT, UR20, UR9, UPT ;  /* 0x000000091400728c */ /* 0x000fe2000bf04270 */
[----:B------:R-:W-:Y:S01]  /*7850*/  BAR.SYNC.DEFER_BLOCKING 0x0 ;  /* 0x0000000000007b1d */ /* 0x000fe20000010000 */
[----:B--2---:R-:W-:-:S04]  /*7860*/  IMAD.MOV.U32 R2, RZ, RZ, R140 ;  /* 0x000000ffff027224 */ /* 0x004fc800078e008c */
[----:B------:R-:W-:Y:S02]  /*7870*/  IMAD R0, R0, UR17, R2 ;  /* 0x0000001100007c24 */ /* 0x000fe4000f8e0202 */
[----:B------:R-:W-:-:S03]  /*7880*/  IMAD.U32 R2, RZ, RZ, UR14 ;  /* 0x0000000eff027e24 */ /* 0x000fc6000f8e00ff */
[----:B------:R-:W-:-:S04]  /*7890*/  LEA R0, R0, c[0x0][0x170], 0x1 ;  /* 0x00005c0000007a11 */ /* 0x000fc800078e08ff */
[----:B------:R-:W-:Y:S02]  /*78a0*/  IADD3 R232, P2, R0, -UR10, RZ ;  /* 0x8000000a00e87c10 */ /* 0x000fe4000ff5e0ff */
[----:B------:R-:W-:Y:S02]  /*78b0*/  IADD3 R234, P1, P0, -R238, UR17, R0 ;  /* 0x00000011eeea7c10 */ /* 0x000fe4000f83e100 */
[----:B------:R-:W-:Y:S02]  /*78c0*/  IADD3.X R233, R21, ~UR14, RZ, P2, !PT ;  /* 0x8000000e15e97c10 */ /* 0x000fe400097fe4ff */
[----:B------:R-:W-:Y:S02]  /*78d0*/  IADD3.X R235, ~R2, UR13, R21, P1, P0 ;  /* 0x0000000d02eb7c10 */ /* 0x000fe40008fe0515 */
[----:B------:R-:W-:Y:S01]  /*78e0*/  PLOP3.LUT P0, PT, PT, PT, UP0, 0x80, 0x0 ;  /* 0x000000000000781c */ /* 0x000fe20003f0f008 */
[----:B------:R-:W-:Y:S01]  /*78f0*/  @!PT LDS RZ, [RZ] ;  /* 0x00000000fffff984 */ /* 0x000fe20000000800 */
[----:B------:R-:W-:Y:S01]  /*7900*/  @!PT LDS RZ, [RZ] ;  /* 0x00000000fffff984 */ /* 0x000fe20000000800 */
[----:B------:R-:W-:Y:S01]  /*7910*/  @!PT LDS RZ, [RZ] ;  /* 0x00000000fffff984 */ /* 0x000fe20000000800 */
[----:B------:R1:W-:Y:S04]  /*7920*/  LDGSTS.E.BYPASS.LTC128B.128 [R223+0xa000], [R232.64] ;  /* 0x0a000000e8df7fae */ /* 0x0003e8000b901d52 */
[----:B------:R1:W-:Y:S04]  /*7930*/  LDGSTS.E.BYPASS.LTC128B.128 [R223+0xb000], [R232.64+0x80] ;  /* 0x0b000080e8df7fae */ /* 0x0003e8000b901d52 */
[----:B------:R1:W-:Y:S04]  /*7940*/  LDGSTS.E.BYPASS.LTC128B.128 [R223+0xa800], [R234.64] ;  /* 0x0a800000eadf7fae */ /* 0x0003e8000b901d52 */
[----:B------:R1:W-:Y:S04]  /*7950*/  LDGSTS.E.BYPASS.LTC128B.128 [R223+0xb800], [R234.64+0x80] ;  /* 0x0b800080eadf7fae */ /* 0x0003e8000b901d52 */
[----:B------:R-:W-:Y:S04]  /*7960*/  LDSM.16.M88.4 R20, [R208+0x8000] ;  /* 0x00800000d014783b */ /* 0x000fe80000000200 */
[----:B------:R-:W2:Y:S04]  /*7970*/  LDSM.16.M88.4 R8, [R210+0x2000] ;  /* 0x00200000d208783b */ /* 0x000ea80000000200 */
[----:B------:R-:W3:Y:S04]  /*7980*/  LDSM.16.M88.4 R16, [R208+0x8800] ;  /* 0x00880000d010783b */ /* 0x000ee80000000200 */
[----:B------:R-:W4:Y:S04]  /*7990*/  LDSM.16.M88.4 R12, [R210] ;  /* 0x00000000d20c783b */ /* 0x000f280000000200 */
[----:B------:R-:W-:Y:S04]  /*79a0*/  LDSM.16.M88.4 R28, [R219] ;  /* 0x00000000db1c783b */ /* 0x000fe80000000200 */
[----:B------:R-:W5:Y:S04]  /*79b0*/  LDSM.16.M88.4 R4, [R212+0x2000] ;  /* 0x00200000d404783b */ /* 0x000f680000000200 */
[----:B------:R-:W1:Y:S04]  /*79c0*/  LDSM.16.M88.4 R24, [R222] ;  /* 0x00000000de18783b */ /* 0x000e680000000200 */
[----:B------:R-:W0:Y:S01]  /*79d0*/  LDGDEPBAR ;  /* 0x00000000000079af */ /* 0x000e220000000000 */
[C---:B--2---:R-:W-:Y:S08]  /*79e0*/  HMMA.16816.F32.BF16 R176, R8.reuse, R20, RZ ;  /* 0x0000001408b0723c */ /* 0x044ff000000418ff */
[C---:B---3--:R-:W-:Y:S08]  /*79f0*/  HMMA.16816.F32.BF16 R136, R8.reuse, R16, RZ ;  /* 0x000000100888723c */ /* 0x048ff000000418ff */
[C---:B------:R-:W-:Y:S08]  /*7a00*/  HMMA.16816.F32.BF16 R140, R8.reuse, R22, RZ ;  /* 0x00000016088c723c */ /* 0x040ff000000418ff */
[----:B------:R-:W-:Y:S01]  /*7a10*/  HMMA.16816.F32.BF16 R32, R8, R18, RZ ;  /* 0x000000120820723c */ /* 0x000fe200000418ff */
[----:B------:R-:W2:Y:S07]  /*7a20*/  LDSM.16.M88.4 R8, [R212] ;  /* 0x00000000d408783b */ /* 0x000eae0000000200 */
[C---:B----4-:R-:W-:Y:S08]  /*7a30*/  HMMA.16816.F32.BF16 R184, R12.reuse, R20, RZ ;  /* 0x000000140cb8723c */ /* 0x050ff000000418ff */
[----:B------:R-:W-:Y:S08]  /*7a40*/  HMMA.16816.F32.BF16 R196, R12, R22, RZ ;  /* 0x000000160cc4723c */ /* 0x000ff000000418ff */
[----:B-----5:R-:W-:Y:S08]  /*7a50*/  HMMA.16816.F32.BF16 R192, R4, R28, R176 ;  /* 0x0000001c04c0723c */ /* 0x020ff000000418b0 */
[C---:B------:R-:W-:Y:S08]  /*7a60*/  HMMA.16816.F32.BF16 R180, R12.reuse, R16, RZ ;  /* 0x000000100cb4723c */ /* 0x040ff000000418ff */
[----:B------:R-:W-:Y:S01]  /*7a70*/  HMMA.16816.F32.BF16 R132, R12, R18, RZ ;  /* 0x000000120c84723c */ /* 0x000fe200000418ff */
[----:B------:R-:W-:Y:S04]  /*7a80*/  LDSM.16.M88.4 R16, [R216+0x8000] ;  /* 0x00800000d810783b */ /* 0x000fe80000000200 */
[----:B------:R-:W-:Y:S03]  /*7a90*/  LDSM.16.M88.4 R12, [R216+0x8800] ;  /* 0x00880000d80c783b */ /* 0x000fe60000000200 */
[C---:B-1----:R-:W-:Y:S08]  /*7aa0*/  HMMA.16816.F32.BF16 R176, R4.reuse, R24, R136 ;  /* 0x0000001804b0723c */ /* 0x042ff00000041888 */
[C---:B------:R-:W-:Y:S08]  /*7ab0*/  HMMA.16816.F32.BF16 R188, R4.reuse, R30, R140 ;  /* 0x0000001e04bc723c */ /* 0x040ff0000004188c */
[----:B------:R-:W-:Y:S01]  /*7ac0*/  HMMA.16816.F32.BF16 R20, R4, R26, R32 ;  /* 0x0000001a0414723c */ /* 0x000fe20000041820 */
[----:B------:R-:W1:Y:S07]  /*7ad0*/  LDSM.16.M88.4 R4, [R218+0x2000] ;  /* 0x00200000da04783b */ /* 0x000e6e0000000200 */
[C---:B--2---:R-:W-:Y:S08]  /*7ae0*/  HMMA.16816.F32.BF16 R200, R8.reuse, R28, R184 ;  /* 0x0000001c08c8723c */ /* 0x044ff000000418b8 */
[C---:B------:R-:W-:Y:S08]  /*7af0*/  HMMA.16816.F32.BF16 R180, R8.reuse, R24, R180 ;  /* 0x0000001808b4723c */ /* 0x040ff000000418b4 */
[C---:B------:R-:W-:Y:S01]  /*7b00*/  HMMA.16816.F32.BF16 R140, R8.reuse, R30, R196 ;  /* 0x0000001e088c723c */ /* 0x040fe200000418c4 */
[----:B------:R-:W-:Y:S07]  /*7b10*/  LDSM.16.M88.4 R28, [R215] ;  /* 0x00000000d71c783b */ /* 0x000fee0000000200 */
[----:B------:R-:W-:Y:S01]  /*7b20*/  HMMA.16816.F32.BF16 R32, R8, R26, R132 ;  /* 0x0000001a0820723c */ /* 0x000fe20000041884 */
[----:B------:R-:W2:Y:S07]  /*7b30*/  LDSM.16.M88.4 R8, [R218] ;  /* 0x00000000da08783b */ /* 0x000eae0000000200 */
[C---:B-1----:R-:W-:Y:S08]  /*7b40*/  HMMA.16816.F32.BF16 R136, R4.reuse, R16, R192 ;  /* 0x000000100488723c */ /* 0x042ff000000418c0 */
[C---:B------:R-:W-:Y:S08]  /*7b50*/  HMMA.16816.F32.BF16 R184, R4.reuse, R12, R176 ;  /* 0x0000000c04b8723c */ /* 0x040ff000000418b0 */
[C---:B------:R-:W-:Y:S08]  /*7b60*/  HMMA.16816.F32.BF16 R132, R4.reuse, R18, R188 ;  /* 0x000000120484723c */ /* 0x040ff000000418bc */
[----:B------:R-:W-:Y:S01]  /*7b70*/  HMMA.16816.F32.BF16 R24, R4, R14, R20 ;  /* 0x0000000e0418723c */ /* 0x000fe20000041814 */
[----:B------:R-:W1:Y:S04]  /*7b80*/  LDSM.16.M88.4 R4, [R217+0x2000] ;  /* 0x00200000d904783b */ /* 0x000e680000000200 */
[----:B------:R-:W3:Y:S03]  /*7b90*/  LDSM.16.M88.4 R20, [R215+0x800] ;  /* 0x00080000d714783b */ /* 0x000ee60000000200 */
[C---:B--2---:R-:W-:Y:S08]  /*7ba0*/  HMMA.16816.F32.BF16 R192, R8.reuse, R18, R140 ;  /* 0x0000001208c0723c */ /* 0x044ff0000004188c */
[C---:B------:R-:W-:Y:S08]  /*7bb0*/  HMMA.16816.F32.BF16 R188, R8.reuse, R12, R180 ;  /* 0x0000000c08bc723c */ /* 0x040ff000000418b4 */
[C---:B------:R-:W-:Y:S01]  /*7bc0*/  HMMA.16816.F32.BF16 R200, R8.reuse, R16, R200 ;  /* 0x0000001008c8723c */ /* 0x040fe200000418c8 */
[----:B------:R-:W-:Y:S07]  /*7bd0*/  LDSM.16.M88.4 R16, [R208+0x9000] ;  /* 0x00900000d010783b */ /* 0x000fee0000000200 */
[----:B------:R-:W-:Y:S01]  /*7be0*/  HMMA.16816.F32.BF16 R180, R8, R14, R32 ;  /* 0x0000000e08b4723c */ /* 0x000fe20000041820 */
[----:B------:R-:W2:Y:S04]  /*7bf0*/  LDSM.16.M88.4 R8, [R217] ;  /* 0x00000000d908783b */ /* 0x000ea80000000200 */
[----:B------:R-:W-:Y:S03]  /*7c00*/  LDSM.16.M88.4 R12, [R210+0x4000] ;  /* 0x00400000d20c783b */ /* 0x000fe60000000200 */
[C---:B-1----:R-:W-:Y:S08]  /*7c10*/  HMMA.16816.F32.BF16 R176, R4.reuse, R28, R136 ;  /* 0x0000001c04b0723c */ /* 0x042ff00000041888 */
[C---:B------:R-:W-:Y:S08]  /*7c20*/  HMMA.16816.F32.BF16 R140, R4.reuse, R30, R132 ;  /* 0x0000001e048c723c */ /* 0x040ff00000041884 */
[C---:B---3--:R-:W-:Y:S08]  /*7c30*/  HMMA.16816.F32.BF16 R136, R4.reuse, R20, R184 ;  /* 0x000000140488723c */ /* 0x048ff000000418b8 */
[-C--:B------:R-:W-:Y:S01]  /*7c40*/  HMMA.16816.F32.BF16 R132, R4, R22.reuse, R24 ;  /* 0x000000160484723c */ /* 0x080fe20000041818 */
[----:B------:R-:W1:Y:S04]  /*7c50*/  LDSM.16.M88.4 R4, [R210+0x6000] ;  /* 0x00600000d204783b */ /* 0x000e680000000200 */
[----:B------:R-:W3:Y:S03]  /*7c60*/  LDSM.16.M88.4 R24, [R208+0x9800] ;  /* 0x00980000d018783b */ /* 0x000ee60000000200 */
[C---:B--2---:R-:W-:Y:S08]  /*7c70*/  HMMA.16816.F32.BF16 R184, R8.reuse, R22, R180 ;  /* 0x0000001608b8723c */ /* 0x044ff000000418b4 */
[C---:B------:R-:W-:Y:S01]  /*7c80*/  HMMA.16816.F32.BF16 R188, R8.reuse, R20, R188 ;  /* 0x0000001408bc723c */ /* 0x040fe200000418bc */
[----:B------:R-:W-:Y:S07]  /*7c90*/  LDSM.16.M88.4 R20, [R221] ;  /* 0x00000000dd14783b */ /* 0x000fee0000000200 */
[C---:B------:R-:W-:Y:S08]  /*7ca0*/  HMMA.16816.F32.BF16 R32, R8.reuse, R28, R200 ;  /* 0x0000001c0820723c */ /* 0x040ff000000418c8 */
[----:B------:R-:W-:Y:S01]  /*7cb0*/  HMMA.16816.F32.BF16 R192, R8, R30, R192 ;  /* 0x0000001e08c0723c */ /* 0x000fe200000418c0 */
[----:B------:R-:W-:Y:S04]  /*7cc0*/  LDSM.16.M88.4 R28, [R220] ;  /* 0x00000000dc1c783b */ /* 0x000fe80000000200 */
[----:B------:R-:W2:Y:S03]  /*7cd0*/  LDSM.16.M88.4 R8, [R212+0x4000] ;  /* 0x00400000d408783b */ /* 0x000ea60000000200 */
[C---:B-1----:R-:W-:Y:S08]  /*7ce0*/  HMMA.16816.F32.BF16 R180, R4.reuse, R16, R176 ;  /* 0x0000001004b4723c */ /* 0x042ff000000418b0 */
[C---:B------:R-:W-:Y:S08]  /*7cf0*/  HMMA.16816.F32.BF16 R176, R4.reuse, R18, R140 ;  /* 0x0000001204b0723c */ /* 0x040ff0000004188c */
[C---:B---3--:R-:W-:Y:S08]  /*7d00*/  HMMA.16816.F32.BF16 R136, R4.reuse, R24, R136 ;  /* 0x000000180488723c */ /* 0x048ff00000041888 */
[----:B------:R-:W-:Y:S01]  /*7d10*/  HMMA.16816.F32.BF16 R132, R4, R26, R132 ;  /* 0x0000001a0484723c */ /* 0x000fe20000041884 */
[----:B------:R-:W1:Y:S07]  /*7d20*/  LDSM.16.M88.4 R4, [R212+0x6000] ;  /* 0x00600000d404783b */ /* 0x000e6e0000000200 */
[C---:B------:R-:W-:Y:S08]  /*7d30*/  HMMA.16816.F32.BF16 R32, R12.reuse, R16, R32 ;  /* 0x000000100c20723c */ /* 0x040ff00000041820 */
[C---:B------:R-:W-:Y:S01]  /*7d40*/  HMMA.16816.F32.BF16 R140, R12.reuse, R18, R192 ;  /* 0x000000120c8c723c */ /* 0x040fe200000418c0 */
[----:B------:R-:W-:Y:S07]  /*7d50*/  LDSM.16.M88.4 R16, [R216+0x9000] ;  /* 0x00900000d810783b */ /* 0x000fee0000000200 */
[C---:B------:R-:W-:Y:S08]  /*7d60*/  HMMA.16816.F32.BF16 R192, R12.reuse, R24, R188 ;  /* 0x000000180cc0723c */ /* 0x040ff000000418bc */
[----:B------:R-:W-:Y:S01]  /*7d70*/  HMMA.16816.F32.BF16 R188, R12, R26, R184 ;  /* 0x0000001a0cbc723c */ /* 0x000fe200000418b8 */
[----:B------:R-:W-:Y:S04]  /*7d80*/  LDSM.16.M88.4 R24, [R216+0x9800] ;  /* 0x00980000d818783b */ /* 0x000fe80000000200 */
[----:B------:R-:W3:Y:S03]  /*7d90*/  LDSM.16.M88.4 R12, [R218+0x4000] ;  /* 0x00400000da0c783b */ /* 0x000ee60000000200 */
[-C--:B--2---:R-:W-:Y:S08]  /*7da0*/  HMMA.16816.F32.BF16 R32, R8, R20.reuse, R32 ;  /* 0x000000140820723c */ /* 0x084ff00000041820 */
[C---:B-1----:R-:W-:Y:S08]  /*7db0*/  HMMA.16816.F32.BF16 R184, R4.reuse, R20, R180 ;  /* 0x0000001404b8723c */ /* 0x042ff000000418b4 */
[C---:B------:R-:W-:Y:S08]  /*7dc0*/  HMMA.16816.F32.BF16 R180, R4.reuse, R22, R176 ;  /* 0x0000001604b4723c */ /* 0x040ff000000418b0 */
[C---:B------:R-:W-:Y:S08]  /*7dd0*/  HMMA.16816.F32.BF16 R176, R4.reuse, R28, R136 ;  /* 0x0000001c04b0723c */ /* 0x040ff00000041888 */
[----:B------:R-:W-:Y:S01]  /*7de0*/  HMMA.16816.F32.BF16 R132, R4, R30, R132 ;  /* 0x0000001e0484723c */ /* 0x000fe20000041884 */
[----:B------:R-:W1:Y:S07]  /*7df0*/  LDSM.16.M88.4 R4, [R218+0x6000] ;  /* 0x00600000da04783b */ /* 0x000e6e0000000200 */
[C---:B------:R-:W-:Y:S08]  /*7e00*/  HMMA.16816.F32.BF16 R20, R8.reuse, R22, R140 ;  /* 0x000000160814723c */ /* 0x040ff0000004188c */
[C---:B------:R-:W-:Y:S08]  /*7e10*/  HMMA.16816.F32.BF16 R136, R8.reuse, R28, R192 ;  /* 0x0000001c0888723c */ /* 0x040ff000000418c0 */
[----:B------:R-:W-:Y:S01]  /*7e20*/  HMMA.16816.F32.BF16 R188, R8, R30, R188 ;  /* 0x0000001e08bc723c */ /* 0x000fe200000418bc */
[----:B------:R-:W-:Y:S11]  /*7e30*/  LDSM.16.M88.4 R8, [R217+0x4000] ;  /* 0x00400000d908783b */ /* 0x000ff60000000200 */
[----:B------:R-:W-:Y:S04]  /*7e40*/  @!UPT UIADD3 URZ, URZ, URZ, URZ ;  /* 0x0000003f3f3ff290 */ /* 0x000fe8000fffe03f */
[----:B---3--:R-:W-:Y:S08]  /*7e50*/  HMMA.16816.F32.BF16 R28, R12, R24, R136 ;  /* 0x000000180c1c723c */ /* 0x008ff00000041888 */
[----:B-1----:R-:W-:Y:S08]  /*7e60*/  HMMA.16816.F32.BF16 R140, R4, R26, R132 ;  /* 0x0000001a048c723c */ /* 0x002ff00000041884 */
[-C--:B------:R-:W-:Y:S08]  /*7e70*/  HMMA.16816.F32.BF16 R132, R12, R16.reuse, R32 ;  /* 0x000000100c84723c */ /* 0x080ff00000041820 */
[C---:B------:R-:W-:Y:S08]  /*7e80*/  HMMA.16816.F32.BF16 R184, R4.reuse, R16, R184 ;  /* 0x0000001004b8723c */ /* 0x040ff000000418b8 */
[C---:B------:R-:W-:Y:S08]  /*7e90*/  HMMA.16816.F32.BF16 R180, R4.reuse, R18, R180 ;  /* 0x0000001204b4723c */ /* 0x040ff000000418b4 */
[----:B------:R-:W-:Y:S01]  /*7ea0*/  HMMA.16816.F32.BF16 R176, R4, R24, R176 ;  /* 0x0000001804b0723c */ /* 0x000fe200000418b0 */
[----:B------:R-:W-:Y:S07]  /*7eb0*/  LDSM.16.M88.4 R4, [R217+0x6000] ;  /* 0x00600000d904783b */ /* 0x000fee0000000200 */
[----:B------:R-:W-:Y:S01]  /*7ec0*/  HMMA.16816.F32.BF16 R32, R12, R18, R20 ;  /* 0x000000120c20723c */ /* 0x000fe20000041814 */
[----:B------:R-:W1:Y:S04]  /*7ed0*/  LDSM.16.M88.4 R20, [R215+0x1000] ;  /* 0x00100000d714783b */ /* 0x000e680000000200 */
[----:B------:R-:W2:Y:S01]  /*7ee0*/  LDSM.16.M88.4 R16, [R215+0x1800] ;  /* 0x00180000d710783b */ /* 0x000ea20000000200 */
[----:B------:R-:W-:-:S04]  /*7ef0*/  DEPBAR.LE SB0, 0x0 ;  /* 0x000080000000791a */ /* 0x000fc80000000000 */
[----:B------:R-:W-:Y:S08]  /*7f00*/  HMMA.16816.F32.BF16 R12, R12, R26, R188 ;  /* 0x0000001a0c0c723c */ /* 0x000ff000000418bc */
[C---:B-1----:R-:W-:Y:S08]  /*7f10*/  HMMA.16816.F32.BF16 R184, R4.reuse, R20, R184 ;  /* 0x0000001404b8723c */ /* 0x042ff000000418b8 */
[----:B------:R-:W-:Y:S08]  /*7f20*/  HMMA.16816.F32.BF16 R180, R4, R22, R180 ;  /* 0x0000001604b4723c */ /* 0x000ff000000418b4 */
[C---:B------:R-:W-:Y:S08]  /*7f30*/  HMMA.16816.F32.BF16 R132, R8.reuse, R20, R132 ;  /* 0x000000140884723c */ /* 0x040ff00000041884 */
[----:B------:R-:W-:Y:S08]  /*7f40*/  HMMA.16816.F32.BF16 R32, R8, R22, R32 ;  /* 0x000000160820723c */ /* 0x000ff00000041820 */
[C---:B--2---:R-:W-:Y:S08]  /*7f50*/  HMMA.16816.F32.BF16 R24, R4.reuse, R16, R176 ;  /* 0x000000100418723c */ /* 0x044ff000000418b0 */
[----:B------:R-:W-:Y:S08]  /*7f60*/  HMMA.16816.F32.BF16 R140, R4, R18, R140 ;  /* 0x00000012048c723c */ /* 0x000ff0000004188c */
[C---:B------:R-:W-:Y:S08]  /*7f70*/  HMMA.16816.F32.BF16 R28, R8.reuse, R16, R28 ;  /* 0x00000010081c723c */ /* 0x040ff0000004181c */
[----:B------:R-:W-:Y:S01]  /*7f80*/  HMMA.16816.F32.BF16 R20, R8, R18, R12 ;  /* 0x000000120814723c */ /* 0x000fe2000004180c */
[----:B------:R-:W-:Y:S06]  /*7f90*/  BAR.SYNC.DEFER_BLOCKING 0x0 ;  /* 0x0000000000007b1d */ /* 0x000fec0000010000 */
[----:B------:R-:W-:Y:S05]  /*7fa0*/  @!P0 BRA `(.L_x_1051) ;  /* 0x000001a000008947 */ /* 0x000fea0003800000 */
[----:B------:R-:W2:Y:S04]  /*7fb0*/  LDL.64 R240, [R1+0x18] ;  /* 0x0000180001f07983 */ /* 0x000ea80000100a00 */
[----:B------:R-:W3:Y:S01]  /*7fc0*/  LDL.64 R242, [R1+0x10] ;  /* 0x0000100001f27983 */ /* 0x000ee20000100a00 */
[----:B------:R-:W-:-:S02]  /*7fd0*/  UIADD3 UR16, UR8, -0x4, URZ ;  /* 0xfffffffc08107890 */ /* 0x000fc4000fffe03f */
[----:B------:R-:W-:Y:S02]  /*7fe0*/  ULDC.64 UR4, c[0x0][0x198] ;  /* 0x0000660000047ab9 */ /* 0x000fe40000000a00 */
[----:B------:R-:W-:Y:S02]  /*7ff0*/  USHF.R.S32.HI UR15, URZ, 0x1f, UR16 ;  /* 0x0000001f3f0f7899 */ /* 0x000fe40008011410 */
        /* <DEDUP_REMOVED lines=21> */
.L_x_1051:
[----:B------:R-:W2:Y:S01]  /*8150*/  S2R R252, SR_TID.X ;  /* 0x0000000000fc7919 */ /* 0x000ea20000002100 */
[----:B------:R-:W-:-:S02]  /*8160*/  MOV R0, UR20 ;  /* 0x0000001400007c02 */ /* 0x000fc40008000f00 */
[----:B--2---:R-:W-:-:S04]  /*8170*/  SHF.L.U32 R252, R252, 0x1, RZ ;  /* 0x00000001fcfc7819 */ /* 0x004fc800000006ff */
[----:B------:R-:W-:-:S04]  /*8180*/  LOP3.LUT R252, R252, 0x6, RZ, 0xc0, !PT ;  /* 0x00000006fcfc7812 */ /* 0x000fc800078ec0ff */
[----:B------:R-:W-:-:S04]  /*8190*/  LEA R0, R0, R252, 0x5 ;  /* 0x000000fc00007211 */ /* 0x000fc800078e28ff */
[C---:B------:R-:W-:Y:S02]  /*81a0*/  IADD3 R7, R0.reuse, 0x1, RZ ;  /* 0x0000000100077810 */ /* 0x040fe40007ffe0ff */
[CC--:B------:R-:W-:Y:S02]  /*81b0*/  ISETP.GE.AND P2, PT, R0.reuse, R231.reuse, PT ;  /* 0x000000e70000720c */ /* 0x0c0fe40003f46270 */
[C---:B------:R-:W-:Y:S02]  /*81c0*/  ISETP.GE.AND P1, PT, R7.reuse, R231, PT ;  /* 0x000000e70700720c */ /* 0x040fe40003f26270 */
[CC--:B------:R-:W-:Y:S02]  /*81d0*/  ISETP.LT.OR P2, PT, R0.reuse, R227.reuse, P2 ;  /* 0x000000e30000720c */ /* 0x0c0fe40001741670 */
[----:B------:R-:W-:Y:S02]  /*81e0*/  ISETP.LT.OR P1, PT, R7, R227, P1 ;  /* 0x000000e30700720c */ /* 0x000fe40000f21670 */
[----:B------:R-:W-:-:S02]  /*81f0*/  IADD3 R6, R0, 0x8, RZ ;  /* 0x0000000800067810 */ /* 0x000fc40007ffe0ff */
[C---:B-1----:R-:W-:Y:S02]  /*8200*/  IADD3 R5, R0.reuse, 0x9, RZ ;  /* 0x0000000900057810 */ /* 0x042fe40007ffe0ff */
[----:B------:R-:W-:Y:S02]  /*8210*/  IADD3 R4, R0, 0x10, RZ ;  /* 0x0000001000047810 */ /* 0x000fe40007ffe0ff */
[----:B------:R-:W-:Y:S02]  /*8220*/  FSEL R8, R132, -INF , !P2 ;  /* 0xff80000084087808 */ /* 0x000fe40005000000 */
[----:B------:R-:W-:Y:S02]  /*8230*/  FSEL R9, R133, -INF , !P1 ;  /* 0xff80000085097808 */ /* 0x000fe40004800000 */
[C---:B------:R-:W-:Y:S02]  /*8240*/  ISETP.GE.AND P3, PT, R0.reuse, R230, PT ;  /* 0x000000e60000720c */ /* 0x040fe40003f66270 */
[----:B------:R-:W-:-:S02]  /*8250*/  ISETP.GE.AND P5, PT, R0, R229, PT ;  /* 0x000000e50000720c */ /* 0x000fc40003fa6270 */
[----:B------:R-:W-:Y:S02]  /*8260*/  ISETP.GE.AND P4, PT, R0, R228, PT ;  /* 0x000000e40000720c */ /* 0x000fe40003f86270 */
[-C--:B------:R-:W-:Y:S02]  /*8270*/  ISETP.GE.AND P6, PT, R6, R231.reuse, PT ;  /* 0x000000e70600720c */ /* 0x080fe40003fc6270 */
[-C--:B------:R-:W-:Y:S02]  /*8280*/  ISETP.GE.AND P2, PT, R5, R231.reuse, PT ;  /* 0x000000e70500720c */ /* 0x080fe40003f46270 */
[----:B------:R-:W-:Y:S02]  /*8290*/  ISETP.GE.AND P1, PT, R4, R231, PT ;  /* 0x000000e70400720c */ /* 0x000fe40003f26270 */
[C---:B------:R-:W-:Y:S02]  /*82a0*/  IADD3 R3, R0.reuse, 0x11, RZ ;  /* 0x0000001100037810 */ /* 0x040fe40007ffe0ff */
[----:B------:R-:W-:-:S02]  /*82b0*/  IADD3 R2, R0, 0x18, RZ ;  /* 0x0000001800027810 */ /* 0x000fc40007ffe0ff */
[C---:B------:R-:W-:Y:S02]  /*82c0*/  ISETP.LT.OR P3, PT, R0.reuse, R226, P3 ;  /* 0x000000e20000720c */ /* 0x040fe40001f61670 */
[C---:B------:R-:W-:Y:S02]  /*82d0*/  ISETP.LT.OR P5, PT, R0.reuse, R225, P5 ;  /* 0x000000e10000720c */ /* 0x040fe40002fa1670 */
[----:B------:R-:W-:Y:S02]  /*82e0*/  ISETP.LT.OR P4, PT, R0, R224, P4 ;  /* 0x000000e00000720c */ /* 0x000fe40002781670 */
[-C--:B------:R-:W-:Y:S02]  /*82f0*/  ISETP.LT.OR P6, PT, R6, R227.reuse, P6 ;  /* 0x000000e30600720c */ /* 0x080fe400037c1670 */
[-C--:B------:R-:W-:Y:S02]  /*8300*/  ISETP.LT.OR P2, PT, R5, R227.reuse, P2 ;  /* 0x000000e30500720c */ /* 0x080fe40001741670 */
[----:B------:R-:W-:-:S02]  /*8310*/  ISETP.LT.OR P1, PT, R4, R227, P1 ;  /* 0x000000e30400720c */ /* 0x000fc40000f21670 */
[----:B------:R-:W-:Y:S02]  /*8320*/  IADD3 R0, R0, 0x19, RZ ;  /* 0x0000001900007810 */ /* 0x000fe40007ffe0ff */
[----:B------:R-:W-:Y:S02]  /*8330*/  FSEL R12, R32, -INF , !P6 ;  /* 0xff800000200c7808 */ /* 0x000fe40007000000 */
[----:B------:R-:W-:Y:S02]  /*8340*/  FSEL R11, R33, -INF , !P2 ;  /* 0xff800000210b7808 */ /* 0x000fe40005000000 */
[----:B------:R-:W-:Y:S02]  /*8350*/  FSEL R178, R28, -INF , !P1 ;  /* 0xff8000001cb27808 */ /* 0x000fe40004800000 */
[-C--:B------:R-:W-:Y:S02]  /*8360*/  ISETP.GE.AND P6, PT, R3, R231.reuse, PT ;  /* 0x000000e70300720c */ /* 0x080fe40003fc6270 */
[----:B------:R-:W-:-:S02]  /*8370*/  ISETP.GE.AND P2, PT, R2, R231, PT ;  /* 0x000000e70200720c */ /* 0x000fc40003f46270 */
[----:B------:R-:W-:Y:S02]  /*8380*/  ISETP.GE.AND P1, PT, R0, R231, PT ;  /* 0x000000e70000720c */ /* 0x000fe40003f26270 */
[----:B------:R-:W-:Y:S02]  /*8390*/  FMNMX.FTZ R10, R207, R8, !PT ;  /* 0x00000008cf0a7209 */ /* 0x000fe40007810000 */
[-C--:B------:R-:W-:Y:S02]  /*83a0*/  ISETP.LT.OR P6, PT, R3, R227.reuse, P6 ;  /* 0x000000e30300720c */ /* 0x080fe400037c1670 */
[-C--:B------:R-:W-:Y:S02]  /*83b0*/  ISETP.LT.OR P2, PT, R2, R227.reuse, P2 ;  /* 0x000000e30200720c */ /* 0x080fe40001741670 */
[----:B------:R-:W-:Y:S02]  /*83c0*/  ISETP.LT.OR P1, PT, R0, R227, P1 ;  /* 0x000000e30000720c */ /* 0x000fe40000f21670 */
[----:B------:R-:W-:-:S02]  /*83d0*/  FMNMX.FTZ R10, R9, R10, !PT ;  /* 0x0000000a090a7209 */ /* 0x000fc40007810000 */
[----:B------:R-:W-:Y:S02]  /*83e0*/  FSEL R179, R29, -INF , !P6 ;  /* 0xff8000001db37808 */ /* 0x000fe40007000000 */
[----:B------:R-:W-:Y:S02]  /*83f0*/  FSEL R188, R20, -INF , !P2 ;  /* 0xff80000014bc7808 */ /* 0x000fe40005000000 */
[----:B------:R-:W-:Y:S02]  /*8400*/  FSEL R189, R21, -INF , !P1 ;  /* 0xff80000015bd7808 */ /* 0x000fe40004800000 */
[----:B------:R-:W-:Y:S02]  /*8410*/  FMNMX.FTZ R13, R12, R10, !PT ;  /* 0x0000000a0c0d7209 */ /* 0x000fe40007810000 */
[C---:B------:R-:W-:Y:S02]  /*8420*/  ISETP.GE.AND P6, PT, R7.reuse, R230, PT ;  /* 0x000000e60700720c */ /* 0x040fe40003fc6270 */
[----:B------:R-:W-:-:S02]  /*8430*/  ISETP.GE.AND P2, PT, R7, R229, PT ;  /* 0x000000e50700720c */ /* 0x000fc40003f46270 */
[----:B------:R-:W-:Y:S02]  /*8440*/  ISETP.GE.AND P1, PT, R7, R228, PT ;  /* 0x000000e40700720c */ /* 0x000fe40003f26270 */
[----:B------:R-:W-:Y:S02]  /*8450*/  FMNMX.FTZ R14, R11, R13, !PT ;  /* 0x0000000d0b0e7209 */ /* 0x000fe40007810000 */
[C---:B------:R-:W-:Y:S02]  /*8460*/  ISETP.LT.OR P6, PT, R7.reuse, R226, P6 ;  /* 0x000000e20700720c */ /* 0x040fe400037c1670 */
        /* <DEDUP_REMOVED lines=8> */
[----:B------:R-:W-:-:S02]  /*84f0*/  FMNMX.FTZ R14, R178, R14, !PT ;  /* 0x0000000eb20e7209 */ /* 0x000fc40007810000 */
[C---:B------:R-:W-:Y:S02]  /*8500*/  ISETP.LT.OR P3, PT, R6.reuse, R226, P3 ;  /* 0x000000e20600720c */ /* 0x040fe40001f61670 */
[C---:B------:R-:W-:Y:S02]  /*8510*/  ISETP.LT.OR P5, PT, R6.reuse, R225, P5 ;  /* 0x000000e10600720c */ /* 0x040fe40002fa1670 */
[----:B------:R-:W-:Y:S02]  /*8520*/  ISETP.LT.OR P4, PT, R6, R224, P4 ;  /* 0x000000e00600720c */ /* 0x000fe40002781670 */
[----:B------:R-:W-:Y:S02]  /*8530*/  FMNMX.FTZ R6, R179, R14, !PT ;  /* 0x0000000eb3067209 */ /* 0x000fe40007810000 */
[----:B------:R-:W-:Y:S02]  /*8540*/  FSEL R16, R135, -INF , !P6 ;  /* 0xff80000087107808 */ /* 0x000fe40007000000 */
[----:B------:R-:W-:-:S02]  /*8550*/  FMNMX.FTZ R6, R188, R6, !PT ;  /* 0x00000006bc067209 */ /* 0x000fc40007810000 */
[----:B------:R-:W-:Y:S02]  /*8560*/  FSEL R19, R185, -INF , !P2 ;  /* 0xff800000b9137808 */ /* 0x000fe40005000000 */
[----:B------:R-:W-:Y:S02]  /*8570*/  FMNMX.FTZ R6, R189, R6, !PT ;  /* 0x00000006bd067209 */ /* 0x000fe40007810000 */
[-C--:B------:R-:W-:Y:S02]  /*8580*/  ISETP.GE.AND P6, PT, R5, R230.reuse, PT ;  /* 0x000000e60500720c */ /* 0x080fe40003fc6270 */
[----:B------:R-:W-:Y:S01]  /*8590*/  ISETP.GE.AND P2, PT, R4, R230, PT ;  /* 0x000000e60400720c */ /* 0x000fe20003f46270 */
[----:B------:R-:W1:Y:S01]  /*85a0*/  SHFL.BFLY PT, R21, R6, 0x2, 0x1f ;  /* 0x0c401f0006157f89 */ /* 0x000e6200000e0000 */
[----:B------:R-:W-:Y:S02]  /*85b0*/  FSEL R20, R187, -INF , !P1 ;  /* 0xff800000bb147808 */ /* 0x000fe40004800000 */
[----:B------:R-:W-:-:S02]  /*85c0*/  ISETP.LT.OR P6, PT, R5, R226, P6 ;  /* 0x000000e20500720c */ /* 0x000fc400037c1670 */
[----:B------:R-:W-:Y:S02]  /*85d0*/  FSEL R15, R34, -INF , !P3 ;  /* 0xff800000220f7808 */ /* 0x000fe40005800000 */
[----:B------:R-:W-:Y:S02]  /*85e0*/  ISETP.LT.OR P2, PT, R4, R226, P2 ;  /* 0x000000e20400720c */ /* 0x000fe40001741670 */
[C---:B------:R-:W-:Y:S02]  /*85f0*/  ISETP.GE.AND P1, PT, R5.reuse, R229, PT ;  /* 0x000000e50500720c */ /* 0x040fe40003f26270 */
[----:B------:R-:W-:Y:S02]  /*8600*/  ISETP.GE.AND P3, PT, R5, R228, PT ;  /* 0x000000e40500720c */ /* 0x000fe40003f66270 */
[----:B------:R-:W-:Y:S02]  /*8610*/  FMNMX.FTZ R14, R206, R7, !PT ;  /* 0x00000007ce0e7209 */ /* 0x000fe40007810000 */
[----:B------:R-:W-:-:S02]  /*8620*/  FSEL R18, R35, -INF , !P6 ;  /* 0xff80000023127808 */ /* 0x000fc40007000000 */
[----:B------:R-:W-:Y:S01]  /*8630*/  FSEL R177, R30, -INF , !P2 ;  /* 0xff8000001eb17808 */ /* 0x000fe20005000000 */
[----:B------:R-:W-:Y:S01]  /*8640*/  LDSM.16.MT88.4 R32, [R213+0xb000] ;  /* 0x00b00000d520783b */ /* 0x000fe20000004200 */
[-C--:B------:R-:W-:Y:S02]  /*8650*/  ISETP.GE.AND P6, PT, R3, R230.reuse, PT ;  /* 0x000000e60300720c */ /* 0x080fe40003fc6270 */
[----:B------:R-:W-:Y:S02]  /*8660*/  ISETP.GE.AND P2, PT, R2, R230, PT ;  /* 0x000000e60200720c */ /* 0x000fe40003f46270 */
[C---:B------:R-:W-:Y:S02]  /*8670*/  ISETP.LT.OR P1, PT, R5.reuse, R225, P1 ;  /* 0x000000e10500720c */ /* 0x040fe40000f21670 */
[----:B------:R-:W-:Y:S02]  /*8680*/  ISETP.LT.OR P3, PT, R5, R224, P3 ;  /* 0x000000e00500720c */ /* 0x000fe40001f61670 */
[----:B------:R-:W-:-:S02]  /*8690*/  FMNMX.FTZ R5, R16, R14, !PT ;  /* 0x0000000e10057209 */ /* 0x000fc40007810000 */
[-C--:B------:R-:W-:Y:S02]  /*86a0*/  ISETP.LT.OR P6, PT, R3, R226.reuse, P6 ;  /* 0x000000e20300720c */ /* 0x080fe400037c1670 */
[----:B------:R-:W-:Y:S02]  /*86b0*/  ISETP.LT.OR P2, PT, R2, R226, P2 ;  /* 0x000000e20200720c */ /* 0x000fe40001741670 */
[----:B------:R-:W-:Y:S02]  /*86c0*/  FMNMX.FTZ R5, R15, R5, !PT ;  /* 0x000000050f057209 */ /* 0x000fe40007810000 */
[----:B------:R-:W-:Y:S02]  /*86d0*/  FSEL R176, R31, -INF , !P6 ;  /* 0xff8000001fb07808 */ /* 0x000fe40007000000 */
[----:B------:R-:W-:Y:S01]  /*86e0*/  FSEL R133, R22, -INF , !P2 ;  /* 0xff80000016857808 */ /* 0x000fe20005000000 */
[----:B------:R-:W-:Y:S01]  /*86f0*/  LDSM.16.MT88.4 R28, [R214+0xa000] ;  /* 0x00a00000d61c783b */ /* 0x000fe20000004200 */
[----:B------:R-:W-:-:S02]  /*8700*/  ISETP.GE.AND P6, PT, R4, R229, PT ;  /* 0x000000e50400720c */ /* 0x000fc40003fc6270 */
[----:B------:R-:W-:Y:S02]  /*8710*/  ISETP.GE.AND P2, PT, R4, R228, PT ;  /* 0x000000e40400720c */ /* 0x000fe40003f46270 */
[----:B------:R-:W-:Y:S02]  /*8720*/  FMNMX.FTZ R5, R18, R5, !PT ;  /* 0x0000000512057209 */ /* 0x000fe40007810000 */
[----:B------:R-:W-:Y:S02]  /*8730*/  FSEL R17, R180, -INF , !P5 ;  /* 0xff800000b4117808 */ /* 0x000fe40006800000 */
[----:B------:R-:W-:Y:S02]  /*8740*/  ISETP.GE.AND P5, PT, R0, R230, PT ;  /* 0x000000e60000720c */ /* 0x000fe40003fa6270 */
[C---:B------:R-:W-:Y:S02]  /*8750*/  ISETP.LT.OR P6, PT, R4.reuse, R225, P6 ;  /* 0x000000e10400720c */ /* 0x040fe400037c1670 */
[----:B------:R-:W-:-:S02]  /*8760*/  ISETP.LT.OR P2, PT, R4, R224, P2 ;  /* 0x000000e00400720c */ /* 0x000fc40001741670 */
[----:B------:R-:W-:Y:S02]  /*8770*/  FMNMX.FTZ R14, R177, R5, !PT ;  /* 0x00000005b10e7209 */ /* 0x000fe40007810000 */
[----:B------:R-:W-:Y:S02]  /*8780*/  FMNMX.FTZ R4, R205, R10, !PT ;  /* 0x0000000acd047209 */ /* 0x000fe40007810000 */
[----:B-1----:R-:W-:Y:S02]  /*8790*/  FMNMX.FTZ R5, R6, R21, !PT ;  /* 0x0000001506057209 */ /* 0x002fe40007810000 */
[----:B------:R-:W-:Y:S02]  /*87a0*/  ISETP.LT.OR P5, PT, R0, R226, P5 ;  /* 0x000000e20000720c */ /* 0x000fe40002fa1670 */
[----:B------:R-:W-:Y:S02]  /*87b0*/  FMNMX.FTZ R6, R176, R14, !PT ;  /* 0x0000000eb0067209 */ /* 0x000fe40007810000 */
[----:B------:R-:W-:-:S02]  /*87c0*/  FMNMX.FTZ R4, R19, R4, !PT ;  /* 0x0000000413047209 */ /* 0x000fc40007810000 */
[----:B------:R-:W-:Y:S02]  /*87d0*/  FSEL R139, R23, -INF , !P5 ;  /* 0xff800000178b7808 */ /* 0x000fe40006800000 */
[----:B------:R-:W-:Y:S02]  /*87e0*/  FMNMX.FTZ R21, R133, R6, !PT ;  /* 0x0000000685157209 */ /* 0x000fe40007810000 */
[----:B------:R-:W-:Y:S02]  /*87f0*/  FSEL R14, R181, -INF , !P1 ;  /* 0xff800000b50e7808 */ /* 0x000fe40004800000 */
[----:B------:R-:W-:Y:S02]  /*8800*/  ISETP.GE.AND P5, PT, R3, R229, PT ;  /* 0x000000e50300720c */ /* 0x000fe40003fa6270 */
[----:B------:R-:W-:Y:S02]  /*8810*/  FMNMX.FTZ R6, R17, R4, !PT ;  /* 0x0000000411067209 */ /* 0x000fe40007810000 */
[----:B------:R-:W-:-:S02]  /*8820*/  ISETP.GE.AND P1, PT, R3, R228, PT ;  /* 0x000000e40300720c */ /* 0x000fc40003f26270 */
[C---:B------:R-:W-:Y:S02]  /*8830*/  ISETP.LT.OR P5, PT, R3.reuse, R225, P5 ;  /* 0x000000e10300720c */ /* 0x040fe40002fa1670 */
[----:B------:R-:W-:Y:S02]  /*8840*/  FSEL R132, R24, -INF , !P6 ;  /* 0xff80000018847808 */ /* 0x000fe40007000000 */
[----:B------:R-:W-:Y:S01]  /*8850*/  FMNMX.FTZ R6, R14, R6, !PT ;  /* 0x000000060e067209 */ /* 0x000fe20007810000 */
[----:B------:R-:W-:Y:S01]  /*8860*/  SHFL.BFLY PT, R24, R5, 0x1, 0x1f ;  /* 0x0c201f0005187f89 */ /* 0x000fe200000e0000 */
[----:B------:R-:W-:Y:S02]  /*8870*/  ISETP.LT.OR P1, PT, R3, R224, P1 ;  /* 0x000000e00300720c */ /* 0x000fe40000f21670 */
[----:B------:R-:W-:Y:S02]  /*8880*/  FMNMX.FTZ R4, R139, R21, !PT ;  /* 0x000000158b047209 */ /* 0x000fe40007810000 */
[----:B------:R-:W-:-:S02]  /*8890*/  FSEL R138, R25, -INF , !P5 ;  /* 0xff800000198a7808 */ /* 0x000fc40006800000 */
[----:B------:R-:W-:Y:S01]  /*88a0*/  FMNMX.FTZ R3, R132, R6, !PT ;  /* 0x0000000684037209 */ /* 0x000fe20007810000 */
[----:B------:R-:W1:Y:S01]  /*88b0*/  SHFL.BFLY PT, R23, R4, 0x2, 0x1f ;  /* 0x0c401f0004177f89 */ /* 0x000e6200000e0000 */
[----:B------:R-:W-:Y:S02]  /*88c0*/  FMNMX.FTZ R21, R204, R13, !PT ;  /* 0x0000000dcc157209 */ /* 0x000fe40007810000 */
[----:B------:R-:W-:Y:S02]  /*88d0*/  FMNMX.FTZ R22, R138, R3, !PT ;  /* 0x000000038a167209 */ /* 0x000fe40007810000 */
[----:B------:R-:W-:Y:S02]  /*88e0*/  FSEL R6, R182, -INF , !P4 ;  /* 0xff800000b6067808 */ /* 0x000fe40006000000 */
[----:B------:R-:W-:Y:S02]  /*88f0*/  FMNMX.FTZ R3, R20, R21, !PT ;  /* 0x0000001514037209 */ /* 0x000fe40007810000 */
[----:B------:R-:W-:-:S02]  /*8900*/  ISETP.GE.AND P6, PT, R2, R229, PT ;  /* 0x000000e50200720c */ /* 0x000fc40003fc6270 */
[----:B------:R-:W-:Y:S02]  /*8910*/  ISETP.GE.AND P4, PT, R2, R228, PT ;  /* 0x000000e40200720c */ /* 0x000fe40003f86270 */
[----:B------:R-:W-:Y:S02]  /*8920*/  FSEL R21, R183, -INF , !P3 ;  /* 0xff800000b7157808 */ /* 0x000fe40005800000 */
[----:B------:R-:W-:Y:S02]  /*8930*/  FMNMX.FTZ R3, R6, R3, !PT ;  /* 0x0000000306037209 */ /* 0x000fe40007810000 */
[C---:B------:R-:W-:Y:S02]  /*8940*/  ISETP.LT.OR P6, PT, R2.reuse, R225, P6 ;  /* 0x000000e10200720c */ /* 0x040fe400037c1670 */
[----:B------:R-:W-:Y:S02]  /*8950*/  ISETP.LT.OR P4, PT, R2, R224, P4 ;  /* 0x000000e00200720c */ /* 0x000fe40002781670 */
[----:B------:R-:W-:-:S02]  /*8960*/  FSEL R181, R26, -INF , !P2 ;  /* 0xff8000001ab57808 */ /* 0x000fc40005000000 */
[----:B------:R-:W-:Y:S02]  /*8970*/  FMNMX.FTZ R2, R21, R3, !PT ;  /* 0x0000000315027209 */ /* 0x000fe40007810000 */
[----:B------:R-:W-:Y:S02]  /*8980*/  FSEL R185, R27, -INF , !P1 ;  /* 0xff8000001bb97808 */ /* 0x000fe40004800000 */
[C---:B------:R-:W-:Y:S02]  /*8990*/  ISETP.GE.AND P5, PT, R0.reuse, R229, PT ;  /* 0x000000e50000720c */ /* 0x040fe40003fa6270 */
[C---:B------:R-:W-:Y:S02]  /*89a0*/  ISETP.GE.AND P1, PT, R0.reuse, R228, PT ;  /* 0x000000e40000720c */ /* 0x040fe40003f26270 */
[----:B------:R-:W-:Y:S02]  /*89b0*/  FMNMX.FTZ R2, R181, R2, !PT ;  /* 0x00000002b5027209 */ /* 0x000fe40007810000 */
[----:B------:R-:W-:-:S02]  /*89c0*/  ISETP.LT.OR P5, PT, R0, R225, P5 ;  /* 0x000000e10000720c */ /* 0x000fc40002fa1670 */
[----:B------:R-:W-:Y:S02]  /*89d0*/  ISETP.LT.OR P1, PT, R0, R224, P1 ;  /* 0x000000e00000720c */ /* 0x000fe40000f21670 */
[----:B------:R-:W-:Y:S02]  /*89e0*/  FSEL R187, R142, -INF , !P4 ;  /* 0xff8000008ebb7808 */ /* 0x000fe40006000000 */
[----:B------:R-:W-:Y:S02]  /*89f0*/  FMNMX.FTZ R0, R185, R2, !PT ;  /* 0x00000002b9007209 */ /* 0x000fe40007810000 */
[----:B------:R-:W-:Y:S02]  /*8a00*/  FSEL R186, R143, -INF , !P1 ;  /* 0xff8000008fba7808 */ /* 0x000fe40004800000 */
[----:B------:R-:W-:Y:S02]  /*8a10*/  FMNMX.FTZ R0, R187, R0, !PT ;  /* 0x00000000bb007209 */ /* 0x000fe40007810000 */
[----:B------:R-:W-:-:S02]  /*8a20*/  FSEL R140, R140, -INF , !P6 ;  /* 0xff8000008c8c7808 */ /* 0x000fc40007000000 */
[----:B------:R-:W-:Y:S02]  /*8a30*/  FMNMX.FTZ R0, R186, R0, !PT ;  /* 0x00000000ba007209 */ /* 0x000fe40007810000 */
[----:B-1----:R-:W-:Y:S02]  /*8a40*/  FMNMX.FTZ R135, R4, R23, !PT ;  /* 0x0000001704877209 */ /* 0x002fe40007810000 */
[----:B------:R-:W-:Y:S01]  /*8a50*/  FSEL R141, R141, -INF , !P5 ;  /* 0xff8000008d8d7808 */ /* 0x000fe20006800000 */
[----:B------:R-:W1:Y:S01]  /*8a60*/  SHFL.BFLY PT, R137, R0, 0x2, 0x1f ;  /* 0x0c401f0000897f89 */ /* 0x000e6200000e0000 */
[----:B------:R-:W-:Y:S02]  /*8a70*/  FMNMX.FTZ R22, R140, R22, !PT ;  /* 0x000000168c167209 */ /* 0x000fe40007810000 */
[----:B------:R-:W-:Y:S01]  /*8a80*/  FMNMX.FTZ R136, R5, R24, !PT ;  /* 0x0000001805887209 */ /* 0x000fe20007810000 */
[----:B------:R-:W2:Y:S01]  /*8a90*/  SHFL.BFLY PT, R4, R135, 0x1, 0x1f ;  /* 0x0c201f0087047f89 */ /* 0x000ea200000e0000 */
[----:B------:R-:W-:-:S02]  /*8aa0*/  FMNMX.FTZ R134, R141, R22, !PT ;  /* 0x000000168d867209 */ /* 0x000fc40007810000 */
[C---:B------:R-:W-:Y:S01]  /*8ab0*/  FSETP.NEU.FTZ.AND P4, PT, R136.reuse, -INF , PT ;  /* 0xff8000008800780b */ /* 0x040fe20003f9d000 */
[----:B------:R-:W-:Y:S01]  /*8ac0*/  FMUL.FTZ R3, R136, c[0x0][0x23c] ;  /* 0x00008f0088037a20 */ /* 0x000fe20000410000 */
[----:B------:R-:W-:Y:S04]  /*8ad0*/  LDSM.16.MT88.4 R24, [R209+0xa000] ;  /* 0x00a00000d118783b */ /* 0x000fe80000004200 */
[----:B------:R-:W3:Y:S01]  /*8ae0*/  SHFL.BFLY PT, R22, R134, 0x2, 0x1f ;  /* 0x0c401f0086167f89 */ /* 0x000ee200000e0000 */
[----:B------:R-:W-:-:S05]  /*8af0*/  FSEL R3, R3, RZ, P4 ;  /* 0x000000ff03037208 */ /* 0x000fca0002000000 */
[--C-:B------:R-:W-:Y:S02]  /*8b00*/  FFMA.FTZ R12, R12, c[0x0][0x23c], -R3.reuse ;  /* 0x00008f000c0c7a23 */ /* 0x100fe40000010803 */
[--C-:B------:R-:W-:Y:S02]  /*8b10*/  FFMA.FTZ R8, R8, c[0x0][0x23c], -R3.reuse ;  /* 0x00008f0008087a23 */ /* 0x100fe40000010803 */
[----:B------:R4:W-:Y:S01]  /*8b20*/  MUFU.EX2 R202, R12 ;  /* 0x0000000c00ca7308 */ /* 0x0009e20000000800 */
[----:B-1----:R-:W-:Y:S01]  /*8b30*/  FMNMX.FTZ R137, R137, R0, !PT ;  /* 0x0000000089897209 */ /* 0x002fe20007810000 */
[--C-:B------:R-:W-:Y:S02]  /*8b40*/  FFMA.FTZ R9, R9, c[0x0][0x23c], -R3.reuse ;  /* 0x00008f0009097a23 */ /* 0x100fe40000010803 */
[----:B------:R-:W-:Y:S01]  /*8b50*/  FFMA.FTZ R11, R11, c[0x0][0x23c], -R3 ;  /* 0x00008f000b0b7a23 */ /* 0x000fe20000010803 */
[----:B--2---:R-:W-:Y:S02]  /*8b60*/  FMNMX.FTZ R135, R135, R4, !PT ;  /* 0x0000000487877209 */ /* 0x004fe40007810000 */
[----:B------:R-:W1:Y:S01]  /*8b70*/  SHFL.BFLY PT, R4, R137, 0x1, 0x1f ;  /* 0x0c201f0089047f89 */ /* 0x000e6200000e0000 */
[----:B------:R-:W-:Y:S01]  /*8b80*/  MUFU.EX2 R236, R8 ;  /* 0x0000000800ec7308 */ /* 0x000fe20000000800 */
[C---:B------:R-:W-:Y:S01]  /*8b90*/  FSETP.NEU.FTZ.AND P3, PT, R135.reuse, -INF , PT ;  /* 0xff8000008700780b */ /* 0x040fe20003f7d000 */
[----:B------:R-:W-:Y:S01]  /*8ba0*/  FMUL.FTZ R2, R135, c[0x0][0x23c] ;  /* 0x00008f0087027a20 */ /* 0x000fe20000410000 */
[----:B---3--:R-:W-:-:S04]  /*8bb0*/  FMNMX.FTZ R134, R22, R134, !PT ;  /* 0x0000008616867209 */ /* 0x008fc80007810000 */
[----:B------:R-:W-:Y:S01]  /*8bc0*/  FSEL R2, R2, RZ, P3 ;  /* 0x000000ff02027208 */ /* 0x000fe20001800000 */
[----:B------:R-:W2:Y:S01]  /*8bd0*/  MUFU.EX2 R203, R9 ;  /* 0x0000000900cb7308 */ /* 0x000ea20000000800 */
[----:B------:R-:W3:Y:S03]  /*8be0*/  SHFL.BFLY PT, R5, R134, 0x1, 0x1f ;  /* 0x0c201f0086057f89 */ /* 0x000ee600000e0000 */
[--C-:B------:R-:W-:Y:S02]  /*8bf0*/  FFMA.FTZ R15, R15, c[0x0][0x23c], -R2.reuse ;  /* 0x00008f000f0f7a23 */ /* 0x100fe40000010802 */
[--C-:B------:R-:W-:Y:S02]  /*8c00*/  FFMA.FTZ R16, R16, c[0x0][0x23c], -R2.reuse ;  /* 0x00008f0010107a23 */ /* 0x100fe40000010802 */
[----:B------:R5:W-:Y:S01]  /*8c10*/  MUFU.EX2 R200, R15 ;  /* 0x0000000f00c87308 */ /* 0x000be20000000800 */
[----:B------:R-:W-:-:S02]  /*8c20*/  FFMA.FTZ R7, R7, c[0x0][0x23c], -R2 ;  /* 0x00008f0007077a23 */ /* 0x000fc40000010802 */
[----:B------:R-:W-:Y:S01]  /*8c30*/  FFMA.FTZ R18, R18, c[0x0][0x23c], -R2 ;  /* 0x00008f0012127a23 */ /* 0x000fe20000010802 */
[----:B-1----:R-:W-:Y:S02]  /*8c40*/  FMNMX.FTZ R137, R137, R4, !PT ;  /* 0x0000000489897209 */ /* 0x002fe40007810000 */
[----:B------:R-:W-:Y:S02]  /*8c50*/  FSEL R4, R136, RZ, P4 ;  /* 0x000000ff88047208 */ /* 0x000fe40002000000 */
[----:B------:R-:W-:Y:S01]  /*8c60*/  MUFU.EX2 R194, R16 ;  /* 0x0000001000c27308 */ /* 0x000fe20000000800 */
[C---:B------:R-:W-:Y:S01]  /*8c70*/  FSETP.NEU.FTZ.AND P1, PT, R137.reuse, -INF , PT ;  /* 0xff8000008900780b */ /* 0x040fe20003f3d000 */
[----:B----4-:R-:W-:Y:S01]  /*8c80*/  FMUL.FTZ R12, R137, c[0x0][0x23c] ;  /* 0x00008f00890c7a20 */ /* 0x010fe20000410000 */
[----:B--2---:R-:W-:-:S04]  /*8c90*/  F2FP.BF16.PACK_AB R8, R203, R236 ;  /* 0x000000eccb08723e */ /* 0x004fc800000010ff */
[----:B------:R-:W-:Y:S01]  /*8ca0*/  FSEL R12, R12, RZ, P1 ;  /* 0x000000ff0c0c7208 */ /* 0x000fe20000800000 */
[----:B------:R-:W-:Y:S01]  /*8cb0*/  MUFU.EX2 R237, R11 ;  /* 0x0000000b00ed7308 */ /* 0x000fe20000000800 */
[----:B---3--:R-:W-:Y:S01]  /*8cc0*/  FMNMX.FTZ R134, R134, R5, !PT ;  /* 0x0000000586867209 */ /* 0x008fe20007810000 */
[----:B------:R-:W-:Y:S01]  /*8cd0*/  FADD.FTZ R5, R207, -R4 ;  /* 0x80000004cf057221 */ /* 0x000fe20000010000 */
[----:B------:R-:W-:Y:S01]  /*8ce0*/  FSEL R4, R135, RZ, P3 ;  /* 0x000000ff87047208 */ /* 0x000fe20001800000 */
[--C-:B------:R-:W-:Y:S01]  /*8cf0*/  FFMA.FTZ R20, R20, c[0x0][0x23c], -R12.reuse ;  /* 0x00008f0014147a23 */ /* 0x100fe2000001080c */
[----:B------:R-:W-:Y:S01]  /*8d00*/  FSETP.NEU.FTZ.AND P2, PT, R134, -INF , PT ;  /* 0xff8000008600780b */ /* 0x000fe20003f5d000 */
[--C-:B------:R-:W-:Y:S02]  /*8d10*/  FFMA.FTZ R21, R21, c[0x0][0x23c], -R12.reuse ;  /* 0x00008f0015157a23 */ /* 0x100fe4000001080c */
[----:B------:R-:W-:Y:S01]  /*8d20*/  FFMA.FTZ R6, R6, c[0x0][0x23c], -R12 ;  /* 0x00008f0006067a23 */ /* 0x000fe2000001080c */
[----:B------:R-:W-:Y:S01]  /*8d30*/  MUFU.EX2 R184, R20 ;  /* 0x0000001400b87308 */ /* 0x000fe20000000800 */
[----:B------:R-:W-:-:S02]  /*8d40*/  FADD.FTZ R4, R206, -R4 ;  /* 0x80000004ce047221 */ /* 0x000fc40000010000 */
[----:B------:R-:W-:Y:S02]  /*8d50*/  FMUL.FTZ R0, R134, c[0x0][0x23c] ;  /* 0x00008f0086007a20 */ /* 0x000fe40000410000 */
[----:B-----5:R-:W-:Y:S01]  /*8d60*/  FMUL.FTZ R15, R4, c[0x0][0x23c] ;  /* 0x00008f00040f7a20 */ /* 0x020fe20000410000 */
[----:B------:R-:W-:Y:S01]  /*8d70*/  FSEL R4, R137, RZ, P1 ;  /* 0x000000ff89047208 */ /* 0x000fe20000800000 */
[----:B------:R-:W-:Y:S01]  /*8d80*/  FMUL.FTZ R5, R5, c[0x0][0x23c] ;  /* 0x00008f0005057a20 */ /* 0x000fe20000410000 */
[----:B------:R1:W-:Y:S01]  /*8d90*/  MUFU.EX2 R180, R21 ;  /* 0x0000001500b47308 */ /* 0x0003e20000000800 */
[----:B------:R-:W-:Y:S01]  /*8da0*/  FSEL R0, R0, RZ, P2 ;  /* 0x000000ff00007208 */ /* 0x000fe20001000000 */
[----:B------:R-:W-:Y:S02]  /*8db0*/  FFMA.FTZ R13, R13, c[0x0][0x23c], -R12 ;  /* 0x00008f000d0d7a23 */ /* 0x000fe4000001080c */
[----:B------:R-:W-:Y:S02]  /*8dc0*/  FADD.FTZ R4, R204, -R4 ;  /* 0x80000004cc047221 */ /* 0x000fe40000010000 */
[----:B------:R-:W-:-:S02]  /*8dd0*/  FFMA.FTZ R14, R14, c[0x0][0x23c], -R0 ;  /* 0x00008f000e0e7a23 */ /* 0x000fc40000010800 */
[----:B------:R2:W-:Y:S01]  /*8de0*/  MUFU.EX2 R183, R6 ;  /* 0x0000000600b77308 */ /* 0x0005e20000000800 */
[--C-:B------:R-:W-:Y:S02]  /*8df0*/  FFMA.FTZ R10, R10, c[0x0][0x23c], -R0.reuse ;  /* 0x00008f000a0a7a23 */ /* 0x100fe40000010800 */
[--C-:B------:R-:W-:Y:S02]  /*8e00*/  FFMA.FTZ R19, R19, c[0x0][0x23c], -R0.reuse ;  /* 0x00008f0013137a23 */ /* 0x100fe40000010800 */
[----:B------:R-:W-:Y:S02]  /*8e10*/  FFMA.FTZ R17, R17, c[0x0][0x23c], -R0 ;  /* 0x00008f0011117a23 */ /* 0x000fe40000010800 */
[----:B------:R-:W-:Y:S01]  /*8e20*/  FMUL.FTZ R4, R4, c[0x0][0x23c] ;  /* 0x00008f0004047a20 */ /* 0x000fe20000410000 */
[----:B-1----:R-:W1:Y:S01]  /*8e30*/  LDSM.16.MT88.4 R20, [R211+0xa000] ;  /* 0x00a00000d314783b */ /* 0x002e620000004200 */
[----:B------:R3:W4:Y:S01]  /*8e40*/  MUFU.EX2 R16, R5 ;  /* 0x0000000500107308 */ /* 0x0007220000000800 */
[----:B--2---:R-:W-:-:S07]  /*8e50*/  FSEL R6, R134, RZ, P2 ;  /* 0x000000ff86067208 */ /* 0x004fce0001000000 */
[----:B------:R-:W-:Y:S01]  /*8e60*/  MUFU.EX2 R193, R14 ;  /* 0x0000000e00c17308 */ /* 0x000fe20000000800 */
[----:B---3--:R-:W-:-:S07]  /*8e70*/  FADD.FTZ R5, R205, -R6 ;  /* 0x80000006cd057221 */ /* 0x008fce0000010000 */
[----:B------:R-:W-:Y:S01]  /*8e80*/  MUFU.EX2 R182, R13 ;  /* 0x0000000d00b67308 */ /* 0x000fe20000000800 */
[-C--:B----4-:R-:W-:Y:S02]  /*8e90*/  FMUL.FTZ R144, R144, R16.reuse ;  /* 0x0000001090907220 */ /* 0x090fe40000410000 */
[----:B------:R-:W-:Y:S02]  /*8ea0*/  FMUL.FTZ R5, R5, c[0x0][0x23c] ;  /* 0x00008f0005057a20 */ /* 0x000fe40000410000 */
[-C--:B------:R-:W-:Y:S02]  /*8eb0*/  FMUL.FTZ R145, R145, R16.reuse ;  /* 0x0000001091917220 */ /* 0x080fe40000410000 */
[-C--:B------:R-:W-:Y:S01]  /*8ec0*/  FMUL.FTZ R156, R156, R16.reuse ;  /* 0x000000109c9c7220 */ /* 0x080fe20000410000 */
[----:B------:R-:W2:Y:S01]  /*8ed0*/  MUFU.EX2 R195, R7 ;  /* 0x0000000700c37308 */ /* 0x000ea20000000800 */
[-C--:B------:R-:W-:Y:S02]  /*8ee0*/  FMUL.FTZ R157, R157, R16.reuse ;  /* 0x000000109d9d7220 */ /* 0x080fe40000410000 */
[----:B------:R-:W-:-:S02]  /*8ef0*/  FMUL.FTZ R172, R172, R16 ;  /* 0x00000010acac7220 */ /* 0x000fc40000410000 */
[-C--:B------:R-:W-:Y:S02]  /*8f00*/  FMUL.FTZ R173, R173, R16.reuse ;  /* 0x00000010adad7220 */ /* 0x080fe40000410000 */
[-C--:B------:R-:W-:Y:S01]  /*8f10*/  FMUL.FTZ R160, R160, R16.reuse ;  /* 0x00000010a0a07220 */ /* 0x080fe20000410000 */
[----:B------:R-:W3:Y:S01]  /*8f20*/  MUFU.EX2 R201, R18 ;  /* 0x0000001200c97308 */ /* 0x000ee20000000800 */
[-C--:B------:R-:W-:Y:S02]  /*8f30*/  FMUL.FTZ R161, R161, R16.reuse ;  /* 0x00000010a1a17220 */ /* 0x080fe40000410000 */
[-C--:B------:R-:W-:Y:S02]  /*8f40*/  FMUL.FTZ R36, R36, R16.reuse ;  /* 0x0000001024247220 */ /* 0x080fe40000410000 */
[-C--:B------:R-:W-:Y:S02]  /*8f50*/  FMUL.FTZ R37, R37, R16.reuse ;  /* 0x0000001025257220 */ /* 0x080fe40000410000 */
[-C--:B------:R-:W-:Y:S01]  /*8f60*/  FMUL.FTZ R64, R64, R16.reuse ;  /* 0x0000001040407220 */ /* 0x080fe20000410000 */
[----:B------:R4:W-:Y:S01]  /*8f70*/  MUFU.EX2 R191, R10 ;  /* 0x0000000a00bf7308 */ /* 0x0009e20000000800 */
[----:B--2---:R-:W-:Y:S01]  /*8f80*/  F2FP.BF16.PACK_AB R9, R194, R195 ;  /* 0x000000c3c209723e */ /* 0x004fe200000010ff */
[-C--:B------:R-:W-:Y:S01]  /*8f90*/  FMUL.FTZ R65, R65, R16.reuse ;  /* 0x0000001041417220 */ /* 0x080fe20000410000 */
[----:B------:R-:W-:Y:S01]  /*8fa0*/  F2FP.BF16.PACK_AB R7, R180, R183 ;  /* 0x000000b7b407723e */ /* 0x000fe200000010ff */
[----:B------:R-:W-:-:S02]  /*8fb0*/  FMUL.FTZ R80, R80, R16 ;  /* 0x0000001050507220 */ /* 0x000fc40000410000 */
[----:B------:R-:W-:Y:S02]  /*8fc0*/  FMUL.FTZ R81, R81, R16 ;  /* 0x0000001051517220 */ /* 0x000fe40000410000 */
[----:B------:R-:W-:Y:S01]  /*8fd0*/  MUFU.EX2 R190, R19 ;  /* 0x0000001300be7308 */ /* 0x000fe20000000800 */
[----:B---3--:R-:W-:Y:S01]  /*8fe0*/  F2FP.BF16.PACK_AB R11, R201, R200 ;  /* 0x000000c8c90b723e */ /* 0x008fe200000010ff */
[-C--:B------:R-:W-:Y:S02]  /*8ff0*/  FMUL.FTZ R68, R68, R16.reuse ;  /* 0x0000001044447220 */ /* 0x080fe40000410000 */
[-C--:B------:R-:W-:Y:S02]  /*9000*/  FMUL.FTZ R69, R69, R16.reuse ;  /* 0x0000001045457220 */ /* 0x080fe40000410000 */
[----:B------:R-:W-:Y:S02]  /*9010*/  FMUL.FTZ R52, R52, R16 ;  /* 0x0000001034347220 */ /* 0x000fe40000410000 */
[----:B------:R-:W2:Y:S01]  /*9020*/  MUFU.EX2 R192, R17 ;  /* 0x0000001100c07308 */ /* 0x000ea20000000800 */
[----:B----4-:R-:W-:Y:S01]  /*9030*/  F2FP.BF16.PACK_AB R10, R237, R202 ;  /* 0x000000caed0a723e */ /* 0x010fe200000010ff */
[----:B------:R-:W-:-:S02]  /*9040*/  FMUL.FTZ R53, R53, R16 ;  /* 0x0000001035357220 */ /* 0x000fc40000410000 */
[-C--:B------:R-:W-:Y:S02]  /*9050*/  FMUL.FTZ R96, R96, R16.reuse ;  /* 0x0000001060607220 */ /* 0x080fe40000410000 */
[-C--:B------:R-:W-:Y:S02]  /*9060*/  FMUL.FTZ R97, R97, R16.reuse ;  /* 0x0000001061617220 */ /* 0x080fe40000410000 */
[----:B------:R-:W3:Y:S01]  /*9070*/  MUFU.EX2 R15, R15 ;  /* 0x0000000f000f7308 */ /* 0x000ee20000000800 */
[-C--:B------:R-:W-:Y:S02]  /*9080*/  FMUL.FTZ R48, R48, R16.reuse ;  /* 0x0000001030307220 */ /* 0x080fe40000410000 */
[-C--:B------:R-:W-:Y:S02]  /*9090*/  FMUL.FTZ R49, R49, R16.reuse ;  /* 0x0000001031317220 */ /* 0x080fe40000410000 */
[-C--:B------:R-:W-:Y:S02]  /*90a0*/  FMUL.FTZ R116, R116, R16.reuse ;  /* 0x0000001074747220 */ /* 0x080fe40000410000 */
[----:B------:R-:W-:Y:S01]  /*90b0*/  FMUL.FTZ R117, R117, R16 ;  /* 0x0000001075757220 */ /* 0x000fe20000410000 */
[----:B------:R4:W5:Y:S01]  /*90c0*/  MUFU.EX2 R14, R5 ;  /* 0x00000005000e7308 */ /* 0x0009620000000800 */
[----:B--2---:R-:W-:Y:S01]  /*90d0*/  F2FP.BF16.PACK_AB R6, R193, R192 ;  /* 0x000000c0c106723e */ /* 0x004fe200000010ff */
[----:B------:R-:W-:-:S02]  /*90e0*/  FMUL.FTZ R128, R128, R16 ;  /* 0x0000001080807220 */ /* 0x000fc40000410000 */
[-C--:B------:R-:W-:Y:S02]  /*90f0*/  FMUL.FTZ R129, R129, R16.reuse ;  /* 0x0000001081817220 */ /* 0x080fe40000410000 */
[----:B------:R-:W-:Y:S02]  /*9100*/  FMUL.FTZ R84, R84, R16 ;  /* 0x0000001054547220 */ /* 0x000fe40000410000 */
[----:B------:R2:W1:Y:S01]  /*9110*/  MUFU.EX2 R13, R4 ;  /* 0x00000004000d7308 */ /* 0x0004620000000800 */
[-C--:B---3--:R-:W-:Y:S02]  /*9120*/  FMUL.FTZ R146, R146, R15.reuse ;  /* 0x0000000f92927220 */ /* 0x088fe40000410000 */
[-C--:B------:R-:W-:Y:S02]  /*9130*/  FMUL.FTZ R147, R147, R15.reuse ;  /* 0x0000000f93937220 */ /* 0x080fe40000410000 */
[-C--:B------:R-:W-:Y:S02]  /*9140*/  FMUL.FTZ R158, R158, R15.reuse ;  /* 0x0000000f9e9e7220 */ /* 0x080fe40000410000 */
[----:B------:R-:W-:Y:S01]  /*9150*/  FMUL.FTZ R159, R159, R15 ;  /* 0x0000000f9f9f7220 */ /* 0x000fe20000410000 */
[----:B----4-:R-:W-:Y:S01]  /*9160*/  F2FP.BF16.PACK_AB R5, R184, R182 ;  /* 0x000000b6b805723e */ /* 0x010fe200000010ff */
[-C--:B-----5:R-:W-:Y:S01]  /*9170*/  FMUL.FTZ R148, R148, R14.reuse ;  /* 0x0000000e94947220 */ /* 0x0a0fe20000410000 */
[----:B------:R-:W-:Y:S01]  /*9180*/  HMMA.16816.F32.BF16 R144, R8, R24, R144 ;  /* 0x000000180890723c */ /* 0x000fe20000041890 */
[----:B------:R-:W-:-:S02]  /*9190*/  FMUL.FTZ R149, R149, R14 ;  /* 0x0000000e95957220 */ /* 0x000fc40000410000 */
[-C--:B------:R-:W-:Y:S02]  /*91a0*/  FMUL.FTZ R152, R152, R14.reuse ;  /* 0x0000000e98987220 */ /* 0x080fe40000410000 */
[----:B------:R-:W-:Y:S01]  /*91b0*/  FMUL.FTZ R153, R153, R14 ;  /* 0x0000000e99997220 */ /* 0x000fe20000410000 */
[----:B--2---:R-:W-:Y:S01]  /*91c0*/  F2FP.BF16.PACK_AB R4, R190, R191 ;  /* 0x000000bfbe04723e */ /* 0x004fe200000010ff */
[-C--:B-1----:R-:W-:Y:S01]  /*91d0*/  FMUL.FTZ R150, R150, R13.reuse ;  /* 0x0000000d96967220 */ /* 0x082fe20000410000 */
[----:B------:R-:W-:Y:S01]  /*91e0*/  HMMA.16816.F32.BF16 R196, R8, R26, R156 ;  /* 0x0000001a08c4723c */ /* 0x000fe2000004189c */
[-C--:B------:R-:W-:Y:S02]  /*91f0*/  FMUL.FTZ R151, R151, R13.reuse ;  /* 0x0000000d97977220 */ /* 0x080fe40000410000 */
[-C--:B------:R-:W-:Y:S02]  /*9200*/  FMUL.FTZ R154, R154, R13.reuse ;  /* 0x0000000d9a9a7220 */ /* 0x080fe40000410000 */
[----:B------:R-:W-:-:S02]  /*9210*/  FMUL.FTZ R155, R155, R13 ;  /* 0x0000000d9b9b7220 */ /* 0x000fc40000410000 */
[-C--:B------:R-:W-:Y:S01]  /*9220*/  FMUL.FTZ R174, R174, R15.reuse ;  /* 0x0000000faeae7220 */ /* 0x080fe20000410000 */
[C---:B------:R-:W-:Y:S01]  /*9230*/  HMMA.16816.F32.BF16 R148, R4.reuse, R24, R148 ;  /* 0x000000180494723c */ /* 0x040fe20000041894 */
[-C--:B------:R-:W-:Y:S02]  /*9240*/  FMUL.FTZ R175, R175, R15.reuse ;  /* 0x0000000fafaf7220 */ /* 0x080fe40000410000 */
        /* <DEDUP_REMOVED lines=18> */
[----:B------:R-:W-:Y:S01]  /*9370*/  MOV R17, R199 ;  /* 0x000000c700117202 */ /* 0x000fe20000000f00 */
[----:B------:R-:W-:-:S02]  /*9380*/  FMUL.FTZ R40, R40, R14 ;  /* 0x0000000e28287220 */ /* 0x000fc40000410000 */
[-C--:B------:R-:W-:Y:S02]  /*9390*/  FMUL.FTZ R41, R41, R14.reuse ;  /* 0x0000000e29297220 */ /* 0x080fe40000410000 */
[-C--:B------:R-:W-:Y:S01]  /*93a0*/  FMUL.FTZ R42, R42, R13.reuse ;  /* 0x0000000d2a2a7220 */ /* 0x080fe20000410000 */
[C---:B------:R-:W-:Y:S01]  /*93b0*/  HMMA.16816.F32.BF16 R164, R4.reuse, R20, R164 ;  /* 0x0000001404a4723c */ /* 0x040fe200000418a4 */
[-C--:B------:R-:W-:Y:S02]  /*93c0*/  FMUL.FTZ R43, R43, R13.reuse ;  /* 0x0000000d2b2b7220 */ /* 0x080fe40000410000 */
[-C--:B------:R-:W-:Y:S02]  /*93d0*/  FMUL.FTZ R44, R44, R14.reuse ;  /* 0x0000000e2c2c7220 */ /* 0x080fe40000410000 */
[----:B------:R-:W-:Y:S02]  /*93e0*/  FMUL.FTZ R45, R45, R14 ;  /* 0x0000000e2d2d7220 */ /* 0x000fe40000410000 */
[-C--:B------:R-:W-:Y:S01]  /*93f0*/  FMUL.FTZ R46, R46, R13.reuse ;  /* 0x0000000d2e2e7220 */ /* 0x080fe20000410000 */
[----:B------:R-:W-:Y:S01]  /*9400*/  HMMA.16816.F32.BF16 R168, R4, R22, R168 ;  /* 0x0000001604a8723c */ /* 0x000fe200000418a8 */
[----:B------:R-:W-:Y:S01]  /*9410*/  MOV R158, R24 ;  /* 0x00000018009e7202 */ /* 0x000fe20000000f00 */
[----:B------:R-:W-:Y:S01]  /*9420*/  FMUL.FTZ R47, R47, R13 ;  /* 0x0000000d2f2f7220 */ /* 0x000fe20000410000 */
[----:B------:R-:W-:Y:S01]  /*9430*/  MOV R157, R25 ;  /* 0x00000019009d7202 */ /* 0x000fe20000000f00 */
[----:B------:R-:W-:Y:S01]  /*9440*/  FMUL.FTZ R56, R56, R14 ;  /* 0x0000000e38387220 */ /* 0x000fe20000410000 */
[----:B------:R-:W-:Y:S01]  /*9450*/  MOV R156, R26 ;  /* 0x0000001a009c7202 */ /* 0x000fe20000000f00 */
[----:B------:R-:W-:Y:S01]  /*9460*/  FMUL.FTZ R57, R57, R14 ;  /* 0x0000000e39397220 */ /* 0x000fe20000410000 */
[----:B------:R-:W-:Y:S01]  /*9470*/  MOV R143, R27 ;  /* 0x0000001b008f7202 */ /* 0x000fe20000000f00 */
[----:B------:R-:W-:Y:S01]  /*9480*/  HMMA.16816.F32.BF16 R20, R8, R28, R36 ;  /* 0x0000001c0814723c */ /* 0x000fe20000041824 */
[----:B------:R-:W1:Y:S01]  /*9490*/  LDSM.16.MT88.4 R36, [R211+0xb000] ;  /* 0x00b00000d324783b */ /* 0x000e620000004200 */
[----:B------:R-:W-:-:S02]  /*94a0*/  FMUL.FTZ R58, R58, R13 ;  /* 0x0000000d3a3a7220 */ /* 0x000fc40000410000 */
[-C--:B------:R-:W-:Y:S02]  /*94b0*/  FMUL.FTZ R59, R59, R13.reuse ;  /* 0x0000000d3b3b7220 */ /* 0x080fe40000410000 */
[-C--:B------:R-:W-:Y:S02]  /*94c0*/  FMUL.FTZ R60, R60, R14.reuse ;  /* 0x0000000e3c3c7220 */ /* 0x080fe40000410000 */
[----:B------:R-:W-:Y:S01]  /*94d0*/  HMMA.16816.F32.BF16 R24, R4, R28, R40 ;  /* 0x0000001c0418723c */ /* 0x000fe20000041828 */
[----:B------:R-:W2:Y:S01]  /*94e0*/  LDSM.16.MT88.4 R40, [R214+0xb000] ;  /* 0x00b00000d628783b */ /* 0x000ea20000004200 */
[-C--:B------:R-:W-:Y:S02]  /*94f0*/  FMUL.FTZ R61, R61, R14.reuse ;  /* 0x0000000e3d3d7220 */ /* 0x080fe40000410000 */
[----:B------:R-:W-:Y:S02]  /*9500*/  FMUL.FTZ R72, R72, R14 ;  /* 0x0000000e48487220 */ /* 0x000fe40000410000 */
[----:B------:R-:W-:-:S02]  /*9510*/  FMUL.FTZ R62, R62, R13 ;  /* 0x0000000d3e3e7220 */ /* 0x000fc40000410000 */
[-C--:B------:R-:W-:Y:S01]  /*9520*/  FMUL.FTZ R63, R63, R13.reuse ;  /* 0x0000000d3f3f7220 */ /* 0x080fe20000410000 */
[----:B------:R-:W-:Y:S01]  /*9530*/  HMMA.16816.F32.BF16 R44, R4, R30, R44 ;  /* 0x0000001e042c723c */ /* 0x000fe2000004182c */
[-C--:B------:R-:W-:Y:S02]  /*9540*/  FMUL.FTZ R73, R73, R14.reuse ;  /* 0x0000000e49497220 */ /* 0x080fe40000410000 */
[-C--:B------:R-:W-:Y:S02]  /*9550*/  FMUL.FTZ R76, R76, R14.reuse ;  /* 0x0000000e4c4c7220 */ /* 0x080fe40000410000 */
[----:B------:R-:W-:Y:S02]  /*9560*/  FMUL.FTZ R77, R77, R14 ;  /* 0x0000000e4d4d7220 */ /* 0x000fe40000410000 */
        /* <DEDUP_REMOVED lines=9> */
[----:B------:R-:W3:Y:S01]  /*9600*/  LDSM.16.MT88.4 R20, [R213+0xa000] ;  /* 0x00a00000d514783b */ /* 0x000ee20000004200 */
[----:B------:R-:W-:Y:S01]  /*9610*/  MOV R175, R25 ;  /* 0x0000001900af7202 */ /* 0x000fe20000000f00 */
[----:B------:R-:W-:Y:S01]  /*9620*/  FMUL.FTZ R88, R88, R14 ;  /* 0x0000000e58587220 */ /* 0x000fe20000410000 */
[----:B------:R-:W-:Y:S01]  /*9630*/  MOV R29, R26 ;  /* 0x0000001a001d7202 */ /* 0x000fe20000000f00 */
[----:B------:R-:W-:Y:S01]  /*9640*/  FMUL.FTZ R89, R89, R14 ;  /* 0x0000000e59597220 */ /* 0x000fe20000410000 */
[----:B------:R-:W-:Y:S01]  /*9650*/  MOV R28, R27 ;  /* 0x0000001b001c7202 */ /* 0x000fe20000000f00 */
[-C--:B------:R-:W-:Y:S01]  /*9660*/  FMUL.FTZ R90, R90, R13.reuse ;  /* 0x0000000d5a5a7220 */ /* 0x080fe20000410000 */
[----:B------:R-:W4:Y:S01]  /*9670*/  LDSM.16.MT88.4 R24, [R209+0xb000] ;  /* 0x00b00000d118783b */ /* 0x000f220000004200 */
[----:B------:R-:W-:-:S02]  /*9680*/  FMUL.FTZ R91, R91, R13 ;  /* 0x0000000d5b5b7220 */ /* 0x000fc40000410000 */
[-C--:B------:R-:W-:Y:S02]  /*9690*/  FMUL.FTZ R92, R92, R14.reuse ;  /* 0x0000000e5c5c7220 */ /* 0x080fe40000410000 */
[-C--:B------:R-:W-:Y:S02]  /*96a0*/  FMUL.FTZ R93, R93, R14.reuse ;  /* 0x0000000e5d5d7220 */ /* 0x080fe40000410000 */
[-C--:B------:R-:W-:Y:S01]  /*96b0*/  FMUL.FTZ R94, R94, R13.reuse ;  /* 0x0000000d5e5e7220 */ /* 0x080fe20000410000 */
[----:B-1----:R-:W-:Y:S01]  /*96c0*/  HMMA.16816.F32.BF16 R88, R4, R36, R88 ;  /* 0x000000240458723c */ /* 0x002fe20000041858 */
[----:B------:R-:W-:Y:S02]  /*96d0*/  FMUL.FTZ R95, R95, R13 ;  /* 0x0000000d5f5f7220 */ /* 0x000fe40000410000 */
[-C--:B------:R-:W-:Y:S02]  /*96e0*/  FMUL.FTZ R104, R104, R14.reuse ;  /* 0x0000000e68687220 */ /* 0x080fe40000410000 */
[----:B------:R-:W-:-:S02]  /*96f0*/  FMUL.FTZ R105, R105, R14 ;  /* 0x0000000e69697220 */ /* 0x000fc40000410000 */
[-C--:B------:R-:W-:Y:S01]  /*9700*/  FMUL.FTZ R106, R106, R13.reuse ;  /* 0x0000000d6a6a7220 */ /* 0x080fe20000410000 */
[C---:B------:R-:W-:Y:S01]  /*9710*/  HMMA.16816.F32.BF16 R92, R4.reuse, R38, R92 ;  /* 0x00000026045c723c */ /* 0x040fe2000004185c */
[----:B------:R-:W-:Y:S02]  /*9720*/  FMUL.FTZ R107, R107, R13 ;  /* 0x0000000d6b6b7220 */ /* 0x000fe40000410000 */
[-C--:B------:R-:W-:Y:S02]  /*9730*/  FMUL.FTZ R108, R108, R14.reuse ;  /* 0x0000000e6c6c7220 */ /* 0x080fe40000410000 */
[-C--:B------:R-:W-:Y:S02]  /*9740*/  FMUL.FTZ R109, R109, R14.reuse ;  /* 0x0000000e6d6d7220 */ /* 0x080fe40000410000 */
[-C--:B------:R-:W-:Y:S01]  /*9750*/  FMUL.FTZ R120, R120, R14.reuse ;  /* 0x0000000e78787220 */ /* 0x080fe20000410000 */
[----:B--2---:R-:W-:Y:S01]  /*9760*/  HMMA.16816.F32.BF16 R104, R4, R40, R104 ;  /* 0x000000280468723c */ /* 0x004fe20000041868 */
[----:B------:R-:W-:-:S02]  /*9770*/  FMUL.FTZ R121, R121, R14 ;  /* 0x0000000e79797220 */ /* 0x000fc40000410000 */
[-C--:B------:R-:W-:Y:S02]  /*9780*/  FMUL.FTZ R110, R110, R13.reuse ;  /* 0x0000000d6e6e7220 */ /* 0x080fe40000410000 */
[-C--:B------:R-:W-:Y:S02]  /*9790*/  FMUL.FTZ R111, R111, R13.reuse ;  /* 0x0000000d6f6f7220 */ /* 0x080fe40000410000 */
[-C--:B------:R-:W-:Y:S02]  /*97a0*/  FMUL.FTZ R124, R124, R14.reuse ;  /* 0x0000000e7c7c7220 */ /* 0x080fe40000410000 */
[----:B------:R-:W-:Y:S01]  /*97b0*/  FMUL.FTZ R125, R125, R14 ;  /* 0x0000000e7d7d7220 */ /* 0x000fe20000410000 */
[----:B---3--:R-:W-:Y:S01]  /*97c0*/  HMMA.16816.F32.BF16 R56, R4, R20, R56 ;  /* 0x000000140438723c */ /* 0x008fe20000041838 */
[-C--:B------:R-:W-:Y:S02]  /*97d0*/  FMUL.FTZ R122, R122, R13.reuse ;  /* 0x0000000d7a7a7220 */ /* 0x080fe40000410000 */
[----:B------:R-:W-:-:S02]  /*97e0*/  FMUL.FTZ R123, R123, R13 ;  /* 0x0000000d7b7b7220 */ /* 0x000fc40000410000 */
[-C--:B------:R-:W-:Y:S02]  /*97f0*/  FMUL.FTZ R126, R126, R13.reuse ;  /* 0x0000000d7e7e7220 */ /* 0x080fe40000410000 */
[----:B------:R-:W-:Y:S01]  /*9800*/  FMUL.FTZ R127, R127, R13 ;  /* 0x0000000d7f7f7220 */ /* 0x000fe20000410000 */
[C---:B------:R-:W-:Y:S01]  /*9810*/  HMMA.16816.F32.BF16 R60, R4.reuse, R22, R60 ;  /* 0x00000016043c723c */ /* 0x040fe2000004183c */
[-C--:B------:R-:W-:Y:S02]  /*9820*/  FMUL.FTZ R66, R66, R15.reuse ;  /* 0x0000000f42427220 */ /* 0x080fe40000410000 */
[-C--:B------:R-:W-:Y:S02]  /*9830*/  FMUL.FTZ R67, R67, R15.reuse ;  /* 0x0000000f43437220 */ /* 0x080fe40000410000 */
[-C--:B------:R-:W-:Y:S02]  /*9840*/  FMUL.FTZ R82, R82, R15.reuse ;  /* 0x0000000f52527220 */ /* 0x080fe40000410000 */
[-C--:B------:R-:W-:Y:S01]  /*9850*/  FMUL.FTZ R83, R83, R15.reuse ;  /* 0x0000000f53537220 */ /* 0x080fe20000410000 */
[----:B----4-:R-:W-:Y:S01]  /*9860*/  HMMA.16816.F32.BF16 R72, R4, R24, R72 ;  /* 0x000000180448723c */ /* 0x010fe20000041848 */
        /* <DEDUP_REMOVED lines=23> */
[----:B------:R-:W-:Y:S01]  /*99e0*/  FFMA.FTZ R4, R178, c[0x0][0x23c], -R3 ;  /* 0x00008f00b2047a23 */ /* 0x000fe20000010803 */
[C---:B------:R-:W-:Y:S01]  /*99f0*/  HMMA.16816.F32.BF16 R204, R8.reuse, R22, R64 ;  /* 0x0000001608cc723c */ /* 0x040fe20000041840 */
[----:B------:R-:W-:Y:S01]  /*9a00*/  MOV R5, R157 ;  /* 0x0000009d00057202 */ /* 0x000fe20000000f00 */
[----:B------:R-:W-:Y:S01]  /*9a10*/  FMUL.FTZ R112, R112, R16 ;  /* 0x0000001070707220 */ /* 0x000fe20000410000 */
[----:B------:R-:W-:Y:S01]  /*9a20*/  MOV R6, R156 ;  /* 0x0000009c00067202 */ /* 0x000fe20000000f00 */
[----:B------:R-:W-:Y:S01]  /*9a30*/  FMUL.FTZ R113, R113, R16 ;  /* 0x0000001071717220 */ /* 0x000fe20000410000 */
[----:B------:R-:W-:Y:S01]  /*9a40*/  MOV R7, R143 ;  /* 0x0000008f00077202 */ /* 0x000fe20000000f00 */
[-C--:B------:R-:W-:Y:S01]  /*9a50*/  FMUL.FTZ R114, R114, R15.reuse ;  /* 0x0000000f72727220 */ /* 0x080fe20000410000 */
[----:B------:R-:W-:Y:S01]  /*9a60*/  MOV R64, R196 ;  /* 0x000000c400407202 */ /* 0x000fe20000000f00 */
[----:B------:R-:W-:Y:S01]  /*9a70*/  HMMA.16816.F32.BF16 R68, R8, R24, R68 ;  /* 0x000000180844723c */ /* 0x000fe20000041844 */
[----:B------:R-:W-:Y:S01]  /*9a80*/  MOV R67, R28 ;  /* 0x0000001c00437202 */ /* 0x000fe20000000f00 */
[----:B------:R-:W-:Y:S01]  /*9a90*/  FMUL.FTZ R115, R115, R15 ;  /* 0x0000000f73737220 */ /* 0x000fe20000410000 */
[----:B------:R-:W-:-:S02]  /*9aa0*/  MOV R65, R175 ;  /* 0x000000af00417202 */ /* 0x000fc40000000f00 */
[----:B------:R-:W-:-:S03]  /*9ab0*/  MOV R66, R29 ;  /* 0x0000001d00427202 */ /* 0x000fc60000000f00 */
[C---:B------:R-:W-:Y:S01]  /*9ac0*/  HMMA.16816.F32.BF16 R196, R8.reuse, R26, R80 ;  /* 0x0000001a08c4723c */ /* 0x040fe20000041850 */
[----:B------:R1:W-:Y:S06]  /*9ad0*/  MUFU.EX2 R26, R4 ;  /* 0x00000004001a7308 */ /* 0x0003ec0000000800 */
[----:B------:R-:W-:Y:S01]  /*9ae0*/  MOV R80, R174 ;  /* 0x000000ae00507202 */ /* 0x000fe20000000f00 */
[----:B------:R-:W-:Y:S01]  /*9af0*/  HMMA.16816.F32.BF16 R52, R8, R20, R52 ;  /* 0x000000140834723c */ /* 0x000fe20000041834 */
[----:B------:R-:W-:Y:S02]  /*9b00*/  MOV R81, R173 ;  /* 0x000000ad00517202 */ /* 0x000fe40000000f00 */
[----:B------:R-:W-:-:S02]  /*9b10*/  MOV R82, R172 ;  /* 0x000000ac00527202 */ /* 0x000fc40000000f00 */
[----:B------:R-:W2:Y:S01]  /*9b20*/  LDSM.16.MT88.4 R172, [R211+0xa800] ;  /* 0x00a80000d3ac783b */ /* 0x000ea20000004200 */
[----:B------:R-:W-:Y:S02]  /*9b30*/  MOV R83, R159 ;  /* 0x0000009f00537202 */ /* 0x000fe40000000f00 */
[C---:B------:R-:W-:Y:S01]  /*9b40*/  HMMA.16816.F32.BF16 R240, R8.reuse, R30, R48 ;  /* 0x0000001e08f0723c */ /* 0x040fe20000041830 */
[--C-:B-1----:R-:W-:Y:S01]  /*9b50*/  FFMA.FTZ R4, R179, c[0x0][0x23c], -R3.reuse ;  /* 0x00008f00b3047a23 */ /* 0x102fe20000010803 */
[----:B------:R-:W-:Y:S03]  /*9b60*/  LDSM.16.MT88.4 R48, [R214+0xa800] ;  /* 0x00a80000d630783b */ /* 0x000fe60000004200 */
[----:B------:R1:W3:Y:S03]  /*9b70*/  MUFU.EX2 R28, R4 ;  /* 0x00000004001c7308 */ /* 0x0002e60000000800 */
[C---:B------:R-:W-:Y:S08]  /*9b80*/  HMMA.16816.F32.BF16 R116, R8.reuse, R32, R116 ;  /* 0x000000200874723c */ /* 0x040ff00000041874 */
[----:B------:R-:W-:Y:S01]  /*9b90*/  HMMA.16816.F32.BF16 R32, R8, R34, R128 ;  /* 0x000000220820723c */ /* 0x000fe20000041880 */
[----:B-1----:R-:W-:-:S02]  /*9ba0*/  FFMA.FTZ R4, R188, c[0x0][0x23c], -R3 ;  /* 0x00008f00bc047a23 */ /* 0x002fc40000010803 */
[----:B------:R-:W-:-:S04]  /*9bb0*/  FFMA.FTZ R3, R189, c[0x0][0x23c], -R3 ;  /* 0x00008f00bd037a23 */ /* 0x000fc80000010803 */
[----:B---3--:R-:W-:Y:S01]  /*9bc0*/  F2FP.BF16.PACK_AB R128, R28, R26 ;  /* 0x0000001a1c80723e */ /* 0x008fe200000010ff */
[----:B------:R1:W-:Y:S01]  /*9bd0*/  MUFU.EX2 R29, R4 ;  /* 0x00000004001d7308 */ /* 0x0003e20000000800 */
[C---:B------:R-:W-:Y:S07]  /*9be0*/  HMMA.16816.F32.BF16 R84, R8.reuse, R36, R84 ;  /* 0x000000240854723c */ /* 0x040fee0000041854 */
[----:B------:R3:W4:Y:S01]  /*9bf0*/  MUFU.EX2 R27, R3 ;  /* 0x00000003001b7308 */ /* 0x0007220000000800 */
[----:B------:R-:W-:Y:S01]  /*9c00*/  HMMA.16816.F32.BF16 R100, R8, R40, R100 ;  /* 0x000000280864723c */ /* 0x000fe20000041864 */
[----:B-1----:R-:W-:-:S02]  /*9c10*/  MOV R4, R158 ;  /* 0x0000009e00047202 */ /* 0x002fc40000000f00 */
[----:B------:R-:W1:Y:S01]  /*9c20*/  LDSM.16.MT88.4 R156, [R209+0xa800] ;  /* 0x00a80000d19c783b */ /* 0x000e620000004200 */
[----:B---3--:R-:W-:Y:S01]  /*9c30*/  FFMA.FTZ R3, R177, c[0x0][0x23c], -R2 ;  /* 0x00008f00b1037a23 */ /* 0x008fe20000010802 */
[----:B----4-:R-:W-:-:S03]  /*9c40*/  F2FP.BF16.PACK_AB R130, R27, R29 ;  /* 0x0000001d1b82723e */ /* 0x010fc600000010ff */
[----:B------:R3:W-:Y:S02]  /*9c50*/  MUFU.EX2 R22, R3 ;  /* 0x0000000300167308 */ /* 0x0007e40000000800 */
[----:B---3--:R-:W-:Y:S02]  /*9c60*/  FFMA.FTZ R3, R176, c[0x0][0x23c], -R2 ;  /* 0x00008f00b0037a23 */ /* 0x008fe40000010802 */
[----:B------:R-:W-:Y:S04]  /*9c70*/  HMMA.16816.F32.BF16 R176, R8, R38, R96 ;  /* 0x0000002608b0723c */ /* 0x000fe80000041860 */
[----:B------:R3:W4:Y:S03]  /*9c80*/  MUFU.EX2 R24, R3 ;  /* 0x0000000300187308 */ /* 0x0007260000000800 */
[----:B------:R-:W-:-:S02]  /*9c90*/  MOV R98, R18 ;  /* 0x0000001200627202 */ /* 0x000fc40000000f00 */
[----:B------:R-:W-:Y:S02]  /*9ca0*/  MOV R99, R17 ;  /* 0x0000001100637202 */ /* 0x000fe40000000f00 */
[----:B------:R-:W-:Y:S02]  /*9cb0*/  MOV R97, R19 ;  /* 0x0000001300617202 */ /* 0x000fe40000000f00 */
[----:B------:R-:W-:Y:S01]  /*9cc0*/  MOV R96, R142 ;  /* 0x0000008e00607202 */ /* 0x000fe20000000f00 */
[--C-:B---3--:R-:W-:Y:S01]  /*9cd0*/  FFMA.FTZ R3, R133, c[0x0][0x23c], -R2.reuse ;  /* 0x00008f0085037a23 */ /* 0x108fe20000010802 */
[----:B----4-:R-:W-:Y:S01]  /*9ce0*/  F2FP.BF16.PACK_AB R129, R24, R22 ;  /* 0x000000161881723e */ /* 0x010fe200000010ff */
[----:B------:R-:W-:Y:S02]  /*9cf0*/  FFMA.FTZ R2, R139, c[0x0][0x23c], -R2 ;  /* 0x00008f008b027a23 */ /* 0x000fe40000010802 */
[----:B------:R-:W-:Y:S08]  /*9d00*/  MUFU.EX2 R25, R3 ;  /* 0x0000000300197308 */ /* 0x000ff00000000800 */
[----:B------:R3:W4:Y:S02]  /*9d10*/  MUFU.EX2 R23, R2 ;  /* 0x0000000200177308 */ /* 0x0007240000000800 */
[----:B---3--:R-:W-:Y:S01]  /*9d20*/  FFMA.FTZ R2, R132, c[0x0][0x23c], -R0 ;  /* 0x00008f0084027a23 */ /* 0x008fe20000010800 */
[----:B----4-:R-:W-:-:S05]  /*9d30*/  F2FP.BF16.PACK_AB R131, R23, R25 ;  /* 0x000000191783723e */ /* 0x010fca00000010ff */
[----:B------:R3:W-:Y:S02]  /*9d40*/  MUFU.EX2 R20, R2 ;  /* 0x0000000200147308 */ /* 0x0007e40000000800 */
[C---:B--2---:R-:W-:Y:S08]  /*9d50*/  HMMA.16816.F32.BF16 R160, R128.reuse, R172, R160 ;  /* 0x000000ac80a0723c */ /* 0x044ff000000418a0 */
[----:B-1----:R-:W-:Y:S01]  /*9d60*/  HMMA.16816.F32.BF16 R144, R128, R156, R144 ;  /* 0x0000009c8090723c */ /* 0x002fe20000041890 */
[----:B---3--:R-:W-:-:S04]  /*9d70*/  FFMA.FTZ R2, R138, c[0x0][0x23c], -R0 ;  /* 0x00008f008a027a23 */ /* 0x008fc80000010800 */
[----:B------:R1:W2:Y:S03]  /*9d80*/  MUFU.EX2 R21, R2 ;  /* 0x0000000200157308 */ /* 0x0002a60000000800 */
[----:B------:R-:W-:Y:S01]  /*9d90*/  HMMA.16816.F32.BF16 R36, R128, R48, R80 ;  /* 0x000000308024723c */ /* 0x000fe20000041850 */
[----:B------:R-:W3:Y:S01]  /*9da0*/  LDSM.16.MT88.4 R80, [R209+0xb800] ;  /* 0x00b80000d150783b */ /* 0x000ee20000004200 */
[--C-:B-1----:R-:W-:Y:S01]  /*9db0*/  FFMA.FTZ R2, R140, c[0x0][0x23c], -R0.reuse ;  /* 0x00008f008c027a23 */ /* 0x102fe20000010800 */
[----:B--2---:R-:W-:Y:S01]  /*9dc0*/  F2FP.BF16.PACK_AB R124, R21, R20 ;  /* 0x00000014157c723e */ /* 0x004fe200000010ff */
[----:B------:R-:W-:Y:S02]  /*9dd0*/  FFMA.FTZ R0, R141, c[0x0][0x23c], -R0 ;  /* 0x00008f008d007a23 */ /* 0x000fe40000010800 */
[----:B------:R-:W-:Y:S02]  /*9de0*/  MUFU.EX2 R19, R2 ;  /* 0x0000000200137308 */ /* 0x000fe40000000800 */
[----:B------:R-:W-:Y:S01]  /*9df0*/  HMMA.16816.F32.BF16 R140, R8, R42, R112 ;  /* 0x0000002a088c723c */ /* 0x000fe20000041870 */
[----:B------:R-:W1:Y:S05]  /*9e00*/  LDSM.16.MT88.4 R112, [R214+0xb800] ;  /* 0x00b80000d670783b */ /* 0x000e6a0000004200 */
[----:B------:R2:W4:Y:S01]  /*9e10*/  MUFU.EX2 R18, R0 ;  /* 0x0000000000127308 */ /* 0x0005220000000800 */
[----:B------:R-:W-:-:S02]  /*9e20*/  FFMA.FTZ R11, R251, R16, R236 ;  /* 0x00000010fb0b7223 */ /* 0x000fc400000100ec */
[----:B------:R-:W-:Y:S02]  /*9e30*/  FFMA.FTZ R8, R250, R15, R195 ;  /* 0x0000000ffa087223 */ /* 0x000fe400000100c3 */
[----:B------:R-:W-:Y:S02]  /*9e40*/  FADD.FTZ R11, R203, R11 ;  /* 0x0000000bcb0b7221 */ /* 0x000fe40000010000 */
[----:B------:R-:W-:Y:S01]  /*9e50*/  FADD.FTZ R10, R194, R8 ;  /* 0x00000008c20a7221 */ /* 0x000fe20000010000 */
[----:B---3--:R-:W-:Y:S01]  /*9e60*/  HMMA.16816.F32.BF16 R68, R128, R80, R68 ;  /* 0x000000508044723c */ /* 0x008fe20000041844 */
[----:B--2---:R-:W-:Y:S01]  /*9e70*/  FFMA.FTZ R0, R181, c[0x0][0x23c], -R12 ;  /* 0x00008f00b5007a23 */ /* 0x004fe2000001080c */
[----:B----4-:R-:W-:-:S03]  /*9e80*/  F2FP.BF16.PACK_AB R126, R18, R19 ;  /* 0x00000013127e723e */ /* 0x010fc600000010ff */
[----:B------:R2:W-:Y:S03]  /*9e90*/  MUFU.EX2 R17, R0 ;  /* 0x0000000000117308 */ /* 0x0005e60000000800 */
[----:B-1----:R-:W-:Y:S01]  /*9ea0*/  HMMA.16816.F32.BF16 R100, R128, R112, R100 ;  /* 0x000000708064723c */ /* 0x002fe20000041864 */
[----:B--2---:R-:W-:-:S04]  /*9eb0*/  FFMA.FTZ R0, R185, c[0x0][0x23c], -R12 ;  /* 0x00008f00b9007a23 */ /* 0x004fc8000001080c */
[----:B------:R1:W2:Y:S02]  /*9ec0*/  MUFU.EX2 R3, R0 ;  /* 0x0000000000037308 */ /* 0x0002a40000000800 */
[----:B-1----:R-:W-:Y:S01]  /*9ed0*/  FFMA.FTZ R0, R187, c[0x0][0x23c], -R12 ;  /* 0x00008f00bb007a23 */ /* 0x002fe2000001080c */
[----:B--2---:R-:W-:-:S05]  /*9ee0*/  F2FP.BF16.PACK_AB R125, R3, R17 ;  /* 0x00000011037d723e */ /* 0x004fca00000010ff */
[----:B------:R1:W-:Y:S02]  /*9ef0*/  MUFU.EX2 R2, R0 ;  /* 0x0000000000027308 */ /* 0x0003e40000000800 */
[----:B-1----:R-:W-:-:S06]  /*9f00*/  FFMA.FTZ R0, R186, c[0x0][0x23c], -R12 ;  /* 0x00008f00ba007a23 */ /* 0x002fcc000001080c */
[----:B------:R-:W1:Y:S02]  /*9f10*/  MUFU.EX2 R0, R0 ;  /* 0x0000000000007308 */ /* 0x000e640000000800 */
[----:B-1----:R-:W-:-:S07]  /*9f20*/  F2FP.BF16.PACK_AB R127, R0, R2 ;  /* 0x00000002007f723e */ /* 0x002fce00000010ff */
[C---:B------:R-:W-:Y:S08]  /*9f30*/  HMMA.16816.F32.BF16 R164, R124.reuse, R172, R164 ;  /* 0x000000ac7ca4723c */ /* 0x040ff000000418a4 */
[-C--:B------:R-:W-:Y:S08]  /*9f40*/  HMMA.16816.F32.BF16 R168, R124, R174.reuse, R168 ;  /* 0x000000ae7ca8723c */ /* 0x080ff000000418a8 */
[----:B------:R-:W-:Y:S01]  /*9f50*/  HMMA.16816.F32.BF16 R172, R128, R174, R4 ;  /* 0x000000ae80ac723c */ /* 0x000fe20000041804 */
[----:B------:R-:W1:Y:S07]  /*9f60*/  LDSM.16.MT88.4 R4, [R213+0xb800] ;  /* 0x00b80000d504783b */ /* 0x000e6e0000004200 */
[C---:B------:R-:W-:Y:S08]  /*9f70*/  HMMA.16816.F32.BF16 R148, R124.reuse, R156, R148 ;  /* 0x0000009c7c94723c */ /* 0x040ff00000041894 */
[-C--:B------:R-:W-:Y:S08]  /*9f80*/  HMMA.16816.F32.BF16 R152, R124, R158.reuse, R152 ;  /* 0x0000009e7c98723c */ /* 0x080ff00000041898 */
[----:B------:R-:W-:Y:S01]  /*9f90*/  HMMA.16816.F32.BF16 R156, R128, R158, R96 ;  /* 0x0000009e809c723c */ /* 0x000fe20000041860 */
[----:B------:R-:W-:Y:S07]  /*9fa0*/  LDSM.16.MT88.4 R96, [R211+0xb800] ;  /* 0x00b80000d360783b */ /* 0x000fee0000004200 */
[C---:B------:R-:W-:Y:S01]  /*9fb0*/  HMMA.16816.F32.BF16 R40, R124.reuse, R48, R64 ;  /* 0x000000307c28723c */ /* 0x040fe20000041840 */
[----:B------:R-:W2:Y:S07]  /*9fc0*/  LDSM.16.MT88.4 R64, [R213+0xa800] ;  /* 0x00a80000d540783b */ /* 0x000eae0000004200 */
[C---:B------:R-:W-:Y:S08]  /*9fd0*/  HMMA.16816.F32.BF16 R44, R124.reuse, R50, R44 ;  /* 0x000000327c2c723c */ /* 0x040ff0000004182c */
[-C--:B-1----:R-:W-:Y:S08]  /*9fe0*/  HMMA.16816.F32.BF16 R120, R124, R4.reuse, R120 ;  /* 0x000000047c78723c */ /* 0x082ff00000041878 */
[----:B------:R-:W-:Y:S07]  /*9ff0*/  HMMA.16816.F32.BF16 R116, R128, R4, R116 ;  /* 0x000000048074723c */ /* 0x000fee0000041874 */
[----:B------:R-:W-:Y:S01]  /*a000*/  FFMA.FTZ R5, R249, R14, R191 ;  /* 0x0000000ef9057223 */ /* 0x000fe200000100bf */
[----:B------:R-:W-:Y:S01]  /*a010*/  HMMA.16816.F32.BF16 R72, R124, R80, R72 ;  /* 0x000000507c48723c */ /* 0x000fe20000041848 */
[----:B------:R-:W-:-:S02]  /*a020*/  FFMA.FTZ R4, R248, R13, R182 ;  /* 0x0000000df8047223 */ /* 0x000fc400000100b6 */
[----:B------:R-:W-:Y:S02]  /*a030*/  FADD.FTZ R9, R190, R5 ;  /* 0x00000005be097221 */ /* 0x000fe40000010000 */
[----:B------:R-:W-:Y:S02]  /*a040*/  FADD.FTZ R8, R184, R4 ;  /* 0x00000004b8087221 */ /* 0x000fe40000010000 */
[----:B------:R-:W-:Y:S01]  /*a050*/  FADD.FTZ R5, R200, R10 ;  /* 0x0000000ac8057221 */ /* 0x000fe20000010000 */
[----:B------:R-:W-:Y:S01]  /*a060*/  HMMA.16816.F32.BF16 R76, R124, R82, R76 ;  /* 0x000000527c4c723c */ /* 0x000fe2000004184c */
[----:B------:R-:W-:-:S07]  /*a070*/  FADD.FTZ R4, R192, R9 ;  /* 0x00000009c0047221 */ /* 0x000fce0000010000 */
[C---:B--2---:R-:W-:Y:S08]  /*a080*/  HMMA.16816.F32.BF16 R56, R124.reuse, R64, R56 ;  /* 0x000000407c38723c */ /* 0x044ff00000041838 */
        /* <DEDUP_REMOVED lines=36> */
[----:B------:R-:W-:Y:S05]  /*a2d0*/  @!P0 BRA `(.L_x_1049) ;  /* 0x0000561000008947 */ /* 0x000fea0003800000 */
[----:B------:R-:W2:Y:S04]  /*a2e0*/  LDL.64 R188, [R1+0x30] ;  /* 0x0000300001bc7983 */ /* 0x000ea80000100a00 */
[----:B------:R-:W3:Y:S01]  /*a2f0*/  LDL.64 R30, [R1+0x10] ;  /* 0x00001000011e7983 */ /* 0x000ee20000100a00 */
[----:B------:R-:W-:Y:S01]  /*a300*/  UIADD3 UR4, UR8, -0x2, URZ ;  /* 0xfffffffe08047890 */ /* 0x000fe2000fffe03f */
[----:B------:R-:W-:-:S04]  /*a310*/  DEPBAR.LE SB0, 0x0 ;  /* 0x000080000000791a */ /* 0x000fc80000000000 */
[----:B------:R-:W-:Y:S01]  /*a320*/  UIADD3 UR5, UP0, -UR10, 0x80, URZ ;  /* 0x000000800a057890 */ /* 0x000fe2000ff1e13f */
[----:B------:R-:W-:Y:S01]  /*a330*/  IMAD.U32 R0, RZ, RZ, UR4 ;  /* 0x00000004ff007e24 */ /* 0x000fe2000f8e00ff */
[----:B------:R-:W-:Y:S02]  /*a340*/  UIADD3 UR20, UR8, -0x4, URZ ;  /* 0xfffffffc08147890 */ /* 0x000fe4000fffe03f */
[----:B------:R-:W-:Y:S02]  /*a350*/  UIADD3.X UR4, URZ, ~UR14, URZ, UP0, !UPT ;  /* 0x8000000e3f047290 */ /* 0x000fe400087fe43f */
[----:B------:R-:W-:Y:S01]  /*a360*/  UISETP.GT.AND UP0, UPT, UR20, UR9, UPT ;  /* 0x000000091400728c */ /* 0x000fe2000bf04270 */
[----:B------:R-:W-:Y:S01]  /*a370*/  BAR.SYNC.DEFER_BLOCKING 0x0 ;  /* 0x0000000000007b1d */ /* 0x000fe20000010000 */
[----:B--2---:R-:W-:-:S04]  /*a380*/  IMAD.MOV.U32 R2, RZ, RZ, R188 ;  /* 0x000000ffff027224 */ /* 0x004fc800078e00bc */
[----:B------:R-:W-:Y:S02]  /*a390*/  IMAD R0, R0, UR17, R2 ;  /* 0x0000001100007c24 */ /* 0x000fe4000f8e0202 */
[----:B---3--:R-:W-:Y:S02]  /*a3a0*/  IMAD.MOV.U32 R132, RZ, RZ, R30 ;  /* 0x000000ffff847224 */ /* 0x008fe400078e001e */
[----:B------:R-:W-:Y:S01]  /*a3b0*/  IMAD.MOV.U32 R133, RZ, RZ, R31 ;  /* 0x000000ffff857224 */ /* 0x000fe200078e001f */
[----:B------:R-:W-:-:S04]  /*a3c0*/  LEA R0, R0, c[0x0][0x170], 0x1 ;  /* 0x00005c0000007a11 */ /* 0x000fc800078e08ff */
[----:B------:R-:W-:Y:S02]  /*a3d0*/  IADD3 R2, -R238, UR17, R0 ;  /* 0x00000011ee027c10 */ /* 0x000fe4000fffe100 */
[----:B------:R-:W-:Y:S02]  /*a3e0*/  IADD3 R0, R0, -UR10, RZ ;  /* 0x8000000a00007c10 */ /* 0x000fe4000fffe0ff */
[----:B------:R-:W-:Y:S02]  /*a3f0*/  IADD3 R138, P1, R2, -UR10, RZ ;  /* 0x8000000a028a7c10 */ /* 0x000fe4000ff3e0ff */
[C---:B------:R-:W-:Y:S02]  /*a400*/  IADD3 R6, P3, R0.reuse, -UR10, RZ ;  /* 0x8000000a00067c10 */ /* 0x040fe4000ff7e0ff */
[----:B------:R-:W-:Y:S02]  /*a410*/  IADD3 R4, P2, R0, UR5, RZ ;  /* 0x0000000500047c10 */ /* 0x000fe4000ff5e0ff */
[----:B------:R-:W-:-:S02]  /*a420*/  IADD3 R2, P0, R2, UR5, RZ ;  /* 0x0000000502027c10 */ /* 0x000fc4000ff1e0ff */
[C---:B------:R-:W-:Y:S02]  /*a430*/  IADD3.X R7, R233.reuse, ~UR14, RZ, P3, !PT ;  /* 0x8000000ee9077c10 */ /* 0x040fe40009ffe4ff */
[----:B------:R-:W-:Y:S02]  /*a440*/  IADD3.X R5, R233, UR4, RZ, P2, !PT ;  /* 0x00000004e9057c10 */ /* 0x000fe400097fe4ff */
[C---:B------:R-:W-:Y:S01]  /*a450*/  IADD3.X R139, R235.reuse, ~UR14, RZ, P1, !PT ;  /* 0x8000000eeb8b7c10 */ /* 0x040fe20008ffe4ff */
[----:B------:R-:W-:Y:S01]  /*a460*/  @!PT LDS RZ, [RZ] ;  /* 0x00000000fffff984 */ /* 0x000fe20000000800 */
[----:B------:R-:W-:Y:S01]  /*a470*/  @!PT LDS RZ, [RZ] ;  /* 0x00000000fffff984 */ /* 0x000fe20000000800 */
[----:B------:R-:W-:Y:S01]  /*a480*/  @!PT LDS RZ, [RZ] ;  /* 0x00000000fffff984 */ /* 0x000fe20000000800 */
[----:B------:R1:W-:Y:S01]  /*a490*/  LDGSTS.E.BYPASS.LTC128B.128 [R223+0xa000], [R6.64] ;  /* 0x0a00000006df7fae */ /* 0x0003e2000b901d52 */
[----:B------:R-:W-:Y:S02]  /*a4a0*/  IADD3.X R3, R235, UR4, RZ, P0, !PT ;  /* 0x00000004eb037c10 */ /* 0x000fe400087fe4ff */
[----:B------:R-:W-:Y:S01]  /*a4b0*/  PLOP3.LUT P0, PT, PT, PT, UP0, 0x80, 0x0 ;  /* 0x000000000000781c */ /* 0x000fe20003f0f008 */
[----:B------:R1:W-:Y:S04]  /*a4c0*/  LDGSTS.E.BYPASS.LTC128B.128 [R223+0xb000], [R4.64] ;  /* 0x0b00000004df7fae */ /* 0x0003e8000b901d52 */
[----:B------:R2:W-:Y:S04]  /*a4d0*/  LDGSTS.E.BYPASS.LTC128B.128 [R223+0xa800], [R138.64] ;  /* 0x0a8000008adf7fae */ /* 0x0005e8000b901d52 */
[----:B------:R2:W-:Y:S04]  /*a4e0*/  LDGSTS.E.BYPASS.LTC128B.128 [R223+0xb800], [R2.64] ;  /* 0x0b80000002df7fae */ /* 0x0005e8000b901d52 */
[----:B------:R-:W-:Y:S04]  /*a4f0*/  LDSM.16.M88.4 R20, [R208+0x8000] ;  /* 0x00800000d014783b */ /* 0x000fe80000000200 */
[----:B------:R-:W3:Y:S04]  /*a500*/  LDSM.16.M88.4 R8, [R210+0x2000] ;  /* 0x00200000d208783b */ /* 0x000ee80000000200 */
[----:B------:R-:W4:Y:S04]  /*a510*/  LDSM.16.M88.4 R16, [R208+0x8800] ;  /* 0x00880000d010783b */ /* 0x000f280000000200 */
[----:B------:R-:W-:Y:S04]  /*a520*/  STL.64 [R1], R6 ;  /* 0x0000000601007387 */ /* 0x000fe80000100a00 */
[----:B------:R-:W5:Y:S04]  /*a530*/  LDSM.16.M88.4 R12, [R210] ;  /* 0x00000000d20c783b */ /* 0x000f680000000200 */
[----:B------:R-:W-:Y:S04]  /*a540*/  LDSM.16.M88.4 R28, [R219] ;  /* 0x00000000db1c783b */ /* 0x000fe80000000200 */
[----:B-1----:R-:W1:Y:S04]  /*a550*/  LDSM.16.M88.4 R4, [R212+0x2000] ;  /* 0x00200000d404783b */ /* 0x002e680000000200 */
[----:B------:R-:W1:Y:S04]  /*a560*/  LDSM.16.M88.4 R24, [R222] ;  /* 0x00000000de18783b */ /* 0x000e680000000200 */
[----:B------:R-:W0:Y:S01]  /*a570*/  LDGDEPBAR ;  /* 0x00000000000079af */ /* 0x000e220000000000 */
[C---:B---3--:R-:W-:Y:S08]  /*a580*/  HMMA.16816.F32.BF16 R184, R8.reuse, R20, RZ ;  /* 0x0000001408b8723c */ /* 0x048ff000000418ff */
[C---:B----4-:R-:W-:Y:S08]  /*a590*/  HMMA.16816.F32.BF16 R176, R8.reuse, R16, RZ ;  /* 0x0000001008b0723c */ /* 0x050ff000000418ff */
[C---:B------:R-:W-:Y:S08]  /*a5a0*/  HMMA.16816.F32.BF16 R180, R8.reuse, R22, RZ ;  /* 0x0000001608b4723c */ /* 0x040ff000000418ff */
[----:B------:R-:W-:Y:S01]  /*a5b0*/  HMMA.16816.F32.BF16 R32, R8, R18, RZ ;  /* 0x000000120820723c */ /* 0x000fe200000418ff */
[----:B------:R-:W3:Y:S07]  /*a5c0*/  LDSM.16.M88.4 R8, [R212] ;  /* 0x00000000d408783b */ /* 0x000eee0000000200 */
[C---:B-----5:R-:W-:Y:S08]  /*a5d0*/  HMMA.16816.F32.BF16 R192, R12.reuse, R20, RZ ;  /* 0x000000140cc0723c */ /* 0x060ff000000418ff */
[----:B------:R-:W-:Y:S08]  /*a5e0*/  HMMA.16816.F32.BF16 R204, R12, R22, RZ ;  /* 0x000000160ccc723c */ /* 0x000ff000000418ff */
[----:B-1----:R-:W-:Y:S08]  /*a5f0*/  HMMA.16816.F32.BF16 R200, R4, R28, R184 ;  /* 0x0000001c04c8723c */ /* 0x002ff000000418b8 */
[C---:B------:R-:W-:Y:S08]  /*a600*/  HMMA.16816.F32.BF16 R188, R12.reuse, R16, RZ ;  /* 0x000000100cbc723c */ /* 0x040ff000000418ff */
[----:B------:R-:W-:Y:S01]  /*a610*/  HMMA.16816.F32.BF16 R140, R12, R18, RZ ;  /* 0x000000120c8c723c */ /* 0x000fe200000418ff */
[----:B------:R-:W-:Y:S04]  /*a620*/  LDSM.16.M88.4 R16, [R216+0x8000] ;  /* 0x00800000d810783b */ /* 0x000fe80000000200 */
[----:B------:R-:W-:Y:S03]  /*a630*/  LDSM.16.M88.4 R12, [R216+0x8800] ;  /* 0x00880000d80c783b */ /* 0x000fe60000000200 */
[C---:B------:R-:W-:Y:S08]  /*a640*/  HMMA.16816.F32.BF16 R184, R4.reuse, R24, R176 ;  /* 0x0000001804b8723c */ /* 0x040ff000000418b0 */
[C---:B------:R-:W-:Y:S08]  /*a650*/  HMMA.16816.F32.BF16 R196, R4.reuse, R30, R180 ;  /* 0x0000001e04c4723c */ /* 0x040ff000000418b4 */
[----:B------:R-:W-:Y:S01]  /*a660*/  HMMA.16816.F32.BF16 R20, R4, R26, R32 ;  /* 0x0000001a0414723c */ /* 0x000fe20000041820 */
[----:B------:R-:W1:Y:S07]  /*a670*/  LDSM.16.M88.4 R4, [R218+0x2000] ;  /* 0x00200000da04783b */ /* 0x000e6e0000000200 */
[C---:B---3--:R-:W-:Y:S08]  /*a680*/  HMMA.16816.F32.BF16 R232, R8.reuse, R28, R192 ;  /* 0x0000001c08e8723c */ /* 0x048ff000000418c0 */
[C---:B------:R-:W-:Y:S08]  /*a690*/  HMMA.16816.F32.BF16 R188, R8.reuse, R24, R188 ;  /* 0x0000001808bc723c */ /* 0x040ff000000418bc */
[C---:B------:R-:W-:Y:S01]  /*a6a0*/  HMMA.16816.F32.BF16 R180, R8.reuse, R30, R204 ;  /* 0x0000001e08b4723c */ /* 0x040fe200000418cc */
[----:B------:R-:W-:Y:S07]  /*a6b0*/  LDSM.16.M88.4 R28, [R215] ;  /* 0x00000000d71c783b */ /* 0x000fee0000000200 */
[----:B------:R-:W-:Y:S01]  /*a6c0*/  HMMA.16816.F32.BF16 R32, R8, R26, R140 ;  /* 0x0000001a0820723c */ /* 0x000fe2000004188c */
[----:B------:R-:W3:Y:S07]  /*a6d0*/  LDSM.16.M88.4 R8, [R218] ;  /* 0x00000000da08783b */ /* 0x000eee0000000200 */
[C---:B-1----:R-:W-:Y:S08]  /*a6e0*/  HMMA.16816.F32.BF16 R176, R4.reuse, R16, R200 ;  /* 0x0000001004b0723c */ /* 0x042ff000000418c8 */
[C---:B------:R-:W-:Y:S08]  /*a6f0*/  HMMA.16816.F32.BF16 R192, R4.reuse, R12, R184 ;  /* 0x0000000c04c0723c */ /* 0x040ff000000418b8 */
[C---:B------:R-:W-:Y:S08]  /*a700*/  HMMA.16816.F32.BF16 R140, R4.reuse, R18, R196 ;  /* 0x00000012048c723c */ /* 0x040ff000000418c4 */
[----:B------:R-:W-:Y:S01]  /*a710*/  HMMA.16816.F32.BF16 R24, R4, R14, R20 ;  /* 0x0000000e0418723c */ /* 0x000fe20000041814 */
[----:B------:R-:W1:Y:S04]  /*a720*/  LDSM.16.M88.4 R4, [R217+0x2000] ;  /* 0x00200000d904783b */ /* 0x000e680000000200 */
[----:B------:R-:W4:Y:S03]  /*a730*/  LDSM.16.M88.4 R20, [R215+0x800] ;  /* 0x00080000d714783b */ /* 0x000f260000000200 */
[C---:B---3--:R-:W-:Y:S08]  /*a740*/  HMMA.16816.F32.BF16 R200, R8.reuse, R18, R180 ;  /* 0x0000001208c8723c */ /* 0x048ff000000418b4 */
[C---:B------:R-:W-:Y:S08]  /*a750*/  HMMA.16816.F32.BF16 R196, R8.reuse, R12, R188 ;  /* 0x0000000c08c4723c */ /* 0x040ff000000418bc */
[C---:B------:R-:W-:Y:S01]  /*a760*/  HMMA.16816.F32.BF16 R232, R8.reuse, R16, R232 ;  /* 0x0000001008e8723c */ /* 0x040fe200000418e8 */
[----:B------:R-:W-:Y:S07]  /*a770*/  LDSM.16.M88.4 R16, [R208+0x9000] ;  /* 0x00900000d010783b */ /* 0x000fee0000000200 */
[----:B------:R-:W-:Y:S01]  /*a780*/  HMMA.16816.F32.BF16 R188, R8, R14, R32 ;  /* 0x0000000e08bc723c */ /* 0x000fe20000041820 */
[----:B------:R-:W3:Y:S04]  /*a790*/  LDSM.16.M88.4 R8, [R217] ;  /* 0x00000000d908783b */ /* 0x000ee80000000200 */
[----:B------:R-:W-:Y:S03]  /*a7a0*/  LDSM.16.M88.4 R12, [R210+0x4000] ;  /* 0x00400000d20c783b */ /* 0x000fe60000000200 */
[C---:B-1----:R-:W-:Y:S08]  /*a7b0*/  HMMA.16816.F32.BF16 R184, R4.reuse, R28, R176 ;  /* 0x0000001c04b8723c */ /* 0x042ff000000418b0 */
[C---:B------:R-:W-:Y:S08]  /*a7c0*/  HMMA.16816.F32.BF16 R180, R4.reuse, R30, R140 ;  /* 0x0000001e04b4723c */ /* 0x040ff0000004188c */
[C---:B----4-:R-:W-:Y:S08]  /*a7d0*/  HMMA.16816.F32.BF16 R176, R4.reuse, R20, R192 ;  /* 0x0000001404b0723c */ /* 0x050ff000000418c0 */
[-C--:B------:R-:W-:Y:S01]  /*a7e0*/  HMMA.16816.F32.BF16 R140, R4, R22.reuse, R24 ;  /* 0x00000016048c723c */ /* 0x080fe20000041818 */
[----:B------:R-:W1:Y:S04]  /*a7f0*/  LDSM.16.M88.4 R4, [R210+0x6000] ;  /* 0x00600000d204783b */ /* 0x000e680000000200 */
[----:B------:R-:W4:Y:S03]  /*a800*/  LDSM.16.M88.4 R24, [R208+0x9800] ;  /* 0x00980000d018783b */ /* 0x000f260000000200 */
[C---:B---3--:R-:W-:Y:S08]  /*a810*/  HMMA.16816.F32.BF16 R192, R8.reuse, R22, R188 ;  /* 0x0000001608c0723c */ /* 0x048ff000000418bc */
[C---:B------:R-:W-:Y:S01]  /*a820*/  HMMA.16816.F32.BF16 R196, R8.reuse, R20, R196 ;  /* 0x0000001408c4723c */ /* 0x040fe200000418c4 */
[----:B------:R-:W-:Y:S07]  /*a830*/  LDSM.16.M88.4 R20, [R221] ;  /* 0x00000000dd14783b */ /* 0x000fee0000000200 */
[C---:B------:R-:W-:Y:S07]  /*a840*/  HMMA.16816.F32.BF16 R32, R8.reuse, R28, R232 ;  /* 0x0000001c0820723c */ /* 0x040fee00000418e8 */
[----:B------:R-:W-:Y:S01]  /*a850*/  IMAD.MOV.U32 R234, RZ, RZ, R132 ;  /* 0x000000ffffea7224 */ /* 0x000fe200078e0084 */
[----:B------:R-:W-:Y:S01]  /*a860*/  HMMA.16816.F32.BF16 R200, R8, R30, R200 ;  /* 0x0000001e08c8723c */ /* 0x000fe200000418c8 */
[----:B------:R-:W-:Y:S01]  /*a870*/  LDSM.16.M88.4 R28, [R220] ;  /* 0x00000000dc1c783b */ /* 0x000fe20000000200 */
[----:B------:R-:W-:-:S03]  /*a880*/  IMAD.MOV.U32 R235, RZ, RZ, R133 ;  /* 0x000000ffffeb7224 */ /* 0x000fc600078e0085 */
[----:B------:R-:W3:Y:S03]  /*a890*/  LDSM.16.M88.4 R8, [R212+0x4000] ;  /* 0x00400000d408783b */ /* 0x000ee60000000200 */
[C---:B-1----:R-:W-:Y:S08]  /*a8a0*/  HMMA.16816.F32.BF16 R188, R4.reuse, R16, R184 ;  /* 0x0000001004bc723c */ /* 0x042ff000000418b8 */
[C---:B------:R-:W-:Y:S08]  /*a8b0*/  HMMA.16816.F32.BF16 R184, R4.reuse, R18, R180 ;  /* 0x0000001204b8723c */ /* 0x040ff000000418b4 */
[C---:B----4-:R-:W-:Y:S08]  /*a8c0*/  HMMA.16816.F32.BF16 R176, R4.reuse, R24, R176 ;  /* 0x0000001804b0723c */ /* 0x050ff000000418b0 */
        /* <DEDUP_REMOVED lines=8> */
[----:B------:R-:W4:Y:S03]  /*a950*/  LDSM.16.M88.4 R12, [R218+0x4000] ;  /* 0x00400000da0c783b */ /* 0x000f260000000200 */
[-C--:B---3--:R-:W-:Y:S08]  /*a960*/  HMMA.16816.F32.BF16 R32, R8, R20.reuse, R32 ;  /* 0x000000140820723c */ /* 0x088ff00000041820 */
        /* <DEDUP_REMOVED lines=10> */
[----:B----4-:R-:W-:Y:S08]  /*aa10*/  HMMA.16816.F32.BF16 R28, R12, R24, R176 ;  /* 0x000000180c1c723c */ /* 0x010ff000000418b0 */
        /* <DEDUP_REMOVED lines=8> */
[----:B------:R-:W3:Y:S01]  /*aaa0*/  LDSM.16.M88.4 R16, [R215+0x1800] ;  /* 0x00180000d710783b */ /* 0x000ee20000000200 */
[----:B------:R-:W-:-:S04]  /*aab0*/  DEPBAR.LE SB0, 0x0 ;  /* 0x000080000000791a */ /* 0x000fc80000000000 */
[----:B------:R-:W-:Y:S08]  /*aac0*/  HMMA.16816.F32.BF16 R12, R12, R26, R196 ;  /* 0x0000001a0c0c723c */ /* 0x000ff000000418c4 */
[C---:B-1----:R-:W-:Y:S08]  /*aad0*/  HMMA.16816.F32.BF16 R192, R4.reuse, R20, R192 ;  /* 0x0000001404c0723c */ /* 0x042ff000000418c0 */
[----:B------:R-:W-:Y:S08]  /*aae0*/  HMMA.16816.F32.BF16 R188, R4, R22, R188 ;  /* 0x0000001604bc723c */ /* 0x000ff000000418bc */
[C---:B------:R-:W-:Y:S08]  /*aaf0*/  HMMA.16816.F32.BF16 R140, R8.reuse, R20, R140 ;  /* 0x00000014088c723c */ /* 0x040ff0000004188c */
[----:B------:R-:W-:Y:S08]  /*ab00*/  HMMA.16816.F32.BF16 R32, R8, R22, R32 ;  /* 0x000000160820723c */ /* 0x000ff00000041820 */
[C---:B---3--:R-:W-:Y:S08]  /*ab10*/  HMMA.16816.F32.BF16 R184, R4.reuse, R16, R184 ;  /* 0x0000001004b8723c */ /* 0x048ff000000418b8 */
[----:B------:R-:W-:Y:S08]  /*ab20*/  HMMA.16816.F32.BF16 R180, R4, R18, R180 ;  /* 0x0000001204b4723c */ /* 0x000ff000000418b4 */
[C---:B------:R-:W-:Y:S08]  /*ab30*/  HMMA.16816.F32.BF16 R28, R8.reuse, R16, R28 ;  /* 0x00000010081c723c */ /* 0x040ff0000004181c */
[----:B------:R-:W-:Y:S01]  /*ab40*/  HMMA.16816.F32.BF16 R20, R8, R18, R12 ;  /* 0x000000120814723c */ /* 0x000fe2000004180c */
[----:B------:R-:W-:Y:S06]  /*ab50*/  BAR.SYNC.DEFER_BLOCKING 0x0 ;  /* 0x0000000000007b1d */ /* 0x000fec0000010000 */
[----:B------:R-:W-:Y:S05]  /*ab60*/  @!P0 BRA `(.L_x_1052) ;  /* 0x0000019000008947 */ /* 0x000fea0003800000 */
[----:B--2---:R-:W2:Y:S01]  /*ab70*/  LDL.64 R132, [R1+0x18] ;  /* 0x0000180001847983 */ /* 0x004ea20000100a00 */
        /* <DEDUP_REMOVED lines=12> */
[----:B------:R-:W-:Y:S02]  /*ac40*/  LEA.HI.X R3, R4, R235, R3, 0x5, P1 ;  /* 0x000000eb04037211 */ /* 0x000fe400008f2c03 */
        /* <DEDUP_REMOVED lines=11> */
.L_x_1052:
[----:B--2---:R-:W-:-:S04]  /*ad00*/  MOV R0, UR20 ;  /* 0x0000001400007c02 */ /* 0x004fc80008000f00 */
        /* <DEDUP_REMOVED lines=43> */
[C---:B------:R-:W-:Y:S02]  /*afc0*/  ISETP.GE.AND P1, PT, R7.reuse, R228, PT ;  /* 0x000000e40700720c */ /* 0x040fe40003f26270 */
        /* <DEDUP_REMOVED lines=54> */
[----:B------:R-:W-:Y:S01]  /*b330*/  FMNMX.FTZ R6, R141, R9, !PT ;  /* 0x000000098d067209 */ /* 0x000fe20007810000 */
[----:B------:R-:W-:Y:S01]  /*b340*/  SHFL.BFLY PT, R25, R5, 0x1, 0x1f ;  /* 0x0c201f0005197f89 */ /* 0x000fe200000e0000 */
[----:B------:R-:W-:-:S02]  /*b350*/  FMNMX.FTZ R4, R19, R4, !PT ;  /* 0x0000000413047209 */ /* 0x000fc40007810000 */
[----:B------:R-:W-:Y:S02]  /*b360*/  FSEL R140, R23, -INF , !P5 ;  /* 0xff800000178c7808 */ /* 0x000fe40006800000 */
[----:B------:R-:W-:Y:S02]  /*b370*/  FMNMX.FTZ R9, R133, R6, !PT ;  /* 0x0000000685097209 */ /* 0x000fe40007810000 */
[----:B------:R-:W-:Y:S02]  /*b380*/  FSEL R13, R189, -INF , !P1 ;  /* 0xff800000bd0d7808 */ /* 0x000fe40004800000 */
[C---:B------:R-:W-:Y:S02]  /*b390*/  ISETP.GE.AND P5, PT, R3.reuse, R229, PT ;  /* 0x000000e50300720c */ /* 0x040fe40003fa6270 */
[----:B------:R-:W-:Y:S02]  /*b3a0*/  FMNMX.FTZ R6, R12, R4, !PT ;  /* 0x000000040c067209 */ /* 0x000fe40007810000 */
[----:B------:R-:W-:-:S02]  /*b3b0*/  ISETP.GE.AND P1, PT, R3, R228, PT ;  /* 0x000000e40300720c */ /* 0x000fc40003f26270 */
[----:B------:R-:W-:Y:S02]  /*b3c0*/  FSEL R132, R184, -INF , !P6 ;  /* 0xff800000b8847808 */ /* 0x000fe40007000000 */
[----:B------:R-:W-:Y:S02]  /*b3d0*/  ISETP.LT.OR P5, PT, R3, R225, P5 ;  /* 0x000000e10300720c */ /* 0x000fe40002fa1670 */
[----:B------:R-:W-:Y:S02]  /*b3e0*/  ISETP.GE.AND P6, PT, R2, R229, PT ;  /* 0x000000e50200720c */ /* 0x000fe40003fc6270 */
[----:B------:R-:W-:Y:S02]  /*b3f0*/  FMNMX.FTZ R6, R13, R6, !PT ;  /* 0x000000060d067209 */ /* 0x000fe40007810000 */
[----:B------:R-:W-:Y:S02]  /*b400*/  FMNMX.FTZ R4, R140, R9, !PT ;  /* 0x000000098c047209 */ /* 0x000fe40007810000 */
[----:B------:R-:W-:-:S02]  /*b410*/  ISETP.LT.OR P1, PT, R3, R224, P1 ;  /* 0x000000e00300720c */ /* 0x000fc40000f21670 */
[----:B------:R-:W-:Y:S01]  /*b420*/  FSEL R176, R185, -INF , !P5 ;  /* 0xff800000b9b07808 */ /* 0x000fe20006800000 */
[----:B------:R-:W1:Y:S01]  /*b430*/  SHFL.BFLY PT, R23, R4, 0x2, 0x1f ;  /* 0x0c401f0004177f89 */ /* 0x000e6200000e0000 */
[----:B------:R-:W-:Y:S02]  /*b440*/  ISETP.LT.OR P6, PT, R2, R225, P6 ;  /* 0x000000e10200720c */ /* 0x000fe400037c1670 */
[----:B------:R-:W-:Y:S02]  /*b450*/  FMNMX.FTZ R3, R132, R6, !PT ;  /* 0x0000000684037209 */ /* 0x000fe40007810000 */
[----:B------:R-:W-:Y:S02]  /*b460*/  FMNMX.FTZ R6, R137, R11, !PT ;  /* 0x0000000b89067209 */ /* 0x000fe40007810000 */
[----:B------:R-:W-:Y:S02]  /*b470*/  FSEL R177, R180, -INF , !P6 ;  /* 0xff800000b4b17808 */ /* 0x000fe40007000000 */
[----:B------:R-:W-:-:S02]  /*b480*/  FMNMX.FTZ R22, R176, R3, !PT ;  /* 0x00000003b0167209 */ /* 0x000fc40007810000 */
[----:B------:R-:W-:Y:S02]  /*b490*/  FSEL R9, R190, -INF , !P4 ;  /* 0xff800000be097808 */ /* 0x000fe40006000000 */
[----:B------:R-:W-:Y:S02]  /*b4a0*/  FMNMX.FTZ R3, R21, R6, !PT ;  /* 0x0000000615037209 */ /* 0x000fe40007810000 */
[----:B------:R-:W-:Y:S02]  /*b4b0*/  ISETP.GE.AND P5, PT, R0, R229, PT ;  /* 0x000000e50000720c */ /* 0x000fe40003fa6270 */
[----:B------:R-:W-:Y:S02]  /*b4c0*/  FMNMX.FTZ R6, R177, R22, !PT ;  /* 0x00000016b1067209 */ /* 0x000fe40007810000 */
[----:B------:R-:W-:Y:S02]  /*b4d0*/  FSEL R22, R191, -INF , !P3 ;  /* 0xff800000bf167808 */ /* 0x000fe40005800000 */
[----:B------:R-:W-:-:S02]  /*b4e0*/  FMNMX.FTZ R3, R9, R3, !PT ;  /* 0x0000000309037209 */ /* 0x000fc40007810000 */
[----:B------:R-:W-:Y:S02]  /*b4f0*/  ISETP.LT.OR P5, PT, R0, R225, P5 ;  /* 0x000000e10000720c */ /* 0x000fe40002fa1670 */
[----:B------:R-:W-:Y:S02]  /*b500*/  ISETP.GE.AND P4, PT, R2, R228, PT ;  /* 0x000000e40200720c */ /* 0x000fe40003f86270 */
[----:B------:R-:W-:Y:S02]  /*b510*/  FSEL R180, R186, -INF , !P2 ;  /* 0xff800000bab47808 */ /* 0x000fe40005000000 */
[----:B------:R-:W-:Y:S02]  /*b520*/  FMNMX.FTZ R3, R22, R3, !PT ;  /* 0x0000000316037209 */ /* 0x000fe40007810000 */
[----:B------:R-:W-:Y:S02]  /*b530*/  FSEL R181, R181, -INF , !P5 ;  /* 0xff800000b5b57808 */ /* 0x000fe40006800000 */
[----:B------:R-:W-:-:S02]  /*b540*/  FSEL R187, R187, -INF , !P1 ;  /* 0xff800000bbbb7808 */ /* 0x000fc40004800000 */
[----:B------:R-:W-:Y:S02]  /*b550*/  ISETP.GE.AND P1, PT, R0, R228, PT ;  /* 0x000000e40000720c */ /* 0x000fe40003f26270 */
[----:B------:R-:W-:Y:S02]  /*b560*/  ISETP.LT.OR P4, PT, R2, R224, P4 ;  /* 0x000000e00200720c */ /* 0x000fe40002781670 */
[----:B------:R-:W-:Y:S02]  /*b570*/  FMNMX.FTZ R3, R180, R3, !PT ;  /* 0x00000003b4037209 */ /* 0x000fe40007810000 */
[----:B------:R-:W-:Y:S02]  /*b580*/  FMNMX.FTZ R6, R181, R6, !PT ;  /* 0x00000006b5067209 */ /* 0x000fe40007810000 */
[----:B------:R-:W-:Y:S02]  /*b590*/  ISETP.LT.OR P1, PT, R0, R224, P1 ;  /* 0x000000e00000720c */ /* 0x000fe40000f21670 */
[----:B------:R-:W-:Y:S01]  /*b5a0*/  FSEL R186, R182, -INF , !P4 ;  /* 0xff800000b6ba7808 */ /* 0x000fe20006000000 */
[----:B------:R-:W2:Y:S01]  /*b5b0*/  SHFL.BFLY PT, R24, R6, 0x2, 0x1f ;  /* 0x0c401f0006187f89 */ /* 0x000ea200000e0000 */
[----:B------:R-:W-:-:S02]  /*b5c0*/  FMNMX.FTZ R0, R187, R3, !PT ;  /* 0x00000003bb007209 */ /* 0x000fc40007810000 */
[----:B------:R-:W-:Y:S02]  /*b5d0*/  FSEL R185, R183, -INF , !P1 ;  /* 0xff800000b7b97808 */ /* 0x000fe40004800000 */
[----:B------:R-:W-:Y:S02]  /*b5e0*/  FMNMX.FTZ R0, R186, R0, !PT ;  /* 0x00000000ba007209 */ /* 0x000fe40007810000 */
[----:B-1----:R-:W-:Y:S02]  /*b5f0*/  FMNMX.FTZ R2, R4, R23, !PT ;  /* 0x0000001704027209 */ /* 0x002fe40007810000 */
[----:B------:R-:W-:Y:S02]  /*b600*/  FMNMX.FTZ R4, R185, R0, !PT ;  /* 0x00000000b9047209 */ /* 0x000fe40007810000 */
[----:B------:R-:W-:Y:S01]  /*b610*/  FMNMX.FTZ R207, R5, R25, !PT ;  /* 0x0000001905cf7209 */ /* 0x000fe20007810000 */
[----:B------:R-:W1:Y:S03]  /*b620*/  SHFL.BFLY PT, R23, R2, 0x1, 0x1f ;  /* 0x0c201f0002177f89 */ /* 0x000e6600000e0000 */
[C---:B------:R-:W-:Y:S01]  /*b630*/  FSETP.NEU.FTZ.AND P4, PT, R207.reuse, -INF , PT ;  /* 0xff800000cf00780b */ /* 0x040fe20003f9d000 */
[----:B------:R-:W3:Y:S01]  /*b640*/  SHFL.BFLY PT, R5, R4, 0x2, 0x1f ;  /* 0x0c401f0004057f89 */ /* 0x000ee200000e0000 */
[----:B------:R-:W-:-:S05]  /*b650*/  FMUL.FTZ R3, R207, c[0x0][0x23c] ;  /* 0x00008f00cf037a20 */ /* 0x000fca0000410000 */
[----:B------:R-:W-:Y:S02]  /*b660*/  FSEL R3, R3, RZ, P4 ;  /* 0x000000ff03037208 */ /* 0x000fe40002000000 */
[----:B--2---:R-:W-:Y:S02]  /*b670*/  FMNMX.FTZ R0, R6, R24, !PT ;  /* 0x0000001806007209 */ /* 0x004fe40007810000 */
[----:B------:R-:W-:Y:S01]  /*b680*/  LDSM.16.MT88.4 R24, [R209+0xa000] ;  /* 0x00a00000d118783b */ /* 0x000fe20000004200 */
[--C-:B------:R-:W-:Y:S02]  /*b690*/  FFMA.FTZ R16, R16, c[0x0][0x23c], -R3.reuse ;  /* 0x00008f0010107a23 */ /* 0x100fe40000010803 */
[--C-:B------:R-:W-:Y:S01]  /*b6a0*/  FFMA.FTZ R8, R8, c[0x0][0x23c], -R3.reuse ;  /* 0x00008f0008087a23 */ /* 0x100fe20000010803 */
[----:B------:R-:W2:Y:S01]  /*b6b0*/  SHFL.BFLY PT, R6, R0, 0x1, 0x1f ;  /* 0x0c201f0000067f89 */ /* 0x000ea200000e0000 */
[----:B------:R-:W-:Y:S01]  /*b6c0*/  MUFU.EX2 R233, R16 ;  /* 0x0000001000e97308 */ /* 0x000fe20000000800 */
[----:B------:R-:W-:-:S02]  /*b6d0*/  FFMA.FTZ R18, R18, c[0x0][0x23c], -R3 ;  /* 0x00008f0012127a23 */ /* 0x000fc40000010803 */
[----:B------:R-:W-:Y:S01]  /*b6e0*/  FFMA.FTZ R17, R17, c[0x0][0x23c], -R3 ;  /* 0x00008f0011117a23 */ /* 0x000fe20000010803 */
[----:B-1----:R-:W-:-:S04]  /*b6f0*/  FMNMX.FTZ R206, R2, R23, !PT ;  /* 0x0000001702ce7209 */ /* 0x002fc80007810000 */
[----:B------:R-:W-:Y:S01]  /*b700*/  MUFU.EX2 R232, R8 ;  /* 0x0000000800e87308 */ /* 0x000fe20000000800 */
[----:B---3--:R-:W-:Y:S01]  /*b710*/  FMNMX.FTZ R4, R4, R5, !PT ;  /* 0x0000000504047209 */ /* 0x008fe20007810000 */
[C---:B------:R-:W-:Y:S01]  /*b720*/  FMUL.FTZ R2, R206.reuse, c[0x0][0x23c] ;  /* 0x00008f00ce027a20 */ /* 0x040fe20000410000 */
[----:B------:R-:W-:-:S03]  /*b730*/  FSETP.NEU.FTZ.AND P3, PT, R206, -INF , PT ;  /* 0xff800000ce00780b */ /* 0x000fc60003f7d000 */
[----:B------:R-:W1:Y:S01]  /*b740*/  SHFL.BFLY PT, R5, R4, 0x1, 0x1f ;  /* 0x0c201f0004057f89 */ /* 0x000e6200000e0000 */
[----:B------:R-:W-:Y:S01]  /*b750*/  FSEL R2, R2, RZ, P3 ;  /* 0x000000ff02027208 */ /* 0x000fe20001800000 */
[----:B------:R-:W3:Y:S04]  /*b760*/  MUFU.EX2 R203, R18 ;  /* 0x0000001200cb7308 */ /* 0x000ee80000000800 */
[--C-:B------:R-:W-:Y:S02]  /*b770*/  FFMA.FTZ R20, R20, c[0x0][0x23c], -R2.reuse ;  /* 0x00008f0014147a23 */ /* 0x100fe40000010802 */
[--C-:B------:R-:W-:Y:S01]  /*b780*/  FFMA.FTZ R15, R15, c[0x0][0x23c], -R2.reuse ;  /* 0x00008f000f0f7a23 */ /* 0x100fe20000010802 */
[----:B--2---:R-:W-:Y:S01]  /*b790*/  FMNMX.FTZ R205, R0, R6, !PT ;  /* 0x0000000600cd7209 */ /* 0x004fe20007810000 */
[----:B------:R-:W-:Y:S01]  /*b7a0*/  MUFU.EX2 R201, R20 ;  /* 0x0000001400c97308 */ /* 0x000fe20000000800 */
[----:B------:R-:W-:-:S02]  /*b7b0*/  FFMA.FTZ R14, R14, c[0x0][0x23c], -R2 ;  /* 0x00008f000e0e7a23 */ /* 0x000fc40000010802 */
[C---:B------:R-:W-:Y:S01]  /*b7c0*/  FSETP.NEU.FTZ.AND P2, PT, R205.reuse, -INF , PT ;  /* 0xff800000cd00780b */ /* 0x040fe20003f5d000 */
[----:B------:R-:W-:Y:S02]  /*b7d0*/  FMUL.FTZ R0, R205, c[0x0][0x23c] ;  /* 0x00008f00cd007a20 */ /* 0x000fe40000410000 */
[----:B------:R-:W-:Y:S01]  /*b7e0*/  FFMA.FTZ R7, R7, c[0x0][0x23c], -R2 ;  /* 0x00008f0007077a23 */ /* 0x000fe20000010802 */
[----:B------:R-:W-:Y:S01]  /*b7f0*/  FSEL R6, R205, RZ, P2 ;  /* 0x000000ffcd067208 */ /* 0x000fe20001000000 */
[----:B------:R-:W-:Y:S01]  /*b800*/  MUFU.EX2 R198, R15 ;  /* 0x0000000f00c67308 */ /* 0x000fe20000000800 */
[----:B------:R-:W-:Y:S02]  /*b810*/  FSEL R0, R0, RZ, P2 ;  /* 0x000000ff00007208 */ /* 0x000fe40001000000 */
[----:B---3--:R-:W-:Y:S02]  /*b820*/  F2FP.BF16.PACK_AB R8, R203, R232 ;  /* 0x000000e8cb08723e */ /* 0x008fe400000010ff */
[----:B-1----:R-:W-:Y:S01]  /*b830*/  FMNMX.FTZ R204, R4, R5, !PT ;  /* 0x0000000504cc7209 */ /* 0x002fe20007810000 */
[----:B------:R-:W-:-:S02]  /*b840*/  FFMA.FTZ R12, R12, c[0x0][0x23c], -R0 ;  /* 0x00008f000c0c7a23 */ /* 0x000fc40000010800 */
[----:B------:R-:W-:Y:S01]  /*b850*/  MUFU.EX2 R200, R14 ;  /* 0x0000000e00c87308 */ /* 0x000fe20000000800 */
[--C-:B------:R-:W-:Y:S01]  /*b860*/  FFMA.FTZ R13, R13, c[0x0][0x23c], -R0.reuse ;  /* 0x00008f000d0d7a23 */ /* 0x100fe20000010800 */
[C---:B------:R-:W-:Y:S01]  /*b870*/  FSETP.NEU.FTZ.AND P1, PT, R204.reuse, -INF , PT ;  /* 0xff800000cc00780b */ /* 0x040fe20003f3d000 */
[----:B------:R-:W-:Y:S02]  /*b880*/  FMUL.FTZ R4, R204, c[0x0][0x23c] ;  /* 0x00008f00cc047a20 */ /* 0x000fe40000410000 */
[--C-:B------:R-:W-:Y:S02]  /*b890*/  FFMA.FTZ R10, R10, c[0x0][0x23c], -R0.reuse ;  /* 0x00008f000a0a7a23 */ /* 0x100fe40000010800 */
[----:B------:R-:W-:Y:S01]  /*b8a0*/  FFMA.FTZ R19, R19, c[0x0][0x23c], -R0 ;  /* 0x00008f0013137a23 */ /* 0x000fe20000010800 */
[----:B------:R1:W-:Y:S08]  /*b8b0*/  MUFU.EX2 R190, R12 ;  /* 0x0000000c00be7308 */ /* 0x0003f00000000800 */
[----:B------:R-:W-:Y:S01]  /*b8c0*/  MUFU.EX2 R191, R13 ;  /* 0x0000000d00bf7308 */ /* 0x000fe20000000800 */
[----:B-1----:R-:W-:-:S07]  /*b8d0*/  FSEL R12, R4, RZ, P1 ;  /* 0x000000ff040c7208 */ /* 0x002fce0000800000 */
[----:B------:R-:W-:Y:S01]  /*b8e0*/  MUFU.EX2 R202, R17 ;  /* 0x0000001100ca7308 */ /* 0x000fe20000000800 */
[----:B------:R-:W-:Y:S01]  /*b8f0*/  FSEL R4, R207, RZ, P4 ;  /* 0x000000ffcf047208 */ /* 0x000fe20002000000 */
[----:B------:R-:W-:-:S04]  /*b900*/  FFMA.FTZ R21, R21, c[0x0][0x23c], -R12 ;  /* 0x00008f0015157a23 */ /* 0x000fc8000001080c */
[----:B------:R-:W-:Y:S01]  /*b910*/  FADD.FTZ R5, R136, -R4 ;  /* 0x8000000488057221 */ /* 0x000fe20000010000 */
[----:B------:R-:W-:Y:S01]  /*b920*/  FSEL R4, R206, RZ, P3 ;  /* 0x000000ffce047208 */ /* 0x000fe20001800000 */
[----:B------:R-:W-:Y:S01]  /*b930*/  FFMA.FTZ R22, R22, c[0x0][0x23c], -R12 ;  /* 0x00008f0016167a23 */ /* 0x000fe2000001080c */
[----:B------:R-:W-:Y:S01]  /*b940*/  MUFU.EX2 R184, R21 ;  /* 0x0000001500b87308 */ /* 0x000fe20000000800 */
[----:B------:R-:W-:Y:S02]  /*b950*/  FMUL.FTZ R5, R5, c[0x0][0x23c] ;  /* 0x00008f0005057a20 */ /* 0x000fe40000410000 */
[----:B------:R-:W-:Y:S02]  /*b960*/  FADD.FTZ R4, R135, -R4 ;  /* 0x8000000487047221 */ /* 0x000fe40000010000 */
[--C-:B------:R-:W-:Y:S02]  /*b970*/  FFMA.FTZ R11, R11, c[0x0][0x23c], -R12.reuse ;  /* 0x00008f000b0b7a23 */ /* 0x100fe4000001080c */
[----:B------:R-:W-:Y:S01]  /*b980*/  FMUL.FTZ R15, R4, c[0x0][0x23c] ;  /* 0x00008f00040f7a20 */ /* 0x000fe20000410000 */
[----:B------:R1:W-:Y:S01]  /*b990*/  MUFU.EX2 R136, R22 ;  /* 0x0000001600887308 */ /* 0x0003e20000000800 */
[----:B------:R-:W-:Y:S01]  /*b9a0*/  FSEL R4, R204, RZ, P1 ;  /* 0x000000ffcc047208 */ /* 0x000fe20000800000 */
[----:B------:R-:W-:-:S04]  /*b9b0*/  FFMA.FTZ R9, R9, c[0x0][0x23c], -R12 ;  /* 0x00008f0009097a23 */ /* 0x000fc8000001080c */
[----:B------:R-:W-:Y:S02]  /*b9c0*/  FADD.FTZ R4, R137, -R4 ;  /* 0x8000000489047221 */ /* 0x000fe40000010000 */
[----:B------:R2:W3:Y:S02]  /*b9d0*/  MUFU.EX2 R16, R5 ;  /* 0x0000000500107308 */ /* 0x0004e40000000800 */
[----:B------:R-:W-:Y:S01]  /*b9e0*/  FMUL.FTZ R4, R4, c[0x0][0x23c] ;  /* 0x00008f0004047a20 */ /* 0x000fe20000410000 */
[----:B-1----:R-:W1:Y:S05]  /*b9f0*/  LDSM.16.MT88.4 R20, [R211+0xa000] ;  /* 0x00a00000d314783b */ /* 0x002e6a0000004200 */
[----:B------:R-:W4:Y:S01]  /*ba00*/  MUFU.EX2 R199, R7 ;  /* 0x0000000700c77308 */ /* 0x000f220000000800 */
[----:B--2---:R-:W-:-:S07]  /*ba10*/  FADD.FTZ R5, R134, -R6 ;  /* 0x8000000686057221 */ /* 0x004fce0000010000 */
[----:B------:R2:W-:Y:S01]  /*ba20*/  MUFU.EX2 R189, R10 ;  /* 0x0000000a00bd7308 */ /* 0x0005e20000000800 */
[----:B---3--:R-:W-:Y:S01]  /*ba30*/  FMUL.FTZ R144, R144, R16 ;  /* 0x0000001090907220 */ /* 0x008fe20000410000 */
[----:B------:R-:W-:Y:S01]  /*ba40*/  F2FP.BF16.PACK_AB R6, R191, R190 ;  /* 0x000000bebf06723e */ /* 0x000fe200000010ff */
[----:B------:R-:W-:Y:S02]  /*ba50*/  FMUL.FTZ R5, R5, c[0x0][0x23c] ;  /* 0x00008f0005057a20 */ /* 0x000fe40000410000 */
[-C--:B------:R-:W-:Y:S02]  /*ba60*/  FMUL.FTZ R145, R145, R16.reuse ;  /* 0x0000001091917220 */ /* 0x080fe40000410000 */
[-C--:B------:R-:W-:Y:S01]  /*ba70*/  FMUL.FTZ R156, R156, R16.reuse ;  /* 0x000000109c9c7220 */ /* 0x080fe20000410000 */
[----:B------:R-:W-:Y:S01]  /*ba80*/  MUFU.EX2 R188, R19 ;  /* 0x0000001300bc7308 */ /* 0x000fe20000000800 */
[-C--:B------:R-:W-:Y:S02]  /*ba90*/  FMUL.FTZ R157, R157, R16.reuse ;  /* 0x000000109d9d7220 */ /* 0x080fe40000410000 */
[----:B------:R-:W-:-:S02]  /*baa0*/  FMUL.FTZ R172, R172, R16 ;  /* 0x00000010acac7220 */ /* 0x000fc40000410000 */
[-C--:B------:R-:W-:Y:S02]  /*bab0*/  FMUL.FTZ R173, R173, R16.reuse ;  /* 0x00000010adad7220 */ /* 0x080fe40000410000 */
[----:B------:R-:W-:Y:S01]  /*bac0*/  FMUL.FTZ R160, R160, R16 ;  /* 0x00000010a0a07220 */ /* 0x000fe20000410000 */
[----:B------:R3:W-:Y:S01]  /*bad0*/  MUFU.EX2 R182, R11 ;  /* 0x0000000b00b67308 */ /* 0x0007e20000000800 */
[----:B--2---:R-:W-:Y:S01]  /*bae0*/  F2FP.BF16.PACK_AB R10, R233, R202 ;  /* 0x000000cae90a723e */ /* 0x004fe200000010ff */
[-C--:B------:R-:W-:Y:S02]  /*baf0*/  FMUL.FTZ R161, R161, R16.reuse ;  /* 0x00000010a1a17220 */ /* 0x080fe40000410000 */
[-C--:B------:R-:W-:Y:S02]  /*bb00*/  FMUL.FTZ R36, R36, R16.reuse ;  /* 0x0000001024247220 */ /* 0x080fe40000410000 */
[-C--:B------:R-:W-:Y:S02]  /*bb10*/  FMUL.FTZ R37, R37, R16.reuse ;  /* 0x0000001025257220 */ /* 0x080fe40000410000 */
[----:B------:R4:W2:Y:S01]  /*bb20*/  MUFU.EX2 R183, R9 ;  /* 0x0000000900b77308 */ /* 0x0008a20000000800 */
[----:B------:R-:W-:-:S02]  /*bb30*/  FMUL.FTZ R80, R80, R16 ;  /* 0x0000001050507220 */ /* 0x000fc40000410000 */
[-C--:B------:R-:W-:Y:S02]  /*bb40*/  FMUL.FTZ R81, R81, R16.reuse ;  /* 0x0000001051517220 */ /* 0x080fe40000410000 */
[-C--:B------:R-:W-:Y:S02]  /*bb50*/  FMUL.FTZ R64, R64, R16.reuse ;  /* 0x0000001040407220 */ /* 0x080fe40000410000 */
[----:B------:R-:W-:Y:S01]  /*bb60*/  FMUL.FTZ R65, R65, R16 ;  /* 0x0000001041417220 */ /* 0x000fe20000410000 */
[----:B------:R-:W5:Y:S01]  /*bb70*/  MUFU.EX2 R15, R15 ;  /* 0x0000000f000f7308 */ /* 0x000f620000000800 */
[----:B---3--:R-:W-:Y:S01]  /*bb80*/  F2FP.BF16.PACK_AB R11, R201, R200 ;  /* 0x000000c8c90b723e */ /* 0x008fe200000010ff */
[-C--:B------:R-:W-:Y:S02]  /*bb90*/  FMUL.FTZ R68, R68, R16.reuse ;  /* 0x0000001044447220 */ /* 0x080fe40000410000 */
[-C--:B------:R-:W-:Y:S02]  /*bba0*/  FMUL.FTZ R69, R69, R16.reuse ;  /* 0x0000001045457220 */ /* 0x080fe40000410000 */
[----:B------:R-:W-:-:S02]  /*bbb0*/  FMUL.FTZ R52, R52, R16 ;  /* 0x0000001034347220 */ /* 0x000fc40000410000 */
[----:B------:R3:W1:Y:S01]  /*bbc0*/  MUFU.EX2 R14, R5 ;  /* 0x00000005000e7308 */ /* 0x0006620000000800 */
[----:B----4-:R-:W-:Y:S01]  /*bbd0*/  F2FP.BF16.PACK_AB R9, R198, R199 ;  /* 0x000000c7c609723e */ /* 0x010fe200000010ff */
[-C--:B------:R-:W-:Y:S01]  /*bbe0*/  FMUL.FTZ R53, R53, R16.reuse ;  /* 0x0000001035357220 */ /* 0x080fe20000410000 */
[----:B--2---:R-:W-:Y:S01]  /*bbf0*/  F2FP.BF16.PACK_AB R7, R136, R183 ;  /* 0x000000b78807723e */ /* 0x004fe200000010ff */
[-C--:B------:R-:W-:Y:S02]  /*bc00*/  FMUL.FTZ R96, R96, R16.reuse ;  /* 0x0000001060607220 */ /* 0x080fe40000410000 */
[----:B------:R-:W-:Y:S02]  /*bc10*/  FMUL.FTZ R97, R97, R16 ;  /* 0x0000001061617220 */ /* 0x000fe40000410000 */
[----:B------:R2:W4:Y:S01]  /*bc20*/  MUFU.EX2 R13, R4 ;  /* 0x00000004000d7308 */ /* 0x0005220000000800 */
[-C--:B-----5:R-:W-:Y:S02]  /*bc30*/  FMUL.FTZ R146, R146, R15.reuse ;  /* 0x0000000f92927220 */ /* 0x0a0fe40000410000 */
[----:B------:R-:W-:-:S02]  /*bc40*/  FMUL.FTZ R147, R147, R15 ;  /* 0x0000000f93937220 */ /* 0x000fc40000410000 */
[-C--:B------:R-:W-:Y:S02]  /*bc50*/  FMUL.FTZ R158, R158, R15.reuse ;  /* 0x0000000f9e9e7220 */ /* 0x080fe40000410000 */
[----:B------:R-:W-:Y:S01]  /*bc60*/  FMUL.FTZ R159, R159, R15 ;  /* 0x0000000f9f9f7220 */ /* 0x000fe20000410000 */
[----:B---3--:R-:W-:Y:S01]  /*bc70*/  F2FP.BF16.PACK_AB R5, R184, R182 ;  /* 0x000000b6b805723e */ /* 0x008fe200000010ff */
[-C--:B-1----:R-:W-:Y:S01]  /*bc80*/  FMUL.FTZ R148, R148, R14.reuse ;  /* 0x0000000e94947220 */ /* 0x082fe20000410000 */
[C---:B------:R-:W-:Y:S01]  /*bc90*/  HMMA.16816.F32.BF16 R144, R8.reuse, R24, R144 ;  /* 0x000000180890723c */ /* 0x040fe20000041890 */
[-C--:B------:R-:W-:Y:S02]  /*bca0*/  FMUL.FTZ R149, R149, R14.reuse ;  /* 0x0000000e95957220 */ /* 0x080fe40000410000 */
[-C--:B------:R-:W-:Y:S02]  /*bcb0*/  FMUL.FTZ R152, R152, R14.reuse ;  /* 0x0000000e98987220 */ /* 0x080fe40000410000 */
[----:B------:R-:W-:Y:S01]  /*bcc0*/  FMUL.FTZ R153, R153, R14 ;  /* 0x0000000e99997220 */ /* 0x000fe20000410000 */
[----:B--2---:R-:W-:Y:S01]  /*bcd0*/  F2FP.BF16.PACK_AB R4, R188, R189 ;  /* 0x000000bdbc04723e */ /* 0x004fe200000010ff */
[-C--:B----4-:R-:W-:Y:S01]  /*bce0*/  FMUL.FTZ R150, R150, R13.reuse ;  /* 0x0000000d96967220 */ /* 0x090fe20000410000 */
[----:B------:R-:W-:Y:S01]  /*bcf0*/  HMMA.16816.F32.BF16 R236, R8, R26, R156 ;  /* 0x0000001a08ec723c */ /* 0x000fe2000004189c */
[----:B------:R-:W-:-:S02]  /*bd00*/  FMUL.FTZ R151, R151, R13 ;  /* 0x0000000d97977220 */ /* 0x000fc40000410000 */
[-C--:B------:R-:W-:Y:S02]  /*bd10*/  FMUL.FTZ R154, R154, R13.reuse ;  /* 0x0000000d9a9a7220 */ /* 0x080fe40000410000 */
[----:B------:R-:W-:Y:S02]  /*bd20*/  FMUL.FTZ R155, R155, R13 ;  /* 0x0000000d9b9b7220 */ /* 0x000fe40000410000 */
        /* <DEDUP_REMOVED lines=124> */
[----:B------:R-:W-:Y:S01]  /*c4f0*/  FFMA.FTZ R4, R178, c[0x0][0x23c], -R3 ;  /* 0x00008f00b2047a23 */ /* 0x000fe20000010803 */
[C---:B------:R-:W-:Y:S01]  /*c500*/  HMMA.16816.F32.BF16 R192, R8.reuse, R26, R80 ;  /* 0x0000001a08c0723c */ /* 0x040fe20000041850 */
[----:B------:R-:W-:Y:S01]  /*c510*/  MOV R5, R143 ;  /* 0x0000008f00057202 */ /* 0x000fe20000000f00 */
[----:B------:R-:W-:Y:S01]  /*c520*/  IMAD.MOV.U32 R6, RZ, RZ, R137 ;  /* 0x000000ffff067224 */ /* 0x000fe200078e0089 */
[----:B------:R1:W-:Y:S01]  /*c530*/  MUFU.EX2 R26, R4 ;  /* 0x00000004001a7308 */ /* 0x0003e20000000800 */
[----:B------:R-:W-:Y:S01]  /*c540*/  MOV R7, R135 ;  /* 0x0000008700077202 */ /* 0x000fe20000000f00 */
[----:B------:R-:W-:Y:S01]  /*c550*/  FMUL.FTZ R85, R85, R16 ;  /* 0x0000001055557220 */ /* 0x000fe20000410000 */
[----:B------:R-:W-:Y:S01]  /*c560*/  MOV R137, R204 ;  /* 0x000000cc00897202 */ /* 0x000fe20000000f00 */
[-C--:B------:R-:W-:Y:S01]  /*c570*/  FMUL.FTZ R86, R86, R15.reuse ;  /* 0x0000000f56567220 */ /* 0x080fe20000410000 */
[C---:B------:R-:W-:Y:S01]  /*c580*/  HMMA.16816.F32.BF16 R236, R8.reuse, R22, R64 ;  /* 0x0000001608ec723c */ /* 0x040fe20000041840 */
[----:B------:R-:W-:Y:S01]  /*c590*/  MOV R80, R172 ;  /* 0x000000ac00507202 */ /* 0x000fe20000000f00 */
[----:B------:R-:W-:Y:S01]  /*c5a0*/  FMUL.FTZ R87, R87, R15 ;  /* 0x0000000f57577220 */ /* 0x000fe20000410000 */
[----:B------:R-:W-:Y:S01]  /*c5b0*/  MOV R81, R159 ;  /* 0x0000009f00517202 */ /* 0x000fe20000000f00 */
[----:B------:R-:W-:Y:S01]  /*c5c0*/  FMUL.FTZ R100, R100, R16 ;  /* 0x0000001064647220 */ /* 0x000fe20000410000 */
[----:B------:R-:W-:Y:S01]  /*c5d0*/  MOV R82, R158 ;  /* 0x0000009e00527202 */ /* 0x000fe20000000f00 */
[----:B------:R-:W-:Y:S01]  /*c5e0*/  FMUL.FTZ R101, R101, R16 ;  /* 0x0000001065657220 */ /* 0x000fe20000410000 */
[----:B------:R-:W-:Y:S01]  /*c5f0*/  MOV R67, R28 ;  /* 0x0000001c00437202 */ /* 0x000fe20000000f00 */
[C---:B------:R-:W-:Y:S01]  /*c600*/  HMMA.16816.F32.BF16 R68, R8.reuse, R24, R68 ;  /* 0x000000180844723c */ /* 0x040fe20000041844 */
[----:B------:R-:W-:Y:S01]  /*c610*/  IMAD.MOV.U32 R64, RZ, RZ, R174 ;  /* 0x000000ffff407224 */ /* 0x000fe200078e00ae */
[----:B------:R-:W-:Y:S01]  /*c620*/  MOV R65, R173 ;  /* 0x000000ad00417202 */ /* 0x000fe20000000f00 */
[----:B-1----:R-:W-:Y:S01]  /*c630*/  FFMA.FTZ R4, R179, c[0x0][0x23c], -R3 ;  /* 0x00008f00b3047a23 */ /* 0x002fe20000010803 */
[----:B------:R-:W1:Y:S01]  /*c640*/  LDSM.16.MT88.4 R172, [R211+0xa800] ;  /* 0x00a80000d3ac783b */ /* 0x000e620000004200 */
[----:B------:R-:W-:Y:S01]  /*c650*/  MOV R66, R29 ;  /* 0x0000001d00427202 */ /* 0x000fe20000000f00 */
[----:B------:R-:W-:Y:S01]  /*c660*/  FMUL.FTZ R102, R102, R15 ;  /* 0x0000000f66667220 */ /* 0x000fe20000410000 */
[----:B------:R2:W3:Y:S01]  /*c670*/  MUFU.EX2 R28, R4 ;  /* 0x00000004001c7308 */ /* 0x0004e20000000800 */
[----:B------:R-:W-:Y:S01]  /*c680*/  HMMA.16816.F32.BF16 R52, R8, R20, R52 ;  /* 0x000000140834723c */ /* 0x000fe20000041834 */
[----:B------:R-:W-:Y:S01]  /*c690*/  MOV R83, R157 ;  /* 0x0000009d00537202 */ /* 0x000fe20000000f00 */
[----:B------:R-:W-:-:S02]  /*c6a0*/  FMUL.FTZ R103, R103, R15 ;  /* 0x0000000f67677220 */ /* 0x000fc40000410000 */
[-C--:B------:R-:W-:Y:S02]  /*c6b0*/  FMUL.FTZ R112, R112, R16.reuse ;  /* 0x0000001070707220 */ /* 0x080fe40000410000 */
[----:B------:R-:W-:Y:S02]  /*c6c0*/  FMUL.FTZ R113, R113, R16 ;  /* 0x0000001071717220 */ /* 0x000fe40000410000 */
[----:B------:R-:W-:Y:S01]  /*c6d0*/  HMMA.16816.F32.BF16 R240, R8, R30, R48 ;  /* 0x0000001e08f0723c */ /* 0x000fe20000041830 */
[----:B------:R-:W-:Y:S01]  /*c6e0*/  LDSM.16.MT88.4 R48, [R214+0xa800] ;  /* 0x00a80000d630783b */ /* 0x000fe20000004200 */
[-C--:B------:R-:W-:Y:S02]  /*c6f0*/  FMUL.FTZ R114, R114, R15.reuse ;  /* 0x0000000f72727220 */ /* 0x080fe40000410000 */
[----:B------:R-:W-:Y:S02]  /*c700*/  FMUL.FTZ R115, R115, R15 ;  /* 0x0000000f73737220 */ /* 0x000fe40000410000 */
[----:B--2---:R-:W-:-:S02]  /*c710*/  FFMA.FTZ R4, R196, c[0x0][0x23c], -R3 ;  /* 0x00008f00c4047a23 */ /* 0x004fc40000010803 */
[C---:B------:R-:W-:Y:S01]  /*c720*/  HMMA.16816.F32.BF16 R116, R8.reuse, R32, R116 ;  /* 0x000000200874723c */ /* 0x040fe20000041874 */
[----:B------:R-:W-:Y:S01]  /*c730*/  FFMA.FTZ R3, R197, c[0x0][0x23c], -R3 ;  /* 0x00008f00c5037a23 */ /* 0x000fe20000010803 */
[----:B------:R2:W-:Y:S06]  /*c740*/  MUFU.EX2 R29, R4 ;  /* 0x00000004001d7308 */ /* 0x0005ec0000000800 */
[C---:B------:R-:W-:Y:S02]  /*c750*/  HMMA.16816.F32.BF16 R32, R8.reuse, R34, R128 ;  /* 0x000000220820723c */ /* 0x040fe40000041880 */
[----:B------:R4:W5:Y:S05]  /*c760*/  MUFU.EX2 R27, R3 ;  /* 0x00000003001b7308 */ /* 0x00096a0000000800 */
[----:B---3--:R-:W-:Y:S01]  /*c770*/  F2FP.BF16.PACK_AB R128, R28, R26 ;  /* 0x0000001a1c80723e */ /* 0x008fe200000010ff */
[----:B------:R-:W-:Y:S01]  /*c780*/  HMMA.16816.F32.BF16 R84, R8, R36, R84 ;  /* 0x000000240854723c */ /* 0x000fe20000041854 */
[----:B--2---:R-:W-:-:S02]  /*c790*/  MOV R4, R156 ;  /* 0x0000009c00047202 */ /* 0x004fc40000000f00 */
[----:B------:R-:W2:Y:S05]  /*c7a0*/  LDSM.16.MT88.4 R156, [R209+0xa800] ;  /* 0x00a80000d19c783b */ /* 0x000eaa0000004200 */
[----:B------:R-:W-:Y:S01]  /*c7b0*/  HMMA.16816.F32.BF16 R100, R8, R40, R100 ;  /* 0x000000280864723c */ /* 0x000fe20000041864 */
[----:B----4-:R-:W-:Y:S01]  /*c7c0*/  FFMA.FTZ R3, R142, c[0x0][0x23c], -R2 ;  /* 0x00008f008e037a23 */ /* 0x010fe20000010802 */
[----:B-----5:R-:W-:-:S03]  /*c7d0*/  F2FP.BF16.PACK_AB R130, R27, R29 ;  /* 0x0000001d1b82723e */ /* 0x020fc600000010ff */
[----:B------:R3:W-:Y:S02]  /*c7e0*/  MUFU.EX2 R22, R3 ;  /* 0x0000000300167308 */ /* 0x0007e40000000800 */
[----:B---3--:R-:W-:-:S06]  /*c7f0*/  FFMA.FTZ R3, R141, c[0x0][0x23c], -R2 ;  /* 0x00008f008d037a23 */ /* 0x008fcc0000010802 */
[----:B------:R3:W4:Y:S02]  /*c800*/  MUFU.EX2 R24, R3 ;  /* 0x0000000300187308 */ /* 0x0007240000000800 */
[--C-:B---3--:R-:W-:Y:S01]  /*c810*/  FFMA.FTZ R3, R133, c[0x0][0x23c], -R2.reuse ;  /* 0x00008f0085037a23 */ /* 0x108fe20000010802 */
[----:B----4-:R-:W-:Y:S01]  /*c820*/  F2FP.BF16.PACK_AB R129, R24, R22 ;  /* 0x000000161881723e */ /* 0x010fe200000010ff */
[----:B------:R-:W-:Y:S02]  /*c830*/  FFMA.FTZ R2, R140, c[0x0][0x23c], -R2 ;  /* 0x00008f008c027a23 */ /* 0x000fe40000010802 */
[----:B------:R-:W-:Y:S02]  /*c840*/  HMMA.16816.F32.BF16 R140, R8, R38, R96 ;  /* 0x00000026088c723c */ /* 0x000fe40000041860 */
[----:B------:R-:W-:Y:S05]  /*c850*/  MUFU.EX2 R25, R3 ;  /* 0x0000000300197308 */ /* 0x000fea0000000800 */
[----:B------:R-:W-:-:S03]  /*c860*/  MOV R98, R18 ;  /* 0x0000001200627202 */ /* 0x000fc60000000f00 */
[----:B------:R3:W4:Y:S01]  /*c870*/  MUFU.EX2 R23, R2 ;  /* 0x0000000200177308 */ /* 0x0007220000000800 */
[----:B------:R-:W-:Y:S02]  /*c880*/  MOV R99, R17 ;  /* 0x0000001100637202 */ /* 0x000fe40000000f00 */
[----:B------:R-:W-:Y:S02]  /*c890*/  MOV R97, R19 ;  /* 0x0000001300617202 */ /* 0x000fe40000000f00 */
[----:B------:R-:W-:Y:S01]  /*c8a0*/  MOV R96, R134 ;  /* 0x0000008600607202 */ /* 0x000fe20000000f00 */
[----:B---3--:R-:W-:Y:S01]  /*c8b0*/  FFMA.FTZ R2, R132, c[0x0][0x23c], -R0 ;  /* 0x00008f0084027a23 */ /* 0x008fe20000010800 */
[----:B----4-:R-:W-:Y:S01]  /*c8c0*/  F2FP.BF16.PACK_AB R131, R23, R25 ;  /* 0x000000191783723e */ /* 0x010fe200000010ff */
[----:B------:R-:W-:Y:S01]  /*c8d0*/  HMMA.16816.F32.BF16 R132, R8, R42, R112 ;  /* 0x0000002a0884723c */ /* 0x000fe20000041870 */
[----:B------:R-:W3:Y:S01]  /*c8e0*/  LDSM.16.MT88.4 R112, [R214+0xb800] ;  /* 0x00b80000d670783b */ /* 0x000ee20000004200 */
[----:B------:R4:W-:Y:S05]  /*c8f0*/  MUFU.EX2 R20, R2 ;  /* 0x0000000200147308 */ /* 0x0009ea0000000800 */
[----:B------:R-:W-:Y:S01]  /*c900*/  FFMA.FTZ R11, R251, R16, R232 ;  /* 0x00000010fb0b7223 */ /* 0x000fe200000100e8 */
[----:B-1----:R-:W-:Y:S01]  /*c910*/  HMMA.16816.F32.BF16 R160, R128, R172, R160 ;  /* 0x000000ac80a0723c */ /* 0x002fe200000418a0 */
[----:B------:R-:W-:-:S02]  /*c920*/  FFMA.FTZ R8, R250, R15, R199 ;  /* 0x0000000ffa087223 */ /* 0x000fc400000100c7 */
[----:B------:R-:W-:Y:S02]  /*c930*/  FADD.FTZ R11, R203, R11 ;  /* 0x0000000bcb0b7221 */ /* 0x000fe40000010000 */
[----:B------:R-:W-:-:S03]  /*c940*/  FADD.FTZ R10, R198, R8 ;  /* 0x00000008c60a7221 */ /* 0x000fc60000010000 */
[----:B--2---:R-:W-:Y:S01]  /*c950*/  HMMA.16816.F32.BF16 R144, R128, R156, R144 ;  /* 0x0000009c8090723c */ /* 0x004fe20000041890 */
[----:B----4-:R-:W-:-:S04]  /*c960*/  FFMA.FTZ R2, R176, c[0x0][0x23c], -R0 ;  /* 0x00008f00b0027a23 */ /* 0x010fc80000010800 */
[----:B------:R1:W2:Y:S03]  /*c970*/  MUFU.EX2 R21, R2 ;  /* 0x0000000200157308 */ /* 0x0002a60000000800 */
[----:B------:R-:W-:Y:S01]  /*c980*/  HMMA.16816.F32.BF16 R36, R128, R48, R80 ;  /* 0x000000308024723c */ /* 0x000fe20000041850 */
[----:B------:R-:W4:Y:S01]  /*c990*/  LDSM.16.MT88.4 R80, [R209+0xb800] ;  /* 0x00b80000d150783b */ /* 0x000f220000004200 */
[--C-:B-1----:R-:W-:Y:S01]  /*c9a0*/  FFMA.FTZ R2, R177, c[0x0][0x23c], -R0.reuse ;  /* 0x00008f00b1027a23 */ /* 0x102fe20000010800 */
[----:B--2---:R-:W-:Y:S01]  /*c9b0*/  F2FP.BF16.PACK_AB R124, R21, R20 ;  /* 0x00000014157c723e */ /* 0x004fe200000010ff */
[----:B------:R-:W-:-:S04]  /*c9c0*/  FFMA.FTZ R0, R181, c[0x0][0x23c], -R0 ;  /* 0x00008f00b5007a23 */ /* 0x000fc80000010800 */
[C---:B---3--:R-:W-:Y:S01]  /*c9d0*/  HMMA.16816.F32.BF16 R100, R128.reuse, R112, R100 ;  /* 0x000000708064723c */ /* 0x048fe20000041864 */
[----:B------:R-:W-:Y:S08]  /*c9e0*/  MUFU.EX2 R19, R2 ;  /* 0x0000000200137308 */ /* 0x000ff00000000800 */
[----:B------:R1:W2:Y:S01]  /*c9f0*/  MUFU.EX2 R18, R0 ;  /* 0x0000000000127308 */ /* 0x0002a20000000800 */
[----:B----4-:R-:W-:Y:S01]  /*ca00*/  HMMA.16816.F32.BF16 R68, R128, R80, R68 ;  /* 0x000000508044723c */ /* 0x010fe20000041844 */
        /* <DEDUP_REMOVED lines=44> */
[----:B------:R-:W-:Y:S07]  /*ccd0*/  HMMA.16816.F32.BF16 R112, R128, R114, R132 ;  /* 0x000000728070723c */ /* 0x000fee0000041884 */
[----:B------:R-:W-:Y:S01]  /*cce0*/  MOV R135, R206 ;  /* 0x000000ce00877202 */ /* 0x000fe20000000f00 */
[----:B------:R-:W-:Y:S01]  /*ccf0*/  HMMA.16816.F32.BF16 R124, R124, R6, R244 ;  /* 0x000000067c7c723c */ /* 0x000fe200000418f4 */
[----:B------:R-:W-:-:S07]  /*cd00*/  MOV R134, R205 ;  /* 0x000000cd00867202 */ /* 0x000fce0000000f00 */
[----:B------:R-:W-:Y:S07]  /*cd10*/  HMMA.16816.F32.BF16 R128, R128, R6, R32 ;  /* 0x000000068080723c */ /* 0x000fee0000041820 */
[----:B------:R-:W-:Y:S02]  /*cd20*/  FADD.FTZ R6, R202, R11 ;  /* 0x0000000bca067221 */ /* 0x000fe40000010000 */
[----:B------:R-:W-:Y:S02]  /*cd30*/  FADD.FTZ R7, R183, R8 ;  /* 0x00000008b7077221 */ /* 0x000fe40000010000 */
[----:B------:R-:W-:-:S02]  /*cd40*/  FADD.FTZ R251, R233, R6 ;  /* 0x00000006e9fb7221 */ /* 0x000fc40000010000 */
[----:B------:R-:W-:Y:S02]  /*cd50*/  FADD.FTZ R6, R201, R5 ;  /* 0x00000005c9067221 */ /* 0x000fe40000010000 */
[----:B------:R-:W-:Y:S02]  /*cd60*/  FADD.FTZ R5, R191, R4 ;  /* 0x00000004bf057221 */ /* 0x000fe40000010000 */
[----:B------:R-:W-:Y:S01]  /*cd70*/  FADD.FTZ R4, R136, R7 ;  /* 0x0000000788047221 */ /* 0x000fe20000010000 */
[----:B------:R-:W-:Y:S01]  /*cd80*/  MOV R136, R207 ;  /* 0x000000cf00887202 */ /* 0x000fe20000000f00 */
        /* <DEDUP_REMOVED lines=16> */
[----:B------:R-:W-:Y:S05]  /*ce90*/  @!P0 BRA `(.L_x_1049) ;  /* 0x00002a5000008947 */ /* 0x000fea0003800000 */
[----:B------:R-:W2:Y:S01]  /*cea0*/  LDL.64 R178, [R1+0x30] ;  /* 0x0000300001b27983 */ /* 0x000ea20000100a00 */
[----:B------:R-:W-:Y:S01]  /*ceb0*/  UIADD3 UR4, UR8, -0x2, URZ ;  /* 0xfffffffe08047890 */ /* 0x000fe2000fffe03f */
[----:B------:R-:W-:-:S04]  /*cec0*/  DEPBAR.LE SB0, 0x0 ;  /* 0x000080000000791a */ /* 0x000fc80000000000 */
[----:B------:R-:W3:Y:S01]  /*ced0*/  LDL.LU.64 R30, [R1] ;  /* 0x00000000011e7983 */ /* 0x000ee20000300a00 */
[----:B------:R-:W-:Y:S01]  /*cee0*/  IMAD.U32 R0, RZ, RZ, UR4 ;  /* 0x00000004ff007e24 */ /* 0x000fe2000f8e00ff */
[----:B------:R-:W-:Y:S02]  /*cef0*/  ULDC.64 UR4, c[0x0][0x1a0] ;  /* 0x0000680000047ab9 */ /* 0x000fe40000000a00 */
[----:B------:R-:W-:Y:S01]  /*cf00*/  BAR.SYNC.DEFER_BLOCKING 0x0 ;  /* 0x0000000000007b1d */ /* 0x000fe20000010000 */
[----:B------:R-:W-:Y:S01]  /*cf10*/  USHF.L.U32 UR15, UR4, 0x6, URZ ;  /* 0x00000006040f7899 */ /* 0x000fe2000800063f */
[----:B------:R-:W-:Y:S01]  /*cf20*/  IADD3 R4, P1, R138, -UR10, RZ ;  /* 0x8000000a8a047c10 */ /* 0x000fe2000ff3e0ff */
[----:B------:R-:W-:Y:S02]  /*cf30*/  UIADD3 UR20, UR8, -0x5, URZ ;  /* 0xfffffffb08147890 */ /* 0x000fe4000fffe03f */
[----:B------:R-:W-:Y:S01]  /*cf40*/  UIADD3 UR15, UP0, -UR15, 0x80, URZ ;  /* 0x000000800f0f7890 */ /* 0x000fe2000ff1e13f */
[----:B------:R-:W-:Y:S01]  /*cf50*/  IADD3.X R5, R139, ~UR14, RZ, P1, !PT ;  /* 0x8000000e8b057c10 */ /* 0x000fe20008ffe4ff */
[----:B------:R-:W-:-:S02]  /*cf60*/  UMOV UR16, 0x6 ;  /* 0x0000000600107882 */ /* 0x000fc40000000000 */
[----:B------:R-:W-:-:S04]  /*cf70*/  USHF.L.U64.HI UR5, UR4, UR16, UR5 ;  /* 0x0000001004057299 */ /* 0x000fc80008010205 */
[----:B------:R-:W-:Y:S02]  /*cf80*/  UIADD3.X UR5, URZ, ~UR5, URZ, UP0, !UPT ;  /* 0x800000053f057290 */ /* 0x000fe400087fe43f */
[----:B------:R-:W-:Y:S01]  /*cf90*/  UISETP.GT.AND UP0, UPT, UR20, UR9, UPT ;  /* 0x000000091400728c */ /* 0x000fe2000bf04270 */
[----:B--2---:R-:W-:-:S04]  /*cfa0*/  IMAD.MOV.U32 R2, RZ, RZ, R178 ;  /* 0x000000ffff027224 */ /* 0x004fc800078e00b2 */
[----:B------:R-:W-:Y:S01]  /*cfb0*/  IMAD R0, R0, UR17, R2 ;  /* 0x0000001100007c24 */ /* 0x000fe2000f8e0202 */
[----:B------:R-:W-:-:S04]  /*cfc0*/  IADD3 R2, P0, R138, UR15, RZ ;  /* 0x0000000f8a027c10 */ /* 0x000fc8000ff1e0ff */
[----:B------:R-:W-:Y:S02]  /*cfd0*/  LEA R6, R0, c[0x0][0x170], 0x1 ;  /* 0x00005c0000067a11 */ /* 0x000fe400078e08ff */
[----:B------:R-:W-:Y:S02]  /*cfe0*/  IADD3.X R3, R139, UR5, RZ, P0, !PT ;  /* 0x000000058b037c10 */ /* 0x000fe400087fe4ff */
[----:B------:R-:W-:Y:S02]  /*cff0*/  IADD3 R6, R6, -UR10, RZ ;  /* 0x8000000a06067c10 */ /* 0x000fe4000fffe0ff */
[----:B------:R-:W-:Y:S02]  /*d000*/  PLOP3.LUT P0, PT, PT, PT, UP0, 0x80, 0x0 ;  /* 0x000000000000781c */ /* 0x000fe40003f0f008 */
[----:B------:R-:W-:-:S04]  /*d010*/  IADD3 R6, R6, -UR10, RZ ;  /* 0x8000000a06067c10 */ /* 0x000fc8000fffe0ff */
[C---:B------:R-:W-:Y:S02]  /*d020*/  IADD3 R8, P3, R6.reuse, -UR10, RZ ;  /* 0x8000000a06087c10 */ /* 0x040fe4000ff7e0ff */
[----:B------:R-:W-:Y:S02]  /*d030*/  IADD3 R6, P2, R6, UR15, RZ ;  /* 0x0000000f06067c10 */ /* 0x000fe4000ff5e0ff */
[C---:B---3--:R-:W-:Y:S02]  /*d040*/  IADD3.X R9, R31.reuse, ~UR14, RZ, P3, !PT ;  /* 0x8000000e1f097c10 */ /* 0x048fe40009ffe4ff */
[----:B------:R-:W-:-:S03]  /*d050*/  IADD3.X R7, R31, UR5, RZ, P2, !PT ;  /* 0x000000051f077c10 */ /* 0x000fc600097fe4ff */
[----:B------:R-:W-:Y:S01]  /*d060*/  @!PT LDS RZ, [RZ] ;  /* 0x00000000fffff984 */ /* 0x000fe20000000800 */
[----:B------:R-:W-:Y:S01]  /*d070*/  @!PT LDS RZ, [RZ] ;  /* 0x00000000fffff984 */ /* 0x000fe20000000800 */
[----:B------:R-:W-:Y:S01]  /*d080*/  @!PT LDS RZ, [RZ] ;  /* 0x00000000fffff984 */ /* 0x000fe20000000800 */
[----:B------:R1:W-:Y:S04]  /*d090*/  LDGSTS.E.BYPASS.LTC128B.128 [R223+0xa000], [R8.64] ;  /* 0x0a00000008df7fae */ /* 0x0003e8000b901d52 */
[----:B------:R2:W-:Y:S04]  /*d0a0*/  LDGSTS.E.BYPASS.LTC128B.128 [R223+0xb000], [R6.64] ;  /* 0x0b00000006df7fae */ /* 0x0005e8000b901d52 */
[----:B------:R2:W-:Y:S04]  /*d0b0*/  LDGSTS.E.BYPASS.LTC128B.128 [R223+0xa800], [R4.64] ;  /* 0x0a80000004df7fae */ /* 0x0005e8000b901d52 */
[----:B------:R3:W-:Y:S04]  /*d0c0*/  LDGSTS.E.BYPASS.LTC128B.128 [R223+0xb800], [R2.64] ;  /* 0x0b80000002df7fae */ /* 0x0007e8000b901d52 */
[----:B------:R-:W-:Y:S04]  /*d0d0*/  LDSM.16.M88.4 R24, [R208+0x8000] ;  /* 0x00800000d018783b */ /* 0x000fe80000000200 */
[----:B------:R-:W-:Y:S04]  /*d0e0*/  LDSM.16.M88.4 R20, [R208+0x8800] ;  /* 0x00880000d014783b */ /* 0x000fe80000000200 */
[----:B------:R-:W4:Y:S04]  /*d0f0*/  LDSM.16.M88.4 R12, [R210] ;  /* 0x00000000d20c783b */ /* 0x000f280000000200 */
[----:B-1----:R-:W1:Y:S04]  /*d100*/  LDSM.16.M88.4 R8, [R210+0x2000] ;  /* 0x00200000d208783b */ /* 0x002e680000000200 */
[----:B------:R-:W-:Y:S04]  /*d110*/  LDSM.16.M88.4 R32, [R219] ;  /* 0x00000000db20783b */ /* 0x000fe80000000200 */
[----:B--2---:R-:W2:Y:S04]  /*d120*/  LDSM.16.M88.4 R4, [R212+0x2000] ;  /* 0x00200000d404783b */ /* 0x004ea80000000200 */
[----:B------:R-:W5:Y:S04]  /*d130*/  LDSM.16.M88.4 R28, [R222] ;  /* 0x00000000de1c783b */ /* 0x000f680000000200 */
[----:B------:R-:W2:Y:S04]  /*d140*/  LDSM.16.M88.4 R16, [R212] ;  /* 0x00000000d410783b */ /* 0x000ea80000000200 */
[----:B------:R-:W0:Y:S01]  /*d150*/  LDGDEPBAR ;  /* 0x00000000000079af */ /* 0x000e220000000000 */
[----:B----4-:R-:W-:Y:S08]  /*d160*/  HMMA.16816.F32.BF16 R184, R12, R20, RZ ;  /* 0x000000140cb8723c */ /* 0x010ff000000418ff */
[C---:B-1----:R-:W-:Y:S08]  /*d170*/  HMMA.16816.F32.BF16 R140, R8.reuse, R24, RZ ;  /* 0x00000018088c723c */ /* 0x042ff000000418ff */
[C---:B------:R-:W-:Y:S08]  /*d180*/  HMMA.16816.F32.BF16 R132, R8.reuse, R20, RZ ;  /* 0x000000140884723c */ /* 0x040ff000000418ff */
[C---:B------:R-:W-:Y:S08]  /*d190*/  HMMA.16816.F32.BF16 R136, R8.reuse, R26, RZ ;  /* 0x0000001a0888723c */ /* 0x040ff000000418ff */
[-C--:B------:R-:W-:Y:S08]  /*d1a0*/  HMMA.16816.F32.BF16 R8, R8, R22.reuse, RZ ;  /* 0x000000160808723c */ /* 0x080ff000000418ff */
[----:B------:R-:W-:Y:S08]  /*d1b0*/  HMMA.16816.F32.BF16 R180, R12, R22, RZ ;  /* 0x000000160cb4723c */ /* 0x000ff000000418ff */
[----:B--2---:R-:W-:Y:S08]  /*d1c0*/  HMMA.16816.F32.BF16 R176, R4, R32, R140 ;  /* 0x0000002004b0723c */ /* 0x004ff0000004188c */
[C---:B------:R-:W-:Y:S08]  /*d1d0*/  HMMA.16816.F32.BF16 R188, R12.reuse, R24, RZ ;  /* 0x000000180cbc723c */ /* 0x040ff000000418ff */
[----:B------:R-:W-:Y:S01]  /*d1e0*/  HMMA.16816.F32.BF16 R192, R12, R26, RZ ;  /* 0x0000001a0cc0723c */ /* 0x000fe200000418ff */
[----:B------:R-:W-:Y:S04]  /*d1f0*/  LDSM.16.M88.4 R12, [R216+0x8000] ;  /* 0x00800000d80c783b */ /* 0x000fe80000000200 */
[----:B------:R-:W-:Y:S03]  /*d200*/  LDSM.16.M88.4 R24, [R216+0x8800] ;  /* 0x00880000d818783b */ /* 0x000fe60000000200 */
[C---:B-----5:R-:W-:Y:S08]  /*d210*/  HMMA.16816.F32.BF16 R140, R4.reuse, R28, R132 ;  /* 0x0000001c048c723c */ /* 0x060ff00000041884 */
[C---:B------:R-:W-:Y:S08]  /*d220*/  HMMA.16816.F32.BF16 R136, R4.reuse, R34, R136 ;  /* 0x000000220488723c */ /* 0x040ff00000041888 */
[----:B------:R-:W-:Y:S01]  /*d230*/  HMMA.16816.F32.BF16 R20, R4, R30, R8 ;  /* 0x0000001e0414723c */ /* 0x000fe20000041808 */
[----:B------:R-:W1:Y:S04]  /*d240*/  LDSM.16.M88.4 R4, [R218+0x2000] ;  /* 0x00200000da04783b */ /* 0x000e680000000200 */
[----:B------:R-:W2:Y:S03]  /*d250*/  LDSM.16.M88.4 R8, [R218] ;  /* 0x00000000da08783b */ /* 0x000ea60000000200 */
[C---:B------:R-:W-:Y:S08]  /*d260*/  HMMA.16816.F32.BF16 R132, R16.reuse, R32, R188 ;  /* 0x000000201084723c */ /* 0x040ff000000418bc */
[C---:B------:R-:W-:Y:S08]  /*d270*/  HMMA.16816.F32.BF16 R196, R16.reuse, R28, R184 ;  /* 0x0000001c10c4723c */ /* 0x040ff000000418b8 */
[C---:B------:R-:W-:Y:S08]  /*d280*/  HMMA.16816.F32.BF16 R184, R16.reuse, R34, R192 ;  /* 0x0000002210b8723c */ /* 0x040ff000000418c0 */
[----:B------:R-:W-:Y:S01]  /*d290*/  HMMA.16816.F32.BF16 R32, R16, R30, R180 ;  /* 0x0000001e1020723c */ /* 0x000fe200000418b4 */
[----:B------:R-:W-:Y:S04]  /*d2a0*/  LDSM.16.M88.4 R16, [R217] ;  /* 0x00000000d910783b */ /* 0x000fe80000000200 */
[----:B------:R-:W-:Y:S03]  /*d2b0*/  LDSM.16.M88.4 R28, [R215+0x800] ;  /* 0x00080000d71c783b */ /* 0x000fe60000000200 */
[C---:B-1----:R-:W-:Y:S08]  /*d2c0*/  HMMA.16816.F32.BF16 R180, R4.reuse, R12, R176 ;  /* 0x0000000c04b4723c */ /* 0x042ff000000418b0 */
[C---:B------:R-:W-:Y:S08]  /*d2d0*/  HMMA.16816.F32.BF16 R192, R4.reuse, R24, R140 ;  /* 0x0000001804c0723c */ /* 0x040ff0000004188c */
[C---:B------:R-:W-:Y:S08]  /*d2e0*/  HMMA.16816.F32.BF16 R188, R4.reuse, R14, R136 ;  /* 0x0000000e04bc723c */ /* 0x040ff00000041888 */
[----:B------:R-:W-:Y:S01]  /*d2f0*/  HMMA.16816.F32.BF16 R176, R4, R26, R20 ;  /* 0x0000001a04b0723c */ /* 0x000fe20000041814 */
[----:B------:R-:W1:Y:S04]  /*d300*/  LDSM.16.M88.4 R4, [R217+0x2000] ;  /* 0x00200000d904783b */ /* 0x000e680000000200 */
[----:B------:R-:W4:Y:S03]  /*d310*/  LDSM.16.M88.4 R20, [R215] ;  /* 0x00000000d714783b */ /* 0x000f260000000200 */
[C---:B--2---:R-:W-:Y:S08]  /*d320*/  HMMA.16816.F32.BF16 R140, R8.reuse, R12, R132 ;  /* 0x0000000c088c723c */ /* 0x044ff00000041884 */
[C---:B------:R-:W-:Y:S01]  /*d330*/  HMMA.16816.F32.BF16 R132, R8.reuse, R14, R184 ;  /* 0x0000000e0884723c */ /* 0x040fe200000418b8 */
[----:B------:R-:W-:Y:S07]  /*d340*/  LDSM.16.M88.4 R12, [R210+0x6000] ;  /* 0x00600000d20c783b */ /* 0x000fee0000000200 */
[C---:B------:R-:W-:Y:S08]  /*d350*/  HMMA.16816.F32.BF16 R136, R8.reuse, R24, R196 ;  /* 0x000000180888723c */ /* 0x040ff000000418c4 */
[----:B------:R-:W-:Y:S01]  /*d360*/  HMMA.16816.F32.BF16 R32, R8, R26, R32 ;  /* 0x0000001a0820723c */ /* 0x000fe20000041820 */
[----:B------:R-:W2:Y:S04]  /*d370*/  LDSM.16.M88.4 R24, [R208+0x9000] ;  /* 0x00900000d018783b */ /* 0x000ea80000000200 */
[----:B------:R-:W-:Y:S03]  /*d380*/  LDSM.16.M88.4 R8, [R210+0x4000] ;  /* 0x00400000d208783b */ /* 0x000fe60000000200 */
[C---:B-1----:R-:W-:Y:S08]  /*d390*/  HMMA.16816.F32.BF16 R196, R4.reuse, R28, R192 ;  /* 0x0000001c04c4723c */ /* 0x042ff000000418c0 */
[C---:B----4-:R-:W-:Y:S08]  /*d3a0*/  HMMA.16816.F32.BF16 R200, R4.reuse, R22, R188 ;  /* 0x0000001604c8723c */ /* 0x050ff000000418bc */
[-C--:B------:R-:W-:Y:S08]  /*d3b0*/  HMMA.16816.F32.BF16 R180, R4, R20.reuse, R180 ;  /* 0x0000001404b4723c */ /* 0x080ff000000418b4 */
[C---:B------:R-:W-:Y:S08]  /*d3c0*/  HMMA.16816.F32.BF16 R188, R16.reuse, R20, R140 ;  /* 0x0000001410bc723c */ /* 0x040ff0000004188c */
[----:B------:R-:W-:Y:S01]  /*d3d0*/  HMMA.16816.F32.BF16 R184, R16, R22, R132 ;  /* 0x0000001610b8723c */ /* 0x000fe20000041884 */
[----:B------:R-:W1:Y:S04]  /*d3e0*/  LDSM.16.M88.4 R20, [R208+0x9800] ;  /* 0x00980000d014783b */ /* 0x000e680000000200 */
[----:B------:R-:W-:Y:S03]  /*d3f0*/  LDSM.16.M88.4 R132, [R221] ;  /* 0x00000000dd84783b */ /* 0x000fe60000000200 */
[-C--:B------:R-:W-:Y:S01]  /*d400*/  HMMA.16816.F32.BF16 R192, R4, R30.reuse, R176 ;  /* 0x0000001e04c0723c */ /* 0x080fe200000418b0 */
[----:B------:R-:W4:Y:S07]  /*d410*/  LDSM.16.M88.4 R4, [R212+0x6000] ;  /* 0x00600000d404783b */ /* 0x000f2e0000000200 */
[C---:B------:R-:W-:Y:S01]  /*d420*/  HMMA.16816.F32.BF16 R140, R16.reuse, R30, R32 ;  /* 0x0000001e108c723c */ /* 0x040fe20000041820 */
[----:B------:R-:W5:Y:S07]  /*d430*/  LDSM.16.M88.4 R32, [R220] ;  /* 0x00000000dc20783b */ /* 0x000f6e0000000200 */
[----:B------:R-:W-:Y:S01]  /*d440*/  HMMA.16816.F32.BF16 R176, R16, R28, R136 ;  /* 0x0000001c10b0723c */ /* 0x000fe20000041888 */
[----:B------:R-:W3:Y:S07]  /*d450*/  LDSM.16.M88.4 R16, [R212+0x4000] ;  /* 0x00400000d410783b */ /* 0x000eee0000000200 */
[C---:B--2---:R-:W-:Y:S08]  /*d460*/  HMMA.16816.F32.BF16 R136, R12.reuse, R24, R180 ;  /* 0x000000180c88723c */ /* 0x044ff000000418b4 */
[C---:B------:R-:W-:Y:S08]  /*d470*/  HMMA.16816.F32.BF16 R28, R12.reuse, R26, R200 ;  /* 0x0000001a0c1c723c */ /* 0x040ff000000418c8 */
[C---:B-1----:R-:W-:Y:S08]  /*d480*/  HMMA.16816.F32.BF16 R180, R12.reuse, R20, R196 ;  /* 0x000000140cb4723c */ /* 0x042ff000000418c4 */
[----:B------:R-:W-:Y:S08]  /*d490*/  HMMA.16816.F32.BF16 R12, R12, R22, R192 ;  /* 0x000000160c0c723c */ /* 0x000ff000000418c0 */
[C---:B------:R-:W-:Y:S08]  /*d4a0*/  HMMA.16816.F32.BF16 R192, R8.reuse, R26, R184 ;  /* 0x0000001a08c0723c */ /* 0x040ff000000418b8 */
[C---:B------:R-:W-:Y:S01]  /*d4b0*/  HMMA.16816.F32.BF16 R196, R8.reuse, R24, R188 ;  /* 0x0000001808c4723c */ /* 0x040fe200000418bc */
[----:B------:R-:W-:Y:S07]  /*d4c0*/  LDSM.16.M88.4 R24, [R216+0x9000] ;  /* 0x00900000d818783b */ /* 0x000fee0000000200 */
[C---:B------:R-:W-:Y:S08]  /*d4d0*/  HMMA.16816.F32.BF16 R184, R8.reuse, R22, R140 ;  /* 0x0000001608b8723c */ /* 0x040ff0000004188c */
[----:B------:R-:W-:Y:S08]  /*d4e0*/  HMMA.16816.F32.BF16 R188, R8, R20, R176 ;  /* 0x0000001408bc723c */ /* 0x000ff000000418b0 */
[C---:B----4-:R-:W-:Y:S08]  /*d4f0*/  HMMA.16816.F32.BF16 R140, R4.reuse, R132, R136 ;  /* 0x00000084048c723c */ /* 0x050ff00000041888 */
[C---:B------:R-:W-:Y:S01]  /*d500*/  HMMA.16816.F32.BF16 R136, R4.reuse, R134, R28 ;  /* 0x000000860488723c */ /* 0x040fe2000004181c */
[----:B------:R-:W-:Y:S07]  /*d510*/  LDSM.16.M88.4 R28, [R216+0x9800] ;  /* 0x00980000d81c783b */ /* 0x000fee0000000200 */
[C---:B-----5:R-:W-:Y:S08]  /*d520*/  HMMA.16816.F32.BF16 R20, R4.reuse, R32, R180 ;  /* 0x000000200414723c */ /* 0x060ff000000418b4 */
[----:B------:R-:W-:Y:S01]  /*d530*/  HMMA.16816.F32.BF16 R8, R4, R34, R12 ;  /* 0x000000220408723c */ /* 0x000fe2000004180c */
[----:B------:R-:W1:Y:S04]  /*d540*/  LDSM.16.M88.4 R4, [R218+0x6000] ;  /* 0x00600000da04783b */ /* 0x000e680000000200 */
[----:B------:R-:W2:Y:S03]  /*d550*/  LDSM.16.M88.4 R12, [R218+0x4000] ;  /* 0x00400000da0c783b */ /* 0x000ea60000000200 */
[C---:B---3--:R-:W-:Y:S08]  /*d560*/  HMMA.16816.F32.BF16 R176, R16.reuse, R132, R196 ;  /* 0x0000008410b0723c */ /* 0x048ff000000418c4 */
[C---:B------:R-:W-:Y:S08]  /*d570*/  HMMA.16816.F32.BF16 R196, R16.reuse, R134, R192 ;  /* 0x0000008610c4723c */ /* 0x040ff000000418c0 */
[C---:B------:R-:W-:Y:S08]  /*d580*/  HMMA.16816.F32.BF16 R192, R16.reuse, R32, R188 ;  /* 0x0000002010c0723c */ /* 0x040ff000000418bc */
[----:B------:R-:W-:Y:S01]  /*d590*/  HMMA.16816.F32.BF16 R188, R16, R34, R184 ;  /* 0x0000002210bc723c */ /* 0x000fe200000418b8 */
[----:B------:R-:W-:Y:S07]  /*d5a0*/  LDSM.16.M88.4 R16, [R215+0x1800] ;  /* 0x00180000d710783b */ /* 0x000fee0000000200 */
[C---:B-1----:R-:W-:Y:S08]  /*d5b0*/  HMMA.16816.F32.BF16 R184, R4.reuse, R24, R140 ;  /* 0x0000001804b8723c */ /* 0x042ff0000004188c */
[C---:B------:R-:W-:Y:S01]  /*d5c0*/  HMMA.16816.F32.BF16 R140, R4.reuse, R28, R20 ;  /* 0x0000001c048c723c */ /* 0x040fe20000041814 */
[----:B------:R-:W-:Y:S07]  /*d5d0*/  LDSM.16.M88.4 R20, [R215+0x1000] ;  /* 0x00100000d714783b */ /* 0x000fee0000000200 */
[C---:B------:R-:W-:Y:S01]  /*d5e0*/  HMMA.16816.F32.BF16 R132, R4.reuse, R30, R8 ;  /* 0x0000001e0484723c */ /* 0x040fe20000041808 */
[----:B------:R-:W1:Y:S07]  /*d5f0*/  LDSM.16.M88.4 R8, [R217+0x4000] ;  /* 0x00400000d908783b */ /* 0x000e6e0000000200 */
[----:B------:R-:W-:Y:S01]  /*d600*/  HMMA.16816.F32.BF16 R180, R4, R26, R136 ;  /* 0x0000001a04b4723c */ /* 0x000fe20000041888 */
[----:B------:R-:W3:Y:S01]  /*d610*/  LDSM.16.M88.4 R4, [R217+0x6000] ;  /* 0x00600000d904783b */ /* 0x000ee20000000200 */
[----:B------:R-:W-:-:S06]  /*d620*/  DEPBAR.LE SB0, 0x0 ;  /* 0x000080000000791a */ /* 0x000fcc0000000000 */
[C---:B--2---:R-:W-:Y:S08]  /*d630*/  HMMA.16816.F32.BF16 R32, R12.reuse, R24, R176 ;  /* 0x000000180c20723c */ /* 0x044ff000000418b0 */
[C---:B------:R-:W-:Y:S08]  /*d640*/  HMMA.16816.F32.BF16 R136, R12.reuse, R26, R196 ;  /* 0x0000001a0c88723c */ /* 0x040ff000000418c4 */
[C---:B------:R-:W-:Y:S08]  /*d650*/  HMMA.16816.F32.BF16 R24, R12.reuse, R28, R192 ;  /* 0x0000001c0c18723c */ /* 0x040ff000000418c0 */
[----:B------:R-:W-:Y:S08]  /*d660*/  HMMA.16816.F32.BF16 R12, R12, R30, R188 ;  /* 0x0000001e0c0c723c */ /* 0x000ff000000418bc */
[C---:B-1----:R-:W-:Y:S08]  /*d670*/  HMMA.16816.F32.BF16 R28, R8.reuse, R20, R32 ;  /* 0x00000014081c723c */ /* 0x042ff00000041820 */
[----:B------:R-:W-:Y:S08]  /*d680*/  HMMA.16816.F32.BF16 R32, R8, R16, R24 ;  /* 0x000000100820723c */ /* 0x000ff00000041818 */
[C---:B---3--:R-:W-:Y:S08]  /*d690*/  HMMA.16816.F32.BF16 R184, R4.reuse, R20, R184 ;  /* 0x0000001404b8723c */ /* 0x048ff000000418b8 */
[C---:B------:R-:W-:Y:S08]  /*d6a0*/  HMMA.16816.F32.BF16 R180, R4.reuse, R22, R180 ;  /* 0x0000001604b4723c */ /* 0x040ff000000418b4 */
[C---:B------:R-:W-:Y:S08]  /*d6b0*/  HMMA.16816.F32.BF16 R192, R4.reuse, R16, R140 ;  /* 0x0000001004c0723c */ /* 0x040ff0000004188c */
[----:B------:R-:W-:Y:S08]  /*d6c0*/  HMMA.16816.F32.BF16 R188, R4, R18, R132 ;  /* 0x0000001204bc723c */ /* 0x000ff00000041884 */
[C---:B------:R-:W-:Y:S08]  /*d6d0*/  HMMA.16816.F32.BF16 R136, R8.reuse, R22, R136 ;  /* 0x000000160888723c */ /* 0x040ff00000041888 */
[----:B------:R-:W-:Y:S01]  /*d6e0*/  HMMA.16816.F32.BF16 R24, R8, R18, R12 ;  /* 0x000000120818723c */ /* 0x000fe2000004180c */
[----:B------:R-:W-:Y:S06]  /*d6f0*/  BAR.SYNC.DEFER_BLOCKING 0x0 ;  /* 0x0000000000007b1d */ /* 0x000fec0000010000 */
[----:B------:R-:W-:Y:S05]  /*d700*/  @!P0 BRA `(.L_x_1053) ;  /* 0x0000019000008947 */ /* 0x000fea0003800000 */
[----:B------:R-:W2:Y:S01]  /*d710*/  LDL.64 R246, [R1+0x18] ;  /* 0x0000180001f67983 */ /* 0x000ea20000100a00 */
        /* <DEDUP_REMOVED lines=24> */
.L_x_1053:
[----:B------:R-:W-:-:S04]  /*d8a0*/  MOV R0, UR20 ;  /* 0x0000001400007c02 */ /* 0x000fc80008000f00 */
[----:B------:R-:W-:-:S04]  /*d8b0*/  LEA R0, R0, R252, 0x5 ;  /* 0x000000fc00007211 */ /* 0x000fc800078e28ff */
[C---:B------:R-:W-:Y:S02]  /*d8c0*/  ISETP.GE.AND P5, PT, R0.reuse, R231, PT ;  /* 0x000000e70000720c */ /* 0x040fe40003fa6270 */
[C---:B-1----:R-:W-:Y:S02]  /*d8d0*/  IADD3 R2, R0.reuse, 0x1, RZ ;  /* 0x0000000100027810 */ /* 0x042fe40007ffe0ff */
        /* <DEDUP_REMOVED lines=10> */
[C---:B------:R-:W-:Y:S02]  /*d980*/  ISETP.LT.OR P6, PT, R2.reuse, R226, P6 ;  /* 0x000000e20200720c */ /* 0x040fe400037c1670 */
[CC--:B------:R-:W-:Y:S02]  /*d990*/  ISETP.LT.OR P4, PT, R2.reuse, R225.reuse, P4 ;  /* 0x000000e10200720c */ /* 0x0c0fe40002781670 */
        /* <DEDUP_REMOVED lines=21> */
[C---:B------:R-:W-:Y:S01]  /*daf0*/  ISETP.GE.AND P6, PT, R2.reuse, R231, PT ;  /* 0x000000e70200720c */ /* 0x040fe20003fc6270 */
[----:B------:R-:W-:Y:S01]  /*db00*/  LDSM.16.MT88.4 R28, [R211+0xa000] ;  /* 0x00a00000d31c783b */ /* 0x000fe20000004200 */
[----:B------:R-:W-:-:S02]  /*db10*/  ISETP.LT.OR P0, PT, R2, R226, P0 ;  /* 0x000000e20200720c */ /* 0x000fc40000701670 */
[----:B------:R-:W-:Y:S02]  /*db20*/  IADD3 R4, R0, 0x10, RZ ;  /* 0x0000001000047810 */ /* 0x000fe40007ffe0ff */
[----:B------:R-:W-:Y:S02]  /*db30*/  FMNMX.FTZ R5, R207, R6, !PT ;  /* 0x00000006cf057209 */ /* 0x000fe40007810000 */
[----:B------:R-:W-:Y:S02]  /*db40*/  FSEL R19, R185, -INF , !P4 ;  /* 0xff800000b9137808 */ /* 0x000fe40006000000 */
[----:B------:R-:W-:Y:S02]  /*db50*/  FSEL R9, R136, -INF , !P1 ;  /* 0xff80000088097808 */ /* 0x000fe40004800000 */
[C---:B------:R-:W-:Y:S02]  /*db60*/  ISETP.GE.AND P4, PT, R2.reuse, R229, PT ;  /* 0x000000e50200720c */ /* 0x040fe40003f86270 */
[----:B------:R-:W-:-:S02]  /*db70*/  ISETP.GE.AND P1, PT, R2, R228, PT ;  /* 0x000000e40200720c */ /* 0x000fc40003f26270 */
[----:B------:R-:W-:Y:S02]  /*db80*/  ISETP.LT.OR P6, PT, R2, R227, P6 ;  /* 0x000000e30200720c */ /* 0x000fe400037c1670 */
[----:B------:R-:W-:Y:S02]  /*db90*/  FSEL R17, R139, -INF , !P0 ;  /* 0xff8000008b117808 */ /* 0x000fe40004000000 */
[----:B------:R-:W-:Y:S02]  /*dba0*/  IADD3 R3, R0, 0x11, RZ ;  /* 0x0000001100037810 */ /* 0x000fe40007ffe0ff */
[----:B------:R-:W-:Y:S02]  /*dbb0*/  ISETP.GE.AND P0, PT, R4, R231, PT ;  /* 0x000000e70400720c */ /* 0x000fe40003f06270 */
[----:B------:R-:W-:Y:S02]  /*dbc0*/  FMNMX.FTZ R5, R10, R5, !PT ;  /* 0x000000050a057209 */ /* 0x000fe40007810000 */
[----:B------:R-:W-:-:S02]  /*dbd0*/  ISETP.LT.OR P4, PT, R2, R225, P4 ;  /* 0x000000e10200720c */ /* 0x000fc40002781670 */
[----:B------:R-:W-:Y:S02]  /*dbe0*/  ISETP.LT.OR P1, PT, R2, R224, P1 ;  /* 0x000000e00200720c */ /* 0x000fe40000f21670 */
[----:B------:R-:W-:Y:S02]  /*dbf0*/  FSEL R7, R137, -INF , !P6 ;  /* 0xff80000089077808 */ /* 0x000fe40007000000 */
[----:B------:R-:W-:Y:S02]  /*dc00*/  IADD3 R2, R0, 0x18, RZ ;  /* 0x0000001800027810 */ /* 0x000fe40007ffe0ff */
[----:B------:R-:W-:Y:S02]  /*dc10*/  ISETP.GE.AND P6, PT, R3, R231, PT ;  /* 0x000000e70300720c */ /* 0x000fe40003fc6270 */
[----:B------:R-:W-:Y:S02]  /*dc20*/  ISETP.LT.OR P0, PT, R4, R227, P0 ;  /* 0x000000e30400720c */ /* 0x000fe40000701670 */
[----:B------:R-:W-:-:S02]  /*dc30*/  FMNMX.FTZ R5, R9, R5, !PT ;  /* 0x0000000509057209 */ /* 0x000fc40007810000 */
[----:B------:R-:W-:Y:S02]  /*dc40*/  FSEL R14, R138, -INF , !P3 ;  /* 0xff8000008a0e7808 */ /* 0x000fe40005800000 */
[----:B------:R-:W-:Y:S02]  /*dc50*/  IADD3 R0, R0, 0x19, RZ ;  /* 0x0000001900007810 */ /* 0x000fe40007ffe0ff */
[----:B------:R-:W-:Y:S02]  /*dc60*/  ISETP.GE.AND P3, PT, R2, R231, PT ;  /* 0x000000e70200720c */ /* 0x000fe40003f66270 */
[----:B------:R-:W-:Y:S02]  /*dc70*/  ISETP.LT.OR P6, PT, R3, R227, P6 ;  /* 0x000000e30300720c */ /* 0x000fe400037c1670 */
[----:B------:R-:W-:Y:S02]  /*dc80*/  FSEL R139, R32, -INF , !P0 ;  /* 0xff800000208b7808 */ /* 0x000fe40004000000 */
[----:B------:R-:W-:-:S02]  /*dc90*/  FMNMX.FTZ R5, R7, R5, !PT ;  /* 0x0000000507057209 */ /* 0x000fc40007810000 */
[----:B------:R-:W-:Y:S02]  /*dca0*/  ISETP.GE.AND P0, PT, R0, R231, PT ;  /* 0x000000e70000720c */ /* 0x000fe40003f06270 */
[----:B------:R-:W-:Y:S02]  /*dcb0*/  ISETP.LT.OR P3, PT, R2, R227, P3 ;  /* 0x000000e30200720c */ /* 0x000fe40001f61670 */
[----:B------:R-:W-:Y:S02]  /*dcc0*/  FSEL R138, R33, -INF , !P6 ;  /* 0xff800000218a7808 */ /* 0x000fe40007000000 */
[----:B------:R-:W-:Y:S02]  /*dcd0*/  FMNMX.FTZ R5, R139, R5, !PT ;  /* 0x000000058b057209 */ /* 0x000fe40007810000 */
[----:B------:R-:W-:Y:S02]  /*dce0*/  ISETP.LT.OR P0, PT, R0, R227, P0 ;  /* 0x000000e30000720c */ /* 0x000fe40000701670 */
[----:B------:R-:W-:-:S02]  /*dcf0*/  FSEL R132, R24, -INF , !P3 ;  /* 0xff80000018847808 */ /* 0x000fc40005800000 */
[----:B------:R-:W-:Y:S02]  /*dd00*/  FMNMX.FTZ R5, R138, R5, !PT ;  /* 0x000000058a057209 */ /* 0x000fe40007810000 */
[----:B------:R-:W-:Y:S02]  /*dd10*/  FSEL R176, R25, -INF , !P0 ;  /* 0xff80000019b07808 */ /* 0x000fe40004000000 */
[----:B------:R-:W-:Y:S02]  /*dd20*/  FMNMX.FTZ R5, R132, R5, !PT ;  /* 0x0000000584057209 */ /* 0x000fe40007810000 */
[----:B------:R-:W-:Y:S02]  /*dd30*/  FMNMX.FTZ R12, R206, R8, !PT ;  /* 0x00000008ce0c7209 */ /* 0x000fe40007810000 */
[----:B------:R-:W-:Y:S02]  /*dd40*/  FMNMX.FTZ R5, R176, R5, !PT ;  /* 0x00000005b0057209 */ /* 0x000fe40007810000 */
[----:B------:R-:W-:-:S02]  /*dd50*/  ISETP.GE.AND P3, PT, R3, R230, PT ;  /* 0x000000e60300720c */ /* 0x000fc40003f66270 */
[-C--:B------:R-:W-:Y:S01]  /*dd60*/  ISETP.GE.AND P0, PT, R2, R230.reuse, PT ;  /* 0x000000e60200720c */ /* 0x080fe20003f06270 */
[----:B------:R-:W1:Y:S01]  /*dd70*/  SHFL.BFLY PT, R22, R5, 0x2, 0x1f ;  /* 0x0c401f0005167f89 */ /* 0x000e6200000e0000 */
[----:B------:R-:W-:Y:S02]  /*dd80*/  ISETP.GE.AND P6, PT, R4, R230, PT ;  /* 0x000000e60400720c */ /* 0x000fe40003fc6270 */
[----:B------:R-:W-:Y:S02]  /*dd90*/  FMNMX.FTZ R12, R18, R12, !PT ;  /* 0x0000000c120c7209 */ /* 0x000fe40007810000 */
[-C--:B------:R-:W-:Y:S02]  /*dda0*/  ISETP.LT.OR P3, PT, R3, R226.reuse, P3 ;  /* 0x000000e20300720c */ /* 0x080fe40001f61670 */
[-C--:B------:R-:W-:Y:S02]  /*ddb0*/  ISETP.LT.OR P0, PT, R2, R226.reuse, P0 ;  /* 0x000000e20200720c */ /* 0x080fe40000701670 */
[----:B------:R-:W-:-:S02]  /*ddc0*/  ISETP.LT.OR P6, PT, R4, R226, P6 ;  /* 0x000000e20400720c */ /* 0x000fc400037c1670 */
[----:B------:R-:W-:Y:S02]  /*ddd0*/  FMNMX.FTZ R12, R14, R12, !PT ;  /* 0x0000000c0e0c7209 */ /* 0x000fe40007810000 */
[----:B------:R-:W-:Y:S02]  /*dde0*/  FSEL R143, R35, -INF , !P3 ;  /* 0xff800000238f7808 */ /* 0x000fe40005800000 */
[----:B------:R-:W-:Y:S02]  /*ddf0*/  FSEL R140, R26, -INF , !P0 ;  /* 0xff8000001a8c7808 */ /* 0x000fe40004000000 */
[C---:B------:R-:W-:Y:S02]  /*de00*/  ISETP.GE.AND P3, PT, R4.reuse, R229, PT ;  /* 0x000000e50400720c */ /* 0x040fe40003f66270 */
[----:B------:R-:W-:Y:S02]  /*de10*/  ISETP.GE.AND P0, PT, R4, R228, PT ;  /* 0x000000e40400720c */ /* 0x000fe40003f06270 */
[----:B------:R-:W-:-:S02]  /*de20*/  FSEL R141, R34, -INF , !P6 ;  /* 0xff800000228d7808 */ /* 0x000fc40007000000 */
[----:B------:R-:W-:Y:S02]  /*de30*/  FMNMX.FTZ R12, R17, R12, !PT ;  /* 0x0000000c110c7209 */ /* 0x000fe40007810000 */
[----:B------:R-:W-:Y:S02]  /*de40*/  ISETP.GE.AND P6, PT, R0, R230, PT ;  /* 0x000000e60000720c */ /* 0x000fe40003fc6270 */
[C---:B------:R-:W-:Y:S02]  /*de50*/  ISETP.LT.OR P3, PT, R4.reuse, R225, P3 ;  /* 0x000000e10400720c */ /* 0x040fe40001f61670 */
[----:B------:R-:W-:Y:S02]  /*de60*/  ISETP.LT.OR P0, PT, R4, R224, P0 ;  /* 0x000000e00400720c */ /* 0x000fe40000701670 */
[----:B------:R-:W-:Y:S02]  /*de70*/  FMNMX.FTZ R4, R141, R12, !PT ;  /* 0x0000000c8d047209 */ /* 0x000fe40007810000 */
[----:B------:R-:W-:-:S02]  /*de80*/  FMNMX.FTZ R12, R205, R11, !PT ;  /* 0x0000000bcd0c7209 */ /* 0x000fc40007810000 */
[----:B------:R-:W-:Y:S02]  /*de90*/  ISETP.LT.OR P6, PT, R0, R226, P6 ;  /* 0x000000e20000720c */ /* 0x000fe400037c1670 */
[----:B------:R-:W-:Y:S02]  /*dea0*/  FMNMX.FTZ R21, R143, R4, !PT ;  /* 0x000000048f157209 */ /* 0x000fe40007810000 */
[----:B------:R-:W-:Y:S02]  /*deb0*/  FSEL R13, R180, -INF , !P5 ;  /* 0xff800000b40d7808 */ /* 0x000fe40006800000 */
[----:B------:R-:W-:Y:S02]  /*dec0*/  FMNMX.FTZ R4, R19, R12, !PT ;  /* 0x0000000c13047209 */ /* 0x000fe40007810000 */
[----:B------:R-:W-:Y:S02]  /*ded0*/  FSEL R177, R27, -INF , !P6 ;  /* 0xff8000001bb17808 */ /* 0x000fe40007000000 */
[----:B------:R-:W-:-:S02]  /*dee0*/  FSEL R16, R181, -INF , !P4 ;  /* 0xff800000b5107808 */ /* 0x000fc40006000000 */
[C---:B------:R-:W-:Y:S02]  /*def0*/  ISETP.GE.AND P6, PT, R3.reuse, R229, PT ;  /* 0x000000e50300720c */ /* 0x040fe40003fc6270 */
[----:B------:R-:W-:Y:S02]  /*df00*/  ISETP.GE.AND P4, PT, R3, R228, PT ;  /* 0x000000e40300720c */ /* 0x000fe40003f86270 */
[----:B------:R-:W-:Y:S02]  /*df10*/  FMNMX.FTZ R12, R13, R4, !PT ;  /* 0x000000040d0c7209 */ /* 0x000fe40007810000 */
[C---:B------:R-:W-:Y:S02]  /*df20*/  ISETP.LT.OR P6, PT, R3.reuse, R225, P6 ;  /* 0x000000e10300720c */ /* 0x040fe400037c1670 */
[----:B------:R-:W-:Y:S02]  /*df30*/  ISETP.LT.OR P4, PT, R3, R224, P4 ;  /* 0x000000e00300720c */ /* 0x000fe40002781670 */
[----:B-1----:R-:W-:-:S02]  /*df40*/  FMNMX.FTZ R3, R5, R22, !PT ;  /* 0x0000001605037209 */ /* 0x002fc40007810000 */
[----:B------:R-:W-:Y:S02]  /*df50*/  FMNMX.FTZ R21, R140, R21, !PT ;  /* 0x000000158c157209 */ /* 0x000fe40007810000 */
[----:B------:R-:W-:Y:S01]  /*df60*/  FSEL R133, R192, -INF , !P3 ;  /* 0xff800000c0857808 */ /* 0x000fe20005800000 */
[----:B------:R-:W1:Y:S01]  /*df70*/  SHFL.BFLY PT, R23, R3, 0x1, 0x1f ;  /* 0x0c201f0003177f89 */ /* 0x000e6200000e0000 */
[----:B------:R-:W-:Y:S02]  /*df80*/  FMNMX.FTZ R5, R16, R12, !PT ;  /* 0x0000000c10057209 */ /* 0x000fe40007810000 */
[----:B------:R-:W-:Y:S02]  /*df90*/  FMNMX.FTZ R4, R177, R21, !PT ;  /* 0x00000015b1047209 */ /* 0x000fe40007810000 */
[----:B------:R-:W-:Y:S02]  /*dfa0*/  FSEL R142, R193, -INF , !P6 ;  /* 0xff800000c18e7808 */ /* 0x000fe40007000000 */
[----:B------:R-:W-:Y:S01]  /*dfb0*/  FMNMX.FTZ R5, R133, R5, !PT ;  /* 0x0000000585057209 */ /* 0x000fe20007810000 */
[----:B------:R-:W2:Y:S01]  /*dfc0*/  SHFL.BFLY PT, R22, R4, 0x2, 0x1f ;  /* 0x0c401f0004167f89 */ /* 0x000ea200000e0000 */
[----:B------:R-:W-:-:S02]  /*dfd0*/  FMNMX.FTZ R21, R204, R15, !PT ;  /* 0x0000000fcc157209 */ /* 0x000fc40007810000 */
[----:B------:R-:W-:Y:S02]  /*dfe0*/  FMNMX.FTZ R12, R142, R5, !PT ;  /* 0x000000058e0c7209 */ /* 0x000fe40007810000 */
[----:B------:R-:W-:Y:S02]  /*dff0*/  FSEL R5, R182, -INF , !P2 ;  /* 0xff800000b6057808 */ /* 0x000fe40005000000 */
[----:B------:R-:W-:Y:S02]  /*e000*/  FMNMX.FTZ R21, R20, R21, !PT ;  /* 0x0000001514157209 */ /* 0x000fe40007810000 */
[C---:B------:R-:W-:Y:S02]  /*e010*/  ISETP.GE.AND P5, PT, R2.reuse, R229, PT ;  /* 0x000000e50200720c */ /* 0x040fe40003fa6270 */
[----:B------:R-:W-:Y:S02]  /*e020*/  ISETP.GE.AND P2, PT, R2, R228, PT ;  /* 0x000000e40200720c */ /* 0x000fe40003f46270 */
[----:B------:R-:W-:-:S02]  /*e030*/  FSEL R24, R183, -INF , !P1 ;  /* 0xff800000b7187808 */ /* 0x000fc40004800000 */
[----:B------:R-:W-:Y:S02]  /*e040*/  FMNMX.FTZ R21, R5, R21, !PT ;  /* 0x0000001505157209 */ /* 0x000fe40007810000 */
[C---:B------:R-:W-:Y:S02]  /*e050*/  ISETP.LT.OR P5, PT, R2.reuse, R225, P5 ;  /* 0x000000e10200720c */ /* 0x040fe40002fa1670 */
[----:B------:R-:W-:Y:S02]  /*e060*/  ISETP.LT.OR P2, PT, R2, R224, P2 ;  /* 0x000000e00200720c */ /* 0x000fe40001741670 */
[----:B------:R-:W-:Y:S02]  /*e070*/  FSEL R179, R194, -INF , !P0 ;  /* 0xff800000c2b37808 */ /* 0x000fe40004000000 */
[----:B------:R-:W-:Y:S02]  /*e080*/  FMNMX.FTZ R2, R24, R21, !PT ;  /* 0x0000001518027209 */ /* 0x000fe40007810000 */
[----:B------:R-:W-:-:S02]  /*e090*/  ISETP.GE.AND P3, PT, R0, R229, PT ;  /* 0x000000e50000720c */ /* 0x000fc40003f66270 */
[C---:B------:R-:W-:Y:S02]  /*e0a0*/  ISETP.GE.AND P0, PT, R0.reuse, R228, PT ;  /* 0x000000e40000720c */ /* 0x040fe40003f06270 */
[----:B------:R-:W-:Y:S02]  /*e0b0*/  FSEL R181, R195, -INF , !P4 ;  /* 0xff800000c3b57808 */ /* 0x000fe40006000000 */
[----:B------:R-:W-:Y:S02]  /*e0c0*/  FMNMX.FTZ R2, R179, R2, !PT ;  /* 0x00000002b3027209 */ /* 0x000fe40007810000 */
[C---:B------:R-:W-:Y:S02]  /*e0d0*/  ISETP.LT.OR P3, PT, R0.reuse, R225, P3 ;  /* 0x000000e10000720c */ /* 0x040fe40001f61670 */
[----:B------:R-:W-:Y:S02]  /*e0e0*/  ISETP.LT.OR P0, PT, R0, R224, P0 ;  /* 0x000000e00000720c */ /* 0x000fe40000701670 */
[----:B------:R-:W-:-:S02]  /*e0f0*/  FSEL R183, R190, -INF , !P2 ;  /* 0xff800000beb77808 */ /* 0x000fc40005000000 */
[----:B------:R-:W-:Y:S02]  /*e100*/  FMNMX.FTZ R0, R181, R2, !PT ;  /* 0x00000002b5007209 */ /* 0x000fe40007810000 */
[----:B------:R-:W-:Y:S02]  /*e110*/  FSEL R182, R191, -INF , !P0 ;  /* 0xff800000bfb67808 */ /* 0x000fe40004000000 */
[----:B------:R-:W-:Y:S02]  /*e120*/  FMNMX.FTZ R0, R183, R0, !PT ;  /* 0x00000000b7007209 */ /* 0x000fe40007810000 */
[----:B------:R-:W-:Y:S02]  /*e130*/  FSEL R178, R188, -INF , !P5 ;  /* 0xff800000bcb27808 */ /* 0x000fe40006800000 */
[----:B------:R-:W-:Y:S02]  /*e140*/  FMNMX.FTZ R0, R182, R0, !PT ;  /* 0x00000000b6007209 */ /* 0x000fe40007810000 */
[----:B------:R-:W-:-:S02]  /*e150*/  FSEL R180, R189, -INF , !P3 ;  /* 0xff800000bdb47808 */ /* 0x000fc40005800000 */
[----:B------:R-:W-:Y:S01]  /*e160*/  FMNMX.FTZ R12, R178, R12, !PT ;  /* 0x0000000cb20c7209 */ /* 0x000fe20007810000 */
[----:B------:R-:W3:Y:S01]  /*e170*/  SHFL.BFLY PT, R2, R0, 0x2, 0x1f ;  /* 0x0c401f0000027f89 */ /* 0x000ee200000e0000 */
[----:B-1----:R-:W-:Y:S02]  /*e180*/  FMNMX.FTZ R136, R3, R23, !PT ;  /* 0x0000001703887209 */ /* 0x002fe40007810000 */
[----:B------:R-:W-:Y:S02]  /*e190*/  FMNMX.FTZ R134, R180, R12, !PT ;  /* 0x0000000cb4867209 */ /* 0x000fe40007810000 */
[C---:B------:R-:W-:Y:S01]  /*e1a0*/  FSETP.NEU.FTZ.AND P3, PT, R136.reuse, -INF , PT ;  /* 0xff8000008800780b */ /* 0x040fe20003f7d000 */
[----:B------:R-:W-:Y:S01]  /*e1b0*/  FMUL.FTZ R12, R136, c[0x0][0x23c] ;  /* 0x00008f00880c7a20 */ /* 0x000fe20000410000 */
[----:B--2---:R-:W-:Y:S01]  /*e1c0*/  FMNMX.FTZ R4, R4, R22, !PT ;  /* 0x0000001604047209 */ /* 0x004fe20007810000 */
[----:B------:R-:W1:Y:S03]  /*e1d0*/  SHFL.BFLY PT, R21, R134, 0x2, 0x1f ;  /* 0x0c401f0086157f89 */ /* 0x000e6600000e0000 */
[----:B------:R-:W-:Y:S01]  /*e1e0*/  FSEL R12, R12, RZ, P3 ;  /* 0x000000ff0c0c7208 */ /* 0x000fe20001800000 */
[----:B------:R-:W2:Y:S04]  /*e1f0*/  SHFL.BFLY PT, R135, R4, 0x1, 0x1f ;  /* 0x0c201f0004877f89 */ /* 0x000ea800000e0000 */
[----:B------:R-:W-:-:S02]  /*e200*/  FFMA.FTZ R6, R6, c[0x0][0x23c], -R12 ;  /* 0x00008f0006067a23 */ /* 0x000fc4000001080c */
[--C-:B------:R-:W-:Y:S02]  /*e210*/  FFMA.FTZ R7, R7, c[0x0][0x23c], -R12.reuse ;  /* 0x00008f0007077a23 */ /* 0x100fe4000001080c */
[----:B------:R4:W-:Y:S01]  /*e220*/  MUFU.EX2 R202, R6 ;  /* 0x0000000600ca7308 */ /* 0x0009e20000000800 */
[--C-:B------:R-:W-:Y:S02]  /*e230*/  FFMA.FTZ R10, R10, c[0x0][0x23c], -R12.reuse ;  /* 0x00008f000a0a7a23 */ /* 0x100fe4000001080c */
[----:B------:R-:W-:Y:S01]  /*e240*/  FFMA.FTZ R9, R9, c[0x0][0x23c], -R12 ;  /* 0x00008f0009097a23 */ /* 0x000fe2000001080c */
[----:B---3--:R-:W-:-:S04]  /*e250*/  FMNMX.FTZ R0, R2, R0, !PT ;  /* 0x0000000002007209 */ /* 0x008fc80007810000 */
[----:B------:R-:W-:Y:S01]  /*e260*/  MUFU.EX2 R203, R7 ;  /* 0x0000000700cb7308 */ /* 0x000fe20000000800 */
[----:B------:R-:W3:Y:S01]  /*e270*/  SHFL.BFLY PT, R137, R0, 0x1, 0x1f ;  /* 0x0c201f0000897f89 */ /* 0x000ee200000e0000 */
[----:B-1----:R-:W-:Y:S02]  /*e280*/  FMNMX.FTZ R134, R21, R134, !PT ;  /* 0x0000008615867209 */ /* 0x002fe40007810000 */
[----:B--2---:R-:W-:-:S03]  /*e290*/  FMNMX.FTZ R135, R4, R135, !PT ;  /* 0x0000008704877209 */ /* 0x004fc60007810000 */
[----:B----4-:R-:W1:Y:S01]  /*e2a0*/  SHFL.BFLY PT, R6, R134, 0x1, 0x1f ;  /* 0x0c201f0086067f89 */ /* 0x010e6200000e0000 */
[----:B------:R-:W-:Y:S01]  /*e2b0*/  FSEL R4, R136, RZ, P3 ;  /* 0x000000ff88047208 */ /* 0x000fe20001800000 */
[----:B------:R-:W-:Y:S01]  /*e2c0*/  MUFU.EX2 R201, R10 ;  /* 0x0000000a00c97308 */ /* 0x000fe20000000800 */
[C---:B------:R-:W-:Y:S01]  /*e2d0*/  FSETP.NEU.FTZ.AND P2, PT, R135.reuse, -INF , PT ;  /* 0xff8000008700780b */ /* 0x040fe20003f5d000 */
[----:B------:R-:W-:-:S05]  /*e2e0*/  FMUL.FTZ R3, R135, c[0x0][0x23c] ;  /* 0x00008f0087037a20 */ /* 0x000fca0000410000 */
[----:B------:R-:W-:Y:S01]  /*e2f0*/  FSEL R3, R3, RZ, P2 ;  /* 0x000000ff03037208 */ /* 0x000fe20001000000 */
[----:B------:R-:W2:Y:S04]  /*e300*/  MUFU.EX2 R200, R9 ;  /* 0x0000000900c87308 */ /* 0x000ea80000000800 */
[--C-:B------:R-:W-:Y:S01]  /*e310*/  FFMA.FTZ R14, R14, c[0x0][0x23c], -R3.reuse ;  /* 0x00008f000e0e7a23 */ /* 0x100fe20000010803 */
[----:B---3--:R-:W-:Y:S01]  /*e320*/  FMNMX.FTZ R137, R0, R137, !PT ;  /* 0x0000008900897209 */ /* 0x008fe20007810000 */
[--C-:B------:R-:W-:Y:S02]  /*e330*/  FFMA.FTZ R8, R8, c[0x0][0x23c], -R3.reuse ;  /* 0x00008f0008087a23 */ /* 0x100fe40000010803 */
[----:B------:R-:W-:Y:S01]  /*e340*/  MUFU.EX2 R198, R14 ;  /* 0x0000000e00c67308 */ /* 0x000fe20000000800 */
[----:B------:R-:W-:Y:S01]  /*e350*/  FFMA.FTZ R18, R18, c[0x0][0x23c], -R3 ;  /* 0x00008f0012127a23 */ /* 0x000fe20000010803 */
[C---:B------:R-:W-:Y:S01]  /*e360*/  FSETP.NEU.FTZ.AND P0, PT, R137.reuse, -INF , PT ;  /* 0xff8000008900780b */ /* 0x040fe20003f1d000 */
[----:B------:R-:W-:-:S02]  /*e370*/  FMUL.FTZ R0, R137, c[0x0][0x23c] ;  /* 0x00008f0089007a20 */ /* 0x000fc40000410000 */
[----:B------:R-:W-:Y:S01]  /*e380*/  FFMA.FTZ R17, R17, c[0x0][0x23c], -R3 ;  /* 0x00008f0011117a23 */ /* 0x000fe20000010803 */
[----:B-1----:R-:W-:Y:S01]  /*e390*/  FMNMX.FTZ R134, R134, R6, !PT ;  /* 0x0000000686867209 */ /* 0x002fe20007810000 */
[----:B------:R-:W-:Y:S01]  /*e3a0*/  FADD.FTZ R6, R207, -R4 ;  /* 0x80000004cf067221 */ /* 0x000fe20000010000 */
[----:B------:R-:W-:Y:S01]  /*e3b0*/  FSEL R0, R0, RZ, P0 ;  /* 0x000000ff00007208 */ /* 0x000fe20000000000 */
[----:B------:R1:W-:Y:S01]  /*e3c0*/  MUFU.EX2 R197, R8 ;  /* 0x0000000800c57308 */ /* 0x0003e20000000800 */
[----:B------:R-:W-:Y:S01]  /*e3d0*/  FSEL R4, R135, RZ, P2 ;  /* 0x000000ff87047208 */ /* 0x000fe20001000000 */
[C---:B------:R-:W-:Y:S01]  /*e3e0*/  FMUL.FTZ R2, R134.reuse, c[0x0][0x23c] ;  /* 0x00008f0086027a20 */ /* 0x040fe20000410000 */
[----:B------:R-:W-:Y:S01]  /*e3f0*/  FSETP.NEU.FTZ.AND P1, PT, R134, -INF , PT ;  /* 0xff8000008600780b */ /* 0x000fe20003f3d000 */
[--C-:B------:R-:W-:Y:S01]  /*e400*/  FFMA.FTZ R24, R24, c[0x0][0x23c], -R0.reuse ;  /* 0x00008f0018187a23 */ /* 0x100fe20000010800 */
[----:B--2---:R-:W-:Y:S01]  /*e410*/  F2FP.BF16.PACK_AB R10, R203, R200 ;  /* 0x000000c8cb0a723e */ /* 0x004fe200000010ff */
[--C-:B------:R-:W-:Y:S01]  /*e420*/  FFMA.FTZ R15, R15, c[0x0][0x23c], -R0.reuse ;  /* 0x00008f000f0f7a23 */ /* 0x100fe20000010800 */
[----:B------:R-:W-:Y:S01]  /*e430*/  FSEL R2, R2, RZ, P1 ;  /* 0x000000ff02027208 */ /* 0x000fe20000800000 */
[----:B------:R-:W-:Y:S01]  /*e440*/  FFMA.FTZ R5, R5, c[0x0][0x23c], -R0 ;  /* 0x00008f0005057a23 */ /* 0x000fe20000010800 */
[----:B------:R2:W-:Y:S01]  /*e450*/  MUFU.EX2 R188, R24 ;  /* 0x0000001800bc7308 */ /* 0x0005e20000000800 */
[----:B------:R-:W-:-:S02]  /*e460*/  FADD.FTZ R4, R206, -R4 ;  /* 0x80000004ce047221 */ /* 0x000fc40000010000 */
[--C-:B------:R-:W-:Y:S02]  /*e470*/  FFMA.FTZ R13, R13, c[0x0][0x23c], -R2.reuse ;  /* 0x00008f000d0d7a23 */ /* 0x100fe40000010802 */
[--C-:B------:R-:W-:Y:S02]  /*e480*/  FFMA.FTZ R11, R11, c[0x0][0x23c], -R2.reuse ;  /* 0x00008f000b0b7a23 */ /* 0x100fe40000010802 */
[--C-:B------:R-:W-:Y:S01]  /*e490*/  FFMA.FTZ R19, R19, c[0x0][0x23c], -R2.reuse ;  /* 0x00008f0013137a23 */ /* 0x100fe20000010802 */
[----:B------:R3:W-:Y:S01]  /*e4a0*/  MUFU.EX2 R189, R15 ;  /* 0x0000000f00bd7308 */ /* 0x0007e20000000800 */
[----:B------:R-:W-:Y:S01]  /*e4b0*/  FFMA.FTZ R16, R16, c[0x0][0x23c], -R2 ;  /* 0x00008f0010107a23 */ /* 0x000fe20000010802 */
[----:B-1----:R-:W-:Y:S01]  /*e4c0*/  F2FP.BF16.PACK_AB R8, R201, R202 ;  /* 0x000000cac908723e */ /* 0x002fe200000010ff */
[----:B------:R-:W-:Y:S02]  /*e4d0*/  FFMA.FTZ R20, R20, c[0x0][0x23c], -R0 ;  /* 0x00008f0014147a23 */ /* 0x000fe40000010800 */
[----:B------:R-:W-:Y:S01]  /*e4e0*/  FMUL.FTZ R6, R6, c[0x0][0x23c] ;  /* 0x00008f0006067a20 */ /* 0x000fe20000410000 */
[----:B--2---:R-:W1:Y:S02]  /*e4f0*/  LDSM.16.MT88.4 R24, [R214+0xa000] ;  /* 0x00a00000d618783b */ /* 0x004e640000004200 */
[----:B------:R2:W4:Y:S01]  /*e500*/  MUFU.EX2 R190, R5 ;  /* 0x0000000500be7308 */ /* 0x0005220000000800 */
[----:B---3--:R-:W-:Y:S01]  /*e510*/  FMUL.FTZ R15, R4, c[0x0][0x23c] ;  /* 0x00008f00040f7a20 */ /* 0x008fe20000410000 */
[----:B------:R-:W-:-:S06]  /*e520*/  FSEL R4, R137, RZ, P0 ;  /* 0x000000ff89047208 */ /* 0x000fcc0000000000 */
[----:B------:R-:W-:Y:S01]  /*e530*/  MUFU.EX2 R194, R13 ;  /* 0x0000000d00c27308 */ /* 0x000fe20000000800 */
[----:B------:R-:W-:Y:S01]  /*e540*/  FADD.FTZ R4, R204, -R4 ;  /* 0x80000004cc047221 */ /* 0x000fe20000010000 */
[----:B--2---:R-:W-:-:S03]  /*e550*/  FSEL R5, R134, RZ, P1 ;  /* 0x000000ff86057208 */ /* 0x004fc60000800000 */
[----:B------:R-:W-:-:S03]  /*e560*/  FMUL.FTZ R4, R4, c[0x0][0x23c] ;  /* 0x00008f0004047a20 */ /* 0x000fc60000410000 */
[----:B------:R-:W-:Y:S01]  /*e570*/  MUFU.EX2 R193, R11 ;  /* 0x0000000b00c17308 */ /* 0x000fe20000000800 */
[----:B----4-:R-:W-:Y:S01]  /*e580*/  F2FP.BF16.PACK_AB R7, R188, R190 ;  /* 0x000000bebc07723e */ /* 0x010fe200000010ff */
[----:B------:R-:W-:-:S04]  /*e590*/  FADD.FTZ R5, R205, -R5 ;  /* 0x80000005cd057221 */ /* 0x000fc80000010000 */
[----:B------:R-:W-:Y:S02]  /*e5a0*/  FMUL.FTZ R5, R5, c[0x0][0x23c] ;  /* 0x00008f0005057a20 */ /* 0x000fe40000410000 */
[----:B------:R-:W-:Y:S08]  /*e5b0*/  MUFU.EX2 R192, R19 ;  /* 0x0000001300c07308 */ /* 0x000ff00000000800 */
[----:B------:R-:W-:Y:S08]  /*e5c0*/  MUFU.EX2 R195, R16 ;  /* 0x0000001000c37308 */ /* 0x000ff00000000800 */
[----:B------:R2:W3:Y:S08]  /*e5d0*/  MUFU.EX2 R191, R20 ;  /* 0x0000001400bf7308 */ /* 0x0004f00000000800 */
[----:B------:R3:W4:Y:S08]  /*e5e0*/  MUFU.EX2 R14, R5 ;  /* 0x00000005000e7308 */ /* 0x0007300000000800 */
[----:B------:R5:W1:Y:S01]  /*e5f0*/  MUFU.EX2 R13, R4 ;  /* 0x00000004000d7308 */ /* 0x000a620000000800 */
[----:B--2---:R-:W2:Y:S07]  /*e600*/  LDSM.16.MT88.4 R20, [R209+0xa000] ;  /* 0x00a00000d114783b */ /* 0x004eae0000004200 */
[----:B------:R1:W1:Y:S01]  /*e610*/  MUFU.EX2 R16, R6 ;  /* 0x0000000600107308 */ /* 0x0002620000000800 */
[----:B---3--:R-:W-:Y:S01]  /*e620*/  F2FP.BF16.PACK_AB R5, R191, R189 ;  /* 0x000000bdbf05723e */ /* 0x008fe200000010ff */
[----:B----4-:R-:W-:-:S02]  /*e630*/  FMUL.FTZ R40, R40, R14 ;  /* 0x0000000e28287220 */ /* 0x010fc40000410000 */
[-C--:B------:R-:W-:Y:S02]  /*e640*/  FMUL.FTZ R41, R41, R14.reuse ;  /* 0x0000000e29297220 */ /* 0x080fe40000410000 */
[-C--:B------:R-:W-:Y:S01]  /*e650*/  FMUL.FTZ R148, R148, R14.reuse ;  /* 0x0000000e94947220 */ /* 0x080fe20000410000 */
[----:B-----5:R-:W-:Y:S01]  /*e660*/  F2FP.BF16.PACK_AB R4, R192, R193 ;  /* 0x000000c1c004723e */ /* 0x020fe200000010ff */
[-C--:B-1----:R-:W-:Y:S01]  /*e670*/  FMUL.FTZ R42, R42, R13.reuse ;  /* 0x0000000d2a2a7220 */ /* 0x082fe20000410000 */
[----:B------:R-:W1:Y:S01]  /*e680*/  MUFU.EX2 R196, R18 ;  /* 0x0000001200c47308 */ /* 0x000e620000000800 */
[-C--:B------:R-:W-:Y:S02]  /*e690*/  FMUL.FTZ R43, R43, R13.reuse ;  /* 0x0000000d2b2b7220 */ /* 0x080fe40000410000 */
[----:B------:R-:W-:Y:S02]  /*e6a0*/  FMUL.FTZ R149, R149, R14 ;  /* 0x0000000e95957220 */ /* 0x000fe40000410000 */
[----:B------:R-:W-:Y:S01]  /*e6b0*/  FMUL.FTZ R150, R150, R13 ;  /* 0x0000000d96967220 */ /* 0x000fe20000410000 */
[----:B------:R-:W-:Y:S01]  /*e6c0*/  F2FP.BF16.PACK_AB R6, R195, R194 ;  /* 0x000000c2c306723e */ /* 0x000fe200000010ff */
[-C--:B------:R-:W-:Y:S01]  /*e6d0*/  FMUL.FTZ R172, R172, R16.reuse ;  /* 0x00000010acac7220 */ /* 0x080fe20000410000 */
[----:B------:R-:W3:Y:S01]  /*e6e0*/  MUFU.EX2 R199, R17 ;  /* 0x0000001100c77308 */ /* 0x000ee20000000800 */
[----:B------:R-:W-:-:S02]  /*e6f0*/  FMUL.FTZ R173, R173, R16 ;  /* 0x00000010adad7220 */ /* 0x000fc40000410000 */
[-C--:B------:R-:W-:Y:S02]  /*e700*/  FMUL.FTZ R144, R144, R16.reuse ;  /* 0x0000001090907220 */ /* 0x080fe40000410000 */
[C---:B------:R-:W-:Y:S01]  /*e710*/  HMMA.16816.F32.BF16 R32, R4.reuse, R24, R40 ;  /* 0x000000180420723c */ /* 0x040fe20000041828 */
[----:B------:R-:W-:Y:S01]  /*e720*/  FMUL.FTZ R145, R145, R16 ;  /* 0x0000001091917220 */ /* 0x000fe20000410000 */
[----:B------:R-:W-:Y:S01]  /*e730*/  LDSM.16.MT88.4 R40, [R214+0xb000] ;  /* 0x00b00000d628783b */ /* 0x000fe20000004200 */
[----:B------:R-:W4:Y:S01]  /*e740*/  MUFU.EX2 R15, R15 ;  /* 0x0000000f000f7308 */ /* 0x000f220000000800 */
[----:B-1----:R-:W-:Y:S01]  /*e750*/  F2FP.BF16.PACK_AB R9, R196, R197 ;  /* 0x000000c5c409723e */ /* 0x002fe200000010ff */
[-C--:B------:R-:W-:Y:S02]  /*e760*/  FMUL.FTZ R151, R151, R13.reuse ;  /* 0x0000000d97977220 */ /* 0x080fe40000410000 */
[-C--:B------:R-:W-:Y:S02]  /*e770*/  FMUL.FTZ R152, R152, R14.reuse ;  /* 0x0000000e98987220 */ /* 0x080fe40000410000 */
[----:B------:R-:W-:Y:S01]  /*e780*/  FMUL.FTZ R153, R153, R14 ;  /* 0x0000000e99997220 */ /* 0x000fe20000410000 */
[----:B---3--:R-:W-:Y:S01]  /*e790*/  F2FP.BF16.PACK_AB R11, R199, R198 ;  /* 0x000000c6c70b723e */ /* 0x008fe200000010ff */
[-C--:B------:R-:W-:Y:S01]  /*e7a0*/  FMUL.FTZ R154, R154, R13.reuse ;  /* 0x0000000d9a9a7220 */ /* 0x080fe20000410000 */
[----:B--2---:R-:W-:Y:S01]  /*e7b0*/  HMMA.16816.F32.BF16 R148, R4, R20, R148 ;  /* 0x000000140494723c */ /* 0x004fe20000041894 */
[----:B------:R-:W-:-:S02]  /*e7c0*/  FMUL.FTZ R155, R155, R13 ;  /* 0x0000000d9b9b7220 */ /* 0x000fc40000410000 */
[-C--:B------:R-:W-:Y:S02]  /*e7d0*/  FMUL.FTZ R156, R156, R16.reuse ;  /* 0x000000109c9c7220 */ /* 0x080fe40000410000 */
[----:B------:R-:W-:Y:S02]  /*e7e0*/  FMUL.FTZ R157, R157, R16 ;  /* 0x000000109d9d7220 */ /* 0x000fe40000410000 */
[-C--:B----4-:R-:W-:Y:S01]  /*e7f0*/  FMUL.FTZ R174, R174, R15.reuse ;  /* 0x0000000faeae7220 */ /* 0x090fe20000410000 */
        /* <DEDUP_REMOVED lines=10> */
[C---:B------:R-:W-:Y:S01]  /*e8a0*/  HMMA.16816.F32.BF16 R144, R8.reuse, R20, R144 ;  /* 0x000000140890723c */ /* 0x040fe20000041890 */
[----:B------:R-:W-:Y:S01]  /*e8b0*/  FMUL.FTZ R163, R163, R15 ;  /* 0x0000000fa3a37220 */ /* 0x000fe20000410000 */
[----:B------:R-:W-:Y:S01]  /*e8c0*/  MOV R175, R32 ;  /* 0x0000002000af7202 */ /* 0x000fe20000000f00 */
[-C--:B------:R-:W-:Y:S01]  /*e8d0*/  FMUL.FTZ R164, R164, R14.reuse ;  /* 0x0000000ea4a47220 */ /* 0x080fe20000410000 */
[----:B------:R-:W-:Y:S01]  /*e8e0*/  MOV R174, R33 ;  /* 0x0000002100ae7202 */ /* 0x000fe20000000f00 */
[----:B------:R-:W-:Y:S01]  /*e8f0*/  FMUL.FTZ R165, R165, R14 ;  /* 0x0000000ea5a57220 */ /* 0x000fe20000410000 */
[----:B------:R-:W-:Y:S01]  /*e900*/  MOV R173, R34 ;  /* 0x0000002200ad7202 */ /* 0x000fe20000000f00 */
[-C--:B------:R-:W-:Y:S01]  /*e910*/  FMUL.FTZ R166, R166, R13.reuse ;  /* 0x0000000da6a67220 */ /* 0x080fe20000410000 */
[----:B------:R-:W-:Y:S01]  /*e920*/  HMMA.16816.F32.BF16 R232, R8, R22, R156 ;  /* 0x0000001608e8723c */ /* 0x000fe2000004189c */
[----:B------:R-:W-:Y:S01]  /*e930*/  FMUL.FTZ R167, R167, R13 ;  /* 0x0000000da7a77220 */ /* 0x000fe20000410000 */
[----:B------:R-:W-:Y:S01]  /*e940*/  MOV R172, R35 ;  /* 0x0000002300ac7202 */ /* 0x000fe20000000f00 */
[-C--:B------:R-:W-:Y:S01]  /*e950*/  FMUL.FTZ R168, R168, R14.reuse ;  /* 0x0000000ea8a87220 */ /* 0x080fe20000410000 */
[----:B------:R-:W1:Y:S01]  /*e960*/  LDSM.16.MT88.4 R20, [R213+0xa000] ;  /* 0x00a00000d514783b */ /* 0x000e620000004200 */
[----:B------:R-:W-:-:S02]  /*e970*/  FMUL.FTZ R169, R169, R14 ;  /* 0x0000000ea9a97220 */ /* 0x000fc40000410000 */
[-C--:B------:R-:W-:Y:S01]  /*e980*/  FMUL.FTZ R170, R170, R13.reuse ;  /* 0x0000000daaaa7220 */ /* 0x080fe20000410000 */
[-C--:B------:R-:W-:Y:S01]  /*e990*/  HMMA.16816.F32.BF16 R160, R8, R28.reuse, R160 ;  /* 0x0000001c08a0723c */ /* 0x080fe200000418a0 */
[-C--:B------:R-:W-:Y:S01]  /*e9a0*/  FMUL.FTZ R171, R171, R13.reuse ;  /* 0x0000000dabab7220 */ /* 0x080fe20000410000 */
[----:B------:R-:W-:Y:S01]  /*e9b0*/  LDSM.16.MT88.4 R32, [R211+0xb000] ;  /* 0x00b00000d320783b */ /* 0x000fe20000004200 */
[-C--:B------:R-:W-:Y:S02]  /*e9c0*/  FMUL.FTZ R44, R44, R14.reuse ;  /* 0x0000000e2c2c7220 */ /* 0x080fe40000410000 */
[----:B------:R-:W-:Y:S02]  /*e9d0*/  FMUL.FTZ R45, R45, R14 ;  /* 0x0000000e2d2d7220 */ /* 0x000fe40000410000 */
[-C--:B------:R-:W-:Y:S01]  /*e9e0*/  FMUL.FTZ R46, R46, R13.reuse ;  /* 0x0000000d2e2e7220 */ /* 0x080fe20000410000 */
[----:B------:R-:W-:Y:S01]  /*e9f0*/  HMMA.16816.F32.BF16 R164, R4, R28, R164 ;  /* 0x0000001c04a4723c */ /* 0x000fe200000418a4 */
[----:B------:R-:W-:-:S02]  /*ea00*/  FMUL.FTZ R47, R47, R13 ;  /* 0x0000000d2f2f7220 */ /* 0x000fc40000410000 */
[-C--:B------:R-:W-:Y:S02]  /*ea10*/  FMUL.FTZ R56, R56, R14.reuse ;  /* 0x0000000e38387220 */ /* 0x080fe40000410000 */
[----:B------:R-:W-:Y:S02]  /*ea20*/  FMUL.FTZ R57, R57, R14 ;  /* 0x0000000e39397220 */ /* 0x000fe40000410000 */
[-C--:B------:R-:W-:Y:S01]  /*ea30*/  FMUL.FTZ R58, R58, R13.reuse ;  /* 0x0000000d3a3a7220 */ /* 0x080fe20000410000 */
[C---:B------:R-:W-:Y:S01]  /*ea40*/  HMMA.16816.F32.BF16 R168, R4.reuse, R30, R168 ;  /* 0x0000001e04a8723c */ /* 0x040fe200000418a8 */
[----:B------:R-:W2:Y:S01]  /*ea50*/  LDSM.16.MT88.4 R28, [R209+0xb000] ;  /* 0x00b00000d11c783b */ /* 0x000ea20000004200 */
[----:B------:R-:W-:Y:S01]  /*ea60*/  FMUL.FTZ R59, R59, R13 ;  /* 0x0000000d3b3b7220 */ /* 0x000fe20000410000 */
[----:B------:R-:W-:Y:S01]  /*ea70*/  MOV R159, R232 ;  /* 0x000000e8009f7202 */ /* 0x000fe20000000f00 */
[-C--:B------:R-:W-:Y:S01]  /*ea80*/  FMUL.FTZ R60, R60, R14.reuse ;  /* 0x0000000e3c3c7220 */ /* 0x080fe20000410000 */
[----:B------:R-:W-:Y:S01]  /*ea90*/  MOV R158, R233 ;  /* 0x000000e9009e7202 */ /* 0x000fe20000000f00 */
[----:B------:R-:W-:Y:S01]  /*eaa0*/  FMUL.FTZ R61, R61, R14 ;  /* 0x0000000e3d3d7220 */ /* 0x000fe20000410000 */
[----:B------:R-:W-:Y:S01]  /*eab0*/  MOV R157, R234 ;  /* 0x000000ea009d7202 */ /* 0x000fe20000000f00 */
[----:B------:R-:W-:Y:S01]  /*eac0*/  HMMA.16816.F32.BF16 R244, R4, R26, R44 ;  /* 0x0000001a04f4723c */ /* 0x000fe2000004182c */
[----:B------:R-:W3:Y:S01]  /*ead0*/  LDSM.16.MT88.4 R44, [R213+0xb000] ;  /* 0x00b00000d52c783b */ /* 0x000ee20000004200 */
[----:B------:R-:W-:Y:S01]  /*eae0*/  FMUL.FTZ R62, R62, R13 ;  /* 0x0000000d3e3e7220 */ /* 0x000fe20000410000 */
[----:B------:R-:W-:Y:S01]  /*eaf0*/  MOV R156, R235 ;  /* 0x000000eb009c7202 */ /* 0x000fe20000000f00 */
[----:B------:R-:W-:-:S02]  /*eb00*/  FMUL.FTZ R63, R63, R13 ;  /* 0x0000000d3f3f7220 */ /* 0x000fc40000410000 */
[-C--:B------:R-:W-:Y:S02]  /*eb10*/  FMUL.FTZ R72, R72, R14.reuse ;  /* 0x0000000e48487220 */ /* 0x080fe40000410000 */
[-C--:B------:R-:W-:Y:S02]  /*eb20*/  FMUL.FTZ R73, R73, R14.reuse ;  /* 0x0000000e49497220 */ /* 0x080fe40000410000 */
[-C--:B------:R-:W-:Y:S02]  /*eb30*/  FMUL.FTZ R74, R74, R13.reuse ;  /* 0x0000000d4a4a7220 */ /* 0x080fe40000410000 */
[----:B------:R-:W-:Y:S01]  /*eb40*/  FMUL.FTZ R75, R75, R13 ;  /* 0x0000000d4b4b7220 */ /* 0x000fe20000410000 */
[----:B-1----:R-:W-:Y:S01]  /*eb50*/  HMMA.16816.F32.BF16 R56, R4, R20, R56 ;  /* 0x000000140438723c */ /* 0x002fe20000041838 */
[-C--:B------:R-:W-:Y:S02]  /*eb60*/  FMUL.FTZ R76, R76, R14.reuse ;  /* 0x0000000e4c4c7220 */ /* 0x080fe40000410000 */
[----:B------:R-:W-:-:S02]  /*eb70*/  FMUL.FTZ R77, R77, R14 ;  /* 0x0000000e4d4d7220 */ /* 0x000fc40000410000 */
[-C--:B------:R-:W-:Y:S02]  /*eb80*/  FMUL.FTZ R88, R88, R14.reuse ;  /* 0x0000000e58587220 */ /* 0x080fe40000410000 */
[-C--:B------:R-:W-:Y:S01]  /*eb90*/  FMUL.FTZ R78, R78, R13.reuse ;  /* 0x0000000d4e4e7220 */ /* 0x080fe20000410000 */
[----:B------:R-:W-:Y:S01]  /*eba0*/  HMMA.16816.F32.BF16 R60, R4, R22, R60 ;  /* 0x00000016043c723c */ /* 0x000fe2000004183c */
[----:B------:R-:W-:Y:S02]  /*ebb0*/  FMUL.FTZ R79, R79, R13 ;  /* 0x0000000d4f4f7220 */ /* 0x000fe40000410000 */
[-C--:B------:R-:W-:Y:S02]  /*ebc0*/  FMUL.FTZ R89, R89, R14.reuse ;  /* 0x0000000e59597220 */ /* 0x080fe40000410000 */
[-C--:B------:R-:W-:Y:S02]  /*ebd0*/  FMUL.FTZ R92, R92, R14.reuse ;  /* 0x0000000e5c5c7220 */ /* 0x080fe40000410000 */
[----:B------:R-:W-:-:S02]  /*ebe0*/  FMUL.FTZ R93, R93, R14 ;  /* 0x0000000e5d5d7220 */ /* 0x000fc40000410000 */
[-C--:B------:R-:W-:Y:S02]  /*ebf0*/  FMUL.FTZ R90, R90, R13.reuse ;  /* 0x0000000d5a5a7220 */ /* 0x080fe40000410000 */
[-C--:B------:R-:W-:Y:S01]  /*ec00*/  FMUL.FTZ R91, R91, R13.reuse ;  /* 0x0000000d5b5b7220 */ /* 0x080fe20000410000 */
[C---:B--2---:R-:W-:Y:S01]  /*ec10*/  HMMA.16816.F32.BF16 R72, R4.reuse, R28, R72 ;  /* 0x0000001c0448723c */ /* 0x044fe20000041848 */
        /* <DEDUP_REMOVED lines=21> */
[----:B------:R-:W-:Y:S02]  /*ed70*/  FMUL.FTZ R127, R127, R13 ;  /* 0x0000000d7f7f7220 */ /* 0x000fe40000410000 */
[-C--:B------:R-:W-:Y:S02]  /*ed80*/  FMUL.FTZ R36, R36, R16.reuse ;  /* 0x0000001024247220 */ /* 0x080fe40000410000 */
[-C--:B------:R-:W-:Y:S01]  /*ed90*/  FMUL.FTZ R37, R37, R16.reuse ;  /* 0x0000001025257220 */ /* 0x080fe20000410000 */
[----:B------:R-:W-:Y:S01]  /*eda0*/  HMMA.16816.F32.BF16 R108, R4, R42, R108 ;  /* 0x0000002a046c723c */ /* 0x000fe2000004186c */
[-C--:B------:R-:W-:Y:S02]  /*edb0*/  FMUL.FTZ R38, R38, R15.reuse ;  /* 0x0000000f26267220 */ /* 0x080fe40000410000 */
[----:B------:R-:W-:Y:S02]  /*edc0*/  FMUL.FTZ R39, R39, R15 ;  /* 0x0000000f27277220 */ /* 0x000fe40000410000 */
[----:B------:R-:W-:-:S02]  /*edd0*/  FMUL.FTZ R48, R48, R16 ;  /* 0x0000001030307220 */ /* 0x000fc40000410000 */
[-C--:B------:R-:W-:Y:S01]  /*ede0*/  FMUL.FTZ R49, R49, R16.reuse ;  /* 0x0000001031317220 */ /* 0x080fe20000410000 */
[C---:B---3--:R-:W-:Y:S01]  /*edf0*/  HMMA.16816.F32.BF16 R120, R4.reuse, R44, R120 ;  /* 0x0000002c0478723c */ /* 0x048fe20000041878 */
        /* <DEDUP_REMOVED lines=8> */
[----:B------:R-:W-:Y:S01]  /*ee80*/  FFMA.FTZ R4, R139, c[0x0][0x23c], -R12 ;  /* 0x00008f008b047a23 */ /* 0x000fe2000001080c */
[----:B------:R-:W-:Y:S01]  /*ee90*/  HMMA.16816.F32.BF16 R36, R8, R24, R36 ;  /* 0x000000180824723c */ /* 0x000fe20000041824 */
[----:B------:R-:W-:Y:S02]  /*eea0*/  FMUL.FTZ R65, R65, R16 ;  /* 0x0000001041417220 */ /* 0x000fe40000410000 */
[----:B------:R1:W-:Y:S01]  /*eeb0*/  MUFU.EX2 R25, R4 ;  /* 0x0000000400197308 */ /* 0x0003e20000000800 */
[-C--:B------:R-:W-:Y:S02]  /*eec0*/  FMUL.FTZ R66, R66, R15.reuse ;  /* 0x0000000f42427220 */ /* 0x080fe40000410000 */
[----:B------:R-:W-:-:S02]  /*eed0*/  FMUL.FTZ R67, R67, R15 ;  /* 0x0000000f43437220 */ /* 0x000fc40000410000 */
[C---:B------:R-:W-:Y:S01]  /*eee0*/  HMMA.16816.F32.BF16 R232, R8.reuse, R26, R48 ;  /* 0x0000001a08e8723c */ /* 0x040fe20000041830 */
[-C--:B------:R-:W-:Y:S02]  /*eef0*/  FMUL.FTZ R68, R68, R16.reuse ;  /* 0x0000001044447220 */ /* 0x080fe40000410000 */
[----:B------:R-:W-:Y:S02]  /*ef00*/  FMUL.FTZ R69, R69, R16 ;  /* 0x0000001045457220 */ /* 0x000fe40000410000 */
[----:B------:R-:W-:Y:S02]  /*ef10*/  FMUL.FTZ R70, R70, R15 ;  /* 0x0000000f46467220 */ /* 0x000fe40000410000 */
[----:B------:R-:W-:Y:S01]  /*ef20*/  MOV R48, R159 ;  /* 0x0000009f00307202 */ /* 0x000fe20000000f00 */
[C---:B------:R-:W-:Y:S01]  /*ef30*/  HMMA.16816.F32.BF16 R52, R8.reuse, R20, R52 ;  /* 0x000000140834723c */ /* 0x040fe20000041834 */
[----:B------:R-:W-:Y:S01]  /*ef40*/  MOV R49, R158 ;  /* 0x0000009e00317202 */ /* 0x000fe20000000f00 */
[----:B------:R-:W-:Y:S01]  /*ef50*/  FMUL.FTZ R71, R71, R15 ;  /* 0x0000000f47477220 */ /* 0x000fe20000410000 */
[----:B------:R-:W-:Y:S01]  /*ef60*/  MOV R50, R157 ;  /* 0x0000009d00327202 */ /* 0x000fe20000000f00 */
[----:B-1----:R-:W-:Y:S01]  /*ef70*/  FFMA.FTZ R4, R138, c[0x0][0x23c], -R12 ;  /* 0x00008f008a047a23 */ /* 0x002fe2000001080c */
[----:B------:R-:W-:Y:S01]  /*ef80*/  MOV R51, R156 ;  /* 0x0000009c00337202 */ /* 0x000fe20000000f00 */
[-C--:B------:R-:W-:Y:S01]  /*ef90*/  FMUL.FTZ R80, R80, R16.reuse ;  /* 0x0000001050507220 */ /* 0x080fe20000410000 */
[----:B------:R-:W1:Y:S01]  /*efa0*/  LDSM.16.MT88.4 R156, [R209+0xa800] ;  /* 0x00a80000d19c783b */ /* 0x000e620000004200 */
[----:B------:R2:W3:Y:S01]  /*efb0*/  MUFU.EX2 R27, R4 ;  /* 0x00000004001b7308 */ /* 0x0004e20000000800 */
[----:B------:R-:W-:Y:S01]  /*efc0*/  HMMA.16816.F32.BF16 R204, R8, R22, R64 ;  /* 0x0000001608cc723c */ /* 0x000fe20000041840 */
[----:B------:R-:W-:Y:S01]  /*efd0*/  FMUL.FTZ R81, R81, R16 ;  /* 0x0000001051517220 */ /* 0x000fe20000410000 */
[----:B------:R-:W4:Y:S01]  /*efe0*/  LDSM.16.MT88.4 R64, [R213+0xa800] ;  /* 0x00a80000d540783b */ /* 0x000f220000004200 */
[----:B------:R-:W-:-:S02]  /*eff0*/  FMUL.FTZ R82, R82, R15 ;  /* 0x0000000f52527220 */ /* 0x000fc40000410000 */
[-C--:B------:R-:W-:Y:S02]  /*f000*/  FMUL.FTZ R83, R83, R15.reuse ;  /* 0x0000000f53537220 */ /* 0x080fe40000410000 */
[-C--:B------:R-:W-:Y:S01]  /*f010*/  FMUL.FTZ R128, R128, R16.reuse ;  /* 0x0000001080807220 */ /* 0x080fe20000410000 */
[C---:B------:R-:W-:Y:S01]  /*f020*/  HMMA.16816.F32.BF16 R68, R8.reuse, R28, R68 ;  /* 0x0000001c0844723c */ /* 0x040fe20000041844 */
[-C--:B------:R-:W-:Y:S02]  /*f030*/  FMUL.FTZ R129, R129, R16.reuse ;  /* 0x0000001081817220 */ /* 0x080fe40000410000 */
[-C--:B------:R-:W-:Y:S02]  /*f040*/  FMUL.FTZ R130, R130, R15.reuse ;  /* 0x0000000f82827220 */ /* 0x080fe40000410000 */
[----:B------:R-:W-:Y:S02]  /*f050*/  FMUL.FTZ R131, R131, R15 ;  /* 0x0000000f83837220 */ /* 0x000fe40000410000 */
[----:B--2---:R-:W-:Y:S01]  /*f060*/  FFMA.FTZ R4, R132, c[0x0][0x23c], -R12 ;  /* 0x00008f0084047a23 */ /* 0x004fe2000001080c */
[----:B------:R-:W-:Y:S01]  /*f070*/  HMMA.16816.F32.BF16 R184, R8, R30, R80 ;  /* 0x0000001e08b8723c */ /* 0x000fe20000041850 */
[-C--:B------:R-:W-:Y:S01]  /*f080*/  FMUL.FTZ R84, R84, R16.reuse ;  /* 0x0000001054547220 */ /* 0x080fe20000410000 */
[----:B------:R-:W-:Y:S01]  /*f090*/  LDSM.16.MT88.4 R80, [R209+0xb800] ;  /* 0x00b80000d150783b */ /* 0x000fe20000004200 */
[----:B------:R2:W-:Y:S01]  /*f0a0*/  MUFU.EX2 R132, R4 ;  /* 0x0000000400847308 */ /* 0x0005e20000000800 */
[----:B------:R-:W-:-:S02]  /*f0b0*/  FMUL.FTZ R85, R85, R16 ;  /* 0x0000001055557220 */ /* 0x000fc40000410000 */
[-C--:B------:R-:W-:Y:S02]  /*f0c0*/  FMUL.FTZ R86, R86, R15.reuse ;  /* 0x0000000f56567220 */ /* 0x080fe40000410000 */
[C---:B------:R-:W-:Y:S01]  /*f0d0*/  HMMA.16816.F32.BF16 R28, R8.reuse, R46, R128 ;  /* 0x0000002e081c723c */ /* 0x040fe20000041880 */
[-C--:B------:R-:W-:Y:S02]  /*f0e0*/  FMUL.FTZ R87, R87, R15.reuse ;  /* 0x0000000f57577220 */ /* 0x080fe40000410000 */
[-C--:B------:R-:W-:Y:S02]  /*f0f0*/  FMUL.FTZ R96, R96, R16.reuse ;  /* 0x0000001060607220 */ /* 0x080fe40000410000 */
[-C--:B------:R-:W-:Y:S02]  /*f100*/  FMUL.FTZ R97, R97, R16.reuse ;  /* 0x0000001061617220 */ /* 0x080fe40000410000 */
[----:B------:R-:W-:Y:S01]  /*f110*/  FMUL.FTZ R98, R98, R15 ;  /* 0x0000000f62627220 */ /* 0x000fe20000410000 */
[----:B---3--:R-:W-:Y:S01]  /*f120*/  F2FP.BF16.PACK_AB R128, R27, R25 ;  /* 0x000000191b80723e */ /* 0x008fe200000010ff */
[----:B------:R-:W-:Y:S01]  /*f130*/  FMUL.FTZ R99, R99, R15 ;  /* 0x0000000f63637220 */ /* 0x000fe20000410000 */
[----:B------:R-:W-:Y:S01]  /*f140*/  HMMA.16816.F32.BF16 R84, R8, R32, R84 ;  /* 0x000000200854723c */ /* 0x000fe20000041854 */
[----:B--2---:R-:W-:Y:S01]  /*f150*/  FFMA.FTZ R4, R176, c[0x0][0x23c], -R12 ;  /* 0x00008f00b0047a23 */ /* 0x004fe2000001080c */
[----:B------:R-:W-:Y:S01]  /*f160*/  MOV R176, R175 ;  /* 0x000000af00b07202 */ /* 0x000fe20000000f00 */
[----:B------:R-:W-:-:S02]  /*f170*/  FMUL.FTZ R112, R112, R16 ;  /* 0x0000001070707220 */ /* 0x000fc40000410000 */
[----:B------:R-:W2:Y:S01]  /*f180*/  MUFU.EX2 R26, R4 ;  /* 0x00000004001a7308 */ /* 0x000ea20000000800 */
[-C--:B------:R-:W-:Y:S02]  /*f190*/  FMUL.FTZ R113, R113, R16.reuse ;  /* 0x0000001071717220 */ /* 0x080fe40000410000 */
[-C--:B------:R-:W-:Y:S02]  /*f1a0*/  FMUL.FTZ R114, R114, R15.reuse ;  /* 0x0000000f72727220 */ /* 0x080fe40000410000 */
[-C--:B------:R-:W-:Y:S02]  /*f1b0*/  FMUL.FTZ R115, R115, R15.reuse ;  /* 0x0000000f73737220 */ /* 0x080fe40000410000 */
[-C--:B------:R-:W-:Y:S02]  /*f1c0*/  FMUL.FTZ R116, R116, R16.reuse ;  /* 0x0000001074747220 */ /* 0x080fe40000410000 */
[----:B------:R-:W-:Y:S02]  /*f1d0*/  FMUL.FTZ R117, R117, R16 ;  /* 0x0000001075757220 */ /* 0x000fe40000410000 */
[----:B------:R-:W-:-:S02]  /*f1e0*/  FMUL.FTZ R118, R118, R15 ;  /* 0x0000000f76767220 */ /* 0x000fc40000410000 */
[-C--:B------:R-:W-:Y:S02]  /*f1f0*/  FMUL.FTZ R119, R119, R15.reuse ;  /* 0x0000000f77777220 */ /* 0x080fe40000410000 */
[----:B------:R-:W-:Y:S01]  /*f200*/  FMUL.FTZ R100, R100, R16 ;  /* 0x0000001064647220 */ /* 0x000fe20000410000 */
[----:B--2---:R-:W-:Y:S01]  /*f210*/  F2FP.BF16.PACK_AB R130, R26, R132 ;  /* 0x000000841a82723e */ /* 0x004fe200000010ff */
[----:B------:R-:W-:Y:S02]  /*f220*/  FFMA.FTZ R4, R141, c[0x0][0x23c], -R3 ;  /* 0x00008f008d047a23 */ /* 0x000fe40000010803 */
[----:B------:R-:W-:Y:S01]  /*f230*/  FMUL.FTZ R101, R101, R16 ;  /* 0x0000001065657220 */ /* 0x000fe20000410000 */
[----:B------:R-:W-:Y:S01]  /*f240*/  HMMA.16816.F32.BF16 R116, R8, R44, R116 ;  /* 0x0000002c0874723c */ /* 0x000fe20000041874 */
[----:B------:R2:W-:Y:S01]  /*f250*/  MUFU.EX2 R21, R4 ;  /* 0x0000000400157308 */ /* 0x0005e20000000800 */
[-C--:B------:R-:W-:Y:S02]  /*f260*/  FMUL.FTZ R102, R102, R15.reuse ;  /* 0x0000000f66667220 */ /* 0x080fe40000410000 */
[----:B------:R-:W-:-:S07]  /*f270*/  FMUL.FTZ R103, R103, R15 ;  /* 0x0000000f67677220 */ /* 0x000fce0000410000 */
[----:B------:R-:W-:Y:S01]  /*f280*/  HMMA.16816.F32.BF16 R100, R8, R40, R100 ;  /* 0x000000280864723c */ /* 0x000fe20000041864 */
[----:B--2---:R-:W-:-:S04]  /*f290*/  FFMA.FTZ R4, R143, c[0x0][0x23c], -R3 ;  /* 0x00008f008f047a23 */ /* 0x004fc80000010803 */
[----:B------:R2:W3:Y:S02]  /*f2a0*/  MUFU.EX2 R23, R4 ;  /* 0x0000000400177308 */ /* 0x0004e40000000800 */
[--C-:B--2---:R-:W-:Y:S01]  /*f2b0*/  FFMA.FTZ R4, R140, c[0x0][0x23c], -R3.reuse ;  /* 0x00008f008c047a23 */ /* 0x104fe20000010803 */
[----:B---3--:R-:W-:Y:S01]  /*f2c0*/  F2FP.BF16.PACK_AB R129, R23, R21 ;  /* 0x000000151781723e */ /* 0x008fe200000010ff */
[----:B------:R-:W-:Y:S01]  /*f2d0*/  FFMA.FTZ R3, R177, c[0x0][0x23c], -R3 ;  /* 0x00008f00b1037a23 */ /* 0x000fe20000010803 */
[----:B------:R-:W-:-:S03]  /*f2e0*/  MOV R177, R174 ;  /* 0x000000ae00b17202 */ /* 0x000fc60000000f00 */
[----:B------:R2:W-:Y:S08]  /*f2f0*/  MUFU.EX2 R24, R4 ;  /* 0x0000000400187308 */ /* 0x0005f00000000800 */
[----:B------:R3:W5:Y:S01]  /*f300*/  MUFU.EX2 R22, R3 ;  /* 0x0000000300167308 */ /* 0x0007620000000800 */
[----:B--2---:R-:W2:Y:S01]  /*f310*/  LDSM.16.MT88.4 R4, [R213+0xb800] ;  /* 0x00b80000d504783b */ /* 0x004ea20000004200 */
[----:B---3--:R-:W-:Y:S01]  /*f320*/  FFMA.FTZ R3, R133, c[0x0][0x23c], -R2 ;  /* 0x00008f0085037a23 */ /* 0x008fe20000010802 */
[----:B-----5:R-:W-:-:S05]  /*f330*/  F2FP.BF16.PACK_AB R131, R22, R24 ;  /* 0x000000181683723e */ /* 0x020fca00000010ff */
[----:B------:R3:W-:Y:S02]  /*f340*/  MUFU.EX2 R20, R3 ;  /* 0x0000000300147308 */ /* 0x0007e40000000800 */
[C---:B-1----:R-:W-:Y:S08]  /*f350*/  HMMA.16816.F32.BF16 R144, R128.reuse, R156, R144 ;  /* 0x0000009c8090723c */ /* 0x042ff00000041890 */
[----:B----4-:R-:W-:Y:S01]  /*f360*/  HMMA.16816.F32.BF16 R52, R128, R64, R52 ;  /* 0x000000408034723c */ /* 0x010fe20000041834 */
[----:B---3--:R-:W-:-:S04]  /*f370*/  FFMA.FTZ R3, R142, c[0x0][0x23c], -R2 ;  /* 0x00008f008e037a23 */ /* 0x008fc80000010802 */
[----:B------:R1:W3:Y:S03]  /*f380*/  MUFU.EX2 R19, R3 ;  /* 0x0000000300137308 */ /* 0x0002e60000000800 */
[C---:B------:R-:W-:Y:S01]  /*f390*/  HMMA.16816.F32.BF16 R140, R8.reuse, R34, R96 ;  /* 0x00000022088c723c */ /* 0x040fe20000041860 */
[----:B------:R-:W4:Y:S07]  /*f3a0*/  LDSM.16.MT88.4 R96, [R211+0xb800] ;  /* 0x00b80000d360783b */ /* 0x000f2e0000004200 */
[----:B------:R-:W-:Y:S01]  /*f3b0*/  HMMA.16816.F32.BF16 R32, R8, R42, R112 ;  /* 0x0000002a0820723c */ /* 0x000fe20000041870 */
[----:B------:R-:W5:Y:S01]  /*f3c0*/  LDSM.16.MT88.4 R112, [R214+0xb800] ;  /* 0x00b80000d670783b */ /* 0x000f620000004200 */
[--C-:B-1----:R-:W-:Y:S01]  /*f3d0*/  FFMA.FTZ R3, R178, c[0x0][0x23c], -R2.reuse ;  /* 0x00008f00b2037a23 */ /* 0x102fe20000010802 */
[----:B---3--:R-:W-:Y:S01]  /*f3e0*/  F2FP.BF16.PACK_AB R124, R19, R20 ;  /* 0x00000014137c723e */ /* 0x008fe200000010ff */
[----:B------:R-:W-:Y:S01]  /*f3f0*/  FFMA.FTZ R2, R180, c[0x0][0x23c], -R2 ;  /* 0x00008f00b4027a23 */ /* 0x000fe20000010802 */
[----:B------:R-:W-:Y:S01]  /*f400*/  MOV R178, R173 ;  /* 0x000000ad00b27202 */ /* 0x000fe20000000f00 */
[----:B------:R-:W-:Y:S01]  /*f410*/  MUFU.EX2 R18, R3 ;  /* 0x0000000300127308 */ /* 0x000fe20000000800 */
[----:B------:R-:W-:Y:S01]  /*f420*/  FFMA.FTZ R11, R251, R16, R202 ;  /* 0x00000010fb0b7223 */ /* 0x000fe200000100ca */
[----:B--2---:R-:W-:Y:S01]  /*f430*/  HMMA.16816.F32.BF16 R116, R128, R4, R116 ;  /* 0x000000048074723c */ /* 0x004fe20000041874 */
[----:B------:R-:W-:-:S02]  /*f440*/  FFMA.FTZ R8, R250, R15, R197 ;  /* 0x0000000ffa087223 */ /* 0x000fc400000100c5 */
[----:B------:R-:W-:Y:S02]  /*f450*/  FADD.FTZ R11, R201, R11 ;  /* 0x0000000bc90b7221 */ /* 0x000fe40000010000 */
[----:B------:R-:W-:Y:S01]  /*f460*/  FADD.FTZ R10, R196, R8 ;  /* 0x00000008c40a7221 */ /* 0x000fe20000010000 */
[----:B------:R1:W2:Y:S02]  /*f470*/  MUFU.EX2 R17, R2 ;  /* 0x0000000200117308 */ /* 0x0002a40000000800 */
[C---:B------:R-:W-:Y:S08]  /*f480*/  HMMA.16816.F32.BF16 R68, R128.reuse, R80, R68 ;  /* 0x000000508044723c */ /* 0x040ff00000041844 */
[----:B----4-:R-:W-:Y:S01]  /*f490*/  HMMA.16816.F32.BF16 R84, R128, R96, R84 ;  /* 0x000000608054723c */ /* 0x010fe20000041854 */
[----:B-1----:R-:W-:Y:S01]  /*f4a0*/  FFMA.FTZ R2, R179, c[0x0][0x23c], -R0 ;  /* 0x00008f00b3027a23 */ /* 0x002fe20000010800 */
[----:B--2---:R-:W-:-:S02]  /*f4b0*/  F2FP.BF16.PACK_AB R126, R17, R18 ;  /* 0x00000012117e723e */ /* 0x004fc400000010ff */
[----:B------:R-:W-:Y:S01]  /*f4c0*/  MOV R179, R172 ;  /* 0x000000ac00b37202 */ /* 0x000fe20000000f00 */
[----:B------:R1:W-:Y:S01]  /*f4d0*/  MUFU.EX2 R12, R2 ;  /* 0x00000002000c7308 */ /* 0x0003e20000000800 */
[----:B------:R-:W2:Y:S02]  /*f4e0*/  LDSM.16.MT88.4 R172, [R211+0xa800] ;  /* 0x00a80000d3ac783b */ /* 0x000ea40000004200 */
[----:B-----5:R-:W-:Y:S01]  /*f4f0*/  HMMA.16816.F32.BF16 R100, R128, R112, R100 ;  /* 0x000000708064723c */ /* 0x020fe20000041864 */
[----:B-1----:R-:W-:-:S04]  /*f500*/  FFMA.FTZ R2, R181, c[0x0][0x23c], -R0 ;  /* 0x00008f00b5027a23 */ /* 0x002fc80000010800 */
[----:B------:R1:W3:Y:S02]  /*f510*/  MUFU.EX2 R3, R2 ;  /* 0x0000000200037308 */ /* 0x0002e40000000800 */
[--C-:B-1----:R-:W-:Y:S01]  /*f520*/  FFMA.FTZ R2, R183, c[0x0][0x23c], -R0.reuse ;  /* 0x00008f00b7027a23 */ /* 0x102fe20000010800 */
[----:B---3--:R-:W-:Y:S01]  /*f530*/  F2FP.BF16.PACK_AB R125, R3, R12 ;  /* 0x0000000c037d723e */ /* 0x008fe200000010ff */
[----:B------:R-:W-:Y:S01]  /*f540*/  FFMA.FTZ R0, R182, c[0x0][0x23c], -R0 ;  /* 0x00008f00b6007a23 */ /* 0x000fe20000010800 */
[----:B--2---:R-:W-:Y:S03]  /*f550*/  HMMA.16816.F32.BF16 R160, R128, R172, R160 ;  /* 0x000000ac80a0723c */ /* 0x004fe600000418a0 */
[----:B------:R-:W-:Y:S08]  /*f560*/  MUFU.EX2 R2, R2 ;  /* 0x0000000200027308 */ /* 0x000ff00000000800 */
[----:B------:R-:W1:Y:S02]  /*f570*/  MUFU.EX2 R0, R0 ;  /* 0x0000000000007308 */ /* 0x000e640000000800 */
[----:B-1----:R-:W-:-:S07]  /*f580*/  F2FP.BF16.PACK_AB R127, R0, R2 ;  /* 0x00000002007f723e */ /* 0x002fce00000010ff */
[C---:B------:R-:W-:Y:S08]  /*f590*/  HMMA.16816.F32.BF16 R148, R124.reuse, R156, R148 ;  /* 0x0000009c7c94723c */ /* 0x040ff00000041894 */
[-C--:B------:R-:W-:Y:S08]  /*f5a0*/  HMMA.16816.F32.BF16 R152, R124, R158.reuse, R152 ;  /* 0x0000009e7c98723c */ /* 0x080ff00000041898 */
[----:B------:R-:W-:Y:S01]  /*f5b0*/  HMMA.16816.F32.BF16 R156, R128, R158, R48 ;  /* 0x0000009e809c723c */ /* 0x000fe20000041830 */
[----:B------:R-:W1:Y:S07]  /*f5c0*/  LDSM.16.MT88.4 R48, [R214+0xa800] ;  /* 0x00a80000d630783b */ /* 0x000e6e0000004200 */
[C---:B------:R-:W-:Y:S07]  /*f5d0*/  HMMA.16816.F32.BF16 R120, R124.reuse, R4, R120 ;  /* 0x000000047c78723c */ /* 0x040fee0000041878 */
        /* <DEDUP_REMOVED lines=49> */
.L_x_1049:
[----:B------:R-:W-:-:S06]  /*f8f0*/  UISETP.GT.AND UP0, UPT, UR20, UR9, UPT ;  /* 0x000000091400728c */ /* 0x000fcc000bf04270 */
[----:B------:R-:W-:-:S13]  /*f900*/  PLOP3.LUT P0, PT, PT, PT, UP0, 0x80, 0x0 ;  /* 0x000000000000781c */ /* 0x000fda0003f0f008 */
[----:B------:R-:W-:Y:S05]  /*f910*/  @!P0 BRA `(.L_x_1054) ;  /* 0x00002a5000008947 */ /* 0x000fea0003800000 */
[----:B------:R-:W2:Y:S01]  /*f920*/  LDL.LU.64 R6, [R1+0x38] ;  /* 0x0000380001067983 */ /* 0x000ea20000300a00 */
[----:B------:R-:W-:Y:S01]  /*f930*/  UMOV UR8, 0x4 ;  /* 0x0000000400087882 */ /* 0x000fe20000000000 */
[----:B------:R-:W-:Y:S01]  /*f940*/  MOV R132, R135 ;  /* 0x0000008700847202 */ /* 0x000fe20000000f00 */
[----:B------:R-:W-:Y:S01]  /*f950*/  ULDC.64 UR4, c[0x0][0x1a0] ;  /* 0x0000680000047ab9 */ /* 0x000fe20000000a00 */
[----:B------:R-:W2:Y:S01]  /*f960*/  LDL.LU.64 R4, [R1+0x30] ;  /* 0x0000300001047983 */ /* 0x000ea20000300a00 */
[----:B------:R-:W-:Y:S01]  /*f970*/  USHF.L.U64.HI UR5, UR4, UR8, UR5 ;  /* 0x0000000804057299 */ /* 0x000fe20008010205 */
[----:B------:R-:W-:Y:S01]  /*f980*/  MOV R3, R136 ;  /* 0x0000008800037202 */ /* 0x000fe20000000f00 */
[----:B------:R-:W-:Y:S01]  /*f990*/  USHF.L.U32 UR4, UR4, 0x4, URZ ;  /* 0x0000000404047899 */ /* 0x000fe2000800063f */
[----:B------:R-:W-:Y:S01]  /*f9a0*/  IMAD.MOV.U32 R139, RZ, RZ, R137 ;  /* 0x000000ffff8b7224 */ /* 0x000fe200078e0089 */
[----:B------:R-:W-:Y:S02]  /*f9b0*/  MOV R138, R134 ;  /* 0x00000086008a7202 */ /* 0x000fe40000000f00 */
[----:B------:R-:W-:-:S02]  /*f9c0*/  USHF.L.U64.HI UR10, UR4, 0x1, UR5 ;  /* 0x00000001040a7899 */ /* 0x000fc40008010205 */
[----:B------:R-:W-:Y:S01]  /*f9d0*/  USHF.L.U32 UR14, UR4, 0x1, URZ ;  /* 0x00000001040e7899 */ /* 0x000fe2000800063f */
[----:B--2---:R-:W-:-:S05]  /*f9e0*/  IMAD.MOV.U32 R5, RZ, RZ, R7 ;  /* 0x000000ffff057224 */ /* 0x004fca00078e0007 */
[----:B------:R1:W-:Y:S01]  /*f9f0*/  STL.64 [R1], R4 ;  /* 0x0000000401007387 */ /* 0x0003e20000100a00 */
[----:B------:R-:W-:Y:S05]  /*fa00*/  BRA `(.L_x_1055) ;  /* 0x000001b000007947 */ /* 0x000fea0003800000 */
.L_x_1057:
        /* <DEDUP_REMOVED lines=16> */
[----:B------:R-:W-:Y:S04]  /*fb10*/  LEA.HI.X R135, R0, c[0x0][0x16c], R2, 0x1, P1 ;  /* 0x00005b0000877a11 */ /* 0x000fe800008f0c02 */
        /* <DEDUP_REMOVED lines=10> */
.L_x_1055:
[----:B-1----:R-:W2:Y:S01]  /*fbc0*/  LDL.64 R4, [R1] ;  /* 0x0000000001047983 */ /* 0x002ea20000100a00 */
[----:B------:R-:W-:Y:S04]  /*fbd0*/  DEPBAR.LE SB0, 0x0 ;  /* 0x000080000000791a */ /* 0x000fe80000000000 */
[----:B------:R-:W-:Y:S01]  /*fbe0*/  BAR.SYNC.DEFER_BLOCKING 0x0 ;  /* 0x0000000000007b1d */ /* 0x000fe20000010000 */
[----:B------:R-:W-:Y:S04]  /*fbf0*/  UIADD3 UR8, UR20, -0x1, URZ ;  /* 0xffffffff14087890 */ /* 0x000fe8000fffe03f */
[----:B------:R-:W-:Y:S02]  /*fc00*/  USHF.R.S32.HI UR5, URZ, 0x1f, UR8 ;  /* 0x0000001f3f057899 */ /* 0x000fe40008011408 */
[----:B------:R-:W-:Y:S01]  /*fc10*/  UIMAD UR4, UR13, UR8, URZ ;  /* 0x000000080d0472a4 */ /* 0x000fe2000f8e023f */
[----:B------:R-:W-:Y:S01]  /*fc20*/  IMAD.U32 R6, RZ, RZ, UR8 ;  /* 0x00000008ff067e24 */ /* 0x000fe2000f8e00ff */
        /* <DEDUP_REMOVED lines=12> */
[----:B------:R-:W-:Y:S02]  /*fcf0*/  PLOP3.LUT P0, PT, PT, PT, UP0, 0x80, 0x0 ;  /* 0x000000000000781c */ /* 0x000fe40003f0f008 */
[----:B------:R1:W-:Y:S05]  /*fd00*/  LDGSTS.E.BYPASS.LTC128B.128 [R223+0xb000], [R4.64+0x80] ;  /* 0x0b00008004df7fae */ /* 0x0003ea000b901d52 */
[----:B------:R1:W-:Y:S05]  /*fd10*/  LDGSTS.E.BYPASS.LTC128B.128 [R223+0xa800], [R6.64] ;  /* 0x0a80000006df7fae */ /* 0x0003ea000b901d52 */
[----:B------:R1:W-:Y:S05]  /*fd20*/  LDGSTS.E.BYPASS.LTC128B.128 [R223+0xb800], [R6.64+0x80] ;  /* 0x0b80008006df7fae */ /* 0x0003ea000b901d52 */
[----:B------:R-:W-:Y:S05]  /*fd30*/  LDSM.16.M88.4 R32, [R210] ;  /* 0x00000000d220783b */ /* 0x000fea0000000200 */
[----:B------:R-:W1:Y:S05]  /*fd40*/  LDSM.16.M88.4 R16, [R208+0x8000] ;  /* 0x00800000d010783b */ /* 0x000e6a0000000200 */
[----:B------:R-:W2:Y:S05]  /*fd50*/  LDSM.16.M88.4 R28, [R210+0x2000] ;  /* 0x00200000d21c783b */ /* 0x000eaa0000000200 */
[----:B------:R-:W3:Y:S05]  /*fd60*/  LDSM.16.M88.4 R140, [R208+0x8800] ;  /* 0x00880000d08c783b */ /* 0x000eea0000000200 */
[----:B------:R-:W0:Y:S05]  /*fd70*/  LDGDEPBAR ;  /* 0x00000000000079af */ /* 0x000e2a0000000000 */
[----:B------:R-:W-:Y:S05]  /*fd80*/  LDSM.16.M88.4 R176, [R212] ;  /* 0x00000000d4b0783b */ /* 0x000fea0000000200 */
[----:B------:R-:W4:Y:S05]  /*fd90*/  LDSM.16.M88.4 R180, [R219] ;  /* 0x00000000dbb4783b */ /* 0x000f2a0000000200 */
[----:B------:R-:W5:Y:S05]  /*fda0*/  LDSM.16.M88.4 R184, [R212+0x2000] ;  /* 0x00200000d4b8783b */ /* 0x000f6a0000000200 */
[----:B------:R-:W4:Y:S01]  /*fdb0*/  LDSM.16.M88.4 R188, [R222] ;  /* 0x00000000debc783b */ /* 0x000f220000000200 */
[-C--:B-1----:R-:W-:Y:S04]  /*fdc0*/  HMMA.16816.F32.BF16 R4, R32, R16.reuse, RZ ;  /* 0x000000102004723c */ /* 0x082fe800000418ff */
[----:B------:R-:W-:Y:S05]  /*fdd0*/  LDSM.16.M88.4 R192, [R218] ;  /* 0x00000000dac0783b */ /* 0x000fea0000000200 */
[----:B------:R-:W1:Y:S01]  /*fde0*/  LDSM.16.M88.4 R196, [R216+0x8000] ;  /* 0x00800000d8c4783b */ /* 0x000e620000000200 */
[C---:B--2---:R-:W-:Y:S04]  /*fdf0*/  HMMA.16816.F32.BF16 R8, R28.reuse, R16, RZ ;  /* 0x000000101c08723c */ /* 0x044fe800000418ff */
[----:B------:R-:W2:Y:S04]  /*fe00*/  LDSM.16.M88.4 R200, [R218+0x2000] ;  /* 0x00200000dac8783b */ /* 0x000ea80000000200 */
        /* <DEDUP_REMOVED lines=86> */
.L_x_1056:
[----:B------:R-:W2:Y:S01]  /*10370*/  S2R R2, SR_TID.X ;  /* 0x0000000000027919 */ /* 0x000ea20000002100 */
[----:B------:R-:W-:Y:S01]  /*10380*/  MOV R0, UR8 ;  /* 0x0000000800007c02 */ /* 0x000fe20008000f00 */
[----:B------:R-:W-:Y:S02]  /*10390*/  UISETP.GT.AND UP0, UPT, UR8, UR9, UPT ;  /* 0x000000090800728c */ /* 0x000fe4000bf04270 */
[----:B------:R-:W-:Y:S04]  /*103a0*/  UMOV UR20, UR8 ;  /* 0x0000000800147c82 */ /* 0x000fe80008000000 */
[----:B------:R-:W-:Y:S01]  /*103b0*/  LDSM.16.MT88.4 R184, [R211+0xa000] ;  /* 0x00a00000d3b8783b */ /* 0x000fe20000004200 */
[----:B--2---:R-:W-:Y:S04]  /*103c0*/  SHF.L.U32 R2, R2, 0x1, RZ ;  /* 0x0000000102027819 */ /* 0x004fe800000006ff */
[----:B------:R-:W-:Y:S04]  /*103d0*/  LOP3.LUT R2, R2, 0x6, RZ, 0xc0, !PT ;  /* 0x0000000602027812 */ /* 0x000fe800078ec0ff */
[----:B------:R-:W-:Y:S04]  /*103e0*/  LEA R0, R0, R2, 0x5 ;  /* 0x0000000200007211 */ /* 0x000fe800078e28ff */
[C---:B------:R-:W-:Y:S02]  /*103f0*/  IADD3 R133, R0.reuse, 0x1, RZ ;  /* 0x0000000100857810 */ /* 0x040fe40007ffe0ff */
[CC--:B------:R-:W-:Y:S02]  /*10400*/  ISETP.GE.AND P1, PT, R0.reuse, R226.reuse, PT ;  /* 0x000000e20000720c */ /* 0x0c0fe40003f26270 */
[CC--:B------:R-:W-:Y:S02]  /*10410*/  ISETP.GE.AND P2, PT, R133.reuse, R227.reuse, PT ;  /* 0x000000e38500720c */ /* 0x0c0fe40003f46270 */
[C---:B------:R-:W-:Y:S02]  /*10420*/  ISETP.GE.AND P0, PT, R133.reuse, R226, PT ;  /* 0x000000e28500720c */ /* 0x040fe40003f06270 */
[C---:B------:R-:W-:Y:S02]  /*10430*/  ISETP.GE.AND P3, PT, R0.reuse, R227, PT ;  /* 0x000000e30000720c */ /* 0x040fe40003f66270 */
[-C--:B------:R-:W-:Y:S02]  /*10440*/  ISETP.GE.OR P1, PT, R0, R230.reuse, !P1 ;  /* 0x000000e60000720c */ /* 0x080fe40004f26670 */
[CC--:B------:R-:W-:Y:S02]  /*10450*/  ISETP.GE.OR P2, PT, R133.reuse, R231.reuse, !P2 ;  /* 0x000000e78500720c */ /* 0x0c0fe40005746670 */
[----:B------:R-:W-:Y:S02]  /*10460*/  ISETP.GE.OR P0, PT, R133, R230, !P0 ;  /* 0x000000e68500720c */ /* 0x000fe40004706670 */
[----:B------:R-:W-:Y:S02]  /*10470*/  FSEL R143, R6, -INF , !P1 ;  /* 0xff800000068f7808 */ /* 0x000fe40004800000 */
[C---:B------:R-:W-:Y:S02]  /*10480*/  IADD3 R6, R0.reuse, 0x8, RZ ;  /* 0x0000000800067810 */ /* 0x040fe40007ffe0ff */
[----:B------:R-:W-:Y:S02]  /*10490*/  ISETP.GE.OR P3, PT, R0, R231, !P3 ;  /* 0x000000e70000720c */ /* 0x000fe40005f66670 */
[----:B------:R-:W-:Y:S02]  /*104a0*/  FSEL R176, R7, -INF , !P0 ;  /* 0xff80000007b07808 */ /* 0x000fe40004000000 */
[----:B-1----:R-:W-:Y:S02]  /*104b0*/  FSEL R137, R4, -INF , !P3 ;  /* 0xff80000004897808 */ /* 0x002fe40005800000 */
[C---:B------:R-:W-:Y:S02]  /*104c0*/  IADD3 R4, R0.reuse, 0x10, RZ ;  /* 0x0000001000047810 */ /* 0x040fe40007ffe0ff */
[----:B------:R-:W-:Y:S02]  /*104d0*/  FSEL R142, R5, -INF , !P2 ;  /* 0xff800000058e7808 */ /* 0x000fe40005000000 */
[----:B------:R-:W-:Y:S02]  /*104e0*/  IADD3 R5, R0, 0x9, RZ ;  /* 0x0000000900057810 */ /* 0x000fe40007ffe0ff */
[-C--:B------:R-:W-:Y:S02]  /*104f0*/  ISETP.GE.AND P0, PT, R6, R227.reuse, PT ;  /* 0x000000e30600720c */ /* 0x080fe40003f06270 */
[----:B------:R-:W-:Y:S02]  /*10500*/  ISETP.GE.AND P5, PT, R5, R227, PT ;  /* 0x000000e30500720c */ /* 0x000fe40003fa6270 */
[----:B------:R-:W-:Y:S02]  /*10510*/  FMNMX.FTZ R134, R137, R3, !PT ;  /* 0x0000000389867209 */ /* 0x000fe40007810000 */
[----:B------:R-:W-:Y:S02]  /*10520*/  ISETP.GE.AND P3, PT, R4, R227, PT ;  /* 0x000000e30400720c */ /* 0x000fe40003f66270 */
[-C--:B------:R-:W-:Y:S02]  /*10530*/  ISETP.GE.OR P0, PT, R6, R231.reuse, !P0 ;  /* 0x000000e70600720c */ /* 0x080fe40004706670 */
[----:B------:R-:W-:Y:S02]  /*10540*/  IADD3 R2, R0, 0x11, RZ ;  /* 0x0000001100027810 */ /* 0x000fe40007ffe0ff */
[-C--:B------:R-:W-:Y:S02]  /*10550*/  ISETP.GE.OR P5, PT, R5, R231.reuse, !P5 ;  /* 0x000000e70500720c */ /* 0x080fe40006fa6670 */
[----:B------:R-:W-:Y:S02]  /*10560*/  FSEL R16, R16, -INF , !P0 ;  /* 0xff80000010107808 */ /* 0x000fe40004000000 */
[----:B------:R-:W-:Y:S02]  /*10570*/  ISETP.GE.OR P3, PT, R4, R231, !P3 ;  /* 0x000000e70400720c */ /* 0x000fe40005f66670 */
[----:B------:R-:W-:Y:S02]  /*10580*/  FMNMX.FTZ R134, R142, R134, !PT ;  /* 0x000000868e867209 */ /* 0x000fe40007810000 */
[----:B------:R-:W-:Y:S02]  /*10590*/  IADD3 R7, R0, 0x18, RZ ;  /* 0x0000001800077810 */ /* 0x000fe40007ffe0ff */
[----:B------:R-:W-:Y:S02]  /*105a0*/  ISETP.GE.AND P6, PT, R2, R227, PT ;  /* 0x000000e30200720c */ /* 0x000fe40003fc6270 */
[----:B------:R-:W-:Y:S02]  /*105b0*/  FSEL R17, R17, -INF , !P5 ;  /* 0xff80000011117808 */ /* 0x000fe40006800000 */
[----:B------:R-:W-:Y:S02]  /*105c0*/  FSEL R189, R20, -INF , !P3 ;  /* 0xff80000014bd7808 */ /* 0x000fe40005800000 */
[----:B------:R-:W-:Y:S02]  /*105d0*/  FMNMX.FTZ R20, R16, R134, !PT ;  /* 0x0000008610147209 */ /* 0x000fe40007810000 */
[C---:B------:R-:W-:Y:S02]  /*105e0*/  ISETP.GE.AND P2, PT, R0.reuse, R225, PT ;  /* 0x000000e10000720c */ /* 0x040fe40003f46270 */
[----:B------:R-:W-:Y:S02]  /*105f0*/  ISETP.GE.AND P4, PT, R0, R224, PT ;  /* 0x000000e00000720c */ /* 0x000fe40003f86270 */
[----:B------:R-:W-:Y:S02]  /*10600*/  ISETP.GE.AND P5, PT, R7, R227, PT ;  /* 0x000000e30700720c */ /* 0x000fe40003fa6270 */
[----:B------:R-:W-:Y:S02]  /*10610*/  ISETP.GE.OR P6, PT, R2, R231, !P6 ;  /* 0x000000e70200720c */ /* 0x000fe400077c6670 */
[----:B------:R-:W-:Y:S02]  /*10620*/  FMNMX.FTZ R20, R17, R20, !PT ;  /* 0x0000001411147209 */ /* 0x000fe40007810000 */
[C---:B------:R-:W-:Y:S02]  /*10630*/  ISETP.GE.OR P2, PT, R0.reuse, R229, !P2 ;  /* 0x000000e50000720c */ /* 0x040fe40005746670 */
[C---:B------:R-:W-:Y:S02]  /*10640*/  ISETP.GE.OR P4, PT, R0.reuse, R228, !P4 ;  /* 0x000000e40000720c */ /* 0x040fe40006786670 */
[----:B------:R-:W-:Y:S02]  /*10650*/  IADD3 R0, R0, 0x19, RZ ;  /* 0x0000001900007810 */ /* 0x000fe40007ffe0ff */
[----:B------:R-:W-:Y:S02]  /*10660*/  FSEL R190, R21, -INF , !P6 ;  /* 0xff80000015be7808 */ /* 0x000fe40007000000 */
[----:B------:R-:W-:Y:S02]  /*10670*/  ISETP.GE.OR P5, PT, R7, R231, !P5 ;  /* 0x000000e70700720c */ /* 0x000fe40006fa6670 */
[----:B------:R-:W-:Y:S02]  /*10680*/  ISETP.GE.AND P3, PT, R0, R227, PT ;  /* 0x000000e30000720c */ /* 0x000fe40003f66270 */
[----:B------:R-:W-:Y:S02]  /*10690*/  FMNMX.FTZ R136, R189, R20, !PT ;  /* 0x00000014bd887209 */ /* 0x000fe40007810000 */
[----:B------:R-:W-:Y:S02]  /*106a0*/  ISETP.GE.AND P1, PT, R6, R226, PT ;  /* 0x000000e20600720c */ /* 0x000fe40003f26270 */
[----:B------:R-:W-:Y:S02]  /*106b0*/  FSEL R193, R32, -INF , !P5 ;  /* 0xff80000020c17808 */ /* 0x000fe40006800000 */
[----:B------:R-:W-:Y:S02]  /*106c0*/  ISETP.GE.OR P3, PT, R0, R231, !P3 ;  /* 0x000000e70000720c */ /* 0x000fe40005f66670 */
[----:B------:R-:W-:Y:S02]  /*106d0*/  FMNMX.FTZ R136, R190, R136, !PT ;  /* 0x00000088be887209 */ /* 0x000fe40007810000 */
[----:B------:R-:W-:Y:S02]  /*106e0*/  ISETP.GE.OR P1, PT, R6, R230, !P1 ;  /* 0x000000e60600720c */ /* 0x000fe40004f26670 */
[----:B------:R-:W-:Y:S02]  /*106f0*/  FMNMX.FTZ R20, R143, R132, !PT ;  /* 0x000000848f147209 */ /* 0x000fe40007810000 */
[----:B------:R-:W-:Y:S02]  /*10700*/  FSEL R198, R33, -INF , !P3 ;  /* 0xff80000021c67808 */ /* 0x000fe40005800000 */
[----:B------:R-:W-:Y:S02]  /*10710*/  FMNMX.FTZ R136, R193, R136, !PT ;  /* 0x00000088c1887209 */ /* 0x000fe40007810000 */
[----:B------:R-:W-:Y:S02]  /*10720*/  FMNMX.FTZ R20, R176, R20, !PT ;  /* 0x00000014b0147209 */ /* 0x000fe40007810000 */
[----:B------:R-:W-:Y:S02]  /*10730*/  FSEL R18, R18, -INF , !P1 ;  /* 0xff80000012127808 */ /* 0x000fe40004800000 */
[----:B------:R-:W-:Y:S02]  /*10740*/  FMNMX.FTZ R136, R198, R136, !PT ;  /* 0x00000088c6887209 */ /* 0x000fe40007810000 */
[----:B------:R-:W-:Y:S02]  /*10750*/  FMNMX.FTZ R135, R18, R20, !PT ;  /* 0x0000001412877209 */ /* 0x000fe40007810000 */
[CC--:B------:R-:W-:Y:S01]  /*10760*/  ISETP.GE.AND P0, PT, R5.reuse, R226.reuse, PT ;  /* 0x000000e20500720c */ /* 0x0c0fe20003f06270 */
[----:B------:R-:W1:Y:S01]  /*10770*/  SHFL.BFLY PT, R20, R136, 0x2, 0x1f ;  /* 0x0c401f0088147f89 */ /* 0x000e6200000e0000 */
[C---:B------:R-:W-:Y:S02]  /*10780*/  ISETP.GE.AND P5, PT, R4.reuse, R226, PT ;  /* 0x000000e20400720c */ /* 0x040fe40003fa6270 */
[-C--:B------:R-:W-:Y:S02]  /*10790*/  ISETP.GE.OR P0, PT, R5, R230.reuse, !P0 ;  /* 0x000000e60500720c */ /* 0x080fe40004706670 */
[----:B------:R-:W-:Y:S02]  /*107a0*/  ISETP.GE.OR P5, PT, R4, R230, !P5 ;  /* 0x000000e60400720c */ /* 0x000fe40006fa6670 */
[----:B------:R-:W-:Y:S02]  /*107b0*/  FSEL R19, R19, -INF , !P0 ;  /* 0xff80000013137808 */ /* 0x000fe40004000000 */
[-C--:B------:R-:W-:Y:S02]  /*107c0*/  ISETP.GE.AND P3, PT, R2, R226.reuse, PT ;  /* 0x000000e20200720c */ /* 0x080fe40003f66270 */
[----:B------:R-:W-:Y:S02]  /*107d0*/  FSEL R191, R22, -INF , !P5 ;  /* 0xff80000016bf7808 */ /* 0x000fe40006800000 */
[----:B------:R-:W-:Y:S02]  /*107e0*/  ISETP.GE.AND P1, PT, R7, R226, PT ;  /* 0x000000e20700720c */ /* 0x000fe40003f26270 */
[-C--:B------:R-:W-:Y:S02]  /*107f0*/  ISETP.GE.OR P3, PT, R2, R230.reuse, !P3 ;  /* 0x000000e60200720c */ /* 0x080fe40005f66670 */
[----:B------:R-:W-:Y:S02]  /*10800*/  FMNMX.FTZ R135, R19, R135, !PT ;  /* 0x0000008713877209 */ /* 0x000fe40007810000 */
[----:B------:R-:W-:Y:S02]  /*10810*/  FSEL R192, R23, -INF , !P3 ;  /* 0xff80000017c07808 */ /* 0x000fe40005800000 */
[----:B------:R-:W-:Y:S02]  /*10820*/  ISETP.GE.OR P1, PT, R7, R230, !P1 ;  /* 0x000000e60700720c */ /* 0x000fe40004f26670 */
[----:B------:R-:W-:Y:S02]  /*10830*/  ISETP.GE.AND P0, PT, R0, R226, PT ;  /* 0x000000e20000720c */ /* 0x000fe40003f06270 */
[----:B------:R-:W-:Y:S02]  /*10840*/  FMNMX.FTZ R135, R191, R135, !PT ;  /* 0x00000087bf877209 */ /* 0x000fe40007810000 */
[----:B------:R-:W-:Y:S02]  /*10850*/  FSEL R200, R34, -INF , !P1 ;  /* 0xff80000022c87808 */ /* 0x000fe40004800000 */
[----:B------:R-:W-:Y:S02]  /*10860*/  ISETP.GE.OR P0, PT, R0, R230, !P0 ;  /* 0x000000e60000720c */ /* 0x000fe40004706670 */
[----:B------:R-:W-:Y:S02]  /*10870*/  FMNMX.FTZ R135, R192, R135, !PT ;  /* 0x00000087c0877209 */ /* 0x000fe40007810000 */
[C---:B------:R-:W-:Y:S02]  /*10880*/  ISETP.GE.AND P6, PT, R5.reuse, R225, PT ;  /* 0x000000e10500720c */ /* 0x040fe40003fc6270 */
[----:B------:R-:W-:Y:S02]  /*10890*/  FSEL R8, R8, -INF , !P2 ;  /* 0xff80000008087808 */ /* 0x000fe40005000000 */
[----:B------:R-:W-:Y:S02]  /*108a0*/  ISETP.GE.AND P2, PT, R5, R224, PT ;  /* 0x000000e00500720c */ /* 0x000fe40003f46270 */
[----:B-1----:R-:W-:Y:S02]  /*108b0*/  FMNMX.FTZ R136, R136, R20, !PT ;  /* 0x0000001488887209 */ /* 0x002fe40007810000 */
[----:B------:R-:W-:Y:S01]  /*108c0*/  FSEL R201, R35, -INF , !P0 ;  /* 0xff80000023c97808 */ /* 0x000fe20004000000 */
[----:B------:R-:W-:Y:S01]  /*108d0*/  LDSM.16.MT88.4 R20, [R209+0xa000] ;  /* 0x00a00000d114783b */ /* 0x000fe20000004200 */
[----:B------:R-:W-:Y:S02]  /*108e0*/  FMNMX.FTZ R135, R200, R135, !PT ;  /* 0x00000087c8877209 */ /* 0x000fe40007810000 */
[C---:B------:R-:W-:Y:S02]  /*108f0*/  ISETP.GE.OR P6, PT, R5.reuse, R229, !P6 ;  /* 0x000000e50500720c */ /* 0x040fe400077c6670 */
[----:B------:R-:W-:Y:S02]  /*10900*/  ISETP.GE.OR P2, PT, R5, R228, !P2 ;  /* 0x000000e40500720c */ /* 0x000fe40005746670 */
[C---:B------:R-:W-:Y:S01]  /*10910*/  ISETP.GE.AND P0, PT, R6.reuse, R225, PT ;  /* 0x000000e10600720c */ /* 0x040fe20003f06270 */
[----:B------:R-:W1:Y:S01]  /*10920*/  SHFL.BFLY PT, R5, R136, 0x1, 0x1f ;  /* 0x0c201f0088057f89 */ /* 0x000e6200000e0000 */
[C---:B------:R-:W-:Y:S02]  /*10930*/  ISETP.GE.AND P3, PT, R6.reuse, R224, PT ;  /* 0x000000e00600720c */ /* 0x040fe40003f66270 */
[----:B------:R-:W-:Y:S02]  /*10940*/  FMNMX.FTZ R135, R201, R135, !PT ;  /* 0x00000087c9877209 */ /* 0x000fe40007810000 */
[C---:B------:R-:W-:Y:S02]  /*10950*/  ISETP.GE.OR P0, PT, R6.reuse, R229, !P0 ;  /* 0x000000e50600720c */ /* 0x040fe40004706670 */
[----:B------:R-:W-:Y:S02]  /*10960*/  ISETP.GE.OR P3, PT, R6, R228, !P3 ;  /* 0x000000e40600720c */ /* 0x000fe40005f66670 */
[----:B------:R-:W2:Y:S01]  /*10970*/  SHFL.BFLY PT, R6, R135, 0x2, 0x1f ;  /* 0x0c401f0087067f89 */ /* 0x000ea200000e0000 */
[C---:B------:R-:W-:Y:S02]  /*10980*/  ISETP.GE.AND P5, PT, R133.reuse, R225, PT ;  /* 0x000000e18500720c */ /* 0x040fe40003fa6270 */
[C---:B------:R-:W-:Y:S02]  /*10990*/  ISETP.GE.AND P1, PT, R133.reuse, R224, PT ;  /* 0x000000e08500720c */ /* 0x040fe40003f26270 */
[----:B------:R-:W-:Y:S02]  /*109a0*/  FSEL R14, R14, -INF , !P3 ;  /* 0xff8000000e0e7808 */ /* 0x000fe40005800000 */
[C---:B------:R-:W-:Y:S02]  /*109b0*/  ISETP.GE.OR P5, PT, R133.reuse, R229, !P5 ;  /* 0x000000e58500720c */ /* 0x040fe40006fa6670 */
[----:B------:R-:W-:Y:S02]  /*109c0*/  ISETP.GE.OR P1, PT, R133, R228, !P1 ;  /* 0x000000e48500720c */ /* 0x000fe40004f26670 */
[----:B------:R-:W-:Y:S02]  /*109d0*/  FSEL R10, R10, -INF , !P4 ;  /* 0xff8000000a0a7808 */ /* 0x000fe40006000000 */
[----:B------:R-:W-:Y:S02]  /*109e0*/  ISETP.GE.AND P4, PT, R2, R225, PT ;  /* 0x000000e10200720c */ /* 0x000fe40003f86270 */
[----:B-1----:R-:W-:Y:S02]  /*109f0*/  FMNMX.FTZ R136, R136, R5, !PT ;  /* 0x0000000588887209 */ /* 0x002fe40007810000 */
[----:B------:R-:W-:Y:S02]  /*10a00*/  FSEL R12, R12, -INF , !P0 ;  /* 0xff8000000c0c7808 */ /* 0x000fe40004000000 */
[C---:B------:R-:W-:Y:S01]  /*10a10*/  FSETP.NEU.FTZ.AND P3, PT, R136.reuse, -INF , PT ;  /* 0xff8000008800780b */ /* 0x040fe20003f7d000 */
[----:B------:R-:W-:Y:S01]  /*10a20*/  FMUL.FTZ R141, R136, c[0x0][0x23c] ;  /* 0x00008f00888d7a20 */ /* 0x000fe20000410000 */
[C---:B------:R-:W-:Y:S02]  /*10a30*/  ISETP.GE.AND P0, PT, R2.reuse, R224, PT ;  /* 0x000000e00200720c */ /* 0x040fe40003f06270 */
[----:B------:R-:W-:Y:S02]  /*10a40*/  FSEL R9, R9, -INF , !P5 ;  /* 0xff80000009097808 */ /* 0x000fe40006800000 */
[----:B--2---:R-:W-:Y:S02]  /*10a50*/  FMNMX.FTZ R135, R135, R6, !PT ;  /* 0x0000000687877209 */ /* 0x004fe40007810000 */
[----:B------:R-:W-:Y:S02]  /*10a60*/  FSEL R141, R141, RZ, P3 ;  /* 0x000000ff8d8d7208 */ /* 0x000fe40001800000 */
[----:B------:R-:W-:Y:S01]  /*10a70*/  FSEL R11, R11, -INF , !P1 ;  /* 0xff8000000b0b7808 */ /* 0x000fe20004800000 */
[----:B------:R-:W1:Y:S01]  /*10a80*/  SHFL.BFLY PT, R6, R135, 0x1, 0x1f ;  /* 0x0c201f0087067f89 */ /* 0x000e6200000e0000 */
[----:B------:R-:W-:Y:S01]  /*10a90*/  ISETP.GE.OR P4, PT, R2, R229, !P4 ;  /* 0x000000e50200720c */ /* 0x000fe20006786670 */
[--C-:B------:R-:W-:Y:S01]  /*10aa0*/  FFMA.FTZ R142, R142, c[0x0][0x23c], -R141.reuse ;  /* 0x00008f008e8e7a23 */ /* 0x100fe2000001088d */
[----:B------:R-:W-:Y:S01]  /*10ab0*/  ISETP.GE.AND P5, PT, R4, R225, PT ;  /* 0x000000e10400720c */ /* 0x000fe20003fa6270 */
[--C-:B------:R-:W-:Y:S01]  /*10ac0*/  FFMA.FTZ R137, R137, c[0x0][0x23c], -R141.reuse ;  /* 0x00008f0089897a23 */ /* 0x100fe2000001088d */
[----:B------:R-:W-:Y:S01]  /*10ad0*/  ISETP.GE.OR P0, PT, R2, R228, !P0 ;  /* 0x000000e40200720c */ /* 0x000fe20004706670 */
[----:B------:R2:W-:Y:S01]  /*10ae0*/  MUFU.EX2 R246, R142 ;  /* 0x0000008e00f67308 */ /* 0x0005e20000000800 */
[----:B------:R-:W-:Y:S01]  /*10af0*/  FMNMX.FTZ R2, R10, R139, !PT ;  /* 0x0000008b0a027209 */ /* 0x000fe20007810000 */
[--C-:B------:R-:W-:Y:S01]  /*10b00*/  FFMA.FTZ R16, R16, c[0x0][0x23c], -R141.reuse ;  /* 0x00008f0010107a23 */ /* 0x100fe2000001088d */
[C---:B------:R-:W-:Y:S01]  /*10b10*/  ISETP.GE.AND P1, PT, R4.reuse, R224, PT ;  /* 0x000000e00400720c */ /* 0x040fe20003f26270 */
[----:B------:R-:W-:Y:S01]  /*10b20*/  FFMA.FTZ R17, R17, c[0x0][0x23c], -R141 ;  /* 0x00008f0011117a23 */ /* 0x000fe2000001088d */
[----:B------:R-:W-:Y:S02]  /*10b30*/  FMNMX.FTZ R2, R11, R2, !PT ;  /* 0x000000020b027209 */ /* 0x000fe40007810000 */
[C---:B------:R-:W-:Y:S02]  /*10b40*/  ISETP.GE.OR P5, PT, R4.reuse, R229, !P5 ;  /* 0x000000e50400720c */ /* 0x040fe40006fa6670 */
[----:B------:R-:W-:Y:S01]  /*10b50*/  ISETP.GE.OR P1, PT, R4, R228, !P1 ;  /* 0x000000e40400720c */ /* 0x000fe20004f26670 */
[----:B------:R-:W-:Y:S01]  /*10b60*/  MUFU.EX2 R247, R137 ;  /* 0x0000008900f77308 */ /* 0x000fe20000000800 */
[----:B------:R-:W-:Y:S02]  /*10b70*/  FSEL R199, R24, -INF , !P5 ;  /* 0xff80000018c77808 */ /* 0x000fe40006800000 */
[----:B------:R-:W-:Y:S02]  /*10b80*/  FSEL R15, R15, -INF , !P2 ;  /* 0xff8000000f0f7808 */ /* 0x000fe40005000000 */
[----:B------:R-:W-:Y:S02]  /*10b90*/  FMNMX.FTZ R2, R14, R2, !PT ;  /* 0x000000020e027209 */ /* 0x000fe40007810000 */
[C---:B------:R-:W-:Y:S02]  /*10ba0*/  ISETP.GE.AND P5, PT, R0.reuse, R225, PT ;  /* 0x000000e10000720c */ /* 0x040fe40003fa6270 */
[-C--:B------:R-:W-:Y:S01]  /*10bb0*/  ISETP.GE.AND P2, PT, R0, R224.reuse, PT ;  /* 0x000000e00000720c */ /* 0x080fe20003f46270 */
[----:B------:R-:W-:Y:S01]  /*10bc0*/  MUFU.EX2 R244, R16 ;  /* 0x0000001000f47308 */ /* 0x000fe20000000800 */
[----:B------:R-:W-:Y:S02]  /*10bd0*/  FSEL R202, R25, -INF , !P4 ;  /* 0xff80000019ca7808 */ /* 0x000fe40006000000 */
[----:B------:R-:W-:Y:S02]  /*10be0*/  ISETP.GE.AND P4, PT, R7, R224, PT ;  /* 0x000000e00700720c */ /* 0x000fe40003f86270 */
[----:B------:R-:W-:Y:S02]  /*10bf0*/  FSEL R205, R26, -INF , !P1 ;  /* 0xff8000001acd7808 */ /* 0x000fe40004800000 */
[C---:B------:R-:W-:Y:S02]  /*10c00*/  ISETP.GE.OR P2, PT, R0.reuse, R228, !P2 ;  /* 0x000000e40000720c */ /* 0x040fe40005746670 */
[----:B------:R-:W-:Y:S01]  /*10c10*/  ISETP.GE.OR P5, PT, R0, R229, !P5 ;  /* 0x000000e50000720c */ /* 0x000fe20006fa6670 */
[----:B------:R-:W3:Y:S01]  /*10c20*/  MUFU.EX2 R245, R17 ;  /* 0x0000001100f57308 */ /* 0x000ee20000000800 */
[----:B------:R-:W-:Y:S02]  /*10c30*/  FMNMX.FTZ R0, R15, R2, !PT ;  /* 0x000000020f007209 */ /* 0x000fe40007810000 */
[----:B------:R-:W-:Y:S02]  /*10c40*/  ISETP.GE.OR P4, PT, R7, R228, !P4 ;  /* 0x000000e40700720c */ /* 0x000fe40006786670 */
[----:B------:R-:W-:Y:S02]  /*10c50*/  FSEL R206, R27, -INF , !P0 ;  /* 0xff8000001bce7808 */ /* 0x000fe40004000000 */
[----:B------:R-:W-:Y:S02]  /*10c60*/  FMNMX.FTZ R0, R205, R0, !PT ;  /* 0x00000000cd007209 */ /* 0x000fe40007810000 */
[----:B------:R-:W-:Y:S02]  /*10c70*/  FSEL R207, R30, -INF , !P4 ;  /* 0xff8000001ecf7808 */ /* 0x000fe40006000000 */
[----:B------:R-:W-:Y:S02]  /*10c80*/  FMNMX.FTZ R0, R206, R0, !PT ;  /* 0x00000000ce007209 */ /* 0x000fe40007810000 */
[----:B-1----:R-:W-:Y:S02]  /*10c90*/  FMNMX.FTZ R135, R135, R6, !PT ;  /* 0x0000000687877209 */ /* 0x002fe40007810000 */
[----:B------:R-:W-:Y:S02]  /*10ca0*/  FSEL R140, R31, -INF , !P2 ;  /* 0xff8000001f8c7808 */ /* 0x000fe40005000000 */
[----:B------:R-:W-:Y:S01]  /*10cb0*/  FMNMX.FTZ R0, R207, R0, !PT ;  /* 0x00000000cf007209 */ /* 0x000fe20007810000 */
[C---:B------:R-:W-:Y:S01]  /*10cc0*/  FMUL.FTZ R2, R135.reuse, c[0x0][0x23c] ;  /* 0x00008f0087027a20 */ /* 0x040fe20000410000 */
[----:B------:R-:W-:Y:S02]  /*10cd0*/  FSETP.NEU.FTZ.AND P2, PT, R135, -INF , PT ;  /* 0xff8000008700780b */ /* 0x000fe40003f5d000 */
[----:B------:R-:W-:Y:S02]  /*10ce0*/  FMNMX.FTZ R0, R140, R0, !PT ;  /* 0x000000008c007209 */ /* 0x000fe40007810000 */
[----:B--2---:R-:W-:Y:S02]  /*10cf0*/  FSEL R142, R2, RZ, P2 ;  /* 0x000000ff028e7208 */ /* 0x004fe40001000000 */
[----:B------:R-:W-:Y:S01]  /*10d00*/  FMNMX.FTZ R134, R8, R138, !PT ;  /* 0x0000008a08867209 */ /* 0x000fe20007810000 */
[----:B------:R-:W1:Y:S01]  /*10d10*/  SHFL.BFLY PT, R2, R0, 0x2, 0x1f ;  /* 0x0c401f0000027f89 */ /* 0x000e6200000e0000 */
[----:B------:R-:W-:Y:S01]  /*10d20*/  FSEL R13, R13, -INF , !P6 ;  /* 0xff8000000d0d7808 */ /* 0x000fe20007000000 */
[--C-:B------:R-:W-:Y:S01]  /*10d30*/  FFMA.FTZ R143, R143, c[0x0][0x23c], -R142.reuse ;  /* 0x00008f008f8f7a23 */ /* 0x100fe2000001088e */
[----:B------:R-:W-:Y:S01]  /*10d40*/  FMNMX.FTZ R134, R9, R134, !PT ;  /* 0x0000008609867209 */ /* 0x000fe20007810000 */
[--C-:B------:R-:W-:Y:S01]  /*10d50*/  FFMA.FTZ R18, R18, c[0x0][0x23c], -R142.reuse ;  /* 0x00008f0012127a23 */ /* 0x100fe2000001088e */
[----:B------:R-:W-:Y:S01]  /*10d60*/  ISETP.GE.AND P6, PT, R7, R225, PT ;  /* 0x000000e10700720c */ /* 0x000fe20003fc6270 */
[----:B------:R-:W-:Y:S01]  /*10d70*/  MUFU.EX2 R242, R143 ;  /* 0x0000008f00f27308 */ /* 0x000fe20000000800 */
[----:B------:R-:W-:Y:S01]  /*10d80*/  FMNMX.FTZ R134, R12, R134, !PT ;  /* 0x000000860c867209 */ /* 0x000fe20007810000 */
[--C-:B------:R-:W-:Y:S01]  /*10d90*/  FFMA.FTZ R19, R19, c[0x0][0x23c], -R142.reuse ;  /* 0x00008f0013137a23 */ /* 0x100fe2000001088e */
[----:B------:R-:W-:Y:S01]  /*10da0*/  ISETP.GE.OR P6, PT, R7, R229, !P6 ;  /* 0x000000e50700720c */ /* 0x000fe200077c6670 */
[----:B------:R-:W-:Y:S01]  /*10db0*/  FFMA.FTZ R176, R176, c[0x0][0x23c], -R142 ;  /* 0x00008f00b0b07a23 */ /* 0x000fe2000001088e */
[----:B------:R-:W-:Y:S02]  /*10dc0*/  FMNMX.FTZ R134, R13, R134, !PT ;  /* 0x000000860d867209 */ /* 0x000fe40007810000 */
[----:B------:R-:W-:Y:S02]  /*10dd0*/  FSEL R204, R28, -INF , !P6 ;  /* 0xff8000001ccc7808 */ /* 0x000fe40007000000 */
[----:B------:R-:W-:Y:S01]  /*10de0*/  FMNMX.FTZ R134, R199, R134, !PT ;  /* 0x00000086c7867209 */ /* 0x000fe20007810000 */
[----:B------:R-:W-:Y:S01]  /*10df0*/  MUFU.EX2 R240, R18 ;  /* 0x0000001200f07308 */ /* 0x000fe20000000800 */
[----:B------:R-:W-:Y:S02]  /*10e00*/  FSEL R203, R29, -INF , !P5 ;  /* 0xff8000001dcb7808 */ /* 0x000fe40006800000 */
[----:B------:R-:W-:Y:S02]  /*10e10*/  FMNMX.FTZ R134, R202, R134, !PT ;  /* 0x00000086ca867209 */ /* 0x000fe40007810000 */
[----:B---3--:R-:W-:Y:S02]  /*10e20*/  F2FP.BF16.PACK_AB R178, R245, R244 ;  /* 0x000000f4f5b2723e */ /* 0x008fe400000010ff */
[----:B------:R-:W-:Y:S02]  /*10e30*/  FMNMX.FTZ R134, R204, R134, !PT ;  /* 0x00000086cc867209 */ /* 0x000fe40007810000 */
[----:B-1----:R-:W-:Y:S01]  /*10e40*/  FMNMX.FTZ R0, R0, R2, !PT ;  /* 0x0000000200007209 */ /* 0x002fe20007810000 */
[----:B------:R-:W1:Y:S01]  /*10e50*/  MUFU.EX2 R241, R19 ;  /* 0x0000001300f17308 */ /* 0x000e620000000800 */
[----:B------:R-:W-:Y:S03]  /*10e60*/  FMNMX.FTZ R134, R203, R134, !PT ;  /* 0x00000086cb867209 */ /* 0x000fe60007810000 */
[----:B------:R-:W2:Y:S06]  /*10e70*/  SHFL.BFLY PT, R2, R0, 0x1, 0x1f ;  /* 0x0c201f0000027f89 */ /* 0x000eac00000e0000 */
[----:B------:R3:W4:Y:S02]  /*10e80*/  MUFU.EX2 R243, R176 ;  /* 0x000000b000f37308 */ /* 0x0007240000000800 */
[----:B------:R-:W5:Y:S01]  /*10e90*/  SHFL.BFLY PT, R4, R134, 0x2, 0x1f ;  /* 0x0c401f0086047f89 */ /* 0x000f6200000e0000 */
[----:B-1----:R-:W-:Y:S02]  /*10ea0*/  F2FP.BF16.PACK_AB R179, R241, R240 ;  /* 0x000000f0f1b3723e */ /* 0x002fe400000010ff */
[----:B--2---:R-:W-:Y:S02]  /*10eb0*/  FMNMX.FTZ R137, R0, R2, !PT ;  /* 0x0000000200897209 */ /* 0x004fe40007810000 */
[----:B------:R-:W-:Y:S02]  /*10ec0*/  FSEL R0, R136, RZ, P3 ;  /* 0x000000ff88007208 */ /* 0x000fe40001800000 */
[----:B------:R-:W-:Y:S01]  /*10ed0*/  FSEL R2, R135, RZ, P2 ;  /* 0x000000ff87027208 */ /* 0x000fe20001000000 */
[C---:B------:R-:W-:Y:S01]  /*10ee0*/  FMUL.FTZ R188, R137.reuse, c[0x0][0x23c] ;  /* 0x00008f0089bc7a20 */ /* 0x040fe20000410000 */
[----:B------:R-:W-:Y:S01]  /*10ef0*/  FSETP.NEU.FTZ.AND P0, PT, R137, -INF , PT ;  /* 0xff8000008900780b */ /* 0x000fe20003f1d000 */
[----:B------:R-:W-:Y:S01]  /*10f00*/  FADD.FTZ R0, -R0, R3 ;  /* 0x0000000300007221 */ /* 0x000fe20000010100 */
[----:B-----5:R-:W-:Y:S02]  /*10f10*/  FMNMX.FTZ R134, R134, R4, !PT ;  /* 0x0000000486867209 */ /* 0x020fe40007810000 */
[----:B------:R-:W-:Y:S01]  /*10f20*/  FSEL R188, R188, RZ, P0 ;  /* 0x000000ffbcbc7208 */ /* 0x000fe20000000000 */
[----:B------:R-:W-:Y:S01]  /*10f30*/  FMUL.FTZ R0, R0, c[0x0][0x23c] ;  /* 0x00008f0000007a20 */ /* 0x000fe20000410000 */
[----:B---3--:R-:W-:Y:S01]  /*10f40*/  F2FP.BF16.PACK_AB R176, R246, R247 ;  /* 0x000000f7f6b0723e */ /* 0x008fe200000010ff */
[----:B------:R-:W1:Y:S01]  /*10f50*/  SHFL.BFLY PT, R4, R134, 0x1, 0x1f ;  /* 0x0c201f0086047f89 */ /* 0x000e6200000e0000 */
[----:B----4-:R-:W-:Y:S01]  /*10f60*/  F2FP.BF16.PACK_AB R177, R243, R242 ;  /* 0x000000f2f3b1723e */ /* 0x010fe200000010ff */
[----:B------:R2:W3:Y:S01]  /*10f70*/  MUFU.EX2 R133, R0 ;  /* 0x0000000000857308 */ /* 0x0004e20000000800 */
[--C-:B------:R-:W-:Y:S02]  /*10f80*/  FFMA.FTZ R10, R10, c[0x0][0x23c], -R188.reuse ;  /* 0x00008f000a0a7a23 */ /* 0x100fe400000108bc */
[--C-:B------:R-:W-:Y:S02]  /*10f90*/  FFMA.FTZ R11, R11, c[0x0][0x23c], -R188.reuse ;  /* 0x00008f000b0b7a23 */ /* 0x100fe400000108bc */
[--C-:B------:R-:W-:Y:S02]  /*10fa0*/  FFMA.FTZ R14, R14, c[0x0][0x23c], -R188.reuse ;  /* 0x00008f000e0e7a23 */ /* 0x100fe400000108bc */
[----:B------:R-:W-:Y:S03]  /*10fb0*/  FFMA.FTZ R15, R15, c[0x0][0x23c], -R188 ;  /* 0x00008f000f0f7a23 */ /* 0x000fe600000108bc */
[----:B------:R-:W-:Y:S10]  /*10fc0*/  MUFU.EX2 R232, R10 ;  /* 0x0000000a00e87308 */ /* 0x000ff40000000800 */
[----:B------:R-:W4:Y:S01]  /*10fd0*/  MUFU.EX2 R233, R11 ;  /* 0x0000000b00e97308 */ /* 0x000f220000000800 */
[----:B-1----:R-:W-:Y:S01]  /*10fe0*/  FMNMX.FTZ R134, R134, R4, !PT ;  /* 0x0000000486867209 */ /* 0x002fe20007810000 */
[----:B--2---:R-:W-:Y:S03]  /*10ff0*/  FADD.FTZ R0, -R2, R132 ;  /* 0x0000008402007221 */ /* 0x004fe60000010100 */
[C---:B------:R-:W-:Y:S01]  /*11000*/  FSETP.NEU.FTZ.AND P1, PT, R134.reuse, -INF , PT ;  /* 0xff8000008600780b */ /* 0x040fe20003f3d000 */
[----:B------:R-:W-:Y:S02]  /*11010*/  FMUL.FTZ R143, R134, c[0x0][0x23c] ;  /* 0x00008f00868f7a20 */ /* 0x000fe40000410000 */
[----:B------:R-:W-:Y:S01]  /*11020*/  FMUL.FTZ R0, R0, c[0x0][0x23c] ;  /* 0x00008f0000007a20 */ /* 0x000fe20000410000 */
[----:B------:R-:W-:Y:S01]  /*11030*/  FSEL R2, R134, RZ, P1 ;  /* 0x000000ff86027208 */ /* 0x000fe20000800000 */
[----:B------:R-:W-:Y:S01]  /*11040*/  MUFU.EX2 R234, R14 ;  /* 0x0000000e00ea7308 */ /* 0x000fe20000000800 */
[----:B------:R-:W-:Y:S01]  /*11050*/  FSEL R143, R143, RZ, P1 ;  /* 0x000000ff8f8f7208 */ /* 0x000fe20000800000 */
[C---:B---3--:R-:W-:Y:S02]  /*11060*/  FMUL.FTZ R4, R133.reuse, R144 ;  /* 0x0000009085047220 */ /* 0x048fe40000410000 */
[----:B------:R-:W-:Y:S02]  /*11070*/  FMUL.FTZ R5, R133, R145 ;  /* 0x0000009185057220 */ /* 0x000fe40000410000 */
[--C-:B------:R-:W-:Y:S02]  /*11080*/  FFMA.FTZ R8, R8, c[0x0][0x23c], -R143.reuse ;  /* 0x00008f0008087a23 */ /* 0x100fe4000001088f */
[--C-:B------:R-:W-:Y:S02]  /*11090*/  FFMA.FTZ R9, R9, c[0x0][0x23c], -R143.reuse ;  /* 0x00008f0009097a23 */ /* 0x100fe4000001088f */
[----:B------:R1:W2:Y:S01]  /*110a0*/  MUFU.EX2 R132, R0 ;  /* 0x0000000000847308 */ /* 0x0002a20000000800 */
[--C-:B------:R-:W-:Y:S02]  /*110b0*/  FFMA.FTZ R12, R12, c[0x0][0x23c], -R143.reuse ;  /* 0x00008f000c0c7a23 */ /* 0x100fe4000001088f */
[----:B------:R-:W-:Y:S01]  /*110c0*/  FFMA.FTZ R13, R13, c[0x0][0x23c], -R143 ;  /* 0x00008f000d0d7a23 */ /* 0x000fe2000001088f */
[----:B----4-:R-:W-:Y:S01]  /*110d0*/  F2FP.BF16.PACK_AB R181, R233, R232 ;  /* 0x000000e8e9b5723e */ /* 0x010fe200000010ff */
        /* <DEDUP_REMOVED lines=8> */
[C---:B------:R-:W-:Y:S01]  /*11160*/  FMUL.FTZ R49, R133.reuse, R49 ;  /* 0x0000003185317220 */ /* 0x040fe20000410000 */
[----:B------:R-:W3:Y:S01]  /*11170*/  MUFU.EX2 R238, R9 ;  /* 0x0000000900ee7308 */ /* 0x000ee20000000800 */
[C---:B------:R-:W-:Y:S02]  /*11180*/  FMUL.FTZ R52, R133.reuse, R52 ;  /* 0x0000003485347220 */ /* 0x040fe40000410000 */
[----:B------:R-:W-:Y:S02]  /*11190*/  FMUL.FTZ R53, R133, R53 ;  /* 0x0000003585357220 */ /* 0x000fe40000410000 */
[----:B-1----:R-:W-:Y:S01]  /*111a0*/  FADD.FTZ R0, -R2, R138 ;  /* 0x0000008a02007221 */ /* 0x002fe20000010100 */
[----:B------:R-:W-:Y:S01]  /*111b0*/  FSEL R2, R137, RZ, P0 ;  /* 0x000000ff89027208 */ /* 0x000fe20000000000 */
[----:B--2---:R-:W-:Y:S01]  /*111c0*/  FMUL.FTZ R6, R132, R146 ;  /* 0x0000009284067220 */ /* 0x004fe20000410000 */
[----:B------:R-:W-:Y:S01]  /*111d0*/  PLOP3.LUT P0, PT, PT, PT, UP0, 0x80, 0x0 ;  /* 0x000000000000781c */ /* 0x000fe20003f0f008 */
[----:B------:R-:W-:Y:S01]  /*111e0*/  FMUL.FTZ R0, R0, c[0x0][0x23c] ;  /* 0x00008f0000007a20 */ /* 0x000fe20000410000 */
[----:B------:R-:W-:Y:S01]  /*111f0*/  MUFU.EX2 R237, R12 ;  /* 0x0000000c00ed7308 */ /* 0x000fe20000000800 */
[C---:B------:R-:W-:Y:S02]  /*11200*/  FMUL.FTZ R7, R132.reuse, R147 ;  /* 0x0000009384077220 */ /* 0x040fe40000410000 */
[----:B------:R-:W1:Y:S01]  /*11210*/  LDSM.16.MT88.4 R144, [R214+0xa000] ;  /* 0x00a00000d690783b */ /* 0x000e620000004200 */
[C---:B------:R-:W-:Y:S02]  /*11220*/  FMUL.FTZ R18, R132.reuse, R158 ;  /* 0x0000009e84127220 */ /* 0x040fe40000410000 */
[C---:B------:R-:W-:Y:S02]  /*11230*/  FMUL.FTZ R19, R132.reuse, R159 ;  /* 0x0000009f84137220 */ /* 0x040fe40000410000 */
[-C--:B------:R-:W-:Y:S01]  /*11240*/  HMMA.16816.F32.BF16 R4, R176, R20.reuse, R4 ;  /* 0x00000014b004723c */ /* 0x080fe20000041804 */
[C---:B------:R-:W-:Y:S01]  /*11250*/  FMUL.FTZ R34, R132.reuse, R174 ;  /* 0x000000ae84227220 */ /* 0x040fe20000410000 */
[----:B------:R2:W4:Y:S01]  /*11260*/  MUFU.EX2 R3, R0 ;  /* 0x0000000000037308 */ /* 0x0005220000000800 */
[----:B------:R-:W-:Y:S01]  /*11270*/  LDSM.16.MT88.4 R156, [R209+0xa800] ;  /* 0x00a80000d19c783b */ /* 0x000fe20000004200 */
[----:B------:R-:W-:Y:S01]  /*11280*/  FMUL.FTZ R35, R132, R175 ;  /* 0x000000af84237220 */ /* 0x000fe20000410000 */
[----:B---3--:R-:W-:Y:S01]  /*11290*/  F2FP.BF16.PACK_AB R180, R238, R236 ;  /* 0x000000eceeb4723e */ /* 0x008fe200000010ff */
[C---:B------:R-:W-:Y:S02]  /*112a0*/  FMUL.FTZ R38, R132.reuse, R38 ;  /* 0x0000002684267220 */ /* 0x040fe40000410000 */
[C---:B------:R-:W-:Y:S03]  /*112b0*/  FMUL.FTZ R39, R132.reuse, R39 ;  /* 0x0000002784277220 */ /* 0x040fe60000410000 */
[----:B------:R-:W-:Y:S01]  /*112c0*/  LDSM.16.MT88.4 R172, [R211+0xa800] ;  /* 0x00a80000d3ac783b */ /* 0x000fe20000004200 */
[----:B------:R-:W3:Y:S01]  /*112d0*/  MUFU.EX2 R239, R13 ;  /* 0x0000000d00ef7308 */ /* 0x000ee20000000800 */
[C---:B------:R-:W-:Y:S02]  /*112e0*/  FMUL.FTZ R50, R132.reuse, R50 ;  /* 0x0000003284327220 */ /* 0x040fe40000410000 */
[C---:B------:R-:W-:Y:S02]  /*112f0*/  FMUL.FTZ R51, R132.reuse, R51 ;  /* 0x0000003384337220 */ /* 0x040fe40000410000 */
[C---:B------:R-:W-:Y:S02]  /*11300*/  FMUL.FTZ R54, R132.reuse, R54 ;  /* 0x0000003684367220 */ /* 0x040fe40000410000 */
[C---:B------:R-:W-:Y:S02]  /*11310*/  FMUL.FTZ R55, R132.reuse, R55 ;  /* 0x0000003784377220 */ /* 0x040fe40000410000 */
[C---:B------:R-:W-:Y:S01]  /*11320*/  FMUL.FTZ R64, R133.reuse, R64 ;  /* 0x0000004085407220 */ /* 0x040fe20000410000 */
[----:B------:R-:W5:Y:S01]  /*11330*/  MUFU.EX2 R235, R15 ;  /* 0x0000000f00eb7308 */ /* 0x000f620000000800 */
[----:B------:R-:W-:Y:S02]  /*11340*/  FMUL.FTZ R65, R133, R65 ;  /* 0x0000004185417220 */ /* 0x000fe40000410000 */
[----:B------:R-:W-:Y:S02]  /*11350*/  FMUL.FTZ R66, R132, R66 ;  /* 0x0000004284427220 */ /* 0x000fe40000410000 */
[----:B--2---:R-:W-:Y:S02]  /*11360*/  FADD.FTZ R0, -R2, R139 ;  /* 0x0000008b02007221 */ /* 0x004fe40000010100 */
[--C-:B------:R-:W-:Y:S02]  /*11370*/  FFMA.FTZ R2, R189, c[0x0][0x23c], -R141.reuse ;  /* 0x00008f00bd027a23 */ /* 0x100fe4000001088d */
[----:B------:R-:W-:Y:S02]  /*11380*/  FMUL.FTZ R0, R0, c[0x0][0x23c] ;  /* 0x00008f0000007a20 */ /* 0x000fe40000410000 */
[----:B------:R2:W-:Y:S01]  /*11390*/  MUFU.EX2 R197, R2 ;  /* 0x0000000200c57308 */ /* 0x0005e20000000800 */
[C---:B----4-:R-:W-:Y:S02]  /*113a0*/  FMUL.FTZ R8, R3.reuse, R148 ;  /* 0x0000009403087220 */ /* 0x050fe40000410000 */
[----:B------:R-:W-:Y:S01]  /*113b0*/  FMUL.FTZ R9, R3, R149 ;  /* 0x0000009503097220 */ /* 0x000fe20000410000 */
[----:B---3--:R-:W-:Y:S01]  /*113c0*/  F2FP.BF16.PACK_AB R182, R239, R237 ;  /* 0x000000edefb6723e */ /* 0x008fe200000010ff */
[C---:B------:R-:W-:Y:S02]  /*113d0*/  FMUL.FTZ R12, R3.reuse, R152 ;  /* 0x00000098030c7220 */ /* 0x040fe40000410000 */
[C---:B------:R-:W-:Y:S02]  /*113e0*/  FMUL.FTZ R13, R3.reuse, R153 ;  /* 0x00000099030d7220 */ /* 0x040fe40000410000 */
[C---:B------:R-:W-:Y:S01]  /*113f0*/  FMUL.FTZ R24, R3.reuse, R164 ;  /* 0x000000a403187220 */ /* 0x040fe20000410000 */
[----:B------:R-:W3:Y:S01]  /*11400*/  MUFU.EX2 R0, R0 ;  /* 0x0000000000007308 */ /* 0x000ee20000000800 */
[----:B------:R-:W-:Y:S01]  /*11410*/  FMUL.FTZ R25, R3, R165 ;  /* 0x000000a503197220 */ /* 0x000fe20000410000 */
[----:B-----5:R-:W-:Y:S01]  /*11420*/  F2FP.BF16.PACK_AB R183, R235, R234 ;  /* 0x000000eaebb7723e */ /* 0x020fe200000010ff */
[C---:B------:R-:W-:Y:S02]  /*11430*/  FMUL.FTZ R40, R3.reuse, R40 ;  /* 0x0000002803287220 */ /* 0x040fe40000410000 */
[C---:B------:R-:W-:Y:S02]  /*11440*/  FMUL.FTZ R41, R3.reuse, R41 ;  /* 0x0000002903297220 */ /* 0x040fe40000410000 */
[C---:B------:R-:W-:Y:S02]  /*11450*/  FMUL.FTZ R44, R3.reuse, R44 ;  /* 0x0000002c032c7220 */ /* 0x040fe40000410000 */
[C---:B------:R-:W-:Y:S02]  /*11460*/  FMUL.FTZ R45, R3.reuse, R45 ;  /* 0x0000002d032d7220 */ /* 0x040fe40000410000 */
[C---:B------:R-:W-:Y:S02]  /*11470*/  FMUL.FTZ R56, R3.reuse, R56 ;  /* 0x0000003803387220 */ /* 0x040fe40000410000 */
[--C-:B--2---:R-:W-:Y:S02]  /*11480*/  FFMA.FTZ R2, R190, c[0x0][0x23c], -R141.reuse ;  /* 0x00008f00be027a23 */ /* 0x104fe4000001088d */
[C---:B------:R-:W-:Y:S02]  /*11490*/  FMUL.FTZ R57, R3.reuse, R57 ;  /* 0x0000003903397220 */ /* 0x040fe40000410000 */
[----:B------:R2:W-:Y:S01]  /*114a0*/  MUFU.EX2 R196, R2 ;  /* 0x0000000200c47308 */ /* 0x0005e20000000800 */
[C---:B------:R-:W-:Y:S02]  /*114b0*/  FMUL.FTZ R60, R3.reuse, R60 ;  /* 0x0000003c033c7220 */ /* 0x040fe40000410000 */
[----:B------:R-:W-:Y:S02]  /*114c0*/  FMUL.FTZ R61, R3, R61 ;  /* 0x0000003d033d7220 */ /* 0x000fe40000410000 */
[----:B------:R-:W-:Y:S02]  /*114d0*/  FMUL.FTZ R67, R132, R67 ;  /* 0x0000004384437220 */ /* 0x000fe40000410000 */
[C---:B---3--:R-:W-:Y:S02]  /*114e0*/  FMUL.FTZ R10, R0.reuse, R150 ;  /* 0x00000096000a7220 */ /* 0x048fe40000410000 */
[C---:B------:R-:W-:Y:S02]  /*114f0*/  FMUL.FTZ R11, R0.reuse, R151 ;  /* 0x00000097000b7220 */ /* 0x040fe40000410000 */
[----:B------:R-:W3:Y:S01]  /*11500*/  LDSM.16.MT88.4 R148, [R213+0xa000] ;  /* 0x00a00000d594783b */ /* 0x000ee20000004200 */
[C---:B------:R-:W-:Y:S02]  /*11510*/  FMUL.FTZ R14, R0.reuse, R154 ;  /* 0x0000009a000e7220 */ /* 0x040fe40000410000 */
[C---:B------:R-:W-:Y:S02]  /*11520*/  FMUL.FTZ R15, R0.reuse, R155 ;  /* 0x0000009b000f7220 */ /* 0x040fe40000410000 */
[C---:B------:R-:W-:Y:S01]  /*11530*/  HMMA.16816.F32.BF16 R8, R180.reuse, R20, R8 ;  /* 0x00000014b408723c */ /* 0x040fe20000041808 */
[C---:B------:R-:W-:Y:S02]  /*11540*/  FMUL.FTZ R26, R0.reuse, R166 ;  /* 0x000000a6001a7220 */ /* 0x040fe40000410000 */
[C---:B------:R-:W-:Y:S02]  /*11550*/  FMUL.FTZ R27, R0.reuse, R167 ;  /* 0x000000a7001b7220 */ /* 0x040fe40000410000 */
[C---:B------:R-:W-:Y:S02]  /*11560*/  FMUL.FTZ R42, R0.reuse, R42 ;  /* 0x0000002a002a7220 */ /* 0x040fe40000410000 */
[----:B------:R-:W-:Y:S01]  /*11570*/  FMUL.FTZ R20, R133, R160 ;  /* 0x000000a085147220 */ /* 0x000fe20000410000 */
[-C--:B------:R-:W-:Y:S01]  /*11580*/  HMMA.16816.F32.BF16 R12, R180, R22.reuse, R12 ;  /* 0x00000016b40c723c */ /* 0x080fe2000004180c */
[--C-:B--2---:R-:W-:Y:S03]  /*11590*/  FFMA.FTZ R2, R191, c[0x0][0x23c], -R142.reuse ;  /* 0x00008f00bf027a23 */ /* 0x104fe6000001088e */
[----:B------:R-:W-:Y:S01]  /*115a0*/  FMUL.FTZ R21, R133, R161 ;  /* 0x000000a185157220 */ /* 0x000fe20000410000 */
[----:B------:R2:W-:Y:S01]  /*115b0*/  MUFU.EX2 R195, R2 ;  /* 0x0000000200c37308 */ /* 0x0005e20000000800 */
[C---:B------:R-:W-:Y:S02]  /*115c0*/  FMUL.FTZ R43, R0.reuse, R43 ;  /* 0x0000002b002b7220 */ /* 0x040fe40000410000 */
[C---:B------:R-:W-:Y:S01]  /*115d0*/  HMMA.16816.F32.BF16 R16, R176.reuse, R22, R16 ;  /* 0x00000016b010723c */ /* 0x040fe20000041810 */
[C---:B------:R-:W-:Y:S03]  /*115e0*/  FMUL.FTZ R28, R3.reuse, R168 ;  /* 0x000000a8031c7220 */ /* 0x040fe60000410000 */
[----:B------:R-:W-:Y:S02]  /*115f0*/  FMUL.FTZ R29, R3, R169 ;  /* 0x000000a9031d7220 */ /* 0x000fe40000410000 */
[----:B------:R-:W-:Y:S02]  /*11600*/  FMUL.FTZ R30, R0, R170 ;  /* 0x000000aa001e7220 */ /* 0x000fe40000410000 */
[C---:B------:R-:W-:Y:S04]  /*11610*/  FMUL.FTZ R22, R132.reuse, R162 ;  /* 0x000000a284167220 */ /* 0x040fe80000410000 */
[----:B------:R-:W-:Y:S02]  /*11620*/  FMUL.FTZ R23, R132, R163 ;  /* 0x000000a384177220 */ /* 0x000fe40000410000 */
[C---:B------:R-:W-:Y:S02]  /*11630*/  FMUL.FTZ R46, R0.reuse, R46 ;  /* 0x0000002e002e7220 */ /* 0x040fe40000410000 */
[C---:B------:R-:W-:Y:S02]  /*11640*/  FMUL.FTZ R47, R0.reuse, R47 ;  /* 0x0000002f002f7220 */ /* 0x040fe40000410000 */
[C---:B------:R-:W-:Y:S01]  /*11650*/  FMUL.FTZ R58, R0.reuse, R58 ;  /* 0x0000003a003a7220 */ /* 0x040fe20000410000 */
[-C--:B------:R-:W-:Y:S01]  /*11660*/  HMMA.16816.F32.BF16 R20, R176, R184.reuse, R20 ;  /* 0x000000b8b014723c */ /* 0x080fe20000041814 */
[----:B------:R-:W-:Y:S02]  /*11670*/  FMUL.FTZ R59, R0, R59 ;  /* 0x0000003b003b7220 */ /* 0x000fe40000410000 */
[--C-:B--2---:R-:W-:Y:S02]  /*11680*/  FFMA.FTZ R2, R192, c[0x0][0x23c], -R142.reuse ;  /* 0x00008f00c0027a23 */ /* 0x104fe4000001088e */
[C---:B------:R-:W-:Y:S02]  /*11690*/  FMUL.FTZ R62, R0.reuse, R62 ;  /* 0x0000003e003e7220 */ /* 0x040fe40000410000 */
[----:B------:R2:W4:Y:S01]  /*116a0*/  MUFU.EX2 R194, R2 ;  /* 0x0000000200c27308 */ /* 0x0005220000000800 */
[C---:B------:R-:W-:Y:S01]  /*116b0*/  HMMA.16816.F32.BF16 R24, R180.reuse, R184, R24 ;  /* 0x000000b8b418723c */ /* 0x040fe20000041818 */
[C---:B------:R-:W-:Y:S03]  /*116c0*/  FMUL.FTZ R31, R0.reuse, R171 ;  /* 0x000000ab001f7220 */ /* 0x040fe60000410000 */
[----:B------:R-:W-:Y:S02]  /*116d0*/  FMUL.FTZ R63, R0, R63 ;  /* 0x0000003f003f7220 */ /* 0x000fe40000410000 */
[C---:B------:R-:W-:Y:S02]  /*116e0*/  FMUL.FTZ R68, R133.reuse, R68 ;  /* 0x0000004485447220 */ /* 0x040fe40000410000 */
[-C--:B------:R-:W-:Y:S01]  /*116f0*/  HMMA.16816.F32.BF16 R28, R180, R186.reuse, R28 ;  /* 0x000000bab41c723c */ /* 0x080fe2000004181c */
[----:B------:R-:W-:Y:S03]  /*11700*/  FMUL.FTZ R69, R133, R69 ;  /* 0x0000004585457220 */ /* 0x000fe60000410000 */
[C---:B------:R-:W-:Y:S02]  /*11710*/  FMUL.FTZ R70, R132.reuse, R70 ;  /* 0x0000004684467220 */ /* 0x040fe40000410000 */
[----:B------:R-:W-:Y:S02]  /*11720*/  FMUL.FTZ R71, R132, R71 ;  /* 0x0000004784477220 */ /* 0x000fe40000410000 */
[C---:B------:R-:W-:Y:S01]  /*11730*/  HMMA.16816.F32.BF16 R32, R176.reuse, R186, R32 ;  /* 0x000000bab020723c */ /* 0x040fe20000041820 */
[C---:B------:R-:W-:Y:S03]  /*11740*/  FMUL.FTZ R72, R3.reuse, R72 ;  /* 0x0000004803487220 */ /* 0x040fe60000410000 */
[----:B------:R-:W-:Y:S02]  /*11750*/  FMUL.FTZ R73, R3, R73 ;  /* 0x0000004903497220 */ /* 0x000fe40000410000 */
[C---:B------:R-:W-:Y:S02]  /*11760*/  FMUL.FTZ R74, R0.reuse, R74 ;  /* 0x0000004a004a7220 */ /* 0x040fe40000410000 */
[-C--:B-1----:R-:W-:Y:S01]  /*11770*/  HMMA.16816.F32.BF16 R36, R176, R144.reuse, R36 ;  /* 0x00000090b024723c */ /* 0x082fe20000041824 */
[----:B--2---:R-:W-:Y:S03]  /*11780*/  FFMA.FTZ R2, R193, c[0x0][0x23c], -R141 ;  /* 0x00008f00c1027a23 */ /* 0x004fe6000001088d */
[C---:B------:R-:W-:Y:S01]  /*11790*/  FMUL.FTZ R75, R0.reuse, R75 ;  /* 0x0000004b004b7220 */ /* 0x040fe20000410000 */
[----:B------:R1:W-:Y:S01]  /*117a0*/  MUFU.EX2 R193, R2 ;  /* 0x0000000200c17308 */ /* 0x0003e20000000800 */
[C---:B------:R-:W-:Y:S02]  /*117b0*/  FMUL.FTZ R76, R3.reuse, R76 ;  /* 0x0000004c034c7220 */ /* 0x040fe40000410000 */
[C---:B------:R-:W-:Y:S01]  /*117c0*/  HMMA.16816.F32.BF16 R40, R180.reuse, R144, R40 ;  /* 0x00000090b428723c */ /* 0x040fe20000041828 */
[----:B------:R-:W-:Y:S03]  /*117d0*/  FMUL.FTZ R77, R3, R77 ;  /* 0x0000004d034d7220 */ /* 0x000fe60000410000 */
[C---:B------:R-:W-:Y:S02]  /*117e0*/  FMUL.FTZ R78, R0.reuse, R78 ;  /* 0x0000004e004e7220 */ /* 0x040fe40000410000 */
[----:B------:R-:W-:Y:S02]  /*117f0*/  FMUL.FTZ R79, R0, R79 ;  /* 0x0000004f004f7220 */ /* 0x000fe40000410000 */
[-C--:B------:R-:W-:Y:S01]  /*11800*/  HMMA.16816.F32.BF16 R44, R180, R146.reuse, R44 ;  /* 0x00000092b42c723c */ /* 0x080fe2000004182c */
[C---:B------:R-:W-:Y:S03]  /*11810*/  FMUL.FTZ R80, R133.reuse, R80 ;  /* 0x0000005085507220 */ /* 0x040fe60000410000 */
[C---:B------:R-:W-:Y:S02]  /*11820*/  FMUL.FTZ R81, R133.reuse, R81 ;  /* 0x0000005185517220 */ /* 0x040fe40000410000 */
[C---:B------:R-:W-:Y:S02]  /*11830*/  FMUL.FTZ R82, R132.reuse, R82 ;  /* 0x0000005284527220 */ /* 0x040fe40000410000 */
[C---:B------:R-:W-:Y:S01]  /*11840*/  HMMA.16816.F32.BF16 R48, R176.reuse, R146, R48 ;  /* 0x00000092b030723c */ /* 0x040fe20000041830 */
[----:B------:R-:W2:Y:S03]  /*11850*/  LDSM.16.MT88.4 R144, [R209+0xb000] ;  /* 0x00b00000d190783b */ /* 0x000ea60000004200 */
[----:B------:R-:W-:Y:S02]  /*11860*/  FMUL.FTZ R83, R132, R83 ;  /* 0x0000005384537220 */ /* 0x000fe40000410000 */
[--C-:B-1----:R-:W-:Y:S02]  /*11870*/  FFMA.FTZ R2, R200, c[0x0][0x23c], -R142.reuse ;  /* 0x00008f00c8027a23 */ /* 0x102fe4000001088e */
[-C--:B---3--:R-:W-:Y:S01]  /*11880*/  HMMA.16816.F32.BF16 R52, R176, R148.reuse, R52 ;  /* 0x00000094b034723c */ /* 0x088fe20000041834 */
[C---:B------:R-:W-:Y:S01]  /*11890*/  FMUL.FTZ R84, R133.reuse, R84 ;  /* 0x0000005485547220 */ /* 0x040fe20000410000 */
[----:B------:R1:W-:Y:S02]  /*118a0*/  MUFU.EX2 R191, R2 ;  /* 0x0000000200bf7308 */ /* 0x0003e40000000800 */
[----:B------:R-:W-:Y:S02]  /*118b0*/  FMUL.FTZ R85, R133, R85 ;  /* 0x0000005585557220 */ /* 0x000fe40000410000 */
[C---:B------:R-:W-:Y:S02]  /*118c0*/  FMUL.FTZ R86, R132.reuse, R86 ;  /* 0x0000005684567220 */ /* 0x040fe40000410000 */
[C---:B------:R-:W-:Y:S01]  /*118d0*/  HMMA.16816.F32.BF16 R56, R180.reuse, R148, R56 ;  /* 0x00000094b438723c */ /* 0x040fe20000041838 */
[----:B------:R-:W-:Y:S03]  /*118e0*/  FMUL.FTZ R87, R132, R87 ;  /* 0x0000005784577220 */ /* 0x000fe60000410000 */
[C---:B------:R-:W-:Y:S02]  /*118f0*/  FMUL.FTZ R88, R3.reuse, R88 ;  /* 0x0000005803587220 */ /* 0x040fe40000410000 */
[C---:B------:R-:W-:Y:S02]  /*11900*/  FMUL.FTZ R89, R3.reuse, R89 ;  /* 0x0000005903597220 */ /* 0x040fe40000410000 */
[-C--:B------:R-:W-:Y:S01]  /*11910*/  HMMA.16816.F32.BF16 R60, R180, R150.reuse, R60 ;  /* 0x00000096b43c723c */ /* 0x080fe2000004183c */
[C---:B------:R-:W-:Y:S03]  /*11920*/  FMUL.FTZ R90, R0.reuse, R90 ;  /* 0x0000005a005a7220 */ /* 0x040fe60000410000 */
[C---:B------:R-:W-:Y:S02]  /*11930*/  FMUL.FTZ R91, R0.reuse, R91 ;  /* 0x0000005b005b7220 */ /* 0x040fe40000410000 */
[----:B------:R-:W-:Y:S02]  /*11940*/  FMUL.FTZ R92, R3, R92 ;  /* 0x0000005c035c7220 */ /* 0x000fe40000410000 */
[C---:B------:R-:W-:Y:S01]  /*11950*/  HMMA.16816.F32.BF16 R64, R176.reuse, R150, R64 ;  /* 0x00000096b040723c */ /* 0x040fe20000041840 */
[----:B------:R-:W3:Y:S03]  /*11960*/  LDSM.16.MT88.4 R148, [R211+0xb000] ;  /* 0x00b00000d394783b */ /* 0x000ee60000004200 */
[--C-:B-1----:R-:W-:Y:S02]  /*11970*/  FFMA.FTZ R2, R199, c[0x0][0x23c], -R143.reuse ;  /* 0x00008f00c7027a23 */ /* 0x102fe4000001088f */
[----:B------:R-:W-:Y:S02]  /*11980*/  FMUL.FTZ R93, R3, R93 ;  /* 0x0000005d035d7220 */ /* 0x000fe40000410000 */
[----:B------:R1:W-:Y:S01]  /*11990*/  MUFU.EX2 R189, R2 ;  /* 0x0000000200bd7308 */ /* 0x0003e20000000800 */
[-C--:B--2---:R-:W-:Y:S03]  /*119a0*/  HMMA.16816.F32.BF16 R68, R176, R144.reuse, R68 ;  /* 0x00000090b044723c */ /* 0x084fe60000041844 */
        /* <DEDUP_REMOVED lines=9> */
[----:B------:R-:W-:Y:S02]  /*11a40*/  FMUL.FTZ R101, R133, R101 ;  /* 0x0000006585657220 */ /* 0x000fe40000410000 */
[----:B------:R-:W-:Y:S02]  /*11a50*/  FMUL.FTZ R102, R132, R102 ;  /* 0x0000006684667220 */ /* 0x000fe40000410000 */
[C---:B------:R-:W-:Y:S01]  /*11a60*/  HMMA.16816.F32.BF16 R80, R176.reuse, R146, R80 ;  /* 0x00000092b050723c */ /* 0x040fe20000041850 */
[--C-:B-1----:R-:W-:Y:S01]  /*11a70*/  FFMA.FTZ R2, R202, c[0x0][0x23c], -R143.reuse ;  /* 0x00008f00ca027a23 */ /* 0x102fe2000001088f */
[----:B------:R-:W1:Y:S02]  /*11a80*/  LDSM.16.MT88.4 R144, [R214+0xb000] ;  /* 0x00b00000d690783b */ /* 0x000e640000004200 */
[----:B------:R-:W-:Y:S01]  /*11a90*/  FMUL.FTZ R103, R132, R103 ;  /* 0x0000006784677220 */ /* 0x000fe20000410000 */
[----:B------:R2:W-:Y:S01]  /*11aa0*/  MUFU.EX2 R187, R2 ;  /* 0x0000000200bb7308 */ /* 0x0005e20000000800 */
[C---:B------:R-:W-:Y:S02]  /*11ab0*/  FMUL.FTZ R104, R3.reuse, R104 ;  /* 0x0000006803687220 */ /* 0x040fe40000410000 */
[-C--:B---3--:R-:W-:Y:S01]  /*11ac0*/  HMMA.16816.F32.BF16 R84, R176, R148.reuse, R84 ;  /* 0x00000094b054723c */ /* 0x088fe20000041854 */
[C---:B------:R-:W-:Y:S03]  /*11ad0*/  FMUL.FTZ R105, R3.reuse, R105 ;  /* 0x0000006903697220 */ /* 0x040fe60000410000 */
[C---:B------:R-:W-:Y:S02]  /*11ae0*/  FMUL.FTZ R106, R0.reuse, R106 ;  /* 0x0000006a006a7220 */ /* 0x040fe40000410000 */
[C---:B------:R-:W-:Y:S02]  /*11af0*/  FMUL.FTZ R107, R0.reuse, R107 ;  /* 0x0000006b006b7220 */ /* 0x040fe40000410000 */
[C---:B------:R-:W-:Y:S01]  /*11b00*/  HMMA.16816.F32.BF16 R88, R180.reuse, R148, R88 ;  /* 0x00000094b458723c */ /* 0x040fe20000041858 */
[C---:B------:R-:W-:Y:S03]  /*11b10*/  FMUL.FTZ R108, R3.reuse, R108 ;  /* 0x0000006c036c7220 */ /* 0x040fe60000410000 */
[----:B------:R-:W-:Y:S02]  /*11b20*/  FMUL.FTZ R109, R3, R109 ;  /* 0x0000006d036d7220 */ /* 0x000fe40000410000 */
[C---:B------:R-:W-:Y:S02]  /*11b30*/  FMUL.FTZ R110, R0.reuse, R110 ;  /* 0x0000006e006e7220 */ /* 0x040fe40000410000 */
[-C--:B------:R-:W-:Y:S01]  /*11b40*/  HMMA.16816.F32.BF16 R92, R180, R150.reuse, R92 ;  /* 0x00000096b45c723c */ /* 0x080fe2000004185c */
[----:B------:R-:W-:Y:S03]  /*11b50*/  FMUL.FTZ R111, R0, R111 ;  /* 0x0000006f006f7220 */ /* 0x000fe60000410000 */
[C---:B------:R-:W-:Y:S02]  /*11b60*/  FMUL.FTZ R112, R133.reuse, R112 ;  /* 0x0000007085707220 */ /* 0x040fe40000410000 */
[----:B--2---:R-:W-:Y:S02]  /*11b70*/  FFMA.FTZ R2, R204, c[0x0][0x23c], -R143 ;  /* 0x00008f00cc027a23 */ /* 0x004fe4000001088f */
[C---:B------:R-:W-:Y:S01]  /*11b80*/  HMMA.16816.F32.BF16 R96, R176.reuse, R150, R96 ;  /* 0x00000096b060723c */ /* 0x040fe20000041860 */
[----:B------:R-:W2:Y:S01]  /*11b90*/  LDSM.16.MT88.4 R148, [R213+0xb000] ;  /* 0x00b00000d594783b */ /* 0x000ea20000004200 */
[----:B------:R3:W-:Y:S02]  /*11ba0*/  MUFU.EX2 R186, R2 ;  /* 0x0000000200ba7308 */ /* 0x0007e40000000800 */
[C---:B------:R-:W-:Y:S02]  /*11bb0*/  FMUL.FTZ R113, R133.reuse, R113 ;  /* 0x0000007185717220 */ /* 0x040fe40000410000 */
[C---:B------:R-:W-:Y:S02]  /*11bc0*/  FMUL.FTZ R114, R132.reuse, R114 ;  /* 0x0000007284727220 */ /* 0x040fe40000410000 */
[C---:B------:R-:W-:Y:S01]  /*11bd0*/  FMUL.FTZ R115, R132.reuse, R115 ;  /* 0x0000007384737220 */ /* 0x040fe20000410000 */
[-C--:B-1----:R-:W-:Y:S03]  /*11be0*/  HMMA.16816.F32.BF16 R100, R176, R144.reuse, R100 ;  /* 0x00000090b064723c */ /* 0x082fe60000041864 */
[C---:B------:R-:W-:Y:S02]  /*11bf0*/  FMUL.FTZ R116, R133.reuse, R116 ;  /* 0x0000007485747220 */ /* 0x040fe40000410000 */
[----:B------:R-:W-:Y:S02]  /*11c00*/  FMUL.FTZ R117, R133, R117 ;  /* 0x0000007585757220 */ /* 0x000fe40000410000 */
[C---:B------:R-:W-:Y:S01]  /*11c10*/  FMUL.FTZ R118, R132.reuse, R118 ;  /* 0x0000007684767220 */ /* 0x040fe20000410000 */
[C---:B------:R-:W-:Y:S01]  /*11c20*/  HMMA.16816.F32.BF16 R104, R180.reuse, R144, R104 ;  /* 0x00000090b468723c */ /* 0x040fe20000041868 */
[----:B------:R-:W-:Y:S03]  /*11c30*/  FMUL.FTZ R119, R132, R119 ;  /* 0x0000007784777220 */ /* 0x000fe60000410000 */
[----:B------:R-:W-:Y:S02]  /*11c40*/  FFMA.FTZ R141, R198, c[0x0][0x23c], -R141 ;  /* 0x00008f00c68d7a23 */ /* 0x000fe4000001088d */
[----:B------:R-:W-:Y:S02]  /*11c50*/  FFMA.FTZ R142, R201, c[0x0][0x23c], -R142 ;  /* 0x00008f00c98e7a23 */ /* 0x000fe4000001088e */
[-C--:B------:R-:W-:Y:S01]  /*11c60*/  HMMA.16816.F32.BF16 R108, R180, R146.reuse, R108 ;  /* 0x00000092b46c723c */ /* 0x080fe2000004186c */
[--C-:B---3--:R-:W-:Y:S01]  /*11c70*/  FFMA.FTZ R2, R205, c[0x0][0x23c], -R188.reuse ;  /* 0x00008f00cd027a23 */ /* 0x108fe200000108bc */
[----:B------:R4:W1:Y:S02]  /*11c80*/  MUFU.EX2 R192, R141 ;  /* 0x0000008d00c07308 */ /* 0x0008640000000800 */
[----:B------:R-:W-:Y:S02]  /*11c90*/  FFMA.FTZ R143, R203, c[0x0][0x23c], -R143 ;  /* 0x00008f00cb8f7a23 */ /* 0x000fe4000001088f */
[C---:B------:R-:W-:Y:S02]  /*11ca0*/  FMUL.FTZ R120, R3.reuse, R120 ;  /* 0x0000007803787220 */ /* 0x040fe40000410000 */
[C---:B------:R-:W-:Y:S01]  /*11cb0*/  HMMA.16816.F32.BF16 R112, R176.reuse, R146, R112 ;  /* 0x00000092b070723c */ /* 0x040fe20000041870 */
[C---:B------:R-:W-:Y:S03]  /*11cc0*/  FMUL.FTZ R121, R3.reuse, R121 ;  /* 0x0000007903797220 */ /* 0x040fe60000410000 */
[----:B------:R3:W-:Y:S01]  /*11cd0*/  MUFU.EX2 R184, R2 ;  /* 0x0000000200b87308 */ /* 0x0007e20000000800 */
[C---:B------:R-:W-:Y:S02]  /*11ce0*/  FMUL.FTZ R122, R0.reuse, R122 ;  /* 0x0000007a007a7220 */ /* 0x040fe40000410000 */
[C---:B------:R-:W-:Y:S01]  /*11cf0*/  FMUL.FTZ R123, R0.reuse, R123 ;  /* 0x0000007b007b7220 */ /* 0x040fe20000410000 */
[-C--:B--2---:R-:W-:Y:S01]  /*11d00*/  HMMA.16816.F32.BF16 R116, R176, R148.reuse, R116 ;  /* 0x00000094b074723c */ /* 0x084fe20000041874 */
[C---:B------:R-:W-:Y:S03]  /*11d10*/  FMUL.FTZ R124, R3.reuse, R124 ;  /* 0x0000007c037c7220 */ /* 0x040fe60000410000 */
[----:B------:R-:W-:Y:S02]  /*11d20*/  FMUL.FTZ R125, R3, R125 ;  /* 0x0000007d037d7220 */ /* 0x000fe40000410000 */
[----:B------:R1:W2:Y:S01]  /*11d30*/  MUFU.EX2 R190, R142 ;  /* 0x0000008e00be7308 */ /* 0x0002a20000000800 */
[C---:B------:R-:W-:Y:S01]  /*11d40*/  FMUL.FTZ R126, R0.reuse, R126 ;  /* 0x0000007e007e7220 */ /* 0x040fe20000410000 */
[C---:B------:R-:W-:Y:S01]  /*11d50*/  HMMA.16816.F32.BF16 R120, R180.reuse, R148, R120 ;  /* 0x00000094b478723c */ /* 0x040fe20000041878 */
[----:B------:R-:W-:Y:S03]  /*11d60*/  FMUL.FTZ R127, R0, R127 ;  /* 0x0000007f007f7220 */ /* 0x000fe60000410000 */
[----:B----4-:R-:W-:Y:S01]  /*11d70*/  F2FP.BF16.PACK_AB R141, R194, R195 ;  /* 0x000000c3c28d723e */ /* 0x010fe200000010ff */
[C---:B------:R-:W-:Y:S02]  /*11d80*/  FMUL.FTZ R128, R133.reuse, R128 ;  /* 0x0000008085807220 */ /* 0x040fe40000410000 */
[----:B------:R-:W-:Y:S01]  /*11d90*/  FMUL.FTZ R129, R133, R129 ;  /* 0x0000008185817220 */ /* 0x000fe20000410000 */
[-C--:B------:R-:W-:Y:S01]  /*11da0*/  HMMA.16816.F32.BF16 R124, R180, R150.reuse, R124 ;  /* 0x00000096b47c723c */ /* 0x080fe2000004187c */
[----:B------:R2:W4:Y:S03]  /*11db0*/  MUFU.EX2 R185, R143 ;  /* 0x0000008f00b97308 */ /* 0x0005260000000800 */
[----:B---3--:R-:W-:Y:S02]  /*11dc0*/  FFMA.FTZ R2, R206, c[0x0][0x23c], -R188 ;  /* 0x00008f00ce027a23 */ /* 0x008fe400000108bc */
[C---:B------:R-:W-:Y:S02]  /*11dd0*/  FMUL.FTZ R130, R132.reuse, R130 ;  /* 0x0000008284827220 */ /* 0x040fe40000410000 */
[C---:B------:R-:W-:Y:S03]  /*11de0*/  FMUL.FTZ R131, R132.reuse, R131 ;  /* 0x0000008384837220 */ /* 0x040fe60000410000 */
[----:B------:R3:W5:Y:S01]  /*11df0*/  MUFU.EX2 R139, R2 ;  /* 0x00000002008b7308 */ /* 0x0007620000000800 */
[----:B------:R-:W-:Y:S01]  /*11e00*/  FFMA.FTZ R132, R132, R250, R242 ;  /* 0x000000fa84847223 */ /* 0x000fe200000100f2 */
[----:B-1----:R-:W-:Y:S02]  /*11e10*/  F2FP.BF16.PACK_AB R142, R192, R193 ;  /* 0x000000c1c08e723e */ /* 0x002fe400000010ff */
[----:B------:R-:W-:Y:S01]  /*11e20*/  HMMA.16816.F32.BF16 R128, R176, R150, R128 ;  /* 0x00000096b080723c */ /* 0x000fe20000041880 */
[----:B------:R-:W-:Y:S02]  /*11e30*/  FFMA.FTZ R3, R3, R249, R236 ;  /* 0x000000f903037223 */ /* 0x000fe400000100ec */
[----:B------:R-:W-:Y:S04]  /*11e40*/  FFMA.FTZ R0, R0, R248, R232 ;  /* 0x000000f800007223 */ /* 0x000fe800000100e8 */
[----:B------:R-:W-:Y:S02]  /*11e50*/  F2FP.BF16.PACK_AB R176, R187, R189 ;  /* 0x000000bdbbb0723e */ /* 0x000fe400000010ff */
[----:B--2---:R-:W-:Y:S03]  /*11e60*/  F2FP.BF16.PACK_AB R143, R190, R191 ;  /* 0x000000bfbe8f723e */ /* 0x004fe600000010ff */
[----:B----4-:R-:W-:Y:S01]  /*11e70*/  F2FP.BF16.PACK_AB R178, R185, R186 ;  /* 0x000000bab9b2723e */ /* 0x010fe200000010ff */
[--C-:B---3--:R-:W-:Y:S01]  /*11e80*/  FFMA.FTZ R2, R207, c[0x0][0x23c], -R188.reuse ;  /* 0x00008f00cf027a23 */ /* 0x108fe200000108bc */
[----:B-----5:R-:W-:Y:S01]  /*11e90*/  F2FP.BF16.PACK_AB R177, R139, R184 ;  /* 0x000000b88bb1723e */ /* 0x020fe200000010ff */
[----:B------:R-:W-:Y:S01]  /*11ea0*/  FFMA.FTZ R188, R140, c[0x0][0x23c], -R188 ;  /* 0x00008f008cbc7a23 */ /* 0x000fe200000108bc */
[----:B------:R-:W-:Y:S01]  /*11eb0*/  F2FP.BF16.PACK_AB R140, R196, R197 ;  /* 0x000000c5c48c723e */ /* 0x000fe200000010ff */
[----:B------:R1:W-:Y:S06]  /*11ec0*/  MUFU.EX2 R138, R2 ;  /* 0x00000002008a7308 */ /* 0x0003ec0000000800 */
[-C--:B------:R-:W-:Y:S01]  /*11ed0*/  HMMA.16816.F32.BF16 R144, R140, R156.reuse, R4 ;  /* 0x0000009c8c90723c */ /* 0x080fe20000041804 */
[----:B------:R-:W2:Y:S03]  /*11ee0*/  LDSM.16.MT88.4 R4, [R214+0xa800] ;  /* 0x00a80000d604783b */ /* 0x000ea60000004200 */
[----:B------:R-:W3:Y:S01]  /*11ef0*/  MUFU.EX2 R188, R188 ;  /* 0x000000bc00bc7308 */ /* 0x000ee20000000800 */
[----:B-1----:R-:W-:Y:S01]  /*11f00*/  FADD.FTZ R2, R243, R132 ;  /* 0x00000084f3027221 */ /* 0x002fe20000010000 */
[----:B------:R-:W-:Y:S03]  /*11f10*/  MOV R132, R135 ;  /* 0x0000008700847202 */ /* 0x000fe60000000f00 */
[----:B------:R-:W-:Y:S04]  /*11f20*/  FADD.FTZ R2, R240, R2 ;  /* 0x00000002f0027221 */ /* 0x000fe80000010000 */
[----:B------:R-:W-:Y:S01]  /*11f30*/  FADD.FTZ R2, R241, R2 ;  /* 0x00000002f1027221 */ /* 0x000fe20000010000 */
[----:B---3--:R-:W-:Y:S03]  /*11f40*/  F2FP.BF16.PACK_AB R179, R188, R138 ;  /* 0x0000008abcb3723e */ /* 0x008fe600000010ff */
[----:B------:R-:W-:Y:S04]  /*11f50*/  FADD.FTZ R2, R195, R2 ;  /* 0x00000002c3027221 */ /* 0x000fe80000010000 */
[C---:B------:R-:W-:Y:S01]  /*11f60*/  HMMA.16816.F32.BF16 R148, R176.reuse, R156, R8 ;  /* 0x0000009cb094723c */ /* 0x040fe20000041808 */
[----:B------:R-:W1:Y:S07]  /*11f70*/  LDSM.16.MT88.4 R8, [R213+0xa800] ;  /* 0x00a80000d508783b */ /* 0x000e6e0000004200 */
[-C--:B------:R-:W-:Y:S01]  /*11f80*/  HMMA.16816.F32.BF16 R152, R176, R158.reuse, R12 ;  /* 0x0000009eb098723c */ /* 0x080fe2000004180c */
[----:B------:R-:W3:Y:S07]  /*11f90*/  LDSM.16.MT88.4 R12, [R209+0xb800] ;  /* 0x00b80000d10c783b */ /* 0x000eee0000004200 */
[C---:B------:R-:W-:Y:S01]  /*11fa0*/  HMMA.16816.F32.BF16 R156, R140.reuse, R158, R16 ;  /* 0x0000009e8c9c723c */ /* 0x040fe20000041810 */
[----:B------:R-:W4:Y:S07]  /*11fb0*/  LDSM.16.MT88.4 R16, [R211+0xb800] ;  /* 0x00b80000d310783b */ /* 0x000f2e0000004200 */
[-C--:B------:R-:W-:Y:S01]  /*11fc0*/  HMMA.16816.F32.BF16 R160, R140, R172.reuse, R20 ;  /* 0x000000ac8ca0723c */ /* 0x080fe20000041814 */
[----:B------:R-:W5:Y:S07]  /*11fd0*/  LDSM.16.MT88.4 R20, [R214+0xb800] ;  /* 0x00b80000d614783b */ /* 0x000f6e0000004200 */
[C---:B------:R-:W-:Y:S01]  /*11fe0*/  HMMA.16816.F32.BF16 R164, R176.reuse, R172, R24 ;  /* 0x000000acb0a4723c */ /* 0x040fe20000041818 */
[----:B------:R-:W1:Y:S07]  /*11ff0*/  LDSM.16.MT88.4 R24, [R213+0xb800] ;  /* 0x00b80000d518783b */ /* 0x000e6e0000004200 */
        /* <DEDUP_REMOVED lines=14> */
[----:B------:R-:W-:Y:S03]  /*120e0*/  FFMA.FTZ R6, R133, R251, R247 ;  /* 0x000000fb85067223 */ /* 0x000fe600000100f7 */
[----:B------:R-:W-:Y:S02]  /*120f0*/  FADD.FTZ R0, R184, R0 ;  /* 0x00000000b8007221 */ /* 0x000fe40000010000 */
[----:B------:R-:W-:Y:S02]  /*12100*/  FADD.FTZ R6, R246, R6 ;  /* 0x00000006f6067221 */ /* 0x000fe40000010000 */
[C---:B------:R-:W-:Y:S01]  /*12110*/  HMMA.16816.F32.BF16 R56, R176.reuse, R8, R56 ;  /* 0x00000008b038723c */ /* 0x040fe20000041838 */
[----:B------:R-:W-:Y:S03]  /*12120*/  FADD.FTZ R0, R139, R0 ;  /* 0x000000008b007221 */ /* 0x000fe60000010000 */
[----:B------:R-:W-:Y:S01]  /*12130*/  MOV R139, R137 ;  /* 0x00000089008b7202 */ /* 0x000fe20000000f00 */
[----:B------:R-:W-:Y:S02]  /*12140*/  FADD.FTZ R3, R244, R6 ;  /* 0x00000006f4037221 */ /* 0x000fe40000010000 */
[----:B------:R-:W-:Y:S01]  /*12150*/  FADD.FTZ R0, R138, R0 ;  /* 0x000000008a007221 */ /* 0x000fe20000010000 */
[-C--:B------:R-:W-:Y:S01]  /*12160*/  HMMA.16816.F32.BF16 R60, R176, R10.reuse, R60 ;  /* 0x0000000ab03c723c */ /* 0x080fe2000004183c */
[----:B------:R-:W-:Y:S03]  /*12170*/  FADD.FTZ R3, R245, R3 ;  /* 0x00000003f5037221 */ /* 0x000fe60000010000 */
[----:B------:R-:W-:Y:S01]  /*12180*/  FADD.FTZ R248, R188, R0 ;  /* 0x00000000bcf87221 */ /* 0x000fe20000010000 */
[----:B------:R-:W-:Y:S01]  /*12190*/  MOV R138, R134 ;  /* 0x00000086008a7202 */ /* 0x000fe20000000f00 */
[----:B------:R-:W-:Y:S02]  /*121a0*/  FADD.FTZ R3, R197, R3 ;  /* 0x00000003c5037221 */ /* 0x000fe40000010000 */
[C---:B------:R-:W-:Y:S04]  /*121b0*/  HMMA.16816.F32.BF16 R64, R140.reuse, R10, R64 ;  /* 0x0000000a8c40723c */ /* 0x040fe80000041840 */
        /* <DEDUP_REMOVED lines=9> */
[----:B------:R-:W-:Y:S01]  /*12250*/  FADD.FTZ R250, R190, R3 ;  /* 0x00000003befa7221 */ /* 0x000fe20000010000 */
[----:B------:R-:W-:Y:S01]  /*12260*/  MOV R3, R136 ;  /* 0x0000008800037202 */ /* 0x000fe20000000f00 */
[-C--:B------:R-:W-:Y:S01]  /*12270*/  HMMA.16816.F32.BF16 R76, R176, R14.reuse, R76 ;  /* 0x0000000eb04c723c */ /* 0x080fe2000004184c */
[----:B------:R-:W-:Y:S07]  /*12280*/  FADD.FTZ R249, R185, R2 ;  /* 0x00000002b9f97221 */ /* 0x000fee0000010000 */
[C---:B------:R-:W-:Y:S08]  /*12290*/  HMMA.16816.F32.BF16 R80, R140.reuse, R14, R80 ;  /* 0x0000000e8c50723c */ /* 0x040ff00000041850 */
[-C--:B----4-:R-:W-:Y:S08]  /*122a0*/  HMMA.16816.F32.BF16 R84, R140, R16.reuse, R84 ;  /* 0x000000108c54723c */ /* 0x090ff00000041854 */
[C---:B------:R-:W-:Y:S08]  /*122b0*/  HMMA.16816.F32.BF16 R88, R176.reuse, R16, R88 ;  /* 0x00000010b058723c */ /* 0x040ff00000041858 */
[-C--:B------:R-:W-:Y:S08]  /*122c0*/  HMMA.16816.F32.BF16 R92, R176, R18.reuse, R92 ;  /* 0x00000012b05c723c */ /* 0x080ff0000004185c */
[C---:B------:R-:W-:Y:S08]  /*122d0*/  HMMA.16816.F32.BF16 R96, R140.reuse, R18, R96 ;  /* 0x000000128c60723c */ /* 0x040ff00000041860 */
[-C--:B-----5:R-:W-:Y:S08]  /*122e0*/  HMMA.16816.F32.BF16 R100, R140, R20.reuse, R100 ;  /* 0x000000148c64723c */ /* 0x0a0ff00000041864 */
        /* <DEDUP_REMOVED lines=8> */
.L_x_1054:
[----:B------:R-:W1:Y:S01]  /*12370*/  SHFL.BFLY PT, R0, R251, 0x2, 0x1f ;  /* 0x0c401f00fb007f89 */ /* 0x000e6200000e0000 */
[----:B------:R-:W2:Y:S01]  /*12380*/  S2UR UR6, SR_CTAID.Y ;  /* 0x00000000000679c3 */ /* 0x000ea20000002600 */
[----:B------:R-:W-:Y:S01]  /*12390*/  UISETP.NE.AND UP4, UPT, UR11, -0x1, UPT ;  /* 0xffffffff0b00788c */ /* 0x000fe2000bf85270 */
[----:B------:R-:W-:Y:S01]  /*123a0*/  BSSY B0, `(.L_x_1058) ;  /* 0x00001b1000007945 */ /* 0x000fe20003800000 */
[----:B------:R-:W3:Y:S01]  /*123b0*/  SHFL.BFLY PT, R3, R250, 0x2, 0x1f ;  /* 0x0c401f00fa037f89 */ /* 0x000ee200000e0000 */
[----:B------:R-:W-:-:S02]  /*123c0*/  ULDC.64 UR4, c[0x0][0x1e8] ;  /* 0x00007a0000047ab9 */ /* 0x000fc40000000a00 */
[----:B------:R-:W-:Y:S01]  /*123d0*/  ULDC.U8 UR9, c[0x0][0x329] ;  /* 0x0000ca4000097ab9 */ /* 0x000fe20000000000 */
[----:B------:R-:W4:Y:S01]  /*123e0*/  SHFL.BFLY PT, R2, R249, 0x2, 0x1f ;  /* 0x0c401f00f9027f89 */ /* 0x000f2200000e0000 */
[----:B------:R-:W-:Y:S01]  /*123f0*/  UISETP.NE.AND UP1, UPT, UR9, URZ, UPT ;  /* 0x0000003f0900728c */ /* 0x000fe2000bf25270 */
[----:B------:R-:W5:Y:S01]  /*12400*/  S2UR UR10, SR_CTAID.Z ;  /* 0x00000000000a79c3 */ /* 0x000f620000002700 */
[----:B------:R-:W-:Y:S01]  /*12410*/  ULDC UR8, c[0x0][0x214] ;  /* 0x0000850000087ab9 */ /* 0x000fe20000000800 */
[----:B------:R-:W5:Y:S01]  /*12420*/  SHFL.BFLY PT, R4, R248, 0x2, 0x1f ;  /* 0x0c401f00f8047f89 */ /* 0x000f6200000e0000 */
[----:B------:R-:W-:Y:S02]  /*12430*/  @UP4 UIMAD.WIDE.U32 UR14, UR11, UR4, URZ ;  /* 0x000000040b0e42a5 */ /* 0x000fe4000f8e003f */
[----:B------:R-:W-:Y:S01]  /*12440*/  UMOV UR22, URZ ;  /* 0x0000003f00167c82 */ /* 0x000fe20008000000 */
[----:B------:R-:W5:Y:S01]  /*12450*/  S2R R141, SR_TID.X ;  /* 0x00000000008d7919 */ /* 0x000f620000002100 */
[----:B------:R-:W-:-:S02]  /*12460*/  @UP4 UIMAD UR7, UR11, UR5, UR15 ;  /* 0x000000050b0742a4 */ /* 0x000fc4000f8e020f */
[----:B------:R-:W-:Y:S02]  /*12470*/  UMOV UR23, URZ ;  /* 0x0000003f00177c82 */ /* 0x000fe40008000000 */
[----:B------:R-:W-:Y:S02]  /*12480*/  ULDC.64 UR4, c[0x0][0x1e0] ;  /* 0x0000780000047ab9 */ /* 0x000fe40000000a00 */
[----:B------:R-:W-:Y:S01]  /*12490*/  @UP1 ULDC UR15, c[0x0][0x210] ;  /* 0x00008400000f1ab9 */ /* 0x000fe20000000800 */
[----:B-1----:R-:W-:Y:S01]  /*124a0*/  FADD.FTZ R251, R0, R251 ;  /* 0x000000fb00fb7221 */ /* 0x002fe20000010000 */
[----:B--2---:R-:W-:Y:S02]  /*124b0*/  @!UP4 USHF.R.S32.HI UR13, URZ, 0x1f, UR6 ;  /* 0x0000001f3f0dc899 */ /* 0x004fe40008011406 */
[----:B------:R-:W-:Y:S01]  /*124c0*/  @!UP4 UIMAD.WIDE.U32 UR20, UR6, UR4, URZ ;  /* 0x000000040614c2a5 */ /* 0x000fe2000f8e003f */
[----:B---3--:R-:W-:Y:S01]  /*124d0*/  FADD.FTZ R250, R3, R250 ;  /* 0x000000fa03fa7221 */ /* 0x008fe20000010000 */
[----:B------:R-:W1:Y:S01]  /*124e0*/  SHFL.BFLY PT, R0, R251, 0x1, 0x1f ;  /* 0x0c201f00fb007f89 */ /* 0x000e6200000e0000 */
[----:B------:R-:W-:Y:S01]  /*124f0*/  @!UP4 UIMAD UR13, UR13, UR4, URZ ;  /* 0x000000040d0dc2a4 */ /* 0x000fe2000f8e023f */
[----:B----4-:R-:W-:-:S02]  /*12500*/  FADD.FTZ R249, R2, R249 ;  /* 0x000000f902f97221 */ /* 0x010fc40000010000 */
[----:B------:R-:W2:Y:S01]  /*12510*/  SHFL.BFLY PT, R3, R250, 0x1, 0x1f ;  /* 0x0c201f00fa037f89 */ /* 0x000ea200000e0000 */
[----:B------:R-:W-:Y:S01]  /*12520*/  ULDC.U8 UR4, c[0x0][0x328] ;  /* 0x0000ca0000047ab9 */ /* 0x000fe20000000000 */
[----:B-----5:R-:W-:Y:S01]  /*12530*/  FADD.FTZ R248, R4, R248 ;  /* 0x000000f804f87221 */ /* 0x020fe20000010000 */
[----:B------:R-:W-:Y:S01]  /*12540*/  UISETP.NE.AND UP3, UPT, UR4, URZ, UPT ;  /* 0x0000003f0400728c */ /* 0x000fe2000bf65270 */
[----:B------:R-:W3:Y:S01]  /*12550*/  SHFL.BFLY PT, R4, R249, 0x1, 0x1f ;  /* 0x0c201f00f9047f89 */ /* 0x000ee200000e0000 */
[----:B------:R-:W-:Y:S02]  /*12560*/  @!UP4 UIMAD UR13, UR6, UR5, UR13 ;  /* 0x00000005060dc2a4 */ /* 0x000fe4000f8e020d */
[----:B------:R-:W-:Y:S01]  /*12570*/  UISETP.NE.OR UP2, UPT, UR9, URZ, !UP3 ;  /* 0x0000003f0900728c */ /* 0x000fe2000df45670 */
[----:B------:R-:W4:Y:S01]  /*12580*/  SHFL.BFLY PT, R2, R248, 0x1, 0x1f ;  /* 0x0c201f00f8027f89 */ /* 0x000f2200000e0000 */
[----:B------:R-:W5:Y:S01]  /*12590*/  S2UR UR9, SR_CTAID.X ;  /* 0x00000000000979c3 */ /* 0x000f620000002500 */
[----:B------:R-:W-:-:S02]  /*125a0*/  ULDC UR5, c[0x0][0x234] ;  /* 0x00008d0000057ab9 */ /* 0x000fc40000000800 */
[----:B------:R-:W-:Y:S02]  /*125b0*/  @UP1 UIMAD UR15, UR15, UR8, URZ ;  /* 0x000000080f0f12a4 */ /* 0x000fe4000f8e023f */
[----:B------:R-:W-:Y:S02]  /*125c0*/  UISETP.NE.OR UP0, UPT, UR11, -0x1, UP2 ;  /* 0xffffffff0b00788c */ /* 0x000fe40009705670 */
[----:B------:R-:W-:Y:S02]  /*125d0*/  @!UP1 USEL UR15, UR8, UR5, !UP3 ;  /* 0x00000005080f9287 */ /* 0x000fe4000d800000 */
[----:B------:R-:W-:Y:S01]  /*125e0*/  ULDC UR4, c[0x0][0x1c0] ;  /* 0x0000700000047ab9 */ /* 0x000fe20000000800 */
[----:B-1----:R-:W-:Y:S01]  /*125f0*/  FADD.FTZ R251, R251, R0 ;  /* 0x00000000fbfb7221 */ /* 0x002fe20000010000 */
[----:B------:R-:W-:Y:S01]  /*12600*/  MOV R0, 0x3f800000 ;  /* 0x3f80000000007802 */ /* 0x000fe20000000f00 */
[----:B------:R-:W-:Y:S01]  /*12610*/  @UP1 UMOV UR16, 0x1 ;  /* 0x0000000100101882 */ /* 0x000fe20000000000 */
[----:B--2---:R-:W-:-:S02]  /*12620*/  FADD.FTZ R250, R250, R3 ;  /* 0x00000003fafa7221 */ /* 0x004fc40000010000 */
[----:B------:R-:W-:Y:S01]  /*12630*/  FSETP.NE.FTZ.AND P5, PT, R251, RZ, PT ;  /* 0x000000fffb00720b */ /* 0x000fe20003fb5000 */
[----:B------:R-:W-:Y:S01]  /*12640*/  @!UP1 UIMAD UR16, UR15, UR4, URZ ;  /* 0x000000040f1092a4 */ /* 0x000fe2000f8e023f */
[----:B------:R-:W-:Y:S01]  /*12650*/  MOV R3, 0x3f800000 ;  /* 0x3f80000000037802 */ /* 0x000fe20000000f00 */
[----:B------:R-:W-:Y:S01]  /*12660*/  @UP1 ULDC UR17, c[0x0][0x210] ;  /* 0x0000840000111ab9 */ /* 0x000fe20000000800 */
[----:B---3--:R-:W-:Y:S01]  /*12670*/  FADD.FTZ R249, R249, R4 ;  /* 0x00000004f9f97221 */ /* 0x008fe20000010000 */
[----:B------:R-:W-:Y:S01]  /*12680*/  FSETP.NE.FTZ.AND P4, PT, R250, RZ, PT ;  /* 0x000000fffa00720b */ /* 0x000fe20003f95000 */
[----:B------:R-:W-:Y:S01]  /*12690*/  UIMAD UR4, UR6, UR16, URZ ;  /* 0x00000010060472a4 */ /* 0x000fe2000f8e023f */
[----:B----4-:R-:W-:Y:S02]  /*126a0*/  FADD.FTZ R248, R248, R2 ;  /* 0x00000002f8f87221 */ /* 0x010fe40000010000 */
[----:B------:R-:W-:Y:S01]  /*126b0*/  FSETP.NE.FTZ.AND P3, PT, R249, RZ, PT ;  /* 0x000000fff900720b */ /* 0x000fe20003f75000 */
[----:B------:R-:W-:Y:S01]  /*126c0*/  @!UP1 UMOV UR17, 0x1 ;  /* 0x0000000100119882 */ /* 0x000fe20000000000 */
[----:B------:R-:W-:Y:S01]  /*126d0*/  MOV R2, 0x3f800000 ;  /* 0x3f80000000027802 */ /* 0x000fe20000000f00 */
[----:B------:R-:W-:Y:S01]  /*126e0*/  @!UP0 UIMAD UR11, UR6, UR8, URZ ;  /* 0x00000008060b82a4 */ /* 0x000fe2000f8e023f */
[----:B------:R-:W1:Y:S01]  /*126f0*/  @P5 MUFU.RCP R0, R251 ;  /* 0x000000fb00005308 */ /* 0x000e620000001000 */
[----:B------:R-:W-:Y:S01]  /*12700*/  FSETP.NE.FTZ.AND P0, PT, R248, RZ, PT ;  /* 0x000000fff800720b */ /* 0x000fe20003f15000 */
[----:B-----5:R-:W-:-:S02]  /*12710*/  UIMAD UR9, UR9, UR17, URZ ;  /* 0x00000011090972a4 */ /* 0x020fc4000f8e023f */
[----:B------:R-:W-:Y:S02]  /*12720*/  USEL UR4, UR4, URZ, UP2 ;  /* 0x0000003f04047287 */ /* 0x000fe40009000000 */
[----:B------:R-:W-:Y:S02]  /*12730*/  USHF.L.U32 UR9, UR9, 0x7, URZ ;  /* 0x0000000709097899 */ /* 0x000fe4000800063f */
[----:B------:R-:W2:Y:S01]  /*12740*/  @P4 MUFU.RCP R3, R250 ;  /* 0x000000fa00034308 */ /* 0x000ea20000001000 */
[----:B------:R-:W-:Y:S02]  /*12750*/  UIMAD UR15, UR10, UR15, UR4 ;  /* 0x0000000f0a0f72a4 */ /* 0x000fe4000f8e0204 */
[----:B------:R-:W-:Y:S02]  /*12760*/  @!UP2 UMOV UR22, UR11 ;  /* 0x0000000b0016ac82 */ /* 0x000fe40008000000 */
[----:B------:R-:W-:Y:S02]  /*12770*/  USHF.R.S32.HI UR4, URZ, 0x1f, UR9 ;  /* 0x0000001f3f047899 */ /* 0x000fe40008011409 */
[----:B------:R-:W-:Y:S01]  /*12780*/  @!UP2 USHF.R.S32.HI UR23, URZ, 0x1f, UR11 ;  /* 0x0000001f3f17a899 */ /* 0x000fe2000801140b */
[----:B------:R-:W3:Y:S01]  /*12790*/  @P3 MUFU.RCP R2, R249 ;  /* 0x000000f900023308 */ /* 0x000ee20000001000 */
[C---:B-1----:R-:W-:Y:S01]  /*127a0*/  FMUL.FTZ R144, R0.reuse, R144 ;  /* 0x0000009000907220 */ /* 0x042fe20000410000 */
[----:B------:R-:W-:Y:S01]  /*127b0*/  USHF.R.S32.HI UR5, URZ, 0x1f, UR15 ;  /* 0x0000001f3f057899 */ /* 0x000fe2000801140f */
[C---:B------:R-:W-:Y:S01]  /*127c0*/  FMUL.FTZ R6, R0.reuse, R145 ;  /* 0x0000009100067220 */ /* 0x040fe20000410000 */
[----:B------:R-:W-:Y:S01]  /*127d0*/  UIADD3 UR9, UP1, UP0, UR9, UR22, UR15 ;  /* 0x0000001609097290 */ /* 0x000fe2000f83e00f */
        /* <DEDUP_REMOVED lines=8> */
[C---:B------:R-:W-:Y:S01]  /*12860*/  FMUL.FTZ R172, R0.reuse, R172 ;  /* 0x000000ac00ac7220 */ /* 0x040fe20000410000 */
[----:B------:R-:W-:Y:S01]  /*12870*/  @!UP4 UMOV UR14, UR20 ;  /* 0x00000014000ecc82 */ /* 0x000fe20008000000 */
        /* <DEDUP_REMOVED lines=31> */
[----:B------:R-:W-:Y:S01]  /*12a70*/  FMUL.FTZ R129, R0, R129 ;  /* 0x0000008100817220 */ /* 0x000fe20000410000 */
[----:B------:R-:W-:Y:S01]  /*12a80*/  MOV R0, 0x3f800000 ;  /* 0x3f80000000007802 */ /* 0x000fe20000000f00 */
[----:B--2---:R-:W-:-:S02]  /*12a90*/  FMUL.FTZ R64, R3, R55 ;  /* 0x0000003703407220 */ /* 0x004fc40000410000 */
[----:B---3--:R-:W-:Y:S01]  /*12aa0*/  FMUL.FTZ R55, R2, R73 ;  /* 0x0000004902377220 */ /* 0x008fe20000410000 */
[----:B------:R-:W-:Y:S01]  /*12ab0*/  SHF.R.S32.HI R73, RZ, 0x1f, R141 ;  /* 0x0000001fff497819 */ /* 0x000fe2000001148d */
[C---:B------:R-:W-:Y:S01]  /*12ac0*/  FMUL.FTZ R21, R3.reuse, R39 ;  /* 0x0000002703157220 */ /* 0x040fe20000410000 */
[----:B------:R-:W1:Y:S01]  /*12ad0*/  @P0 MUFU.RCP R0, R248 ;  /* 0x000000f800000308 */ /* 0x000e620000001000 */
[----:B------:R-:W-:Y:S01]  /*12ae0*/  FMUL.FTZ R32, R3, R51 ;  /* 0x0000003303207220 */ /* 0x000fe20000410000 */
[----:B------:R-:W-:Y:S01]  /*12af0*/  LEA.HI R31, R73, R141, RZ, 0x2 ;  /* 0x0000008d491f7211 */ /* 0x000fe200078f10ff */
[----:B------:R-:W-:Y:S01]  /*12b00*/  FMUL.FTZ R37, R3, R67 ;  /* 0x0000004303257220 */ /* 0x000fe20000410000 */
[----:B------:R-:W-:Y:S01]  /*12b10*/  LEA.HI R84, R73, R141, RZ, 0x5 ;  /* 0x0000008d49547211 */ /* 0x000fe200078f28ff */
        /* <DEDUP_REMOVED lines=20> */
[----:B------:R-:W-:Y:S01]  /*12c60*/  FMUL.FTZ R71, R3, R71 ;  /* 0x0000004703477220 */ /* 0x000fe20000410000 */
[----:B------:R-:W-:Y:S01]  /*12c70*/  F2FP.BF16.PACK_AB R33, R117, R116 ;  /* 0x000000747521723e */ /* 0x000fe200000010ff */
[----:B------:R-:W-:-:S02]  /*12c80*/  FMUL.FTZ R82, R3, R82 ;  /* 0x0000005203527220 */ /* 0x000fc40000410000 */
[C---:B------:R-:W-:Y:S02]  /*12c90*/  FMUL.FTZ R52, R3.reuse, R83 ;  /* 0x0000005303347220 */ /* 0x040fe40000410000 */
        /* <DEDUP_REMOVED lines=11> */
[----:B------:R-:W-:Y:S01]  /*12d50*/  F2FP.BF16.PACK_AB R36, R115, R114 ;  /* 0x000000727324723e */ /* 0x000fe200000010ff */
[----:B------:R-:W-:-:S02]  /*12d60*/  FMUL.FTZ R130, R3, R130 ;  /* 0x0000008203827220 */ /* 0x000fc40000410000 */
[----:B------:R-:W-:Y:S01]  /*12d70*/  FMUL.FTZ R131, R3, R131 ;  /* 0x0000008303837220 */ /* 0x000fe20000410000 */
[----:B------:R-:W-:Y:S01]  /*12d80*/  SHF.R.S32.HI R3, RZ, 0x1f, R31 ;  /* 0x0000001fff037819 */ /* 0x000fe2000001141f */
[C---:B------:R-:W-:Y:S01]  /*12d90*/  FMUL.FTZ R148, R2.reuse, R148 ;  /* 0x0000009402947220 */ /* 0x040fe20000410000 */
[----:B------:R-:W-:Y:S01]  /*12da0*/  F2FP.BF16.PACK_AB R32, R119, R118 ;  /* 0x000000767720723e */ /* 0x000fe200000010ff */
        /* <DEDUP_REMOVED lines=48> */
[----:B------:R-:W-:Y:S01]  /*130b0*/  SHF.R.S32.HI R2, RZ, 0x2, R31 ;  /* 0x00000002ff027819 */ /* 0x000fe2000001141f */
[C---:B-1----:R-:W-:Y:S02]  /*130c0*/  FMUL.FTZ R59, R0.reuse, R59 ;  /* 0x0000003b003b7220 */ /* 0x042fe40000410000 */
[C---:B------:R-:W-:Y:S01]  /*130d0*/  FMUL.FTZ R58, R0.reuse, R58 ;  /* 0x0000003a003a7220 */ /* 0x040fe20000410000 */
[----:B------:R-:W-:Y:S01]  /*130e0*/  LEA.HI R3, R3, R2, RZ, 0x3 ;  /* 0x0000000203037211 */ /* 0x000fe200078f18ff */
[C---:B------:R-:W-:Y:S02]  /*130f0*/  FMUL.FTZ R26, R0.reuse, R42 ;  /* 0x0000002a001a7220 */ /* 0x040fe40000410000 */
        /* <DEDUP_REMOVED lines=90> */
[----:B-----5:R-:W-:-:S03]  /*136a0*/  IADD3 R8, R5, R2, RZ ;  /* 0x0000000205087210 */ /* 0x020fc60007ffe0ff */
        /* <DEDUP_REMOVED lines=128> */
.L_x_1059:
[----:B---34-:R-:W-:Y:S05]  /*13eb0*/  BSYNC B0 ;  /* 0x0000000000007941 */ /* 0x018fea0003800000 */
.L_x_1058:
[----:B--2---:R-:W2:Y:S04]  /*13ec0*/  LDL.LU.64 R12, [R1+0x28] ;  /* 0x00002800010c7983 */ /* 0x004ea80000300a00 */
[----:B------:R-:W3:Y:S01]  /*13ed0*/  S2R R8, SR_CTAID.Z ;  /* 0x0000000000087919 */ /* 0x000ee20000002700 */
[----:B------:R-:W-:Y:S02]  /*13ee0*/  USHF.R.S32.HI UR6, URZ, 0x1f, UR10 ;  /* 0x0000001f3f067899 */ /* 0x000fe4000801140a */
[----:B------:R-:W-:Y:S01]  /*13ef0*/  ULDC.64 UR4, c[0x0][0x1f0] ;  /* 0x00007c0000047ab9 */ /* 0x000fe20000000a00 */
[----:B------:R-:W4:Y:S04]  /*13f00*/  LDL.LU.64 R4, [R1+0x20] ;  /* 0x0000200001047983 */ /* 0x000f280000300a00 */
[----:B------:R1:W5:Y:S01]  /*13f10*/  LDL.64 R10, [R1+0x8] ;  /* 0x00000800010a7983 */ /* 0x0003620000100a00 */
[----:B------:R-:W-:Y:S01]  /*13f20*/  UIMAD UR4, UR6, UR4, URZ ;  /* 0x00000004060472a4 */ /* 0x000fe2000f8e023f */
[----:B------:R-:W-:Y:S03]  /*13f30*/  BSSY B0, `(.L_x_1060) ;  /* 0x0000011000007945 */ /* 0x000fe60003800000 */
[----:B------:R-:W-:Y:S01]  /*13f40*/  UIMAD UR4, UR10, UR5, UR4 ;  /* 0x000000050a0472a4 */ /* 0x000fe2000f8e0204 */
[----:B--2---:R-:W-:-:S04]  /*13f50*/  IADD3 R2, P0, R12, UR14, RZ ;  /* 0x0000000e0c027c10 */ /* 0x004fc8000ff1e0ff */
[----:B------:R-:W-:Y:S02]  /*13f60*/  IADD3.X R3, R13, UR7, RZ, P0, !PT ;  /* 0x000000070d037c10 */ /* 0x000fe400087fe4ff */
[----:B----4-:R-:W-:-:S03]  /*13f70*/  ISETP.GE.AND P0, PT, R4, UR12, PT ;  /* 0x0000000c04007c0c */ /* 0x010fc6000bf06270 */
[----:B---3--:R-:W-:-:S05]  /*13f80*/  IMAD.WIDE.U32 R8, R8, c[0x0][0x1f0], R2 ;  /* 0x00007c0008087a25 */ /* 0x008fca00078e0002 */
        /* <DEDUP_REMOVED lines=11> */
.L_x_1061:
[----:B-1----:R-:W-:Y:S05]  /*14040*/  BSYNC B0 ;  /* 0x0000000000007941 */ /* 0x002fea0003800000 */
.L_x_1060:
[----:B------:R-:W2:Y:S01]  /*14050*/  LDL.LU R0, [R1+0x40] ;  /* 0x0000400001007983 */ /* 0x000ea20000300800 */
[----:B------:R-:W-:Y:S01]  /*14060*/  BSSY B0, `(.L_x_1062) ;  /* 0x000000f000007945 */ /* 0x000fe20003800000 */
[----:B--2---:R-:W-:-:S13]  /*14070*/  ISETP.GE.AND P0, PT, R0, UR12, PT ;  /* 0x0000000c00007c0c */ /* 0x004fda000bf06270 */
        /* <DEDUP_REMOVED lines=13> */
.L_x_1063:
[----:B------:R-:W-:Y:S05]  /*14150*/  BSYNC B0 ;  /* 0x0000000000007941 */ /* 0x000fea0003800000 */
.L_x_1062:
        /* <DEDUP_REMOVED lines=16> */
.L_x_1065:
[----:B------:R-:W-:Y:S05]  /*14260*/  BSYNC B0 ;  /* 0x0000000000007941 */ /* 0x000fea0003800000 */
.L_x_1064:
        /* <DEDUP_REMOVED lines=16> */
.L_x_1067:
[----:B------:R-:W-:Y:S05]  /*14370*/  BSYNC B0 ;  /* 0x0000000000007941 */ /* 0x000fea0003800000 */
.L_x_1066:
        /* <DEDUP_REMOVED lines=16> */
.L_x_1069:
[----:B------:R-:W-:Y:S05]  /*14480*/  BSYNC B0 ;  /* 0x0000000000007941 */ /* 0x000fea0003800000 */
.L_x_1068:
        /* <DEDUP_REMOVED lines=16> */
.L_x_1071:
[----:B------:R-:W-:Y:S05]  /*14590*/  BSYNC B0 ;  /* 0x0000000000007941 */ /* 0x000fea0003800000 */
.L_x_1070:
        /* <DEDUP_REMOVED lines=16> */
.L_x_1073:
[----:B------:R-:W-:Y:S05]  /*146a0*/  BSYNC B0 ;  /* 0x0000000000007941 */ /* 0x000fea0003800000 */
.L_x_1072:
        /* <DEDUP_REMOVED lines=16> */
.L_x_1074:
        /* <DEDUP_REMOVED lines=13> */
.L_x_2390:


//--------------------- .text._ZN5flash16flash_fwd_kernelI23Flash_fwd_kernel_traitsILi128ELi128ELi32ELi4ELb0ELb0EN7cutlass10bfloat16_tE19Flash_kernel_traitsILi128ELi128ELi32ELi4ES3_EELb0ELb0ELb1ELb0ELb0ELb0ELb0ELb0EEEvNS_16Flash_fwd_paramsE --------------------------
	.section	.text._ZN5flash16flash_fwd_kernelI23Flash_fwd_kernel_traitsILi128ELi128ELi32ELi4ELb0ELb0EN7cutlass10bfloat16_tE19Flash_kernel_traitsILi128ELi128ELi32ELi4ES3_EELb0ELb0ELb1ELb0ELb0ELb0ELb0ELb0EEEvNS_16Flash_fwd_paramsE,"ax",@progbits
	.sectioninfo	@"SHI_REGISTERS=255"
	.align	128
        .global         _ZN5flash16flash_fwd_kernelI23Flash_fwd_kernel_traitsILi128ELi128ELi32ELi4ELb0ELb0EN7cutlass10bfloat16_tE19Flash_kernel_traitsILi128ELi128ELi32ELi4ES3_EELb0ELb0ELb1ELb0ELb0ELb0ELb0ELb0EEEvNS_16Flash_fwd_paramsE
        .type           _ZN5flash16flash_fwd_kernelI23Flash_fwd_kernel_traitsILi128ELi128ELi32ELi4ELb0ELb0EN7cutlass10bfloat16_tE19Flash_kernel_traitsILi128ELi128ELi32ELi4ES3_EELb0ELb0ELb1ELb0ELb0ELb0ELb0ELb0EEEvNS_16Flash_fwd_paramsE,@function
        .size           _ZN5flash16flash_fwd_kernelI23Flash_fwd_kernel_traitsILi128ELi128ELi32ELi4ELb0ELb0EN7cutlass10bfloat16_tE19Flash_kernel_traitsILi128ELi128ELi32ELi4ES3_EELb0ELb0ELb1ELb0ELb0ELb0ELb0ELb0EEEvNS_16Flash_fwd_paramsE,(.L_x_2391 - _ZN5flash16flash_fwd_kernelI23Flash_fwd_kernel_traitsILi128ELi128ELi32ELi4ELb0ELb0EN7cutlass10bfloat16_tE19Flash_kernel_traitsILi128ELi128ELi32ELi4ES3_EELb0ELb0ELb1ELb0ELb0ELb0ELb0ELb0EEEvNS_16Flash_fwd_paramsE)
        .other          _ZN5flash16flash_fwd_kernelI23Flash_fwd_kernel_traitsILi128ELi128ELi32ELi4ELb0ELb0EN7cutlass10bfloat16_tE19Flash_kernel_traitsILi128ELi128ELi32ELi4ES3_EELb0ELb0ELb1ELb0ELb0ELb0ELb0ELb0EEEvNS_16Flash_fwd_paramsE,@"STO_CUDA_ENTRY STV_DEFAULT"
_ZN5flash16flash_fwd_kernelI23Flash_fwd_kernel_traitsILi128ELi128ELi32ELi4ELb0ELb0EN7cutlass10bfloat16_tE19Flash_kernel_traitsILi128ELi128ELi32ELi4ES3_EELb0ELb0ELb1ELb0ELb0ELb0ELb0ELb0EEEvNS_16Flash_fwd_paramsE:
.text._ZN5flash16flash_fwd_kernelI23Flash_fwd_kernel_traitsILi128ELi128ELi32ELi4ELb0ELb0EN7cutlass10bfloat16_tE19Flash_kernel_traitsILi128ELi128ELi32ELi4ES3_EELb0ELb0ELb1ELb0ELb0ELb0ELb0ELb0EEEvNS_16Flash_fwd_paramsE:
        /* <DEDUP_REMOVED lines=56> */
.L_x_1075:
[----:B------:R-:W-:Y:S02]  /*0380*/  ULDC UR7, c[0x0][0x218] ;  /* 0x0000860000077ab9 */ /* 0x000fe40000000800 */
.L_x_1076:
        /* <DEDUP_REMOVED lines=49> */
[----:B------:R-:W-:Y:S01]  /*06a0*/  ULDC.64 UR4, c[0x0][0x1e0] ;  /* 0x0000780000047ab9 */ /* 0x000fe20000000a00 */
[----:B------:R-:W-:Y:S01]  /*06b0*/  LEA.HI R8, R8, R20, RZ, 0x3 ;  /* 0x0000001408087211 */ /* 0x000fe200078f18ff */
[----:B------:R-:W-:Y:S01]  /*06c0*/  USHF.R.S32.HI UR19, URZ, 0x1f, UR9 ;  /* 0x0000001f3f137899 */ /* 0x000fe20008011409 */
[----:B------:R-:W2:Y:S01]  /*06d0*/  S2R R6, SR_CTAID.X ;  /* 0x0000000000067919 */ /* 0x000ea20000002500 */
[----:B------:R-:W-:Y:S01]  /*06e0*/  ULDC UR8, c[0x0][0x234] ;  /* 0x00008d0000087ab9 */ /* 0x000fe20000000800 */
[----:B------:R-:W-:Y:S01]  /*06f0*/  LOP3.LUT R0, R8, 0xfffffff8, RZ, 0xc0, !PT ;  /* 0xfffffff808007812 */ /* 0x000fe200078ec0ff */
[----:B------:R-:W-:Y:S01]  /*0700*/  ULDC UR7, c[0x0][0x1c0] ;  /* 0x0000700000077ab9 */ /* 0x000fe20000000800 */
        /* <DEDUP_REMOVED lines=14> */
[----:B------:R-:W-:Y:S02]  /*07f0*/  ULDC.U8 UR4, c[0x0][0x328] ;  /* 0x0000ca0000047ab9 */ /* 0x000fe40000000000 */
[----:B------:R-:W-:Y:S01]  /*0800*/  UISETP.NE.AND UP2, UPT, UR4, URZ, UPT ;  /* 0x0000003f0400728c */ /* 0x000fe2000bf45270 */
[----:B--2---:R-:W-:Y:S01]  /*0810*/  IMAD.WIDE R6, R6, 0x80, R8 ;  /* 0x0000008006067825 */ /* 0x004fe200078e0208 */
[----:B------:R-:W-:-:S02]  /*0820*/  ULDC UR10, c[0x0][0x214] ;  /* 0x00008500000a7ab9 */ /* 0x000fc40000000800 */
[----:B------:R-:W-:Y:S02]  /*0830*/  ULDC.64 UR4, c[0x0][0x1f0] ;  /* 0x00007c0000047ab9 */ /* 0x000fe40000000a00 */
[----:B------:R-:W-:Y:S02]  /*0840*/  UIMAD UR4, UR19, UR4, URZ ;  /* 0x00000004130472a4 */ /* 0x000fe4000f8e023f */
[----:B------:R-:W-:Y:S02]  /*0850*/  UISETP.NE.OR UP3, UPT, UR13, URZ, !UP2 ;  /* 0x0000003f0d00728c */ /* 0x000fe4000d765670 */
[----:B------:R-:W-:Y:S02]  /*0860*/  @UP0 UMOV UR19, UR12 ;  /* 0x0000000c00130c82 */ /* 0x000fe40008000000 */
[----:B------:R-:W-:Y:S02]  /*0870*/  @UP1 ULDC UR12, c[0x0][0x210] ;  /* 0x00008400000c1ab9 */ /* 0x000fe40000000800 */
[----:B------:R-:W-:-:S02]  /*0880*/  @UP1 UIMAD UR12, UR12, UR10, URZ ;  /* 0x0000000a0c0c12a4 */ /* 0x000fc4000f8e023f */
[----:B------:R-:W-:Y:S02]  /*0890*/  @!UP1 USEL UR12, UR10, UR8, !UP2 ;  /* 0x000000080a0c9287 */ /* 0x000fe4000d000000 */
        /* <DEDUP_REMOVED lines=16> */
[----:B------:R-:W-:Y:S02]  /*09a0*/  UIMAD UR18, UR18, UR21, URZ ;  /* 0x00000015121272a4 */ /* 0x000fe4000f8e023f */
[----:B------:R-:W-:Y:S02]  /*09b0*/  UMOV UR24, URZ ;  /* 0x0000003f00187c82 */ /* 0x000fe40008000000 */
[----:B------:R-:W-:Y:S02]  /*09c0*/  @!UP3 UMOV UR24, UR22 ;  /* 0x000000160018bc82 */ /* 0x000fe40008000000 */
[----:B------:R-:W-:Y:S02]  /*09d0*/  UIMAD UR4, UR9, UR5, UR4 ;  /* 0x00000005090472a4 */ /* 0x000fe4000f8e0204 */
[----:B------:R-:W-:-:S02]  /*09e0*/  UMOV UR25, URZ ;  /* 0x0000003f00197c82 */ /* 0x000fc40008000000 */
[----:B------:R-:W-:Y:S02]  /*09f0*/  USHF.R.S32.HI UR7, URZ, 0x1f, UR12 ;  /* 0x0000001f3f077899 */ /* 0x000fe4000801140c */
        /* <DEDUP_REMOVED lines=17> */
.L_x_1079:
[----:B------:R-:W-:Y:S05]  /*0b10*/  BSYNC B0 ;  /* 0x0000000000007941 */ /* 0x000fea0003800000 */
.L_x_1078:
        /* <DEDUP_REMOVED lines=18> */
.L_x_1081:
[----:B------:R-:W-:Y:S05]  /*0c40*/  BSYNC B0 ;  /* 0x0000000000007941 */ /* 0x000fea0003800000 */
.L_x_1080:
        /* <DEDUP_REMOVED lines=18> */
.L_x_1083:
[----:B------:R-:W-:Y:S05]  /*0d70*/  BSYNC B0 ;  /* 0x0000000000007941 */ /* 0x000fea0003800000 */
.L_x_1082:
        /* <DEDUP_REMOVED lines=18> */
.L_x_1085:
[----:B------:R-:W-:Y:S05]  /*0ea0*/  BSYNC B0 ;  /* 0x0000000000007941 */ /* 0x000fea0003800000 */
.L_x_1084:
        /* <DEDUP_REMOVED lines=18> */
.L_x_1087:
[----:B------:R-:W-:Y:S05]  /*0fd0*/  BSYNC B0 ;  /* 0x0000000000007941 */ /* 0x000fea0003800000 */
.L_x_1086:
        /* <DEDUP_REMOVED lines=18> */
.L_x_1089:
[----:B------:R-:W-:Y:S05]  /*1100*/  BSYNC B0 ;  /* 0x0000000000007941 */ /* 0x000fea0003800000 */
.L_x_1088:
        /* <DEDUP_REMOVED lines=18> */
.L_x_1091:
[----:B------:R-:W-:Y:S05]  /*1230*/  BSYNC B0 ;  /* 0x0000000000007941 */ /* 0x000fea0003800000 */
.L_x_1090:
        /* <DEDUP_REMOVED lines=18> */
.L_x_1093:
[----:B------:R-:W-:Y:S05]  /*1360*/  BSYNC B0 ;  /* 0x0000000000007941 */ /* 0x000fea0003800000 */
.L_x_1092:
        /* <DEDUP_REMOVED lines=67> */
.L_x_1077:
        /* <DEDUP_REMOVED lines=33> */
.L_x_1094:
        /* <DEDUP_REMOVED lines=46> */
.L_x_1095:
[----:B------:R-:W-:Y:S01]  /*1c90*/  SHF.R.S32.HI R15, RZ, 0x1f, R20 ;  /* 0x0000001fff0f7819 */ /* 0x000fe20000011414 */
[----:B------:R-:W1:Y:S01]  /*1ca0*/  S2R R6, SR_CTAID.X ;  /* 0x0000000000067919 */ /* 0x000e620000002500 */
[----:B------:R-:W-:Y:S01]  /*1cb0*/  UIADD3 UR6, -UR18, UR20, URZ ;  /* 0x0000001412067290 */ /* 0x000fe2000fffe13f */
[----:B------:R-:W-:Y:S01]  /*1cc0*/  BSSY B0, `(.L_x_1096) ;  /* 0x000005d000007945 */ /* 0x000fe20003800000 */
[CC--:B------:R-:W-:Y:S01]  /*1cd0*/  LEA.HI R0, R15.reuse, R20.reuse, RZ, 0x3 ;  /* 0x000000140f007211 */ /* 0x0c0fe200078f18ff */
[----:B------:R-:W2:Y:S01]  /*1ce0*/  S2R R12, SR_CTAID.Z ;  /* 0x00000000000c7919 */ /* 0x000ea20000002700 */
[----:B------:R-:W-:Y:S01]  /*1cf0*/  LEA.HI R16, R15, R20, RZ, 0x4 ;  /* 0x000000140f107211 */ /* 0x000fe200078f20ff */
[----:B------:R-:W-:Y:S01]  /*1d00*/  ULDC.64 UR4, c[0x0][0x1a8] ;  /* 0x00006a0000047ab9 */ /* 0x000fe20000000a00 */
[----:B------:R-:W-:Y:S01]  /*1d10*/  SHF.R.S32.HI R10, RZ, 0x3, R0 ;  /* 0x00000003ff0a7819 */ /* 0x000fe20000011400 */
[----:B------:R-:W-:Y:S01]  /*1d20*/  UIMAD UR4, UR21, UR4, URZ ;  /* 0x00000004150472a4 */ /* 0x000fe2000f8e023f */
        /* <DEDUP_REMOVED lines=8> */
[----:B------:R-:W-:Y:S01]  /*1db0*/  IMAD.SHL.U32 R90, R17, 0x8, RZ ;  /* 0x00000008115a7824 */ /* 0x000fe200078e00ff */
[----:B------:R-:W-:Y:S01]  /*1dc0*/  UIMAD UR4, UR9, UR5, UR4 ;  /* 0x00000005090472a4 */ /* 0x000fe2000f8e0204 */
[----:B------:R-:W-:Y:S01]  /*1dd0*/  IMAD R14, R11, c[0x0][0x1a0], RZ ;  /* 0x000068000b0e7a24 */ /* 0x000fe200078e02ff */
[----:B------:R-:W-:-:S02]  /*1de0*/  SHF.R.S32.HI R4, RZ, 0x1f, R0 ;  /* 0x0000001fff047819 */ /* 0x000fc40000011400 */
[----:B------:R-:W-:Y:S01]  /*1df0*/  LOP3.LUT R3, R2, 0x38, R90, 0xf8, !PT ;  /* 0x0000003802037812 */ /* 0x000fe200078ef85a */
[----:B-1----:R-:W-:Y:S01]  /*1e00*/  IMAD.WIDE R30, R6, 0x80, R10 ;  /* 0x00000080061e7825 */ /* 0x002fe200078e020a */
[----:B------:R-:W-:Y:S02]  /*1e10*/  SHF.R.U32.HI R2, RZ, 0x3, R2 ;  /* 0x00000003ff027819 */ /* 0x000fe40000011602 */
[----:B------:R-:W-:Y:S01]  /*1e20*/  LEA.HI R19, R4, R0, RZ, 0x3 ;  /* 0x0000000004137211 */ /* 0x000fe200078f18ff */
[----:B------:R-:W-:Y:S01]  /*1e30*/  IMAD.SHL.U32 R4, R5, 0x8, RZ ;  /* 0x0000000805047824 */ /* 0x000fe200078e00ff */
[----:B------:R-:W-:Y:S01]  /*1e40*/  LOP3.LUT R3, R3, R2, RZ, 0x3c, !PT ;  /* 0x0000000203037212 */ /* 0x000fe200078e3cff */
[----:B------:R1:W-:Y:S01]  /*1e50*/  STL.64 [R1+0x28], R30 ;  /* 0x0000281e01007387 */ /* 0x0003e20000100a00 */
        /* <DEDUP_REMOVED lines=9> */
[----:B------:R1:W-:Y:S02]  /*1ef0*/  STL.64 [R1+0x20], R90 ;  /* 0x0000205a01007387 */ /* 0x0003e40000100a00 */
        /* <DEDUP_REMOVED lines=15> */
[C---:B------:R-:W-:Y:S02]  /*1ff0*/  IMAD R5, R8.reuse, c[0x0][0x1bc], R0 ;  /* 0x00006f0008057a24 */ /* 0x040fe400078e0200 */
        /* <DEDUP_REMOVED lines=41> */
.L_x_1097:
[----:B------:R-:W-:Y:S05]  /*2290*/  BSYNC B0 ;  /* 0x0000000000007941 */ /* 0x000fea0003800000 */
.L_x_1096:
        /* <DEDUP_REMOVED lines=29> */
.L_x_1099:
[----:B------:R-:W-:Y:S05]  /*2470*/  BSYNC B0 ;  /* 0x0000000000007941 */ /* 0x000fea0003800000 */
.L_x_1098:
        /* <DEDUP_REMOVED lines=29> */
.L_x_1101:
[----:B------:R-:W-:Y:S05]  /*2650*/  BSYNC B0 ;  /* 0x0000000000007941 */ /* 0x000fea0003800000 */
.L_x_1100:
        /* <DEDUP_REMOVED lines=29> */
.L_x_1103:
[----:B------:R-:W-:Y:S05]  /*2830*/  BSYNC B0 ;  /* 0x0000000000007941 */ /* 0x000fea0003800000 */
.L_x_1102:
        /* <DEDUP_REMOVED lines=29> */
.L_x_1105:
[----:B------:R-:W-:Y:S05]  /*2a10*/  BSYNC B0 ;  /* 0x0000000000007941 */ /* 0x000fea0003800000 */
.L_x_1104:
        /* <DEDUP_REMOVED lines=29> */
.L_x_1107:
[----:B------:R-:W-:Y:S05]  /*2bf0*/  BSYNC B0 ;  /* 0x0000000000007941 */ /* 0x000fea0003800000 */
.L_x_1106:
[----:B------:R-:W-:Y:S01]  /*2c00*/  IADD3 R2, R10, 0x60, RZ ;  /* 0x000000600a027810 */ /* 0x000fe20007ffe0ff */
[----:B------:R-:W-:Y:S03]  /*2c10*/  BSSY B0, `(.L_x_1108) ;  /* 0x000001d000007945 */ /* 0x000fe60003800000 */
[----:B------:R-:W-:Y:S01]  /*2c20*/  ISETP.GE.AND P0, PT, R2, UR6, PT ;  /* 0x0000000602007c0c */ /* 0x000fe2000bf06270 */
[----:B------:R3:W-:-:S12]  /*2c30*/  STL [R1+0x50], R2 ;  /* 0x0000500201007387 */ /* 0x0007d80000100800 */
[----:B------:R-:W-:Y:S05]  /*2c40*/  @P0 BRA `(.L_x_1109) ;  /* 0x0000019000000947 */ /* 0x000fea0003800000 */
[----:B------:R-:W-:Y:S02]  /*2c50*/  IADD3 R5, P0, R30, 0x60, RZ ;  /* 0x000000601e057810 */ /* 0x000fe40007f1e0ff */
[----:B------:R-:W-:Y:S02]  /*2c60*/  ISETP.GE.AND P1, PT, R90, c[0x0][0x220], PT ;  /* 0x000088005a007a0c */ /* 0x000fe40003f26270 */
[----:B------:R-:W-:Y:S01]  /*2c70*/  MOV R3, R9 ;  /* 0x0000000900037202 */ /* 0x000fe20000000f00 */
[----:B---3--:R-:W-:Y:S01]  /*2c80*/  IMAD.X R2, RZ, RZ, R31, P0 ;  /* 0x000000ffff027224 */ /* 0x008fe200000e061f */
        /* <DEDUP_REMOVED lines=21> */
.L_x_1109:
[----:B------:R-:W-:Y:S05]  /*2de0*/  BSYNC B0 ;  /* 0x0000000000007941 */ /* 0x000fea0003800000 */
.L_x_1108:
[----:B---3--:R-:W-:Y:S01]  /*2df0*/  IADD3 R2, R10, 0x70, RZ ;  /* 0x000000700a027810 */ /* 0x008fe20007ffe0ff */
        /* <DEDUP_REMOVED lines=8> */
[----:B------:R-:W-:Y:S02]  /*2e80*/  IADD3 R5, P0, R30, 0x70, RZ ;  /* 0x000000701e057810 */ /* 0x000fe40007f1e0ff */
[----:B------:R-:W-:Y:S02]  /*2e90*/  ISETP.GE.AND P1, PT, R90, c[0x0][0x220], PT ;  /* 0x000088005a007a0c */ /* 0x000fe40003f26270 */
[----:B------:R-:W-:Y:S01]  /*2ea0*/  MOV R3, R9 ;  /* 0x0000000900037202 */ /* 0x000fe20000000f00 */
[----:B---3--:R-:W-:Y:S01]  /*2eb0*/  IMAD.X R2, RZ, RZ, R31, P0 ;  /* 0x000000ffff027224 */ /* 0x008fe200000e061f */
        /* <DEDUP_REMOVED lines=21> */
.L_x_1111:
[----:B------:R-:W-:Y:S05]  /*3010*/  BSYNC B0 ;  /* 0x0000000000007941 */ /* 0x000fea0003800000 */
.L_x_1110:
        /* <DEDUP_REMOVED lines=11> */
[----:B--23--:R-:W-:Y:S01]  /*30d0*/  IMAD.WIDE.U32 R2, R87, UR21, R88 ;  /* 0x0000001557027c25 */ /* 0x00cfe2000f8e0058 */
        /* <DEDUP_REMOVED lines=20> */
.L_x_1113:
[----:B------:R-:W-:Y:S05]  /*3220*/  BSYNC B0 ;  /* 0x0000000000007941 */ /* 0x000fea0003800000 */
.L_x_1112:
[----:B------:R-:W-:Y:S01]  /*3230*/  ISETP.GE.AND P0, PT, R14, UR14, PT ;  /* 0x0000000e0e007c0c */ /* 0x000fe2000bf06270 */
[----:B------:R-:W-:Y:S01]  /*3240*/  ULDC UR9, c[0x0][0x19c] ;  /* 0x0000670000097ab9 */ /* 0x000fe20000000800 */
[----:B------:R-:W-:Y:S01]  /*3250*/  BSSY B0, `(.L_x_1114) ;  /* 0x000001a000007945 */ /* 0x000fe20003800000 */
[----:B------:R-:W-:Y:S02]  /*3260*/  ULDC.64 UR4, c[0x0][0x1a0] ;  /* 0x0000680000047ab9 */ /* 0x000fe40000000a00 */
[----:B------:R-:W-:Y:S02]  /*3270*/  USHF.L.U32 UR10, UR22, 0x4, URZ ;  /* 0x00000004160a7899 */ /* 0x000fe4000800063f */
[----:B------:R-:W-:Y:S02]  /*3280*/  USHF.L.U64.HI UR9, UR22, UR13, UR9 ;  /* 0x0000000d16097299 */ /* 0x000fe40008010209 */
[----:B------:R-:W-:Y:S02]  /*3290*/  USHF.L.U64.HI UR11, UR4, UR11, UR5 ;  /* 0x0000000b040b7299 */ /* 0x000fe40008010205 */
[----:B------:R-:W-:-:S02]  /*32a0*/  USHF.L.U32 UR12, UR4, 0x5, URZ ;  /* 0x00000005040c7899 */ /* 0x000fc4000800063f */
[----:B------:R-:W-:Y:S05]  /*32b0*/  @P0 BRA `(.L_x_1115) ;  /* 0x0000013000000947 */ /* 0x000fea0003800000 */
[----:B------:R-:W-:Y:S02]  /*32c0*/  ISETP.GE.AND P1, PT, R90, c[0x0][0x220], PT ;  /* 0x000088005a007a0c */ /* 0x000fe40003f26270 */
[----:B------:R-:W-:Y:S02]  /*32d0*/  IADD3 R5, P2, R2, UR10, RZ ;  /* 0x0000000a02057c10 */ /* 0x000fe4000ff5e0ff */
[----:B------:R-:W-:Y:S02]  /*32e0*/  ISETP.GE.AND P0, PT, R252, c[0x0][0x220], PT ;  /* 0x00008800fc007a0c */ /* 0x000fe40003f06270 */
[----:B------:R-:W-:-:S07]  /*32f0*/  IADD3.X R8, R8, UR9, RZ, P2, !PT ;  /* 0x0000000908087c10 */ /* 0x000fce00097fe4ff */
        /* <DEDUP_REMOVED lines=15> */
.L_x_1115:
[----:B------:R-:W-:Y:S05]  /*33f0*/  BSYNC B0 ;  /* 0x0000000000007941 */ /* 0x000fea0003800000 */
.L_x_1114:
[----:B------:R-:W0:Y:S01]  /*3400*/  LDGDEPBAR ;  /* 0x00000000000079af */ /* 0x000e220000000000 */
[----:B------:R-:W-:Y:S01]  /*3410*/  ISETP.GE.AND P0, PT, R10, UR14, PT ;  /* 0x0000000e0a007c0c */ /* 0x000fe2000bf06270 */
[----:B--2---:R-:W-:Y:S01]  /*3420*/  IMAD.MOV.U32 R6, RZ, RZ, R24 ;  /* 0x000000ffff067224 */ /* 0x004fe200078e0018 */
[----:B------:R-:W-:Y:S01]  /*3430*/  SHF.R.S32.HI R5, RZ, 0x1f, R15 ;  /* 0x0000001fff057819 */ /* 0x000fe2000001140f */
[----:B------:R-:W-:Y:S01]  /*3440*/  IMAD.MOV.U32 R7, RZ, RZ, R25 ;  /* 0x000000ffff077224 */ /* 0x000fe200078e0019 */
[----:B------:R-:W-:Y:S01]  /*3450*/  UIMAD UR5, UR11, UR21, URZ ;  /* 0x000000150b0572a4 */ /* 0x000fe2000f8e023f */
[----:B------:R-:W-:Y:S01]  /*3460*/  IMAD.MOV.U32 R6, RZ, RZ, R22 ;  /* 0x000000ffff067224 */ /* 0x000fe200078e0016 */
[----:B------:R-:W-:Y:S01]  /*3470*/  LEA.HI R5, R5, R15, RZ, 0x2 ;  /* 0x0000000f05057211 */ /* 0x000fe200078f10ff */
[----:B---3--:R-:W-:Y:S01]  /*3480*/  IMAD.U32 R2, RZ, RZ, UR21 ;  /* 0x00000015ff027e24 */ /* 0x008fe2000f8e00ff */
[----:B------:R-:W-:Y:S01]  /*3490*/  UIMAD UR5, UR25, UR12, UR5 ;  /* 0x0000000c190572a4 */ /* 0x000fe2000f8e0205 */
[----:B------:R-:W-:Y:S01]  /*34a0*/  IMAD.SHL.U32 R20, R20, 0x2, RZ ;  /* 0x0000000214147824 */ /* 0x000fe200078e00ff */
[----:B------:R-:W-:Y:S01]  /*34b0*/  SHF.R.S32.HI R93, RZ, 0x2, R5 ;  /* 0x00000002ff5d7819 */ /* 0x000fe20000011405 */
[----:B------:R2:W-:Y:S01]  /*34c0*/  STL.64 [R1+0x18], R6 ;  /* 0x0000180601007387 */ /* 0x0005e20000100a00 */
[----:B------:R-:W-:Y:S01]  /*34d0*/  IMAD.WIDE.U32 R2, R2, UR12, R6 ;  /* 0x0000000c02027c25 */ /* 0x000fe2000f8e0006 */
[----:B------:R-:W-:Y:S01]  /*34e0*/  BSSY B0, `(.L_x_1116) ;  /* 0x000001a000007945 */ /* 0x000fe20003800000 */
[----:B------:R-:W-:Y:S01]  /*34f0*/  LOP3.LUT R92, R20, 0x6, RZ, 0xc0, !PT ;  /* 0x00000006145c7812 */ /* 0x000fe200078ec0ff */
[----:B------:R2:W-:Y:S02]  /*3500*/  STL [R1+0x48], R93 ;  /* 0x0000485d01007387 */ /* 0x0005e40000100800 */
        /* <DEDUP_REMOVED lines=23> */
.L_x_1117:
[----:B------:R-:W-:Y:S05]  /*3680*/  BSYNC B0 ;  /* 0x0000000000007941 */ /* 0x000fea0003800000 */
.L_x_1116:
        /* <DEDUP_REMOVED lines=27> */
.L_x_1119:
[----:B------:R-:W-:Y:S05]  /*3840*/  BSYNC B0 ;  /* 0x0000000000007941 */ /* 0x000fea0003800000 */
.L_x_1118:
[----:B--2---:R-:W-:Y:S01]  /*3850*/  SHF.R.S32.HI R7, RZ, 0x4, R16 ;  /* 0x00000004ff077819 */ /* 0x004fe20000011410 */
[C---:B------:R-:W-:Y:S01]  /*3860*/  IMAD.SHL.U32 R6, R17.reuse, 0x40, RZ ;  /* 0x0000004011067824 */ /* 0x040fe200078e00ff */
[----:B------:R-:W-:Y:S01]  /*3870*/  R2P PR, R17, 0x6 ;  /* 0x0000000611007804 */ /* 0x000fe20000000000 */
[----:B-1----:R-:W-:Y:S01]  /*3880*/  IMAD.SHL.U32 R3, R18, 0x40, RZ ;  /* 0x0000004012037824 */ /* 0x002fe200078e00ff */
        /* <DEDUP_REMOVED lines=28> */
[----:B------:R-:W-:Y:S01]  /*3a50*/  LDSM.16.M88.4 R28, [R208+0x8800] ;  /* 0x00880000d01c783b */ /* 0x000fe20000000200 */
        /* <DEDUP_REMOVED lines=10> */
[----:B------:R-:W5:Y:S01]  /*3b00*/  LDSM.16.M88.4 R12, [R210] ;  /* 0x00000000d20c783b */ /* 0x000f620000000200 */
[----:B------:R-:W-:Y:S01]  /*3b10*/  SEL R2, R2, 0xffffffc0, !P2 ;  /* 0xffffffc002027807 */ /* 0x000fe20005000000 */
[----:B------:R-:W-:Y:S01]  /*3b20*/  IMAD.IADD R3, R93, 0x1, R3 ;  /* 0x000000015d037824 */ /* 0x000fe200078e0203 */
[C---:B------:R-:W-:Y:S01]  /*3b30*/  IADD3 R221, R219.reuse, 0x1000, RZ ;  /* 0x00001000dbdd7810 */ /* 0x040fe20007ffe0ff */
[----:B------:R-:W-:Y:S01]  /*3b40*/  LDSM.16.M88.4 R16, [R212+0x2000] ;  /* 0x00200000d410783b */ /* 0x000fe20000000200 */
[----:B------:R-:W-:Y:S01]  /*3b50*/  IADD3 R220, R219, 0x1800, RZ ;  /* 0x00001800dbdc7810 */ /* 0x000fe20007ffe0ff */
[----:B------:R-:W-:Y:S01]  /*3b60*/  IMAD.IADD R217, R208, 0x1, R2 ;  /* 0x00000001d0d97824 */ /* 0x000fe200078e0202 */
[----:B------:R-:W-:Y:S01]  /*3b70*/  IADD3 R7, R3, 0x8, RZ ;  /* 0x0000000803077810 */ /* 0x000fe20007ffe0ff */
[----:B------:R-:W3:Y:S01]  /*3b80*/  LDSM.16.M88.4 R36, [R219+0x800] ;  /* 0x00080000db24783b */ /* 0x000ee20000000200 */
[----:B------:R-:W-:Y:S01]  /*3b90*/  IMAD.IADD R215, R2, 0x1, R219 ;  /* 0x0000000102d77824 */ /* 0x000fe200078e02db */
[----:B------:R-:W-:-:S02]  /*3ba0*/  SHF.R.S32.HI R2, RZ, 0x1f, R84 ;  /* 0x0000001fff027819 */ /* 0x000fc40000011454 */
[----:B------:R-:W4:Y:S01]  /*3bb0*/  LDSM.16.M88.4 R32, [R219] ;  /* 0x00000000db20783b */ /* 0x000f220000000200 */
[----:B------:R-:W-:Y:S02]  /*3bc0*/  IADD3 R6, R3, 0x40, RZ ;  /* 0x0000004003067810 */ /* 0x000fe40007ffe0ff */
[----:B------:R-:W-:Y:S01]  /*3bd0*/  LEA.HI R2, R2, R84, RZ, 0x2 ;  /* 0x0000005402027211 */ /* 0x000fe200078f10ff */
[----:B------:R-:W3:Y:S03]  /*3be0*/  LDSM.16.M88.4 R24, [R212] ;  /* 0x00000000d418783b */ /* 0x000ee60000000200 */
[----:B------:R-:W-:Y:S01]  /*3bf0*/  LOP3.LUT R5, R2, 0xfffffffc, RZ, 0xc0, !PT ;  /* 0xfffffffc02057812 */ /* 0x000fe200078ec0ff */
[----:B------:R-:W-:Y:S01]  /*3c00*/  LDSM.16.M88.4 R56, [R217+0x8800] ;  /* 0x00880000d938783b */ /* 0x000fe20000000200 */
[----:B------:R-:W-:-:S03]  /*3c10*/  IMAD.U32 R2, RZ, RZ, UR21 ;  /* 0x00000015ff027e24 */ /* 0x000fc6000f8e00ff */
[----:B------:R-:W-:Y:S01]  /*3c20*/  LDSM.16.M88.4 R40, [R217+0x8000] ;  /* 0x00800000d928783b */ /* 0x000fe20000000200 */
[----:B------:R-:W-:Y:S02]  /*3c30*/  IMAD.IADD R5, R84, 0x1, -R5 ;  /* 0x0000000154057824 */ /* 0x000fe400078e0a05 */
[----:B------:R-:W-:-:S03]  /*3c40*/  IMAD R2, R2, 0x20, R92 ;  /* 0x0000002002027824 */ /* 0x000fc600078e025c */
[----:B------:R4:W-:Y:S01]  /*3c50*/  STL [R1+0x54], R5 ;  /* 0x0000540501007387 */ /* 0x0009e20000100800 */
[C---:B-1----:R-:W-:Y:S08]  /*3c60*/  HMMA.16816.F32.BF16 R48, R8.reuse, R28, RZ ;  /* 0x0000001c0830723c */ /* 0x042ff000000418ff */
[C---:B--2---:R-:W-:Y:S08]  /*3c70*/  HMMA.16816.F32.BF16 R60, R8.reuse, R22, RZ ;  /* 0x00000016083c723c */ /* 0x044ff000000418ff */
[----:B------:R-:W-:Y:S01]  /*3c80*/  HMMA.16816.F32.BF16 R52, R8, R20, RZ ;  /* 0x000000140834723c */ /* 0x000fe200000418ff */
[----:B----4-:R-:W-:-:S07]  /*3c90*/  IADD3 R5, R3, 0x48, RZ ;  /* 0x0000004803057810 */ /* 0x010fce0007ffe0ff */
[C---:B-----5:R-:W-:Y:S08]  /*3ca0*/  HMMA.16816.F32.BF16 R64, R12.reuse, R20, RZ ;  /* 0x000000140c40723c */ /* 0x060ff000000418ff */
[----:B------:R-:W-:Y:S01]  /*3cb0*/  HMMA.16816.F32.BF16 R68, R12, R22, RZ ;  /* 0x000000160c44723c */ /* 0x000fe200000418ff */
[----:B------:R-:W1:Y:S07]  /*3cc0*/  LDSM.16.M88.4 R20, [R218+0x2000] ;  /* 0x00200000da14783b */ /* 0x000e6e0000000200 */
[----:B------:R-:W-:Y:S08]  /*3cd0*/  HMMA.16816.F32.BF16 R44, R8, R30, RZ ;  /* 0x0000001e082c723c */ /* 0x000ff000000418ff */
[C---:B------:R-:W-:Y:S08]  /*3ce0*/  HMMA.16816.F32.BF16 R8, R12.reuse, R28, RZ ;  /* 0x0000001c0c08723c */ /* 0x040ff000000418ff */
[----:B------:R-:W-:Y:S01]  /*3cf0*/  HMMA.16816.F32.BF16 R28, R12, R30, RZ ;  /* 0x0000001e0c1c723c */ /* 0x000fe200000418ff */
[----:B------:R-:W2:Y:S07]  /*3d00*/  LDSM.16.M88.4 R12, [R218] ;  /* 0x00000000da0c783b */ /* 0x000eae0000000200 */
[C---:B---3--:R-:W-:Y:S08]  /*3d10*/  HMMA.16816.F32.BF16 R72, R16.reuse, R36, R48 ;  /* 0x000000241048723c */ /* 0x048ff00000041830 */
[C---:B------:R-:W-:Y:S08]  /*3d20*/  HMMA.16816.F32.BF16 R60, R16.reuse, R34, R60 ;  /* 0x00000022103c723c */ /* 0x040ff0000004183c */
[C---:B------:R-:W-:Y:S08]  /*3d30*/  HMMA.16816.F32.BF16 R76, R16.reuse, R32, R52 ;  /* 0x00000020104c723c */ /* 0x040ff00000041834 */
[----:B------:R-:W-:Y:S08]  /*3d40*/  HMMA.16816.F32.BF16 R52, R16, R38, R44 ;  /* 0x000000261034723c */ /* 0x000ff0000004182c */
[C---:B------:R-:W-:Y:S08]  /*3d50*/  HMMA.16816.F32.BF16 R48, R24.reuse, R32, R64 ;  /* 0x000000201830723c */ /* 0x040ff00000041840 */
[C---:B------:R-:W-:Y:S01]  /*3d60*/  HMMA.16816.F32.BF16 R44, R24.reuse, R36, R8 ;  /* 0x00000024182c723c */ /* 0x040fe20000041808 */
[----:B------:R-:W-:Y:S07]  /*3d70*/  LDSM.16.M88.4 R8, [R216+0x2000] ;  /* 0x00200000d808783b */ /* 0x000fee0000000200 */
[C---:B------:R-:W-:Y:S01]  /*3d80*/  HMMA.16816.F32.BF16 R16, R24.reuse, R34, R68 ;  /* 0x000000221810723c */ /* 0x040fe20000041844 */
[----:B------:R-:W3:Y:S07]  /*3d90*/  LDSM.16.M88.4 R32, [R215] ;  /* 0x00000000d720783b */ /* 0x000eee0000000200 */
[----:B------:R-:W-:Y:S01]  /*3da0*/  HMMA.16816.F32.BF16 R68, R24, R38, R28 ;  /* 0x000000261844723c */ /* 0x000fe2000004181c */
[----:B------:R-:W4:Y:S04]  /*3db0*/  LDSM.16.M88.4 R24, [R216] ;  /* 0x00000000d818783b */ /* 0x000f280000000200 */
[----:B------:R-:W5:Y:S03]  /*3dc0*/  LDSM.16.M88.4 R28, [R215+0x800] ;  /* 0x00080000d71c783b */ /* 0x000f660000000200 */
[C---:B-1----:R-:W-:Y:S08]  /*3dd0*/  HMMA.16816.F32.BF16 R80, R20.reuse, R56, R72 ;  /* 0x000000381450723c */ /* 0x042ff00000041848 */
[C---:B------:R-:W-:Y:S08]  /*3de0*/  HMMA.16816.F32.BF16 R72, R20.reuse, R42, R60 ;  /* 0x0000002a1448723c */ /* 0x040ff0000004183c */
[-C--:B------:R-:W-:Y:S08]  /*3df0*/  HMMA.16816.F32.BF16 R76, R20, R40.reuse, R76 ;  /* 0x00000028144c723c */ /* 0x080ff0000004184c */
[----:B--2---:R-:W-:Y:S01]  /*3e00*/  HMMA.16816.F32.BF16 R60, R12, R40, R48 ;  /* 0x000000280c3c723c */ /* 0x004fe20000041830 */
[----:B------:R-:W-:Y:S07]  /*3e10*/  LDSM.16.M88.4 R48, [R208+0x9800] ;  /* 0x00980000d030783b */ /* 0x000fee0000000200 */
[----:B------:R-:W-:Y:S01]  /*3e20*/  HMMA.16816.F32.BF16 R64, R20, R58, R52 ;  /* 0x0000003a1440723c */ /* 0x000fe20000041834 */
[----:B------:R-:W-:Y:S04]  /*3e30*/  LDSM.16.M88.4 R52, [R208+0x9000] ;  /* 0x00900000d034783b */ /* 0x000fe80000000200 */
[----:B------:R-:W1:Y:S03]  /*3e40*/  LDSM.16.M88.4 R20, [R210+0x6000] ;  /* 0x00600000d214783b */ /* 0x000e660000000200 */
[C---:B------:R-:W-:Y:S08]  /*3e50*/  HMMA.16816.F32.BF16 R36, R12.reuse, R56, R44 ;  /* 0x000000380c24723c */ /* 0x040ff0000004182c */
[C---:B------:R-:W-:Y:S08]  /*3e60*/  HMMA.16816.F32.BF16 R44, R12.reuse, R58, R68 ;  /* 0x0000003a0c2c723c */ /* 0x040ff00000041844 */
[----:B------:R-:W-:Y:S01]  /*3e70*/  HMMA.16816.F32.BF16 R40, R12, R42, R16 ;  /* 0x0000002a0c28723c */ /* 0x000fe20000041810 */
[----:B------:R-:W2:Y:S07]  /*3e80*/  LDSM.16.M88.4 R16, [R210+0x4000] ;  /* 0x00400000d210783b */ /* 0x000eae0000000200 */
[C---:B---3--:R-:W-:Y:S08]  /*3e90*/  HMMA.16816.F32.BF16 R56, R8.reuse, R34, R72 ;  /* 0x000000220838723c */ /* 0x048ff00000041848 */
[-C--:B------:R-:W-:Y:S08]  /*3ea0*/  HMMA.16816.F32.BF16 R12, R8, R32.reuse, R76 ;  /* 0x00000020080c723c */ /* 0x080ff0000004184c */
[----:B----4-:R-:W-:Y:S08]  /*3eb0*/  HMMA.16816.F32.BF16 R68, R24, R32, R60 ;  /* 0x000000201844723c */ /* 0x010ff0000004183c */
[C---:B-----5:R-:W-:Y:S08]  /*3ec0*/  HMMA.16816.F32.BF16 R76, R8.reuse, R28, R80 ;  /* 0x0000001c084c723c */ /* 0x060ff00000041850 */
[----:B------:R-:W-:Y:S01]  /*3ed0*/  HMMA.16816.F32.BF16 R72, R8, R30, R64 ;  /* 0x0000001e0848723c */ /* 0x000fe20000041840 */
[----:B------:R-:W-:Y:S07]  /*3ee0*/  LDSM.16.M88.4 R8, [R212+0x6000] ;  /* 0x00600000d408783b */ /* 0x000fee0000000200 */
[C---:B------:R-:W-:Y:S01]  /*3ef0*/  HMMA.16816.F32.BF16 R60, R24.reuse, R28, R36 ;  /* 0x0000001c183c723c */ /* 0x040fe20000041824 */
[----:B------:R-:W3:Y:S07]  /*3f00*/  LDSM.16.M88.4 R36, [R219+0x1000] ;  /* 0x00100000db24783b */ /* 0x000eee0000000200 */
[C---:B------:R-:W-:Y:S08]  /*3f10*/  HMMA.16816.F32.BF16 R44, R24.reuse, R30, R44 ;  /* 0x0000001e182c723c */ /* 0x040ff0000004182c */
[----:B------:R-:W-:Y:S01]  /*3f20*/  HMMA.16816.F32.BF16 R64, R24, R34, R40 ;  /* 0x000000221840723c */ /* 0x000fe20000041828 */
[----:B------:R-:W4:Y:S07]  /*3f30*/  LDSM.16.M88.4 R32, [R219+0x1800] ;  /* 0x00180000db20783b */ /* 0x000f2e0000000200 */
[C---:B-1----:R-:W-:Y:S08]  /*3f40*/  HMMA.16816.F32.BF16 R28, R20.reuse, R54, R56 ;  /* 0x00000036141c723c */ /* 0x042ff00000041838 */
[C---:B------:R-:W-:Y:S01]  /*3f50*/  HMMA.16816.F32.BF16 R40, R20.reuse, R52, R12 ;  /* 0x000000341428723c */ /* 0x040fe2000004180c */
[----:B------:R-:W1:Y:S07]  /*3f60*/  LDSM.16.M88.4 R12, [R212+0x4000] ;  /* 0x00400000d40c783b */ /* 0x000e6e0000000200 */
[C---:B------:R-:W-:Y:S08]  /*3f70*/  HMMA.16816.F32.BF16 R24, R20.reuse, R48, R76 ;  /* 0x000000301418723c */ /* 0x040ff0000004184c */
[----:B------:R-:W-:Y:S08]  /*3f80*/  HMMA.16816.F32.BF16 R20, R20, R50, R72 ;  /* 0x000000321414723c */ /* 0x000ff00000041848 */
[C---:B--2---:R-:W-:Y:S08]  /*3f90*/  HMMA.16816.F32.BF16 R56, R16.reuse, R52, R68 ;  /* 0x000000341038723c */ /* 0x044ff00000041844 */
[C---:B------:R-:W-:Y:S08]  /*3fa0*/  HMMA.16816.F32.BF16 R52, R16.reuse, R54, R64 ;  /* 0x000000361034723c */ /* 0x040ff00000041840 */
[C---:B------:R-:W-:Y:S08]  /*3fb0*/  HMMA.16816.F32.BF16 R60, R16.reuse, R48, R60 ;  /* 0x00000030103c723c */ /* 0x040ff0000004183c */
[----:B------:R-:W-:Y:S01]  /*3fc0*/  HMMA.16816.F32.BF16 R68, R16, R50, R44 ;  /* 0x000000321044723c */ /* 0x000fe2000004182c */
[----:B------:R-:W-:Y:S07]  /*3fd0*/  LDSM.16.M88.4 R16, [R218+0x6000] ;  /* 0x00600000da10783b */ /* 0x000fee0000000200 */
[C---:B---3--:R-:W-:Y:S01]  /*3fe0*/  HMMA.16816.F32.BF16 R72, R8.reuse, R38, R28 ;  /* 0x000000260848723c */ /* 0x048fe2000004181c */
[----:B------:R-:W2:Y:S07]  /*3ff0*/  LDSM.16.M88.4 R28, [R217+0x9000] ;  /* 0x00900000d91c783b */ /* 0x000eae0000000200 */
[C---:B------:R-:W-:Y:S01]  /*4000*/  HMMA.16816.F32.BF16 R64, R8.reuse, R36, R40 ;  /* 0x000000240840723c */ /* 0x040fe20000041828 */
[----:B------:R-:W-:Y:S07]  /*4010*/  LDSM.16.M88.4 R40, [R217+0x9800] ;  /* 0x00980000d928783b */ /* 0x000fee0000000200 */
[C---:B----4-:R-:W-:Y:S01]  /*4020*/  HMMA.16816.F32.BF16 R80, R8.reuse, R34, R20 ;  /* 0x000000220850723c */ /* 0x050fe20000041814 */
[----:B------:R-:W3:Y:S07]  /*4030*/  LDSM.16.M88.4 R20, [R218+0x4000] ;  /* 0x00400000da14783b */ /* 0x000eee0000000200 */
[----:B------:R-:W-:Y:S01]  /*4040*/  HMMA.16816.F32.BF16 R76, R8, R32, R24 ;  /* 0x00000020084c723c */ /* 0x000fe20000041818 */
[----:B------:R-:W-:Y:S04]  /*4050*/  LDSM.16.M88.4 R24, [R216+0x6000] ;  /* 0x00600000d818783b */ /* 0x000fe80000000200 */
[----:B------:R-:W-:Y:S03]  /*4060*/  LDSM.16.M88.4 R8, [R216+0x4000] ;  /* 0x00400000d808783b */ /* 0x000fe60000000200 */
[C---:B-1----:R-:W-:Y:S08]  /*4070*/  HMMA.16816.F32.BF16 R48, R12.reuse, R36, R56 ;  /* 0x000000240c30723c */ /* 0x042ff00000041838 */
[C---:B------:R-:W-:Y:S01]  /*4080*/  HMMA.16816.F32.BF16 R52, R12.reuse, R38, R52 ;  /* 0x000000260c34723c */ /* 0x040fe20000041834 */
[----:B------:R-:W1:Y:S07]  /*4090*/  LDSM.16.M88.4 R36, [R215+0x1000] ;  /* 0x00100000d724783b */ /* 0x000e6e0000000200 */
[C---:B------:R-:W-:Y:S08]  /*40a0*/  HMMA.16816.F32.BF16 R44, R12.reuse, R32, R60 ;  /* 0x000000200c2c723c */ /* 0x040ff0000004183c */
[----:B------:R-:W-:Y:S08]  /*40b0*/  HMMA.16816.F32.BF16 R68, R12, R34, R68 ;  /* 0x000000220c44723c */ /* 0x000ff00000041844 */
[-C--:B--2---:R-:W-:Y:S08]  /*40c0*/  HMMA.16816.F32.BF16 R12, R16, R28.reuse, R64 ;  /* 0x0000001c100c723c */ /* 0x084ff00000041840 */
[C---:B---3--:R-:W-:Y:S08]  /*40d0*/  HMMA.16816.F32.BF16 R32, R20.reuse, R28, R48 ;  /* 0x0000001c1420723c */ /* 0x048ff00000041830 */
[----:B------:R-:W-:Y:S08]  /*40e0*/  HMMA.16816.F32.BF16 R60, R20, R40, R44 ;  /* 0x00000028143c723c */ /* 0x000ff0000004182c */
[----:B-1----:R-:W-:Y:S07]  /*40f0*/  HMMA.16816.F32.BF16 R44, R24, R36, R12 ;  /* 0x00000024182c723c */ /* 0x002fee000004180c */
        /* <DEDUP_REMOVED lines=14> */
[----:B------:R-:W-:Y:S01]  /*41e0*/  ISETP.GE.AND P4, PT, R2, R231, PT ;  /* 0x000000e70200720c */ /* 0x000fe20003f86270 */
[----:B------:R-:W-:-:S04]  /*41f0*/  DEPBAR.LE SB0, 0x0 ;  /* 0x000080000000791a */ /* 0x000fc80000000000 */
[----:B------:R-:W-:Y:S01]  /*4200*/  IADD3 R6, R6, UR4, RZ ;  /* 0x0000000406067c10 */ /* 0x000fe2000fffe0ff */
[----:B------:R-:W-:Y:S01]  /*4210*/  HMMA.16816.F32.BF16 R56, R16, R40, R76 ;  /* 0x000000281038723c */ /* 0x000fe2000004184c */
[----:B------:R-:W-:Y:S02]  /*4220*/  IADD3 R5, R5, UR4, RZ ;  /* 0x0000000405057c10 */ /* 0x000fe4000fffe0ff */
[C---:B------:R-:W-:Y:S02]  /*4230*/  ISETP.LT.OR P4, PT, R2.reuse, R227, P4 ;  /* 0x000000e30200720c */ /* 0x040fe40002781670 */
[----:B------:R-:W-:Y:S02]  /*4240*/  IADD3 R3, R2, 0x1, RZ ;  /* 0x0000000102037810 */ /* 0x000fe40007ffe0ff */
[----:B------:R-:W-:Y:S01]  /*4250*/  IMNMX R229, R6, UR19, PT ;  /* 0x0000001306e57c17 */ /* 0x000fe2000b800200 */
[----:B------:R-:W-:Y:S01]  /*4260*/  HMMA.16816.F32.BF16 R32, R24, R38, R48 ;  /* 0x000000261820723c */ /* 0x000fe20000041830 */
[----:B------:R-:W-:-:S02]  /*4270*/  IMNMX R228, R5, UR19, PT ;  /* 0x0000001305e47c17 */ /* 0x000fc4000b800200 */
[----:B------:R-:W-:Y:S02]  /*4280*/  IADD3 R7, R7, UR4, RZ ;  /* 0x0000000407077c10 */ /* 0x000fe4000fffe0ff */
[CC--:B------:R-:W-:Y:S02]  /*4290*/  ISETP.GE.AND P2, PT, R3.reuse, R229.reuse, PT ;  /* 0x000000e50300720c */ /* 0x0c0fe40003f46270 */
[----:B------:R-:W-:Y:S01]  /*42a0*/  FSEL R77, R28, -INF , !P4 ;  /* 0xff8000001c4d7808 */ /* 0x000fe20006000000 */
[----:B------:R-:W-:Y:S01]  /*42b0*/  HMMA.16816.F32.BF16 R36, R8, R38, R52 ;  /* 0x000000260824723c */ /* 0x000fe20000041834 */
[-C--:B------:R-:W-:Y:S02]  /*42c0*/  ISETP.GE.AND P0, PT, R3, R228.reuse, PT ;  /* 0x000000e40300720c */ /* 0x080fe40003f06270 */
[C---:B------:R-:W-:Y:S02]  /*42d0*/  ISETP.GE.AND P1, PT, R2.reuse, R229, PT ;  /* 0x000000e50200720c */ /* 0x040fe40003f26270 */
[----:B------:R-:W-:-:S02]  /*42e0*/  ISETP.GE.AND P4, PT, R2, R228, PT ;  /* 0x000000e40200720c */ /* 0x000fc40003f86270 */
[----:B------:R-:W-:Y:S01]  /*42f0*/  IMNMX R230, R7, UR19, PT ;  /* 0x0000001307e67c17 */ /* 0x000fe2000b800200 */
[-C--:B------:R-:W-:Y:S01]  /*4300*/  HMMA.16816.F32.BF16 R16, R16, R42.reuse, R80 ;  /* 0x0000002a1010723c */ /* 0x080fe20000041850 */
[CC--:B------:R-:W-:Y:S02]  /*4310*/  ISETP.LT.OR P2, PT, R3.reuse, R225.reuse, P2 ;  /* 0x000000e10300720c */ /* 0x0c0fe40001741670 */
[CC--:B------:R-:W-:Y:S02]  /*4320*/  ISETP.LT.OR P0, PT, R3.reuse, R224.reuse, P0 ;  /* 0x000000e00300720c */ /* 0x0c0fe40000701670 */
[C---:B------:R-:W-:Y:S02]  /*4330*/  ISETP.LT.OR P1, PT, R2.reuse, R225, P1 ;  /* 0x000000e10200720c */ /* 0x040fe40000f21670 */
[----:B------:R-:W-:Y:S01]  /*4340*/  ISETP.LT.OR P4, PT, R2, R224, P4 ;  /* 0x000000e00200720c */ /* 0x000fe20002781670 */
[----:B------:R-:W-:Y:S01]  /*4350*/  HMMA.16816.F32.BF16 R20, R20, R42, R68 ;  /* 0x0000002a1414723c */ /* 0x000fe20000041844 */
[----:B------:R-:W-:-:S02]  /*4360*/  ISETP.GE.AND P6, PT, R3, R231, PT ;  /* 0x000000e70300720c */ /* 0x000fc40003fc6270 */
[-C--:B------:R-:W-:Y:S02]  /*4370*/  ISETP.GE.AND P5, PT, R3, R230.reuse, PT ;  /* 0x000000e60300720c */ /* 0x080fe40003fa6270 */
[----:B------:R-:W-:Y:S02]  /*4380*/  ISETP.GE.AND P3, PT, R2, R230, PT ;  /* 0x000000e60200720c */ /* 0x000fe40003f66270 */
[----:B------:R-:W-:Y:S02]  /*4390*/  FSEL R41, R44, -INF , !P1 ;  /* 0xff8000002c297808 */ /* 0x000fe40004800000 */
[----:B------:R-:W-:Y:S02]  /*43a0*/  FSEL R49, R46, -INF , !P4 ;  /* 0xff8000002e317808 */ /* 0x000fe40006000000 */
[----:B------:R-:W-:Y:S02]  /*43b0*/  FSEL R40, R45, -INF , !P2 ;  /* 0xff8000002d287808 */ /* 0x000fe40005000000 */
[----:B------:R-:W-:-:S02]  /*43c0*/  FSEL R48, R47, -INF , !P0 ;  /* 0xff8000002f307808 */ /* 0x000fc40004000000 */
[C---:B-1----:R-:W-:Y:S01]  /*43d0*/  HMMA.16816.F32.BF16 R44, R8.reuse, R12, R60 ;  /* 0x0000000c082c723c */ /* 0x042fe2000004183c */
[----:B------:R-:W-:Y:S01]  /*43e0*/  BAR.SYNC.DEFER_BLOCKING 0x0 ;  /* 0x0000000000007b1d */ /* 0x000fe20000010000 */
[C---:B------:R-:W-:Y:S02]  /*43f0*/  ISETP.LT.OR P6, PT, R3.reuse, R227, P6 ;  /* 0x000000e30300720c */ /* 0x040fe400037c1670 */
[-C--:B------:R-:W-:Y:S02]  /*4400*/  ISETP.LT.OR P5, PT, R3, R226.reuse, P5 ;  /* 0x000000e20300720c */ /* 0x080fe40002fa1670 */
[C---:B------:R-:W-:Y:S02]  /*4410*/  ISETP.LT.OR P3, PT, R2.reuse, R226, P3 ;  /* 0x000000e20200720c */ /* 0x040fe40001f61670 */
[C---:B------:R-:W-:Y:S01]  /*4420*/  IADD3 R3, R2.reuse, 0x8, RZ ;  /* 0x0000000802037810 */ /* 0x040fe20007ffe0ff */
[----:B------:R-:W-:Y:S01]  /*4430*/  HMMA.16816.F32.BF16 R8, R8, R14, R20 ;  /* 0x0000000e0808723c */ /* 0x000fe20000041814 */
[----:B------:R-:W-:-:S02]  /*4440*/  IADD3 R5, R2, 0x9, RZ ;  /* 0x0000000902057810 */ /* 0x000fc40007ffe0ff */
[----:B------:R-:W-:Y:S02]  /*4450*/  FSEL R79, R30, -INF , !P3 ;  /* 0xff8000001e4f7808 */ /* 0x000fe40005800000 */
[C---:B------:R-:W-:Y:S02]  /*4460*/  ISETP.GE.AND P3, PT, R3.reuse, R231, PT ;  /* 0x000000e70300720c */ /* 0x040fe40003f66270 */
[C---:B------:R-:W-:Y:S02]  /*4470*/  ISETP.GE.AND P1, PT, R3.reuse, R230, PT ;  /* 0x000000e60300720c */ /* 0x040fe40003f26270 */
[CC--:B------:R-:W-:Y:S02]  /*4480*/  ISETP.GE.AND P4, PT, R3.reuse, R229.reuse, PT ;  /* 0x000000e50300720c */ /* 0x0c0fe40003f86270 */
[----:B------:R-:W-:Y:S02]  /*4490*/  ISETP.GE.AND P2, PT, R3, R228, PT ;  /* 0x000000e40300720c */ /* 0x000fe40003f46270 */
[----:B------:R-:W-:-:S02]  /*44a0*/  ISETP.GE.AND P0, PT, R5, R229, PT ;  /* 0x000000e50500720c */ /* 0x000fc40003f06270 */
[----:B------:R-:W-:Y:S02]  /*44b0*/  FSEL R76, R29, -INF , !P6 ;  /* 0xff8000001d4c7808 */ /* 0x000fe40007000000 */
[----:B------:R-:W-:Y:S02]  /*44c0*/  FSEL R78, R31, -INF , !P5 ;  /* 0xff8000001f4e7808 */ /* 0x000fe40006800000 */
[C---:B------:R-:W-:Y:S01]  /*44d0*/  HMMA.16816.F32.BF16 R28, R24.reuse, R12, R56 ;  /* 0x0000000c181c723c */ /* 0x040fe20000041838 */
[C---:B------:R-:W-:Y:S02]  /*44e0*/  ISETP.LT.OR P3, PT, R3.reuse, R227, P3 ;  /* 0x000000e30300720c */ /* 0x040fe40001f61670 */
[C---:B------:R-:W-:Y:S02]  /*44f0*/  ISETP.LT.OR P1, PT, R3.reuse, R226, P1 ;  /* 0x000000e20300720c */ /* 0x040fe40000f21670 */
[CC--:B------:R-:W-:Y:S02]  /*4500*/  ISETP.LT.OR P4, PT, R3.reuse, R225.reuse, P4 ;  /* 0x000000e10300720c */ /* 0x0c0fe40002781670 */
[----:B------:R-:W-:Y:S01]  /*4510*/  ISETP.LT.OR P2, PT, R3, R224, P2 ;  /* 0x000000e00300720c */ /* 0x000fe20001741670 */
[----:B------:R-:W-:Y:S01]  /*4520*/  HMMA.16816.F32.BF16 R24, R24, R14, R16 ;  /* 0x0000000e1818723c */ /* 0x000fe20000041810 */
[----:B------:R-:W-:-:S02]  /*4530*/  ISETP.LT.OR P0, PT, R5, R225, P0 ;  /* 0x000000e10500720c */ /* 0x000fc40000701670 */
[----:B------:R-:W-:Y:S02]  /*4540*/  IADD3 R3, R2, 0x10, RZ ;  /* 0x0000001002037810 */ /* 0x000fe40007ffe0ff */
[----:B------:R-:W-:Y:S02]  /*4550*/  FSEL R61, R36, -INF , !P3 ;  /* 0xff800000243d7808 */ /* 0x000fe40005800000 */
[----:B------:R-:W-:Y:S02]  /*4560*/  FSEL R63, R38, -INF , !P1 ;  /* 0xff800000263f7808 */ /* 0x000fe40004800000 */
[----:B------:R-:W-:Y:S02]  /*4570*/  FSEL R32, R32, -INF , !P4 ;  /* 0xff80000020207808 */ /* 0x000fe40006000000 */
[----:B------:R-:W-:Y:S02]  /*4580*/  FSEL R34, R34, -INF , !P2 ;  /* 0xff80000022227808 */ /* 0x000fe40005000000 */
[----:B------:R-:W-:-:S02]  /*4590*/  FSEL R33, R33, -INF , !P0 ;  /* 0xff80000021217808 */ /* 0x000fc40004000000 */
[CC--:B------:R-:W-:Y:S02]  /*45a0*/  ISETP.GE.AND P6, PT, R5.reuse, R231.reuse, PT ;  /* 0x000000e70500720c */ /* 0x0c0fe40003fc6270 */
[C---:B------:R-:W-:Y:S02]  /*45b0*/  ISETP.GE.AND P5, PT, R5.reuse, R230, PT ;  /* 0x000000e60500720c */ /* 0x040fe40003fa6270 */
[----:B------:R-:W-:Y:S02]  /*45c0*/  ISETP.GE.AND P3, PT, R5, R228, PT ;  /* 0x000000e40500720c */ /* 0x000fe40003f66270 */
[C---:B------:R-:W-:Y:S02]  /*45d0*/  ISETP.GE.AND P1, PT, R3.reuse, R231, PT ;  /* 0x000000e70300720c */ /* 0x040fe40003f26270 */
[C---:B------:R-:W-:Y:S02]  /*45e0*/  ISETP.GE.AND P4, PT, R3.reuse, R230, PT ;  /* 0x000000e60300720c */ /* 0x040fe40003f86270 */
[----:B------:R-:W-:-:S02]  /*45f0*/  ISETP.GE.AND P2, PT, R3, R229, PT ;  /* 0x000000e50300720c */ /* 0x000fc40003f46270 */
[----:B------:R-:W-:Y:S02]  /*4600*/  ISETP.GE.AND P0, PT, R3, R228, PT ;  /* 0x000000e40300720c */ /* 0x000fe40003f06270 */
[CC--:B------:R-:W-:Y:S02]  /*4610*/  ISETP.LT.OR P6, PT, R5.reuse, R227.reuse, P6 ;  /* 0x000000e30500720c */ /* 0x0c0fe400037c1670 */
[C---:B------:R-:W-:Y:S02]  /*4620*/  ISETP.LT.OR P5, PT, R5.reuse, R226, P5 ;  /* 0x000000e20500720c */ /* 0x040fe40002fa1670 */
[----:B------:R-:W-:Y:S02]  /*4630*/  ISETP.LT.OR P3, PT, R5, R224, P3 ;  /* 0x000000e00500720c */ /* 0x000fe40001f61670 */
        /* <DEDUP_REMOVED lines=20> */
[----:B------:R-:W-:Y:S02]  /*4780*/  IADD3 R2, R2, 0x19, RZ ;  /* 0x0000001902027810 */ /* 0x000fe40007ffe0ff */
[----:B------:R-:W-:Y:S02]  /*4790*/  ISETP.LT.OR P0, PT, R3, R225, P0 ;  /* 0x000000e10300720c */ /* 0x000fe40000701670 */
[----:B------:R-:W-:Y:S02]  /*47a0*/  FSEL R131, R46, -INF , !P4 ;  /* 0xff8000002e837808 */ /* 0x000fe40006000000 */
[----:B------:R-:W-:Y:S02]  /*47b0*/  FSEL R16, R24, -INF , !P0 ;  /* 0xff80000018107808 */ /* 0x000fe40004000000 */
[----:B------:R-:W-:Y:S02]  /*47c0*/  ISETP.GE.AND P0, PT, R2, R228, PT ;  /* 0x000000e40200720c */ /* 0x000fe40003f06270 */
[----:B------:R-:W-:-:S02]  /*47d0*/  FSEL R28, R28, -INF , !P2 ;  /* 0xff8000001c1c7808 */ /* 0x000fc40005000000 */
[----:B------:R-:W-:Y:S02]  /*47e0*/  ISETP.LT.OR P0, PT, R2, R224, P0 ;  /* 0x000000e00200720c */ /* 0x000fe40000701670 */
[----:B------:R-:W-:Y:S02]  /*47f0*/  FSEL R118, R45, -INF , !P5 ;  /* 0xff8000002d767808 */ /* 0x000fe40006800000 */
[----:B------:R-:W-:Y:S02]  /*4800*/  FSEL R17, R27, -INF , !P0 ;  /* 0xff8000001b117808 */ /* 0x000fe40004000000 */
[----:B------:R-:W-:Y:S02]  /*4810*/  PLOP3.LUT P0, PT, PT, PT, UP0, 0x80, 0x0 ;  /* 0x000000000000781c */ /* 0x000fe40003f0f008 */
        /* <DEDUP_REMOVED lines=9> */
[CC--:B------:R-:W-:Y:S02]  /*48b0*/  ISETP.LT.OR P4, PT, R3.reuse, R227.reuse, P4 ;  /* 0x000000e30300720c */ /* 0x0c0fe40002781670 */
[C---:B------:R-:W-:Y:S02]  /*48c0*/  ISETP.LT.OR P2, PT, R3.reuse, R226, P2 ;  /* 0x000000e20300720c */ /* 0x040fe40001741670 */
[----:B------:R-:W-:Y:S02]  /*48d0*/  ISETP.LT.OR P5, PT, R3, R224, P5 ;  /* 0x000000e00300720c */ /* 0x000fe40002fa1670 */
[C---:B------:R-:W-:Y:S02]  /*48e0*/  ISETP.LT.OR P3, PT, R2.reuse, R227, P3 ;  /* 0x000000e30200720c */ /* 0x040fe40001f61670 */
[----:B------:R-:W-:-:S02]  /*48f0*/  ISETP.LT.OR P1, PT, R2, R226, P1 ;  /* 0x000000e20200720c */ /* 0x000fc40000f21670 */
[----:B------:R-:W-:Y:S02]  /*4900*/  ISETP.LT.OR P6, PT, R2, R225, P6 ;  /* 0x000000e10200720c */ /* 0x000fe400037c1670 */
[----:B------:R-:W-:Y:S02]  /*4910*/  LOP3.LUT R2, R85, R86, RZ, 0xfc, !PT ;  /* 0x0000005655027212 */ /* 0x000fe400078efcff */
[----:B------:R-:W-:Y:S02]  /*4920*/  FSEL R18, R26, -INF , !P5 ;  /* 0xff8000001a127808 */ /* 0x000fe40006800000 */
[----:B------:R-:W-:Y:S02]  /*4930*/  FSEL R15, R25, -INF , !P6 ;  /* 0xff800000190f7808 */ /* 0x000fe40007000000 */
[----:B------:R-:W-:Y:S02]  /*4940*/  FSEL R117, R8, -INF , !P4 ;  /* 0xff80000008757808 */ /* 0x000fe40006000000 */
[----:B------:R-:W-:-:S02]  /*4950*/  FSEL R119, R10, -INF , !P2 ;  /* 0xff8000000a777808 */ /* 0x000fc40005000000 */
[----:B------:R-:W-:Y:S02]  /*4960*/  FSEL R116, R9, -INF , !P3 ;  /* 0xff80000009747808 */ /* 0x000fe40005800000 */
        /* <DEDUP_REMOVED lines=14> */
[----:B------:R-:W-:Y:S02]  /*4a50*/  @!P2 LEA R8, P1, R6, c[0x0][0x168], 0x1 ;  /* 0x00005a000608aa11 */ /* 0x000fe400078208ff */
[----:B------:R-:W-:-:S02]  /*4a60*/  @!P3 LEA R10, P4, R3, c[0x0][0x168], 0x1 ;  /* 0x00005a00030aba11 */ /* 0x000fc400078808ff */
[----:B------:R-:W-:Y:S02]  /*4a70*/  IADD3.X R7, R5, UR9, RZ, P5, !PT ;  /* 0x0000000905077c10 */ /* 0x000fe4000affe4ff */
        /* <DEDUP_REMOVED lines=25> */
.L_x_1122:
[----:B------:R-:W-:Y:S05]  /*4c10*/  BSYNC B0 ;  /* 0x0000000000007941 */ /* 0x000fea0003800000 */
.L_x_1121:
[----:B------:R-:W0:Y:S02]  /*4c20*/  LDGDEPBAR ;  /* 0x00000000000079af */ /* 0x000e240000000000 */
.L_x_1120:
        /* <DEDUP_REMOVED lines=37> */
[----:B------:R-:W-:-:S05]  /*4e80*/  FMUL.FTZ R3, R134, c[0x0][0x23c] ;  /* 0x00008f0086037a20 */ /* 0x000fca0000410000 */
[----:B------:R-:W-:-:S05]  /*4e90*/  FSEL R3, R3, RZ, P1 ;  /* 0x000000ff03037208 */ /* 0x000fca0000800000 */
[--C-:B------:R-:W-:Y:S02]  /*4ea0*/  FFMA.FTZ R6, R41, c[0x0][0x23c], -R3.reuse ;  /* 0x00008f0029067a23 */ /* 0x100fe40000010803 */
[--C-:B-1----:R-:W-:Y:S02]  /*4eb0*/  FFMA.FTZ R8, R28, c[0x0][0x23c], -R3.reuse ;  /* 0x00008f001c087a23 */ /* 0x102fe40000010803 */
[----:B------:R1:W-:Y:S01]  /*4ec0*/  MUFU.EX2 R250, R6 ;  /* 0x0000000600fa7308 */ /* 0x0003e20000000800 */
[--C-:B------:R-:W-:Y:S01]  /*4ed0*/  FFMA.FTZ R9, R14, c[0x0][0x23c], -R3.reuse ;  /* 0x00008f000e097a23 */ /* 0x100fe20000010803 */
[----:B--2---:R-:W-:Y:S01]  /*4ee0*/  FMNMX.FTZ R137, R5, R137, !PT ;  /* 0x0000008905897209 */ /* 0x004fe20007810000 */
[----:B------:R-:W-:-:S05]  /*4ef0*/  FFMA.FTZ R5, R32, c[0x0][0x23c], -R3 ;  /* 0x00008f0020057a23 */ /* 0x000fca0000010803 */
[----:B------:R-:W-:Y:S01]  /*4f00*/  MUFU.EX2 R244, R8 ;  /* 0x0000000800f47308 */ /* 0x000fe20000000800 */
[----:B------:R-:W-:Y:S01]  /*4f10*/  FSETP.NEU.FTZ.AND P1, PT, R137, -INF , PT ;  /* 0xff8000008900780b */ /* 0x000fe20003f3d000 */
[----:B-1----:R-:W-:-:S06]  /*4f20*/  FFMA.FTZ R6, R40, c[0x0][0x23c], -R3 ;  /* 0x00008f0028067a23 */ /* 0x002fcc0000010803 */
[----:B------:R1:W2:Y:S08]  /*4f30*/  MUFU.EX2 R246, R9 ;  /* 0x0000000900f67308 */ /* 0x0002b00000000800 */
[----:B------:R3:W-:Y:S01]  /*4f40*/  MUFU.EX2 R249, R6 ;  /* 0x0000000600f97308 */ /* 0x0007e20000000800 */
[----:B-1----:R-:W-:-:S07]  /*4f50*/  FFMA.FTZ R9, R16, c[0x0][0x23c], -R3 ;  /* 0x00008f0010097a23 */ /* 0x002fce0000010803 */
[----:B------:R1:W-:Y:S01]  /*4f60*/  MUFU.EX2 R248, R5 ;  /* 0x0000000500f87308 */ /* 0x0003e20000000800 */
[----:B--2---:R-:W-:Y:S01]  /*4f70*/  F2FP.BF16.PACK_AB R124, R246, R244 ;  /* 0x000000f4f67c723e */ /* 0x004fe200000010ff */
[----:B---3--:R-:W-:-:S06]  /*4f80*/  FMUL.FTZ R6, R137, c[0x0][0x23c] ;  /* 0x00008f0089067a20 */ /* 0x008fcc0000410000 */
[----:B------:R2:W-:Y:S01]  /*4f90*/  MUFU.EX2 R245, R9 ;  /* 0x0000000900f57308 */ /* 0x0005e20000000800 */
[----:B------:R-:W-:Y:S01]  /*4fa0*/  FSEL R2, R6, RZ, P1 ;  /* 0x000000ff06027208 */ /* 0x000fe20000800000 */
[----:B-1----:R-:W-:-:S04]  /*4fb0*/  FFMA.FTZ R5, R33, c[0x0][0x23c], -R3 ;  /* 0x00008f0021057a23 */ /* 0x002fc80000010803 */
[--C-:B------:R-:W-:Y:S02]  /*4fc0*/  FFMA.FTZ R0, R48, c[0x0][0x23c], -R2.reuse ;  /* 0x00008f0030007a23 */ /* 0x100fe40000010802 */
[----:B------:R-:W-:Y:S01]  /*4fd0*/  FFMA.FTZ R3, R15, c[0x0][0x23c], -R3 ;  /* 0x00008f000f037a23 */ /* 0x000fe20000010803 */
[----:B------:R-:W1:Y:S01]  /*4fe0*/  MUFU.EX2 R251, R5 ;  /* 0x0000000500fb7308 */ /* 0x000e620000000800 */
[--C-:B------:R-:W-:Y:S01]  /*4ff0*/  FFMA.FTZ R4, R49, c[0x0][0x23c], -R2.reuse ;  /* 0x00008f0031047a23 */ /* 0x100fe20000010802 */
[----:B------:R-:W-:Y:S01]  /*5000*/  LDSM.16.MT88.4 R12, [R214+0xa800] ;  /* 0x00a80000d60c783b */ /* 0x000fe20000004200 */
[----:B--2---:R-:W-:-:S03]  /*5010*/  FFMA.FTZ R9, R30, c[0x0][0x23c], -R2 ;  /* 0x00008f001e097a23 */ /* 0x004fc60000010802 */
[----:B------:R-:W2:Y:S02]  /*5020*/  LDSM.16.MT88.4 R48, [R213+0xa000] ;  /* 0x00a00000d530783b */ /* 0x000ea40000004200 */
[----:B------:R3:W-:Y:S02]  /*5030*/  MUFU.EX2 R240, R0 ;  /* 0x0000000000f07308 */ /* 0x0007e40000000800 */
[----:B------:R-:W-:Y:S06]  /*5040*/  LDSM.16.MT88.4 R28, [R213+0xb800] ;  /* 0x00b80000d51c783b */ /* 0x000fec0000004200 */
[----:B------:R-:W-:Y:S01]  /*5050*/  MUFU.EX2 R236, R9 ;  /* 0x0000000900ec7308 */ /* 0x000fe20000000800 */
[----:B-1----:R-:W-:Y:S01]  /*5060*/  F2FP.BF16.PACK_AB R6, R251, R248 ;  /* 0x000000f8fb06723e */ /* 0x002fe200000010ff */
[----:B---3--:R-:W-:-:S06]  /*5070*/  FFMA.FTZ R0, R34, c[0x0][0x23c], -R2 ;  /* 0x00008f0022007a23 */ /* 0x008fcc0000010802 */
[----:B------:R-:W1:Y:S08]  /*5080*/  MUFU.EX2 R243, R3 ;  /* 0x0000000300f37308 */ /* 0x000e700000000800 */
[----:B------:R3:W-:Y:S08]  /*5090*/  MUFU.EX2 R241, R0 ;  /* 0x0000000000f17308 */ /* 0x0007f00000000800 */
[----:B------:R4:W5:Y:S01]  /*50a0*/  MUFU.EX2 R242, R4 ;  /* 0x0000000400f27308 */ /* 0x0009620000000800 */
[----:B-1----:R-:W-:Y:S01]  /*50b0*/  F2FP.BF16.PACK_AB R126, R243, R245 ;  /* 0x000000f5f37e723e */ /* 0x002fe200000010ff */
[----:B---3--:R-:W-:-:S02]  /*50c0*/  FFMA.FTZ R0, R35, c[0x0][0x23c], -R2 ;  /* 0x00008f0023007a23 */ /* 0x008fc40000010802 */
[----:B------:R-:W-:Y:S04]  /*50d0*/  LDSM.16.MT88.4 R32, [R211+0xb000] ;  /* 0x00b00000d320783b */ /* 0x000fe80000004200 */
[----:B------:R1:W3:Y:S01]  /*50e0*/  MUFU.EX2 R247, R0 ;  /* 0x0000000000f77308 */ /* 0x0002e20000000800 */
[----:B----4-:R-:W-:Y:S02]  /*50f0*/  F2FP.BF16.PACK_AB R4, R249, R250 ;  /* 0x000000faf904723e */ /* 0x010fe400000010ff */
[----:B-----5:R-:W-:Y:S02]  /*5100*/  F2FP.BF16.PACK_AB R5, R240, R242 ;  /* 0x000000f2f005723e */ /* 0x020fe400000010ff */
[----:B-1----:R-:W-:Y:S02]  /*5110*/  FMNMX.FTZ R0, R77, R76, !PT ;  /* 0x0000004c4d007209 */ /* 0x002fe40007810000 */
[----:B---3--:R-:W-:-:S02]  /*5120*/  F2FP.BF16.PACK_AB R7, R247, R241 ;  /* 0x000000f1f707723e */ /* 0x008fc400000010ff */
        /* <DEDUP_REMOVED lines=15> */
[----:B--2---:R-:W-:Y:S01]  /*5220*/  HMMA.16816.F32.BF16 R56, R4, R48, RZ ;  /* 0x000000300438723c */ /* 0x004fe200000418ff */
[----:B------:R-:W-:-:S04]  /*5230*/  FMNMX.FTZ R0, R129, R0, !PT ;  /* 0x0000000081007209 */ /* 0x000fc80007810000 */
[----:B------:R-:W-:-:S03]  /*5240*/  FMNMX.FTZ R0, R119, R0, !PT ;  /* 0x0000000077007209 */ /* 0x000fc60007810000 */
[C---:B------:R-:W-:Y:S01]  /*5250*/  HMMA.16816.F32.BF16 R72, R4.reuse, R52, RZ ;  /* 0x000000340448723c */ /* 0x040fe200000418ff */
        /* <DEDUP_REMOVED lines=12> */
[----:B------:R2:W-:Y:S01]  /*5320*/  MUFU.EX2 R238, R8 ;  /* 0x0000000800ee7308 */ /* 0x0005e20000000800 */
[----:B-1----:R-:W-:Y:S01]  /*5330*/  FMNMX.FTZ R0, R9, R0, !PT ;  /* 0x0000000009007209 */ /* 0x002fe20007810000 */
[----:B------:R-:W-:Y:S01]  /*5340*/  LDSM.16.MT88.4 R16, [R213+0xa800] ;  /* 0x00a80000d510783b */ /* 0x000fe20000004200 */
[----:B------:R-:W-:Y:S01]  /*5350*/  HMMA.16816.F32.BF16 R152, R4, R26, RZ ;  /* 0x0000001a0498723c */ /* 0x000fe200000418ff */
[----:B----4-:R-:W-:-:S04]  /*5360*/  FMNMX.FTZ R136, R3, R10, !PT ;  /* 0x0000000a03887209 */ /* 0x010fc80007810000 */
[----:B------:R1:W3:Y:S01]  /*5370*/  MUFU.EX2 R239, R2 ;  /* 0x0000000200ef7308 */ /* 0x0002e20000000800 */
[C---:B------:R-:W-:Y:S02]  /*5380*/  FSETP.NEU.FTZ.AND P1, PT, R136.reuse, -INF , PT ;  /* 0xff8000008800780b */ /* 0x040fe40003f3d000 */
[C---:B------:R-:W-:Y:S01]  /*5390*/  HMMA.16816.F32.BF16 R168, R4.reuse, R22, RZ ;  /* 0x0000001604a8723c */ /* 0x040fe200000418ff */
[----:B--2---:R-:W2:Y:S07]  /*53a0*/  SHFL.BFLY PT, R8, R0, 0x1, 0x1f ;  /* 0x0c201f0000087f89 */ /* 0x004eae00000e0000 */
[----:B------:R-:W-:Y:S01]  /*53b0*/  HMMA.16816.F32.BF16 R44, R4, R38, RZ ;  /* 0x00000026042c723c */ /* 0x000fe200000418ff */
[----:B-1----:R-:W-:Y:S01]  /*53c0*/  FMUL.FTZ R2, R136, c[0x0][0x23c] ;  /* 0x00008f0088027a20 */ /* 0x002fe20000410000 */
[----:B---3--:R-:W-:-:S06]  /*53d0*/  F2FP.BF16.PACK_AB R127, R239, R238 ;  /* 0x000000eeef7f723e */ /* 0x008fcc00000010ff */
[----:B------:R-:W-:Y:S01]  /*53e0*/  HMMA.16816.F32.BF16 R84, R4, R50, RZ ;  /* 0x000000320454723c */ /* 0x000fe200000418ff */
[----:B------:R-:W-:-:S05]  /*53f0*/  FSEL R2, R2, RZ, P1 ;  /* 0x000000ff02027208 */ /* 0x000fca0000800000 */
[--C-:B------:R-:W-:Y:S02]  /*5400*/  FFMA.FTZ R3, R77, c[0x0][0x23c], -R2.reuse ;  /* 0x00008f004d037a23 */ /* 0x100fe40000010802 */
[----:B------:R-:W-:Y:S02]  /*5410*/  HMMA.16816.F32.BF16 R100, R4, R34, RZ ;  /* 0x000000220464723c */ /* 0x000fe400000418ff */
[----:B------:R1:W-:Y:S01]  /*5420*/  MUFU.EX2 R235, R3 ;  /* 0x0000000300eb7308 */ /* 0x0003e20000000800 */
[----:B--2---:R-:W-:Y:S01]  /*5430*/  FMNMX.FTZ R135, R0, R8, !PT ;  /* 0x0000000800877209 */ /* 0x004fe20007810000 */
[----:B------:R-:W-:-:S04]  /*5440*/  FFMA.FTZ R0, R76, c[0x0][0x23c], -R2 ;  /* 0x00008f004c007a23 */ /* 0x000fc80000010802 */
[C---:B------:R-:W-:Y:S01]  /*5450*/  HMMA.16816.F32.BF16 R108, R4.reuse, R66, RZ ;  /* 0x00000042046c723c */ /* 0x040fe200000418ff */
[----:B------:R-:W-:Y:S01]  /*5460*/  FSETP.NEU.FTZ.AND P1, PT, R135, -INF , PT ;  /* 0xff8000008700780b */ /* 0x000fe20003f3d000 */
[----:B------:R2:W3:Y:S06]  /*5470*/  MUFU.EX2 R232, R0 ;  /* 0x0000000000e87308 */ /* 0x0004ec0000000800 */
[----:B------:R-:W-:Y:S01]  /*5480*/  HMMA.16816.F32.BF16 R4, R4, R70, RZ ;  /* 0x000000460404723c */ /* 0x000fe200000418ff */
[----:B-1----:R-:W-:-:S04]  /*5490*/  FFMA.FTZ R3, R61, c[0x0][0x23c], -R2 ;  /* 0x00008f003d037a23 */ /* 0x002fc80000010802 */
[----:B------:R1:W-:Y:S03]  /*54a0*/  MUFU.EX2 R233, R3 ;  /* 0x0000000300e97308 */ /* 0x0003e60000000800 */
[----:B------:R-:W-:Y:S01]  /*54b0*/  HMMA.16816.F32.BF16 R148, R124, R156, R148 ;  /* 0x0000009c7c94723c */ /* 0x000fe20000041894 */
[----:B--2---:R-:W-:-:S05]  /*54c0*/  FMUL.FTZ R0, R135, c[0x0][0x23c] ;  /* 0x00008f0087007a20 */ /* 0x004fca0000410000 */
[----:B------:R-:W-:Y:S02]  /*54d0*/  FSEL R0, R0, RZ, P1 ;  /* 0x000000ff00007208 */ /* 0x000fe40000800000 */
[----:B------:R-:W-:Y:S01]  /*54e0*/  HMMA.16816.F32.BF16 R164, R124, R172, R164 ;  /* 0x000000ac7ca4723c */ /* 0x000fe200000418a4 */
[----:B-1----:R-:W-:-:S07]  /*54f0*/  FFMA.FTZ R3, R60, c[0x0][0x23c], -R2 ;  /* 0x00008f003c037a23 */ /* 0x002fce0000010802 */
[C---:B------:R-:W-:Y:S01]  /*5500*/  HMMA.16816.F32.BF16 R40, R124.reuse, R12, R40 ;  /* 0x0000000c7c28723c */ /* 0x040fe20000041828 */
        /* <DEDUP_REMOVED lines=23> */
[----:B------:R-:W-:Y:S07]  /*5680*/  HMMA.16816.F32.BF16 R124, R124, R30, R4 ;  /* 0x0000001e7c7c723c */ /* 0x000fee0000041804 */
[----:B---3--:R-:W-:-:S02]  /*5690*/  F2FP.BF16.PACK_AB R4, R232, R235 ;  /* 0x000000ebe804723e */ /* 0x008fc400000010ff */
[----:B--2---:R-:W-:Y:S02]  /*56a0*/  F2FP.BF16.PACK_AB R6, R234, R233 ;  /* 0x000000e9ea06723e */ /* 0x004fe400000010ff */
[----:B----4-:R-:W-:Y:S02]  /*56b0*/  F2FP.BF16.PACK_AB R5, R206, R207 ;  /* 0x000000cfce05723e */ /* 0x010fe400000010ff */
[----:B-----5:R-:W-:Y:S01]  /*56c0*/  F2FP.BF16.PACK_AB R7, R205, R204 ;  /* 0x000000cccd07723e */ /* 0x020fe200000010ff */
[----:B-1----:R-:W-:-:S04]  /*56d0*/  FFMA.FTZ R3, R118, c[0x0][0x23c], -R2 ;  /* 0x00008f0076037a23 */ /* 0x002fc80000010802 */
[----:B------:R1:W-:Y:S02]  /*56e0*/  MUFU.EX2 R202, R3 ;  /* 0x0000000300ca7308 */ /* 0x0003e40000000800 */
[C---:B------:R-:W-:Y:S08]  /*56f0*/  HMMA.16816.F32.BF16 R144, R4.reuse, R24, RZ ;  /* 0x000000180490723c */ /* 0x040ff000000418ff */
[----:B------:R-:W-:Y:S01]  /*5700*/  HMMA.16816.F32.BF16 R196, R4, R26, RZ ;  /* 0x0000001a04c4723c */ /* 0x000fe200000418ff */
[----:B-1----:R-:W-:-:S02]  /*5710*/  FFMA.FTZ R3, R117, c[0x0][0x23c], -R2 ;  /* 0x00008f0075037a23 */ /* 0x002fc40000010802 */
[----:B------:R-:W-:-:S05]  /*5720*/  FFMA.FTZ R2, R116, c[0x0][0x23c], -R2 ;  /* 0x00008f0074027a23 */ /* 0x000fca0000010802 */
[C---:B------:R-:W-:Y:S01]  /*5730*/  HMMA.16816.F32.BF16 R160, R4.reuse, R20, RZ ;  /* 0x0000001404a0723c */ /* 0x040fe200000418ff */
[----:B------:R1:W-:Y:S07]  /*5740*/  MUFU.EX2 R201, R3 ;  /* 0x0000000300c97308 */ /* 0x0003ee0000000800 */
[C---:B------:R-:W-:Y:S01]  /*5750*/  HMMA.16816.F32.BF16 R192, R4.reuse, R22, RZ ;  /* 0x0000001604c0723c */ /* 0x040fe200000418ff */
[----:B------:R2:W3:Y:S07]  /*5760*/  MUFU.EX2 R200, R2 ;  /* 0x0000000200c87308 */ /* 0x0004ee0000000800 */
        /* <DEDUP_REMOVED lines=10> */
[----:B-1----:R-:W-:-:S02]  /*5810*/  FFMA.FTZ R2, R129, c[0x0][0x23c], -R0 ;  /* 0x00008f0081027a23 */ /* 0x002fc40000010800 */
[----:B--2---:R-:W-:-:S05]  /*5820*/  FADD.FTZ R3, R139, R3 ;  /* 0x000000038b037221 */ /* 0x004fca0000010000 */
[C---:B------:R-:W-:Y:S01]  /*5830*/  HMMA.16816.F32.BF16 R20, R4.reuse, R48, RZ ;  /* 0x000000300414723c */ /* 0x040fe200000418ff */
[----:B------:R1:W2:Y:S07]  /*5840*/  MUFU.EX2 R138, R2 ;  /* 0x00000002008a7308 */ /* 0x0002ae0000000800 */
[C---:B------:R-:W-:Y:S08]  /*5850*/  HMMA.16816.F32.BF16 R184, R4.reuse, R50, RZ ;  /* 0x0000003204b8723c */ /* 0x040ff000000418ff */
[----:B------:R-:W-:Y:S01]  /*5860*/  HMMA.16816.F32.BF16 R8, R4, R52, RZ ;  /* 0x000000340408723c */ /* 0x000fe200000418ff */
[--C-:B-1----:R-:W-:Y:S01]  /*5870*/  FFMA.FTZ R2, R119, c[0x0][0x23c], -R0.reuse ;  /* 0x00008f0077027a23 */ /* 0x102fe20000010800 */
[----:B--2---:R-:W-:Y:S01]  /*5880*/  F2FP.BF16.PACK_AB R129, R138, R139 ;  /* 0x0000008b8a81723e */ /* 0x004fe200000010ff */
[----:B------:R-:W-:Y:S01]  /*5890*/  FFMA.FTZ R0, R128, c[0x0][0x23c], -R0 ;  /* 0x00008f0080007a23 */ /* 0x000fe20000010800 */
[----:B------:R-:W-:Y:S01]  /*58a0*/  F2FP.BF16.PACK_AB R128, R202, R203 ;  /* 0x000000cbca80723e */ /* 0x000fe200000010ff */
[----:B------:R1:W2:Y:S01]  /*58b0*/  MUFU.EX2 R133, R2 ;  /* 0x0000000200857308 */ /* 0x0002a20000000800 */
[----:B------:R-:W-:-:S02]  /*58c0*/  FADD.FTZ R3, R138, R3 ;  /* 0x000000038a037221 */ /* 0x000fc40000010000 */
[C---:B------:R-:W-:Y:S05]  /*58d0*/  HMMA.16816.F32.BF16 R180, R4.reuse, R54, RZ ;  /* 0x0000003604b4723c */ /* 0x040fea00000418ff */
[----:B------:R3:W4:Y:S03]  /*58e0*/  MUFU.EX2 R132, R0 ;  /* 0x0000000000847308 */ /* 0x0007260000000800 */
[----:B------:R-:W-:Y:S01]  /*58f0*/  HMMA.16816.F32.BF16 R100, R4, R64, RZ ;  /* 0x000000400464723c */ /* 0x000fe200000418ff */
[----:B-1----:R-:W-:Y:S02]  /*5900*/  FADD.FTZ R2, R250, R249 ;  /* 0x000000f9fa027221 */ /* 0x002fe40000010000 */
[----:B--2---:R-:W-:-:S05]  /*5910*/  FADD.FTZ R3, R133, R3 ;  /* 0x0000000385037221 */ /* 0x004fca0000010000 */
[----:B------:R-:W-:Y:S01]  /*5920*/  HMMA.16816.F32.BF16 R140, R4, R66, RZ ;  /* 0x00000042048c723c */ /* 0x000fe200000418ff */
[----:B------:R-:W-:Y:S02]  /*5930*/  FADD.FTZ R2, R248, R2 ;  /* 0x00000002f8027221 */ /* 0x000fe40000010000 */
[----:B---3--:R-:W-:Y:S01]  /*5940*/  FADD.FTZ R0, R235, R232 ;  /* 0x000000e8eb007221 */ /* 0x008fe20000010000 */
[----:B----4-:R-:W-:Y:S01]  /*5950*/  F2FP.BF16.PACK_AB R131, R132, R133 ;  /* 0x000000858483723e */ /* 0x010fe200000010ff */
[----:B------:R-:W-:-:S03]  /*5960*/  FADD.FTZ R2, R251, R2 ;  /* 0x00000002fb027221 */ /* 0x000fc60000010000 */
[C---:B------:R-:W-:Y:S01]  /*5970*/  HMMA.16816.F32.BF16 R116, R4.reuse, R68, RZ ;  /* 0x000000440474723c */ /* 0x040fe200000418ff */
[----:B------:R-:W-:Y:S02]  /*5980*/  FADD.FTZ R0, R233, R0 ;  /* 0x00000000e9007221 */ /* 0x000fe40000010000 */
[----:B------:R-:W-:Y:S02]  /*5990*/  FADD.FTZ R2, R244, R2 ;  /* 0x00000002f4027221 */ /* 0x000fe40000010000 */
[----:B------:R-:W-:Y:S02]  /*59a0*/  FADD.FTZ R132, R132, R3 ;  /* 0x0000000384847221 */ /* 0x000fe40000010000 */
[----:B------:R-:W-:Y:S01]  /*59b0*/  FADD.FTZ R2, R246, R2 ;  /* 0x00000002f6027221 */ /* 0x000fe20000010000 */
[----:B------:R-:W-:Y:S03]  /*59c0*/  HMMA.16816.F32.BF16 R32, R4, R70, RZ ;  /* 0x000000460420723c */ /* 0x000fe600000418ff */
[----:B------:R-:W-:-:S04]  /*59d0*/  FADD.FTZ R2, R245, R2 ;  /* 0x00000002f5027221 */ /* 0x000fc80000010000 */
        /* <DEDUP_REMOVED lines=11> */
[C---:B------:R-:W-:Y:S01]  /*5a90*/  HMMA.16816.F32.BF16 R68, R128.reuse, R80, R8 ;  /* 0x000000508044723c */ /* 0x040fe20000041808 */
[----:B------:R-:W-:Y:S02]  /*5aa0*/  FADD.FTZ R240, R200, R4 ;  /* 0x00000004c8f07221 */ /* 0x000fe40000010000 */
[----:B------:R-:W-:Y:S02]  /*5ab0*/  FADD.FTZ R0, R238, R0 ;  /* 0x00000000ee007221 */ /* 0x000fe40000010000 */
[----:B------:R-:W-:Y:S01]  /*5ac0*/  FADD.FTZ R243, R243, R2 ;  /* 0x00000002f3f37221 */ /* 0x000fe20000010000 */
[----:B------:R1:W-:Y:S01]  /*5ad0*/  STL [R1+0xc], R240 ;  /* 0x00000cf001007387 */ /* 0x0003e20000100800 */
[----:B------:R-:W-:Y:S01]  /*5ae0*/  FADD.FTZ R133, R239, R0 ;  /* 0x00000000ef857221 */ /* 0x000fe20000010000 */
[C---:B------:R-:W-:Y:S04]  /*5af0*/  HMMA.16816.F32.BF16 R84, R128.reuse, R96, R84 ;  /* 0x000000608054723c */ /* 0x040fe80000041854 */
[----:B------:R1:W-:Y:S04]  /*5b00*/  STL [R1], R133 ;  /* 0x0000008501007387 */ /* 0x0003e80000100800 */
        /* <DEDUP_REMOVED lines=15> */
[----:B-1----:R-:W2:Y:S01]  /*5c00*/  LDL.64 R26, [R1+0x20] ;  /* 0x00002000011a7983 */ /* 0x002ea20000100a00 */
[----:B------:R-:W-:-:S04]  /*5c10*/  DEPBAR.LE SB0, 0x0 ;  /* 0x000080000000791a */ /* 0x000fc80000000000 */
[----:B------:R-:W3:Y:S01]  /*5c20*/  LDL.64 R6, [R1+0x18] ;  /* 0x0000180001067983 */ /* 0x000ee20000100a00 */
[----:B------:R-:W-:-:S03]  /*5c30*/  UIADD3 UR21, UR7, -0x2, URZ ;  /* 0xfffffffe07157890 */ /* 0x000fc6000fffe03f */
[----:B------:R-:W-:Y:S01]  /*5c40*/  BAR.SYNC.DEFER_BLOCKING 0x0 ;  /* 0x0000000000007b1d */ /* 0x000fe20000010000 */
[----:B------:R-:W-:Y:S01]  /*5c50*/  ISETP.GE.AND P2, PT, R252, c[0x0][0x220], PT ;  /* 0x00008800fc007a0c */ /* 0x000fe20003f46270 */
[----:B------:R-:W-:Y:S01]  /*5c60*/  USHF.R.S32.HI UR5, URZ, 0x1f, UR21 ;  /* 0x0000001f3f057899 */ /* 0x000fe20008011415 */
[----:B------:R-:W-:Y:S01]  /*5c70*/  IMAD.U32 R2, RZ, RZ, UR21 ;  /* 0x00000015ff027e24 */ /* 0x000fe2000f8e00ff */
[----:B------:R-:W-:Y:S02]  /*5c80*/  UIMAD UR4, UR11, UR21, URZ ;  /* 0x000000150b0472a4 */ /* 0x000fe4000f8e023f */
[----:B------:R-:W1:Y:S01]  /*5c90*/  S2R R249, SR_TID.X ;  /* 0x0000000000f97919 */ /* 0x000e620000002100 */
[----:B------:R-:W-:Y:S02]  /*5ca0*/  UISETP.GT.AND UP0, UPT, UR21, UR8, UPT ;  /* 0x000000081500728c */ /* 0x000fe4000bf04270 */
[----:B------:R-:W-:Y:S01]  /*5cb0*/  UIMAD UR4, UR5, UR12, UR4 ;  /* 0x0000000c050472a4 */ /* 0x000fe2000f8e0204 */
[----:B-1----:R-:W-:-:S05]  /*5cc0*/  IMAD.SHL.U32 R249, R249, 0x2, RZ ;  /* 0x00000002f9f97824 */ /* 0x002fca00078e00ff */
[----:B------:R-:W-:Y:S02]  /*5cd0*/  LOP3.LUT R249, R249, 0x6, RZ, 0xc0, !PT ;  /* 0x00000006f9f97812 */ /* 0x000fe400078ec0ff */
[----:B--2---:R-:W-:Y:S01]  /*5ce0*/  ISETP.GE.AND P3, PT, R26, c[0x0][0x220], PT ;  /* 0x000088001a007a0c */ /* 0x004fe20003f66270 */
[----:B---3--:R-:W-:-:S05]  /*5cf0*/  IMAD.WIDE.U32 R2, R2, UR12, R6 ;  /* 0x0000000c02027c25 */ /* 0x008fca000f8e0006 */
[----:B------:R-:W-:Y:S02]  /*5d00*/  IADD3 R3, R3, UR4, RZ ;  /* 0x0000000403037c10 */ /* 0x000fe4000fffe0ff */
[----:B------:R-:W-:-:S05]  /*5d10*/  IADD3 R0, P0, R2, UR14, RZ ;  /* 0x0000000e02007c10 */ /* 0x000fca000ff1e0ff */
[----:B------:R-:W-:Y:S01]  /*5d20*/  @P3 STS.128 [R223+0xa000], RZ ;  /* 0x00a000ffdf003388 */ /* 0x000fe20000000c00 */
[C---:B------:R-:W-:Y:S02]  /*5d30*/  @!P3 LEA R10, P5, R2.reuse, c[0x0][0x170], 0x1 ;  /* 0x00005c00020aba11 */ /* 0x040fe400078a08ff */
[----:B------:R-:W-:Y:S02]  /*5d40*/  @!P2 LEA R6, P1, R2, c[0x0][0x170], 0x1 ;  /* 0x00005c000206aa11 */ /* 0x000fe400078208ff */
[----:B------:R-:W-:Y:S02]  /*5d50*/  IADD3.X R5, R3, UR13, RZ, P0, !PT ;  /* 0x0000000d03057c10 */ /* 0x000fe400087fe4ff */
[----:B------:R-:W-:Y:S02]  /*5d60*/  @!P3 LEA R8, P4, R0, c[0x0][0x170], 0x1 ;  /* 0x00005c000008ba11 */ /* 0x000fe400078808ff */
[----:B------:R-:W-:Y:S02]  /*5d70*/  @!P3 LEA.HI.X R11, R2, c[0x0][0x174], R3, 0x1, P5 ;  /* 0x00005d00020bba11 */ /* 0x000fe400028f0c03 */
[----:B------:R-:W-:-:S02]  /*5d80*/  @!P2 LEA R4, P0, R0, c[0x0][0x170], 0x1 ;  /* 0x00005c000004aa11 */ /* 0x000fc400078008ff */
[----:B------:R-:W-:Y:S01]  /*5d90*/  @!P2 LEA.HI.X R7, R2, c[0x0][0x174], R3, 0x1, P1 ;  /* 0x00005d000207aa11 */ /* 0x000fe200008f0c03 */
[----:B------:R-:W-:Y:S01]  /*5da0*/  @!PT LDS RZ, [RZ] ;  /* 0x00000000fffff984 */ /* 0x000fe20000000800 */
[----:B------:R-:W-:Y:S01]  /*5db0*/  @!PT LDS RZ, [RZ] ;  /* 0x00000000fffff984 */ /* 0x000fe20000000800 */
[----:B------:R-:W-:Y:S01]  /*5dc0*/  @!PT LDS RZ, [RZ] ;  /* 0x00000000fffff984 */ /* 0x000fe20000000800 */
[----:B------:R1:W-:Y:S01]  /*5dd0*/  @!P3 LDGSTS.E.BYPASS.LTC128B.128 [R223+0xa000], [R10.64] ;  /* 0x0a0000000adfbfae */ /* 0x0003e2000b901d50 */
[C-C-:B------:R-:W-:Y:S02]  /*5de0*/  @!P3 LEA.HI.X R9, R0.reuse, c[0x0][0x174], R5.reuse, 0x1, P4 ;  /* 0x00005d000009ba11 */ /* 0x140fe400020f0c05 */
[----:B------:R-:W-:Y:S01]  /*5df0*/  @!P2 LEA.HI.X R5, R0, c[0x0][0x174], R5, 0x1, P0 ;  /* 0x00005d000005aa11 */ /* 0x000fe200000f0c05 */
[----:B------:R-:W-:Y:S01]  /*5e00*/  @P2 STS.128 [R223+0xb000], RZ ;  /* 0x00b000ffdf002388 */ /* 0x000fe20000000c00 */
[----:B------:R-:W-:-:S03]  /*5e10*/  IMAD.U32 R0, RZ, RZ, UR21 ;  /* 0x00000015ff007e24 */ /* 0x000fc6000f8e00ff */
[----:B------:R-:W-:Y:S01]  /*5e20*/  @!PT LDS RZ, [RZ] ;  /* 0x00000000fffff984 */ /* 0x000fe20000000800 */
[----:B------:R-:W-:Y:S01]  /*5e30*/  @!PT LDS RZ, [RZ] ;  /* 0x00000000fffff984 */ /* 0x000fe20000000800 */
[----:B------:R-:W-:Y:S01]  /*5e40*/  @!PT LDS RZ, [RZ] ;  /* 0x00000000fffff984 */ /* 0x000fe20000000800 */
[----:B------:R2:W-:Y:S01]  /*5e50*/  @!P2 LDGSTS.E.BYPASS.LTC128B.128 [R223+0xb000], [R6.64+0x80] ;  /* 0x0b00008006dfafae */ /* 0x0005e2000b901d50 */
[----:B------:R-:W-:-:S03]  /*5e60*/  IMAD R0, R0, 0x20, R249 ;  /* 0x0000002000007824 */ /* 0x000fc600078e02f9 */
[----:B------:R-:W-:Y:S02]  /*5e70*/  @P3 STS.128 [R223+0xa800], RZ ;  /* 0x00a800ffdf003388 */ /* 0x000fe40000000c00 */
[C---:B------:R-:W-:Y:S02]  /*5e80*/  ISETP.GE.AND P1, PT, R0.reuse, R229, PT ;  /* 0x000000e50000720c */ /* 0x040fe40003f26270 */
[----:B------:R-:W-:Y:S01]  /*5e90*/  @!PT LDS RZ, [RZ] ;  /* 0x00000000fffff984 */ /* 0x000fe20000000800 */
[----:B------:R-:W-:Y:S01]  /*5ea0*/  @!PT LDS RZ, [RZ] ;  /* 0x00000000fffff984 */ /* 0x000fe20000000800 */
[----:B------:R-:W-:Y:S01]  /*5eb0*/  @!PT LDS RZ, [RZ] ;  /* 0x00000000fffff984 */ /* 0x000fe20000000800 */
[----:B------:R1:W-:Y:S01]  /*5ec0*/  @!P3 LDGSTS.E.BYPASS.LTC128B.128 [R223+0xa800], [R8.64] ;  /* 0x0a80000008dfbfae */ /* 0x0003e2000b901d50 */
[C---:B------:R-:W-:Y:S02]  /*5ed0*/  ISETP.GE.AND P0, PT, R0.reuse, R228, PT ;  /* 0x000000e40000720c */ /* 0x040fe40003f06270 */
[C---:B------:R-:W-:Y:S01]  /*5ee0*/  ISETP.LT.OR P1, PT, R0.reuse, R225, P1 ;  /* 0x000000e10000720c */ /* 0x040fe20000f21670 */
[----:B------:R-:W-:Y:S01]  /*5ef0*/  @P2 STS.128 [R223+0xb800], RZ ;  /* 0x00b800ffdf002388 */ /* 0x000fe20000000c00 */
[C---:B------:R-:W-:Y:S02]  /*5f00*/  ISETP.LT.OR P0, PT, R0.reuse, R224, P0 ;  /* 0x000000e00000720c */ /* 0x040fe40000701670 */
[C---:B------:R-:W-:Y:S01]  /*5f10*/  IADD3 R2, R0.reuse, 0x1, RZ ;  /* 0x0000000100027810 */ /* 0x040fe20007ffe0ff */
[----:B------:R-:W-:Y:S01]  /*5f20*/  @!PT LDS RZ, [RZ] ;  /* 0x00000000fffff984 */ /* 0x000fe20000000800 */
[----:B------:R-:W-:Y:S01]  /*5f30*/  @!PT LDS RZ, [RZ] ;  /* 0x00000000fffff984 */ /* 0x000fe20000000800 */
[----:B------:R-:W-:Y:S01]  /*5f40*/  @!PT LDS RZ, [RZ] ;  /* 0x00000000fffff984 */ /* 0x000fe20000000800 */
[----:B------:R2:W-:Y:S01]  /*5f50*/  @!P2 LDGSTS.E.BYPASS.LTC128B.128 [R223+0xb800], [R4.64+0x80] ;  /* 0x0b80008004dfafae */ /* 0x0005e2000b901d50 */
[----:B------:R-:W-:-:S02]  /*5f60*/  IADD3 R3, R0, 0x8, RZ ;  /* 0x0000000800037810 */ /* 0x000fc40007ffe0ff */
[C---:B------:R-:W-:Y:S01]  /*5f70*/  ISETP.GE.AND P4, PT, R2.reuse, R229, PT ;  /* 0x000000e50200720c */ /* 0x040fe20003f86270 */
[----:B------:R-:W-:Y:S01]  /*5f80*/  LDSM.16.M88.4 R24, [R208+0x8000] ;  /* 0x00800000d018783b */ /* 0x000fe20000000200 */
[C---:B------:R-:W-:Y:S02]  /*5f90*/  ISETP.GE.AND P5, PT, R2.reuse, R231, PT ;  /* 0x000000e70200720c */ /* 0x040fe40003fa6270 */
[C---:B------:R-:W-:Y:S01]  /*5fa0*/  ISETP.LT.OR P4, PT, R2.reuse, R225, P4 ;  /* 0x000000e10200720c */ /* 0x040fe20002781670 */
[----:B------:R-:W-:Y:S01]  /*5fb0*/  LDSM.16.M88.4 R20, [R208+0x8800] ;  /* 0x00880000d014783b */ /* 0x000fe20000000200 */
[----:B------:R-:W-:Y:S02]  /*5fc0*/  ISETP.LT.OR P5, PT, R2, R227, P5 ;  /* 0x000000e30200720c */ /* 0x000fe40002fa1670 */
[C---:B------:R-:W-:Y:S01]  /*5fd0*/  ISETP.GE.AND P6, PT, R0.reuse, R231, PT ;  /* 0x000000e70000720c */ /* 0x040fe20003fc6270 */
[----:B------:R-:W3:Y:S03]  /*5fe0*/  LDSM.16.M88.4 R12, [R210] ;  /* 0x00000000d20c783b */ /* 0x000ee60000000200 */
[----:B------:R-:W-:Y:S01]  /*5ff0*/  ISETP.LT.OR P6, PT, R0, R227, P6 ;  /* 0x000000e30000720c */ /* 0x000fe200037c1670 */
[----:B------:R-:W-:Y:S04]  /*6000*/  LDSM.16.M88.4 R32, [R219] ;  /* 0x00000000db20783b */ /* 0x000fe80000000200 */
[----:B-1----:R-:W1:Y:S04]  /*6010*/  LDSM.16.M88.4 R8, [R210+0x2000] ;  /* 0x00200000d208783b */ /* 0x002e680000000200 */
[----:B------:R-:W-:Y:S04]  /*6020*/  LDSM.16.M88.4 R28, [R222] ;  /* 0x00000000de1c783b */ /* 0x000fe80000000200 */
[----:B--2---:R-:W2:Y:S04]  /*6030*/  LDSM.16.M88.4 R4, [R212+0x2000] ;  /* 0x00200000d404783b */ /* 0x004ea80000000200 */
[----:B------:R-:W4:Y:S04]  /*6040*/  LDSM.16.M88.4 R16, [R212] ;  /* 0x00000000d410783b */ /* 0x000f280000000200 */
[----:B------:R-:W0:Y:S01]  /*6050*/  LDGDEPBAR ;  /* 0x00000000000079af */ /* 0x000e220000000000 */
[-C--:B---3--:R-:W-:Y:S08]  /*6060*/  HMMA.16816.F32.BF16 R184, R12, R24.reuse, RZ ;  /* 0x000000180cb8723c */ /* 0x088ff000000418ff */
[C---:B-1----:R-:W-:Y:S08]  /*6070*/  HMMA.16816.F32.BF16 R180, R8.reuse, R24, RZ ;  /* 0x0000001808b4723c */ /* 0x042ff000000418ff */
[C---:B------:R-:W-:Y:S08]  /*6080*/  HMMA.16816.F32.BF16 R140, R8.reuse, R20, RZ ;  /* 0x00000014088c723c */ /* 0x040ff000000418ff */
[C---:B------:R-:W-:Y:S08]  /*6090*/  HMMA.16816.F32.BF16 R176, R8.reuse, R26, RZ ;  /* 0x0000001a08b0723c */ /* 0x040ff000000418ff */
[----:B------:R-:W-:Y:S08]  /*60a0*/  HMMA.16816.F32.BF16 R8, R8, R22, RZ ;  /* 0x000000160808723c */ /* 0x000ff000000418ff */
[C---:B------:R-:W-:Y:S01]  /*60b0*/  HMMA.16816.F32.BF16 R196, R12.reuse, R26, RZ ;  /* 0x0000001a0cc4723c */ /* 0x040fe200000418ff */
[----:B------:R-:W-:Y:S07]  /*60c0*/  LDSM.16.M88.4 R24, [R217+0x8800] ;  /* 0x00880000d918783b */ /* 0x000fee0000000200 */
[C---:B------:R-:W-:Y:S08]  /*60d0*/  HMMA.16816.F32.BF16 R192, R12.reuse, R20, RZ ;  /* 0x000000140cc0723c */ /* 0x040ff000000418ff */
[----:B------:R-:W-:Y:S01]  /*60e0*/  HMMA.16816.F32.BF16 R12, R12, R22, RZ ;  /* 0x000000160c0c723c */ /* 0x000fe200000418ff */
[----:B------:R-:W-:Y:S07]  /*60f0*/  LDSM.16.M88.4 R20, [R217+0x8000] ;  /* 0x00800000d914783b */ /* 0x000fee0000000200 */
[C---:B--2---:R-:W-:Y:S08]  /*6100*/  HMMA.16816.F32.BF16 R232, R4.reuse, R32, R180 ;  /* 0x0000002004e8723c */ /* 0x044ff000000418b4 */
[C---:B------:R-:W-:Y:S01]  /*6110*/  HMMA.16816.F32.BF16 R200, R4.reuse, R28, R140 ;  /* 0x0000001c04c8723c */ /* 0x040fe2000004188c */
[----:B------:R-:W-:Y:S07]  /*6120*/  LDSM.16.M88.4 R140, [R215] ;  /* 0x00000000d78c783b */ /* 0x000fee0000000200 */
[C---:B------:R-:W-:Y:S08]  /*6130*/  HMMA.16816.F32.BF16 R204, R4.reuse, R34, R176 ;  /* 0x0000002204cc723c */ /* 0x040ff000000418b0 */
[----:B------:R-:W-:Y:S01]  /*6140*/  HMMA.16816.F32.BF16 R188, R4, R30, R8 ;  /* 0x0000001e04bc723c */ /* 0x000fe20000041808 */
[----:B------:R-:W1:Y:S04]  /*6150*/  LDSM.16.M88.4 R4, [R218+0x2000] ;  /* 0x00200000da04783b */ /* 0x000e680000000200 */
[----:B------:R-:W2:Y:S03]  /*6160*/  LDSM.16.M88.4 R8, [R218] ;  /* 0x00000000da08783b */ /* 0x000ea60000000200 */
[C---:B----4-:R-:W-:Y:S08]  /*6170*/  HMMA.16816.F32.BF16 R184, R16.reuse, R32, R184 ;  /* 0x0000002010b8723c */ /* 0x050ff000000418b8 */
[C---:B------:R-:W-:Y:S08]  /*6180*/  HMMA.16816.F32.BF16 R180, R16.reuse, R28, R192 ;  /* 0x0000001c10b4723c */ /* 0x040ff000000418c0 */
[C---:B------:R-:W-:Y:S01]  /*6190*/  HMMA.16816.F32.BF16 R176, R16.reuse, R34, R196 ;  /* 0x0000002210b0723c */ /* 0x040fe200000418c4 */
[----:B------:R-:W-:Y:S07]  /*61a0*/  LDSM.16.M88.4 R32, [R215+0x800] ;  /* 0x00080000d720783b */ /* 0x000fee0000000200 */
[----:B------:R-:W-:Y:S01]  /*61b0*/  HMMA.16816.F32.BF16 R16, R16, R30, R12 ;  /* 0x0000001e1010723c */ /* 0x000fe2000004180c */
[----:B------:R-:W3:Y:S04]  /*61c0*/  LDSM.16.M88.4 R12, [R216+0x2000] ;  /* 0x00200000d80c783b */ /* 0x000ee80000000200 */
[----:B------:R-:W-:Y:S03]  /*61d0*/  LDSM.16.M88.4 R28, [R208+0x9000] ;  /* 0x00900000d01c783b */ /* 0x000fe60000000200 */
[C---:B-1----:R-:W-:Y:S08]  /*61e0*/  HMMA.16816.F32.BF16 R236, R4.reuse, R24, R200 ;  /* 0x0000001804ec723c */ /* 0x042ff000000418c8 */
[C---:B------:R-:W-:Y:S08]  /*61f0*/  HMMA.16816.F32.BF16 R204, R4.reuse, R22, R204 ;  /* 0x0000001604cc723c */ /* 0x040ff000000418cc */
[C---:B------:R-:W-:Y:S08]  /*6200*/  HMMA.16816.F32.BF16 R196, R4.reuse, R20, R232 ;  /* 0x0000001404c4723c */ /* 0x040ff000000418e8 */
[----:B------:R-:W-:Y:S01]  /*6210*/  HMMA.16816.F32.BF16 R200, R4, R26, R188 ;  /* 0x0000001a04c8723c */ /* 0x000fe200000418bc */
[----:B------:R-:W1:Y:S07]  /*6220*/  LDSM.16.M88.4 R4, [R216] ;  /* 0x00000000d804783b */ /* 0x000e6e0000000200 */
[C---:B--2---:R-:W-:Y:S08]  /*6230*/  HMMA.16816.F32.BF16 R188, R8.reuse, R24, R180 ;  /* 0x0000001808bc723c */ /* 0x044ff000000418b4 */
[C---:B------:R-:W-:Y:S08]  /*6240*/  HMMA.16816.F32.BF16 R232, R8.reuse, R20, R184 ;  /* 0x0000001408e8723c */ /* 0x040ff000000418b8 */
[C---:B------:R-:W-:Y:S08]  /*6250*/  HMMA.16816.F32.BF16 R192, R8.reuse, R22, R176 ;  /* 0x0000001608c0723c */ /* 0x040ff000000418b0 */
[----:B------:R-:W-:Y:S01]  /*6260*/  HMMA.16816.F32.BF16 R180, R8, R26, R16 ;  /* 0x0000001a08b4723c */ /* 0x000fe20000041810 */
[----:B------:R-:W2:Y:S04]  /*6270*/  LDSM.16.M88.4 R8, [R210+0x6000] ;  /* 0x00600000d208783b */ /* 0x000ea80000000200 */
[----:B------:R-:W4:Y:S03]  /*6280*/  LDSM.16.M88.4 R16, [R208+0x9800] ;  /* 0x00980000d010783b */ /* 0x000f260000000200 */
[C---:B---3--:R-:W-:Y:S08]  /*6290*/  HMMA.16816.F32.BF16 R24, R12.reuse, R142, R204 ;  /* 0x0000008e0c18723c */ /* 0x048ff000000418cc */
[C---:B------:R-:W-:Y:S08]  /*62a0*/  HMMA.16816.F32.BF16 R20, R12.reuse, R32, R236 ;  /* 0x000000200c14723c */ /* 0x040ff000000418ec */
[C---:B------:R-:W-:Y:S08]  /*62b0*/  HMMA.16816.F32.BF16 R176, R12.reuse, R140, R196 ;  /* 0x0000008c0cb0723c */ /* 0x040ff000000418c4 */
[----:B------:R-:W-:Y:S01]  /*62c0*/  HMMA.16816.F32.BF16 R184, R12, R34, R200 ;  /* 0x000000220cb8723c */ /* 0x000fe200000418c8 */
[----:B------:R-:W3:Y:S07]  /*62d0*/  LDSM.16.M88.4 R12, [R210+0x4000] ;  /* 0x00400000d20c783b */ /* 0x000eee0000000200 */
[C---:B-1----:R-:W-:Y:S08]  /*62e0*/  HMMA.16816.F32.BF16 R232, R4.reuse, R140, R232 ;  /* 0x0000008c04e8723c */ /* 0x042ff000000418e8 */
[C---:B------:R-:W-:Y:S08]  /*62f0*/  HMMA.16816.F32.BF16 R204, R4.reuse, R142, R192 ;  /* 0x0000008e04cc723c */ /* 0x040ff000000418c0 */
[C---:B------:R-:W-:Y:S08]  /*6300*/  HMMA.16816.F32.BF16 R140, R4.reuse, R32, R188 ;  /* 0x00000020048c723c */ /* 0x040ff000000418bc */
[----:B------:R-:W-:Y:S01]  /*6310*/  HMMA.16816.F32.BF16 R192, R4, R34, R180 ;  /* 0x0000002204c0723c */ /* 0x000fe200000418b4 */
[----:B------:R-:W-:Y:S07]  /*6320*/  LDSM.16.M88.4 R4, [R212+0x6000] ;  /* 0x00600000d404783b */ /* 0x000fee0000000200 */
[C---:B--2---:R-:W-:Y:S01]  /*6330*/  HMMA.16816.F32.BF16 R196, R8.reuse, R30, R24 ;  /* 0x0000001e08c4723c */ /* 0x044fe20000041818 */
[----:B------:R-:W1:Y:S07]  /*6340*/  LDSM.16.M88.4 R24, [R221] ;  /* 0x00000000dd18783b */ /* 0x000e6e0000000200 */
[C---:B----4-:R-:W-:Y:S01]  /*6350*/  HMMA.16816.F32.BF16 R188, R8.reuse, R16, R20 ;  /* 0x0000001008bc723c */ /* 0x050fe20000041814 */
[----:B------:R-:W2:Y:S07]  /*6360*/  LDSM.16.M88.4 R20, [R220] ;  /* 0x00000000dc14783b */ /* 0x000eae0000000200 */
[C---:B------:R-:W-:Y:S08]  /*6370*/  HMMA.16816.F32.BF16 R200, R8.reuse, R28, R176 ;  /* 0x0000001c08c8723c */ /* 0x040ff000000418b0 */
[----:B------:R-:W-:Y:S01]  /*6380*/  HMMA.16816.F32.BF16 R180, R8, R18, R184 ;  /* 0x0000001208b4723c */ /* 0x000fe200000418b8 */
[----:B------:R-:W4:Y:S07]  /*6390*/  LDSM.16.M88.4 R8, [R212+0x4000] ;  /* 0x00400000d408783b */ /* 0x000f2e0000000200 */
[C---:B---3--:R-:W-:Y:S08]  /*63a0*/  HMMA.16816.F32.BF16 R176, R12.reuse, R28, R232 ;  /* 0x0000001c0cb0723c */ /* 0x048ff000000418e8 */
[C---:B------:R-:W-:Y:S01]  /*63b0*/  HMMA.16816.F32.BF16 R32, R12.reuse, R30, R204 ;  /* 0x0000001e0c20723c */ /* 0x040fe200000418cc */
[----:B------:R-:W-:Y:S07]  /*63c0*/  LDSM.16.M88.4 R28, [R217+0x9000] ;  /* 0x00900000d91c783b */ /* 0x000fee0000000200 */
[C---:B------:R-:W-:Y:S08]  /*63d0*/  HMMA.16816.F32.BF16 R140, R12.reuse, R16, R140 ;  /* 0x000000100c8c723c */ /* 0x040ff0000004188c */
[----:B------:R-:W-:Y:S01]  /*63e0*/  HMMA.16816.F32.BF16 R12, R12, R18, R192 ;  /* 0x000000120c0c723c */ /* 0x000fe200000418c0 */
[----:B------:R-:W3:Y:S07]  /*63f0*/  LDSM.16.M88.4 R16, [R218+0x6000] ;  /* 0x00600000da10783b */ /* 0x000eee0000000200 */
[C---:B-1----:R-:W-:Y:S08]  /*6400*/  HMMA.16816.F32.BF16 R200, R4.reuse, R24, R200 ;  /* 0x0000001804c8723c */ /* 0x042ff000000418c8 */
[C---:B------:R-:W-:Y:S08]  /*6410*/  HMMA.16816.F32.BF16 R196, R4.reuse, R26, R196 ;  /* 0x0000001a04c4723c */ /* 0x040ff000000418c4 */
[C---:B--2---:R-:W-:Y:S08]  /*6420*/  HMMA.16816.F32.BF16 R204, R4.reuse, R20, R188 ;  /* 0x0000001404cc723c */ /* 0x044ff000000418bc */
[----:B------:R-:W-:Y:S01]  /*6430*/  HMMA.16816.F32.BF16 R192, R4, R22, R180 ;  /* 0x0000001604c0723c */ /* 0x000fe200000418b4 */
[----:B------:R-:W1:Y:S07]  /*6440*/  LDSM.16.M88.4 R4, [R218+0x4000] ;  /* 0x00400000da04783b */ /* 0x000e6e0000000200 */
[C---:B----4-:R-:W-:Y:S08]  /*6450*/  HMMA.16816.F32.BF16 R188, R8.reuse, R24, R176 ;  /* 0x0000001808bc723c */ /* 0x050ff000000418b0 */
[C---:B------:R-:W-:Y:S01]  /*6460*/  HMMA.16816.F32.BF16 R184, R8.reuse, R26, R32 ;  /* 0x0000001a08b8723c */ /* 0x040fe20000041820 */
[----:B------:R-:W2:Y:S07]  /*6470*/  LDSM.16.M88.4 R24, [R217+0x9800] ;  /* 0x00980000d918783b */ /* 0x000eae0000000200 */
[C---:B------:R-:W-:Y:S08]  /*6480*/  HMMA.16816.F32.BF16 R180, R8.reuse, R20, R140 ;  /* 0x0000001408b4723c */ /* 0x040ff0000004188c */
[----:B------:R-:W-:Y:S01]  /*6490*/  HMMA.16816.F32.BF16 R176, R8, R22, R12 ;  /* 0x0000001608b0723c */ /* 0x000fe2000004180c */
[----:B------:R-:W-:Y:S04]  /*64a0*/  LDSM.16.M88.4 R8, [R216+0x6000] ;  /* 0x00600000d808783b */ /* 0x000fe80000000200 */
[----:B------:R-:W4:Y:S03]  /*64b0*/  LDSM.16.M88.4 R20, [R215+0x1000] ;  /* 0x00100000d714783b */ /* 0x000f260000000200 */
[-C--:B---3--:R-:W-:Y:S01]  /*64c0*/  HMMA.16816.F32.BF16 R140, R16, R28.reuse, R200 ;  /* 0x0000001c108c723c */ /* 0x088fe200000418c8 */
[----:B------:R-:W3:Y:S07]  /*64d0*/  LDSM.16.M88.4 R12, [R216+0x4000] ;  /* 0x00400000d80c783b */ /* 0x000eee0000000200 */
[----:B-1----:R-:W-:Y:S08]  /*64e0*/  HMMA.16816.F32.BF16 R32, R4, R28, R188 ;  /* 0x0000001c0420723c */ /* 0x002ff000000418bc */
[-C--:B------:R-:W-:Y:S08]  /*64f0*/  HMMA.16816.F32.BF16 R196, R16, R30.reuse, R196 ;  /* 0x0000001e10c4723c */ /* 0x080ff000000418c4 */
[C---:B------:R-:W-:Y:S08]  /*6500*/  HMMA.16816.F32.BF16 R184, R4.reuse, R30, R184 ;  /* 0x0000001e04b8723c */ /* 0x040ff000000418b8 */
[C---:B--2---:R-:W-:Y:S08]  /*6510*/  HMMA.16816.F32.BF16 R180, R4.reuse, R24, R180 ;  /* 0x0000001804b4723c */ /* 0x044ff000000418b4 */
[----:B------:R-:W-:Y:S01]  /*6520*/  HMMA.16816.F32.BF16 R188, R4, R26, R176 ;  /* 0x0000001a04bc723c */ /* 0x000fe200000418b0 */
[----:B------:R-:W1:Y:S01]  /*6530*/  LDSM.16.M88.4 R4, [R215+0x1800] ;  /* 0x00180000d704783b */ /* 0x000e620000000200 */
[----:B------:R-:W-:-:S06]  /*6540*/  DEPBAR.LE SB0, 0x0 ;  /* 0x000080000000791a */ /* 0x000fcc0000000000 */
[C---:B------:R-:W-:Y:S08]  /*6550*/  HMMA.16816.F32.BF16 R204, R16.reuse, R24, R204 ;  /* 0x0000001810cc723c */ /* 0x040ff000000418cc */
[----:B------:R-:W-:Y:S08]  /*6560*/  HMMA.16816.F32.BF16 R192, R16, R26, R192 ;  /* 0x0000001a10c0723c */ /* 0x000ff000000418c0 */
[-C--:B----4-:R-:W-:Y:S08]  /*6570*/  HMMA.16816.F32.BF16 R16, R8, R20.reuse, R140 ;  /* 0x000000140810723c */ /* 0x090ff0000004188c */
[----:B---3--:R-:W-:Y:S08]  /*6580*/  HMMA.16816.F32.BF16 R32, R12, R20, R32 ;  /* 0x000000140c20723c */ /* 0x008ff00000041820 */
[-C--:B------:R-:W-:Y:S08]  /*6590*/  HMMA.16816.F32.BF16 R140, R8, R22.reuse, R196 ;  /* 0x00000016088c723c */ /* 0x080ff000000418c4 */
[----:B------:R-:W-:Y:S01]  /*65a0*/  FSEL R24, R16, -INF , !P1 ;  /* 0xff80000010187808 */ /* 0x000fe20004800000 */
[----:B------:R-:W-:Y:S01]  /*65b0*/  HMMA.16816.F32.BF16 R176, R12, R22, R184 ;  /* 0x000000160cb0723c */ /* 0x000fe200000418b8 */
[----:B------:R-:W-:Y:S01]  /*65c0*/  FSEL R26, R18, -INF , !P0 ;  /* 0xff800000121a7808 */ /* 0x000fe20004000000 */
[----:B------:R-:W-:Y:S01]  /*65d0*/  BAR.SYNC.DEFER_BLOCKING 0x0 ;  /* 0x0000000000007b1d */ /* 0x000fe20000010000 */
[----:B------:R-:W-:-:S02]  /*65e0*/  ISETP.GE.AND P1, PT, R2, R230, PT ;  /* 0x000000e60200720c */ /* 0x000fc40003f26270 */
[C---:B------:R-:W-:Y:S02]  /*65f0*/  ISETP.GE.AND P0, PT, R2.reuse, R228, PT ;  /* 0x000000e40200720c */ /* 0x040fe40003f06270 */
[C---:B------:R-:W-:Y:S01]  /*6600*/  ISETP.LT.OR P1, PT, R2.reuse, R226, P1 ;  /* 0x000000e20200720c */ /* 0x040fe20000f21670 */
[C---:B-1----:R-:W-:Y:S01]  /*6610*/  HMMA.16816.F32.BF16 R180, R12.reuse, R4, R180 ;  /* 0x000000040cb4723c */ /* 0x042fe200000418b4 */
[----:B------:R-:W-:Y:S02]  /*6620*/  ISETP.LT.OR P0, PT, R2, R224, P0 ;  /* 0x000000e00200720c */ /* 0x000fe40000701670 */
[----:B------:R-:W-:Y:S02]  /*6630*/  IADD3 R2, R0, 0x9, RZ ;  /* 0x0000000900027810 */ /* 0x000fe40007ffe0ff */
[----:B------:R-:W-:Y:S02]  /*6640*/  FSEL R31, R17, -INF , !P4 ;  /* 0xff800000111f7808 */ /* 0x000fe40006000000 */
[----:B------:R-:W-:Y:S01]  /*6650*/  FSEL R29, R19, -INF , !P0 ;  /* 0xff800000131d7808 */ /* 0x000fe20004000000 */
[----:B------:R-:W-:Y:S01]  /*6660*/  HMMA.16816.F32.BF16 R12, R12, R6, R188 ;  /* 0x000000060c0c723c */ /* 0x000fe200000418bc */
[----:B------:R-:W-:-:S02]  /*6670*/  FSEL R23, R33, -INF , !P5 ;  /* 0xff80000021177808 */ /* 0x000fc40006800000 */
[----:B------:R-:W-:Y:S02]  /*6680*/  FSEL R25, R35, -INF , !P1 ;  /* 0xff80000023197808 */ /* 0x000fe40004800000 */
[----:B------:R-:W-:Y:S02]  /*6690*/  ISETP.GE.AND P4, PT, R0, R230, PT ;  /* 0x000000e60000720c */ /* 0x000fe40003f86270 */
[CC--:B------:R-:W-:Y:S02]  /*66a0*/  ISETP.GE.AND P5, PT, R3.reuse, R229.reuse, PT ;  /* 0x000000e50300720c */ /* 0x0c0fe40003fa6270 */
[----:B------:R-:W-:Y:S02]  /*66b0*/  ISETP.GE.AND P0, PT, R3, R228, PT ;  /* 0x000000e40300720c */ /* 0x000fe40003f06270 */
[----:B------:R-:W-:Y:S02]  /*66c0*/  ISETP.GE.AND P1, PT, R2, R229, PT ;  /* 0x000000e50200720c */ /* 0x000fe40003f26270 */
[----:B------:R-:W-:-:S02]  /*66d0*/  ISETP.LT.OR P4, PT, R0, R226, P4 ;  /* 0x000000e20000720c */ /* 0x000fc40002781670 */
[CC--:B------:R-:W-:Y:S02]  /*66e0*/  ISETP.LT.OR P5, PT, R3.reuse, R225.reuse, P5 ;  /* 0x000000e10300720c */ /* 0x0c0fe40002fa1670 */
[----:B------:R-:W-:Y:S02]  /*66f0*/  ISETP.LT.OR P0, PT, R3, R224, P0 ;  /* 0x000000e00300720c */ /* 0x000fe40000701670 */
[----:B------:R-:W-:Y:S02]  /*6700*/  ISETP.LT.OR P1, PT, R2, R225, P1 ;  /* 0x000000e10200720c */ /* 0x000fe40000f21670 */
[----:B------:R-:W-:Y:S02]  /*6710*/  FSEL R16, R32, -INF , !P6 ;  /* 0xff80000020107808 */ /* 0x000fe40007000000 */
[----:B------:R-:W-:Y:S02]  /*6720*/  FSEL R19, R34, -INF , !P4 ;  /* 0xff80000022137808 */ /* 0x000fe40006000000 */
[----:B------:R-:W-:Y:S01]  /*6730*/  FSEL R27, R140, -INF , !P5 ;  /* 0xff8000008c1b7808 */ /* 0x000fe20006800000 */
[----:B------:R-:W-:Y:S01]  /*6740*/  HMMA.16816.F32.BF16 R32, R8, R4, R204 ;  /* 0x000000040820723c */ /* 0x000fe200000418cc */
[----:B------:R-:W-:-:S02]  /*6750*/  FSEL R28, R142, -INF , !P0 ;  /* 0xff8000008e1c7808 */ /* 0x000fc40004000000 */
[----:B------:R-:W-:Y:S02]  /*6760*/  FSEL R30, R141, -INF , !P1 ;  /* 0xff8000008d1e7808 */ /* 0x000fe40004800000 */
[CC--:B------:R-:W-:Y:S02]  /*6770*/  ISETP.GE.AND P6, PT, R3.reuse, R231.reuse, PT ;  /* 0x000000e70300720c */ /* 0x0c0fe40003fc6270 */
[----:B------:R-:W-:Y:S01]  /*6780*/  ISETP.GE.AND P4, PT, R3, R230, PT ;  /* 0x000000e60300720c */ /* 0x000fe20003f86270 */
[----:B------:R-:W-:Y:S01]  /*6790*/  HMMA.16816.F32.BF16 R8, R8, R6, R192 ;  /* 0x000000060808723c */ /* 0x000fe200000418c0 */
[C---:B------:R-:W-:Y:S02]  /*67a0*/  ISETP.GE.AND P5, PT, R2.reuse, R231, PT ;  /* 0x000000e70200720c */ /* 0x040fe40003fa6270 */
[C---:B------:R-:W-:Y:S02]  /*67b0*/  ISETP.GE.AND P0, PT, R2.reuse, R228, PT ;  /* 0x000000e40200720c */ /* 0x040fe40003f06270 */
[----:B------:R-:W-:-:S02]  /*67c0*/  ISETP.GE.AND P1, PT, R2, R230, PT ;  /* 0x000000e60200720c */ /* 0x000fc40003f26270 */
[CC--:B------:R-:W-:Y:S02]  /*67d0*/  ISETP.LT.OR P6, PT, R3.reuse, R227.reuse, P6 ;  /* 0x000000e30300720c */ /* 0x0c0fe400037c1670 */
[----:B------:R-:W-:Y:S02]  /*67e0*/  ISETP.LT.OR P4, PT, R3, R226, P4 ;  /* 0x000000e20300720c */ /* 0x000fe40002781670 */
[C---:B------:R-:W-:Y:S02]  /*67f0*/  ISETP.LT.OR P0, PT, R2.reuse, R224, P0 ;  /* 0x000000e00200720c */ /* 0x040fe40000701670 */
[C---:B------:R-:W-:Y:S02]  /*6800*/  ISETP.LT.OR P5, PT, R2.reuse, R227, P5 ;  /* 0x000000e30200720c */ /* 0x040fe40002fa1670 */
[----:B------:R-:W-:Y:S02]  /*6810*/  ISETP.LT.OR P1, PT, R2, R226, P1 ;  /* 0x000000e20200720c */ /* 0x000fe40000f21670 */
[----:B------:R-:W-:-:S02]  /*6820*/  IADD3 R3, R0, 0x10, RZ ;  /* 0x0000001000037810 */ /* 0x000fc40007ffe0ff */
[----:B------:R-:W-:Y:S02]  /*6830*/  IADD3 R2, R0, 0x11, RZ ;  /* 0x0000001100027810 */ /* 0x000fe40007ffe0ff */
[----:B------:R-:W-:Y:S02]  /*6840*/  FSEL R18, R176, -INF , !P6 ;  /* 0xff800000b0127808 */ /* 0x000fe40007000000 */
[----:B------:R-:W-:Y:S02]  /*6850*/  FSEL R17, R177, -INF , !P5 ;  /* 0xff800000b1117808 */ /* 0x000fe40006800000 */
[----:B------:R-:W-:Y:S02]  /*6860*/  FSEL R21, R179, -INF , !P1 ;  /* 0xff800000b3157808 */ /* 0x000fe40004800000 */
[C---:B------:R-:W-:Y:S02]  /*6870*/  ISETP.GE.AND P5, PT, R3.reuse, R231, PT ;  /* 0x000000e70300720c */ /* 0x040fe40003fa6270 */
[----:B------:R-:W-:-:S02]  /*6880*/  ISETP.GE.AND P1, PT, R3, R230, PT ;  /* 0x000000e60300720c */ /* 0x000fc40003f26270 */
[C---:B------:R-:W-:Y:S02]  /*6890*/  ISETP.GE.AND P6, PT, R2.reuse, R231, PT ;  /* 0x000000e70200720c */ /* 0x040fe40003fc6270 */
[CC--:B------:R-:W-:Y:S02]  /*68a0*/  ISETP.LT.OR P5, PT, R3.reuse, R227.reuse, P5 ;  /* 0x000000e30300720c */ /* 0x0c0fe40002fa1670 */
[----:B------:R-:W-:Y:S02]  /*68b0*/  ISETP.LT.OR P1, PT, R3, R226, P1 ;  /* 0x000000e20300720c */ /* 0x000fe40000f21670 */
[----:B------:R-:W-:Y:S02]  /*68c0*/  ISETP.LT.OR P6, PT, R2, R227, P6 ;  /* 0x000000e30200720c */ /* 0x000fe400037c1670 */
[----:B------:R-:W-:Y:S02]  /*68d0*/  FSEL R22, R143, -INF , !P0 ;  /* 0xff8000008f167808 */ /* 0x000fe40004000000 */
[----:B------:R-:W-:-:S02]  /*68e0*/  FSEL R180, R180, -INF , !P5 ;  /* 0xff800000b4b47808 */ /* 0x000fc40006800000 */
[----:B------:R-:W-:Y:S02]  /*68f0*/  FSEL R184, R182, -INF , !P1 ;  /* 0xff800000b6b87808 */ /* 0x000fe40004800000 */
[----:B------:R-:W-:Y:S02]  /*6900*/  FSEL R181, R181, -INF , !P6 ;  /* 0xff800000b5b57808 */ /* 0x000fe40007000000 */
[-C--:B------:R-:W-:Y:S02]  /*6910*/  ISETP.GE.AND P0, PT, R3, R229.reuse, PT ;  /* 0x000000e50300720c */ /* 0x080fe40003f06270 */
[C---:B------:R-:W-:Y:S02]  /*6920*/  ISETP.GE.AND P5, PT, R2.reuse, R230, PT ;  /* 0x000000e60200720c */ /* 0x040fe40003fa6270 */
[C---:B------:R-:W-:Y:S02]  /*6930*/  ISETP.GE.AND P1, PT, R2.reuse, R229, PT ;  /* 0x000000e50200720c */ /* 0x040fe40003f26270 */
[----:B------:R-:W-:-:S02]  /*6940*/  ISETP.GE.AND P6, PT, R2, R228, PT ;  /* 0x000000e40200720c */ /* 0x000fc40003fc6270 */
[-C--:B------:R-:W-:Y:S02]  /*6950*/  ISETP.LT.OR P0, PT, R3, R225.reuse, P0 ;  /* 0x000000e10300720c */ /* 0x080fe40000701670 */
[C---:B------:R-:W-:Y:S02]  /*6960*/  ISETP.LT.OR P5, PT, R2.reuse, R226, P5 ;  /* 0x000000e20200720c */ /* 0x040fe40002fa1670 */
[C---:B------:R-:W-:Y:S02]  /*6970*/  ISETP.LT.OR P1, PT, R2.reuse, R225, P1 ;  /* 0x000000e10200720c */ /* 0x040fe40000f21670 */
[----:B------:R-:W-:Y:S02]  /*6980*/  ISETP.LT.OR P6, PT, R2, R224, P6 ;  /* 0x000000e00200720c */ /* 0x000fe400037c1670 */
[----:B------:R-:W-:Y:S02]  /*6990*/  IADD3 R2, R0, 0x18, RZ ;  /* 0x0000001800027810 */ /* 0x000fe40007ffe0ff */
[----:B------:R-:W-:-:S02]  /*69a0*/  FSEL R182, R32, -INF , !P0 ;  /* 0xff80000020b67808 */ /* 0x000fc40004000000 */
[----:B------:R-:W-:Y:S02]  /*69b0*/  ISETP.GE.AND P0, PT, R2, R231, PT ;  /* 0x000000e70200720c */ /* 0x000fe40003f06270 */
[----:B------:R-:W-:Y:S02]  /*69c0*/  IADD3 R0, R0, 0x19, RZ ;  /* 0x0000001900007810 */ /* 0x000fe40007ffe0ff */
[----:B------:R-:W-:Y:S02]  /*69d0*/  ISETP.LT.OR P0, PT, R2, R227, P0 ;  /* 0x000000e30200720c */ /* 0x000fe40000701670 */
[----:B------:R-:W-:Y:S02]  /*69e0*/  FSEL R20, R178, -INF , !P4 ;  /* 0xff800000b2147808 */ /* 0x000fe40006000000 */
        /* <DEDUP_REMOVED lines=45> */
[----:B------:R-:W-:Y:S02]  /*6cc0*/  IADD3 R2, P5, R0, UR10, RZ ;  /* 0x0000000a00027c10 */ /* 0x000fe4000ffbe0ff */
[----:B---3--:R-:W-:Y:S02]  /*6cd0*/  LEA.HI.X R3, R4, R249, R3, 0x5, P1 ;  /* 0x000000f904037211 */ /* 0x008fe400008f2c03 */
[C---:B------:R-:W-:Y:S02]  /*6ce0*/  @!P3 LEA R8, P6, R0.reuse, c[0x0][0x168], 0x1 ;  /* 0x00005a000008ba11 */ /* 0x040fe400078c08ff */
[----:B------:R-:W-:Y:S02]  /*6cf0*/  @!P2 LEA R4, P1, R0, c[0x0][0x168], 0x1 ;  /* 0x00005a000004aa11 */ /* 0x000fe400078208ff */
[----:B------:R-:W-:Y:S02]  /*6d00*/  @!P3 LEA R6, P4, R2, c[0x0][0x168], 0x1 ;  /* 0x00005a000206ba11 */ /* 0x000fe400078808ff */
[----:B------:R-:W-:-:S02]  /*6d10*/  IADD3.X R10, R3, UR9, RZ, P5, !PT ;  /* 0x00000009030a7c10 */ /* 0x000fc4000affe4ff */
        /* <DEDUP_REMOVED lines=25> */
.L_x_1126:
[----:B------:R-:W-:Y:S05]  /*6eb0*/  BSYNC B0 ;  /* 0x0000000000007941 */ /* 0x000fea0003800000 */
.L_x_1125:
[----:B------:R-:W0:Y:S02]  /*6ec0*/  LDGDEPBAR ;  /* 0x00000000000079af */ /* 0x000e240000000000 */
.L_x_1124:
[----:B------:R-:W-:Y:S01]  /*6ed0*/  FMNMX.FTZ R0, R136, R16, !PT ;  /* 0x0000001088007209 */ /* 0x000fe20007810000 */
[----:B------:R-:W-:Y:S01]  /*6ee0*/  LDSM.16.MT88.4 R140, [R211+0xa000] ;  /* 0x00a00000d38c783b */ /* 0x000fe20000004200 */
[----:B------:R-:W-:Y:S02]  /*6ef0*/  FMNMX.FTZ R2, R135, R19, !PT ;  /* 0x0000001387027209 */ /* 0x000fe40007810000 */
[----:B------:R-:W-:Y:S01]  /*6f00*/  FMNMX.FTZ R0, R23, R0, !PT ;  /* 0x0000000017007209 */ /* 0x000fe20007810000 */
[----:B------:R-:W-:Y:S01]  /*6f10*/  LDSM.16.MT88.4 R32, [R211+0xb000] ;  /* 0x00b00000d320783b */ /* 0x000fe20000004200 */
        /* <DEDUP_REMOVED lines=14> */
[----:B-1----:R-:W1:Y:S01]  /*7000*/  SHFL.BFLY PT, R5, R0, 0x2, 0x1f ;  /* 0x0c401f0000057f89 */ /* 0x002e6200000e0000 */
[----:B------:R-:W-:-:S02]  /*7010*/  FMNMX.FTZ R4, R27, R2, !PT ;  /* 0x000000021b047209 */ /* 0x000fc40007810000 */
        /* <DEDUP_REMOVED lines=14> */
[----:B------:R-:W-:Y:S04]  /*7100*/  SHFL.BFLY PT, R9, R5, 0x2, 0x1f ;  /* 0x0c401f0005097f89 */ /* 0x000fe800000e0000 */
[----:B------:R-:W2:Y:S01]  /*7110*/  SHFL.BFLY PT, R8, R2, 0x1, 0x1f ;  /* 0x0c201f0002087f89 */ /* 0x000ea200000e0000 */
[----:B-1----:R-:W-:Y:S02]  /*7120*/  FMNMX.FTZ R239, R0, R7, !PT ;  /* 0x0000000700ef7209 */ /* 0x002fe40007810000 */
[----:B------:R-:W-:Y:S02]  /*7130*/  FMNMX.FTZ R0, R188, R3, !PT ;  /* 0x00000003bc007209 */ /* 0x000fe40007810000 */
[C---:B------:R-:W-:Y:S01]  /*7140*/  FSETP.NEU.FTZ.AND P6, PT, R239.reuse, -INF , PT ;  /* 0xff800000ef00780b */ /* 0x040fe20003fdd000 */
[----:B------:R-:W-:Y:S01]  /*7150*/  FMUL.FTZ R3, R239, c[0x0][0x23c] ;  /* 0x00008f00ef037a20 */ /* 0x000fe20000410000 */
[----:B------:R-:W-:-:S04]  /*7160*/  FMNMX.FTZ R0, R189, R0, !PT ;  /* 0x00000000bd007209 */ /* 0x000fc80007810000 */
[----:B------:R-:W-:Y:S02]  /*7170*/  FMNMX.FTZ R0, R191, R0, !PT ;  /* 0x00000000bf007209 */ /* 0x000fe40007810000 */
[----:B--2---:R-:W-:Y:S02]  /*7180*/  FMNMX.FTZ R238, R2, R8, !PT ;  /* 0x0000000802ee7209 */ /* 0x004fe40007810000 */
[----:B------:R-:W-:Y:S02]  /*7190*/  FMNMX.FTZ R4, R190, R0, !PT ;  /* 0x00000000be047209 */ /* 0x000fe40007810000 */
[----:B------:R-:W-:Y:S01]  /*71a0*/  FMNMX.FTZ R0, R5, R9, !PT ;  /* 0x0000000905007209 */ /* 0x000fe20007810000 */
[C---:B------:R-:W-:Y:S01]  /*71b0*/  FMUL.FTZ R2, R238.reuse, c[0x0][0x23c] ;  /* 0x00008f00ee027a20 */ /* 0x040fe20000410000 */
[----:B------:R-:W-:Y:S01]  /*71c0*/  FSETP.NEU.FTZ.AND P5, PT, R238, -INF , PT ;  /* 0xff800000ee00780b */ /* 0x000fe20003fbd000 */
[----:B------:R-:W1:Y:S01]  /*71d0*/  SHFL.BFLY PT, R6, R4, 0x2, 0x1f ;  /* 0x0c401f0004067f89 */ /* 0x000e6200000e0000 */
[----:B------:R-:W-:-:S02]  /*71e0*/  FSEL R3, R3, RZ, P6 ;  /* 0x000000ff03037208 */ /* 0x000fc40003000000 */
[----:B------:R-:W-:Y:S01]  /*71f0*/  FSEL R2, R2, RZ, P5 ;  /* 0x000000ff02027208 */ /* 0x000fe20002800000 */
[----:B------:R-:W2:Y:S02]  /*7200*/  SHFL.BFLY PT, R7, R0, 0x1, 0x1f ;  /* 0x0c201f0000077f89 */ /* 0x000ea400000e0000 */
[--C-:B------:R-:W-:Y:S02]  /*7210*/  FFMA.FTZ R23, R23, c[0x0][0x23c], -R3.reuse ;  /* 0x00008f0017177a23 */ /* 0x100fe40000010803 */
[--C-:B------:R-:W-:Y:S02]  /*7220*/  FFMA.FTZ R20, R20, c[0x0][0x23c], -R2.reuse ;  /* 0x00008f0014147a23 */ /* 0x100fe40000010802 */
[----:B------:R-:W-:Y:S01]  /*7230*/  FFMA.FTZ R21, R21, c[0x0][0x23c], -R2 ;  /* 0x00008f0015157a23 */ /* 0x000fe20000010802 */
[----:B------:R-:W-:Y:S01]  /*7240*/  MUFU.EX2 R249, R23 ;  /* 0x0000001700f97308 */ /* 0x000fe20000000800 */
[--C-:B------:R-:W-:Y:S02]  /*7250*/  FFMA.FTZ R16, R16, c[0x0][0x23c], -R3.reuse ;  /* 0x00008f0010107a23 */ /* 0x100fe40000010803 */
[----:B------:R-:W-:-:S02]  /*7260*/  FFMA.FTZ R18, R18, c[0x0][0x23c], -R3 ;  /* 0x00008f0012127a23 */ /* 0x000fc40000010803 */
[--C-:B------:R-:W-:Y:S02]  /*7270*/  FFMA.FTZ R19, R19, c[0x0][0x23c], -R2.reuse ;  /* 0x00008f0013137a23 */ /* 0x100fe40000010802 */
[----:B------:R-:W-:Y:S01]  /*7280*/  FFMA.FTZ R17, R17, c[0x0][0x23c], -R3 ;  /* 0x00008f0011117a23 */ /* 0x000fe20000010803 */
[----:B------:R-:W-:Y:S01]  /*7290*/  MUFU.EX2 R246, R20 ;  /* 0x0000001400f67308 */ /* 0x000fe20000000800 */
[----:B------:R-:W-:Y:S01]  /*72a0*/  FFMA.FTZ R25, R25, c[0x0][0x23c], -R2 ;  /* 0x00008f0019197a23 */ /* 0x000fe20000010802 */
[----:B-1----:R-:W-:-:S06]  /*72b0*/  FMNMX.FTZ R4, R4, R6, !PT ;  /* 0x0000000604047209 */ /* 0x002fcc0007810000 */
[----:B------:R-:W1:Y:S01]  /*72c0*/  MUFU.EX2 R247, R21 ;  /* 0x0000001500f77308 */ /* 0x000e620000000800 */
[----:B--2---:R-:W-:Y:S01]  /*72d0*/  FMNMX.FTZ R237, R0, R7, !PT ;  /* 0x0000000700ed7209 */ /* 0x004fe20007810000 */
[----:B------:R-:W2:Y:S03]  /*72e0*/  SHFL.BFLY PT, R5, R4, 0x1, 0x1f ;  /* 0x0c201f0004057f89 */ /* 0x000ea600000e0000 */
[C---:B------:R-:W-:Y:S01]  /*72f0*/  FSETP.NEU.FTZ.AND P4, PT, R237.reuse, -INF , PT ;  /* 0xff800000ed00780b */ /* 0x040fe20003f9d000 */
[----:B------:R-:W-:Y:S02]  /*7300*/  FMUL.FTZ R0, R237, c[0x0][0x23c] ;  /* 0x00008f00ed007a20 */ /* 0x000fe40000410000 */
[----:B------:R-:W3:Y:S03]  /*7310*/  MUFU.EX2 R250, R16 ;  /* 0x0000001000fa7308 */ /* 0x000ee60000000800 */
[----:B------:R-:W-:-:S05]  /*7320*/  FSEL R0, R0, RZ, P4 ;  /* 0x000000ff00007208 */ /* 0x000fca0002000000 */
[--C-:B------:R-:W-:Y:S01]  /*7330*/  FFMA.FTZ R24, R24, c[0x0][0x23c], -R0.reuse ;  /* 0x00008f0018187a23 */ /* 0x100fe20000010800 */
[----:B------:R4:W-:Y:S01]  /*7340*/  MUFU.EX2 R248, R18 ;  /* 0x0000001200f87308 */ /* 0x0009e20000000800 */
[--C-:B------:R-:W-:Y:S01]  /*7350*/  FFMA.FTZ R31, R31, c[0x0][0x23c], -R0.reuse ;  /* 0x00008f001f1f7a23 */ /* 0x100fe20000010800 */
[----:B-1----:R-:W-:Y:S01]  /*7360*/  F2FP.BF16.PACK_AB R11, R247, R246 ;  /* 0x000000f6f70b723e */ /* 0x002fe200000010ff */
[--C-:B------:R-:W-:Y:S02]  /*7370*/  FFMA.FTZ R27, R27, c[0x0][0x23c], -R0.reuse ;  /* 0x00008f001b1b7a23 */ /* 0x100fe40000010800 */
[----:B------:R-:W-:Y:S01]  /*7380*/  FFMA.FTZ R30, R30, c[0x0][0x23c], -R0 ;  /* 0x00008f001e1e7a23 */ /* 0x000fe20000010800 */
[----:B---3--:R-:W-:Y:S02]  /*7390*/  F2FP.BF16.PACK_AB R8, R249, R250 ;  /* 0x000000faf908723e */ /* 0x008fe400000010ff */
[----:B------:R1:W-:Y:S01]  /*73a0*/  MUFU.EX2 R245, R19 ;  /* 0x0000001300f57308 */ /* 0x0003e20000000800 */
[----:B--2---:R-:W-:-:S02]  /*73b0*/  FMNMX.FTZ R236, R4, R5, !PT ;  /* 0x0000000504ec7209 */ /* 0x004fc40007810000 */
[----:B------:R-:W-:Y:S02]  /*73c0*/  FSEL R4, R239, RZ, P6 ;  /* 0x000000ffef047208 */ /* 0x000fe40003000000 */
[C---:B------:R-:W-:Y:S01]  /*73d0*/  FSETP.NEU.FTZ.AND P1, PT, R236.reuse, -INF , PT ;  /* 0xff800000ec00780b */ /* 0x040fe20003f3d000 */
[----:B------:R-:W-:Y:S02]  /*73e0*/  FMUL.FTZ R12, R236, c[0x0][0x23c] ;  /* 0x00008f00ec0c7a20 */ /* 0x000fe40000410000 */
[----:B------:R-:W-:Y:S01]  /*73f0*/  FADD.FTZ R5, R136, -R4 ;  /* 0x8000000488057221 */ /* 0x000fe20000010000 */
[----:B------:R-:W-:Y:S01]  /*7400*/  FSEL R4, R238, RZ, P5 ;  /* 0x000000ffee047208 */ /* 0x000fe20002800000 */
[----:B------:R-:W2:Y:S01]  /*7410*/  MUFU.EX2 R251, R17 ;  /* 0x0000001100fb7308 */ /* 0x000ea20000000800 */
[----:B------:R-:W-:Y:S01]  /*7420*/  FSEL R12, R12, RZ, P1 ;  /* 0x000000ff0c0c7208 */ /* 0x000fe20000800000 */
[----:B------:R-:W-:Y:S01]  /*7430*/  FMUL.FTZ R5, R5, c[0x0][0x23c] ;  /* 0x00008f0005057a20 */ /* 0x000fe20000410000 */
[----:B----4-:R-:W-:Y:S01]  /*7440*/  MOV R18, R240 ;  /* 0x000000f000127202 */ /* 0x010fe20000000f00 */
[----:B------:R-:W-:-:S02]  /*7450*/  FADD.FTZ R4, R135, -R4 ;  /* 0x8000000487047221 */ /* 0x000fc40000010000 */
[--C-:B------:R-:W-:Y:S01]  /*7460*/  FFMA.FTZ R6, R22, c[0x0][0x23c], -R12.reuse ;  /* 0x00008f0016067a23 */ /* 0x100fe2000001080c */
[----:B-1----:R-:W-:Y:S01]  /*7470*/  MOV R19, R243 ;  /* 0x000000f300137202 */ /* 0x002fe20000000f00 */
[----:B------:R-:W-:Y:S01]  /*7480*/  FMUL.FTZ R15, R4, c[0x0][0x23c] ;  /* 0x00008f00040f7a20 */ /* 0x000fe20000410000 */
[----:B------:R-:W-:Y:S01]  /*7490*/  FSEL R4, R236, RZ, P1 ;  /* 0x000000ffec047208 */ /* 0x000fe20000800000 */
[----:B------:R-:W1:Y:S01]  /*74a0*/  LDSM.16.MT88.4 R20, [R209+0xa000] ;  /* 0x00a00000d114783b */ /* 0x000e620000004200 */
[----:B------:R3:W-:Y:S01]  /*74b0*/  MUFU.EX2 R234, R6 ;  /* 0x0000000600ea7308 */ /* 0x0007e20000000800 */
[----:B------:R-:W-:Y:S02]  /*74c0*/  FFMA.FTZ R26, R26, c[0x0][0x23c], -R12 ;  /* 0x00008f001a1a7a23 */ /* 0x000fe4000001080c */
[----:B------:R-:W-:Y:S02]  /*74d0*/  FADD.FTZ R4, R137, -R4 ;  /* 0x8000000489047221 */ /* 0x000fe40000010000 */
[----:B------:R-:W-:Y:S01]  /*74e0*/  LDSM.16.MT88.4 R136, [R214+0xa000] ;  /* 0x00a00000d688783b */ /* 0x000fe20000004200 */
[--C-:B------:R-:W-:Y:S01]  /*74f0*/  FFMA.FTZ R29, R29, c[0x0][0x23c], -R12.reuse ;  /* 0x00008f001d1d7a23 */ /* 0x100fe2000001080c */
[----:B--2---:R-:W-:Y:S01]  /*7500*/  F2FP.BF16.PACK_AB R10, R251, R248 ;  /* 0x000000f8fb0a723e */ /* 0x004fe200000010ff */
[----:B------:R2:W4:Y:S01]  /*7510*/  MUFU.EX2 R16, R5 ;  /* 0x0000000500107308 */ /* 0x0005220000000800 */
[----:B------:R-:W-:Y:S01]  /*7520*/  FFMA.FTZ R28, R28, c[0x0][0x23c], -R12 ;  /* 0x00008f001c1c7a23 */ /* 0x000fe2000001080c */
[----:B------:R-:W-:Y:S01]  /*7530*/  MOV R17, R132 ;  /* 0x0000008400117202 */ /* 0x000fe20000000f00 */
[----:B------:R-:W-:Y:S01]  /*7540*/  FMUL.FTZ R4, R4, c[0x0][0x23c] ;  /* 0x00008f0004047a20 */ /* 0x000fe20000410000 */
[----:B---3--:R-:W-:-:S04]  /*7550*/  FSEL R6, R237, RZ, P4 ;  /* 0x000000ffed067208 */ /* 0x008fc80002000000 */
[----:B------:R-:W3:Y:S01]  /*7560*/  MUFU.EX2 R244, R25 ;  /* 0x0000001900f47308 */ /* 0x000ee20000000800 */
[----:B--2---:R-:W-:-:S07]  /*7570*/  FADD.FTZ R5, R134, -R6 ;  /* 0x8000000686057221 */ /* 0x004fce0000010000 */
[----:B------:R-:W-:Y:S01]  /*7580*/  MUFU.EX2 R241, R24 ;  /* 0x0000001800f17308 */ /* 0x000fe20000000800 */
[-C--:B----4-:R-:W-:Y:S02]  /*7590*/  FMUL.FTZ R144, R144, R16.reuse ;  /* 0x0000001090907220 */ /* 0x090fe40000410000 */
[----:B------:R-:W-:Y:S02]  /*75a0*/  FMUL.FTZ R5, R5, c[0x0][0x23c] ;  /* 0x00008f0005057a20 */ /* 0x000fe40000410000 */
[-C--:B------:R-:W-:Y:S02]  /*75b0*/  FMUL.FTZ R145, R145, R16.reuse ;  /* 0x0000001091917220 */ /* 0x080fe40000410000 */
[-C--:B------:R-:W-:Y:S01]  /*75c0*/  FMUL.FTZ R116, R116, R16.reuse ;  /* 0x0000001074747220 */ /* 0x080fe20000410000 */
[----:B------:R-:W-:Y:S01]  /*75d0*/  MUFU.EX2 R240, R31 ;  /* 0x0000001f00f07308 */ /* 0x000fe20000000800 */
[----:B---3--:R-:W-:Y:S01]  /*75e0*/  F2FP.BF16.PACK_AB R9, R244, R245 ;  /* 0x000000f5f409723e */ /* 0x008fe200000010ff */
[----:B------:R-:W-:-:S02]  /*75f0*/  FMUL.FTZ R117, R117, R16 ;  /* 0x0000001075757220 */ /* 0x000fc40000410000 */
[-C--:B------:R-:W-:Y:S02]  /*7600*/  FMUL.FTZ R128, R128, R16.reuse ;  /* 0x0000001080807220 */ /* 0x080fe40000410000 */
[-C--:B------:R-:W-:Y:S02]  /*7610*/  FMUL.FTZ R129, R129, R16.reuse ;  /* 0x0000001081817220 */ /* 0x080fe40000410000 */
[----:B------:R-:W-:Y:S01]  /*7620*/  MUFU.EX2 R242, R27 ;  /* 0x0000001b00f27308 */ /* 0x000fe20000000800 */
[-C--:B------:R-:W-:Y:S02]  /*7630*/  FMUL.FTZ R156, R156, R16.reuse ;  /* 0x000000109c9c7220 */ /* 0x080fe40000410000 */
[-C--:B------:R-:W-:Y:S02]  /*7640*/  FMUL.FTZ R157, R157, R16.reuse ;  /* 0x000000109d9d7220 */ /* 0x080fe40000410000 */
[-C--:B------:R-:W-:Y:S02]  /*7650*/  FMUL.FTZ R160, R160, R16.reuse ;  /* 0x00000010a0a07220 */ /* 0x080fe40000410000 */
[-C--:B------:R-:W-:Y:S01]  /*7660*/  FMUL.FTZ R161, R161, R16.reuse ;  /* 0x00000010a1a17220 */ /* 0x080fe20000410000 */
[----:B------:R-:W2:Y:S01]  /*7670*/  MUFU.EX2 R243, R30 ;  /* 0x0000001e00f37308 */ /* 0x000ea20000000800 */
[----:B------:R-:W-:-:S02]  /*7680*/  FMUL.FTZ R36, R36, R16 ;  /* 0x0000001024247220 */ /* 0x000fc40000410000 */
[-C--:B------:R-:W-:Y:S02]  /*7690*/  FMUL.FTZ R37, R37, R16.reuse ;  /* 0x0000001025257220 */ /* 0x080fe40000410000 */
[-C--:B------:R-:W-:Y:S02]  /*76a0*/  FMUL.FTZ R52, R52, R16.reuse ;  /* 0x0000001034347220 */ /* 0x080fe40000410000 */
[-C--:B------:R-:W-:Y:S01]  /*76b0*/  FMUL.FTZ R53, R53, R16.reuse ;  /* 0x0000001035357220 */ /* 0x080fe20000410000 */
[----:B------:R3:W-:Y:S01]  /*76c0*/  MUFU.EX2 R232, R26 ;  /* 0x0000001a00e87308 */ /* 0x0007e20000000800 */
[-C--:B------:R-:W-:Y:S02]  /*76d0*/  FMUL.FTZ R68, R68, R16.reuse ;  /* 0x0000001044447220 */ /* 0x080fe40000410000 */
[-C--:B------:R-:W-:Y:S02]  /*76e0*/  FMUL.FTZ R69, R69, R16.reuse ;  /* 0x0000001045457220 */ /* 0x080fe40000410000 */
[----:B------:R-:W-:-:S02]  /*76f0*/  FMUL.FTZ R84, R84, R16 ;  /* 0x0000001054547220 */ /* 0x000fc40000410000 */
[----:B------:R-:W-:Y:S01]  /*7700*/  FMUL.FTZ R85, R85, R16 ;  /* 0x0000001055557220 */ /* 0x000fe20000410000 */
[----:B------:R-:W-:Y:S01]  /*7710*/  MUFU.EX2 R233, R29 ;  /* 0x0000001d00e97308 */ /* 0x000fe20000000800 */
[----:B--2---:R-:W-:Y:S01]  /*7720*/  F2FP.BF16.PACK_AB R6, R243, R242 ;  /* 0x000000f2f306723e */ /* 0x004fe200000010ff */
[-C--:B------:R-:W-:Y:S02]  /*7730*/  FMUL.FTZ R172, R172, R16.reuse ;  /* 0x00000010acac7220 */ /* 0x080fe40000410000 */
[-C--:B------:R-:W-:Y:S02]  /*7740*/  FMUL.FTZ R173, R173, R16.reuse ;  /* 0x00000010adad7220 */ /* 0x080fe40000410000 */
[-C--:B------:R-:W-:Y:S02]  /*7750*/  FMUL.FTZ R48, R48, R16.reuse ;  /* 0x0000001030307220 */ /* 0x080fe40000410000 */
[----:B------:R-:W2:Y:S01]  /*7760*/  MUFU.EX2 R235, R28 ;  /* 0x0000001c00eb7308 */ /* 0x000ea20000000800 */
[----:B---3--:R-:W3:Y:S01]  /*7770*/  LDSM.16.MT88.4 R24, [R213+0xb000] ;  /* 0x00b00000d518783b */ /* 0x008ee20000004200 */
[----:B------:R-:W-:-:S02]  /*7780*/  FMUL.FTZ R49, R49, R16 ;  /* 0x0000001031317220 */ /* 0x000fc40000410000 */
[-C--:B------:R-:W-:Y:S02]  /*7790*/  FMUL.FTZ R64, R64, R16.reuse ;  /* 0x0000001040407220 */ /* 0x080fe40000410000 */
[-C--:B------:R-:W-:Y:S02]  /*77a0*/  FMUL.FTZ R65, R65, R16.reuse ;  /* 0x0000001041417220 */ /* 0x080fe40000410000 */
[----:B------:R-:W4:Y:S01]  /*77b0*/  MUFU.EX2 R15, R15 ;  /* 0x0000000f000f7308 */ /* 0x000f220000000800 */
[-C--:B------:R-:W-:Y:S02]  /*77c0*/  FMUL.FTZ R80, R80, R16.reuse ;  /* 0x0000001050507220 */ /* 0x080fe40000410000 */
[-C--:B------:R-:W-:Y:S02]  /*77d0*/  FMUL.FTZ R81, R81, R16.reuse ;  /* 0x0000001051517220 */ /* 0x080fe40000410000 */
[-C--:B------:R-:W-:Y:S02]  /*77e0*/  FMUL.FTZ R96, R96, R16.reuse ;  /* 0x0000001060607220 */ /* 0x080fe40000410000 */
[-C--:B------:R-:W-:Y:S01]  /*77f0*/  FMUL.FTZ R97, R97, R16.reuse ;  /* 0x0000001061617220 */ /* 0x080fe20000410000 */
[----:B------:R5:W1:Y:S01]  /*7800*/  MUFU.EX2 R14, R5 ;  /* 0x00000005000e7308 */ /* 0x000a620000000800 */
[----:B--2---:R-:W-:Y:S01]  /*7810*/  F2FP.BF16.PACK_AB R7, R234, R235 ;  /* 0x000000ebea07723e */ /* 0x004fe200000010ff */
[----:B------:R-:W-:Y:S01]  /*7820*/  LDSM.16.MT88.4 R28, [R209+0xb000] ;  /* 0x00b00000d11c783b */ /* 0x000fe20000004200 */
[----:B------:R-:W-:-:S02]  /*7830*/  FMUL.FTZ R100, R100, R16 ;  /* 0x0000001064647220 */ /* 0x000fc40000410000 */
[-C--:B------:R-:W-:Y:S02]  /*7840*/  FMUL.FTZ R101, R101, R16.reuse ;  /* 0x0000001065657220 */ /* 0x080fe40000410000 */
[----:B------:R-:W-:Y:S01]  /*7850*/  FMUL.FTZ R112, R112, R16 ;  /* 0x0000001070707220 */ /* 0x000fe20000410000 */
[----:B------:R2:W2:Y:S01]  /*7860*/  MUFU.EX2 R13, R4 ;  /* 0x00000004000d7308 */ /* 0x0004a20000000800 */
[-C--:B----4-:R-:W-:Y:S02]  /*7870*/  FMUL.FTZ R146, R146, R15.reuse ;  /* 0x0000000f92927220 */ /* 0x090fe40000410000 */
        /* <DEDUP_REMOVED lines=11> */
[----:B---3--:R-:W-:Y:S01]  /*7930*/  HMMA.16816.F32.BF16 R116, R8, R24, R116 ;  /* 0x000000180874723c */ /* 0x008fe20000041874 */
        /* <DEDUP_REMOVED lines=8> */
[----:B------:R-:W-:Y:S01]  /*79c0*/  MOV R21, R133 ;  /* 0x0000008500157202 */ /* 0x000fe20000000f00 */
[----:B------:R-:W-:Y:S01]  /*79d0*/  HMMA.16816.F32.BF16 R200, R4, R136, R40 ;  /* 0x0000008804c8723c */ /* 0x000fe20000041828 */
[----:B------:R-:W1:Y:S01]  /*79e0*/  LDSM.16.MT88.4 R132, [R213+0xa000] ;  /* 0x00a00000d584783b */ /* 0x000e620000004200 */
[----:B------:R-:W-:-:S02]  /*79f0*/  FMUL.FTZ R164, R164, R14 ;  /* 0x0000000ea4a47220 */ /* 0x000fc40000410000 */
[-C--:B------:R-:W-:Y:S01]  /*7a00*/  FMUL.FTZ R165, R165, R14.reuse ;  /* 0x0000000ea5a57220 */ /* 0x080fe20000410000 */
[----:B------:R-:W2:Y:S01]  /*7a10*/  LDSM.16.MT88.4 R40, [R214+0xb000] ;  /* 0x00b00000d628783b */ /* 0x000ea20000004200 */
        /* <DEDUP_REMOVED lines=16> */
[----:B------:R-:W-:Y:S01]  /*7b20*/  FMUL.FTZ R59, R59, R13 ;  /* 0x0000000d3b3b7220 */ /* 0x000fe20000410000 */
[----:B------:R-:W-:Y:S01]  /*7b30*/  HMMA.16816.F32.BF16 R44, R4, R138, R44 ;  /* 0x0000008a042c723c */ /* 0x000fe2000004182c */
[-C--:B------:R-:W-:Y:S02]  /*7b40*/  FMUL.FTZ R60, R60, R14.reuse ;  /* 0x0000000e3c3c7220 */ /* 0x080fe40000410000 */
[-C--:B------:R-:W-:Y:S02]  /*7b50*/  FMUL.FTZ R61, R61, R14.reuse ;  /* 0x0000000e3d3d7220 */ /* 0x080fe40000410000 */
[----:B------:R-:W-:-:S02]  /*7b60*/  FMUL.FTZ R72, R72, R14 ;  /* 0x0000000e48487220 */ /* 0x000fc40000410000 */
[-C--:B------:R-:W-:Y:S01]  /*7b70*/  FMUL.FTZ R62, R62, R13.reuse ;  /* 0x0000000d3e3e7220 */ /* 0x080fe20000410000 */
        /* <DEDUP_REMOVED lines=9> */
[-C--:B------:R-:W-:Y:S02]  /*7c10*/  FMUL.FTZ R79, R79, R13.reuse ;  /* 0x0000000d4f4f7220 */ /* 0x080fe40000410000 */
[-C--:B------:R-:W-:Y:S01]  /*7c20*/  FMUL.FTZ R88, R88, R14.reuse ;  /* 0x0000000e58587220 */ /* 0x080fe20000410000 */
[----:B------:R-:W-:Y:S01]  /*7c30*/  HMMA.16816.F32.BF16 R72, R4, R28, R72 ;  /* 0x0000001c0448723c */ /* 0x000fe20000041848 */
[----:B------:R-:W-:Y:S02]  /*7c40*/  FMUL.FTZ R89, R89, R14 ;  /* 0x0000000e59597220 */ /* 0x000fe40000410000 */
        /* <DEDUP_REMOVED lines=18> */
[C---:B--2---:R-:W-:Y:S01]  /*7d70*/  HMMA.16816.F32.BF16 R104, R4.reuse, R40, R104 ;  /* 0x000000280468723c */ /* 0x044fe20000041868 */
        /* <DEDUP_REMOVED lines=14> */
[-C--:B------:R-:W-:Y:S01]  /*7e60*/  HMMA.16816.F32.BF16 R196, R4, R26.reuse, R124 ;  /* 0x0000001a04c4723c */ /* 0x080fe2000004187c */
[-C--:B------:R-:W-:Y:S02]  /*7e70*/  FMUL.FTZ R163, R163, R15.reuse ;  /* 0x0000000fa3a37220 */ /* 0x080fe40000410000 */
[-C--:B------:R-:W-:Y:S02]  /*7e80*/  FMUL.FTZ R38, R38, R15.reuse ;  /* 0x0000000f26267220 */ /* 0x080fe40000410000 */
[-C--:B------:R-:W-:Y:S02]  /*7e90*/  FMUL.FTZ R39, R39, R15.reuse ;  /* 0x0000000f27277220 */ /* 0x080fe40000410000 */
[----:B------:R-:W-:Y:S01]  /*7ea0*/  FFMA.FTZ R4, R180, c[0x0][0x23c], -R3 ;  /* 0x00008f00b4047a23 */ /* 0x000fe20000010803 */
[----:B------:R-:W-:Y:S01]  /*7eb0*/  HMMA.16816.F32.BF16 R24, R8, R26, R128 ;  /* 0x0000001a0818723c */ /* 0x000fe20000041880 */
[----:B------:R-:W-:-:S02]  /*7ec0*/  FMUL.FTZ R54, R54, R15 ;  /* 0x0000000f36367220 */ /* 0x000fc40000410000 */
[----:B------:R1:W-:Y:S01]  /*7ed0*/  MUFU.EX2 R205, R4 ;  /* 0x0000000400cd7308 */ /* 0x0003e20000000800 */
[-C--:B------:R-:W-:Y:S02]  /*7ee0*/  FMUL.FTZ R55, R55, R15.reuse ;  /* 0x0000000f37377220 */ /* 0x080fe40000410000 */
[-C--:B------:R-:W-:Y:S02]  /*7ef0*/  FMUL.FTZ R70, R70, R15.reuse ;  /* 0x0000000f46467220 */ /* 0x080fe40000410000 */
[-C--:B------:R-:W-:Y:S01]  /*7f00*/  FMUL.FTZ R71, R71, R15.reuse ;  /* 0x0000000f47477220 */ /* 0x080fe20000410000 */
[----:B------:R-:W-:Y:S01]  /*7f10*/  HMMA.16816.F32.BF16 R192, R8, R22, R156 ;  /* 0x0000001608c0723c */ /* 0x000fe2000004189c */
[-C--:B------:R-:W-:Y:S01]  /*7f20*/  FMUL.FTZ R86, R86, R15.reuse ;  /* 0x0000000f56567220 */ /* 0x080fe20000410000 */
[----:B------:R-:W-:Y:S01]  /*7f30*/  LDSM.16.MT88.4 R156, [R209+0xa800] ;  /* 0x00a80000d19c783b */ /* 0x000fe20000004200 */
[-C--:B------:R-:W-:Y:S02]  /*7f40*/  FMUL.FTZ R87, R87, R15.reuse ;  /* 0x0000000f57577220 */ /* 0x080fe40000410000 */
[----:B------:R-:W-:-:S02]  /*7f50*/  FMUL.FTZ R174, R174, R15 ;  /* 0x0000000faeae7220 */ /* 0x000fc40000410000 */
[-C--:B------:R-:W-:Y:S01]  /*7f60*/  FMUL.FTZ R175, R175, R15.reuse ;  /* 0x0000000fafaf7220 */ /* 0x080fe20000410000 */
[C---:B------:R-:W-:Y:S01]  /*7f70*/  HMMA.16816.F32.BF16 R160, R8.reuse, R140, R160 ;  /* 0x0000008c08a0723c */ /* 0x040fe200000418a0 */
[-C--:B------:R-:W-:Y:S02]  /*7f80*/  FMUL.FTZ R50, R50, R15.reuse ;  /* 0x0000000f32327220 */ /* 0x080fe40000410000 */
[----:B-1----:R-:W-:Y:S02]  /*7f90*/  FFMA.FTZ R4, R181, c[0x0][0x23c], -R3 ;  /* 0x00008f00b5047a23 */ /* 0x002fe40000010803 */
[-C--:B------:R-:W-:Y:S02]  /*7fa0*/  FMUL.FTZ R51, R51, R15.reuse ;  /* 0x0000000f33337220 */ /* 0x080fe40000410000 */
[----:B------:R-:W1:Y:S01]  /*7fb0*/  MUFU.EX2 R206, R4 ;  /* 0x0000000400ce7308 */ /* 0x000e620000000800 */
[-C--:B------:R-:W-:Y:S01]  /*7fc0*/  FMUL.FTZ R66, R66, R15.reuse ;  /* 0x0000000f42427220 */ /* 0x080fe20000410000 */
[----:B------:R-:W-:Y:S01]  /*7fd0*/  HMMA.16816.F32.BF16 R36, R8, R136, R36 ;  /* 0x000000880824723c */ /* 0x000fe20000041824 */
[----:B------:R-:W-:-:S02]  /*7fe0*/  FMUL.FTZ R67, R67, R15 ;  /* 0x0000000f43437220 */ /* 0x000fc40000410000 */
[-C--:B------:R-:W-:Y:S02]  /*7ff0*/  FMUL.FTZ R82, R82, R15.reuse ;  /* 0x0000000f52527220 */ /* 0x080fe40000410000 */
[-C--:B------:R-:W-:Y:S02]  /*8000*/  FMUL.FTZ R83, R83, R15.reuse ;  /* 0x0000000f53537220 */ /* 0x080fe40000410000 */
[-C--:B------:R-:W-:Y:S01]  /*8010*/  FMUL.FTZ R98, R98, R15.reuse ;  /* 0x0000000f62627220 */ /* 0x080fe20000410000 */
[C---:B------:R-:W-:Y:S01]  /*8020*/  HMMA.16816.F32.BF16 R52, R8.reuse, R132, R52 ;  /* 0x000000840834723c */ /* 0x040fe20000041834 */
[-C--:B------:R-:W-:Y:S02]  /*8030*/  FMUL.FTZ R99, R99, R15.reuse ;  /* 0x0000000f63637220 */ /* 0x080fe40000410000 */
[-C--:B------:R-:W-:Y:S02]  /*8040*/  FMUL.FTZ R102, R102, R15.reuse ;  /* 0x0000000f66667220 */ /* 0x080fe40000410000 */
[----:B------:R-:W-:Y:S01]  /*8050*/  FMUL.FTZ R103, R103, R15 ;  /* 0x0000000f67677220 */ /* 0x000fe20000410000 */
[----:B-1----:R-:W-:Y:S01]  /*8060*/  F2FP.BF16.PACK_AB R128, R206, R205 ;  /* 0x000000cdce80723e */ /* 0x002fe200000010ff */
[--C-:B------:R-:W-:Y:S01]  /*8070*/  FFMA.FTZ R4, R177, c[0x0][0x23c], -R3.reuse ;  /* 0x00008f00b1047a23 */ /* 0x100fe20000010803 */
[----:B------:R-:W-:Y:S01]  /*8080*/  HMMA.16816.F32.BF16 R68, R8, R28, R68 ;  /* 0x0000001c0844723c */ /* 0x000fe20000041844 */
[----:B------:R-:W-:-:S02]  /*8090*/  FFMA.FTZ R3, R176, c[0x0][0x23c], -R3 ;  /* 0x00008f00b0037a23 */ /* 0x000fc40000010803 */
[----:B------:R1:W-:Y:S01]  /*80a0*/  MUFU.EX2 R207, R4 ;  /* 0x0000000400cf7308 */ /* 0x0003e20000000800 */
[----:B------:R-:W-:Y:S02]  /*80b0*/  FMUL.FTZ R113, R113, R16 ;  /* 0x0000001071717220 */ /* 0x000fe40000410000 */
[-C--:B------:R-:W-:Y:S02]  /*80c0*/  FMUL.FTZ R114, R114, R15.reuse ;  /* 0x0000000f72727220 */ /* 0x080fe40000410000 */
[----:B------:R-:W-:Y:S01]  /*80d0*/  FMUL.FTZ R115, R115, R15 ;  /* 0x0000000f73737220 */ /* 0x000fe20000410000 */
[C---:B------:R-:W-:Y:S02]  /*80e0*/  HMMA.16816.F32.BF16 R84, R8.reuse, R32, R84 ;  /* 0x000000200854723c */ /* 0x040fe40000041854 */
[----:B------:R2:W3:Y:S06]  /*80f0*/  MUFU.EX2 R204, R3 ;  /* 0x0000000300cc7308 */ /* 0x0004ec0000000800 */
[C---:B------:R-:W-:Y:S01]  /*8100*/  HMMA.16816.F32.BF16 R140, R8.reuse, R142, R172 ;  /* 0x0000008e088c723c */ /* 0x040fe200000418ac */
[----:B------:R-:W-:Y:S04]  /*8110*/  LDSM.16.MT88.4 R172, [R211+0xa800] ;  /* 0x00a80000d3ac783b */ /* 0x000fe80000004200 */
[----:B-1----:R-:W1:Y:S03]  /*8120*/  LDSM.16.MT88.4 R4, [R213+0xb800] ;  /* 0x00b80000d504783b */ /* 0x002e660000004200 */
[----:B------:R-:W-:Y:S01]  /*8130*/  HMMA.16816.F32.BF16 R136, R8, R138, R48 ;  /* 0x0000008a0888723c */ /* 0x000fe20000041830 */
[----:B------:R-:W4:Y:S01]  /*8140*/  LDSM.16.MT88.4 R48, [R214+0xa800] ;  /* 0x00a80000d630783b */ /* 0x000f220000004200 */
[----:B--2---:R-:W-:Y:S01]  /*8150*/  FFMA.FTZ R3, R184, c[0x0][0x23c], -R2 ;  /* 0x00008f00b8037a23 */ /* 0x004fe20000010802 */
[----:B---3--:R-:W-:-:S03]  /*8160*/  F2FP.BF16.PACK_AB R130, R204, R207 ;  /* 0x000000cfcc82723e */ /* 0x008fc600000010ff */
[----:B------:R2:W-:Y:S02]  /*8170*/  MUFU.EX2 R181, R3 ;  /* 0x0000000300b57308 */ /* 0x0005e40000000800 */
[C---:B------:R-:W-:Y:S01]  /*8180*/  HMMA.16816.F32.BF16 R132, R8.reuse, R134, R64 ;  /* 0x000000860884723c */ /* 0x040fe20000041840 */
[----:B------:R-:W3:Y:S07]  /*8190*/  LDSM.16.MT88.4 R64, [R213+0xa800] ;  /* 0x00a80000d540783b */ /* 0x000eee0000004200 */
[----:B------:R-:W-:Y:S01]  /*81a0*/  HMMA.16816.F32.BF16 R28, R8, R30, R80 ;  /* 0x0000001e081c723c */ /* 0x000fe20000041850 */
[----:B------:R-:W5:Y:S01]  /*81b0*/  LDSM.16.MT88.4 R80, [R209+0xb800] ;  /* 0x00b80000d150783b */ /* 0x000f620000004200 */
[----:B--2---:R-:W-:-:S06]  /*81c0*/  FFMA.FTZ R3, R183, c[0x0][0x23c], -R2 ;  /* 0x00008f00b7037a23 */ /* 0x004fcc0000010802 */
[C---:B------:R-:W-:Y:S01]  /*81d0*/  HMMA.16816.F32.BF16 R32, R8.reuse, R34, R96 ;  /* 0x000000220820723c */ /* 0x040fe20000041860 */
[----:B------:R-:W2:Y:S01]  /*81e0*/  LDSM.16.MT88.4 R96, [R211+0xb800] ;  /* 0x00b80000d360783b */ /* 0x000ea20000004200 */
[----:B------:R1:W1:Y:S06]  /*81f0*/  MUFU.EX2 R183, R3 ;  /* 0x0000000300b77308 */ /* 0x00026c0000000800 */
[----:B------:R-:W-:Y:S01]  /*8200*/  HMMA.16816.F32.BF16 R100, R8, R40, R100 ;  /* 0x000000280864723c */ /* 0x000fe20000041864 */
[--C-:B-1----:R-:W-:Y:S01]  /*8210*/  FFMA.FTZ R3, R178, c[0x0][0x23c], -R2.reuse ;  /* 0x00008f00b2037a23 */ /* 0x102fe20000010802 */
[----:B------:R-:W-:Y:S01]  /*8220*/  F2FP.BF16.PACK_AB R129, R183, R181 ;  /* 0x000000b5b781723e */ /* 0x000fe200000010ff */
[----:B------:R-:W-:-:S02]  /*8230*/  FFMA.FTZ R2, R179, c[0x0][0x23c], -R2 ;  /* 0x00008f00b3027a23 */ /* 0x000fc40000010802 */
[----:B------:R1:W-:Y:S08]  /*8240*/  MUFU.EX2 R184, R3 ;  /* 0x0000000300b87308 */ /* 0x0003f00000000800 */
[----:B------:R2:W2:Y:S01]  /*8250*/  MUFU.EX2 R180, R2 ;  /* 0x0000000200b47308 */ /* 0x0004a20000000800 */
[----:B-1----:R-:W-:-:S05]  /*8260*/  MOV R3, R17 ;  /* 0x0000001100037202 */ /* 0x002fca0000000f00 */
[----:B------:R-:W-:Y:S02]  /*8270*/  FFMA.FTZ R3, R3, R15, R245 ;  /* 0x0000000f03037223 */ /* 0x000fe400000100f5 */
[----:B--2---:R-:W-:Y:S01]  /*8280*/  FFMA.FTZ R2, R182, c[0x0][0x23c], -R0 ;  /* 0x00008f00b6027a23 */ /* 0x004fe20000010800 */
[----:B------:R-:W-:Y:S01]  /*8290*/  F2FP.BF16.PACK_AB R131, R180, R184 ;  /* 0x000000b8b483723e */ /* 0x000fe200000010ff */
[----:B------:R-:W-:Y:S01]  /*82a0*/  FADD.FTZ R3, R244, R3 ;  /* 0x00000003f4037221 */ /* 0x000fe20000010000 */
[----:B------:R-:W-:Y:S01]  /*82b0*/  MOV R182, R21 ;  /* 0x0000001500b67202 */ /* 0x000fe20000000f00 */
[----:B------:R1:W-:Y:S01]  /*82c0*/  MUFU.EX2 R179, R2 ;  /* 0x0000000200b37308 */ /* 0x0003e20000000800 */
[----:B------:R-:W-:Y:S01]  /*82d0*/  HMMA.16816.F32.BF16 R20, R8, R42, R112 ;  /* 0x0000002a0814723c */ /* 0x000fe20000041870 */
[----:B------:R-:W-:Y:S01]  /*82e0*/  FADD.FTZ R3, R246, R3 ;  /* 0x00000003f6037221 */ /* 0x000fe20000010000 */
[----:B------:R-:W2:Y:S03]  /*82f0*/  LDSM.16.MT88.4 R112, [R214+0xb800] ;  /* 0x00b80000d670783b */ /* 0x000ea60000004200 */
[----:B------:R-:W-:-:S03]  /*8300*/  FADD.FTZ R3, R247, R3 ;  /* 0x00000003f7037221 */ /* 0x000fc60000010000 */
[----:B------:R-:W-:Y:S01]  /*8310*/  HMMA.16816.F32.BF16 R116, R128, R4, R116 ;  /* 0x000000048074723c */ /* 0x000fe20000041874 */
[----:B------:R-:W-:-:S04]  /*8320*/  FADD.FTZ R3, R181, R3 ;  /* 0x00000003b5037221 */ /* 0x000fc80000010000 */
[----:B------:R-:W-:Y:S02]  /*8330*/  FADD.FTZ R3, R183, R3 ;  /* 0x00000003b7037221 */ /* 0x000fe40000010000 */
[--C-:B-1----:R-:W-:Y:S01]  /*8340*/  FFMA.FTZ R2, R185, c[0x0][0x23c], -R0.reuse ;  /* 0x00008f00b9027a23 */ /* 0x102fe20000010800 */
[----:B------:R-:W-:Y:S01]  /*8350*/  MOV R185, R19 ;  /* 0x0000001300b97202 */ /* 0x000fe20000000f00 */
[----:B------:R-:W-:Y:S01]  /*8360*/  FADD.FTZ R3, R184, R3 ;  /* 0x00000003b8037221 */ /* 0x000fe20000010000 */
[C---:B------:R-:W-:Y:S01]  /*8370*/  HMMA.16816.F32.BF16 R144, R128.reuse, R156, R144 ;  /* 0x0000009c8090723c */ /* 0x040fe20000041890 */
[----:B------:R1:W1:Y:S07]  /*8380*/  MUFU.EX2 R178, R2 ;  /* 0x0000000200b27308 */ /* 0x00026e0000000800 */
[C---:B------:R-:W-:Y:S08]  /*8390*/  HMMA.16816.F32.BF16 R160, R128.reuse, R172, R160 ;  /* 0x000000ac80a0723c */ /* 0x040ff000000418a0 */
[C---:B----4-:R-:W-:Y:S01]  /*83a0*/  HMMA.16816.F32.BF16 R36, R128.reuse, R48, R36 ;  /* 0x000000308024723c */ /* 0x050fe20000041824 */
[--C-:B-1----:R-:W-:Y:S01]  /*83b0*/  FFMA.FTZ R2, R186, c[0x0][0x23c], -R0.reuse ;  /* 0x00008f00ba027a23 */ /* 0x102fe20000010800 */
[----:B------:R-:W-:Y:S01]  /*83c0*/  MOV R186, R18 ;  /* 0x0000001200ba7202 */ /* 0x000fe20000000f00 */
[----:B------:R-:W-:Y:S01]  /*83d0*/  FFMA.FTZ R0, R187, c[0x0][0x23c], -R0 ;  /* 0x00008f00bb007a23 */ /* 0x000fe20000010800 */
[----:B------:R-:W-:Y:S01]  /*83e0*/  F2FP.BF16.PACK_AB R124, R178, R179 ;  /* 0x000000b3b27c723e */ /* 0x000fe200000010ff */
[----:B------:R1:W-:Y:S02]  /*83f0*/  MUFU.EX2 R177, R2 ;  /* 0x0000000200b17308 */ /* 0x0003e40000000800 */
[----:B------:R-:W-:Y:S01]  /*8400*/  FFMA.FTZ R8, R186, R16, R250 ;  /* 0x00000010ba087223 */ /* 0x000fe200000100fa */
[----:B---3--:R-:W-:Y:S01]  /*8410*/  HMMA.16816.F32.BF16 R52, R128, R64, R52 ;  /* 0x000000408034723c */ /* 0x008fe20000041834 */
[----:B------:R-:W-:-:S04]  /*8420*/  FADD.FTZ R250, R180, R3 ;  /* 0x00000003b4fa7221 */ /* 0x000fc80000010000 */
[----:B------:R3:W4:Y:S03]  /*8430*/  MUFU.EX2 R176, R0 ;  /* 0x0000000000b07308 */ /* 0x0007260000000800 */
[----:B-----5:R-:W-:Y:S01]  /*8440*/  HMMA.16816.F32.BF16 R68, R128, R80, R68 ;  /* 0x000000508044723c */ /* 0x020fe20000041844 */
[----:B-1----:R-:W-:-:S07]  /*8450*/  FFMA.FTZ R2, R190, c[0x0][0x23c], -R12 ;  /* 0x00008f00be027a23 */ /* 0x002fce000001080c */
[----:B------:R-:W-:Y:S01]  /*8460*/  HMMA.16816.F32.BF16 R84, R128, R96, R84 ;  /* 0x000000608054723c */ /* 0x000fe20000041854 */
[----:B---3--:R-:W-:Y:S01]  /*8470*/  FFMA.FTZ R0, R188, c[0x0][0x23c], -R12 ;  /* 0x00008f00bc007a23 */ /* 0x008fe2000001080c */
[----:B----4-:R-:W-:-:S06]  /*8480*/  F2FP.BF16.PACK_AB R126, R176, R177 ;  /* 0x000000b1b07e723e */ /* 0x010fcc00000010ff */
[----:B--2---:R-:W-:Y:S01]  /*8490*/  HMMA.16816.F32.BF16 R100, R128, R112, R100 ;  /* 0x000000708064723c */ /* 0x004fe20000041864 */
[----:B------:R1:W-:Y:S02]  /*84a0*/  MUFU.EX2 R19, R0 ;  /* 0x0000000000137308 */ /* 0x0003e40000000800 */
[----:B-1----:R-:W-:-:S06]  /*84b0*/  FFMA.FTZ R0, R189, c[0x0][0x23c], -R12 ;  /* 0x00008f00bd007a23 */ /* 0x002fcc000001080c */
[----:B------:R1:W2:Y:S02]  /*84c0*/  MUFU.EX2 R18, R0 ;  /* 0x0000000000127308 */ /* 0x0002a40000000800 */
[----:B-1----:R-:W-:Y:S01]  /*84d0*/  FFMA.FTZ R0, R191, c[0x0][0x23c], -R12 ;  /* 0x00008f00bf007a23 */ /* 0x002fe2000001080c */
[----:B--2---:R-:W-:-:S05]  /*84e0*/  F2FP.BF16.PACK_AB R125, R18, R19 ;  /* 0x00000013127d723e */ /* 0x004fca00000010ff */
[----:B------:R1:W-:Y:S08]  /*84f0*/  MUFU.EX2 R12, R2 ;  /* 0x00000002000c7308 */ /* 0x0003f00000000800 */
[----:B------:R-:W2:Y:S01]  /*8500*/  MUFU.EX2 R17, R0 ;  /* 0x0000000000117308 */ /* 0x000ea20000000800 */
[----:B-1----:R-:W-:-:S04]  /*8510*/  FFMA.FTZ R2, R185, R14, R241 ;  /* 0x0000000eb9027223 */ /* 0x002fc800000100f1 */
[----:B------:R-:W-:Y:S01]  /*8520*/  FADD.FTZ R2, R240, R2 ;  /* 0x00000002f0027221 */ /* 0x000fe20000010000 */
[----:B--2---:R-:W-:Y:S01]  /*8530*/  F2FP.BF16.PACK_AB R127, R12, R17 ;  /* 0x000000110c7f723e */ /* 0x004fe200000010ff */
[----:B------:R-:W-:Y:S02]  /*8540*/  FFMA.FTZ R0, R182, R13, R232 ;  /* 0x0000000db6007223 */ /* 0x000fe400000100e8 */
[----:B------:R-:W-:Y:S02]  /*8550*/  FADD.FTZ R2, R242, R2 ;  /* 0x00000002f2027221 */ /* 0x000fe40000010000 */
[----:B------:R-:W-:Y:S02]  /*8560*/  FADD.FTZ R0, R233, R0 ;  /* 0x00000000e9007221 */ /* 0x000fe40000010000 */
[----:B------:R-:W-:Y:S01]  /*8570*/  HMMA.16816.F32.BF16 R120, R124, R4, R120 ;  /* 0x000000047c78723c */ /* 0x000fe20000041878 */
        /* <DEDUP_REMOVED lines=21> */
[----:B------:R-:W-:Y:S01]  /*86d0*/  FADD.FTZ R241, R12, R0 ;  /* 0x000000000cf17221 */ /* 0x000fe20000010000 */
[----:B------:R1:W-:Y:S04]  /*86e0*/  STL [R1+0xc], R245 ;  /* 0x00000cf501007387 */ /* 0x0003e80000100800 */
[----:B------:R1:W-:Y:S01]  /*86f0*/  STL [R1+0x8], R250 ;  /* 0x000008fa01007387 */ /* 0x0003e20000100800 */
[C---:B------:R-:W-:Y:S03]  /*8700*/  HMMA.16816.F32.BF16 R40, R124.reuse, R48, R200 ;  /* 0x000000307c28723c */ /* 0x040fe600000418c8 */
[----:B------:R1:W-:Y:S04]  /*8710*/  STL [R1+0x4], R249 ;  /* 0x000004f901007387 */ /* 0x0003e80000100800 */
[----:B------:R1:W-:Y:S01]  /*8720*/  STL [R1], R241 ;  /* 0x000000f101007387 */ /* 0x0003e20000100800 */
        /* <DEDUP_REMOVED lines=11> */
[C---:B------:R-:W-:Y:S07]  /*87e0*/  HMMA.16816.F32.BF16 R48, R128.reuse, R50, R136 ;  /* 0x000000328030723c */ /* 0x040fee0000041888 */
[----:B------:R-:W-:Y:S01]  /*87f0*/  MOV R136, R239 ;  /* 0x000000ef00887202 */ /* 0x000fe20000000f00 */
[----:B------:R-:W-:Y:S01]  /*8800*/  HMMA.16816.F32.BF16 R64, R128, R66, R132 ;  /* 0x000000428040723c */ /* 0x000fe20000041884 */
[----:B------:R-:W-:-:S06]  /*8810*/  MOV R137, R236 ;  /* 0x000000ec00897202 */ /* 0x000fcc0000000f00 */
[----:B------:R-:W-:Y:S01]  /*8820*/  MOV R135, R238 ;  /* 0x000000ee00877202 */ /* 0x000fe20000000f00 */
[----:B------:R-:W-:Y:S01]  /*8830*/  HMMA.16816.F32.BF16 R80, R128, R82, R28 ;  /* 0x000000528050723c */ /* 0x000fe2000004181c */
[----:B------:R-:W-:-:S07]  /*8840*/  MOV R134, R237 ;  /* 0x000000ed00867202 */ /* 0x000fce0000000f00 */
        /* <DEDUP_REMOVED lines=19> */
[----:B------:R-:W-:Y:S01]  /*8980*/  IMAD.U32 R3, RZ, RZ, UR5 ;  /* 0x00000005ff037e24 */ /* 0x000fe2000f8e00ff */
[----:B------:R-:W-:Y:S01]  /*8990*/  @P3 STS.128 [R223+0xa000], RZ ;  /* 0x00a000ffdf003388 */ /* 0x000fe20000000c00 */
[----:B--2---:R-:W-:-:S04]  /*89a0*/  LEA R0, P1, R0, R186, 0x5 ;  /* 0x000000ba00007211 */ /* 0x004fc800078228ff */
[----:B------:R-:W-:Y:S02]  /*89b0*/  IADD3 R2, P0, R0, UR14, RZ ;  /* 0x0000000e00027c10 */ /* 0x000fe4000ff1e0ff */
[----:B---3--:R-:W-:Y:S02]  /*89c0*/  LEA.HI.X R3, R4, R243, R3, 0x5, P1 ;  /* 0x000000f304037211 */ /* 0x008fe400008f2c03 */
[C---:B------:R-:W-:Y:S02]  /*89d0*/  @!P3 LEA R10, P5, R0.reuse, c[0x0][0x170], 0x1 ;  /* 0x00005c00000aba11 */ /* 0x040fe400078a08ff */
[----:B------:R-:W-:Y:S02]  /*89e0*/  @!P2 LEA R6, P1, R0, c[0x0][0x170], 0x1 ;  /* 0x00005c000006aa11 */ /* 0x000fe400078208ff */
[----:B------:R-:W-:Y:S02]  /*89f0*/  @!P3 LEA R8, P4, R2, c[0x0][0x170], 0x1 ;  /* 0x00005c000208ba11 */ /* 0x000fe400078808ff */
[----:B------:R-:W-:-:S02]  /*8a00*/  IADD3.X R5, R3, UR13, RZ, P0, !PT ;  /* 0x0000000d03057c10 */ /* 0x000fc400087fe4ff */
[--C-:B------:R-:W-:Y:S02]  /*8a10*/  @!P3 LEA.HI.X R11, R0, c[0x0][0x174], R3.reuse, 0x1, P5 ;  /* 0x00005d00000bba11 */ /* 0x100fe400028f0c03 */
[----:B------:R-:W-:Y:S02]  /*8a20*/  @!P2 LEA R4, P0, R2, c[0x0][0x170], 0x1 ;  /* 0x00005c000204aa11 */ /* 0x000fe400078008ff */
        /* <DEDUP_REMOVED lines=8> */
[----:B------:R-:W-:-:S03]  /*8ab0*/  PLOP3.LUT P0, PT, PT, PT, UP0, 0x80, 0x0 ;  /* 0x000000000000781c */ /* 0x000fc60003f0f008 */
        /* <DEDUP_REMOVED lines=14> */
[----:B------:R-:W-:Y:S04]  /*8ba0*/  LDSM.16.M88.4 R20, [R208+0x8800] ;  /* 0x00880000d014783b */ /* 0x000fe80000000200 */
[----:B------:R-:W-:Y:S04]  /*8bb0*/  LDSM.16.M88.4 R24, [R208+0x8000] ;  /* 0x00800000d018783b */ /* 0x000fe80000000200 */
[----:B------:R-:W-:Y:S04]  /*8bc0*/  LDSM.16.M88.4 R12, [R212+0x2000] ;  /* 0x00200000d40c783b */ /* 0x000fe80000000200 */
[----:B------:R-:W-:Y:S04]  /*8bd0*/  LDSM.16.M88.4 R32, [R222] ;  /* 0x00000000de20783b */ /* 0x000fe80000000200 */
[----:B-1----:R-:W1:Y:S04]  /*8be0*/  LDSM.16.M88.4 R8, [R210] ;  /* 0x00000000d208783b */ /* 0x002e680000000200 */
[----:B------:R-:W-:Y:S04]  /*8bf0*/  LDSM.16.M88.4 R28, [R219] ;  /* 0x00000000db1c783b */ /* 0x000fe80000000200 */
[----:B--2---:R-:W2:Y:S04]  /*8c00*/  LDSM.16.M88.4 R4, [R210+0x2000] ;  /* 0x00200000d204783b */ /* 0x004ea80000000200 */
[----:B------:R-:W3:Y:S04]  /*8c10*/  LDSM.16.M88.4 R16, [R212] ;  /* 0x00000000d410783b */ /* 0x000ee80000000200 */
[----:B------:R-:W0:Y:S01]  /*8c20*/  LDGDEPBAR ;  /* 0x00000000000079af */ /* 0x000e220000000000 */
[----:B-1----:R-:W-:Y:S08]  /*8c30*/  HMMA.16816.F32.BF16 R192, R8, R24, RZ ;  /* 0x0000001808c0723c */ /* 0x002ff000000418ff */
[C---:B--2---:R-:W-:Y:S08]  /*8c40*/  HMMA.16816.F32.BF16 R176, R4.reuse, R20, RZ ;  /* 0x0000001404b0723c */ /* 0x044ff000000418ff */
[C---:B------:R-:W-:Y:S08]  /*8c50*/  HMMA.16816.F32.BF16 R188, R4.reuse, R24, RZ ;  /* 0x0000001804bc723c */ /* 0x040ff000000418ff */
[C---:B------:R-:W-:Y:S08]  /*8c60*/  HMMA.16816.F32.BF16 R184, R4.reuse, R26, RZ ;  /* 0x0000001a04b8723c */ /* 0x040ff000000418ff */
[----:B------:R-:W-:Y:S01]  /*8c70*/  HMMA.16816.F32.BF16 R140, R4, R22, RZ ;  /* 0x00000016048c723c */ /* 0x000fe200000418ff */
[----:B------:R-:W-:Y:S07]  /*8c80*/  LDSM.16.M88.4 R4, [R218+0x2000] ;  /* 0x00200000da04783b */ /* 0x000fee0000000200 */
[C---:B------:R-:W-:Y:S01]  /*8c90*/  HMMA.16816.F32.BF16 R180, R8.reuse, R26, RZ ;  /* 0x0000001a08b4723c */ /* 0x040fe200000418ff */
[----:B------:R-:W-:Y:S07]  /*8ca0*/  LDSM.16.M88.4 R24, [R217+0x8000] ;  /* 0x00800000d918783b */ /* 0x000fee0000000200 */
[C---:B------:R-:W-:Y:S08]  /*8cb0*/  HMMA.16816.F32.BF16 R136, R8.reuse, R20, RZ ;  /* 0x000000140888723c */ /* 0x040ff000000418ff */
[----:B------:R-:W-:Y:S01]  /*8cc0*/  HMMA.16816.F32.BF16 R132, R8, R22, RZ ;  /* 0x000000160884723c */ /* 0x000fe200000418ff */
[----:B------:R-:W1:Y:S04]  /*8cd0*/  LDSM.16.M88.4 R20, [R217+0x8800] ;  /* 0x00880000d914783b */ /* 0x000e680000000200 */
[----:B------:R-:W2:Y:S03]  /*8ce0*/  LDSM.16.M88.4 R8, [R218] ;  /* 0x00000000da08783b */ /* 0x000ea60000000200 */
[C---:B------:R-:W-:Y:S08]  /*8cf0*/  HMMA.16816.F32.BF16 R200, R12.reuse, R32, R176 ;  /* 0x000000200cc8723c */ /* 0x040ff000000418b0 */
[C---:B------:R-:W-:Y:S08]  /*8d00*/  HMMA.16816.F32.BF16 R232, R12.reuse, R28, R188 ;  /* 0x0000001c0ce8723c */ /* 0x040ff000000418bc */
[C---:B------:R-:W-:Y:S08]  /*8d10*/  HMMA.16816.F32.BF16 R204, R12.reuse, R30, R184 ;  /* 0x0000001e0ccc723c */ /* 0x040ff000000418b8 */
[----:B------:R-:W-:Y:S01]  /*8d20*/  HMMA.16816.F32.BF16 R196, R12, R34, R140 ;  /* 0x000000220cc4723c */ /* 0x000fe2000004188c */
[----:B------:R-:W-:Y:S07]  /*8d30*/  LDSM.16.M88.4 R12, [R216+0x2000] ;  /* 0x00200000d80c783b */ /* 0x000fee0000000200 */
[C---:B---3--:R-:W-:Y:S08]  /*8d40*/  HMMA.16816.F32.BF16 R192, R16.reuse, R28, R192 ;  /* 0x0000001c10c0723c */ /* 0x048ff000000418c0 */
[C---:B------:R-:W-:Y:S01]  /*8d50*/  HMMA.16816.F32.BF16 R184, R16.reuse, R30, R180 ;  /* 0x0000001e10b8723c */ /* 0x040fe200000418b4 */
[----:B------:R-:W3:Y:S07]  /*8d60*/  LDSM.16.M88.4 R28, [R215+0x800] ;  /* 0x00080000d71c783b */ /* 0x000eee0000000200 */
[C---:B------:R-:W-:Y:S08]  /*8d70*/  HMMA.16816.F32.BF16 R188, R16.reuse, R32, R136 ;  /* 0x0000002010bc723c */ /* 0x040ff00000041888 */
[----:B------:R-:W-:Y:S01]  /*8d80*/  HMMA.16816.F32.BF16 R176, R16, R34, R132 ;  /* 0x0000002210b0723c */ /* 0x000fe20000041884 */
[----:B------:R-:W4:Y:S04]  /*8d90*/  LDSM.16.M88.4 R32, [R215] ;  /* 0x00000000d720783b */ /* 0x000f280000000200 */
[----:B------:R-:W5:Y:S03]  /*8da0*/  LDSM.16.M88.4 R16, [R216] ;  /* 0x00000000d810783b */ /* 0x000f660000000200 */
[C---:B-1----:R-:W-:Y:S08]  /*8db0*/  HMMA.16816.F32.BF16 R132, R4.reuse, R20, R200 ;  /* 0x000000140484723c */ /* 0x042ff000000418c8 */
[C---:B------:R-:W-:Y:S08]  /*8dc0*/  HMMA.16816.F32.BF16 R140, R4.reuse, R24, R232 ;  /* 0x00000018048c723c */ /* 0x040ff000000418e8 */
[C---:B------:R-:W-:Y:S08]  /*8dd0*/  HMMA.16816.F32.BF16 R136, R4.reuse, R26, R204 ;  /* 0x0000001a0488723c */ /* 0x040ff000000418cc */
[----:B------:R-:W-:Y:S01]  /*8de0*/  HMMA.16816.F32.BF16 R180, R4, R22, R196 ;  /* 0x0000001604b4723c */ /* 0x000fe200000418c4 */
[----:B------:R-:W-:Y:S07]  /*8df0*/  LDSM.16.M88.4 R4, [R210+0x6000] ;  /* 0x00600000d204783b */ /* 0x000fee0000000200 */
[C---:B--2---:R-:W-:Y:S08]  /*8e00*/  HMMA.16816.F32.BF16 R204, R8.reuse, R24, R192 ;  /* 0x0000001808cc723c */ /* 0x044ff000000418c0 */
[C---:B------:R-:W-:Y:S01]  /*8e10*/  HMMA.16816.F32.BF16 R200, R8.reuse, R26, R184 ;  /* 0x0000001a08c8723c */ /* 0x040fe200000418b8 */
[----:B------:R-:W-:Y:S07]  /*8e20*/  LDSM.16.M88.4 R24, [R208+0x9000] ;  /* 0x00900000d018783b */ /* 0x000fee0000000200 */
[C---:B------:R-:W-:Y:S08]  /*8e30*/  HMMA.16816.F32.BF16 R192, R8.reuse, R20, R188 ;  /* 0x0000001408c0723c */ /* 0x040ff000000418bc */
[----:B------:R-:W-:Y:S01]  /*8e40*/  HMMA.16816.F32.BF16 R184, R8, R22, R176 ;  /* 0x0000001608b8723c */ /* 0x000fe200000418b0 */
[----:B------:R-:W1:Y:S04]  /*8e50*/  LDSM.16.M88.4 R20, [R208+0x9800] ;  /* 0x00980000d014783b */ /* 0x000e680000000200 */
[----:B------:R-:W2:Y:S03]  /*8e60*/  LDSM.16.M88.4 R8, [R210+0x4000] ;  /* 0x00400000d208783b */ /* 0x000ea60000000200 */
[C---:B---3--:R-:W-:Y:S01]  /*8e70*/  HMMA.16816.F32.BF16 R188, R12.reuse, R28, R132 ;  /* 0x0000001c0cbc723c */ /* 0x048fe20000041884 */
[----:B------:R-:W-:Y:S07]  /*8e80*/  LDSM.16.M88.4 R132, [R221] ;  /* 0x00000000dd84783b */ /* 0x000fee0000000200 */
[C---:B----4-:R-:W-:Y:S08]  /*8e90*/  HMMA.16816.F32.BF16 R232, R12.reuse, R32, R140 ;  /* 0x000000200ce8723c */ /* 0x050ff0000004188c */
[C---:B------:R-:W-:Y:S08]  /*8ea0*/  HMMA.16816.F32.BF16 R196, R12.reuse, R34, R136 ;  /* 0x000000220cc4723c */ /* 0x040ff00000041888 */
[----:B------:R-:W-:Y:S01]  /*8eb0*/  HMMA.16816.F32.BF16 R180, R12, R30, R180 ;  /* 0x0000001e0cb4723c */ /* 0x000fe200000418b4 */
[----:B------:R-:W3:Y:S07]  /*8ec0*/  LDSM.16.M88.4 R12, [R212+0x6000] ;  /* 0x00600000d40c783b */ /* 0x000eee0000000200 */
[C---:B-----5:R-:W-:Y:S08]  /*8ed0*/  HMMA.16816.F32.BF16 R176, R16.reuse, R32, R204 ;  /* 0x0000002010b0723c */ /* 0x060ff000000418cc */
[C---:B------:R-:W-:Y:S01]  /*8ee0*/  HMMA.16816.F32.BF16 R140, R16.reuse, R34, R200 ;  /* 0x00000022108c723c */ /* 0x040fe200000418c8 */
[----:B------:R-:W4:Y:S07]  /*8ef0*/  LDSM.16.M88.4 R32, [R220] ;  /* 0x00000000dc20783b */ /* 0x000f2e0000000200 */
[C---:B------:R-:W-:Y:S08]  /*8f00*/  HMMA.16816.F32.BF16 R136, R16.reuse, R28, R192 ;  /* 0x0000001c1088723c */ /* 0x040ff000000418c0 */
[----:B------:R-:W-:Y:S01]  /*8f10*/  HMMA.16816.F32.BF16 R28, R16, R30, R184 ;  /* 0x0000001e101c723c */ /* 0x000fe200000418b8 */
[----:B------:R-:W5:Y:S07]  /*8f20*/  LDSM.16.M88.4 R16, [R212+0x4000] ;  /* 0x00400000d410783b */ /* 0x000f6e0000000200 */
        /* <DEDUP_REMOVED lines=8> */
[C---:B------:R-:W-:Y:S01]  /*8fb0*/  HMMA.16816.F32.BF16 R140, R8.reuse, R22, R28 ;  /* 0x00000016088c723c */ /* 0x040fe2000004181c */
[----:B------:R-:W1:Y:S07]  /*8fc0*/  LDSM.16.M88.4 R28, [R217+0x9000] ;  /* 0x00900000d91c783b */ /* 0x000e6e0000000200 */
[----:B------:R-:W-:Y:S08]  /*8fd0*/  HMMA.16816.F32.BF16 R176, R8, R20, R136 ;  /* 0x0000001408b0723c */ /* 0x000ff00000041888 */
[C---:B---3--:R-:W-:Y:S08]  /*8fe0*/  HMMA.16816.F32.BF16 R136, R12.reuse, R132, R200 ;  /* 0x000000840c88723c */ /* 0x048ff000000418c8 */
[C---:B------:R-:W-:Y:S08]  /*8ff0*/  HMMA.16816.F32.BF16 R20, R12.reuse, R134, R196 ;  /* 0x000000860c14723c */ /* 0x040ff000000418c4 */
[C---:B----4-:R-:W-:Y:S08]  /*9000*/  HMMA.16816.F32.BF16 R8, R12.reuse, R32, R192 ;  /* 0x000000200c08723c */ /* 0x050ff000000418c0 */
[----:B------:R-:W-:Y:S01]  /*9010*/  HMMA.16816.F32.BF16 R188, R12, R34, R188 ;  /* 0x000000220cbc723c */ /* 0x000fe200000418bc */
[----:B------:R-:W2:Y:S07]  /*9020*/  LDSM.16.M88.4 R12, [R218+0x4000] ;  /* 0x00400000da0c783b */ /* 0x000eae0000000200 */
[C---:B-----5:R-:W-:Y:S08]  /*9030*/  HMMA.16816.F32.BF16 R200, R16.reuse, R132, R184 ;  /* 0x0000008410c8723c */ /* 0x060ff000000418b8 */
[C---:B------:R-:W-:Y:S08]  /*9040*/  HMMA.16816.F32.BF16 R196, R16.reuse, R134, R180 ;  /* 0x0000008610c4723c */ /* 0x040ff000000418b4 */
[C---:B------:R-:W-:Y:S08]  /*9050*/  HMMA.16816.F32.BF16 R192, R16.reuse, R32, R176 ;  /* 0x0000002010c0723c */ /* 0x040ff000000418b0 */
[----:B------:R-:W-:Y:S01]  /*9060*/  HMMA.16816.F32.BF16 R184, R16, R34, R140 ;  /* 0x0000002210b8723c */ /* 0x000fe2000004188c */
[----:B------:R-:W-:Y:S07]  /*9070*/  LDSM.16.M88.4 R16, [R215+0x1800] ;  /* 0x00180000d710783b */ /* 0x000fee0000000200 */
[C---:B-1----:R-:W-:Y:S08]  /*9080*/  HMMA.16816.F32.BF16 R180, R4.reuse, R28, R136 ;  /* 0x0000001c04b4723c */ /* 0x042ff00000041888 */
[C---:B------:R-:W-:Y:S01]  /*9090*/  HMMA.16816.F32.BF16 R140, R4.reuse, R24, R8 ;  /* 0x00000018048c723c */ /* 0x040fe20000041808 */
[----:B------:R-:W1:Y:S07]  /*90a0*/  LDSM.16.M88.4 R8, [R216+0x6000] ;  /* 0x00600000d808783b */ /* 0x000e6e0000000200 */
[C---:B------:R-:W-:Y:S01]  /*90b0*/  HMMA.16816.F32.BF16 R176, R4.reuse, R30, R20 ;  /* 0x0000001e04b0723c */ /* 0x040fe20000041814 */
[----:B------:R-:W3:Y:S07]  /*90c0*/  LDSM.16.M88.4 R20, [R215+0x1000] ;  /* 0x00100000d714783b */ /* 0x000eee0000000200 */
[----:B------:R-:W-:Y:S01]  /*90d0*/  HMMA.16816.F32.BF16 R136, R4, R26, R188 ;  /* 0x0000001a0488723c */ /* 0x000fe200000418bc */
[----:B------:R-:W4:Y:S01]  /*90e0*/  LDSM.16.M88.4 R4, [R216+0x4000] ;  /* 0x00400000d804783b */ /* 0x000f220000000200 */
[----:B------:R-:W-:-:S06]  /*90f0*/  DEPBAR.LE SB0, 0x0 ;  /* 0x000080000000791a */ /* 0x000fcc0000000000 */
[C---:B--2---:R-:W-:Y:S08]  /*9100*/  HMMA.16816.F32.BF16 R132, R12.reuse, R28, R200 ;  /* 0x0000001c0c84723c */ /* 0x044ff000000418c8 */
[C---:B------:R-:W-:Y:S08]  /*9110*/  HMMA.16816.F32.BF16 R32, R12.reuse, R30, R196 ;  /* 0x0000001e0c20723c */ /* 0x040ff000000418c4 */
[C---:B------:R-:W-:Y:S08]  /*9120*/  HMMA.16816.F32.BF16 R28, R12.reuse, R24, R192 ;  /* 0x000000180c1c723c */ /* 0x040ff000000418c0 */
[----:B------:R-:W-:Y:S08]  /*9130*/  HMMA.16816.F32.BF16 R12, R12, R26, R184 ;  /* 0x0000001a0c0c723c */ /* 0x000ff000000418b8 */
[C---:B-1----:R-:W-:Y:S08]  /*9140*/  HMMA.16816.F32.BF16 R192, R8.reuse, R16, R140 ;  /* 0x0000001008c0723c */ /* 0x042ff0000004188c */
[C---:B---3--:R-:W-:Y:S08]  /*9150*/  HMMA.16816.F32.BF16 R184, R8.reuse, R20, R180 ;  /* 0x0000001408b8723c */ /* 0x048ff000000418b4 */
[C---:B------:R-:W-:Y:S08]  /*9160*/  HMMA.16816.F32.BF16 R176, R8.reuse, R22, R176 ;  /* 0x0000001608b0723c */ /* 0x040ff000000418b0 */
[----:B------:R-:W-:Y:S08]  /*9170*/  HMMA.16816.F32.BF16 R140, R8, R18, R136 ;  /* 0x00000012088c723c */ /* 0x000ff00000041888 */
[C---:B----4-:R-:W-:Y:S08]  /*9180*/  HMMA.16816.F32.BF16 R132, R4.reuse, R20, R132 ;  /* 0x000000140484723c */ /* 0x050ff00000041884 */
[C---:B------:R-:W-:Y:S08]  /*9190*/  HMMA.16816.F32.BF16 R32, R4.reuse, R22, R32 ;  /* 0x000000160420723c */ /* 0x040ff00000041820 */
[C---:B------:R-:W-:Y:S08]  /*91a0*/  HMMA.16816.F32.BF16 R28, R4.reuse, R16, R28 ;  /* 0x00000010041c723c */ /* 0x040ff0000004181c */
        /* <DEDUP_REMOVED lines=16> */
[----:B--2---:R-:W-:Y:S01]  /*92b0*/  IMAD.U32 R3, RZ, RZ, UR5 ;  /* 0x00000005ff037e24 */ /* 0x004fe2000f8e00ff */
[----:B------:R-:W-:-:S04]  /*92c0*/  LEA R0, P1, R0, R2, 0x5 ;  /* 0x0000000200007211 */ /* 0x000fc800078228ff */
        /* <DEDUP_REMOVED lines=31> */
.L_x_1129:
[----:B------:R-:W-:Y:S05]  /*94c0*/  BSYNC B0 ;  /* 0x0000000000007941 */ /* 0x000fea0003800000 */
.L_x_1128:
[----:B------:R-:W0:Y:S02]  /*94d0*/  LDGDEPBAR ;  /* 0x00000000000079af */ /* 0x000e240000000000 */
.L_x_1127:
[----:B------:R-:W2:Y:S01]  /*94e0*/  S2R R2, SR_TID.X ;  /* 0x0000000000027919 */ /* 0x000ea20000002100 */
[----:B------:R-:W-:Y:S02]  /*94f0*/  MOV R0, UR21 ;  /* 0x0000001500007c02 */ /* 0x000fe40008000f00 */
[----:B--2---:R-:W-:-:S04]  /*9500*/  SHF.L.U32 R2, R2, 0x1, RZ ;  /* 0x0000000102027819 */ /* 0x004fc800000006ff */
[----:B------:R-:W-:-:S04]  /*9510*/  LOP3.LUT R2, R2, 0x6, RZ, 0xc0, !PT ;  /* 0x0000000602027812 */ /* 0x000fc800078ec0ff */
[----:B------:R-:W-:-:S04]  /*9520*/  LEA R0, R0, R2, 0x5 ;  /* 0x0000000200007211 */ /* 0x000fc800078e28ff */
[C---:B------:R-:W-:Y:S02]  /*9530*/  ISETP.GE.AND P5, PT, R0.reuse, R231, PT ;  /* 0x000000e70000720c */ /* 0x040fe40003fa6270 */
[C---:B------:R-:W-:Y:S02]  /*9540*/  ISETP.GE.AND P4, PT, R0.reuse, R230, PT ;  /* 0x000000e60000720c */ /* 0x040fe40003f86270 */
[C---:B------:R-:W-:Y:S02]  /*9550*/  ISETP.LT.OR P5, PT, R0.reuse, R227, P5 ;  /* 0x000000e30000720c */ /* 0x040fe40002fa1670 */
[C---:B-1----:R-:W-:Y:S02]  /*9560*/  IADD3 R7, R0.reuse, 0x1, RZ ;  /* 0x0000000100077810 */ /* 0x042fe40007ffe0ff */
[----:B------:R-:W-:Y:S02]  /*9570*/  IADD3 R6, R0, 0x8, RZ ;  /* 0x0000000800067810 */ /* 0x000fe40007ffe0ff */
[----:B------:R-:W-:-:S02]  /*9580*/  FSEL R9, R132, -INF , !P5 ;  /* 0xff80000084097808 */ /* 0x000fc40006800000 */
[----:B------:R-:W-:Y:S02]  /*9590*/  ISETP.LT.OR P4, PT, R0, R226, P4 ;  /* 0x000000e20000720c */ /* 0x000fe40002781670 */
[C---:B------:R-:W-:Y:S02]  /*95a0*/  ISETP.GE.AND P1, PT, R7.reuse, R230, PT ;  /* 0x000000e60700720c */ /* 0x040fe40003f26270 */
[----:B------:R-:W-:Y:S02]  /*95b0*/  ISETP.GE.AND P5, PT, R6, R231, PT ;  /* 0x000000e70600720c */ /* 0x000fe40003fa6270 */
[----:B------:R-:W-:Y:S02]  /*95c0*/  IADD3 R5, R0, 0x9, RZ ;  /* 0x0000000900057810 */ /* 0x000fe40007ffe0ff */
[----:B------:R-:W-:Y:S02]  /*95d0*/  ISETP.LT.OR P1, PT, R7, R226, P1 ;  /* 0x000000e20700720c */ /* 0x000fe40000f21670 */
[----:B------:R-:W-:-:S02]  /*95e0*/  FSEL R10, R134, -INF , !P4 ;  /* 0xff800000860a7808 */ /* 0x000fc40006000000 */
[----:B------:R-:W-:Y:S02]  /*95f0*/  ISETP.LT.OR P5, PT, R6, R227, P5 ;  /* 0x000000e30600720c */ /* 0x000fe40002fa1670 */
[----:B------:R-:W-:Y:S02]  /*9600*/  ISETP.GE.AND P4, PT, R5, R231, PT ;  /* 0x000000e70500720c */ /* 0x000fe40003f86270 */
[----:B------:R-:W-:Y:S02]  /*9610*/  FSEL R17, R135, -INF , !P1 ;  /* 0xff80000087117808 */ /* 0x000fe40004800000 */
[----:B------:R-:W-:Y:S02]  /*9620*/  FSEL R15, R32, -INF , !P5 ;  /* 0xff800000200f7808 */ /* 0x000fe40006800000 */
[-C--:B------:R-:W-:Y:S02]  /*9630*/  ISETP.GE.AND P1, PT, R6, R230.reuse, PT ;  /* 0x000000e60600720c */ /* 0x080fe40003f26270 */
[----:B------:R-:W-:-:S02]  /*9640*/  ISETP.GE.AND P5, PT, R5, R230, PT ;  /* 0x000000e60500720c */ /* 0x000fc40003fa6270 */
[----:B------:R-:W-:Y:S02]  /*9650*/  ISETP.LT.OR P4, PT, R5, R227, P4 ;  /* 0x000000e30500720c */ /* 0x000fe40002781670 */
[----:B------:R-:W-:Y:S02]  /*9660*/  IADD3 R4, R0, 0x10, RZ ;  /* 0x0000001000047810 */ /* 0x000fe40007ffe0ff */
[----:B------:R-:W-:Y:S02]  /*9670*/  ISETP.GE.AND P6, PT, R7, R231, PT ;  /* 0x000000e70700720c */ /* 0x000fe40003fc6270 */
[-C--:B------:R-:W-:Y:S02]  /*9680*/  ISETP.LT.OR P1, PT, R6, R226.reuse, P1 ;  /* 0x000000e20600720c */ /* 0x080fe40000f21670 */
[----:B------:R-:W-:Y:S02]  /*9690*/  ISETP.LT.OR P5, PT, R5, R226, P5 ;  /* 0x000000e20500720c */ /* 0x000fe40002fa1670 */
[----:B------:R-:W-:-:S02]  /*96a0*/  FSEL R14, R33, -INF , !P4 ;  /* 0xff800000210e7808 */ /* 0x000fc40006000000 */
[----:B------:R-:W-:Y:S02]  /*96b0*/  ISETP.GE.AND P4, PT, R4, R231, PT ;  /* 0x000000e70400720c */ /* 0x000fe40003f86270 */
[-C--:B------:R-:W-:Y:S02]  /*96c0*/  ISETP.LT.OR P6, PT, R7, R227.reuse, P6 ;  /* 0x000000e30700720c */ /* 0x080fe400037c1670 */
[----:B------:R-:W-:Y:S02]  /*96d0*/  FSEL R16, R34, -INF , !P1 ;  /* 0xff80000022107808 */ /* 0x000fe40004800000 */
[----:B------:R-:W-:Y:S02]  /*96e0*/  FSEL R20, R35, -INF , !P5 ;  /* 0xff80000023147808 */ /* 0x000fe40006800000 */
[C---:B------:R-:W-:Y:S01]  /*96f0*/  ISETP.LT.OR P1, PT, R4.reuse, R227, P4 ;  /* 0x000000e30400720c */ /* 0x040fe20002721670 */
[----:B------:R-:W-:Y:S01]  /*9700*/  LDSM.16.MT88.4 R32, [R211+0xb000] ;  /* 0x00b00000d320783b */ /* 0x000fe20000004200 */
[----:B------:R-:W-:-:S02]  /*9710*/  ISETP.GE.AND P5, PT, R4, R230, PT ;  /* 0x000000e60400720c */ /* 0x000fc40003fa6270 */
[C---:B------:R-:W-:Y:S02]  /*9720*/  IADD3 R3, R0.reuse, 0x11, RZ ;  /* 0x0000001100037810 */ /* 0x040fe40007ffe0ff */
[----:B------:R-:W-:Y:S02]  /*9730*/  IADD3 R2, R0, 0x18, RZ ;  /* 0x0000001800027810 */ /* 0x000fe40007ffe0ff */
[----:B------:R-:W-:Y:S02]  /*9740*/  FSEL R13, R133, -INF , !P6 ;  /* 0xff800000850d7808 */ /* 0x000fe40007000000 */
[----:B------:R-:W-:Y:S02]  /*9750*/  FSEL R133, R28, -INF , !P1 ;  /* 0xff8000001c857808 */ /* 0x000fe40004800000 */
[----:B------:R-:W-:Y:S02]  /*9760*/  ISETP.LT.OR P5, PT, R4, R226, P5 ;  /* 0x000000e20400720c */ /* 0x000fe40002fa1670 */
[----:B------:R-:W-:-:S02]  /*9770*/  ISETP.GE.AND P1, PT, R3, R230, PT ;  /* 0x000000e60300720c */ /* 0x000fc40003f26270 */
[----:B------:R-:W-:Y:S02]  /*9780*/  ISETP.GE.AND P6, PT, R2, R231, PT ;  /* 0x000000e70200720c */ /* 0x000fe40003fc6270 */
[----:B------:R-:W-:Y:S02]  /*9790*/  FMNMX.FTZ R11, R239, R9, !PT ;  /* 0x00000009ef0b7209 */ /* 0x000fe40007810000 */
[----:B------:R-:W-:Y:S02]  /*97a0*/  FSEL R183, R30, -INF , !P5 ;  /* 0xff8000001eb77808 */ /* 0x000fe40006800000 */
[C---:B------:R-:W-:Y:S02]  /*97b0*/  ISETP.LT.OR P1, PT, R3.reuse, R226, P1 ;  /* 0x000000e20300720c */ /* 0x040fe40000f21670 */
[----:B------:R-:W-:Y:S02]  /*97c0*/  ISETP.LT.OR P5, PT, R2, R227, P6 ;  /* 0x000000e30200720c */ /* 0x000fe400037a1670 */
[----:B------:R-:W-:-:S02]  /*97d0*/  ISETP.GE.AND P4, PT, R3, R231, PT ;  /* 0x000000e70300720c */ /* 0x000fc40003f86270 */
[----:B------:R-:W-:Y:S02]  /*97e0*/  FMNMX.FTZ R11, R13, R11, !PT ;  /* 0x0000000b0d0b7209 */ /* 0x000fe40007810000 */
[----:B------:R-:W-:Y:S02]  /*97f0*/  FSEL R189, R31, -INF , !P1 ;  /* 0xff8000001fbd7808 */ /* 0x000fe40004800000 */
[----:B------:R-:W-:Y:S02]  /*9800*/  FSEL R132, R24, -INF , !P5 ;  /* 0xff80000018847808 */ /* 0x000fe40006800000 */
[C---:B------:R-:W-:Y:S02]  /*9810*/  ISETP.GE.AND P1, PT, R0.reuse, R229, PT ;  /* 0x000000e50000720c */ /* 0x040fe40003f26270 */
[----:B------:R-:W-:Y:S02]  /*9820*/  ISETP.GE.AND P5, PT, R0, R228, PT ;  /* 0x000000e40000720c */ /* 0x000fe40003fa6270 */
[----:B------:R-:W-:-:S02]  /*9830*/  ISETP.LT.OR P4, PT, R3, R227, P4 ;  /* 0x000000e30300720c */ /* 0x000fc40002781670 */
[----:B------:R-:W-:Y:S02]  /*9840*/  FMNMX.FTZ R11, R15, R11, !PT ;  /* 0x0000000b0f0b7209 */ /* 0x000fe40007810000 */
[C---:B------:R-:W-:Y:S02]  /*9850*/  IADD3 R8, R0.reuse, 0x19, RZ ;  /* 0x0000001900087810 */ /* 0x040fe40007ffe0ff */
[C---:B------:R-:W-:Y:S02]  /*9860*/  ISETP.LT.OR P1, PT, R0.reuse, R225, P1 ;  /* 0x000000e10000720c */ /* 0x040fe40000f21670 */
[----:B------:R-:W-:Y:S02]  /*9870*/  ISETP.LT.OR P5, PT, R0, R224, P5 ;  /* 0x000000e00000720c */ /* 0x000fe40002fa1670 */
[----:B------:R-:W-:Y:S02]  /*9880*/  FSEL R138, R29, -INF , !P4 ;  /* 0xff8000001d8a7808 */ /* 0x000fe40006000000 */
[----:B------:R-:W-:Y:S01]  /*9890*/  FMNMX.FTZ R0, R14, R11, !PT ;  /* 0x0000000b0e007209 */ /* 0x000fe20007810000 */
[----:B------:R-:W-:Y:S01]  /*98a0*/  LDSM.16.MT88.4 R28, [R209+0xb000] ;  /* 0x00b00000d11c783b */ /* 0x000fe20000004200 */
[----:B------:R-:W-:-:S02]  /*98b0*/  ISETP.GE.AND P4, PT, R8, R231, PT ;  /* 0x000000e70800720c */ /* 0x000fc40003f86270 */
[----:B------:R-:W-:Y:S02]  /*98c0*/  FMNMX.FTZ R0, R133, R0, !PT ;  /* 0x0000000085007209 */ /* 0x000fe40007810000 */
[----:B------:R-:W-:Y:S02]  /*98d0*/  ISETP.LT.OR P4, PT, R8, R227, P4 ;  /* 0x000000e30800720c */ /* 0x000fe40002781670 */
[----:B------:R-:W-:Y:S02]  /*98e0*/  FMNMX.FTZ R0, R138, R0, !PT ;  /* 0x000000008a007209 */ /* 0x000fe40007810000 */
[----:B------:R-:W-:Y:S02]  /*98f0*/  FSEL R180, R25, -INF , !P4 ;  /* 0xff80000019b47808 */ /* 0x000fe40006000000 */
[-C--:B------:R-:W-:Y:S02]  /*9900*/  ISETP.GE.AND P4, PT, R8, R230.reuse, PT ;  /* 0x000000e60800720c */ /* 0x080fe40003f86270 */
[----:B------:R-:W-:-:S02]  /*9910*/  ISETP.GE.AND P6, PT, R2, R230, PT ;  /* 0x000000e60200720c */ /* 0x000fc40003fc6270 */
[----:B------:R-:W-:Y:S02]  /*9920*/  FMNMX.FTZ R0, R132, R0, !PT ;  /* 0x0000000084007209 */ /* 0x000fe40007810000 */
[-C--:B------:R-:W-:Y:S02]  /*9930*/  ISETP.LT.OR P4, PT, R8, R226.reuse, P4 ;  /* 0x000000e20800720c */ /* 0x080fe40002781670 */
[----:B------:R-:W-:Y:S02]  /*9940*/  ISETP.LT.OR P6, PT, R2, R226, P6 ;  /* 0x000000e20200720c */ /* 0x000fe400037c1670 */
[----:B------:R-:W-:Y:S02]  /*9950*/  FMNMX.FTZ R0, R180, R0, !PT ;  /* 0x00000000b4007209 */ /* 0x000fe40007810000 */
[----:B------:R-:W-:Y:S02]  /*9960*/  FSEL R188, R27, -INF , !P4 ;  /* 0xff8000001bbc7808 */ /* 0x000fe40006000000 */
[----:B------:R-:W-:Y:S01]  /*9970*/  ISETP.GE.AND P4, PT, R7, R229, PT ;  /* 0x000000e50700720c */ /* 0x000fe20003f86270 */
[----:B------:R-:W1:Y:S01]  /*9980*/  SHFL.BFLY PT, R22, R0, 0x2, 0x1f ;  /* 0x0c401f0000167f89 */ /* 0x000e6200000e0000 */
[----:B------:R-:W-:-:S02]  /*9990*/  FSEL R181, R26, -INF , !P6 ;  /* 0xff8000001ab57808 */ /* 0x000fc40007000000 */
[C---:B------:R-:W-:Y:S02]  /*99a0*/  ISETP.GE.AND P6, PT, R6.reuse, R229, PT ;  /* 0x000000e50600720c */ /* 0x040fe40003fc6270 */
[-C--:B------:R-:W-:Y:S02]  /*99b0*/  ISETP.LT.OR P4, PT, R7, R225.reuse, P4 ;  /* 0x000000e10700720c */ /* 0x080fe40002781670 */
[----:B------:R-:W-:Y:S02]  /*99c0*/  ISETP.LT.OR P6, PT, R6, R225, P6 ;  /* 0x000000e10600720c */ /* 0x000fe400037c1670 */
[----:B------:R-:W-:Y:S02]  /*99d0*/  FSEL R19, R185, -INF , !P4 ;  /* 0xff800000b9137808 */ /* 0x000fe40006000000 */
[----:B------:R-:W-:Y:S02]  /*99e0*/  ISETP.GE.AND P4, PT, R4, R229, PT ;  /* 0x000000e50400720c */ /* 0x000fe40003f86270 */
[----:B------:R-:W-:-:S02]  /*99f0*/  FSEL R18, R176, -INF , !P6 ;  /* 0xff800000b0127808 */ /* 0x000fc40007000000 */
[----:B------:R-:W-:Y:S02]  /*9a00*/  FSEL R11, R184, -INF , !P1 ;  /* 0xff800000b80b7808 */ /* 0x000fe40004800000 */
[-C--:B------:R-:W-:Y:S02]  /*9a10*/  ISETP.GE.AND P6, PT, R3, R229.reuse, PT ;  /* 0x000000e50300720c */ /* 0x080fe40003fc6270 */
[----:B------:R-:W-:Y:S02]  /*9a20*/  ISETP.GE.AND P1, PT, R5, R229, PT ;  /* 0x000000e50500720c */ /* 0x000fe40003f26270 */
[-C--:B------:R-:W-:Y:S02]  /*9a30*/  ISETP.LT.OR P4, PT, R4, R225.reuse, P4 ;  /* 0x000000e10400720c */ /* 0x080fe40002781670 */
[-C--:B------:R-:W-:Y:S02]  /*9a40*/  ISETP.LT.OR P6, PT, R3, R225.reuse, P6 ;  /* 0x000000e10300720c */ /* 0x080fe400037c1670 */
[----:B------:R-:W-:-:S02]  /*9a50*/  ISETP.LT.OR P1, PT, R5, R225, P1 ;  /* 0x000000e10500720c */ /* 0x000fc40000f21670 */
[----:B------:R-:W-:Y:S02]  /*9a60*/  FSEL R182, R192, -INF , !P4 ;  /* 0xff800000c0b67808 */ /* 0x000fe40006000000 */
[----:B------:R-:W-:Y:S02]  /*9a70*/  ISETP.GE.AND P4, PT, R7, R228, PT ;  /* 0x000000e40700720c */ /* 0x000fe40003f86270 */
[----:B------:R-:W-:Y:S02]  /*9a80*/  FSEL R184, R193, -INF , !P6 ;  /* 0xff800000c1b87808 */ /* 0x000fe40007000000 */
[----:B------:R-:W-:Y:S02]  /*9a90*/  FSEL R21, R177, -INF , !P1 ;  /* 0xff800000b1157808 */ /* 0x000fe40004800000 */
[-C--:B------:R-:W-:Y:S02]  /*9aa0*/  ISETP.GE.AND P6, PT, R8, R229.reuse, PT ;  /* 0x000000e50800720c */ /* 0x080fe40003fc6270 */
[----:B------:R-:W-:-:S02]  /*9ab0*/  ISETP.GE.AND P1, PT, R2, R229, PT ;  /* 0x000000e50200720c */ /* 0x000fc40003f26270 */
[----:B------:R-:W-:Y:S02]  /*9ac0*/  ISETP.LT.OR P4, PT, R7, R224, P4 ;  /* 0x000000e00700720c */ /* 0x000fe40002781670 */
[----:B------:R-:W-:Y:S02]  /*9ad0*/  FMNMX.FTZ R12, R238, R10, !PT ;  /* 0x0000000aee0c7209 */ /* 0x000fe40007810000 */
[----:B------:R-:W-:Y:S02]  /*9ae0*/  FMNMX.FTZ R7, R237, R11, !PT ;  /* 0x0000000bed077209 */ /* 0x000fe40007810000 */
[-C--:B------:R-:W-:Y:S02]  /*9af0*/  ISETP.LT.OR P6, PT, R8, R225.reuse, P6 ;  /* 0x000000e10800720c */ /* 0x080fe400037c1670 */
[----:B------:R-:W-:Y:S02]  /*9b00*/  ISETP.LT.OR P1, PT, R2, R225, P1 ;  /* 0x000000e10200720c */ /* 0x000fe40000f21670 */
[----:B-1----:R-:W-:-:S02]  /*9b10*/  FMNMX.FTZ R0, R0, R22, !PT ;  /* 0x0000001600007209 */ /* 0x002fc40007810000 */
[----:B------:R-:W-:Y:S02]  /*9b20*/  FMNMX.FTZ R12, R17, R12, !PT ;  /* 0x0000000c110c7209 */ /* 0x000fe40007810000 */
[----:B------:R-:W-:Y:S01]  /*9b30*/  FMNMX.FTZ R7, R19, R7, !PT ;  /* 0x0000000713077209 */ /* 0x000fe20007810000 */
[----:B------:R-:W1:Y:S01]  /*9b40*/  SHFL.BFLY PT, R136, R0, 0x1, 0x1f ;  /* 0x0c201f0000887f89 */ /* 0x000e6200000e0000 */
[----:B------:R-:W-:Y:S02]  /*9b50*/  FSEL R191, R141, -INF , !P6 ;  /* 0xff8000008dbf7808 */ /* 0x000fe40007000000 */
[----:B------:R-:W-:Y:S02]  /*9b60*/  FSEL R190, R140, -INF , !P1 ;  /* 0xff8000008cbe7808 */ /* 0x000fe40004800000 */
[-C--:B------:R-:W-:Y:S02]  /*9b70*/  ISETP.GE.AND P6, PT, R5, R228.reuse, PT ;  /* 0x000000e40500720c */ /* 0x080fe40003fc6270 */
[----:B------:R-:W-:-:S02]  /*9b80*/  ISETP.GE.AND P1, PT, R6, R228, PT ;  /* 0x000000e40600720c */ /* 0x000fc40003f26270 */
[----:B------:R-:W-:Y:S02]  /*9b90*/  FMNMX.FTZ R12, R16, R12, !PT ;  /* 0x0000000c100c7209 */ /* 0x000fe40007810000 */
[----:B------:R-:W-:Y:S02]  /*9ba0*/  FMNMX.FTZ R7, R18, R7, !PT ;  /* 0x0000000712077209 */ /* 0x000fe40007810000 */
[-C--:B------:R-:W-:Y:S02]  /*9bb0*/  ISETP.LT.OR P6, PT, R5, R224.reuse, P6 ;  /* 0x000000e00500720c */ /* 0x080fe400037c1670 */
[----:B------:R-:W-:Y:S02]  /*9bc0*/  ISETP.LT.OR P1, PT, R6, R224, P1 ;  /* 0x000000e00600720c */ /* 0x000fe40000f21670 */
[----:B------:R-:W-:Y:S02]  /*9bd0*/  FSEL R5, R186, -INF , !P5 ;  /* 0xff800000ba057808 */ /* 0x000fe40006800000 */
[----:B------:R-:W-:-:S02]  /*9be0*/  FMNMX.FTZ R12, R20, R12, !PT ;  /* 0x0000000c140c7209 */ /* 0x000fc40007810000 */
[----:B------:R-:W-:Y:S02]  /*9bf0*/  FMNMX.FTZ R6, R21, R7, !PT ;  /* 0x0000000715067209 */ /* 0x000fe40007810000 */
[----:B------:R-:W-:Y:S02]  /*9c00*/  ISETP.GE.AND P5, PT, R4, R228, PT ;  /* 0x000000e40400720c */ /* 0x000fe40003fa6270 */
[----:B------:R-:W-:Y:S02]  /*9c10*/  FSEL R7, R187, -INF , !P4 ;  /* 0xff800000bb077808 */ /* 0x000fe40006000000 */
[----:B------:R-:W-:Y:S02]  /*9c20*/  FMNMX.FTZ R12, R183, R12, !PT ;  /* 0x0000000cb70c7209 */ /* 0x000fe40007810000 */
[----:B------:R-:W-:Y:S02]  /*9c30*/  FMNMX.FTZ R6, R182, R6, !PT ;  /* 0x00000006b6067209 */ /* 0x000fe40007810000 */
[----:B------:R-:W-:-:S02]  /*9c40*/  ISETP.GE.AND P4, PT, R3, R228, PT ;  /* 0x000000e40300720c */ /* 0x000fc40003f86270 */
[----:B------:R-:W-:Y:S02]  /*9c50*/  ISETP.LT.OR P5, PT, R4, R224, P5 ;  /* 0x000000e00400720c */ /* 0x000fe40002fa1670 */
[----:B------:R-:W-:Y:S02]  /*9c60*/  FMNMX.FTZ R4, R236, R5, !PT ;  /* 0x00000005ec047209 */ /* 0x000fe40007810000 */
[----:B------:R-:W-:Y:S02]  /*9c70*/  FMNMX.FTZ R12, R189, R12, !PT ;  /* 0x0000000cbd0c7209 */ /* 0x000fe40007810000 */
[----:B------:R-:W-:Y:S02]  /*9c80*/  FMNMX.FTZ R22, R184, R6, !PT ;  /* 0x00000006b8167209 */ /* 0x000fe40007810000 */
[----:B------:R-:W-:Y:S02]  /*9c90*/  ISETP.LT.OR P4, PT, R3, R224, P4 ;  /* 0x000000e00300720c */ /* 0x000fe40002781670 */
[----:B------:R-:W-:-:S02]  /*9ca0*/  FSEL R6, R178, -INF , !P1 ;  /* 0xff800000b2067808 */ /* 0x000fc40004800000 */
[----:B------:R-:W-:Y:S02]  /*9cb0*/  FMNMX.FTZ R3, R7, R4, !PT ;  /* 0x0000000407037209 */ /* 0x000fe40007810000 */
[----:B------:R-:W-:Y:S02]  /*9cc0*/  FMNMX.FTZ R135, R181, R12, !PT ;  /* 0x0000000cb5877209 */ /* 0x000fe40007810000 */
[----:B------:R-:W-:Y:S02]  /*9cd0*/  FSEL R4, R179, -INF , !P6 ;  /* 0xff800000b3047808 */ /* 0x000fe40007000000 */
[----:B------:R-:W-:Y:S01]  /*9ce0*/  FMNMX.FTZ R12, R6, R3, !PT ;  /* 0x00000003060c7209 */ /* 0x000fe20007810000 */
[----:B------:R-:W-:Y:S01]  /*9cf0*/  LDSM.16.MT88.4 R176, [R211+0xa000] ;  /* 0x00a00000d3b0783b */ /* 0x000fe20000004200 */
[----:B------:R-:W-:Y:S02]  /*9d00*/  ISETP.GE.AND P1, PT, R2, R228, PT ;  /* 0x000000e40200720c */ /* 0x000fe40003f26270 */
[----:B------:R-:W-:-:S02]  /*9d10*/  FSEL R185, R194, -INF , !P5 ;  /* 0xff800000c2b97808 */ /* 0x000fc40006800000 */
[----:B------:R-:W-:Y:S02]  /*9d20*/  FMNMX.FTZ R12, R4, R12, !PT ;  /* 0x0000000c040c7209 */ /* 0x000fe40007810000 */
[----:B------:R-:W-:Y:S02]  /*9d30*/  FSEL R186, R195, -INF , !P4 ;  /* 0xff800000c3ba7808 */ /* 0x000fe40006000000 */
[----:B-1----:R-:W-:Y:S02]  /*9d40*/  FMNMX.FTZ R136, R0, R136, !PT ;  /* 0x0000008800887209 */ /* 0x002fe40007810000 */
[----:B------:R-:W-:Y:S02]  /*9d50*/  ISETP.LT.OR P1, PT, R2, R224, P1 ;  /* 0x000000e00200720c */ /* 0x000fe40000f21670 */
[----:B------:R-:W-:Y:S02]  /*9d60*/  ISETP.GE.AND P4, PT, R8, R228, PT ;  /* 0x000000e40800720c */ /* 0x000fe40003f86270 */
[----:B------:R-:W-:Y:S01]  /*9d70*/  FMNMX.FTZ R0, R185, R12, !PT ;  /* 0x0000000cb9007209 */ /* 0x000fe20007810000 */
[----:B------:R-:W-:Y:S01]  /*9d80*/  FMUL.FTZ R12, R136, c[0x0][0x23c] ;  /* 0x00008f00880c7a20 */ /* 0x000fe20000410000 */
[----:B------:R-:W-:-:S02]  /*9d90*/  ISETP.LT.OR P4, PT, R8, R224, P4 ;  /* 0x000000e00800720c */ /* 0x000fc40002781670 */
[----:B------:R-:W-:Y:S02]  /*9da0*/  FSEL R192, R142, -INF , !P1 ;  /* 0xff8000008ec07808 */ /* 0x000fe40004800000 */
[----:B------:R-:W-:Y:S02]  /*9db0*/  FMNMX.FTZ R0, R186, R0, !PT ;  /* 0x00000000ba007209 */ /* 0x000fe40007810000 */
[----:B------:R-:W-:Y:S02]  /*9dc0*/  FMNMX.FTZ R22, R190, R22, !PT ;  /* 0x00000016be167209 */ /* 0x000fe40007810000 */
[----:B------:R-:W-:Y:S02]  /*9dd0*/  FSEL R187, R143, -INF , !P4 ;  /* 0xff8000008fbb7808 */ /* 0x000fe40006000000 */
[----:B------:R-:W-:Y:S01]  /*9de0*/  FMNMX.FTZ R0, R192, R0, !PT ;  /* 0x00000000c0007209 */ /* 0x000fe20007810000 */
[----:B------:R-:W-:Y:S01]  /*9df0*/  LDSM.16.MT88.4 R140, [R213+0xa000] ;  /* 0x00a00000d58c783b */ /* 0x000fe20000004200 */
[----:B------:R-:W-:-:S02]  /*9e00*/  FMNMX.FTZ R135, R188, R135, !PT ;  /* 0x00000087bc877209 */ /* 0x000fc40007810000 */
[----:B------:R-:W-:Y:S02]  /*9e10*/  FMNMX.FTZ R3, R191, R22, !PT ;  /* 0x00000016bf037209 */ /* 0x000fe40007810000 */
[----:B------:R-:W-:Y:S01]  /*9e20*/  FMNMX.FTZ R0, R187, R0, !PT ;  /* 0x00000000bb007209 */ /* 0x000fe20007810000 */
[----:B------:R-:W1:Y:S01]  /*9e30*/  SHFL.BFLY PT, R23, R135, 0x2, 0x1f ;  /* 0x0c401f0087177f89 */ /* 0x000e6200000e0000 */
[----:B------:R-:W-:-:S03]  /*9e40*/  FSETP.NEU.FTZ.AND P6, PT, R136, -INF , PT ;  /* 0xff8000008800780b */ /* 0x000fc60003fdd000 */
[----:B------:R-:W2:Y:S01]  /*9e50*/  SHFL.BFLY PT, R134, R3, 0x2, 0x1f ;  /* 0x0c401f0003867f89 */ /* 0x000ea200000e0000 */
[----:B------:R-:W-:-:S03]  /*9e60*/  FSEL R12, R12, RZ, P6 ;  /* 0x000000ff0c0c7208 */ /* 0x000fc60003000000 */
[----:B------:R-:W3:Y:S02]  /*9e70*/  SHFL.BFLY PT, R2, R0, 0x2, 0x1f ;  /* 0x0c401f0000027f89 */ /* 0x000ee400000e0000 */
[--C-:B------:R-:W-:Y:S02]  /*9e80*/  FFMA.FTZ R15, R15, c[0x0][0x23c], -R12.reuse ;  /* 0x00008f000f0f7a23 */ /* 0x100fe4000001080c */
[--C-:B------:R-:W-:Y:S02]  /*9e90*/  FFMA.FTZ R9, R9, c[0x0][0x23c], -R12.reuse ;  /* 0x00008f0009097a23 */ /* 0x100fe4000001080c */
[----:B------:R-:W-:Y:S01]  /*9ea0*/  MUFU.EX2 R233, R15 ;  /* 0x0000000f00e97308 */ /* 0x000fe20000000800 */
[--C-:B------:R-:W-:Y:S02]  /*9eb0*/  FFMA.FTZ R13, R13, c[0x0][0x23c], -R12.reuse ;  /* 0x00008f000d0d7a23 */ /* 0x100fe4000001080c */
[----:B------:R-:W-:-:S05]  /*9ec0*/  FFMA.FTZ R14, R14, c[0x0][0x23c], -R12 ;  /* 0x00008f000e0e7a23 */ /* 0x000fca000001080c */
[----:B------:R-:W-:Y:S01]  /*9ed0*/  MUFU.EX2 R235, R9 ;  /* 0x0000000900eb7308 */ /* 0x000fe20000000800 */
[----:B-1----:R-:W-:Y:S02]  /*9ee0*/  FMNMX.FTZ R135, R135, R23, !PT ;  /* 0x0000001787877209 */ /* 0x002fe40007810000 */
[----:B--2---:R-:W-:-:S03]  /*9ef0*/  FMNMX.FTZ R134, R134, R3, !PT ;  /* 0x0000000386867209 */ /* 0x004fc60007810000 */
[----:B------:R-:W1:Y:S02]  /*9f00*/  SHFL.BFLY PT, R22, R135, 0x1, 0x1f ;  /* 0x0c201f0087167f89 */ /* 0x000e6400000e0000 */
[----:B------:R-:W2:Y:S01]  /*9f10*/  MUFU.EX2 R234, R13 ;  /* 0x0000000d00ea7308 */ /* 0x000ea20000000800 */
[----:B---3--:R-:W-:Y:S01]  /*9f20*/  FMNMX.FTZ R0, R2, R0, !PT ;  /* 0x0000000002007209 */ /* 0x008fe20007810000 */
[----:B------:R-:W3:Y:S04]  /*9f30*/  SHFL.BFLY PT, R8, R134, 0x1, 0x1f ;  /* 0x0c201f0086087f89 */ /* 0x000ee800000e0000 */
[----:B------:R-:W4:Y:S02]  /*9f40*/  SHFL.BFLY PT, R137, R0, 0x1, 0x1f ;  /* 0x0c201f0000897f89 */ /* 0x000f2400000e0000 */
[----:B------:R-:W5:Y:S01]  /*9f50*/  MUFU.EX2 R240, R14 ;  /* 0x0000000e00f07308 */ /* 0x000f620000000800 */
[----:B-1----:R-:W-:-:S02]  /*9f60*/  FMNMX.FTZ R135, R135, R22, !PT ;  /* 0x0000001687877209 */ /* 0x002fc40007810000 */
[----:B---3--:R-:W-:-:S03]  /*9f70*/  FMNMX.FTZ R134, R134, R8, !PT ;  /* 0x0000000886867209 */ /* 0x008fc60007810000 */
[C---:B------:R-:W-:Y:S01]  /*9f80*/  FMUL.FTZ R3, R135.reuse, c[0x0][0x23c] ;  /* 0x00008f0087037a20 */ /* 0x040fe20000410000 */
[----:B------:R-:W-:Y:S02]  /*9f90*/  FSETP.NEU.FTZ.AND P5, PT, R135, -INF , PT ;  /* 0xff8000008700780b */ /* 0x000fe40003fbd000 */
[----:B----4-:R-:W-:Y:S01]  /*9fa0*/  FMNMX.FTZ R137, R0, R137, !PT ;  /* 0x0000008900897209 */ /* 0x010fe20007810000 */
[C---:B------:R-:W-:Y:S01]  /*9fb0*/  FMUL.FTZ R2, R134.reuse, c[0x0][0x23c] ;  /* 0x00008f0086027a20 */ /* 0x040fe20000410000 */
[----:B------:R-:W-:Y:S02]  /*9fc0*/  FSETP.NEU.FTZ.AND P4, PT, R134, -INF , PT ;  /* 0xff8000008600780b */ /* 0x000fe40003f9d000 */
[C---:B------:R-:W-:Y:S01]  /*9fd0*/  FSETP.NEU.FTZ.AND P1, PT, R137.reuse, -INF , PT ;  /* 0xff8000008900780b */ /* 0x040fe20003f3d000 */
[----:B------:R-:W-:Y:S01]  /*9fe0*/  FMUL.FTZ R0, R137, c[0x0][0x23c] ;  /* 0x00008f0089007a20 */ /* 0x000fe20000410000 */
[----:B------:R-:W-:Y:S02]  /*9ff0*/  FSEL R3, R3, RZ, P5 ;  /* 0x000000ff03037208 */ /* 0x000fe40002800000 */
[----:B------:R-:W-:-:S02]  /*a000*/  FSEL R2, R2, RZ, P4 ;  /* 0x000000ff02027208 */ /* 0x000fc40002000000 */
[----:B------:R-:W-:Y:S01]  /*a010*/  FSEL R0, R0, RZ, P1 ;  /* 0x000000ff00007208 */ /* 0x000fe20000800000 */
[--C-:B------:R-:W-:Y:S01]  /*a020*/  FFMA.FTZ R20, R20, c[0x0][0x23c], -R3.reuse ;  /* 0x00008f0014147a23 */ /* 0x100fe20000010803 */
[----:B--2---:R-:W-:Y:S01]  /*a030*/  F2FP.BF16.PACK_AB R8, R234, R235 ;  /* 0x000000ebea08723e */ /* 0x004fe200000010ff */
[----:B------:R-:W-:Y:S02]  /*a040*/  FFMA.FTZ R21, R21, c[0x0][0x23c], -R2 ;  /* 0x00008f0015157a23 */ /* 0x000fe40000010802 */
[--C-:B------:R-:W-:Y:S01]  /*a050*/  FFMA.FTZ R4, R4, c[0x0][0x23c], -R0.reuse ;  /* 0x00008f0004047a23 */ /* 0x100fe20000010800 */
[----:B------:R-:W-:Y:S01]  /*a060*/  MUFU.EX2 R232, R20 ;  /* 0x0000001400e87308 */ /* 0x000fe20000000800 */
[----:B------:R-:W-:Y:S02]  /*a070*/  FFMA.FTZ R5, R5, c[0x0][0x23c], -R0 ;  /* 0x00008f0005057a23 */ /* 0x000fe40000010800 */
[--C-:B------:R-:W-:Y:S02]  /*a080*/  FFMA.FTZ R16, R16, c[0x0][0x23c], -R3.reuse ;  /* 0x00008f0010107a23 */ /* 0x100fe40000010803 */
[----:B------:R-:W-:-:S02]  /*a090*/  FFMA.FTZ R10, R10, c[0x0][0x23c], -R3 ;  /* 0x00008f000a0a7a23 */ /* 0x000fc40000010803 */
[----:B------:R-:W-:Y:S01]  /*a0a0*/  FFMA.FTZ R17, R17, c[0x0][0x23c], -R3 ;  /* 0x00008f0011117a23 */ /* 0x000fe20000010803 */
[----:B------:R1:W-:Y:S01]  /*a0b0*/  MUFU.EX2 R204, R21 ;  /* 0x0000001500cc7308 */ /* 0x0003e20000000800 */
[----:B------:R-:W-:Y:S02]  /*a0c0*/  FFMA.FTZ R11, R11, c[0x0][0x23c], -R2 ;  /* 0x00008f000b0b7a23 */ /* 0x000fe40000010802 */
[----:B------:R-:W-:Y:S02]  /*a0d0*/  FFMA.FTZ R6, R6, c[0x0][0x23c], -R0 ;  /* 0x00008f0006067a23 */ /* 0x000fe40000010800 */
[--C-:B------:R-:W-:Y:S02]  /*a0e0*/  FFMA.FTZ R19, R19, c[0x0][0x23c], -R2.reuse ;  /* 0x00008f0013137a23 */ /* 0x100fe40000010802 */
[----:B------:R-:W-:Y:S01]  /*a0f0*/  FFMA.FTZ R18, R18, c[0x0][0x23c], -R2 ;  /* 0x00008f0012127a23 */ /* 0x000fe20000010802 */
[----:B------:R2:W-:Y:S01]  /*a100*/  MUFU.EX2 R195, R4 ;  /* 0x0000000400c37308 */ /* 0x0005e20000000800 */
[----:B------:R-:W-:Y:S01]  /*a110*/  FFMA.FTZ R7, R7, c[0x0][0x23c], -R0 ;  /* 0x00008f0007077a23 */ /* 0x000fe20000010800 */
[----:B-1----:R-:W1:Y:S06]  /*a120*/  LDSM.16.MT88.4 R20, [R209+0xa000] ;  /* 0x00a00000d114783b */ /* 0x002e6c0000004200 */
[----:B------:R3:W-:Y:S01]  /*a130*/  MUFU.EX2 R193, R5 ;  /* 0x0000000500c17308 */ /* 0x0007e20000000800 */
[----:B--2---:R-:W-:-:S07]  /*a140*/  FSEL R4, R135, RZ, P5 ;  /* 0x000000ff87047208 */ /* 0x004fce0002800000 */
[----:B------:R-:W-:Y:S01]  /*a150*/  MUFU.EX2 R207, R16 ;  /* 0x0000001000cf7308 */ /* 0x000fe20000000800 */
[----:B------:R-:W-:Y:S01]  /*a160*/  FADD.FTZ R4, R238, -R4 ;  /* 0x80000004ee047221 */ /* 0x000fe20000010000 */
[----:B---3--:R-:W-:-:S03]  /*a170*/  FSEL R5, R136, RZ, P6 ;  /* 0x000000ff88057208 */ /* 0x008fc60003000000 */
[----:B------:R-:W-:-:S03]  /*a180*/  FMUL.FTZ R15, R4, c[0x0][0x23c] ;  /* 0x00008f00040f7a20 */ /* 0x000fc60000410000 */
[----:B------:R5:W-:Y:S01]  /*a190*/  MUFU.EX2 R206, R10 ;  /* 0x0000000a00ce7308 */ /* 0x000be20000000800 */
[----:B------:R-:W-:Y:S01]  /*a1a0*/  FSEL R4, R137, RZ, P1 ;  /* 0x000000ff89047208 */ /* 0x000fe20000800000 */
[----:B------:R-:W-:-:S04]  /*a1b0*/  FADD.FTZ R5, R239, -R5 ;  /* 0x80000005ef057221 */ /* 0x000fc80000010000 */
[----:B------:R-:W-:Y:S02]  /*a1c0*/  FADD.FTZ R4, R236, -R4 ;  /* 0x80000004ec047221 */ /* 0x000fe40000010000 */
[----:B------:R-:W-:Y:S01]  /*a1d0*/  FMUL.FTZ R5, R5, c[0x0][0x23c] ;  /* 0x00008f0005057a20 */ /* 0x000fe20000410000 */
[----:B------:R-:W2:Y:S01]  /*a1e0*/  MUFU.EX2 R205, R17 ;  /* 0x0000001100cd7308 */ /* 0x000ea20000000800 */
[----:B------:R-:W-:Y:S01]  /*a1f0*/  FMUL.FTZ R4, R4, c[0x0][0x23c] ;  /* 0x00008f0004047a20 */ /* 0x000fe20000410000 */
[----:B-----5:R-:W-:-:S06]  /*a200*/  F2FP.BF16.PACK_AB R10, R240, R233 ;  /* 0x000000e9f00a723e */ /* 0x020fcc00000010ff */
[----:B------:R-:W3:Y:S08]  /*a210*/  MUFU.EX2 R16, R5 ;  /* 0x0000000500107308 */ /* 0x000ef00000000800 */
[----:B------:R-:W4:Y:S01]  /*a220*/  MUFU.EX2 R15, R15 ;  /* 0x0000000f000f7308 */ /* 0x000f220000000800 */
[----:B--2---:R-:W-:-:S07]  /*a230*/  F2FP.BF16.PACK_AB R9, R205, R206 ;  /* 0x000000cecd09723e */ /* 0x004fce00000010ff */
[----:B------:R2:W-:Y:S01]  /*a240*/  MUFU.EX2 R198, R11 ;  /* 0x0000000b00c67308 */ /* 0x0005e20000000800 */
[-C--:B---3--:R-:W-:Y:S02]  /*a250*/  FMUL.FTZ R144, R144, R16.reuse ;  /* 0x0000001090907220 */ /* 0x088fe40000410000 */
[-C--:B------:R-:W-:Y:S02]  /*a260*/  FMUL.FTZ R145, R145, R16.reuse ;  /* 0x0000001091917220 */ /* 0x080fe40000410000 */
[-C--:B------:R-:W-:Y:S02]  /*a270*/  FMUL.FTZ R156, R156, R16.reuse ;  /* 0x000000109c9c7220 */ /* 0x080fe40000410000 */
[----:B------:R-:W-:Y:S01]  /*a280*/  FMUL.FTZ R157, R157, R16 ;  /* 0x000000109d9d7220 */ /* 0x000fe20000410000 */
[----:B------:R3:W-:Y:S01]  /*a290*/  MUFU.EX2 R196, R6 ;  /* 0x0000000600c47308 */ /* 0x0007e20000000800 */
[-C--:B----4-:R-:W-:Y:S02]  /*a2a0*/  FMUL.FTZ R146, R146, R15.reuse ;  /* 0x0000000f92927220 */ /* 0x090fe40000410000 */
[----:B------:R-:W-:-:S02]  /*a2b0*/  FMUL.FTZ R147, R147, R15 ;  /* 0x0000000f93937220 */ /* 0x000fc40000410000 */
[-C--:B------:R-:W-:Y:S02]  /*a2c0*/  FMUL.FTZ R158, R158, R15.reuse ;  /* 0x0000000f9e9e7220 */ /* 0x080fe40000410000 */
[----:B------:R-:W-:Y:S01]  /*a2d0*/  FMUL.FTZ R159, R159, R15 ;  /* 0x0000000f9f9f7220 */ /* 0x000fe20000410000 */
[----:B--2---:R-:W-:Y:S01]  /*a2e0*/  F2FP.BF16.PACK_AB R11, R232, R207 ;  /* 0x000000cfe80b723e */ /* 0x004fe200000010ff */
[----:B------:R-:W-:Y:S01]  /*a2f0*/  MUFU.EX2 R197, R19 ;  /* 0x0000001300c57308 */ /* 0x000fe20000000800 */
[-C--:B------:R-:W-:Y:S02]  /*a300*/  FMUL.FTZ R160, R160, R16.reuse ;  /* 0x00000010a0a07220 */ /* 0x080fe40000410000 */
[----:B------:R-:W-:Y:S02]  /*a310*/  FMUL.FTZ R161, R161, R16 ;  /* 0x00000010a1a17220 */ /* 0x000fe40000410000 */
[-C--:B------:R-:W-:Y:S01]  /*a320*/  FMUL.FTZ R162, R162, R15.reuse ;  /* 0x0000000fa2a27220 */ /* 0x080fe20000410000 */
[----:B-1----:R-:W-:Y:S01]  /*a330*/  HMMA.16816.F32.BF16 R200, R8, R20, R144 ;  /* 0x0000001408c8723c */ /* 0x002fe20000041890 */
[----:B------:R-:W1:Y:S01]  /*a340*/  LDSM.16.MT88.4 R144, [R214+0xa000] ;  /* 0x00a00000d690783b */ /* 0x000e620000004200 */
[----:B---3--:R-:W-:Y:S01]  /*a350*/  FSEL R6, R134, RZ, P4 ;  /* 0x000000ff86067208 */ /* 0x008fe20002000000 */
[----:B------:R-:W2:Y:S01]  /*a360*/  MUFU.EX2 R199, R18 ;  /* 0x0000001200c77308 */ /* 0x000ea20000000800 */
[----:B------:R-:W-:-:S02]  /*a370*/  FMUL.FTZ R163, R163, R15 ;  /* 0x0000000fa3a37220 */ /* 0x000fc40000410000 */
[-C--:B------:R-:W-:Y:S02]  /*a380*/  FMUL.FTZ R116, R116, R16.reuse ;  /* 0x0000001074747220 */ /* 0x080fe40000410000 */
[----:B------:R-:W-:Y:S02]  /*a390*/  FADD.FTZ R5, R237, -R6 ;  /* 0x80000006ed057221 */ /* 0x000fe40000010000 */
[----:B------:R-:W-:Y:S01]  /*a3a0*/  FMUL.FTZ R117, R117, R16 ;  /* 0x0000001075757220 */ /* 0x000fe20000410000 */
[----:B------:R3:W4:Y:S01]  /*a3b0*/  MUFU.EX2 R194, R7 ;  /* 0x0000000700c27308 */ /* 0x0007220000000800 */
[----:B------:R-:W-:Y:S01]  /*a3c0*/  FMUL.FTZ R5, R5, c[0x0][0x23c] ;  /* 0x00008f0005057a20 */ /* 0x000fe20000410000 */
[----:B------:R-:W-:Y:S01]  /*a3d0*/  HMMA.16816.F32.BF16 R160, R8, R176, R160 ;  /* 0x000000b008a0723c */ /* 0x000fe200000418a0 */
[-C--:B------:R-:W-:Y:S02]  /*a3e0*/  FMUL.FTZ R118, R118, R15.reuse ;  /* 0x0000000f76767220 */ /* 0x080fe40000410000 */
[----:B------:R-:W-:-:S02]  /*a3f0*/  FMUL.FTZ R119, R119, R15 ;  /* 0x0000000f77777220 */ /* 0x000fc40000410000 */
[-C--:B------:R-:W-:Y:S01]  /*a400*/  FMUL.FTZ R172, R172, R16.reuse ;  /* 0x00000010acac7220 */ /* 0x080fe20000410000 */
[----:B------:R4:W5:Y:S01]  /*a410*/  MUFU.EX2 R14, R5 ;  /* 0x00000005000e7308 */ /* 0x0009620000000800 */
[----:B--2---:R-:W-:Y:S01]  /*a420*/  F2FP.BF16.PACK_AB R6, R204, R199 ;  /* 0x000000c7cc06723e */ /* 0x004fe200000010ff */
[----:B------:R-:W-:Y:S02]  /*a430*/  FMUL.FTZ R173, R173, R16 ;  /* 0x00000010adad7220 */ /* 0x000fe40000410000 */
[-C--:B------:R-:W-:Y:S01]  /*a440*/  FMUL.FTZ R174, R174, R15.reuse ;  /* 0x0000000faeae7220 */ /* 0x080fe20000410000 */
[----:B------:R-:W-:Y:S01]  /*a450*/  MOV R24, R200 ;  /* 0x000000c800187202 */ /* 0x000fe20000000f00 */
[----:B------:R-:W-:Y:S01]  /*a460*/  IMAD.MOV.U32 R19, RZ, RZ, R201 ;  /* 0x000000ffff137224 */ /* 0x000fe200078e00c9 */
[----:B------:R-:W-:Y:S01]  /*a470*/  MOV R18, R202 ;  /* 0x000000ca00127202 */ /* 0x000fe20000000f00 */
[----:B------:R2:W1:Y:S01]  /*a480*/  MUFU.EX2 R13, R4 ;  /* 0x00000004000d7308 */ /* 0x0004620000000800 */
[----:B---3--:R-:W-:Y:S01]  /*a490*/  F2FP.BF16.PACK_AB R7, R195, R196 ;  /* 0x000000c4c307723e */ /* 0x008fe200000010ff */
[----:B------:R-:W-:Y:S01]  /*a4a0*/  FMUL.FTZ R175, R175, R15 ;  /* 0x0000000fafaf7220 */ /* 0x000fe20000410000 */
[----:B------:R-:W-:Y:S01]  /*a4b0*/  MOV R17, R203 ;  /* 0x000000cb00117202 */ /* 0x000fe20000000f00 */
[----:B------:R-:W-:-:S02]  /*a4c0*/  FMUL.FTZ R128, R128, R16 ;  /* 0x0000001080807220 */ /* 0x000fc40000410000 */
[----:B------:R-:W-:Y:S01]  /*a4d0*/  FMUL.FTZ R129, R129, R16 ;  /* 0x0000001081817220 */ /* 0x000fe20000410000 */
[----:B----4-:R-:W-:Y:S01]  /*a4e0*/  F2FP.BF16.PACK_AB R5, R194, R193 ;  /* 0x000000c1c205723e */ /* 0x010fe200000010ff */
[-C--:B-----5:R-:W-:Y:S02]  /*a4f0*/  FMUL.FTZ R148, R148, R14.reuse ;  /* 0x0000000e94947220 */ /* 0x0a0fe40000410000 */
[-C--:B------:R-:W-:Y:S02]  /*a500*/  FMUL.FTZ R149, R149, R14.reuse ;  /* 0x0000000e95957220 */ /* 0x080fe40000410000 */
[-C--:B------:R-:W-:Y:S02]  /*a510*/  FMUL.FTZ R40, R40, R14.reuse ;  /* 0x0000000e28287220 */ /* 0x080fe40000410000 */
[----:B------:R-:W-:Y:S01]  /*a520*/  FMUL.FTZ R41, R41, R14 ;  /* 0x0000000e29297220 */ /* 0x000fe20000410000 */
[----:B--2---:R-:W-:Y:S01]  /*a530*/  F2FP.BF16.PACK_AB R4, R197, R198 ;  /* 0x000000c6c504723e */ /* 0x004fe200000010ff */
[----:B-1----:R-:W-:-:S02]  /*a540*/  FMUL.FTZ R150, R150, R13 ;  /* 0x0000000d96967220 */ /* 0x002fc40000410000 */
        /* <DEDUP_REMOVED lines=8> */
[----:B------:R-:W-:Y:S01]  /*a5d0*/  MOV R20, R24 ;  /* 0x0000001800147202 */ /* 0x000fe20000000f00 */
[-C--:B------:R-:W-:Y:S01]  /*a5e0*/  FMUL.FTZ R152, R152, R14.reuse ;  /* 0x0000000e98987220 */ /* 0x080fe20000410000 */
[----:B------:R-:W-:Y:S01]  /*a5f0*/  HMMA.16816.F32.BF16 R24, R4, R144, R40 ;  /* 0x000000900418723c */ /* 0x000fe20000041828 */
[----:B------:R-:W-:Y:S01]  /*a600*/  LDSM.16.MT88.4 R40, [R214+0xb000] ;  /* 0x00b00000d628783b */ /* 0x000fe20000004200 */
[----:B------:R-:W-:Y:S02]  /*a610*/  FMUL.FTZ R153, R153, R14 ;  /* 0x0000000e99997220 */ /* 0x000fe40000410000 */
[-C--:B------:R-:W-:Y:S02]  /*a620*/  FMUL.FTZ R154, R154, R13.reuse ;  /* 0x0000000d9a9a7220 */ /* 0x080fe40000410000 */
        /* <DEDUP_REMOVED lines=9> */
[C---:B------:R-:W-:Y:S01]  /*a6c0*/  HMMA.16816.F32.BF16 R164, R4.reuse, R176, R164 ;  /* 0x000000b004a4723c */ /* 0x040fe200000418a4 */
[----:B------:R-:W-:Y:S02]  /*a6d0*/  FMUL.FTZ R171, R171, R13 ;  /* 0x0000000dabab7220 */ /* 0x000fe40000410000 */
[----:B------:R-:W-:Y:S01]  /*a6e0*/  MOV R236, R25 ;  /* 0x0000001900ec7202 */ /* 0x000fe20000000f00 */
[----:B------:R-:W-:Y:S01]  /*a6f0*/  IMAD.MOV.U32 R203, RZ, RZ, R26 ;  /* 0x000000ffffcb7224 */ /* 0x000fe200078e001a */
[----:B------:R-:W-:Y:S01]  /*a700*/  MOV R202, R27 ;  /* 0x0000001b00ca7202 */ /* 0x000fe20000000f00 */
[----:B------:R-:W-:Y:S01]  /*a710*/  FMUL.FTZ R44, R44, R14 ;  /* 0x0000000e2c2c7220 */ /* 0x000fe20000410000 */
[----:B------:R-:W-:Y:S01]  /*a720*/  MOV R201, R24 ;  /* 0x0000001800c97202 */ /* 0x000fe20000000f00 */
[----:B------:R-:W-:Y:S01]  /*a730*/  FMUL.FTZ R45, R45, R14 ;  /* 0x0000000e2d2d7220 */ /* 0x000fe20000410000 */
[----:B------:R-:W1:Y:S01]  /*a740*/  LDSM.16.MT88.4 R24, [R213+0xb000] ;  /* 0x00b00000d518783b */ /* 0x000e620000004200 */
        /* <DEDUP_REMOVED lines=12> */
[-C--:B------:R-:W-:Y:S02]  /*a810*/  FMUL.FTZ R62, R62, R13.reuse ;  /* 0x0000000d3e3e7220 */ /* 0x080fe40000410000 */
        /* <DEDUP_REMOVED lines=15> */
[C---:B-1----:R-:W-:Y:S01]  /*a910*/  HMMA.16816.F32.BF16 R124, R4.reuse, R26, R124 ;  /* 0x0000001a047c723c */ /* 0x042fe2000004187c */
        /* <DEDUP_REMOVED lines=21> */
[----:B------:R-:W-:Y:S01]  /*aa70*/  IMAD.MOV.U32 R21, RZ, RZ, R127 ;  /* 0x000000ffff157224 */ /* 0x000fe200078e007f */
[----:B------:R-:W-:Y:S01]  /*aa80*/  HMMA.16816.F32.BF16 R104, R4, R40, R104 ;  /* 0x000000280468723c */ /* 0x000fe20000041868 */
[----:B------:R-:W-:Y:S01]  /*aa90*/  MOV R125, R250 ;  /* 0x000000fa007d7202 */ /* 0x000fe20000000f00 */
[----:B------:R-:W-:Y:S01]  /*aaa0*/  FMUL.FTZ R130, R130, R15 ;  /* 0x0000000f82827220 */ /* 0x000fe20000410000 */
[----:B------:R-:W-:Y:S01]  /*aab0*/  MOV R127, R245 ;  /* 0x000000f5007f7202 */ /* 0x000fe20000000f00 */
[----:B------:R-:W-:-:S02]  /*aac0*/  FMUL.FTZ R131, R131, R15 ;  /* 0x0000000f83837220 */ /* 0x000fc40000410000 */
[-C--:B------:R-:W-:Y:S02]  /*aad0*/  FMUL.FTZ R52, R52, R16.reuse ;  /* 0x0000001034347220 */ /* 0x080fe40000410000 */
        /* <DEDUP_REMOVED lines=9> */
[----:B------:R-:W-:Y:S01]  /*ab70*/  MOV R4, R124 ;  /* 0x0000007c00047202 */ /* 0x000fe20000000f00 */
[C---:B------:R-:W-:Y:S01]  /*ab80*/  HMMA.16816.F32.BF16 R248, R8.reuse, R22, R156 ;  /* 0x0000001608f8723c */ /* 0x040fe2000004189c */
[----:B------:R-:W-:Y:S01]  /*ab90*/  MOV R124, R202 ;  /* 0x000000ca007c7202 */ /* 0x000fe20000000f00 */
[----:B------:R-:W-:Y:S01]  /*aba0*/  IMAD.MOV.U32 R6, RZ, RZ, R236 ;  /* 0x000000ffff067224 */ /* 0x000fe200078e00ec */
[----:B------:R-:W-:Y:S01]  /*abb0*/  MOV R5, R201 ;  /* 0x000000c900057202 */ /* 0x000fe20000000f00 */
[-C--:B------:R-:W-:Y:S01]  /*abc0*/  FMUL.FTZ R36, R36, R16.reuse ;  /* 0x0000001024247220 */ /* 0x080fe20000410000 */
[----:B------:R-:W-:Y:S01]  /*abd0*/  MOV R7, R203 ;  /* 0x000000cb00077202 */ /* 0x000fe20000000f00 */
[----:B------:R-:W-:Y:S01]  /*abe0*/  FMUL.FTZ R37, R37, R16 ;  /* 0x0000001025257220 */ /* 0x000fe20000410000 */
[----:B------:R-:W-:Y:S01]  /*abf0*/  MOV R156, R4 ;  /* 0x00000004009c7202 */ /* 0x000fe20000000f00 */
[----:B------:R-:W-:Y:S01]  /*ac00*/  FFMA.FTZ R4, R133, c[0x0][0x23c], -R12 ;  /* 0x00008f0085047a23 */ /* 0x000fe2000001080c */
[----:B------:R-:W-:Y:S01]  /*ac10*/  MOV R159, R21 ;  /* 0x00000015009f7202 */ /* 0x000fe20000000f00 */
[----:B------:R-:W-:Y:S01]  /*ac20*/  IMAD.MOV.U32 R158, RZ, RZ, R139 ;  /* 0x000000ffff9e7224 */ /* 0x000fe200078e008b */
[----:B------:R-:W-:Y:S01]  /*ac30*/  MOV R157, R200 ;  /* 0x000000c8009d7202 */ /* 0x000fe20000000f00 */
[----:B------:R1:W-:Y:S01]  /*ac40*/  MUFU.EX2 R133, R4 ;  /* 0x0000000400857308 */ /* 0x0003e20000000800 */
        /* <DEDUP_REMOVED lines=9> */
[----:B-1----:R-:W-:Y:S01]  /*ace0*/  FFMA.FTZ R4, R138, c[0x0][0x23c], -R12 ;  /* 0x00008f008a047a23 */ /* 0x002fe2000001080c */
[C---:B------:R-:W-:Y:S01]  /*acf0*/  HMMA.16816.F32.BF16 R24, R8.reuse, R26, R128 ;  /* 0x0000001a0818723c */ /* 0x040fe20000041880 */
[-C--:B------:R-:W-:Y:S01]  /*ad00*/  FMUL.FTZ R69, R69, R16.reuse ;  /* 0x0000001045457220 */ /* 0x080fe20000410000 */
[----:B------:R-:W-:Y:S01]  /*ad10*/  MOV R175, R17 ;  /* 0x0000001100af7202 */ /* 0x000fe20000000f00 */
[----:B------:R-:W1:Y:S01]  /*ad20*/  MUFU.EX2 R139, R4 ;  /* 0x00000004008b7308 */ /* 0x000e620000000800 */
[----:B------:R-:W-:Y:S01]  /*ad30*/  FMUL.FTZ R70, R70, R15 ;  /* 0x0000000f46467220 */ /* 0x000fe20000410000 */
[----:B------:R-:W-:Y:S01]  /*ad40*/  MOV R178, R127 ;  /* 0x0000007f00b27202 */ /* 0x000fe20000000f00 */
        /* <DEDUP_REMOVED lines=8> */
[----:B------:R-:W-:Y:S01]  /*add0*/  FMUL.FTZ R85, R85, R16 ;  /* 0x0000001055557220 */ /* 0x000fe20000410000 */
[----:B-1----:R-:W-:Y:S01]  /*ade0*/  F2FP.BF16.PACK_AB R128, R139, R133 ;  /* 0x000000858b80723e */ /* 0x002fe200000010ff */
[----:B------:R-:W-:Y:S01]  /*adf0*/  FFMA.FTZ R4, R132, c[0x0][0x23c], -R12 ;  /* 0x00008f0084047a23 */ /* 0x000fe2000001080c */
[----:B------:R-:W-:Y:S01]  /*ae00*/  LDSM.16.MT88.4 R64, [R213+0xa800] ;  /* 0x00a80000d540783b */ /* 0x000fe20000004200 */
[----:B------:R-:W-:-:S02]  /*ae10*/  FMUL.FTZ R86, R86, R15 ;  /* 0x0000000f56567220 */ /* 0x000fc40000410000 */
[----:B------:R1:W-:Y:S01]  /*ae20*/  MUFU.EX2 R176, R4 ;  /* 0x0000000400b07308 */ /* 0x0003e20000000800 */
        /* <DEDUP_REMOVED lines=8> */
[----:B------:R-:W2:Y:S01]  /*aeb0*/  LDSM.16.MT88.4 R48, [R214+0xa800] ;  /* 0x00a80000d630783b */ /* 0x000ea20000004200 */
[----:B------:R-:W-:-:S02]  /*aec0*/  FMUL.FTZ R113, R113, R16 ;  /* 0x0000001071717220 */ /* 0x000fc40000410000 */
[-C--:B------:R-:W-:Y:S02]  /*aed0*/  FMUL.FTZ R114, R114, R15.reuse ;  /* 0x0000000f72727220 */ /* 0x080fe40000410000 */
[----:B-1----:R-:W-:Y:S01]  /*aee0*/  FFMA.FTZ R4, R180, c[0x0][0x23c], -R12 ;  /* 0x00008f00b4047a23 */ /* 0x002fe2000001080c */
[----:B------:R-:W-:Y:S01]  /*aef0*/  MOV R180, R156 ;  /* 0x0000009c00b47202 */ /* 0x000fe20000000f00 */
[-C--:B------:R-:W-:Y:S01]  /*af00*/  FMUL.FTZ R115, R115, R15.reuse ;  /* 0x0000000f73737220 */ /* 0x080fe20000410000 */
[----:B------:R-:W-:Y:S01]  /*af10*/  HMMA.16816.F32.BF16 R68, R8, R28, R68 ;  /* 0x0000001c0844723c */ /* 0x000fe20000041844 */
[----:B------:R1:W3:Y:S01]  /*af20*/  MUFU.EX2 R138, R4 ;  /* 0x00000004008a7308 */ /* 0x0002e20000000800 */
[-C--:B------:R-:W-:Y:S02]  /*af30*/  FMUL.FTZ R100, R100, R16.reuse ;  /* 0x0000001064647220 */ /* 0x080fe40000410000 */
[----:B------:R-:W-:Y:S02]  /*af40*/  FMUL.FTZ R101, R101, R16 ;  /* 0x0000001065657220 */ /* 0x000fe40000410000 */
[----:B------:R-:W-:-:S02]  /*af50*/  FMUL.FTZ R102, R102, R15 ;  /* 0x0000000f66667220 */ /* 0x000fc40000410000 */
[----:B------:R-:W-:Y:S01]  /*af60*/  HMMA.16816.F32.BF16 R140, R8, R30, R80 ;  /* 0x0000001e088c723c */ /* 0x000fe20000041850 */
[----:B------:R-:W4:Y:S01]  /*af70*/  LDSM.16.MT88.4 R80, [R209+0xb800] ;  /* 0x00b80000d150783b */ /* 0x000f220000004200 */
[----:B------:R-:W-:-:S06]  /*af80*/  FMUL.FTZ R103, R103, R15 ;  /* 0x0000000f67677220 */ /* 0x000fcc0000410000 */
[C---:B------:R-:W-:Y:S01]  /*af90*/  HMMA.16816.F32.BF16 R84, R8.reuse, R32, R84 ;  /* 0x000000200854723c */ /* 0x040fe20000041854 */
[----:B-1----:R-:W-:Y:S01]  /*afa0*/  FFMA.FTZ R4, R183, c[0x0][0x23c], -R3 ;  /* 0x00008f00b7047a23 */ /* 0x002fe20000010803 */
[----:B------:R-:W-:Y:S02]  /*afb0*/  MOV R183, R159 ;  /* 0x0000009f00b77202 */ /* 0x000fe40000000f00 */
[----:B------:R-:W-:Y:S01]  /*afc0*/  MOV R159, R7 ;  /* 0x00000007009f7202 */ /* 0x000fe20000000f00 */
[----:B------:R1:W-:Y:S01]  /*afd0*/  MUFU.EX2 R21, R4 ;  /* 0x0000000400157308 */ /* 0x0003e20000000800 */
[----:B------:R-:W-:Y:S02]  /*afe0*/  MOV R7, R125 ;  /* 0x0000007d00077202 */ /* 0x000fe40000000f00 */
[----:B------:R-:W-:Y:S01]  /*aff0*/  MOV R125, R19 ;  /* 0x00000013007d7202 */ /* 0x000fe20000000f00 */
[----:B------:R-:W-:Y:S01]  /*b000*/  HMMA.16816.F32.BF16 R32, R8, R34, R96 ;  /* 0x000000220820723c */ /* 0x000fe20000041860 */
[----:B---3--:R-:W-:Y:S01]  /*b010*/  F2FP.BF16.PACK_AB R130, R138, R176 ;  /* 0x000000b08a82723e */ /* 0x008fe200000010ff */
[----:B------:R-:W3:Y:S01]  /*b020*/  LDSM.16.MT88.4 R96, [R211+0xb800] ;  /* 0x00b80000d360783b */ /* 0x000ee20000004200 */
[----:B------:R-:W-:Y:S01]  /*b030*/  MOV R179, R7 ;  /* 0x0000000700b37202 */ /* 0x000fe20000000f00 */
[----:B------:R-:W-:-:S04]  /*b040*/  IMAD.MOV.U32 R173, RZ, RZ, R125 ;  /* 0x000000ffffad7224 */ /* 0x000fc800078e007d */
[----:B------:R-:W-:Y:S01]  /*b050*/  HMMA.16816.F32.BF16 R28, R8, R42, R112 ;  /* 0x0000002a081c723c */ /* 0x000fe20000041870 */
[----:B------:R-:W5:Y:S01]  /*b060*/  LDSM.16.MT88.4 R112, [R214+0xb800] ;  /* 0x00b80000d670783b */ /* 0x000f620000004200 */
[----:B-1----:R-:W-:-:S04]  /*b070*/  FFMA.FTZ R4, R189, c[0x0][0x23c], -R3 ;  /* 0x00008f00bd047a23 */ /* 0x002fc80000010803 */
[----:B------:R1:W1:Y:S02]  /*b080*/  MUFU.EX2 R23, R4 ;  /* 0x0000000400177308 */ /* 0x0002640000000800 */
[----:B------:R-:W-:Y:S07]  /*b090*/  HMMA.16816.F32.BF16 R100, R8, R40, R100 ;  /* 0x000000280864723c */ /* 0x000fee0000041864 */
[----:B------:R-:W-:Y:S02]  /*b0a0*/  FFMA.FTZ R11, R178, R16, R235 ;  /* 0x00000010b20b7223 */ /* 0x000fe400000100eb */
[----:B------:R-:W-:-:S02]  /*b0b0*/  FFMA.FTZ R8, R179, R15, R206 ;  /* 0x0000000fb3087223 */ /* 0x000fc400000100ce */
[----:B------:R-:W-:Y:S02]  /*b0c0*/  FADD.FTZ R11, R234, R11 ;  /* 0x0000000bea0b7221 */ /* 0x000fe40000010000 */
[----:B------:R-:W-:Y:S02]  /*b0d0*/  FADD.FTZ R10, R205, R8 ;  /* 0x00000008cd0a7221 */ /* 0x000fe40000010000 */
[--C-:B-1----:R-:W-:Y:S01]  /*b0e0*/  FFMA.FTZ R4, R181, c[0x0][0x23c], -R3.reuse ;  /* 0x00008f00b5047a23 */ /* 0x102fe20000010803 */
[----:B------:R-:W-:Y:S01]  /*b0f0*/  MOV R181, R157 ;  /* 0x0000009d00b57202 */ /* 0x000fe20000000f00 */
[----:B------:R-:W-:Y:S01]  /*b100*/  FFMA.FTZ R3, R188, c[0x0][0x23c], -R3 ;  /* 0x00008f00bc037a23 */ /* 0x000fe20000010803 */
[----:B------:R-:W-:Y:S01]  /*b110*/  MOV R157, R5 ;  /* 0x00000005009d7202 */ /* 0x000fe20000000f00 */
[----:B------:R-:W-:Y:S01]  /*b120*/  IMAD.MOV.U32 R5, RZ, RZ, R124 ;  /* 0x000000ffff057224 */ /* 0x000fe200078e007c */
[----:B------:R-:W-:Y:S01]  /*b130*/  MOV R124, R20 ;  /* 0x00000014007c7202 */ /* 0x000fe20000000f00 */
[----:B------:R1:W-:Y:S01]  /*b140*/  MUFU.EX2 R22, R3 ;  /* 0x0000000300167308 */ /* 0x0003e20000000800 */
[----:B------:R-:W-:-:S02]  /*b150*/  MOV R188, R157 ;  /* 0x0000009d00bc7202 */ /* 0x000fc40000000f00 */
[----:B------:R-:W-:Y:S02]  /*b160*/  MOV R172, R124 ;  /* 0x0000007c00ac7202 */ /* 0x000fe40000000f00 */
[----:B------:R-:W-:-:S03]  /*b170*/  F2FP.BF16.PACK_AB R129, R23, R21 ;  /* 0x000000151781723e */ /* 0x000fc600000010ff */
[----:B------:R-:W2:Y:S01]  /*b180*/  MUFU.EX2 R132, R4 ;  /* 0x0000000400847308 */ /* 0x000ea20000000800 */
[----:B-1----:R-:W-:Y:S02]  /*b190*/  FFMA.FTZ R3, R182, c[0x0][0x23c], -R2 ;  /* 0x00008f00b6037a23 */ /* 0x002fe40000010802 */
[----:B------:R-:W-:Y:S01]  /*b1a0*/  IMAD.MOV.U32 R182, RZ, RZ, R158 ;  /* 0x000000ffffb67224 */ /* 0x000fe200078e009e */
[----:B------:R-:W-:-:S04]  /*b1b0*/  MOV R158, R6 ;  /* 0x00000006009e7202 */ /* 0x000fc80000000f00 */
[----:B------:R1:W-:Y:S01]  /*b1c0*/  MUFU.EX2 R20, R3 ;  /* 0x0000000300147308 */ /* 0x0003e20000000800 */
[----:B------:R-:W-:Y:S01]  /*b1d0*/  MOV R6, R126 ;  /* 0x0000007e00067202 */ /* 0x000fe20000000f00 */
[----:B------:R-:W-:Y:S01]  /*b1e0*/  IMAD.MOV.U32 R126, RZ, RZ, R18 ;  /* 0x000000ffff7e7224 */ /* 0x000fe200078e0012 */
[----:B------:R-:W-:Y:S02]  /*b1f0*/  MOV R189, R158 ;  /* 0x0000009e00bd7202 */ /* 0x000fe40000000f00 */
[----:B--2---:R-:W-:Y:S02]  /*b200*/  F2FP.BF16.PACK_AB R131, R22, R132 ;  /* 0x000000841683723e */ /* 0x004fe400000010ff */
[----:B------:R-:W-:Y:S02]  /*b210*/  MOV R174, R126 ;  /* 0x0000007e00ae7202 */ /* 0x000fe40000000f00 */
[----:B------:R-:W-:-:S03]  /*b220*/  MOV R177, R6 ;  /* 0x0000000600b17202 */ /* 0x000fc60000000f00 */
[----:B------:R-:W-:Y:S01]  /*b230*/  HMMA.16816.F32.BF16 R36, R128, R48, R36 ;  /* 0x000000308024723c */ /* 0x000fe20000041824 */
[----:B-1----:R-:W-:-:S04]  /*b240*/  FFMA.FTZ R3, R184, c[0x0][0x23c], -R2 ;  /* 0x00008f00b8037a23 */ /* 0x002fc80000010802 */
[----:B------:R1:W2:Y:S03]  /*b250*/  MUFU.EX2 R19, R3 ;  /* 0x0000000300137308 */ /* 0x0002a60000000800 */
[C---:B------:R-:W-:Y:S08]  /*b260*/  HMMA.16816.F32.BF16 R52, R128.reuse, R64, R52 ;  /* 0x000000408034723c */ /* 0x040ff00000041834 */
[C---:B----4-:R-:W-:Y:S01]  /*b270*/  HMMA.16816.F32.BF16 R68, R128.reuse, R80, R68 ;  /* 0x000000508044723c */ /* 0x050fe20000041844 */
[--C-:B-1----:R-:W-:Y:S01]  /*b280*/  FFMA.FTZ R3, R190, c[0x0][0x23c], -R2.reuse ;  /* 0x00008f00be037a23 */ /* 0x102fe20000010802 */
[----:B------:R-:W-:Y:S01]  /*b290*/  MOV R190, R159 ;  /* 0x0000009f00be7202 */ /* 0x000fe20000000f00 */
[----:B------:R-:W-:Y:S01]  /*b2a0*/  FFMA.FTZ R2, R191, c[0x0][0x23c], -R2 ;  /* 0x00008f00bf027a23 */ /* 0x000fe20000010802 */
[----:B------:R-:W1:Y:S01]  /*b2b0*/  LDSM.16.MT88.4 R156, [R209+0xa800] ;  /* 0x00a80000d19c783b */ /* 0x000e620000004200 */
[----:B------:R-:W-:Y:S01]  /*b2c0*/  MOV R191, R5 ;  /* 0x0000000500bf7202 */ /* 0x000fe20000000f00 */
[----:B------:R-:W-:Y:S01]  /*b2d0*/  MUFU.EX2 R18, R3 ;  /* 0x0000000300127308 */ /* 0x000fe20000000800 */
[----:B--2---:R-:W-:Y:S01]  /*b2e0*/  F2FP.BF16.PACK_AB R124, R19, R20 ;  /* 0x00000014137c723e */ /* 0x004fe200000010ff */
[----:B------:R-:W2:Y:S01]  /*b2f0*/  LDSM.16.MT88.4 R4, [R213+0xb800] ;  /* 0x00b80000d504783b */ /* 0x000ea20000004200 */
[C---:B---3--:R-:W-:Y:S05]  /*b300*/  HMMA.16816.F32.BF16 R84, R128.reuse, R96, R84 ;  /* 0x000000608054723c */ /* 0x048fea0000041854 */
[----:B------:R3:W4:Y:S03]  /*b310*/  MUFU.EX2 R17, R2 ;  /* 0x0000000200117308 */ /* 0x0007260000000800 */
[----:B-----5:R-:W-:Y:S01]  /*b320*/  HMMA.16816.F32.BF16 R100, R128, R112, R100 ;  /* 0x000000708064723c */ /* 0x020fe20000041864 */
[----:B---3--:R-:W-:Y:S01]  /*b330*/  FFMA.FTZ R2, R185, c[0x0][0x23c], -R0 ;  /* 0x00008f00b9027a23 */ /* 0x008fe20000010800 */
[----:B----4-:R-:W-:-:S03]  /*b340*/  F2FP.BF16.PACK_AB R126, R17, R18 ;  /* 0x00000012117e723e */ /* 0x010fc600000010ff */
[----:B------:R3:W-:Y:S03]  /*b350*/  MUFU.EX2 R12, R2 ;  /* 0x00000002000c7308 */ /* 0x0007e60000000800 */
[----:B-1----:R-:W-:Y:S01]  /*b360*/  HMMA.16816.F32.BF16 R144, R128, R156, R172 ;  /* 0x0000009c8090723c */ /* 0x002fe200000418ac */
[----:B------:R-:W1:Y:S01]  /*b370*/  LDSM.16.MT88.4 R172, [R211+0xa800] ;  /* 0x00a80000d3ac783b */ /* 0x000e620000004200 */
[----:B---3--:R-:W-:-:S06]  /*b380*/  FFMA.FTZ R2, R186, c[0x0][0x23c], -R0 ;  /* 0x00008f00ba027a23 */ /* 0x008fcc0000010800 */
[----:B--2---:R-:W-:Y:S01]  /*b390*/  HMMA.16816.F32.BF16 R116, R128, R4, R116 ;  /* 0x000000048074723c */ /* 0x004fe20000041874 */
[----:B------:R2:W3:Y:S02]  /*b3a0*/  MUFU.EX2 R3, R2 ;  /* 0x0000000200037308 */ /* 0x0004e40000000800 */
[--C-:B--2---:R-:W-:Y:S01]  /*b3b0*/  FFMA.FTZ R2, R192, c[0x0][0x23c], -R0.reuse ;  /* 0x00008f00c0027a23 */ /* 0x104fe20000010800 */
[----:B---3--:R-:W-:Y:S01]  /*b3c0*/  F2FP.BF16.PACK_AB R125, R3, R12 ;  /* 0x0000000c037d723e */ /* 0x008fe200000010ff */
[----:B------:R-:W-:-:S04]  /*b3d0*/  FFMA.FTZ R0, R187, c[0x0][0x23c], -R0 ;  /* 0x00008f00bb007a23 */ /* 0x000fc80000010800 */
[----:B------:R-:W-:Y:S08]  /*b3e0*/  MUFU.EX2 R2, R2 ;  /* 0x0000000200027308 */ /* 0x000ff00000000800 */
[----:B------:R-:W2:Y:S01]  /*b3f0*/  MUFU.EX2 R0, R0 ;  /* 0x0000000000007308 */ /* 0x000ea20000000800 */
[----:B-1----:R-:W-:Y:S01]  /*b400*/  HMMA.16816.F32.BF16 R160, R128, R172, R160 ;  /* 0x000000ac80a0723c */ /* 0x002fe200000418a0 */
[----:B--2---:R-:W-:-:S07]  /*b410*/  F2FP.BF16.PACK_AB R127, R0, R2 ;  /* 0x00000002007f723e */ /* 0x004fce00000010ff */
[C---:B------:R-:W-:Y:S07]  /*b420*/  HMMA.16816.F32.BF16 R120, R124.reuse, R4, R120 ;  /* 0x000000047c78723c */ /* 0x040fee0000041878 */
[----:B------:R-:W-:Y:S01]  /*b430*/  FFMA.FTZ R5, R177, R14, R198 ;  /* 0x0000000eb1057223 */ /* 0x000fe200000100c6 */
[----:B------:R-:W-:Y:S01]  /*b440*/  HMMA.16816.F32.BF16 R148, R124, R156, R148 ;  /* 0x0000009c7c94723c */ /* 0x000fe20000041894 */
[----:B------:R-:W-:Y:S02]  /*b450*/  FFMA.FTZ R4, R241, R13, R193 ;  /* 0x0000000df1047223 */ /* 0x000fe400000100c1 */
[----:B------:R-:W-:-:S02]  /*b460*/  FADD.FTZ R9, R197, R5 ;  /* 0x00000005c5097221 */ /* 0x000fc40000010000 */
        /* <DEDUP_REMOVED lines=49> */
[----:B------:R1:W-:Y:S04]  /*b780*/  STL [R1], R244 ;  /* 0x000000f401007387 */ /* 0x0003e80000100800 */
[----:B------:R1:W-:Y:S01]  /*b790*/  STL [R1+0x4], R245 ;  /* 0x000004f501007387 */ /* 0x0003e20000100800 */
[----:B------:R-:W-:Y:S05]  /*b7a0*/  @!P0 BRA `(.L_x_1123) ;  /* 0x00005ba000008947 */ /* 0x000fea0003800000 */
[----:B------:R-:W2:Y:S01]  /*b7b0*/  LDL.64 R178, [R1+0x40] ;  /* 0x0000400001b27983 */ /* 0x000ea20000100a00 */
        /* <DEDUP_REMOVED lines=16> */
[----:B------:R-:W-:Y:S02]  /*b8c0*/  LEA.HI.X R3, R4, R243, R3, 0x5, P1 ;  /* 0x000000f304037211 */ /* 0x000fe400008f2c03 */
        /* <DEDUP_REMOVED lines=33> */
[----:B--2---:R-:W2:Y:S04]  /*bae0*/  LDSM.16.M88.4 R8, [R210] ;  /* 0x00000000d208783b */ /* 0x004ea80000000200 */
[----:B------:R-:W-:Y:S04]  /*baf0*/  LDSM.16.M88.4 R28, [R219] ;  /* 0x00000000db1c783b */ /* 0x000fe80000000200 */
[----:B---3--:R-:W3:Y:S04]  /*bb00*/  LDSM.16.M88.4 R4, [R210+0x2000] ;  /* 0x00200000d204783b */ /* 0x008ee80000000200 */
[----:B------:R-:W4:Y:S04]  /*bb10*/  LDSM.16.M88.4 R16, [R212] ;  /* 0x00000000d410783b */ /* 0x000f280000000200 */
[----:B------:R-:W0:Y:S01]  /*bb20*/  LDGDEPBAR ;  /* 0x00000000000079af */ /* 0x000e220000000000 */
[----:B--2---:R-:W-:Y:S08]  /*bb30*/  HMMA.16816.F32.BF16 R200, R8, R24, RZ ;  /* 0x0000001808c8723c */ /* 0x004ff000000418ff */
[C---:B---3--:R-:W-:Y:S08]  /*bb40*/  HMMA.16816.F32.BF16 R184, R4.reuse, R20, RZ ;  /* 0x0000001404b8723c */ /* 0x048ff000000418ff */
        /* <DEDUP_REMOVED lines=8> */
[----:B------:R-:W2:Y:S04]  /*bbd0*/  LDSM.16.M88.4 R20, [R217+0x8800] ;  /* 0x00880000d914783b */ /* 0x000ea80000000200 */
[----:B------:R-:W3:Y:S03]  /*bbe0*/  LDSM.16.M88.4 R8, [R218] ;  /* 0x00000000da08783b */ /* 0x000ee60000000200 */
[C---:B------:R-:W-:Y:S08]  /*bbf0*/  HMMA.16816.F32.BF16 R232, R12.reuse, R32, R184 ;  /* 0x000000200ce8723c */ /* 0x040ff000000418b8 */
[C---:B------:R-:W-:Y:S08]  /*bc00*/  HMMA.16816.F32.BF16 R240, R12.reuse, R28, R196 ;  /* 0x0000001c0cf0723c */ /* 0x040ff000000418c4 */
[C---:B------:R-:W-:Y:S08]  /*bc10*/  HMMA.16816.F32.BF16 R236, R12.reuse, R30, R192 ;  /* 0x0000001e0cec723c */ /* 0x040ff000000418c0 */
[----:B------:R-:W-:Y:S01]  /*bc20*/  HMMA.16816.F32.BF16 R204, R12, R34, R180 ;  /* 0x000000220ccc723c */ /* 0x000fe200000418b4 */
[----:B------:R-:W-:Y:S07]  /*bc30*/  LDSM.16.M88.4 R12, [R216+0x2000] ;  /* 0x00200000d80c783b */ /* 0x000fee0000000200 */
[C---:B----4-:R-:W-:Y:S08]  /*bc40*/  HMMA.16816.F32.BF16 R200, R16.reuse, R28, R200 ;  /* 0x0000001c10c8723c */ /* 0x050ff000000418c8 */
[C---:B------:R-:W-:Y:S01]  /*bc50*/  HMMA.16816.F32.BF16 R192, R16.reuse, R30, R188 ;  /* 0x0000001e10c0723c */ /* 0x040fe200000418bc */
[----:B------:R-:W4:Y:S07]  /*bc60*/  LDSM.16.M88.4 R28, [R215+0x800] ;  /* 0x00080000d71c783b */ /* 0x000f2e0000000200 */
[C---:B------:R-:W-:Y:S08]  /*bc70*/  HMMA.16816.F32.BF16 R196, R16.reuse, R32, R176 ;  /* 0x0000002010c4723c */ /* 0x040ff000000418b0 */
[----:B------:R-:W-:Y:S01]  /*bc80*/  HMMA.16816.F32.BF16 R184, R16, R34, R140 ;  /* 0x0000002210b8723c */ /* 0x000fe2000004188c */
[----:B------:R-:W5:Y:S04]  /*bc90*/  LDSM.16.M88.4 R32, [R215] ;  /* 0x00000000d720783b */ /* 0x000f680000000200 */
[----:B------:R-:W1:Y:S03]  /*bca0*/  LDSM.16.M88.4 R16, [R216] ;  /* 0x00000000d810783b */ /* 0x000e660000000200 */
[C---:B--2---:R-:W-:Y:S08]  /*bcb0*/  HMMA.16816.F32.BF16 R140, R4.reuse, R20, R232 ;  /* 0x00000014048c723c */ /* 0x044ff000000418e8 */
[C---:B------:R-:W-:Y:S08]  /*bcc0*/  HMMA.16816.F32.BF16 R180, R4.reuse, R24, R240 ;  /* 0x0000001804b4723c */ /* 0x040ff000000418f0 */
[C---:B------:R-:W-:Y:S08]  /*bcd0*/  HMMA.16816.F32.BF16 R176, R4.reuse, R26, R236 ;  /* 0x0000001a04b0723c */ /* 0x040ff000000418ec */
[----:B------:R-:W-:Y:S01]  /*bce0*/  HMMA.16816.F32.BF16 R188, R4, R22, R204 ;  /* 0x0000001604bc723c */ /* 0x000fe200000418cc */
[----:B------:R-:W-:Y:S07]  /*bcf0*/  LDSM.16.M88.4 R4, [R210+0x6000] ;  /* 0x00600000d204783b */ /* 0x000fee0000000200 */
[C---:B---3--:R-:W-:Y:S08]  /*bd00*/  HMMA.16816.F32.BF16 R236, R8.reuse, R24, R200 ;  /* 0x0000001808ec723c */ /* 0x048ff000000418c8 */
[C---:B------:R-:W-:Y:S01]  /*bd10*/  HMMA.16816.F32.BF16 R232, R8.reuse, R26, R192 ;  /* 0x0000001a08e8723c */ /* 0x040fe200000418c0 */
[----:B------:R-:W-:Y:S07]  /*bd20*/  LDSM.16.M88.4 R24, [R208+0x9000] ;  /* 0x00900000d018783b */ /* 0x000fee0000000200 */
[C---:B------:R-:W-:Y:S08]  /*bd30*/  HMMA.16816.F32.BF16 R200, R8.reuse, R20, R196 ;  /* 0x0000001408c8723c */ /* 0x040ff000000418c4 */
[----:B------:R-:W-:Y:S01]  /*bd40*/  HMMA.16816.F32.BF16 R192, R8, R22, R184 ;  /* 0x0000001608c0723c */ /* 0x000fe200000418b8 */
[----:B------:R-:W2:Y:S04]  /*bd50*/  LDSM.16.M88.4 R20, [R208+0x9800] ;  /* 0x00980000d014783b */ /* 0x000ea80000000200 */
[----:B------:R-:W3:Y:S03]  /*bd60*/  LDSM.16.M88.4 R8, [R210+0x4000] ;  /* 0x00400000d208783b */ /* 0x000ee60000000200 */
[C---:B----4-:R-:W-:Y:S01]  /*bd70*/  HMMA.16816.F32.BF16 R196, R12.reuse, R28, R140 ;  /* 0x0000001c0cc4723c */ /* 0x050fe2000004188c */
[----:B------:R-:W-:Y:S07]  /*bd80*/  LDSM.16.M88.4 R140, [R221] ;  /* 0x00000000dd8c783b */ /* 0x000fee0000000200 */
[C---:B-----5:R-:W-:Y:S08]  /*bd90*/  HMMA.16816.F32.BF16 R240, R12.reuse, R32, R180 ;  /* 0x000000200cf0723c */ /* 0x060ff000000418b4 */
[C---:B------:R-:W-:Y:S08]  /*bda0*/  HMMA.16816.F32.BF16 R204, R12.reuse, R34, R176 ;  /* 0x000000220ccc723c */ /* 0x040ff000000418b0 */
[----:B------:R-:W-:Y:S01]  /*bdb0*/  HMMA.16816.F32.BF16 R188, R12, R30, R188 ;  /* 0x0000001e0cbc723c */ /* 0x000fe200000418bc */
[----:B------:R-:W4:Y:S07]  /*bdc0*/  LDSM.16.M88.4 R12, [R212+0x6000] ;  /* 0x00600000d40c783b */ /* 0x000f2e0000000200 */
[C---:B-1----:R-:W-:Y:S08]  /*bdd0*/  HMMA.16816.F32.BF16 R184, R16.reuse, R32, R236 ;  /* 0x0000002010b8723c */ /* 0x042ff000000418ec */
[C---:B------:R-:W-:Y:S01]  /*bde0*/  HMMA.16816.F32.BF16 R180, R16.reuse, R34, R232 ;  /* 0x0000002210b4723c */ /* 0x040fe200000418e8 */
[----:B------:R-:W1:Y:S07]  /*bdf0*/  LDSM.16.M88.4 R32, [R220] ;  /* 0x00000000dc20783b */ /* 0x000e6e0000000200 */
[C---:B------:R-:W-:Y:S08]  /*be00*/  HMMA.16816.F32.BF16 R176, R16.reuse, R28, R200 ;  /* 0x0000001c10b0723c */ /* 0x040ff000000418c8 */
[----:B------:R-:W-:Y:S01]  /*be10*/  HMMA.16816.F32.BF16 R28, R16, R30, R192 ;  /* 0x0000001e101c723c */ /* 0x000fe200000418c0 */
[----:B------:R-:W5:Y:S07]  /*be20*/  LDSM.16.M88.4 R16, [R212+0x4000] ;  /* 0x00400000d410783b */ /* 0x000f6e0000000200 */
        /* <DEDUP_REMOVED lines=8> */
[C---:B------:R-:W-:Y:S01]  /*beb0*/  HMMA.16816.F32.BF16 R180, R8.reuse, R22, R28 ;  /* 0x0000001608b4723c */ /* 0x040fe2000004181c */
[----:B------:R-:W2:Y:S07]  /*bec0*/  LDSM.16.M88.4 R28, [R217+0x9000] ;  /* 0x00900000d91c783b */ /* 0x000eae0000000200 */
[----:B------:R-:W-:Y:S08]  /*bed0*/  HMMA.16816.F32.BF16 R184, R8, R20, R176 ;  /* 0x0000001408b8723c */ /* 0x000ff000000418b0 */
[C---:B----4-:R-:W-:Y:S08]  /*bee0*/  HMMA.16816.F32.BF16 R176, R12.reuse, R140, R232 ;  /* 0x0000008c0cb0723c */ /* 0x050ff000000418e8 */
[C---:B------:R-:W-:Y:S08]  /*bef0*/  HMMA.16816.F32.BF16 R20, R12.reuse, R142, R204 ;  /* 0x0000008e0c14723c */ /* 0x040ff000000418cc */
[C---:B-1----:R-:W-:Y:S08]  /*bf00*/  HMMA.16816.F32.BF16 R8, R12.reuse, R32, R200 ;  /* 0x000000200c08723c */ /* 0x042ff000000418c8 */
[----:B------:R-:W-:Y:S01]  /*bf10*/  HMMA.16816.F32.BF16 R196, R12, R34, R196 ;  /* 0x000000220cc4723c */ /* 0x000fe200000418c4 */
[----:B------:R-:W1:Y:S07]  /*bf20*/  LDSM.16.M88.4 R12, [R218+0x4000] ;  /* 0x00400000da0c783b */ /* 0x000e6e0000000200 */
[C---:B-----5:R-:W-:Y:S08]  /*bf30*/  HMMA.16816.F32.BF16 R232, R16.reuse, R140, R192 ;  /* 0x0000008c10e8723c */ /* 0x060ff000000418c0 */
        /* <DEDUP_REMOVED lines=8> */
[----:B------:R-:W2:Y:S07]  /*bfc0*/  LDSM.16.M88.4 R8, [R216+0x6000] ;  /* 0x00600000d808783b */ /* 0x000eae0000000200 */
[----:B------:R-:W-:Y:S01]  /*bfd0*/  HMMA.16816.F32.BF16 R176, R4, R26, R196 ;  /* 0x0000001a04b0723c */ /* 0x000fe200000418c4 */
[----:B------:R-:W3:Y:S01]  /*bfe0*/  LDSM.16.M88.4 R4, [R216+0x4000] ;  /* 0x00400000d804783b */ /* 0x000ee20000000200 */
[----:B------:R-:W-:-:S06]  /*bff0*/  DEPBAR.LE SB0, 0x0 ;  /* 0x000080000000791a */ /* 0x000fcc0000000000 */
[C---:B-1----:R-:W-:Y:S08]  /*c000*/  HMMA.16816.F32.BF16 R140, R12.reuse, R28, R232 ;  /* 0x0000001c0c8c723c */ /* 0x042ff000000418e8 */
[C---:B------:R-:W-:Y:S08]  /*c010*/  HMMA.16816.F32.BF16 R32, R12.reuse, R30, R204 ;  /* 0x0000001e0c20723c */ /* 0x040ff000000418cc */
[C---:B------:R-:W-:Y:S08]  /*c020*/  HMMA.16816.F32.BF16 R28, R12.reuse, R24, R200 ;  /* 0x000000180c1c723c */ /* 0x040ff000000418c8 */
[----:B------:R-:W-:Y:S08]  /*c030*/  HMMA.16816.F32.BF16 R12, R12, R26, R192 ;  /* 0x0000001a0c0c723c */ /* 0x000ff000000418c0 */
[C---:B--2---:R-:W-:Y:S08]  /*c040*/  HMMA.16816.F32.BF16 R196, R8.reuse, R22, R184 ;  /* 0x0000001608c4723c */ /* 0x044ff000000418b8 */
[C---:B------:R-:W-:Y:S08]  /*c050*/  HMMA.16816.F32.BF16 R188, R8.reuse, R20, R188 ;  /* 0x0000001408bc723c */ /* 0x040ff000000418bc */
[C---:B------:R-:W-:Y:S08]  /*c060*/  HMMA.16816.F32.BF16 R200, R8.reuse, R16, R180 ;  /* 0x0000001008c8723c */ /* 0x040ff000000418b4 */
[----:B------:R-:W-:Y:S08]  /*c070*/  HMMA.16816.F32.BF16 R184, R8, R18, R176 ;  /* 0x0000001208b8723c */ /* 0x000ff000000418b0 */
[C---:B---3--:R-:W-:Y:S08]  /*c080*/  HMMA.16816.F32.BF16 R140, R4.reuse, R20, R140 ;  /* 0x00000014048c723c */ /* 0x048ff0000004188c */
        /* <DEDUP_REMOVED lines=51> */
.L_x_1132:
[----:B------:R-:W-:Y:S05]  /*c3c0*/  BSYNC B0 ;  /* 0x0000000000007941 */ /* 0x000fea0003800000 */
.L_x_1131:
[----:B------:R-:W0:Y:S02]  /*c3d0*/  LDGDEPBAR ;  /* 0x00000000000079af */ /* 0x000e240000000000 */
.L_x_1130:
        /* <DEDUP_REMOVED lines=12> */
[----:B------:R-:W-:Y:S02]  /*c4a0*/  ISETP.GE.AND P1, PT, R8, R230, PT ;  /* 0x000000e60800720c */ /* 0x000fe40003f26270 */
        /* <DEDUP_REMOVED lines=12> */
[-C--:B------:R-:W-:Y:S02]  /*c570*/  ISETP.LT.OR P1, PT, R7, R226.reuse, P1 ;  /* 0x000000e20700720c */ /* 0x080fe40000f21670 */
[----:B------:R-:W-:Y:S02]  /*c580*/  ISETP.LT.OR P5, PT, R6, R226, P5 ;  /* 0x000000e20600720c */ /* 0x000fe40002fa1670 */
[----:B------:R-:W-:Y:S02]  /*c590*/  FSEL R15, R33, -INF , !P4 ;  /* 0xff800000210f7808 */ /* 0x000fe40006000000 */
[----:B------:R-:W-:-:S02]  /*c5a0*/  ISETP.GE.AND P6, PT, R8, R231, PT ;  /* 0x000000e70800720c */ /* 0x000fc40003fc6270 */
[----:B------:R-:W-:Y:S02]  /*c5b0*/  ISETP.GE.AND P4, PT, R5, R231, PT ;  /* 0x000000e70500720c */ /* 0x000fe40003f86270 */
[----:B------:R-:W-:Y:S02]  /*c5c0*/  IADD3 R4, R0, 0x11, RZ ;  /* 0x0000001100047810 */ /* 0x000fe40007ffe0ff */
[----:B------:R-:W-:Y:S02]  /*c5d0*/  FSEL R20, R34, -INF , !P1 ;  /* 0xff80000022147808 */ /* 0x000fe40004800000 */
[----:B------:R-:W-:Y:S02]  /*c5e0*/  FSEL R23, R35, -INF , !P5 ;  /* 0xff80000023177808 */ /* 0x000fe40006800000 */
[-C--:B------:R-:W-:Y:S01]  /*c5f0*/  ISETP.LT.OR P6, PT, R8, R227.reuse, P6 ;  /* 0x000000e30800720c */ /* 0x080fe200037c1670 */
[----:B------:R-:W-:Y:S01]  /*c600*/  LDSM.16.MT88.4 R32, [R211+0xb000] ;  /* 0x00b00000d320783b */ /* 0x000fe20000004200 */
[----:B------:R-:W-:-:S02]  /*c610*/  ISETP.LT.OR P1, PT, R5, R227, P4 ;  /* 0x000000e30500720c */ /* 0x000fc40002721670 */
[----:B------:R-:W-:Y:S02]  /*c620*/  ISETP.GE.AND P5, PT, R5, R230, PT ;  /* 0x000000e60500720c */ /* 0x000fe40003fa6270 */
[----:B------:R-:W-:Y:S02]  /*c630*/  IADD3 R3, R0, 0x18, RZ ;  /* 0x0000001800037810 */ /* 0x000fe40007ffe0ff */
[----:B------:R-:W-:Y:S02]  /*c640*/  ISETP.GE.AND P4, PT, R4, R231, PT ;  /* 0x000000e70400720c */ /* 0x000fe40003f86270 */
[----:B------:R-:W-:Y:S02]  /*c650*/  FSEL R17, R141, -INF , !P6 ;  /* 0xff8000008d117808 */ /* 0x000fe40007000000 */
[----:B------:R-:W-:Y:S01]  /*c660*/  FSEL R177, R28, -INF , !P1 ;  /* 0xff8000001cb17808 */ /* 0x000fe20004800000 */
[----:B------:R-:W-:Y:S01]  /*c670*/  LDSM.16.MT88.4 R140, [R211+0xa000] ;  /* 0x00a00000d38c783b */ /* 0x000fe20000004200 */
[----:B------:R-:W-:-:S02]  /*c680*/  ISETP.LT.OR P5, PT, R5, R226, P5 ;  /* 0x000000e20500720c */ /* 0x000fc40002fa1670 */
[C---:B------:R-:W-:Y:S02]  /*c690*/  ISETP.GE.AND P1, PT, R4.reuse, R230, PT ;  /* 0x000000e60400720c */ /* 0x040fe40003f26270 */
[----:B------:R-:W-:Y:S02]  /*c6a0*/  ISETP.GE.AND P6, PT, R3, R231, PT ;  /* 0x000000e70300720c */ /* 0x000fe40003fc6270 */
[----:B------:R-:W-:Y:S02]  /*c6b0*/  ISETP.LT.OR P4, PT, R4, R227, P4 ;  /* 0x000000e30400720c */ /* 0x000fe40002781670 */
[----:B------:R-:W-:Y:S02]  /*c6c0*/  FMNMX.FTZ R9, R136, R10, !PT ;  /* 0x0000000a88097209 */ /* 0x000fe40007810000 */
[----:B------:R-:W-:Y:S02]  /*c6d0*/  IADD3 R2, R0, 0x19, RZ ;  /* 0x0000001900027810 */ /* 0x000fe40007ffe0ff */
[----:B------:R-:W-:-:S02]  /*c6e0*/  FSEL R182, R30, -INF , !P5 ;  /* 0xff8000001eb67808 */ /* 0x000fc40006800000 */
[----:B------:R-:W-:Y:S02]  /*c6f0*/  ISETP.LT.OR P1, PT, R4, R226, P1 ;  /* 0x000000e20400720c */ /* 0x000fe40000f21670 */
[----:B------:R-:W-:Y:S02]  /*c700*/  ISETP.LT.OR P5, PT, R3, R227, P6 ;  /* 0x000000e30300720c */ /* 0x000fe400037a1670 */
[----:B------:R-:W-:Y:S02]  /*c710*/  FSEL R178, R29, -INF , !P4 ;  /* 0xff8000001db27808 */ /* 0x000fe40006000000 */
[----:B------:R-:W-:Y:S02]  /*c720*/  FMNMX.FTZ R9, R17, R9, !PT ;  /* 0x0000000911097209 */ /* 0x000fe40007810000 */
[----:B------:R-:W-:Y:S02]  /*c730*/  ISETP.GE.AND P4, PT, R2, R231, PT ;  /* 0x000000e70200720c */ /* 0x000fe40003f86270 */
[----:B------:R-:W-:-:S02]  /*c740*/  FSEL R192, R31, -INF , !P1 ;  /* 0xff8000001fc07808 */ /* 0x000fc40004800000 */
[----:B------:R-:W-:Y:S01]  /*c750*/  FSEL R176, R24, -INF , !P5 ;  /* 0xff80000018b07808 */ /* 0x000fe20006800000 */
[----:B------:R-:W-:Y:S01]  /*c760*/  LDSM.16.MT88.4 R28, [R209+0xb000] ;  /* 0x00b00000d11c783b */ /* 0x000fe20000004200 */
[C---:B------:R-:W-:Y:S02]  /*c770*/  ISETP.GE.AND P1, PT, R0.reuse, R229, PT ;  /* 0x000000e50000720c */ /* 0x040fe40003f26270 */
[----:B------:R-:W-:Y:S02]  /*c780*/  ISETP.GE.AND P5, PT, R0, R228, PT ;  /* 0x000000e40000720c */ /* 0x000fe40003fa6270 */
[----:B------:R-:W-:Y:S02]  /*c790*/  FMNMX.FTZ R9, R16, R9, !PT ;  /* 0x0000000910097209 */ /* 0x000fe40007810000 */
[----:B------:R-:W-:Y:S02]  /*c7a0*/  ISETP.LT.OR P4, PT, R2, R227, P4 ;  /* 0x000000e30200720c */ /* 0x000fe40002781670 */
[----:B------:R-:W-:-:S02]  /*c7b0*/  ISETP.LT.OR P1, PT, R0, R225, P1 ;  /* 0x000000e10000720c */ /* 0x000fc40000f21670 */
[----:B------:R-:W-:Y:S02]  /*c7c0*/  ISETP.LT.OR P5, PT, R0, R224, P5 ;  /* 0x000000e00000720c */ /* 0x000fe40002fa1670 */
[----:B------:R-:W-:Y:S02]  /*c7d0*/  FMNMX.FTZ R0, R15, R9, !PT ;  /* 0x000000090f007209 */ /* 0x000fe40007810000 */
[----:B------:R-:W-:Y:S02]  /*c7e0*/  FSEL R179, R25, -INF , !P4 ;  /* 0xff80000019b37808 */ /* 0x000fe40006000000 */
[----:B------:R-:W-:Y:S02]  /*c7f0*/  ISETP.GE.AND P4, PT, R2, R230, PT ;  /* 0x000000e60200720c */ /* 0x000fe40003f86270 */
[----:B------:R-:W-:Y:S02]  /*c800*/  FMNMX.FTZ R0, R177, R0, !PT ;  /* 0x00000000b1007209 */ /* 0x000fe40007810000 */
[----:B------:R-:W-:-:S02]  /*c810*/  ISETP.GE.AND P6, PT, R3, R230, PT ;  /* 0x000000e60300720c */ /* 0x000fc40003fc6270 */
[----:B------:R-:W-:Y:S02]  /*c820*/  ISETP.LT.OR P4, PT, R2, R226, P4 ;  /* 0x000000e20200720c */ /* 0x000fe40002781670 */
[----:B------:R-:W-:Y:S02]  /*c830*/  FMNMX.FTZ R0, R178, R0, !PT ;  /* 0x00000000b2007209 */ /* 0x000fe40007810000 */
[----:B------:R-:W-:Y:S02]  /*c840*/  ISETP.LT.OR P6, PT, R3, R226, P6 ;  /* 0x000000e20300720c */ /* 0x000fe400037c1670 */
[----:B------:R-:W-:Y:S02]  /*c850*/  FSEL R183, R27, -INF , !P4 ;  /* 0xff8000001bb77808 */ /* 0x000fe40006000000 */
[----:B------:R-:W-:Y:S02]  /*c860*/  ISETP.GE.AND P4, PT, R8, R229, PT ;  /* 0x000000e50800720c */ /* 0x000fe40003f86270 */
[----:B------:R-:W-:-:S02]  /*c870*/  FMNMX.FTZ R0, R176, R0, !PT ;  /* 0x00000000b0007209 */ /* 0x000fc40007810000 */
[----:B------:R-:W-:Y:S02]  /*c880*/  FSEL R180, R26, -INF , !P6 ;  /* 0xff8000001ab47808 */ /* 0x000fe40007000000 */
[----:B------:R-:W-:Y:S02]  /*c890*/  ISETP.GE.AND P6, PT, R7, R229, PT ;  /* 0x000000e50700720c */ /* 0x000fe40003fc6270 */
[-C--:B------:R-:W-:Y:S02]  /*c8a0*/  ISETP.LT.OR P4, PT, R8, R225.reuse, P4 ;  /* 0x000000e10800720c */ /* 0x080fe40002781670 */
[----:B------:R-:W-:Y:S02]  /*c8b0*/  FMNMX.FTZ R0, R179, R0, !PT ;  /* 0x00000000b3007209 */ /* 0x000fe40007810000 */
[----:B------:R-:W-:Y:S02]  /*c8c0*/  ISETP.LT.OR P6, PT, R7, R225, P6 ;  /* 0x000000e10700720c */ /* 0x000fe400037c1670 */
[----:B------:R-:W-:Y:S01]  /*c8d0*/  FSEL R19, R189, -INF , !P4 ;  /* 0xff800000bd137808 */ /* 0x000fe20006000000 */
[----:B------:R-:W1:Y:S01]  /*c8e0*/  SHFL.BFLY PT, R14, R0, 0x2, 0x1f ;  /* 0x0c401f00000e7f89 */ /* 0x000e6200000e0000 */
[----:B------:R-:W-:-:S02]  /*c8f0*/  ISETP.GE.AND P4, PT, R5, R229, PT ;  /* 0x000000e50500720c */ /* 0x000fc40003f86270 */
[----:B------:R-:W-:Y:S02]  /*c900*/  FSEL R18, R196, -INF , !P6 ;  /* 0xff800000c4127808 */ /* 0x000fe40007000000 */
[----:B------:R-:W-:Y:S02]  /*c910*/  ISETP.GE.AND P6, PT, R4, R229, PT ;  /* 0x000000e50400720c */ /* 0x000fe40003fc6270 */
[----:B------:R-:W-:Y:S02]  /*c920*/  ISETP.LT.OR P4, PT, R5, R225, P4 ;  /* 0x000000e10500720c */ /* 0x000fe40002781670 */
[----:B------:R-:W-:Y:S02]  /*c930*/  FSEL R12, R188, -INF , !P1 ;  /* 0xff800000bc0c7808 */ /* 0x000fe40004800000 */
[----:B------:R-:W-:Y:S02]  /*c940*/  ISETP.GE.AND P1, PT, R6, R229, PT ;  /* 0x000000e50600720c */ /* 0x000fe40003f26270 */
[----:B------:R-:W-:-:S02]  /*c950*/  ISETP.LT.OR P6, PT, R4, R225, P6 ;  /* 0x000000e10400720c */ /* 0x000fc400037c1670 */
[----:B------:R-:W-:Y:S02]  /*c960*/  FSEL R181, R200, -INF , !P4 ;  /* 0xff800000c8b57808 */ /* 0x000fe40006000000 */
[----:B------:R-:W-:Y:S02]  /*c970*/  ISETP.GE.AND P4, PT, R8, R228, PT ;  /* 0x000000e40800720c */ /* 0x000fe40003f86270 */
[----:B------:R-:W-:Y:S02]  /*c980*/  ISETP.LT.OR P1, PT, R6, R225, P1 ;  /* 0x000000e10600720c */ /* 0x000fe40000f21670 */
[----:B------:R-:W-:Y:S02]  /*c990*/  FSEL R188, R201, -INF , !P6 ;  /* 0xff800000c9bc7808 */ /* 0x000fe40007000000 */
[----:B------:R-:W-:Y:S02]  /*c9a0*/  ISETP.GE.AND P6, PT, R2, R229, PT ;  /* 0x000000e50200720c */ /* 0x000fe40003fc6270 */
[----:B------:R-:W-:-:S02]  /*c9b0*/  ISETP.LT.OR P4, PT, R8, R224, P4 ;  /* 0x000000e00800720c */ /* 0x000fc40002781670 */
[----:B------:R-:W-:Y:S02]  /*c9c0*/  FMNMX.FTZ R8, R134, R12, !PT ;  /* 0x0000000c86087209 */ /* 0x000fe40007810000 */
[----:B------:R-:W-:Y:S02]  /*c9d0*/  FSEL R22, R197, -INF , !P1 ;  /* 0xff800000c5167808 */ /* 0x000fe40004800000 */
[----:B------:R-:W-:Y:S02]  /*c9e0*/  ISETP.GE.AND P1, PT, R3, R229, PT ;  /* 0x000000e50300720c */ /* 0x000fe40003f26270 */
[-C--:B------:R-:W-:Y:S02]  /*c9f0*/  ISETP.LT.OR P6, PT, R2, R225.reuse, P6 ;  /* 0x000000e10200720c */ /* 0x080fe400037c1670 */
[----:B------:R-:W-:Y:S02]  /*ca00*/  FMNMX.FTZ R8, R19, R8, !PT ;  /* 0x0000000813087209 */ /* 0x000fe40007810000 */
[----:B------:R-:W-:-:S02]  /*ca10*/  ISETP.LT.OR P1, PT, R3, R225, P1 ;  /* 0x000000e10300720c */ /* 0x000fc40000f21670 */
[----:B------:R-:W-:Y:S02]  /*ca20*/  FSEL R185, R185, -INF , !P6 ;  /* 0xff800000b9b97808 */ /* 0x000fe40007000000 */
[----:B------:R-:W-:Y:S02]  /*ca30*/  ISETP.GE.AND P6, PT, R6, R228, PT ;  /* 0x000000e40600720c */ /* 0x000fe40003fc6270 */
[----:B------:R-:W-:Y:S02]  /*ca40*/  FMNMX.FTZ R11, R18, R8, !PT ;  /* 0x00000008120b7209 */ /* 0x000fe40007810000 */
[----:B------:R-:W-:Y:S02]  /*ca50*/  FSEL R189, R184, -INF , !P1 ;  /* 0xff800000b8bd7808 */ /* 0x000fe40004800000 */
[----:B------:R-:W-:Y:S02]  /*ca60*/  ISETP.GE.AND P1, PT, R7, R228, PT ;  /* 0x000000e40700720c */ /* 0x000fe40003f26270 */
[----:B-1----:R-:W-:-:S02]  /*ca70*/  FMNMX.FTZ R8, R0, R14, !PT ;  /* 0x0000000e00087209 */ /* 0x002fc40007810000 */
[-C--:B------:R-:W-:Y:S02]  /*ca80*/  ISETP.LT.OR P6, PT, R6, R224.reuse, P6 ;  /* 0x000000e00600720c */ /* 0x080fe400037c1670 */
[----:B------:R-:W-:Y:S01]  /*ca90*/  FMNMX.FTZ R0, R22, R11, !PT ;  /* 0x0000000b16007209 */ /* 0x000fe20007810000 */
[----:B------:R-:W1:Y:S01]  /*caa0*/  SHFL.BFLY PT, R26, R8, 0x1, 0x1f ;  /* 0x0c201f00081a7f89 */ /* 0x000e6200000e0000 */
[----:B------:R-:W-:Y:S02]  /*cab0*/  FMNMX.FTZ R9, R135, R13, !PT ;  /* 0x0000000d87097209 */ /* 0x000fe40007810000 */
[----:B------:R-:W-:Y:S02]  /*cac0*/  FSEL R6, R190, -INF , !P5 ;  /* 0xff800000be067808 */ /* 0x000fe40006800000 */
[----:B------:R-:W-:Y:S02]  /*cad0*/  ISETP.LT.OR P1, PT, R7, R224, P1 ;  /* 0x000000e00700720c */ /* 0x000fe40000f21670 */
[----:B------:R-:W-:-:S02]  /*cae0*/  FMNMX.FTZ R7, R181, R0, !PT ;  /* 0x00000000b5077209 */ /* 0x000fc40007810000 */
[----:B------:R-:W-:Y:S02]  /*caf0*/  FMNMX.FTZ R9, R21, R9, !PT ;  /* 0x0000000915097209 */ /* 0x000fe40007810000 */
[----:B------:R-:W-:Y:S02]  /*cb00*/  FSEL R14, R191, -INF , !P4 ;  /* 0xff800000bf0e7808 */ /* 0x000fe40006000000 */
[----:B------:R-:W-:Y:S02]  /*cb10*/  FMNMX.FTZ R0, R137, R6, !PT ;  /* 0x0000000689007209 */ /* 0x000fe40007810000 */
[----:B------:R-:W-:Y:S02]  /*cb20*/  ISETP.GE.AND P5, PT, R5, R228, PT ;  /* 0x000000e40500720c */ /* 0x000fe40003fa6270 */
[----:B------:R-:W-:Y:S02]  /*cb30*/  FMNMX.FTZ R9, R20, R9, !PT ;  /* 0x0000000914097209 */ /* 0x000fe40007810000 */
[----:B------:R-:W-:-:S02]  /*cb40*/  FSEL R11, R198, -INF , !P1 ;  /* 0xff800000c60b7808 */ /* 0x000fc40004800000 */
[----:B------:R-:W-:Y:S02]  /*cb50*/  FMNMX.FTZ R0, R14, R0, !PT ;  /* 0x000000000e007209 */ /* 0x000fe40007810000 */
[----:B------:R-:W-:Y:S02]  /*cb60*/  ISETP.GE.AND P4, PT, R4, R228, PT ;  /* 0x000000e40400720c */ /* 0x000fe40003f86270 */
[----:B------:R-:W-:Y:S02]  /*cb70*/  ISETP.LT.OR P5, PT, R5, R224, P5 ;  /* 0x000000e00500720c */ /* 0x000fe40002fa1670 */
[----:B------:R-:W-:Y:S02]  /*cb80*/  FMNMX.FTZ R5, R188, R7, !PT ;  /* 0x00000007bc057209 */ /* 0x000fe40007810000 */
[----:B------:R-:W-:Y:S02]  /*cb90*/  ISETP.GE.AND P1, PT, R3, R228, PT ;  /* 0x000000e40300720c */ /* 0x000fe40003f26270 */
[----:B------:R-:W-:-:S02]  /*cba0*/  FMNMX.FTZ R9, R23, R9, !PT ;  /* 0x0000000917097209 */ /* 0x000fc40007810000 */
[----:B------:R-:W-:Y:S02]  /*cbb0*/  FSEL R7, R199, -INF , !P6 ;  /* 0xff800000c7077808 */ /* 0x000fe40007000000 */
[----:B------:R-:W-:Y:S02]  /*cbc0*/  FMNMX.FTZ R0, R11, R0, !PT ;  /* 0x000000000b007209 */ /* 0x000fe40007810000 */
[-C--:B------:R-:W-:Y:S02]  /*cbd0*/  ISETP.LT.OR P4, PT, R4, R224.reuse, P4 ;  /* 0x000000e00400720c */ /* 0x080fe40002781670 */
[----:B------:R-:W-:Y:S02]  /*cbe0*/  ISETP.LT.OR P1, PT, R3, R224, P1 ;  /* 0x000000e00300720c */ /* 0x000fe40000f21670 */
[----:B------:R-:W-:Y:S02]  /*cbf0*/  FMNMX.FTZ R9, R182, R9, !PT ;  /* 0x00000009b6097209 */ /* 0x000fe40007810000 */
[----:B------:R-:W-:-:S02]  /*cc00*/  FSEL R184, R202, -INF , !P5 ;  /* 0xff800000cab87808 */ /* 0x000fc40006800000 */
[----:B------:R-:W-:Y:S02]  /*cc10*/  FMNMX.FTZ R3, R7, R0, !PT ;  /* 0x0000000007037209 */ /* 0x000fe40007810000 */
[----:B------:R-:W-:Y:S02]  /*cc20*/  FSEL R190, R203, -INF , !P4 ;  /* 0xff800000cbbe7808 */ /* 0x000fe40006000000 */
[----:B------:R-:W-:Y:S02]  /*cc30*/  ISETP.GE.AND P4, PT, R2, R228, PT ;  /* 0x000000e40200720c */ /* 0x000fe40003f86270 */
[----:B------:R-:W-:Y:S02]  /*cc40*/  FMNMX.FTZ R9, R192, R9, !PT ;  /* 0x00000009c0097209 */ /* 0x000fe40007810000 */
[----:B------:R-:W-:Y:S02]  /*cc50*/  FMNMX.FTZ R5, R189, R5, !PT ;  /* 0x00000005bd057209 */ /* 0x000fe40007810000 */
[----:B------:R-:W-:-:S02]  /*cc60*/  FMNMX.FTZ R3, R184, R3, !PT ;  /* 0x00000003b8037209 */ /* 0x000fc40007810000 */
[----:B------:R-:W-:Y:S02]  /*cc70*/  ISETP.LT.OR P4, PT, R2, R224, P4 ;  /* 0x000000e00200720c */ /* 0x000fe40002781670 */
[----:B------:R-:W-:Y:S02]  /*cc80*/  FMNMX.FTZ R9, R180, R9, !PT ;  /* 0x00000009b4097209 */ /* 0x000fe40007810000 */
[----:B------:R-:W-:Y:S02]  /*cc90*/  FMNMX.FTZ R5, R185, R5, !PT ;  /* 0x00000005b9057209 */ /* 0x000fe40007810000 */
[----:B------:R-:W-:Y:S02]  /*cca0*/  FSEL R186, R186, -INF , !P1 ;  /* 0xff800000baba7808 */ /* 0x000fe40004800000 */
[----:B------:R-:W-:Y:S01]  /*ccb0*/  FMNMX.FTZ R2, R190, R3, !PT ;  /* 0x00000003be027209 */ /* 0x000fe20007810000 */
[----:B------:R-:W2:Y:S01]  /*ccc0*/  SHFL.BFLY PT, R25, R5, 0x2, 0x1f ;  /* 0x0c401f0005197f89 */ /* 0x000ea200000e0000 */
[----:B------:R-:W-:-:S02]  /*ccd0*/  FMNMX.FTZ R9, R183, R9, !PT ;  /* 0x00000009b7097209 */ /* 0x000fc40007810000 */
[----:B------:R-:W-:Y:S02]  /*cce0*/  FSEL R187, R187, -INF , !P4 ;  /* 0xff800000bbbb7808 */ /* 0x000fe40006000000 */
[----:B------:R-:W-:Y:S01]  /*ccf0*/  FMNMX.FTZ R2, R186, R2, !PT ;  /* 0x00000002ba027209 */ /* 0x000fe20007810000 */
[----:B------:R-:W3:Y:S01]  /*cd00*/  SHFL.BFLY PT, R24, R9, 0x2, 0x1f ;  /* 0x0c401f0009187f89 */ /* 0x000ee200000e0000 */
[----:B-1----:R-:W-:Y:S02]  /*cd10*/  FMNMX.FTZ R239, R8, R26, !PT ;  /* 0x0000001a08ef7209 */ /* 0x002fe40007810000 */
[----:B------:R-:W-:Y:S02]  /*cd20*/  FMNMX.FTZ R4, R187, R2, !PT ;  /* 0x00000002bb047209 */ /* 0x000fe40007810000 */
[C---:B------:R-:W-:Y:S01]  /*cd30*/  FSETP.NEU.FTZ.AND P6, PT, R239.reuse, -INF , PT ;  /* 0xff800000ef00780b */ /* 0x040fe20003fdd000 */
[----:B------:R-:W-:Y:S02]  /*cd40*/  FMUL.FTZ R3, R239, c[0x0][0x23c] ;  /* 0x00008f00ef037a20 */ /* 0x000fe40000410000 */
[----:B------:R-:W1:Y:S03]  /*cd50*/  SHFL.BFLY PT, R8, R4, 0x2, 0x1f ;  /* 0x0c401f0004087f89 */ /* 0x000e6600000e0000 */
[----:B------:R-:W-:-:S05]  /*cd60*/  FSEL R3, R3, RZ, P6 ;  /* 0x000000ff03037208 */ /* 0x000fca0003000000 */
[--C-:B------:R-:W-:Y:S01]  /*cd70*/  FFMA.FTZ R15, R15, c[0x0][0x23c], -R3.reuse ;  /* 0x00008f000f0f7a23 */ /* 0x100fe20000010803 */
[----:B--2---:R-:W-:Y:S01]  /*cd80*/  FMNMX.FTZ R5, R5, R25, !PT ;  /* 0x0000001905057209 */ /* 0x004fe20007810000 */
[--C-:B------:R-:W-:Y:S02]  /*cd90*/  FFMA.FTZ R16, R16, c[0x0][0x23c], -R3.reuse ;  /* 0x00008f0010107a23 */ /* 0x100fe40000010803 */
[----:B------:R-:W-:Y:S01]  /*cda0*/  MUFU.EX2 R207, R15 ;  /* 0x0000000f00cf7308 */ /* 0x000fe20000000800 */
[--C-:B------:R-:W-:Y:S02]  /*cdb0*/  FFMA.FTZ R10, R10, c[0x0][0x23c], -R3.reuse ;  /* 0x00008f000a0a7a23 */ /* 0x100fe40000010803 */
[----:B------:R-:W-:Y:S01]  /*cdc0*/  FFMA.FTZ R17, R17, c[0x0][0x23c], -R3 ;  /* 0x00008f0011117a23 */ /* 0x000fe20000010803 */
[----:B---3--:R-:W-:Y:S02]  /*cdd0*/  FMNMX.FTZ R0, R9, R24, !PT ;  /* 0x0000001809007209 */ /* 0x008fe40007810000 */
[----:B------:R-:W2:Y:S02]  /*cde0*/  SHFL.BFLY PT, R9, R5, 0x1, 0x1f ;  /* 0x0c201f0005097f89 */ /* 0x000ea400000e0000 */
[----:B------:R-:W3:Y:S02]  /*cdf0*/  MUFU.EX2 R204, R16 ;  /* 0x0000001000cc7308 */ /* 0x000ee40000000800 */
[----:B------:R-:W4:Y:S01]  /*ce00*/  SHFL.BFLY PT, R24, R0, 0x1, 0x1f ;  /* 0x0c201f0000187f89 */ /* 0x000f2200000e0000 */
[----:B-1----:R-:W-:-:S05]  /*ce10*/  FMNMX.FTZ R4, R4, R8, !PT ;  /* 0x0000000804047209 */ /* 0x002fca0007810000 */
[----:B------:R3:W-:Y:S01]  /*ce20*/  MUFU.EX2 R206, R10 ;  /* 0x0000000a00ce7308 */ /* 0x0007e20000000800 */
[----:B------:R-:W1:Y:S07]  /*ce30*/  SHFL.BFLY PT, R8, R4, 0x1, 0x1f ;  /* 0x0c201f0004087f89 */ /* 0x000e6e00000e0000 */
[----:B------:R-:W5:Y:S01]  /*ce40*/  MUFU.EX2 R205, R17 ;  /* 0x0000001100cd7308 */ /* 0x000f620000000800 */
[----:B--2---:R-:W-:Y:S02]  /*ce50*/  FMNMX.FTZ R237, R5, R9, !PT ;  /* 0x0000000905ed7209 */ /* 0x004fe40007810000 */
[----:B---3--:R-:W-:-:S02]  /*ce60*/  F2FP.BF16.PACK_AB R10, R207, R204 ;  /* 0x000000cccf0a723e */ /* 0x008fc400000010ff */
[----:B----4-:R-:W-:Y:S01]  /*ce70*/  FMNMX.FTZ R238, R0, R24, !PT ;  /* 0x0000001800ee7209 */ /* 0x010fe20007810000 */
[C---:B------:R-:W-:Y:S01]  /*ce80*/  FMUL.FTZ R0, R237.reuse, c[0x0][0x23c] ;  /* 0x00008f00ed007a20 */ /* 0x040fe20000410000 */
[----:B------:R-:W-:Y:S01]  /*ce90*/  FSETP.NEU.FTZ.AND P4, PT, R237, -INF , PT ;  /* 0xff800000ed00780b */ /* 0x000fe20003f9d000 */
[----:B------:R-:W-:Y:S01]  /*cea0*/  LDSM.16.MT88.4 R24, [R213+0xb000] ;  /* 0x00b00000d518783b */ /* 0x000fe20000004200 */
[C---:B------:R-:W-:Y:S01]  /*ceb0*/  FSETP.NEU.FTZ.AND P5, PT, R238.reuse, -INF , PT ;  /* 0xff800000ee00780b */ /* 0x040fe20003fbd000 */
[----:B------:R-:W-:Y:S01]  /*cec0*/  FMUL.FTZ R2, R238, c[0x0][0x23c] ;  /* 0x00008f00ee027a20 */ /* 0x000fe20000410000 */
[----:B------:R-:W-:Y:S02]  /*ced0*/  FSEL R0, R0, RZ, P4 ;  /* 0x000000ff00007208 */ /* 0x000fe40002000000 */
[----:B-1----:R-:W-:Y:S02]  /*cee0*/  FMNMX.FTZ R236, R4, R8, !PT ;  /* 0x0000000804ec7209 */ /* 0x002fe40007810000 */
[----:B------:R-:W-:Y:S01]  /*cef0*/  FSEL R4, R239, RZ, P6 ;  /* 0x000000ffef047208 */ /* 0x000fe20003000000 */
[--C-:B------:R-:W-:Y:S01]  /*cf00*/  FFMA.FTZ R12, R12, c[0x0][0x23c], -R0.reuse ;  /* 0x00008f000c0c7a23 */ /* 0x100fe20000010800 */
[----:B------:R-:W-:Y:S01]  /*cf10*/  FSETP.NEU.FTZ.AND P1, PT, R236, -INF , PT ;  /* 0xff800000ec00780b */ /* 0x000fe20003f3d000 */
[----:B------:R-:W-:Y:S01]  /*cf20*/  FFMA.FTZ R19, R19, c[0x0][0x23c], -R0 ;  /* 0x00008f0013137a23 */ /* 0x000fe20000010800 */
[----:B------:R-:W-:Y:S01]  /*cf30*/  FSEL R2, R2, RZ, P5 ;  /* 0x000000ff02027208 */ /* 0x000fe20002800000 */
[----:B------:R-:W-:Y:S01]  /*cf40*/  FADD.FTZ R5, R136, -R4 ;  /* 0x8000000488057221 */ /* 0x000fe20000010000 */
[----:B------:R-:W-:Y:S01]  /*cf50*/  FSEL R4, R238, RZ, P5 ;  /* 0x000000ffee047208 */ /* 0x000fe20002800000 */
[----:B------:R1:W-:Y:S01]  /*cf60*/  MUFU.EX2 R197, R12 ;  /* 0x0000000c00c57308 */ /* 0x0003e20000000800 */
[----:B------:R-:W-:Y:S01]  /*cf70*/  FFMA.FTZ R18, R18, c[0x0][0x23c], -R0 ;  /* 0x00008f0012127a23 */ /* 0x000fe20000010800 */
[----:B-----5:R-:W-:Y:S01]  /*cf80*/  F2FP.BF16.PACK_AB R8, R205, R206 ;  /* 0x000000cecd08723e */ /* 0x020fe200000010ff */
[----:B------:R-:W-:-:S02]  /*cf90*/  FMUL.FTZ R5, R5, c[0x0][0x23c] ;  /* 0x00008f0005057a20 */ /* 0x000fc40000410000 */
[----:B------:R-:W-:Y:S02]  /*cfa0*/  FADD.FTZ R4, R135, -R4 ;  /* 0x8000000487047221 */ /* 0x000fe40000010000 */
[----:B------:R-:W-:Y:S01]  /*cfb0*/  FFMA.FTZ R13, R13, c[0x0][0x23c], -R2 ;  /* 0x00008f000d0d7a23 */ /* 0x000fe20000010802 */
[----:B------:R-:W2:Y:S01]  /*cfc0*/  MUFU.EX2 R16, R5 ;  /* 0x0000000500107308 */ /* 0x000ea20000000800 */
[----:B------:R-:W-:Y:S01]  /*cfd0*/  FMUL.FTZ R15, R4, c[0x0][0x23c] ;  /* 0x00008f00040f7a20 */ /* 0x000fe20000410000 */
[----:B------:R-:W-:Y:S01]  /*cfe0*/  FSEL R4, R236, RZ, P1 ;  /* 0x000000ffec047208 */ /* 0x000fe20000800000 */
[----:B------:R-:W-:Y:S02]  /*cff0*/  FFMA.FTZ R22, R22, c[0x0][0x23c], -R0 ;  /* 0x00008f0016167a23 */ /* 0x000fe40000010800 */
[----:B------:R-:W-:Y:S02]  /*d000*/  FFMA.FTZ R21, R21, c[0x0][0x23c], -R2 ;  /* 0x00008f0015157a23 */ /* 0x000fe40000010802 */
[----:B------:R-:W-:Y:S01]  /*d010*/  FADD.FTZ R4, R137, -R4 ;  /* 0x8000000489047221 */ /* 0x000fe20000010000 */
[----:B------:R-:W-:Y:S01]  /*d020*/  MUFU.EX2 R201, R13 ;  /* 0x0000000d00c97308 */ /* 0x000fe20000000800 */
[----:B-1----:R-:W-:Y:S01]  /*d030*/  FMUL.FTZ R12, R236, c[0x0][0x23c] ;  /* 0x00008f00ec0c7a20 */ /* 0x002fe20000410000 */
[----:B------:R-:W1:Y:S01]  /*d040*/  LDSM.16.MT88.4 R136, [R214+0xa000] ;  /* 0x00a00000d688783b */ /* 0x000e620000004200 */
[----:B------:R-:W-:-:S02]  /*d050*/  FMUL.FTZ R4, R4, c[0x0][0x23c] ;  /* 0x00008f0004047a20 */ /* 0x000fc40000410000 */
[--C-:B------:R-:W-:Y:S01]  /*d060*/  FFMA.FTZ R20, R20, c[0x0][0x23c], -R2.reuse ;  /* 0x00008f0014147a23 */ /* 0x100fe20000010802 */
[----:B------:R-:W-:Y:S01]  /*d070*/  FSEL R12, R12, RZ, P1 ;  /* 0x000000ff0c0c7208 */ /* 0x000fe20000800000 */
[----:B------:R-:W-:Y:S01]  /*d080*/  FFMA.FTZ R23, R23, c[0x0][0x23c], -R2 ;  /* 0x00008f0017177a23 */ /* 0x000fe20000010802 */
[----:B------:R-:W-:Y:S01]  /*d090*/  MUFU.EX2 R196, R19 ;  /* 0x0000001300c47308 */ /* 0x000fe20000000800 */
[----:B--2---:R-:W-:Y:S02]  /*d0a0*/  FMUL.FTZ R36, R36, R16 ;  /* 0x0000001024247220 */ /* 0x004fe40000410000 */
[--C-:B------:R-:W-:Y:S02]  /*d0b0*/  FFMA.FTZ R6, R6, c[0x0][0x23c], -R12.reuse ;  /* 0x00008f0006067a23 */ /* 0x100fe4000001080c */
[--C-:B------:R-:W-:Y:S02]  /*d0c0*/  FFMA.FTZ R14, R14, c[0x0][0x23c], -R12.reuse ;  /* 0x00008f000e0e7a23 */ /* 0x100fe4000001080c */
[--C-:B------:R-:W-:Y:S01]  /*d0d0*/  FFMA.FTZ R11, R11, c[0x0][0x23c], -R12.reuse ;  /* 0x00008f000b0b7a23 */ /* 0x100fe2000001080c */
[----:B------:R2:W-:Y:S01]  /*d0e0*/  MUFU.EX2 R191, R6 ;  /* 0x0000000600bf7308 */ /* 0x0005e20000000800 */
[----:B------:R-:W-:-:S02]  /*d0f0*/  FFMA.FTZ R7, R7, c[0x0][0x23c], -R12 ;  /* 0x00008f0007077a23 */ /* 0x000fc4000001080c */
[-C--:B------:R-:W-:Y:S02]  /*d100*/  FMUL.FTZ R37, R37, R16.reuse ;  /* 0x0000001025257220 */ /* 0x080fe40000410000 */
[-C--:B------:R-:W-:Y:S02]  /*d110*/  FMUL.FTZ R144, R144, R16.reuse ;  /* 0x0000001090907220 */ /* 0x080fe40000410000 */
[-C--:B------:R-:W-:Y:S01]  /*d120*/  FMUL.FTZ R145, R145, R16.reuse ;  /* 0x0000001091917220 */ /* 0x080fe20000410000 */
[----:B------:R-:W-:Y:S01]  /*d130*/  MUFU.EX2 R193, R14 ;  /* 0x0000000e00c17308 */ /* 0x000fe20000000800 */
[-C--:B------:R-:W-:Y:S02]  /*d140*/  FMUL.FTZ R48, R48, R16.reuse ;  /* 0x0000001030307220 */ /* 0x080fe40000410000 */
[-C--:B------:R-:W-:Y:S02]  /*d150*/  FMUL.FTZ R49, R49, R16.reuse ;  /* 0x0000001031317220 */ /* 0x080fe40000410000 */
[----:B------:R-:W-:-:S02]  /*d160*/  FMUL.FTZ R156, R156, R16 ;  /* 0x000000109c9c7220 */ /* 0x000fc40000410000 */
[-C--:B------:R-:W-:Y:S01]  /*d170*/  FMUL.FTZ R157, R157, R16.reuse ;  /* 0x000000109d9d7220 */ /* 0x080fe20000410000 */
[----:B--2---:R-:W-:Y:S01]  /*d180*/  FSEL R6, R237, RZ, P4 ;  /* 0x000000ffed067208 */ /* 0x004fe20002000000 */
[----:B------:R-:W-:Y:S01]  /*d190*/  MUFU.EX2 R198, R18 ;  /* 0x0000001200c67308 */ /* 0x000fe20000000800 */
[-C--:B------:R-:W-:Y:S02]  /*d1a0*/  FMUL.FTZ R52, R52, R16.reuse ;  /* 0x0000001034347220 */ /* 0x080fe40000410000 */
[----:B------:R-:W-:Y:S02]  /*d1b0*/  FMUL.FTZ R53, R53, R16 ;  /* 0x0000001035357220 */ /* 0x000fe40000410000 */
[----:B------:R-:W-:Y:S02]  /*d1c0*/  FADD.FTZ R5, R134, -R6 ;  /* 0x8000000686057221 */ /* 0x000fe40000010000 */
[----:B------:R-:W2:Y:S01]  /*d1d0*/  LDSM.16.MT88.4 R132, [R213+0xa000] ;  /* 0x00a00000d584783b */ /* 0x000ea20000004200 */
[----:B------:R-:W3:Y:S01]  /*d1e0*/  MUFU.EX2 R199, R22 ;  /* 0x0000001600c77308 */ /* 0x000ee20000000800 */
[----:B------:R-:W-:-:S02]  /*d1f0*/  FMUL.FTZ R5, R5, c[0x0][0x23c] ;  /* 0x00008f0005057a20 */ /* 0x000fc40000410000 */
[-C--:B------:R-:W-:Y:S02]  /*d200*/  FMUL.FTZ R160, R160, R16.reuse ;  /* 0x00000010a0a07220 */ /* 0x080fe40000410000 */
[-C--:B------:R-:W-:Y:S02]  /*d210*/  FMUL.FTZ R161, R161, R16.reuse ;  /* 0x00000010a1a17220 */ /* 0x080fe40000410000 */
[-C--:B------:R-:W-:Y:S01]  /*d220*/  FMUL.FTZ R172, R172, R16.reuse ;  /* 0x00000010acac7220 */ /* 0x080fe20000410000 */
[----:B------:R-:W-:Y:S01]  /*d230*/  MUFU.EX2 R195, R11 ;  /* 0x0000000b00c37308 */ /* 0x000fe20000000800 */
[-C--:B------:R-:W-:Y:S02]  /*d240*/  FMUL.FTZ R173, R173, R16.reuse ;  /* 0x00000010adad7220 */ /* 0x080fe40000410000 */
[-C--:B------:R-:W-:Y:S02]  /*d250*/  FMUL.FTZ R68, R68, R16.reuse ;  /* 0x0000001044447220 */ /* 0x080fe40000410000 */
[----:B------:R-:W-:-:S02]  /*d260*/  FMUL.FTZ R69, R69, R16 ;  /* 0x0000001045457220 */ /* 0x000fc40000410000 */
[----:B------:R-:W-:Y:S01]  /*d270*/  FMUL.FTZ R80, R80, R16 ;  /* 0x0000001050507220 */ /* 0x000fe20000410000 */
[----:B------:R-:W4:Y:S01]  /*d280*/  MUFU.EX2 R194, R7 ;  /* 0x0000000700c27308 */ /* 0x000f220000000800 */
[----:B---3--:R-:W-:Y:S01]  /*d290*/  F2FP.BF16.PACK_AB R6, R199, R198 ;  /* 0x000000c6c706723e */ /* 0x008fe200000010ff */
[-C--:B------:R-:W-:Y:S02]  /*d2a0*/  FMUL.FTZ R81, R81, R16.reuse ;  /* 0x0000001051517220 */ /* 0x080fe40000410000 */
[-C--:B------:R-:W-:Y:S02]  /*d2b0*/  FMUL.FTZ R84, R84, R16.reuse ;  /* 0x0000001054547220 */ /* 0x080fe40000410000 */
[-C--:B------:R-:W-:Y:S02]  /*d2c0*/  FMUL.FTZ R85, R85, R16.reuse ;  /* 0x0000001055557220 */ /* 0x080fe40000410000 */
[----:B------:R3:W5:Y:S01]  /*d2d0*/  MUFU.EX2 R14, R5 ;  /* 0x00000005000e7308 */ /* 0x0007620000000800 */
[----:B------:R-:W-:-:S02]  /*d2e0*/  FMUL.FTZ R64, R64, R16 ;  /* 0x0000001040407220 */ /* 0x000fc40000410000 */
[-C--:B------:R-:W-:Y:S02]  /*d2f0*/  FMUL.FTZ R65, R65, R16.reuse ;  /* 0x0000001041417220 */ /* 0x080fe40000410000 */
[-C--:B------:R-:W-:Y:S02]  /*d300*/  FMUL.FTZ R96, R96, R16.reuse ;  /* 0x0000001060607220 */ /* 0x080fe40000410000 */
[-C--:B------:R-:W-:Y:S01]  /*d310*/  FMUL.FTZ R97, R97, R16.reuse ;  /* 0x0000001061617220 */ /* 0x080fe20000410000 */
[----:B------:R1:W1:Y:S01]  /*d320*/  MUFU.EX2 R13, R4 ;  /* 0x00000004000d7308 */ /* 0x0002620000000800 */
[----:B----4-:R-:W-:Y:S01]  /*d330*/  F2FP.BF16.PACK_AB R7, R194, R195 ;  /* 0x000000c3c207723e */ /* 0x010fe200000010ff */
[-C--:B------:R-:W-:Y:S02]  /*d340*/  FMUL.FTZ R112, R112, R16.reuse ;  /* 0x0000001070707220 */ /* 0x080fe40000410000 */
[-C--:B------:R-:W-:Y:S02]  /*d350*/  FMUL.FTZ R113, R113, R16.reuse ;  /* 0x0000001071717220 */ /* 0x080fe40000410000 */
[----:B------:R-:W-:Y:S01]  /*d360*/  FMUL.FTZ R116, R116, R16 ;  /* 0x0000001074747220 */ /* 0x000fe20000410000 */
[----:B---3--:R-:W-:Y:S01]  /*d370*/  F2FP.BF16.PACK_AB R5, R193, R191 ;  /* 0x000000bfc105723e */ /* 0x008fe200000010ff */
[-C--:B-----5:R-:W-:Y:S01]  /*d380*/  FMUL.FTZ R40, R40, R14.reuse ;  /* 0x0000000e28287220 */ /* 0x0a0fe20000410000 */
[----:B------:R-:W3:Y:S01]  /*d390*/  MUFU.EX2 R200, R21 ;  /* 0x0000001500c87308 */ /* 0x000ee20000000800 */
[----:B------:R-:W-:-:S02]  /*d3a0*/  FMUL.FTZ R41, R41, R14 ;  /* 0x0000000e29297220 */ /* 0x000fc40000410000 */
[-C--:B------:R-:W-:Y:S02]  /*d3b0*/  FMUL.FTZ R148, R148, R14.reuse ;  /* 0x0000000e94947220 */ /* 0x080fe40000410000 */
[----:B------:R-:W-:Y:S01]  /*d3c0*/  FMUL.FTZ R149, R149, R14 ;  /* 0x0000000e95957220 */ /* 0x000fe20000410000 */
[----:B-1----:R-:W-:Y:S01]  /*d3d0*/  F2FP.BF16.PACK_AB R4, R196, R197 ;  /* 0x000000c5c404723e */ /* 0x002fe200000010ff */
[-C--:B------:R-:W-:Y:S01]  /*d3e0*/  FMUL.FTZ R42, R42, R13.reuse ;  /* 0x0000000d2a2a7220 */ /* 0x080fe20000410000 */
[----:B------:R-:W-:Y:S01]  /*d3f0*/  MUFU.EX2 R202, R20 ;  /* 0x0000001400ca7308 */ /* 0x000fe20000000800 */
[-C--:B------:R-:W-:Y:S02]  /*d400*/  FMUL.FTZ R43, R43, R13.reuse ;  /* 0x0000000d2b2b7220 */ /* 0x080fe40000410000 */
[-C--:B------:R-:W-:Y:S02]  /*d410*/  FMUL.FTZ R150, R150, R13.reuse ;  /* 0x0000000d96967220 */ /* 0x080fe40000410000 */
[----:B------:R-:W-:-:S02]  /*d420*/  FMUL.FTZ R151, R151, R13 ;  /* 0x0000000d97977220 */ /* 0x000fc40000410000 */
[-C--:B------:R-:W-:Y:S01]  /*d430*/  FMUL.FTZ R152, R152, R14.reuse ;  /* 0x0000000e98987220 */ /* 0x080fe20000410000 */
[----:B------:R1:W4:Y:S01]  /*d440*/  MUFU.EX2 R203, R23 ;  /* 0x0000001700cb7308 */ /* 0x0003220000000800 */
[----:B------:R-:W-:Y:S01]  /*d450*/  HMMA.16816.F32.BF16 R232, R4, R136, R40 ;  /* 0x0000008804e8723c */ /* 0x000fe20000041828 */
[----:B------:R-:W-:Y:S01]  /*d460*/  LDSM.16.MT88.4 R40, [R214+0xb000] ;  /* 0x00b00000d628783b */ /* 0x000fe20000004200 */
[-C--:B------:R-:W-:Y:S01]  /*d470*/  FMUL.FTZ R153, R153, R14.reuse ;  /* 0x0000000e99997220 */ /* 0x080fe20000410000 */
[----:B---3--:R-:W-:Y:S01]  /*d480*/  F2FP.BF16.PACK_AB R9, R200, R201 ;  /* 0x000000c9c809723e */ /* 0x008fe200000010ff */
[-C--:B------:R-:W-:Y:S02]  /*d490*/  FMUL.FTZ R154, R154, R13.reuse ;  /* 0x0000000d9a9a7220 */ /* 0x080fe40000410000 */
[----:B------:R-:W-:Y:S01]  /*d4a0*/  FMUL.FTZ R155, R155, R13 ;  /* 0x0000000d9b9b7220 */ /* 0x000fe20000410000 */
[----:B------:R-:W3:Y:S01]  /*d4b0*/  MUFU.EX2 R15, R15 ;  /* 0x0000000f000f7308 */ /* 0x000ee20000000800 */
[----:B------:R-:W-:-:S02]  /*d4c0*/  FMUL.FTZ R164, R164, R14 ;  /* 0x0000000ea4a47220 */ /* 0x000fc40000410000 */
[-C--:B------:R-:W-:Y:S02]  /*d4d0*/  FMUL.FTZ R165, R165, R14.reuse ;  /* 0x0000000ea5a57220 */ /* 0x080fe40000410000 */
[-C--:B------:R-:W-:Y:S02]  /*d4e0*/  FMUL.FTZ R166, R166, R13.reuse ;  /* 0x0000000da6a67220 */ /* 0x080fe40000410000 */
[-C--:B------:R-:W-:Y:S01]  /*d4f0*/  FMUL.FTZ R167, R167, R13.reuse ;  /* 0x0000000da7a77220 */ /* 0x080fe20000410000 */
[----:B-1----:R-:W1:Y:S01]  /*d500*/  LDSM.16.MT88.4 R20, [R209+0xa000] ;  /* 0x00a00000d114783b */ /* 0x002e620000004200 */
[----:B------:R-:W-:Y:S01]  /*d510*/  FMUL.FTZ R168, R168, R14 ;  /* 0x0000000ea8a87220 */ /* 0x000fe20000410000 */
[----:B----4-:R-:W-:Y:S01]  /*d520*/  F2FP.BF16.PACK_AB R11, R203, R202 ;  /* 0x000000cacb0b723e */ /* 0x010fe200000010ff */
[----:B------:R-:W-:Y:S02]  /*d530*/  FMUL.FTZ R169, R169, R14 ;  /* 0x0000000ea9a97220 */ /* 0x000fe40000410000 */
[-C--:B------:R-:W-:Y:S01]  /*d540*/  FMUL.FTZ R170, R170, R13.reuse ;  /* 0x0000000daaaa7220 */ /* 0x080fe20000410000 */
[----:B------:R-:W-:Y:S01]  /*d550*/  HMMA.16816.F32.BF16 R164, R4, R140, R164 ;  /* 0x0000008c04a4723c */ /* 0x000fe200000418a4 */
[----:B------:R-:W-:-:S02]  /*d560*/  FMUL.FTZ R171, R171, R13 ;  /* 0x0000000dabab7220 */ /* 0x000fc40000410000 */
        /* <DEDUP_REMOVED lines=16> */
[----:B--2---:R-:W-:Y:S01]  /*d670*/  HMMA.16816.F32.BF16 R56, R4, R132, R56 ;  /* 0x000000840438723c */ /* 0x004fe20000041838 */
        /* <DEDUP_REMOVED lines=39> */
[----:B------:R-:W-:Y:S01]  /*d8f0*/  FMUL.FTZ R127, R127, R13 ;  /* 0x0000000d7f7f7220 */ /* 0x000fe20000410000 */
[C---:B------:R-:W-:Y:S01]  /*d900*/  HMMA.16816.F32.BF16 R104, R4.reuse, R40, R104 ;  /* 0x000000280468723c */ /* 0x040fe20000041868 */
[-C--:B---3--:R-:W-:Y:S02]  /*d910*/  FMUL.FTZ R38, R38, R15.reuse ;  /* 0x0000000f26267220 */ /* 0x088fe40000410000 */
[-C--:B------:R-:W-:Y:S02]  /*d920*/  FMUL.FTZ R39, R39, R15.reuse ;  /* 0x0000000f27277220 */ /* 0x080fe40000410000 */
[-C--:B------:R-:W-:Y:S02]  /*d930*/  FMUL.FTZ R146, R146, R15.reuse ;  /* 0x0000000f92927220 */ /* 0x080fe40000410000 */
[-C--:B------:R-:W-:Y:S01]  /*d940*/  FMUL.FTZ R147, R147, R15.reuse ;  /* 0x0000000f93937220 */ /* 0x080fe20000410000 */
        /* <DEDUP_REMOVED lines=14> */
[----:B------:R-:W-:Y:S01]  /*da30*/  FFMA.FTZ R4, R177, c[0x0][0x23c], -R3 ;  /* 0x00008f00b1047a23 */ /* 0x000fe20000010803 */
[C---:B------:R-:W-:Y:S01]  /*da40*/  HMMA.16816.F32.BF16 R36, R8.reuse, R136, R36 ;  /* 0x000000880824723c */ /* 0x040fe20000041824 */
[----:B------:R-:W-:Y:S01]  /*da50*/  MOV R127, R246 ;  /* 0x000000f6007f7202 */ /* 0x000fe20000000f00 */
[----:B------:R-:W-:Y:S01]  /*da60*/  FMUL.FTZ R71, R71, R15 ;  /* 0x0000000f47477220 */ /* 0x000fe20000410000 */
[----:B------:R1:W-:Y:S01]  /*da70*/  MUFU.EX2 R136, R4 ;  /* 0x0000000400887308 */ /* 0x0003e20000000800 */
[----:B------:R-:W-:Y:S01]  /*da80*/  MOV R126, R245 ;  /* 0x000000f5007e7202 */ /* 0x000fe20000000f00 */
[-C--:B------:R-:W-:Y:S01]  /*da90*/  FMUL.FTZ R82, R82, R15.reuse ;  /* 0x0000000f52527220 */ /* 0x080fe20000410000 */
[----:B------:R-:W-:Y:S01]  /*daa0*/  MOV R125, R244 ;  /* 0x000000f4007d7202 */ /* 0x000fe20000000f00 */
[-C--:B------:R-:W-:Y:S01]  /*dab0*/  FMUL.FTZ R83, R83, R15.reuse ;  /* 0x0000000f53537220 */ /* 0x080fe20000410000 */
[----:B------:R-:W-:Y:S01]  /*dac0*/  HMMA.16816.F32.BF16 R144, R8, R20, R144 ;  /* 0x000000140890723c */ /* 0x000fe20000041890 */
[----:B------:R-:W-:Y:S01]  /*dad0*/  FMUL.FTZ R86, R86, R15 ;  /* 0x0000000f56567220 */ /* 0x000fe20000410000 */
[----:B------:R-:W-:Y:S01]  /*dae0*/  MOV R124, R17 ;  /* 0x00000011007c7202 */ /* 0x000fe20000000f00 */
[----:B------:R-:W-:-:S02]  /*daf0*/  FMUL.FTZ R87, R87, R15 ;  /* 0x0000000f57577220 */ /* 0x000fc40000410000 */
[----:B------:R-:W-:Y:S02]  /*db00*/  FMUL.FTZ R66, R66, R15 ;  /* 0x0000000f42427220 */ /* 0x000fe40000410000 */
[----:B------:R-:W-:Y:S01]  /*db10*/  MOV R20, R233 ;  /* 0x000000e900147202 */ /* 0x000fe20000000f00 */
[C---:B------:R-:W-:Y:S01]  /*db20*/  HMMA.16816.F32.BF16 R52, R8.reuse, R132, R52 ;  /* 0x000000840834723c */ /* 0x040fe20000041834 */
[----:B------:R-:W-:Y:S01]  /*db30*/  MOV R21, R247 ;  /* 0x000000f700157202 */ /* 0x000fe20000000f00 */
[-C--:B------:R-:W-:Y:S02]  /*db40*/  FMUL.FTZ R67, R67, R15.reuse ;  /* 0x0000000f43437220 */ /* 0x080fe40000410000 */
[----:B-1----:R-:W-:Y:S02]  /*db50*/  FFMA.FTZ R4, R178, c[0x0][0x23c], -R3 ;  /* 0x00008f00b2047a23 */ /* 0x002fe40000010803 */
[-C--:B------:R-:W-:Y:S02]  /*db60*/  FMUL.FTZ R98, R98, R15.reuse ;  /* 0x0000000f62627220 */ /* 0x080fe40000410000 */
[----:B------:R-:W-:Y:S01]  /*db70*/  HMMA.16816.F32.BF16 R232, R8, R138, R48 ;  /* 0x0000008a08e8723c */ /* 0x000fe20000041830 */
[----:B------:R1:W2:Y:S01]  /*db80*/  MUFU.EX2 R138, R4 ;  /* 0x00000004008a7308 */ /* 0x0002a20000000800 */
[-C--:B------:R-:W-:Y:S01]  /*db90*/  FMUL.FTZ R99, R99, R15.reuse ;  /* 0x0000000f63637220 */ /* 0x080fe20000410000 */
[----:B------:R-:W-:Y:S01]  /*dba0*/  LDSM.16.MT88.4 R48, [R214+0xa800] ;  /* 0x00a80000d630783b */ /* 0x000fe20000004200 */
[----:B------:R-:W-:-:S02]  /*dbb0*/  FMUL.FTZ R114, R114, R15 ;  /* 0x0000000f72727220 */ /* 0x000fc40000410000 */
[-C--:B------:R-:W-:Y:S02]  /*dbc0*/  FMUL.FTZ R115, R115, R15.reuse ;  /* 0x0000000f73737220 */ /* 0x080fe40000410000 */
[C---:B------:R-:W-:Y:S01]  /*dbd0*/  HMMA.16816.F32.BF16 R244, R8.reuse, R22, R156 ;  /* 0x0000001608f4723c */ /* 0x040fe2000004189c */
[----:B------:R-:W-:Y:S01]  /*dbe0*/  LDSM.16.MT88.4 R156, [R209+0xa800] ;  /* 0x00a80000d19c783b */ /* 0x000fe20000004200 */
[----:B------:R-:W-:Y:S02]  /*dbf0*/  FMUL.FTZ R117, R117, R16 ;  /* 0x0000001075757220 */ /* 0x000fe40000410000 */
[-C--:B------:R-:W-:Y:S02]  /*dc00*/  FMUL.FTZ R118, R118, R15.reuse ;  /* 0x0000000f76767220 */ /* 0x080fe40000410000 */
[----:B------:R-:W-:Y:S02]  /*dc10*/  FMUL.FTZ R119, R119, R15 ;  /* 0x0000000f77777220 */ /* 0x000fe40000410000 */
[----:B------:R-:W-:Y:S01]  /*dc20*/  HMMA.16816.F32.BF16 R160, R8, R140, R160 ;  /* 0x0000008c08a0723c */ /* 0x000fe200000418a0 */
[----:B-1----:R-:W-:-:S02]  /*dc30*/  FFMA.FTZ R4, R176, c[0x0][0x23c], -R3 ;  /* 0x00008f00b0047a23 */ /* 0x002fc40000010803 */
[----:B------:R-:W-:Y:S02]  /*dc40*/  FFMA.FTZ R3, R179, c[0x0][0x23c], -R3 ;  /* 0x00008f00b3037a23 */ /* 0x000fe40000010803 */
[----:B------:R1:W-:Y:S01]  /*dc50*/  MUFU.EX2 R139, R4 ;  /* 0x00000004008b7308 */ /* 0x0003e20000000800 */
[-C--:B------:R-:W-:Y:S02]  /*dc60*/  FMUL.FTZ R100, R100, R16.reuse ;  /* 0x0000001064647220 */ /* 0x080fe40000410000 */
[----:B------:R-:W-:Y:S01]  /*dc70*/  HMMA.16816.F32.BF16 R240, R8, R142, R172 ;  /* 0x0000008e08f0723c */ /* 0x000fe200000418ac */
[----:B------:R-:W-:Y:S01]  /*dc80*/  LDSM.16.MT88.4 R172, [R211+0xa800] ;  /* 0x00a80000d3ac783b */ /* 0x000fe20000004200 */
[----:B------:R-:W-:Y:S02]  /*dc90*/  FMUL.FTZ R101, R101, R16 ;  /* 0x0000001065657220 */ /* 0x000fe40000410000 */
[-C--:B------:R-:W-:Y:S01]  /*dca0*/  FMUL.FTZ R102, R102, R15.reuse ;  /* 0x0000000f66667220 */ /* 0x080fe20000410000 */
[----:B------:R3:W-:Y:S01]  /*dcb0*/  MUFU.EX2 R137, R3 ;  /* 0x0000000300897308 */ /* 0x0007e20000000800 */
[----:B------:R-:W-:-:S02]  /*dcc0*/  FMUL.FTZ R103, R103, R15 ;  /* 0x0000000f67677220 */ /* 0x000fc40000410000 */
[----:B------:R-:W-:Y:S01]  /*dcd0*/  HMMA.16816.F32.BF16 R68, R8, R28, R68 ;  /* 0x0000001c0844723c */ /* 0x000fe20000041844 */
[-C--:B------:R-:W-:Y:S02]  /*dce0*/  FMUL.FTZ R128, R128, R16.reuse ;  /* 0x0000001080807220 */ /* 0x080fe40000410000 */
[----:B------:R-:W-:Y:S01]  /*dcf0*/  FMUL.FTZ R129, R129, R16 ;  /* 0x0000001081817220 */ /* 0x000fe20000410000 */
[----:B-1----:R-:W1:Y:S01]  /*dd00*/  LDSM.16.MT88.4 R4, [R213+0xb800] ;  /* 0x00b80000d504783b */ /* 0x002e620000004200 */
[----:B------:R-:W-:-:S03]  /*dd10*/  FMUL.FTZ R130, R130, R15 ;  /* 0x0000000f82827220 */ /* 0x000fc60000410000 */
[C---:B------:R-:W-:Y:S01]  /*dd20*/  HMMA.16816.F32.BF16 R140, R8.reuse, R30, R80 ;  /* 0x0000001e088c723c */ /* 0x040fe20000041850 */
[----:B------:R-:W-:Y:S01]  /*dd30*/  LDSM.16.MT88.4 R80, [R209+0xb800] ;  /* 0x00b80000d150783b */ /* 0x000fe20000004200 */
[----:B------:R-:W-:Y:S02]  /*dd40*/  FMUL.FTZ R131, R131, R15 ;  /* 0x0000000f83837220 */ /* 0x000fe40000410000 */
[--C-:B---3--:R-:W-:Y:S01]  /*dd50*/  FFMA.FTZ R3, R182, c[0x0][0x23c], -R2.reuse ;  /* 0x00008f00b6037a23 */ /* 0x108fe20000010802 */
[----:B------:R-:W-:Y:S02]  /*dd60*/  MOV R182, R125 ;  /* 0x0000007d00b67202 */ /* 0x000fe40000000f00 */
[----:B------:R-:W-:Y:S01]  /*dd70*/  MOV R125, R20 ;  /* 0x00000014007d7202 */ /* 0x000fe20000000f00 */
[----:B------:R3:W-:Y:S01]  /*dd80*/  MUFU.EX2 R22, R3 ;  /* 0x0000000300167308 */ /* 0x0007e20000000800 */
[C---:B------:R-:W-:Y:S08]  /*dd90*/  HMMA.16816.F32.BF16 R84, R8.reuse, R32, R84 ;  /* 0x000000200854723c */ /* 0x040ff00000041854 */
[----:B------:R-:W-:Y:S01]  /*dda0*/  HMMA.16816.F32.BF16 R176, R8, R134, R64 ;  /* 0x0000008608b0723c */ /* 0x000fe20000041840 */
[----:B------:R-:W4:Y:S01]  /*ddb0*/  LDSM.16.MT88.4 R64, [R213+0xa800] ;  /* 0x00a80000d540783b */ /* 0x000f220000004200 */
[----:B---3--:R-:W-:-:S06]  /*ddc0*/  FFMA.FTZ R3, R192, c[0x0][0x23c], -R2 ;  /* 0x00008f00c0037a23 */ /* 0x008fcc0000010802 */
[C---:B------:R-:W-:Y:S01]  /*ddd0*/  HMMA.16816.F32.BF16 R32, R8.reuse, R34, R96 ;  /* 0x000000220820723c */ /* 0x040fe20000041860 */
[----:B------:R-:W3:Y:S01]  /*dde0*/  LDSM.16.MT88.4 R96, [R211+0xb800] ;  /* 0x00b80000d360783b */ /* 0x000ee20000004200 */
[----:B------:R-:W-:Y:S01]  /*ddf0*/  MOV R192, R126 ;  /* 0x0000007e00c07202 */ /* 0x000fe20000000f00 */
[----:B------:R5:W1:Y:S01]  /*de00*/  MUFU.EX2 R132, R3 ;  /* 0x0000000300847308 */ /* 0x000a620000000800 */
[----:B------:R-:W-:Y:S02]  /*de10*/  MOV R126, R19 ;  /* 0x00000013007e7202 */ /* 0x000fe40000000f00 */
[----:B------:R-:W-:Y:S02]  /*de20*/  MOV R135, R238 ;  /* 0x000000ee00877202 */ /* 0x000fe40000000f00 */
[----:B------:R-:W-:Y:S01]  /*de30*/  HMMA.16816.F32.BF16 R28, R8, R42, R112 ;  /* 0x0000002a081c723c */ /* 0x000fe20000041870 */
[----:B------:R-:W3:Y:S01]  /*de40*/  LDSM.16.MT88.4 R112, [R214+0xb800] ;  /* 0x00b80000d670783b */ /* 0x000ee20000004200 */
[----:B------:R-:W-:-:S05]  /*de50*/  MOV R134, R237 ;  /* 0x000000ed00867202 */ /* 0x000fca0000000f00 */
[----:B------:R-:W-:Y:S01]  /*de60*/  MOV R42, R126 ;  /* 0x0000007e002a7202 */ /* 0x000fe20000000f00 */
[C---:B------:R-:W-:Y:S01]  /*de70*/  HMMA.16816.F32.BF16 R116, R8.reuse, R24, R116 ;  /* 0x000000180874723c */ /* 0x040fe20000041874 */
[--C-:B-----5:R-:W-:Y:S01]  /*de80*/  FFMA.FTZ R3, R180, c[0x0][0x23c], -R2.reuse ;  /* 0x00008f00b4037a23 */ /* 0x120fe20000010802 */
[----:B------:R-:W-:Y:S01]  /*de90*/  MOV R180, R127 ;  /* 0x0000007f00b47202 */ /* 0x000fe20000000f00 */
[----:B------:R-:W-:Y:S01]  /*dea0*/  FFMA.FTZ R2, R183, c[0x0][0x23c], -R2 ;  /* 0x00008f00b7027a23 */ /* 0x000fe20000010802 */
[----:B------:R-:W-:Y:S01]  /*deb0*/  MOV R183, R21 ;  /* 0x0000001500b77202 */ /* 0x000fe20000000f00 */
[----:B------:R-:W-:Y:S01]  /*dec0*/  MUFU.EX2 R133, R3 ;  /* 0x0000000300857308 */ /* 0x000fe20000000800 */
[----:B------:R-:W-:Y:S02]  /*ded0*/  MOV R127, R18 ;  /* 0x00000012007f7202 */ /* 0x000fe40000000f00 */
[----:B------:R-:W-:Y:S02]  /*dee0*/  HMMA.16816.F32.BF16 R100, R8, R40, R100 ;  /* 0x000000280864723c */ /* 0x000fe40000041864 */
[----:B------:R-:W-:-:S03]  /*def0*/  MOV R43, R127 ;  /* 0x0000007f002b7202 */ /* 0x000fc60000000f00 */
[----:B------:R5:W4:Y:S02]  /*df00*/  MUFU.EX2 R23, R2 ;  /* 0x0000000200177308 */ /* 0x000b240000000800 */
[----:B------:R-:W-:Y:S01]  /*df10*/  MOV R40, R124 ;  /* 0x0000007c00287202 */ /* 0x000fe20000000f00 */
[----:B------:R-:W-:Y:S01]  /*df20*/  HMMA.16816.F32.BF16 R24, R8, R26, R128 ;  /* 0x0000001a0818723c */ /* 0x000fe20000041880 */
[----:B------:R-:W-:-:S06]  /*df30*/  MOV R41, R125 ;  /* 0x0000007d00297202 */ /* 0x000fcc0000000f00 */
[----:B--2---:R-:W-:Y:S01]  /*df40*/  F2FP.BF16.PACK_AB R128, R138, R136 ;  /* 0x000000888a80723e */ /* 0x004fe200000010ff */
[----:B------:R-:W-:Y:S01]  /*df50*/  FFMA.FTZ R11, R183, R16, R206 ;  /* 0x00000010b70b7223 */ /* 0x000fe200000100ce */
[----:B-1----:R-:W-:Y:S01]  /*df60*/  F2FP.BF16.PACK_AB R129, R132, R22 ;  /* 0x000000168481723e */ /* 0x002fe200000010ff */
[----:B------:R-:W-:Y:S01]  /*df70*/  FFMA.FTZ R8, R180, R15, R201 ;  /* 0x0000000fb4087223 */ /* 0x000fe200000100c9 */
[----:B------:R-:W-:Y:S01]  /*df80*/  F2FP.BF16.PACK_AB R130, R137, R139 ;  /* 0x0000008b8982723e */ /* 0x000fe200000010ff */
[----:B------:R-:W-:Y:S02]  /*df90*/  FADD.FTZ R11, R205, R11 ;  /* 0x0000000bcd0b7221 */ /* 0x000fe40000010000 */
[----:B-----5:R-:W-:Y:S01]  /*dfa0*/  FFMA.FTZ R2, R181, c[0x0][0x23c], -R0 ;  /* 0x00008f00b5027a23 */ /* 0x020fe20000010800 */
[----:B----4-:R-:W-:Y:S01]  /*dfb0*/  F2FP.BF16.PACK_AB R131, R23, R133 ;  /* 0x000000851783723e */ /* 0x010fe200000010ff */
[----:B------:R-:W-:Y:S02]  /*dfc0*/  FADD.FTZ R10, R200, R8 ;  /* 0x00000008c80a7221 */ /* 0x000fe40000010000 */
[----:B------:R1:W-:Y:S04]  /*dfd0*/  MUFU.EX2 R21, R2 ;  /* 0x0000000200157308 */ /* 0x0003e80000000800 */
[C---:B------:R-:W-:Y:S08]  /*dfe0*/  HMMA.16816.F32.BF16 R116, R128.reuse, R4, R116 ;  /* 0x000000048074723c */ /* 0x040ff00000041874 */
[----:B------:R-:W-:Y:S01]  /*dff0*/  HMMA.16816.F32.BF16 R144, R128, R156, R144 ;  /* 0x0000009c8090723c */ /* 0x000fe20000041890 */
[----:B-1----:R-:W-:-:S04]  /*e000*/  FFMA.FTZ R2, R188, c[0x0][0x23c], -R0 ;  /* 0x00008f00bc027a23 */ /* 0x002fc80000010800 */
[----:B------:R1:W2:Y:S03]  /*e010*/  MUFU.EX2 R20, R2 ;  /* 0x0000000200147308 */ /* 0x0002a60000000800 */
[C---:B------:R-:W-:Y:S08]  /*e020*/  HMMA.16816.F32.BF16 R160, R128.reuse, R172, R160 ;  /* 0x000000ac80a0723c */ /* 0x040ff000000418a0 */
[----:B------:R-:W-:Y:S01]  /*e030*/  HMMA.16816.F32.BF16 R36, R128, R48, R36 ;  /* 0x000000308024723c */ /* 0x000fe20000041824 */
[--C-:B-1----:R-:W-:Y:S01]  /*e040*/  FFMA.FTZ R2, R189, c[0x0][0x23c], -R0.reuse ;  /* 0x00008f00bd027a23 */ /* 0x102fe20000010800 */
[----:B--2---:R-:W-:Y:S01]  /*e050*/  F2FP.BF16.PACK_AB R124, R20, R21 ;  /* 0x00000015147c723e */ /* 0x004fe200000010ff */
[----:B------:R-:W-:-:S05]  /*e060*/  FFMA.FTZ R0, R185, c[0x0][0x23c], -R0 ;  /* 0x00008f00b9007a23 */ /* 0x000fca0000010800 */
[C---:B------:R-:W-:Y:S01]  /*e070*/  HMMA.16816.F32.BF16 R52, R128.reuse, R64, R52 ;  /* 0x000000408034723c */ /* 0x040fe20000041834 */
[----:B------:R1:W-:Y:S07]  /*e080*/  MUFU.EX2 R19, R2 ;  /* 0x0000000200137308 */ /* 0x0003ee0000000800 */
[C---:B------:R-:W-:Y:S01]  /*e090*/  HMMA.16816.F32.BF16 R68, R128.reuse, R80, R68 ;  /* 0x000000508044723c */ /* 0x040fe20000041844 */
[----:B------:R2:W4:Y:S07]  /*e0a0*/  MUFU.EX2 R18, R0 ;  /* 0x0000000000127308 */ /* 0x00052e0000000800 */
[----:B---3--:R-:W-:Y:S01]  /*e0b0*/  HMMA.16816.F32.BF16 R84, R128, R96, R84 ;  /* 0x000000608054723c */ /* 0x008fe20000041854 */
[----:B-1----:R-:W-:-:S06]  /*e0c0*/  FFMA.FTZ R2, R187, c[0x0][0x23c], -R12 ;  /* 0x00008f00bb027a23 */ /* 0x002fcc000001080c */
[----:B------:R-:W-:Y:S01]  /*e0d0*/  MUFU.EX2 R2, R2 ;  /* 0x0000000200027308 */ /* 0x000fe20000000800 */
[----:B------:R-:W-:Y:S01]  /*e0e0*/  HMMA.16816.F32.BF16 R100, R128, R112, R100 ;  /* 0x000000708064723c */ /* 0x000fe20000041864 */
[----:B--2---:R-:W-:Y:S01]  /*e0f0*/  FFMA.FTZ R0, R184, c[0x0][0x23c], -R12 ;  /* 0x00008f00b8007a23 */ /* 0x004fe2000001080c */
[----:B----4-:R-:W-:-:S05]  /*e100*/  F2FP.BF16.PACK_AB R126, R18, R19 ;  /* 0x00000013127e723e */ /* 0x010fca00000010ff */
[----:B------:R1:W-:Y:S02]  /*e110*/  MUFU.EX2 R17, R0 ;  /* 0x0000000000117308 */ /* 0x0003e40000000800 */
[----:B-1----:R-:W-:-:S06]  /*e120*/  FFMA.FTZ R0, R190, c[0x0][0x23c], -R12 ;  /* 0x00008f00be007a23 */ /* 0x002fcc000001080c */
[----:B------:R1:W2:Y:S02]  /*e130*/  MUFU.EX2 R3, R0 ;  /* 0x0000000000037308 */ /* 0x0002a40000000800 */
[----:B-1----:R-:W-:Y:S01]  /*e140*/  FFMA.FTZ R0, R186, c[0x0][0x23c], -R12 ;  /* 0x00008f00ba007a23 */ /* 0x002fe2000001080c */
[----:B--2---:R-:W-:-:S05]  /*e150*/  F2FP.BF16.PACK_AB R125, R3, R17 ;  /* 0x00000011037d723e */ /* 0x004fca00000010ff */
[----:B------:R-:W1:Y:S02]  /*e160*/  MUFU.EX2 R0, R0 ;  /* 0x0000000000007308 */ /* 0x000e640000000800 */
[----:B-1----:R-:W-:-:S07]  /*e170*/  F2FP.BF16.PACK_AB R127, R2, R0 ;  /* 0x00000000027f723e */ /* 0x002fce00000010ff */
        /* <DEDUP_REMOVED lines=36> */
[----:B------:R-:W-:Y:S01]  /*e3c0*/  FADD.FTZ R7, R136, R8 ;  /* 0x0000000888077221 */ /* 0x000fe20000010000 */
[----:B------:R-:W-:Y:S01]  /*e3d0*/  MOV R136, R239 ;  /* 0x000000ef00887202 */ /* 0x000fe20000000f00 */
        /* <DEDUP_REMOVED lines=12> */
[----:B------:R-:W-:Y:S01]  /*e4a0*/  MOV R137, R236 ;  /* 0x000000ec00897202 */ /* 0x000fe20000000f00 */
[----:B------:R-:W-:-:S02]  /*e4b0*/  FADD.FTZ R243, R23, R5 ;  /* 0x0000000517f37221 */ /* 0x000fc40000010000 */
[----:B------:R-:W-:Y:S01]  /*e4c0*/  FADD.FTZ R242, R18, R4 ;  /* 0x0000000412f27221 */ /* 0x000fe20000010000 */
[----:B------:R1:W-:Y:S01]  /*e4d0*/  STL [R1+0xc], R244 ;  /* 0x00000cf401007387 */ /* 0x0003e20000100800 */
[----:B------:R-:W-:-:S03]  /*e4e0*/  FADD.FTZ R241, R2, R3 ;  /* 0x0000000302f17221 */ /* 0x000fc60000010000 */
[----:B------:R1:W-:Y:S04]  /*e4f0*/  STL [R1+0x8], R243 ;  /* 0x000008f301007387 */ /* 0x0003e80000100800 */
[----:B------:R1:W-:Y:S04]  /*e500*/  STL [R1+0x4], R242 ;  /* 0x000004f201007387 */ /* 0x0003e80000100800 */
[----:B------:R1:W-:Y:S01]  /*e510*/  STL [R1], R241 ;  /* 0x000000f101007387 */ /* 0x0003e20000100800 */
[----:B------:R-:W-:Y:S05]  /*e520*/  @!P0 BRA `(.L_x_1123) ;  /* 0x00002e2000008947 */ /* 0x000fea0003800000 */
        /* <DEDUP_REMOVED lines=112> */
[----:B------:R-:W2:Y:S07]  /*ec30*/  LDSM.16.M88.4 R24, [R217+0x9800] ;  /* 0x00980000d918783b */ /* 0x000eae0000000200 */
[C---:B------:R-:W-:Y:S01]  /*ec40*/  HMMA.16816.F32.BF16 R140, R8.reuse, R22, R28 ;  /* 0x00000016088c723c */ /* 0x040fe2000004181c */
[----:B------:R-:W3:Y:S07]  /*ec50*/  LDSM.16.M88.4 R28, [R217+0x9000] ;  /* 0x00900000d91c783b */ /* 0x000eee0000000200 */
        /* <DEDUP_REMOVED lines=11> */
[C---:B--2---:R-:W-:Y:S01]  /*ed10*/  HMMA.16816.F32.BF16 R140, R4.reuse, R24, R8 ;  /* 0x00000018048c723c */ /* 0x044fe20000041808 */
[----:B------:R-:W2:Y:S07]  /*ed20*/  LDSM.16.M88.4 R8, [R216+0x6000] ;  /* 0x00600000d808783b */ /* 0x000eae0000000200 */
[C---:B---3--:R-:W-:Y:S08]  /*ed30*/  HMMA.16816.F32.BF16 R180, R4.reuse, R28, R136 ;  /* 0x0000001c04b4723c */ /* 0x048ff00000041888 */
[C---:B------:R-:W-:Y:S01]  /*ed40*/  HMMA.16816.F32.BF16 R176, R4.reuse, R30, R20 ;  /* 0x0000001e04b0723c */ /* 0x040fe20000041814 */
[----:B------:R-:W3:Y:S07]  /*ed50*/  LDSM.16.M88.4 R20, [R215+0x1000] ;  /* 0x00100000d714783b */ /* 0x000eee0000000200 */
[----:B------:R-:W-:Y:S01]  /*ed60*/  HMMA.16816.F32.BF16 R132, R4, R26, R188 ;  /* 0x0000001a0484723c */ /* 0x000fe200000418bc */
[----:B------:R-:W4:Y:S01]  /*ed70*/  LDSM.16.M88.4 R4, [R216+0x4000] ;  /* 0x00400000d804783b */ /* 0x000f220000000200 */
[----:B------:R-:W-:-:S06]  /*ed80*/  DEPBAR.LE SB0, 0x0 ;  /* 0x000080000000791a */ /* 0x000fcc0000000000 */
[C---:B-1----:R-:W-:Y:S08]  /*ed90*/  HMMA.16816.F32.BF16 R32, R12.reuse, R28, R200 ;  /* 0x0000001c0c20723c */ /* 0x042ff000000418c8 */
[C---:B------:R-:W-:Y:S08]  /*eda0*/  HMMA.16816.F32.BF16 R136, R12.reuse, R30, R196 ;  /* 0x0000001e0c88723c */ /* 0x040ff000000418c4 */
[C---:B------:R-:W-:Y:S08]  /*edb0*/  HMMA.16816.F32.BF16 R28, R12.reuse, R24, R192 ;  /* 0x000000180c1c723c */ /* 0x040ff000000418c0 */
[----:B------:R-:W-:Y:S08]  /*edc0*/  HMMA.16816.F32.BF16 R12, R12, R26, R184 ;  /* 0x0000001a0c0c723c */ /* 0x000ff000000418b8 */
[C---:B--2---:R-:W-:Y:S08]  /*edd0*/  HMMA.16816.F32.BF16 R188, R8.reuse, R16, R140 ;  /* 0x0000001008bc723c */ /* 0x044ff0000004188c */
        /* <DEDUP_REMOVED lines=55> */
.L_x_1135:
[----:B------:R-:W-:Y:S05]  /*f150*/  BSYNC B0 ;  /* 0x0000000000007941 */ /* 0x000fea0003800000 */
.L_x_1134:
[----:B------:R-:W0:Y:S02]  /*f160*/  LDGDEPBAR ;  /* 0x00000000000079af */ /* 0x000e240000000000 */
.L_x_1133:
[----:B------:R-:W2:Y:S01]  /*f170*/  S2R R2, SR_TID.X ;  /* 0x0000000000027919 */ /* 0x000ea20000002100 */
[----:B------:R-:W-:Y:S02]  /*f180*/  MOV R0, UR21 ;  /* 0x0000001500007c02 */ /* 0x000fe40008000f00 */
[----:B--2---:R-:W-:-:S04]  /*f190*/  SHF.L.U32 R2, R2, 0x1, RZ ;  /* 0x0000000102027819 */ /* 0x004fc800000006ff */
[----:B------:R-:W-:-:S04]  /*f1a0*/  LOP3.LUT R2, R2, 0x6, RZ, 0xc0, !PT ;  /* 0x0000000602027812 */ /* 0x000fc800078ec0ff */
[----:B------:R-:W-:-:S04]  /*f1b0*/  LEA R0, R0, R2, 0x5 ;  /* 0x0000000200007211 */ /* 0x000fc800078e28ff */
[C---:B------:R-:W-:Y:S02]  /*f1c0*/  ISETP.GE.AND P5, PT, R0.reuse, R231, PT ;  /* 0x000000e70000720c */ /* 0x040fe40003fa6270 */
[C---:B------:R-:W-:Y:S02]  /*f1d0*/  IADD3 R2, R0.reuse, 0x1, RZ ;  /* 0x0000000100027810 */ /* 0x040fe40007ffe0ff */
[----:B------:R-:W-:Y:S02]  /*f1e0*/  ISETP.LT.OR P5, PT, R0, R227, P5 ;  /* 0x000000e30000720c */ /* 0x000fe40002fa1670 */
[----:B------:R-:W-:Y:S02]  /*f1f0*/  ISETP.GE.AND P2, PT, R2, R231, PT ;  /* 0x000000e70200720c */ /* 0x000fe40003f46270 */
[----:B-1----:R-:W-:Y:S02]  /*f200*/  FSEL R6, R32, -INF , !P5 ;  /* 0xff80000020067808 */ /* 0x002fe40006800000 */
        /* <DEDUP_REMOVED lines=82> */
[----:B------:R-:W-:Y:S01]  /*f730*/  FMNMX.FTZ R12, R18, R12, !PT ;  /* 0x0000000c120c7209 */ /* 0x000fe20007810000 */
[----:B------:R-:W-:Y:S01]  /*f740*/  LDSM.16.MT88.4 R28, [R209+0xb000] ;  /* 0x00b00000d11c783b */ /* 0x000fe20000004200 */
        /* <DEDUP_REMOVED lines=12> */
[C---:B------:R-:W-:Y:S02]  /*f810*/  ISETP.GE.AND P4, PT, R3.reuse, R228, PT ;  /* 0x000000e40300720c */ /* 0x040fe40003f86270 */
[----:B------:R-:W-:Y:S02]  /*f820*/  FMNMX.FTZ R12, R14, R4, !PT ;  /* 0x000000040e0c7209 */ /* 0x000fe40007810000 */
[C---:B------:R-:W-:Y:S02]  /*f830*/  ISETP.LT.OR P6, PT, R3.reuse, R225, P6 ;  /* 0x000000e10300720c */ /* 0x040fe400037c1670 */
[----:B------:R-:W-:Y:S02]  /*f840*/  ISETP.LT.OR P4, PT, R3, R224, P4 ;  /* 0x000000e00300720c */ /* 0x000fe40002781670 */
[----:B-1----:R-:W-:-:S02]  /*f850*/  FMNMX.FTZ R3, R5, R22, !PT ;  /* 0x0000001605037209 */ /* 0x002fc40007810000 */
[----:B------:R-:W-:Y:S02]  /*f860*/  ISETP.GE.AND P5, PT, R2, R229, PT ;  /* 0x000000e50200720c */ /* 0x000fe40003fa6270 */
[----:B------:R-:W-:Y:S01]  /*f870*/  FSEL R180, R188, -INF , !P3 ;  /* 0xff800000bcb47808 */ /* 0x000fe20005800000 */
[----:B------:R-:W1:Y:S01]  /*f880*/  SHFL.BFLY PT, R23, R3, 0x1, 0x1f ;  /* 0x0c201f0003177f89 */ /* 0x000e6200000e0000 */
[----:B------:R-:W-:Y:S02]  /*f890*/  FMNMX.FTZ R5, R17, R12, !PT ;  /* 0x0000000c11057209 */ /* 0x000fe40007810000 */
[----:B------:R-:W-:Y:S02]  /*f8a0*/  FMNMX.FTZ R13, R181, R13, !PT ;  /* 0x0000000db50d7209 */ /* 0x000fe40007810000 */
[----:B------:R-:W-:Y:S02]  /*f8b0*/  ISETP.LT.OR P5, PT, R2, R225, P5 ;  /* 0x000000e10200720c */ /* 0x000fe40002fa1670 */
[----:B------:R-:W-:-:S02]  /*f8c0*/  FSEL R186, R189, -INF , !P6 ;  /* 0xff800000bdba7808 */ /* 0x000fc40007000000 */
[----:B------:R-:W-:Y:S02]  /*f8d0*/  FMNMX.FTZ R5, R180, R5, !PT ;  /* 0x00000005b4057209 */ /* 0x000fe40007810000 */
[----:B------:R-:W-:Y:S02]  /*f8e0*/  FMNMX.FTZ R12, R236, R16, !PT ;  /* 0x00000010ec0c7209 */ /* 0x000fe40007810000 */
[----:B------:R-:W-:Y:S02]  /*f8f0*/  FMNMX.FTZ R4, R185, R13, !PT ;  /* 0x0000000db9047209 */ /* 0x000fe40007810000 */
[----:B------:R-:W-:Y:S02]  /*f900*/  FSEL R187, R140, -INF , !P5 ;  /* 0xff8000008cbb7808 */ /* 0x000fe40006800000 */
[----:B------:R-:W-:Y:S01]  /*f910*/  FMNMX.FTZ R5, R186, R5, !PT ;  /* 0x00000005ba057209 */ /* 0x000fe20007810000 */
[----:B------:R-:W2:Y:S01]  /*f920*/  SHFL.BFLY PT, R22, R4, 0x2, 0x1f ;  /* 0x0c401f0004167f89 */ /* 0x000ea200000e0000 */
[----:B------:R-:W-:-:S02]  /*f930*/  FSEL R13, R178, -INF , !P2 ;  /* 0xff800000b20d7808 */ /* 0x000fc40005000000 */
[----:B------:R-:W-:Y:S02]  /*f940*/  FMNMX.FTZ R12, R21, R12, !PT ;  /* 0x0000000c150c7209 */ /* 0x000fe40007810000 */
[----:B------:R-:W-:Y:S02]  /*f950*/  FMNMX.FTZ R134, R187, R5, !PT ;  /* 0x00000005bb867209 */ /* 0x000fe40007810000 */
[C---:B------:R-:W-:Y:S02]  /*f960*/  ISETP.GE.AND P2, PT, R2.reuse, R228, PT ;  /* 0x000000e40200720c */ /* 0x040fe40003f46270 */
[----:B------:R-:W-:Y:S02]  /*f970*/  FSEL R5, R179, -INF , !P1 ;  /* 0xff800000b3057808 */ /* 0x000fe40004800000 */
[----:B------:R-:W-:Y:S01]  /*f980*/  FMNMX.FTZ R12, R13, R12, !PT ;  /* 0x0000000c0d0c7209 */ /* 0x000fe20007810000 */
[----:B------:R-:W-:Y:S01]  /*f990*/  LDSM.16.MT88.4 R176, [R211+0xa000] ;  /* 0x00a00000d3b0783b */ /* 0x000fe20000004200 */
[----:B------:R-:W-:-:S02]  /*f9a0*/  ISETP.LT.OR P2, PT, R2, R224, P2 ;  /* 0x000000e00200720c */ /* 0x000fc40001741670 */
[----:B------:R-:W-:Y:S02]  /*f9b0*/  FSEL R189, R190, -INF , !P0 ;  /* 0xff800000bebd7808 */ /* 0x000fe40004000000 */
[----:B------:R-:W-:Y:S02]  /*f9c0*/  FMNMX.FTZ R2, R5, R12, !PT ;  /* 0x0000000c05027209 */ /* 0x000fe40007810000 */
[C---:B------:R-:W-:Y:S02]  /*f9d0*/  ISETP.GE.AND P3, PT, R0.reuse, R229, PT ;  /* 0x000000e50000720c */ /* 0x040fe40003f66270 */
[----:B------:R-:W-:Y:S02]  /*f9e0*/  ISETP.GE.AND P0, PT, R0, R228, PT ;  /* 0x000000e40000720c */ /* 0x000fe40003f06270 */
[----:B------:R-:W-:Y:S02]  /*f9f0*/  FSEL R191, R191, -INF , !P4 ;  /* 0xff800000bfbf7808 */ /* 0x000fe40006000000 */
[----:B------:R-:W-:-:S02]  /*fa00*/  FMNMX.FTZ R2, R189, R2, !PT ;  /* 0x00000002bd027209 */ /* 0x000fc40007810000 */
[C---:B------:R-:W-:Y:S02]  /*fa10*/  ISETP.LT.OR P3, PT, R0.reuse, R225, P3 ;  /* 0x000000e10000720c */ /* 0x040fe40001f61670 */
[----:B------:R-:W-:Y:S02]  /*fa20*/  ISETP.LT.OR P0, PT, R0, R224, P0 ;  /* 0x000000e00000720c */ /* 0x000fe40000701670 */
[----:B------:R-:W-:Y:S02]  /*fa30*/  FSEL R192, R142, -INF , !P2 ;  /* 0xff8000008ec07808 */ /* 0x000fe40005000000 */
[----:B------:R-:W-:Y:S02]  /*fa40*/  FMNMX.FTZ R0, R191, R2, !PT ;  /* 0x00000002bf007209 */ /* 0x000fe40007810000 */
[----:B------:R-:W-:Y:S02]  /*fa50*/  FSEL R188, R141, -INF , !P3 ;  /* 0xff8000008dbc7808 */ /* 0x000fe40005800000 */
[----:B------:R-:W-:-:S02]  /*fa60*/  FSEL R190, R143, -INF , !P0 ;  /* 0xff8000008fbe7808 */ /* 0x000fc40004000000 */
[----:B------:R-:W-:Y:S01]  /*fa70*/  FMNMX.FTZ R0, R192, R0, !PT ;  /* 0x00000000c0007209 */ /* 0x000fe20007810000 */
[----:B------:R-:W-:Y:S01]  /*fa80*/  LDSM.16.MT88.4 R140, [R213+0xa000] ;  /* 0x00a00000d58c783b */ /* 0x000fe20000004200 */
[----:B------:R-:W-:Y:S02]  /*fa90*/  FMNMX.FTZ R134, R188, R134, !PT ;  /* 0x00000086bc867209 */ /* 0x000fe40007810000 */
[----:B------:R-:W-:Y:S02]  /*faa0*/  FMNMX.FTZ R0, R190, R0, !PT ;  /* 0x00000000be007209 */ /* 0x000fe40007810000 */
[----:B-1----:R-:W-:Y:S01]  /*fab0*/  FMNMX.FTZ R136, R3, R23, !PT ;  /* 0x0000001703887209 */ /* 0x002fe20007810000 */
[----:B------:R-:W1:Y:S01]  /*fac0*/  SHFL.BFLY PT, R24, R134, 0x2, 0x1f ;  /* 0x0c401f0086187f89 */ /* 0x000e6200000e0000 */
[----:B--2---:R-:W-:Y:S02]  /*fad0*/  FMNMX.FTZ R4, R4, R22, !PT ;  /* 0x0000001604047209 */ /* 0x004fe40007810000 */
[C---:B------:R-:W-:Y:S01]  /*fae0*/  FSETP.NEU.FTZ.AND P3, PT, R136.reuse, -INF , PT ;  /* 0xff8000008800780b */ /* 0x040fe20003f7d000 */
[----:B------:R-:W2:Y:S01]  /*faf0*/  SHFL.BFLY PT, R2, R0, 0x2, 0x1f ;  /* 0x0c401f0000027f89 */ /* 0x000ea200000e0000 */
[----:B------:R-:W-:-:S03]  /*fb00*/  FMUL.FTZ R12, R136, c[0x0][0x23c] ;  /* 0x00008f00880c7a20 */ /* 0x000fc60000410000 */
[----:B------:R-:W3:Y:S02]  /*fb10*/  SHFL.BFLY PT, R135, R4, 0x1, 0x1f ;  /* 0x0c201f0004877f89 */ /* 0x000ee400000e0000 */
[----:B------:R-:W-:-:S05]  /*fb20*/  FSEL R12, R12, RZ, P3 ;  /* 0x000000ff0c0c7208 */ /* 0x000fca0001800000 */
[--C-:B------:R-:W-:Y:S02]  /*fb30*/  FFMA.FTZ R6, R6, c[0x0][0x23c], -R12.reuse ;  /* 0x00008f0006067a23 */ /* 0x100fe4000001080c */
[--C-:B------:R-:W-:Y:S02]  /*fb40*/  FFMA.FTZ R10, R10, c[0x0][0x23c], -R12.reuse ;  /* 0x00008f000a0a7a23 */ /* 0x100fe4000001080c */
[----:B------:R4:W-:Y:S01]  /*fb50*/  MUFU.EX2 R235, R6 ;  /* 0x0000000600eb7308 */ /* 0x0009e20000000800 */
[--C-:B------:R-:W-:Y:S02]  /*fb60*/  FFMA.FTZ R9, R9, c[0x0][0x23c], -R12.reuse ;  /* 0x00008f0009097a23 */ /* 0x100fe4000001080c */
[----:B------:R-:W-:Y:S01]  /*fb70*/  FFMA.FTZ R7, R7, c[0x0][0x23c], -R12 ;  /* 0x00008f0007077a23 */ /* 0x000fe2000001080c */
[----:B-1----:R-:W-:-:S04]  /*fb80*/  FMNMX.FTZ R134, R24, R134, !PT ;  /* 0x0000008618867209 */ /* 0x002fc80007810000 */
[----:B------:R-:W-:Y:S01]  /*fb90*/  MUFU.EX2 R234, R10 ;  /* 0x0000000a00ea7308 */ /* 0x000fe20000000800 */
[----:B--2---:R-:W-:Y:S02]  /*fba0*/  FMNMX.FTZ R0, R2, R0, !PT ;  /* 0x0000000002007209 */ /* 0x004fe40007810000 */
[----:B---3--:R-:W-:-:S03]  /*fbb0*/  FMNMX.FTZ R135, R4, R135, !PT ;  /* 0x0000008704877209 */ /* 0x008fc60007810000 */
[----:B------:R-:W1:Y:S01]  /*fbc0*/  SHFL.BFLY PT, R137, R0, 0x1, 0x1f ;  /* 0x0c201f0000897f89 */ /* 0x000e6200000e0000 */
[----:B------:R-:W-:Y:S01]  /*fbd0*/  FSEL R4, R136, RZ, P3 ;  /* 0x000000ff88047208 */ /* 0x000fe20001800000 */
[----:B------:R-:W-:Y:S01]  /*fbe0*/  MUFU.EX2 R233, R9 ;  /* 0x0000000900e97308 */ /* 0x000fe20000000800 */
[C---:B------:R-:W-:Y:S01]  /*fbf0*/  FSETP.NEU.FTZ.AND P2, PT, R135.reuse, -INF , PT ;  /* 0xff8000008700780b */ /* 0x040fe20003f5d000 */
[----:B----4-:R-:W2:Y:S01]  /*fc00*/  SHFL.BFLY PT, R6, R134, 0x1, 0x1f ;  /* 0x0c201f0086067f89 */ /* 0x010ea200000e0000 */
[----:B------:R-:W-:-:S05]  /*fc10*/  FMUL.FTZ R3, R135, c[0x0][0x23c] ;  /* 0x00008f0087037a20 */ /* 0x000fca0000410000 */
[----:B------:R-:W-:Y:S01]  /*fc20*/  FSEL R3, R3, RZ, P2 ;  /* 0x000000ff03037208 */ /* 0x000fe20001000000 */
[----:B------:R-:W3:Y:S04]  /*fc30*/  MUFU.EX2 R240, R7 ;  /* 0x0000000700f07308 */ /* 0x000ee80000000800 */
[--C-:B------:R-:W-:Y:S02]  /*fc40*/  FFMA.FTZ R15, R15, c[0x0][0x23c], -R3.reuse ;  /* 0x00008f000f0f7a23 */ /* 0x100fe40000010803 */
[--C-:B------:R-:W-:Y:S02]  /*fc50*/  FFMA.FTZ R8, R8, c[0x0][0x23c], -R3.reuse ;  /* 0x00008f0008087a23 */ /* 0x100fe40000010803 */
[----:B------:R-:W-:Y:S01]  /*fc60*/  MUFU.EX2 R207, R15 ;  /* 0x0000000f00cf7308 */ /* 0x000fe20000000800 */
[----:B------:R-:W-:-:S02]  /*fc70*/  FFMA.FTZ R19, R19, c[0x0][0x23c], -R3 ;  /* 0x00008f0013137a23 */ /* 0x000fc40000010803 */
[----:B------:R-:W-:Y:S01]  /*fc80*/  FFMA.FTZ R18, R18, c[0x0][0x23c], -R3 ;  /* 0x00008f0012127a23 */ /* 0x000fe20000010803 */
[----:B-1----:R-:W-:-:S04]  /*fc90*/  FMNMX.FTZ R137, R0, R137, !PT ;  /* 0x0000008900897209 */ /* 0x002fc80007810000 */
[----:B------:R1:W-:Y:S01]  /*fca0*/  MUFU.EX2 R206, R8 ;  /* 0x0000000800ce7308 */ /* 0x0003e20000000800 */
[----:B--2---:R-:W-:Y:S01]  /*fcb0*/  FMNMX.FTZ R134, R134, R6, !PT ;  /* 0x0000000686867209 */ /* 0x004fe20007810000 */
[C---:B------:R-:W-:Y:S01]  /*fcc0*/  FMUL.FTZ R0, R137.reuse, c[0x0][0x23c] ;  /* 0x00008f0089007a20 */ /* 0x040fe20000410000 */
[----:B------:R-:W-:Y:S01]  /*fcd0*/  FSETP.NEU.FTZ.AND P0, PT, R137, -INF , PT ;  /* 0xff8000008900780b */ /* 0x000fe20003f1d000 */
[----:B------:R-:W-:Y:S01]  /*fce0*/  FADD.FTZ R6, R239, -R4 ;  /* 0x80000004ef067221 */ /* 0x000fe20000010000 */
[C---:B------:R-:W-:Y:S01]  /*fcf0*/  FSETP.NEU.FTZ.AND P1, PT, R134.reuse, -INF , PT ;  /* 0xff8000008600780b */ /* 0x040fe20003f3d000 */
[----:B------:R-:W-:Y:S01]  /*fd00*/  FMUL.FTZ R2, R134, c[0x0][0x23c] ;  /* 0x00008f0086027a20 */ /* 0x000fe20000410000 */
[----:B------:R-:W-:Y:S01]  /*fd10*/  FSEL R0, R0, RZ, P0 ;  /* 0x000000ff00007208 */ /* 0x000fe20000000000 */
[----:B------:R-:W-:Y:S01]  /*fd20*/  FMUL.FTZ R6, R6, c[0x0][0x23c] ;  /* 0x00008f0006067a20 */ /* 0x000fe20000410000 */
[----:B------:R-:W-:Y:S01]  /*fd30*/  FSEL R4, R135, RZ, P2 ;  /* 0x000000ff87047208 */ /* 0x000fe20001000000 */
[----:B------:R-:W2:Y:S01]  /*fd40*/  MUFU.EX2 R205, R19 ;  /* 0x0000001300cd7308 */ /* 0x000ea20000000800 */
[----:B------:R-:W-:Y:S01]  /*fd50*/  FSEL R2, R2, RZ, P1 ;  /* 0x000000ff02027208 */ /* 0x000fe20000800000 */
[----:B------:R-:W-:Y:S01]  /*fd60*/  FFMA.FTZ R21, R21, c[0x0][0x23c], -R0 ;  /* 0x00008f0015157a23 */ /* 0x000fe20000010800 */
[----:B---3--:R-:W-:Y:S01]  /*fd70*/  F2FP.BF16.PACK_AB R10, R240, R233 ;  /* 0x000000e9f00a723e */ /* 0x008fe200000010ff */
[----:B------:R-:W-:-:S02]  /*fd80*/  FADD.FTZ R4, R238, -R4 ;  /* 0x80000004ee047221 */ /* 0x000fc40000010000 */
[----:B------:R-:W-:Y:S01]  /*fd90*/  FFMA.FTZ R20, R20, c[0x0][0x23c], -R2 ;  /* 0x00008f0014147a23 */ /* 0x000fe20000010802 */
[----:B-1----:R-:W-:Y:S01]  /*fda0*/  F2FP.BF16.PACK_AB R8, R234, R235 ;  /* 0x000000ebea08723e */ /* 0x002fe200000010ff */
[----:B------:R-:W-:Y:S01]  /*fdb0*/  MUFU.EX2 R194, R21 ;  /* 0x0000001500c27308 */ /* 0x000fe20000000800 */
[----:B------:R-:W-:Y:S02]  /*fdc0*/  FFMA.FTZ R16, R16, c[0x0][0x23c], -R0 ;  /* 0x00008f0010107a23 */ /* 0x000fe40000010800 */
[----:B------:R-:W-:Y:S01]  /*fdd0*/  FMUL.FTZ R15, R4, c[0x0][0x23c] ;  /* 0x00008f00040f7a20 */ /* 0x000fe20000410000 */
[----:B------:R-:W-:Y:S01]  /*fde0*/  FSEL R4, R137, RZ, P0 ;  /* 0x000000ff89047208 */ /* 0x000fe20000000000 */
[----:B------:R-:W-:Y:S02]  /*fdf0*/  FFMA.FTZ R11, R11, c[0x0][0x23c], -R2 ;  /* 0x00008f000b0b7a23 */ /* 0x000fe40000010802 */
[----:B------:R-:W-:Y:S01]  /*fe00*/  FFMA.FTZ R5, R5, c[0x0][0x23c], -R0 ;  /* 0x00008f0005057a23 */ /* 0x000fe20000010800 */
[----:B------:R1:W-:Y:S01]  /*fe10*/  MUFU.EX2 R197, R20 ;  /* 0x0000001400c57308 */ /* 0x0003e20000000800 */
[----:B--2---:R-:W-:Y:S01]  /*fe20*/  F2FP.BF16.PACK_AB R9, R205, R206 ;  /* 0x000000cecd09723e */ /* 0x004fe200000010ff */
[----:B------:R-:W-:-:S02]  /*fe30*/  FADD.FTZ R4, R236, -R4 ;  /* 0x80000004ec047221 */ /* 0x000fc40000010000 */
[----:B------:R-:W-:Y:S02]  /*fe40*/  FFMA.FTZ R14, R14, c[0x0][0x23c], -R2 ;  /* 0x00008f000e0e7a23 */ /* 0x000fe40000010802 */
[----:B------:R-:W-:Y:S02]  /*fe50*/  FFMA.FTZ R13, R13, c[0x0][0x23c], -R0 ;  /* 0x00008f000d0d7a23 */ /* 0x000fe40000010800 */
[----:B------:R-:W-:Y:S01]  /*fe60*/  MUFU.EX2 R193, R16 ;  /* 0x0000001000c17308 */ /* 0x000fe20000000800 */
[----:B------:R-:W-:Y:S02]  /*fe70*/  FFMA.FTZ R17, R17, c[0x0][0x23c], -R2 ;  /* 0x00008f0011117a23 */ /* 0x000fe40000010802 */
[----:B------:R-:W-:Y:S01]  /*fe80*/  FMUL.FTZ R4, R4, c[0x0][0x23c] ;  /* 0x00008f0004047a20 */ /* 0x000fe20000410000 */
[----:B-1----:R-:W1:Y:S04]  /*fe90*/  LDSM.16.MT88.4 R20, [R209+0xa000] ;  /* 0x00a00000d114783b */ /* 0x002e680000004200 */
[----:B------:R-:W-:Y:S08]  /*fea0*/  MUFU.EX2 R232, R18 ;  /* 0x0000001200e87308 */ /* 0x000ff00000000800 */
[----:B------:R-:W2:Y:S08]  /*feb0*/  MUFU.EX2 R16, R6 ;  /* 0x0000000600107308 */ /* 0x000eb00000000800 */
[----:B------:R-:W3:Y:S08]  /*fec0*/  MUFU.EX2 R15, R15 ;  /* 0x0000000f000f7308 */ /* 0x000ef00000000800 */
[----:B------:R4:W-:Y:S01]  /*fed0*/  MUFU.EX2 R198, R11 ;  /* 0x0000000b00c67308 */ /* 0x0009e20000000800 */
[----:B--2---:R-:W-:-:S02]  /*fee0*/  FMUL.FTZ R144, R144, R16 ;  /* 0x0000001090907220 */ /* 0x004fc40000410000 */
[-C--:B------:R-:W-:Y:S02]  /*fef0*/  FMUL.FTZ R145, R145, R16.reuse ;  /* 0x0000001091917220 */ /* 0x080fe40000410000 */
[-C--:B------:R-:W-:Y:S02]  /*ff00*/  FMUL.FTZ R156, R156, R16.reuse ;  /* 0x000000109c9c7220 */ /* 0x080fe40000410000 */
[----:B------:R-:W-:Y:S01]  /*ff10*/  FMUL.FTZ R157, R157, R16 ;  /* 0x000000109d9d7220 */ /* 0x000fe20000410000 */
[----:B------:R2:W-:Y:S01]  /*ff20*/  MUFU.EX2 R195, R5 ;  /* 0x0000000500c37308 */ /* 0x0005e20000000800 */
[-C--:B---3--:R-:W-:Y:S02]  /*ff30*/  FMUL.FTZ R146, R146, R15.reuse ;  /* 0x0000000f92927220 */ /* 0x088fe40000410000 */
[-C--:B------:R-:W-:Y:S02]  /*ff40*/  FMUL.FTZ R147, R147, R15.reuse ;  /* 0x0000000f93937220 */ /* 0x080fe40000410000 */
[----:B------:R-:W-:-:S02]  /*ff50*/  FMUL.FTZ R158, R158, R15 ;  /* 0x0000000f9e9e7220 */ /* 0x000fc40000410000 */
[----:B------:R-:W-:Y:S01]  /*ff60*/  FMUL.FTZ R159, R159, R15 ;  /* 0x0000000f9f9f7220 */ /* 0x000fe20000410000 */
[----:B----4-:R-:W-:Y:S01]  /*ff70*/  F2FP.BF16.PACK_AB R11, R232, R207 ;  /* 0x000000cfe80b723e */ /* 0x010fe200000010ff */
[----:B------:R-:W-:Y:S01]  /*ff80*/  MUFU.EX2 R199, R14 ;  /* 0x0000000e00c77308 */ /* 0x000fe20000000800 */
[-C--:B------:R-:W-:Y:S02]  /*ff90*/  FMUL.FTZ R160, R160, R16.reuse ;  /* 0x00000010a0a07220 */ /* 0x080fe40000410000 */
[----:B------:R-:W-:Y:S02]  /*ffa0*/  FMUL.FTZ R161, R161, R16 ;  /* 0x00000010a1a17220 */ /* 0x000fe40000410000 */
[-C--:B------:R-:W-:Y:S01]  /*ffb0*/  FMUL.FTZ R162, R162, R15.reuse ;  /* 0x0000000fa2a27220 */ /* 0x080fe20000410000 */
[----:B-1----:R-:W-:Y:S01]  /*ffc0*/  HMMA.16816.F32.BF16 R248, R8, R20, R144 ;  /* 0x0000001408f8723c */ /* 0x002fe20000041890 */
[----:B------:R-:W1:Y:S01]  /*ffd0*/  LDSM.16.MT88.4 R144, [R214+0xa000] ;  /* 0x00a00000d690783b */ /* 0x000e620000004200 */
[----:B--2---:R-:W-:Y:S01]  /*ffe0*/  FSEL R5, R134, RZ, P1 ;  /* 0x000000ff86057208 */ /* 0x004fe20000800000 */
[----:B------:R-:W2:Y:S01]  /*fff0*/  MUFU.EX2 R196, R13 ;  /* 0x0000000d00c47308 */ /* 0x000ea20000000800 */
[----:B------:R-:W-:-:S02]  /*10000*/  FMUL.FTZ R163, R163, R15 ;  /* 0x0000000fa3a37220 */ /* 0x000fc40000410000 */
[-C--:B------:R-:W-:Y:S02]  /*10010*/  FMUL.FTZ R116, R116, R16.reuse ;  /* 0x0000001074747220 */ /* 0x080fe40000410000 */
[----:B------:R-:W-:Y:S02]  /*10020*/  FADD.FTZ R5, R237, -R5 ;  /* 0x80000005ed057221 */ /* 0x000fe40000010000 */
[----:B------:R-:W-:Y:S01]  /*10030*/  FMUL.FTZ R117, R117, R16 ;  /* 0x0000001075757220 */ /* 0x000fe20000410000 */
[----:B------:R-:W3:Y:S01]  /*10040*/  MUFU.EX2 R204, R17 ;  /* 0x0000001100cc7308 */ /* 0x000ee20000000800 */
[----:B------:R-:W-:Y:S01]  /*10050*/  FMUL.FTZ R5, R5, c[0x0][0x23c] ;  /* 0x00008f0005057a20 */ /* 0x000fe20000410000 */
[----:B------:R-:W-:Y:S01]  /*10060*/  HMMA.16816.F32.BF16 R160, R8, R176, R160 ;  /* 0x000000b008a0723c */ /* 0x000fe200000418a0 */
[-C--:B------:R-:W-:Y:S02]  /*10070*/  FMUL.FTZ R118, R118, R15.reuse ;  /* 0x0000000f76767220 */ /* 0x080fe40000410000 */
[----:B------:R-:W-:-:S02]  /*10080*/  FMUL.FTZ R119, R119, R15 ;  /* 0x0000000f77777220 */ /* 0x000fc40000410000 */
[----:B------:R-:W-:Y:S01]  /*10090*/  FMUL.FTZ R172, R172, R16 ;  /* 0x00000010acac7220 */ /* 0x000fe20000410000 */
[----:B------:R4:W5:Y:S01]  /*100a0*/  MUFU.EX2 R14, R5 ;  /* 0x00000005000e7308 */ /* 0x0009620000000800 */
[----:B--2---:R-:W-:Y:S01]  /*100b0*/  F2FP.BF16.PACK_AB R7, R195, R196 ;  /* 0x000000c4c307723e */ /* 0x004fe200000010ff */
[----:B------:R-:W-:Y:S02]  /*100c0*/  FMUL.FTZ R173, R173, R16 ;  /* 0x00000010adad7220 */ /* 0x000fe40000410000 */
[----:B------:R-:W-:Y:S01]  /*100d0*/  FMUL.FTZ R174, R174, R15 ;  /* 0x0000000faeae7220 */ /* 0x000fe20000410000 */
[----:B------:R-:W-:Y:S01]  /*100e0*/  MOV R236, R249 ;  /* 0x000000f900ec7202 */ /* 0x000fe20000000f00 */
[----:B------:R-:W-:Y:S01]  /*100f0*/  FMUL.FTZ R175, R175, R15 ;  /* 0x0000000fafaf7220 */ /* 0x000fe20000410000 */
[----:B------:R-:W-:Y:S01]  /*10100*/  MOV R203, R248 ;  /* 0x000000f800cb7202 */ /* 0x000fe20000000f00 */
[----:B------:R2:W1:Y:S01]  /*10110*/  MUFU.EX2 R13, R4 ;  /* 0x00000004000d7308 */ /* 0x0004620000000800 */
[----:B---3--:R-:W-:Y:S01]  /*10120*/  F2FP.BF16.PACK_AB R6, R204, R199 ;  /* 0x000000c7cc06723e */ /* 0x008fe200000010ff */
[----:B------:R-:W-:Y:S01]  /*10130*/  FMUL.FTZ R128, R128, R16 ;  /* 0x0000001080807220 */ /* 0x000fe20000410000 */
[----:B------:R-:W-:Y:S01]  /*10140*/  MOV R18, R250 ;  /* 0x000000fa00127202 */ /* 0x000fe20000000f00 */
[----:B------:R-:W-:Y:S01]  /*10150*/  FMUL.FTZ R129, R129, R16 ;  /* 0x0000001081817220 */ /* 0x000fe20000410000 */
[----:B------:R-:W-:Y:S01]  /*10160*/  MOV R17, R251 ;  /* 0x000000fb00117202 */ /* 0x000fe20000000f00 */
[----:B------:R-:W-:Y:S01]  /*10170*/  FMUL.FTZ R130, R130, R15 ;  /* 0x0000000f82827220 */ /* 0x000fe20000410000 */
[----:B----4-:R-:W-:Y:S01]  /*10180*/  F2FP.BF16.PACK_AB R5, R194, R193 ;  /* 0x000000c1c205723e */ /* 0x010fe200000010ff */
[----:B-----5:R-:W-:-:S02]  /*10190*/  FMUL.FTZ R40, R40, R14 ;  /* 0x0000000e28287220 */ /* 0x020fc40000410000 */
[-C--:B------:R-:W-:Y:S02]  /*101a0*/  FMUL.FTZ R41, R41, R14.reuse ;  /* 0x0000000e29297220 */ /* 0x080fe40000410000 */
[-C--:B------:R-:W-:Y:S02]  /*101b0*/  FMUL.FTZ R124, R124, R14.reuse ;  /* 0x0000000e7c7c7220 */ /* 0x080fe40000410000 */
[----:B------:R-:W-:Y:S01]  /*101c0*/  FMUL.FTZ R125, R125, R14 ;  /* 0x0000000e7d7d7220 */ /* 0x000fe20000410000 */
[----:B--2---:R-:W-:Y:S01]  /*101d0*/  F2FP.BF16.PACK_AB R4, R197, R198 ;  /* 0x000000c6c504723e */ /* 0x004fe200000010ff */
[-C--:B-1----:R-:W-:Y:S02]  /*101e0*/  FMUL.FTZ R42, R42, R13.reuse ;  /* 0x0000000d2a2a7220 */ /* 0x082fe40000410000 */
[-C--:B------:R-:W-:Y:S02]  /*101f0*/  FMUL.FTZ R43, R43, R13.reuse ;  /* 0x0000000d2b2b7220 */ /* 0x080fe40000410000 */
[----:B------:R-:W-:-:S02]  /*10200*/  FMUL.FTZ R126, R126, R13 ;  /* 0x0000000d7e7e7220 */ /* 0x000fc40000410000 */
[-C--:B------:R-:W-:Y:S02]  /*10210*/  FMUL.FTZ R127, R127, R13.reuse ;  /* 0x0000000d7f7f7220 */ /* 0x080fe40000410000 */
[-C--:B------:R-:W-:Y:S01]  /*10220*/  FMUL.FTZ R148, R148, R14.reuse ;  /* 0x0000000e94947220 */ /* 0x080fe20000410000 */
[----:B------:R-:W-:Y:S01]  /*10230*/  HMMA.16816.F32.BF16 R24, R4, R144, R40 ;  /* 0x000000900418723c */ /* 0x000fe20000041828 */
[----:B------:R-:W-:Y:S01]  /*10240*/  LDSM.16.MT88.4 R40, [R214+0xb000] ;  /* 0x00b00000d628783b */ /* 0x000fe20000004200 */
[-C--:B------:R-:W-:Y:S02]  /*10250*/  FMUL.FTZ R149, R149, R14.reuse ;  /* 0x0000000e95957220 */ /* 0x080fe40000410000 */
[-C--:B------:R-:W-:Y:S02]  /*10260*/  FMUL.FTZ R150, R150, R13.reuse ;  /* 0x0000000d96967220 */ /* 0x080fe40000410000 */
        /* <DEDUP_REMOVED lines=60> */
[----:B------:R-:W-:-:S02]  /*10630*/  FMUL.FTZ R105, R105, R14 ;  /* 0x0000000e69697220 */ /* 0x000fc40000410000 */
[-C--:B------:R-:W-:Y:S02]  /*10640*/  FMUL.FTZ R106, R106, R13.reuse ;  /* 0x0000000d6a6a7220 */ /* 0x080fe40000410000 */
[----:B------:R-:W-:Y:S02]  /*10650*/  FMUL.FTZ R107, R107, R13 ;  /* 0x0000000d6b6b7220 */ /* 0x000fe40000410000 */
[-C--:B------:R-:W-:Y:S01]  /*10660*/  FMUL.FTZ R108, R108, R14.reuse ;  /* 0x0000000e6c6c7220 */ /* 0x080fe20000410000 */
[C---:B------:R-:W-:Y:S01]  /*10670*/  HMMA.16816.F32.BF16 R88, R4.reuse, R32, R88 ;  /* 0x000000200458723c */ /* 0x040fe20000041858 */
[-C--:B------:R-:W-:Y:S01]  /*10680*/  FMUL.FTZ R109, R109, R14.reuse ;  /* 0x0000000e6d6d7220 */ /* 0x080fe20000410000 */
        /* <DEDUP_REMOVED lines=10> */
[----:B------:R-:W-:Y:S01]  /*10730*/  FMUL.FTZ R131, R131, R15 ;  /* 0x0000000f83837220 */ /* 0x000fe20000410000 */
[C---:B------:R-:W-:Y:S01]  /*10740*/  HMMA.16816.F32.BF16 R104, R4.reuse, R40, R104 ;  /* 0x000000280468723c */ /* 0x040fe20000041868 */
[----:B------:R-:W-:Y:S02]  /*10750*/  IMAD.MOV.U32 R127, RZ, RZ, R244 ;  /* 0x000000ffff7f7224 */ /* 0x000fe400078e00f4 */
[-C--:B------:R-:W-:Y:S02]  /*10760*/  FMUL.FTZ R52, R52, R16.reuse ;  /* 0x0000001034347220 */ /* 0x080fe40000410000 */
[----:B------:R-:W-:Y:S01]  /*10770*/  FMUL.FTZ R53, R53, R16 ;  /* 0x0000001035357220 */ /* 0x000fe20000410000 */
[----:B------:R-:W-:Y:S01]  /*10780*/  MOV R177, R127 ;  /* 0x0000007f00b17202 */ /* 0x000fe20000000f00 */
        /* <DEDUP_REMOVED lines=10> */
[----:B------:R-:W-:Y:S01]  /*10830*/  MOV R4, R248 ;  /* 0x000000f800047202 */ /* 0x000fe20000000f00 */
[C---:B------:R-:W-:Y:S01]  /*10840*/  HMMA.16816.F32.BF16 R116, R8.reuse, R24, R116 ;  /* 0x000000180874723c */ /* 0x040fe20000041874 */
[----:B------:R-:W-:Y:S01]  /*10850*/  MOV R5, R139 ;  /* 0x0000008b00057202 */ /* 0x000fe20000000f00 */
[-C--:B------:R-:W-:Y:S01]  /*10860*/  FMUL.FTZ R38, R38, R15.reuse ;  /* 0x0000000f26267220 */ /* 0x080fe20000410000 */
[----:B------:R-:W-:Y:S01]  /*10870*/  MOV R6, R202 ;  /* 0x000000ca00067202 */ /* 0x000fe20000000f00 */
[----:B------:R-:W-:Y:S01]  /*10880*/  FMUL.FTZ R39, R39, R15 ;  /* 0x0000000f27277220 */ /* 0x000fe20000410000 */
[----:B------:R-:W-:Y:S01]  /*10890*/  MOV R7, R201 ;  /* 0x000000c900077202 */ /* 0x000fe20000000f00 */
[-C--:B------:R-:W-:Y:S02]  /*108a0*/  FMUL.FTZ R48, R48, R16.reuse ;  /* 0x0000001030307220 */ /* 0x080fe40000410000 */
[----:B------:R-:W-:Y:S01]  /*108b0*/  HMMA.16816.F32.BF16 R248, R8, R22, R156 ;  /* 0x0000001608f8723c */ /* 0x000fe2000004189c */
[----:B------:R-:W-:-:S02]  /*108c0*/  FMUL.FTZ R49, R49, R16 ;  /* 0x0000001031317220 */ /* 0x000fc40000410000 */
[-C--:B------:R-:W-:Y:S02]  /*108d0*/  FMUL.FTZ R50, R50, R15.reuse ;  /* 0x0000000f32327220 */ /* 0x080fe40000410000 */
[----:B------:R-:W-:Y:S02]  /*108e0*/  FMUL.FTZ R51, R51, R15 ;  /* 0x0000000f33337220 */ /* 0x000fe40000410000 */
[----:B------:R-:W-:Y:S01]  /*108f0*/  MOV R158, R4 ;  /* 0x00000004009e7202 */ /* 0x000fe20000000f00 */
[----:B------:R-:W-:Y:S01]  /*10900*/  FFMA.FTZ R4, R133, c[0x0][0x23c], -R12 ;  /* 0x00008f0085047a23 */ /* 0x000fe2000001080c */
[----:B------:R-:W-:Y:S01]  /*10910*/  MOV R159, R21 ;  /* 0x00000015009f7202 */ /* 0x000fe20000000f00 */
[----:B------:R-:W-:Y:S01]  /*10920*/  HMMA.16816.F32.BF16 R244, R8, R178, R172 ;  /* 0x000000b208f4723c */ /* 0x000fe200000418ac */
[-C--:B------:R-:W-:Y:S01]  /*10930*/  FMUL.FTZ R68, R68, R16.reuse ;  /* 0x0000001044447220 */ /* 0x080fe20000410000 */
[----:B------:R1:W-:Y:S01]  /*10940*/  MUFU.EX2 R133, R4 ;  /* 0x0000000400857308 */ /* 0x0003e20000000800 */
[----:B------:R-:W-:-:S02]  /*10950*/  FMUL.FTZ R69, R69, R16 ;  /* 0x0000001045457220 */ /* 0x000fc40000410000 */
[-C--:B------:R-:W-:Y:S02]  /*10960*/  FMUL.FTZ R70, R70, R15.reuse ;  /* 0x0000000f46467220 */ /* 0x080fe40000410000 */
[----:B------:R-:W-:Y:S01]  /*10970*/  FMUL.FTZ R71, R71, R15 ;  /* 0x0000000f47477220 */ /* 0x000fe20000410000 */
[C---:B------:R-:W-:Y:S01]  /*10980*/  HMMA.16816.F32.BF16 R24, R8.reuse, R26, R128 ;  /* 0x0000001a0818723c */ /* 0x040fe20000041880 */
        /* <DEDUP_REMOVED lines=9> */
[----:B------:R-:W-:Y:S01]  /*10a20*/  HMMA.16816.F32.BF16 R52, R8, R140, R52 ;  /* 0x0000008c0834723c */ /* 0x000fe20000041834 */
[----:B-1----:R-:W-:-:S02]  /*10a30*/  FFMA.FTZ R4, R138, c[0x0][0x23c], -R12 ;  /* 0x00008f008a047a23 */ /* 0x002fc4000001080c */
[-C--:B------:R-:W-:Y:S02]  /*10a40*/  FMUL.FTZ R85, R85, R16.reuse ;  /* 0x0000001055557220 */ /* 0x080fe40000410000 */
[----:B------:R-:W1:Y:S01]  /*10a50*/  MUFU.EX2 R139, R4 ;  /* 0x00000004008b7308 */ /* 0x000e620000000800 */
[-C--:B------:R-:W-:Y:S02]  /*10a60*/  FMUL.FTZ R86, R86, R15.reuse ;  /* 0x0000000f56567220 */ /* 0x080fe40000410000 */
[-C--:B------:R-:W-:Y:S01]  /*10a70*/  FMUL.FTZ R87, R87, R15.reuse ;  /* 0x0000000f57577220 */ /* 0x080fe20000410000 */
[----:B------:R-:W-:Y:S01]  /*10a80*/  HMMA.16816.F32.BF16 R200, R8, R142, R64 ;  /* 0x0000008e08c8723c */ /* 0x000fe20000041840 */
[-C--:B------:R-:W-:Y:S01]  /*10a90*/  FMUL.FTZ R96, R96, R16.reuse ;  /* 0x0000001060607220 */ /* 0x080fe20000410000 */
[----:B------:R-:W-:Y:S01]  /*10aa0*/  LDSM.16.MT88.4 R64, [R213+0xa800] ;  /* 0x00a80000d540783b */ /* 0x000fe20000004200 */
[----:B------:R-:W-:Y:S02]  /*10ab0*/  FMUL.FTZ R97, R97, R16 ;  /* 0x0000001061617220 */ /* 0x000fe40000410000 */
[----:B------:R-:W-:-:S02]  /*10ac0*/  FMUL.FTZ R98, R98, R15 ;  /* 0x0000000f62627220 */ /* 0x000fc40000410000 */
[----:B------:R-:W-:Y:S01]  /*10ad0*/  FMUL.FTZ R99, R99, R15 ;  /* 0x0000000f63637220 */ /* 0x000fe20000410000 */
[C---:B------:R-:W-:Y:S01]  /*10ae0*/  HMMA.16816.F32.BF16 R36, R8.reuse, R144, R36 ;  /* 0x000000900824723c */ /* 0x040fe20000041824 */
[-C--:B------:R-:W-:Y:S02]  /*10af0*/  FMUL.FTZ R112, R112, R16.reuse ;  /* 0x0000001070707220 */ /* 0x080fe40000410000 */
[-C--:B------:R-:W-:Y:S01]  /*10b00*/  FMUL.FTZ R113, R113, R16.reuse ;  /* 0x0000001071717220 */ /* 0x080fe20000410000 */
[----:B-1----:R-:W-:Y:S01]  /*10b10*/  F2FP.BF16.PACK_AB R128, R139, R133 ;  /* 0x000000858b80723e */ /* 0x002fe200000010ff */
[----:B------:R-:W-:Y:S02]  /*10b20*/  FFMA.FTZ R4, R132, c[0x0][0x23c], -R12 ;  /* 0x00008f0084047a23 */ /* 0x000fe4000001080c */
[-C--:B------:R-:W-:Y:S01]  /*10b30*/  FMUL.FTZ R114, R114, R15.reuse ;  /* 0x0000000f72727220 */ /* 0x080fe20000410000 */
[----:B------:R-:W-:Y:S01]  /*10b40*/  HMMA.16816.F32.BF16 R236, R8, R146, R48 ;  /* 0x0000009208ec723c */ /* 0x000fe20000041830 */
[----:B------:R1:W-:Y:S01]  /*10b50*/  MUFU.EX2 R176, R4 ;  /* 0x0000000400b07308 */ /* 0x0003e20000000800 */
[----:B------:R-:W-:Y:S01]  /*10b60*/  FMUL.FTZ R115, R115, R15 ;  /* 0x0000000f73737220 */ /* 0x000fe20000410000 */
[----:B------:R-:W2:Y:S01]  /*10b70*/  LDSM.16.MT88.4 R48, [R214+0xa800] ;  /* 0x00a80000d630783b */ /* 0x000ea20000004200 */
[----:B------:R-:W-:-:S02]  /*10b80*/  FMUL.FTZ R100, R100, R16 ;  /* 0x0000001064647220 */ /* 0x000fc40000410000 */
[----:B------:R-:W-:Y:S02]  /*10b90*/  FMUL.FTZ R101, R101, R16 ;  /* 0x0000001065657220 */ /* 0x000fe40000410000 */
[----:B------:R-:W-:Y:S01]  /*10ba0*/  HMMA.16816.F32.BF16 R68, R8, R28, R68 ;  /* 0x0000001c0844723c */ /* 0x000fe20000041844 */
[-C--:B------:R-:W-:Y:S02]  /*10bb0*/  FMUL.FTZ R102, R102, R15.reuse ;  /* 0x0000000f66667220 */ /* 0x080fe40000410000 */
[----:B------:R-:W-:-:S05]  /*10bc0*/  FMUL.FTZ R103, R103, R15 ;  /* 0x0000000f67677220 */ /* 0x000fca0000410000 */
[C---:B------:R-:W-:Y:S01]  /*10bd0*/  HMMA.16816.F32.BF16 R140, R8.reuse, R30, R80 ;  /* 0x0000001e088c723c */ /* 0x040fe20000041850 */
[----:B-1----:R-:W-:Y:S01]  /*10be0*/  FFMA.FTZ R4, R184, c[0x0][0x23c], -R12 ;  /* 0x00008f00b8047a23 */ /* 0x002fe2000001080c */
[----:B------:R-:W-:Y:S01]  /*10bf0*/  MOV R184, R5 ;  /* 0x0000000500b87202 */ /* 0x000fe20000000f00 */
[----:B------:R-:W1:Y:S02]  /*10c00*/  LDSM.16.MT88.4 R80, [R209+0xb800] ;  /* 0x00b80000d150783b */ /* 0x000e640000004200 */
[----:B------:R3:W4:Y:S03]  /*10c10*/  MUFU.EX2 R138, R4 ;  /* 0x00000004008a7308 */ /* 0x0007260000000800 */
[C---:B------:R-:W-:Y:S08]  /*10c20*/  HMMA.16816.F32.BF16 R84, R8.reuse, R32, R84 ;  /* 0x000000200854723c */ /* 0x040ff00000041854 */
[----:B------:R-:W-:Y:S01]  /*10c30*/  HMMA.16816.F32.BF16 R32, R8, R34, R96 ;  /* 0x000000220820723c */ /* 0x000fe20000041860 */
[----:B------:R-:W5:Y:S01]  /*10c40*/  LDSM.16.MT88.4 R96, [R211+0xb800] ;  /* 0x00b80000d360783b */ /* 0x000f620000004200 */
[----:B---3--:R-:W-:Y:S01]  /*10c50*/  FFMA.FTZ R4, R182, c[0x0][0x23c], -R3 ;  /* 0x00008f00b6047a23 */ /* 0x008fe20000010803 */
[----:B------:R-:W-:-:S02]  /*10c60*/  MOV R182, R20 ;  /* 0x0000001400b67202 */ /* 0x000fc40000000f00 */
[----:B----4-:R-:W-:Y:S01]  /*10c70*/  F2FP.BF16.PACK_AB R130, R138, R176 ;  /* 0x000000b08a82723e */ /* 0x010fe200000010ff */
[----:B------:R3:W-:Y:S02]  /*10c80*/  MUFU.EX2 R21, R4 ;  /* 0x0000000400157308 */ /* 0x0007e40000000800 */
[C---:B------:R-:W-:Y:S01]  /*10c90*/  HMMA.16816.F32.BF16 R28, R8.reuse, R42, R112 ;  /* 0x0000002a081c723c */ /* 0x040fe20000041870 */
[----:B------:R-:W-:Y:S07]  /*10ca0*/  LDSM.16.MT88.4 R112, [R214+0xb800] ;  /* 0x00b80000d670783b */ /* 0x000fee0000004200 */
[----:B------:R-:W-:Y:S01]  /*10cb0*/  HMMA.16816.F32.BF16 R100, R8, R40, R100 ;  /* 0x000000280864723c */ /* 0x000fe20000041864 */
[----:B---3--:R-:W-:-:S02]  /*10cc0*/  FFMA.FTZ R4, R183, c[0x0][0x23c], -R3 ;  /* 0x00008f00b7047a23 */ /* 0x008fc40000010803 */
[----:B------:R-:W-:Y:S02]  /*10cd0*/  IMAD.MOV.U32 R183, RZ, RZ, R19 ;  /* 0x000000ffffb77224 */ /* 0x000fe400078e0013 */
[----:B------:R3:W4:Y:S02]  /*10ce0*/  MUFU.EX2 R23, R4 ;  /* 0x0000000400177308 */ /* 0x0007240000000800 */
[----:B------:R-:W-:Y:S02]  /*10cf0*/  FFMA.FTZ R11, R177, R16, R235 ;  /* 0x00000010b10b7223 */ /* 0x000fe400000100eb */
[----:B------:R-:W-:Y:S02]  /*10d00*/  FFMA.FTZ R8, R243, R15, R206 ;  /* 0x0000000ff3087223 */ /* 0x000fe400000100ce */
[----:B------:R-:W-:Y:S02]  /*10d10*/  FADD.FTZ R11, R234, R11 ;  /* 0x0000000bea0b7221 */ /* 0x000fe40000010000 */
[----:B------:R-:W-:-:S02]  /*10d20*/  FADD.FTZ R10, R205, R8 ;  /* 0x00000008cd0a7221 */ /* 0x000fc40000010000 */
[--C-:B---3--:R-:W-:Y:S01]  /*10d30*/  FFMA.FTZ R4, R181, c[0x0][0x23c], -R3.reuse ;  /* 0x00008f00b5047a23 */ /* 0x108fe20000010803 */
[----:B------:R-:W-:Y:S01]  /*10d40*/  MOV R181, R159 ;  /* 0x0000009f00b57202 */ /* 0x000fe20000000f00 */
[----:B------:R-:W-:Y:S01]  /*10d50*/  FFMA.FTZ R3, R185, c[0x0][0x23c], -R3 ;  /* 0x00008f00b9037a23 */ /* 0x000fe20000010803 */
[----:B----4-:R-:W-:Y:S01]  /*10d60*/  F2FP.BF16.PACK_AB R129, R23, R21 ;  /* 0x000000151781723e */ /* 0x010fe200000010ff */
[----:B------:R-:W-:Y:S01]  /*10d70*/  MUFU.EX2 R132, R4 ;  /* 0x0000000400847308 */ /* 0x000fe20000000800 */
[----:B------:R-:W-:-:S07]  /*10d80*/  MOV R185, R6 ;  /* 0x0000000600b97202 */ /* 0x000fce0000000f00 */
[----:B------:R3:W4:Y:S02]  /*10d90*/  MUFU.EX2 R22, R3 ;  /* 0x0000000300167308 */ /* 0x0007240000000800 */
[----:B---3--:R-:W-:Y:S01]  /*10da0*/  FFMA.FTZ R3, R180, c[0x0][0x23c], -R2 ;  /* 0x00008f00b4037a23 */ /* 0x008fe20000010802 */
[----:B------:R-:W-:Y:S02]  /*10db0*/  MOV R180, R158 ;  /* 0x0000009e00b47202 */ /* 0x000fe40000000f00 */
[----:B------:R-:W3:Y:S03]  /*10dc0*/  LDSM.16.MT88.4 R156, [R209+0xa800] ;  /* 0x00a80000d19c783b */ /* 0x000ee60000004200 */
[----:B------:R1:W-:Y:S01]  /*10dd0*/  MUFU.EX2 R20, R3 ;  /* 0x0000000300147308 */ /* 0x0003e20000000800 */
[----:B----4-:R-:W-:-:S07]  /*10de0*/  F2FP.BF16.PACK_AB R131, R22, R132 ;  /* 0x000000841683723e */ /* 0x010fce00000010ff */
[----:B--2---:R-:W-:Y:S01]  /*10df0*/  HMMA.16816.F32.BF16 R36, R128, R48, R36 ;  /* 0x000000308024723c */ /* 0x004fe20000041824 */
[----:B-1----:R-:W-:Y:S01]  /*10e00*/  FFMA.FTZ R3, R186, c[0x0][0x23c], -R2 ;  /* 0x00008f00ba037a23 */ /* 0x002fe20000010802 */
[----:B------:R-:W-:-:S06]  /*10e10*/  MOV R186, R7 ;  /* 0x0000000700ba7202 */ /* 0x000fcc0000000f00 */
[C---:B------:R-:W-:Y:S01]  /*10e20*/  HMMA.16816.F32.BF16 R52, R128.reuse, R64, R52 ;  /* 0x000000408034723c */ /* 0x040fe20000041834 */
[----:B------:R-:W1:Y:S01]  /*10e30*/  LDSM.16.MT88.4 R4, [R213+0xb800] ;  /* 0x00b80000d504783b */ /* 0x000e620000004200 */
[----:B------:R2:W4:Y:S06]  /*10e40*/  MUFU.EX2 R19, R3 ;  /* 0x0000000300137308 */ /* 0x00052c0000000800 */
[C---:B------:R-:W-:Y:S08]  /*10e50*/  HMMA.16816.F32.BF16 R68, R128.reuse, R80, R68 ;  /* 0x000000508044723c */ /* 0x040ff00000041844 */
[C---:B-----5:R-:W-:Y:S01]  /*10e60*/  HMMA.16816.F32.BF16 R84, R128.reuse, R96, R84 ;  /* 0x000000608054723c */ /* 0x060fe20000041854 */
[--C-:B--2---:R-:W-:Y:S01]  /*10e70*/  FFMA.FTZ R3, R187, c[0x0][0x23c], -R2.reuse ;  /* 0x00008f00bb037a23 */ /* 0x104fe20000010802 */
[----:B------:R-:W-:Y:S01]  /*10e80*/  MOV R187, R124 ;  /* 0x0000007c00bb7202 */ /* 0x000fe20000000f00 */
[----:B------:R-:W-:Y:S01]  /*10e90*/  FFMA.FTZ R2, R188, c[0x0][0x23c], -R2 ;  /* 0x00008f00bc027a23 */ /* 0x000fe20000010802 */
[----:B----4-:R-:W-:Y:S01]  /*10ea0*/  F2FP.BF16.PACK_AB R124, R19, R20 ;  /* 0x00000014137c723e */ /* 0x010fe200000010ff */
[----:B------:R-:W-:Y:S03]  /*10eb0*/  MUFU.EX2 R18, R3 ;  /* 0x0000000300127308 */ /* 0x000fe60000000800 */
[C---:B---3--:R-:W-:Y:S01]  /*10ec0*/  HMMA.16816.F32.BF16 R144, R128.reuse, R156, R172 ;  /* 0x0000009c8090723c */ /* 0x048fe200000418ac */
[----:B------:R-:W2:Y:S04]  /*10ed0*/  LDSM.16.MT88.4 R172, [R211+0xa800] ;  /* 0x00a80000d3ac783b */ /* 0x000ea80000004200 */
[----:B------:R3:W4:Y:S03]  /*10ee0*/  MUFU.EX2 R17, R2 ;  /* 0x0000000200117308 */ /* 0x0007260000000800 */
[C---:B------:R-:W-:Y:S08]  /*10ef0*/  HMMA.16816.F32.BF16 R100, R128.reuse, R112, R100 ;  /* 0x000000708064723c */ /* 0x040ff00000041864 */
[----:B-1----:R-:W-:Y:S01]  /*10f00*/  HMMA.16816.F32.BF16 R116, R128, R4, R116 ;  /* 0x000000048074723c */ /* 0x002fe20000041874 */
[----:B---3--:R-:W-:Y:S01]  /*10f10*/  FFMA.FTZ R2, R189, c[0x0][0x23c], -R0 ;  /* 0x00008f00bd027a23 */ /* 0x008fe20000010800 */
[----:B----4-:R-:W-:-:S03]  /*10f20*/  F2FP.BF16.PACK_AB R126, R17, R18 ;  /* 0x00000012117e723e */ /* 0x010fc600000010ff */
[----:B------:R1:W-:Y:S03]  /*10f30*/  MUFU.EX2 R12, R2 ;  /* 0x00000002000c7308 */ /* 0x0003e60000000800 */
[----:B--2---:R-:W-:Y:S01]  /*10f40*/  HMMA.16816.F32.BF16 R160, R128, R172, R160 ;  /* 0x000000ac80a0723c */ /* 0x004fe200000418a0 */
[----:B-1----:R-:W-:-:S04]  /*10f50*/  FFMA.FTZ R2, R191, c[0x0][0x23c], -R0 ;  /* 0x00008f00bf027a23 */ /* 0x002fc80000010800 */
[----:B------:R1:W2:Y:S02]  /*10f60*/  MUFU.EX2 R3, R2 ;  /* 0x0000000200037308 */ /* 0x0002a40000000800 */
[--C-:B-1----:R-:W-:Y:S01]  /*10f70*/  FFMA.FTZ R2, R192, c[0x0][0x23c], -R0.reuse ;  /* 0x00008f00c0027a23 */ /* 0x102fe20000010800 */
[----:B--2---:R-:W-:Y:S01]  /*10f80*/  F2FP.BF16.PACK_AB R125, R3, R12 ;  /* 0x0000000c037d723e */ /* 0x004fe200000010ff */
[----:B------:R-:W-:-:S04]  /*10f90*/  FFMA.FTZ R0, R190, c[0x0][0x23c], -R0 ;  /* 0x00008f00be007a23 */ /* 0x000fc80000010800 */
[----:B------:R-:W-:Y:S08]  /*10fa0*/  MUFU.EX2 R2, R2 ;  /* 0x0000000200027308 */ /* 0x000ff00000000800 */
        /* <DEDUP_REMOVED lines=57> */
[----:B------:R1:W-:Y:S02]  /*11340*/  STL [R1], R0 ;  /* 0x0000000001007387 */ /* 0x0003e40000100800 */
.L_x_1123:
[----:B-1----:R-:W-:-:S06]  /*11350*/  UISETP.GT.AND UP0, UPT, UR21, UR8, UPT ;  /* 0x000000081500728c */ /* 0x002fcc000bf04270 */
[----:B------:R-:W-:-:S13]  /*11360*/  PLOP3.LUT P0, PT, PT, PT, UP0, 0x80, 0x0 ;  /* 0x000000000000781c */ /* 0x000fda0003f0f008 */
[----:B------:R-:W-:Y:S05]  /*11370*/  @!P0 BRA `(.L_x_1136) ;  /* 0x00002d2000008947 */ /* 0x000fea0003800000 */
[----:B------:R-:W2:Y:S01]  /*11380*/  LDL.LU.64 R6, [R1+0x18] ;  /* 0x0000180001067983 */ /* 0x000ea20000300a00 */
[----:B------:R-:W-:Y:S01]  /*11390*/  IMAD.MOV.U32 R132, RZ, RZ, R135 ;  /* 0x000000ffff847224 */ /* 0x000fe200078e0087 */
[----:B------:R-:W-:Y:S01]  /*113a0*/  MOV R3, R136 ;  /* 0x0000008800037202 */ /* 0x000fe20000000f00 */
[----:B------:R-:W-:Y:S01]  /*113b0*/  IMAD.MOV.U32 R139, RZ, RZ, R137 ;  /* 0x000000ffff8b7224 */ /* 0x000fe200078e0089 */
[----:B------:R-:W2:Y:S01]  /*113c0*/  LDL.LU.64 R4, [R1+0x40] ;  /* 0x0000400001047983 */ /* 0x000ea20000300a00 */
[----:B------:R-:W-:-:S03]  /*113d0*/  MOV R138, R134 ;  /* 0x00000086008a7202 */ /* 0x000fc60000000f00 */
[----:B------:R-:W3:Y:S01]  /*113e0*/  LDL.64 R8, [R1+0x20] ;  /* 0x0000200001087983 */ /* 0x000ee20000100a00 */
[----:B------:R-:W-:Y:S01]  /*113f0*/  ISETP.GE.AND P4, PT, R252, c[0x0][0x220], PT ;  /* 0x00008800fc007a0c */ /* 0x000fe20003f86270 */
[----:B--2---:R-:W-:-:S05]  /*11400*/  IMAD.MOV.U32 R5, RZ, RZ, R7 ;  /* 0x000000ffff057224 */ /* 0x004fca00078e0007 */
[----:B------:R1:W-:Y:S01]  /*11410*/  STL.64 [R1+0x18], R4 ;  /* 0x0000180401007387 */ /* 0x0003e20000100a00 */
[----:B---3--:R-:W-:Y:S01]  /*11420*/  ISETP.GE.AND P5, PT, R8, c[0x0][0x220], PT ;  /* 0x0000880008007a0c */ /* 0x008fe20003fa6270 */
[----:B------:R-:W-:Y:S05]  /*11430*/  BRA `(.L_x_1137) ;  /* 0x000002e000007947 */ /* 0x000fea0003800000 */
.L_x_1139:
        /* <DEDUP_REMOVED lines=46> */
.L_x_1137:
[----:B------:R-:W2:Y:S01]  /*11720*/  LDL.64 R6, [R1+0x18] ;  /* 0x0000180001067983 */ /* 0x000ea20000100a00 */
[----:B------:R-:W-:Y:S04]  /*11730*/  DEPBAR.LE SB0, 0x0 ;  /* 0x000080000000791a */ /* 0x000fe80000000000 */
[----:B------:R-:W-:Y:S01]  /*11740*/  BAR.SYNC.DEFER_BLOCKING 0x0 ;  /* 0x0000000000007b1d */ /* 0x000fe20000010000 */
[----:B------:R-:W-:Y:S04]  /*11750*/  UIADD3 UR7, UR21, -0x1, URZ ;  /* 0xffffffff15077890 */ /* 0x000fe8000fffe03f */
        /* <DEDUP_REMOVED lines=18> */
[----:B------:R-:W-:Y:S01]  /*11880*/  @P4 STS.128 [R223+0xb000], RZ ;  /* 0x00b000ffdf004388 */ /* 0x000fe20000000c00 */
[----:B------:R-:W-:Y:S02]  /*11890*/  IADD3.X R5, R2, UR13, RZ, P0, !PT ;  /* 0x0000000d02057c10 */ /* 0x000fe400087fe4ff */
[C---:B------:R-:W-:Y:S02]  /*118a0*/  @!P4 LEA R6, P0, R0.reuse, c[0x0][0x170], 0x1 ;  /* 0x00005c000006ca11 */ /* 0x040fe400078008ff */
[----:B------:R-:W-:Y:S01]  /*118b0*/  @!PT LDS RZ, [RZ] ;  /* 0x00000000fffff984 */ /* 0x000fe20000000800 */
[----:B------:R-:W-:Y:S01]  /*118c0*/  @!PT LDS RZ, [RZ] ;  /* 0x00000000fffff984 */ /* 0x000fe20000000800 */
[----:B------:R-:W-:Y:S01]  /*118d0*/  @!PT LDS RZ, [RZ] ;  /* 0x00000000fffff984 */ /* 0x000fe20000000800 */
[----:B------:R2:W-:Y:S01]  /*118e0*/  @!P4 LDGSTS.E.BYPASS.LTC128B.128 [R223+0xb000], [R8.64+0x80] ;  /* 0x0b00008008dfcfae */ /* 0x0005e2000b901d50 */
[C-C-:B------:R-:W-:Y:S02]  /*118f0*/  @!P5 LEA.HI.X R11, R0.reuse, c[0x0][0x174], R5.reuse, 0x1, P2 ;  /* 0x00005d00000bda11 */ /* 0x140fe400010f0c05 */
[----:B------:R-:W-:Y:S02]  /*11900*/  @!P4 LEA.HI.X R7, R0, c[0x0][0x174], R5, 0x1, P0 ;  /* 0x00005d000007ca11 */ /* 0x000fe400000f0c05 */
[----:B------:R-:W-:Y:S01]  /*11910*/  @P5 STS.128 [R223+0xa800], RZ ;  /* 0x00a800ffdf005388 */ /* 0x000fe20000000c00 */
[----:B------:R-:W-:Y:S04]  /*11920*/  PLOP3.LUT P0, PT, PT, PT, UP0, 0x80, 0x0 ;  /* 0x000000000000781c */ /* 0x000fe80003f0f008 */
        /* <DEDUP_REMOVED lines=10> */
[----:B------:R-:W3:Y:S05]  /*119d0*/  LDSM.16.M88.4 R16, [R208+0x8000] ;  /* 0x00800000d010783b */ /* 0x000eea0000000200 */
[----:B------:R-:W2:Y:S05]  /*119e0*/  LDSM.16.M88.4 R28, [R210+0x2000] ;  /* 0x00200000d21c783b */ /* 0x000eaa0000000200 */
[----:B------:R-:W4:Y:S05]  /*119f0*/  LDSM.16.M88.4 R140, [R208+0x8800] ;  /* 0x00880000d08c783b */ /* 0x000f2a0000000200 */
[----:B------:R-:W0:Y:S05]  /*11a00*/  LDGDEPBAR ;  /* 0x00000000000079af */ /* 0x000e2a0000000000 */
[----:B------:R-:W-:Y:S05]  /*11a10*/  LDSM.16.M88.4 R176, [R212] ;  /* 0x00000000d4b0783b */ /* 0x000fea0000000200 */
[----:B------:R-:W5:Y:S05]  /*11a20*/  LDSM.16.M88.4 R180, [R219] ;  /* 0x00000000dbb4783b */ /* 0x000f6a0000000200 */
[----:B------:R-:W4:Y:S05]  /*11a30*/  LDSM.16.M88.4 R184, [R212+0x2000] ;  /* 0x00200000d4b8783b */ /* 0x000f2a0000000200 */
[----:B------:R-:W5:Y:S01]  /*11a40*/  LDSM.16.M88.4 R188, [R222] ;  /* 0x00000000debc783b */ /* 0x000f620000000200 */
[-C--:B---3--:R-:W-:Y:S04]  /*11a50*/  HMMA.16816.F32.BF16 R4, R32, R16.reuse, RZ ;  /* 0x000000102004723c */ /* 0x088fe800000418ff */
[----:B------:R-:W-:Y:S05]  /*11a60*/  LDSM.16.M88.4 R192, [R218] ;  /* 0x00000000dac0783b */ /* 0x000fea0000000200 */
[----:B------:R-:W3:Y:S01]  /*11a70*/  LDSM.16.M88.4 R196, [R217+0x8000] ;  /* 0x00800000d9c4783b */ /* 0x000ee20000000200 */
[C---:B--2---:R-:W-:Y:S04]  /*11a80*/  HMMA.16816.F32.BF16 R8, R28.reuse, R16, RZ ;  /* 0x000000101c08723c */ /* 0x044fe800000418ff */
[----:B------:R-:W2:Y:S04]  /*11a90*/  LDSM.16.M88.4 R200, [R218+0x2000] ;  /* 0x00200000dac8783b */ /* 0x000ea80000000200 */
[-C--:B-1----:R-:W-:Y:S01]  /*11aa0*/  HMMA.16816.F32.BF16 R12, R28, R18.reuse, RZ ;  /* 0x000000121c0c723c */ /* 0x082fe200000418ff */
[----:B------:R-:W-:Y:S07]  /*11ab0*/  LDSM.16.M88.4 R204, [R216+0x2000] ;  /* 0x00200000d8cc783b */ /* 0x000fee0000000200 */
[C---:B------:R-:W-:Y:S08]  /*11ac0*/  HMMA.16816.F32.BF16 R16, R32.reuse, R18, RZ ;  /* 0x000000122010723c */ /* 0x040ff000000418ff */
[-C--:B----4-:R-:W-:Y:S08]  /*11ad0*/  HMMA.16816.F32.BF16 R20, R32, R140.reuse, RZ ;  /* 0x0000008c2014723c */ /* 0x090ff000000418ff */
[C---:B------:R-:W-:Y:S08]  /*11ae0*/  HMMA.16816.F32.BF16 R24, R28.reuse, R140, RZ ;  /* 0x0000008c1c18723c */ /* 0x040ff000000418ff */
[-C--:B------:R-:W-:Y:S08]  /*11af0*/  HMMA.16816.F32.BF16 R28, R28, R142.reuse, RZ ;  /* 0x0000008e1c1c723c */ /* 0x080ff000000418ff */
[----:B------:R-:W-:Y:S01]  /*11b00*/  HMMA.16816.F32.BF16 R32, R32, R142, RZ ;  /* 0x0000008e2020723c */ /* 0x000fe200000418ff */
[----:B------:R-:W1:Y:S07]  /*11b10*/  LDSM.16.M88.4 R140, [R217+0x8800] ;  /* 0x00880000d98c783b */ /* 0x000e6e0000000200 */
[-C--:B-----5:R-:W-:Y:S08]  /*11b20*/  HMMA.16816.F32.BF16 R4, R176, R180.reuse, R4 ;  /* 0x000000b4b004723c */ /* 0x0a0ff00000041804 */
[C---:B------:R-:W-:Y:S08]  /*11b30*/  HMMA.16816.F32.BF16 R8, R184.reuse, R180, R8 ;  /* 0x000000b4b808723c */ /* 0x040ff00000041808 */
        /* <DEDUP_REMOVED lines=10> */
[-C--:B---3--:R-:W-:Y:S08]  /*11be0*/  HMMA.16816.F32.BF16 R4, R192, R196.reuse, R4 ;  /* 0x000000c4c004723c */ /* 0x088ff00000041804 */
[C---:B--2---:R-:W-:Y:S08]  /*11bf0*/  HMMA.16816.F32.BF16 R8, R200.reuse, R196, R8 ;  /* 0x000000c4c808723c */ /* 0x044ff00000041808 */
[-C--:B------:R-:W-:Y:S08]  /*11c00*/  HMMA.16816.F32.BF16 R12, R200, R198.reuse, R12 ;  /* 0x000000c6c80c723c */ /* 0x080ff0000004180c */
[C---:B------:R-:W-:Y:S01]  /*11c10*/  HMMA.16816.F32.BF16 R16, R192.reuse, R198, R16 ;  /* 0x000000c6c010723c */ /* 0x040fe20000041810 */
[----:B------:R-:W2:Y:S07]  /*11c20*/  LDSM.16.M88.4 R196, [R208+0x9000] ;  /* 0x00900000d0c4783b */ /* 0x000eae0000000200 */
[-C--:B-1----:R-:W-:Y:S08]  /*11c30*/  HMMA.16816.F32.BF16 R20, R192, R140.reuse, R20 ;  /* 0x0000008cc014723c */ /* 0x082ff00000041814 */
[C---:B------:R-:W-:Y:S08]  /*11c40*/  HMMA.16816.F32.BF16 R24, R200.reuse, R140, R24 ;  /* 0x0000008cc818723c */ /* 0x040ff00000041818 */
[-C--:B------:R-:W-:Y:S01]  /*11c50*/  HMMA.16816.F32.BF16 R28, R200, R142.reuse, R28 ;  /* 0x0000008ec81c723c */ /* 0x080fe2000004181c */
[----:B------:R-:W1:Y:S07]  /*11c60*/  LDSM.16.M88.4 R200, [R210+0x6000] ;  /* 0x00600000d2c8783b */ /* 0x000e6e0000000200 */
        /* <DEDUP_REMOVED lines=57> */
.L_x_1138:
        /* <DEDUP_REMOVED lines=8> */
[C---:B-1----:R-:W-:Y:S02]  /*12080*/  IADD3 R135, R0.reuse, 0x1, RZ ;  /* 0x0000000100877810 */ /* 0x042fe40007ffe0ff */
[C---:B------:R-:W-:Y:S02]  /*12090*/  ISETP.GE.AND P3, PT, R0.reuse, R227, PT ;  /* 0x000000e30000720c */ /* 0x040fe40003f66270 */
[C---:B------:R-:W-:Y:S02]  /*120a0*/  ISETP.GE.AND P0, PT, R135.reuse, R226, PT ;  /* 0x000000e28700720c */ /* 0x040fe40003f06270 */
[C---:B------:R-:W-:Y:S02]  /*120b0*/  IADD3 R134, R0.reuse, 0x8, RZ ;  /* 0x0000000800867810 */ /* 0x040fe40007ffe0ff */
[C---:B------:R-:W-:Y:S02]  /*120c0*/  IADD3 R133, R0.reuse, 0x9, RZ ;  /* 0x0000000900857810 */ /* 0x040fe40007ffe0ff */
[----:B------:R-:W-:Y:S02]  /*120d0*/  ISETP.GE.OR P3, PT, R0, R231, !P3 ;  /* 0x000000e70000720c */ /* 0x000fe40005f66670 */
[C---:B------:R-:W-:Y:S02]  /*120e0*/  ISETP.GE.AND P2, PT, R135.reuse, R227, PT ;  /* 0x000000e38700720c */ /* 0x040fe40003f46270 */
[----:B------:R-:W-:Y:S02]  /*120f0*/  ISETP.GE.OR P0, PT, R135, R230, !P0 ;  /* 0x000000e68700720c */ /* 0x000fe40004706670 */
[----:B------:R-:W-:Y:S02]  /*12100*/  FSEL R137, R4, -INF , !P3 ;  /* 0xff80000004897808 */ /* 0x000fe40005800000 */
[----:B------:R-:W-:Y:S02]  /*12110*/  FSEL R7, R7, -INF , !P0 ;  /* 0xff80000007077808 */ /* 0x000fe40004000000 */
[-C--:B------:R-:W-:Y:S02]  /*12120*/  ISETP.GE.AND P0, PT, R133, R226.reuse, PT ;  /* 0x000000e28500720c */ /* 0x080fe40003f06270 */
[----:B------:R-:W-:Y:S02]  /*12130*/  ISETP.GE.OR P2, PT, R135, R231, !P2 ;  /* 0x000000e78700720c */ /* 0x000fe40005746670 */
[-C--:B------:R-:W-:Y:S02]  /*12140*/  ISETP.GE.AND P3, PT, R134, R227.reuse, PT ;  /* 0x000000e38600720c */ /* 0x080fe40003f66270 */
[----:B------:R-:W-:Y:S02]  /*12150*/  ISETP.GE.AND P1, PT, R0, R226, PT ;  /* 0x000000e20000720c */ /* 0x000fe40003f26270 */
[----:B------:R-:W-:Y:S02]  /*12160*/  FSEL R142, R5, -INF , !P2 ;  /* 0xff800000058e7808 */ /* 0x000fe40005000000 */
[C---:B------:R-:W-:Y:S02]  /*12170*/  ISETP.GE.AND P2, PT, R133.reuse, R227, PT ;  /* 0x000000e38500720c */ /* 0x040fe40003f46270 */
[----:B------:R-:W-:Y:S02]  /*12180*/  ISETP.GE.OR P3, PT, R134, R231, !P3 ;  /* 0x000000e78600720c */ /* 0x000fe40005f66670 */
[-C--:B------:R-:W-:Y:S02]  /*12190*/  ISETP.GE.OR P0, PT, R133, R230.reuse, !P0 ;  /* 0x000000e68500720c */ /* 0x080fe40004706670 */
[C---:B------:R-:W-:Y:S02]  /*121a0*/  IADD3 R4, R0.reuse, 0x10, RZ ;  /* 0x0000001000047810 */ /* 0x040fe40007ffe0ff */
[----:B------:R-:W-:Y:S02]  /*121b0*/  FMNMX.FTZ R136, R137, R3, !PT ;  /* 0x0000000389887209 */ /* 0x000fe40007810000 */
[----:B------:R-:W-:Y:S02]  /*121c0*/  ISETP.GE.OR P1, PT, R0, R230, !P1 ;  /* 0x000000e60000720c */ /* 0x000fe40004f26670 */
[----:B------:R-:W-:Y:S02]  /*121d0*/  ISETP.GE.OR P2, PT, R133, R231, !P2 ;  /* 0x000000e78500720c */ /* 0x000fe40005746670 */
[----:B------:R-:W-:Y:S02]  /*121e0*/  FSEL R16, R16, -INF , !P3 ;  /* 0xff80000010107808 */ /* 0x000fe40005800000 */
[----:B------:R-:W-:Y:S02]  /*121f0*/  FSEL R19, R19, -INF , !P0 ;  /* 0xff80000013137808 */ /* 0x000fe40004000000 */
[----:B------:R-:W-:Y:S02]  /*12200*/  IADD3 R2, R0, 0x11, RZ ;  /* 0x0000001100027810 */ /* 0x000fe40007ffe0ff */
[----:B------:R-:W-:Y:S02]  /*12210*/  ISETP.GE.AND P0, PT, R4, R227, PT ;  /* 0x000000e30400720c */ /* 0x000fe40003f06270 */
[----:B------:R-:W-:Y:S02]  /*12220*/  FMNMX.FTZ R136, R142, R136, !PT ;  /* 0x000000888e887209 */ /* 0x000fe40007810000 */
[----:B------:R-:W-:Y:S02]  /*12230*/  ISETP.GE.OR P0, PT, R4, R231, !P0 ;  /* 0x000000e70400720c */ /* 0x000fe40004706670 */
[----:B------:R-:W-:Y:S02]  /*12240*/  FSEL R143, R6, -INF , !P1 ;  /* 0xff800000068f7808 */ /* 0x000fe40004800000 */
[----:B------:R-:W-:Y:S02]  /*12250*/  IADD3 R6, R0, 0x18, RZ ;  /* 0x0000001800067810 */ /* 0x000fe40007ffe0ff */
[----:B------:R-:W-:Y:S02]  /*12260*/  FSEL R17, R17, -INF , !P2 ;  /* 0xff80000011117808 */ /* 0x000fe40005000000 */
[-C--:B------:R-:W-:Y:S02]  /*12270*/  ISETP.GE.AND P6, PT, R2, R227.reuse, PT ;  /* 0x000000e30200720c */ /* 0x080fe40003fc6270 */
[----:B------:R-:W-:Y:S02]  /*12280*/  FMNMX.FTZ R136, R16, R136, !PT ;  /* 0x0000008810887209 */ /* 0x000fe40007810000 */
[----:B------:R-:W-:Y:S02]  /*12290*/  FSEL R189, R20, -INF , !P0 ;  /* 0xff80000014bd7808 */ /* 0x000fe40004000000 */
[----:B------:R-:W-:Y:S02]  /*122a0*/  IADD3 R5, R0, 0x19, RZ ;  /* 0x0000001900057810 */ /* 0x000fe40007ffe0ff */
[----:B------:R-:W-:Y:S02]  /*122b0*/  ISETP.GE.AND P3, PT, R6, R227, PT ;  /* 0x000000e30600720c */ /* 0x000fe40003f66270 */
[----:B------:R-:W-:Y:S02]  /*122c0*/  ISETP.GE.OR P6, PT, R2, R231, !P6 ;  /* 0x000000e70200720c */ /* 0x000fe400077c6670 */
[----:B------:R-:W-:Y:S02]  /*122d0*/  FMNMX.FTZ R136, R17, R136, !PT ;  /* 0x0000008811887209 */ /* 0x000fe40007810000 */
[----:B------:R-:W-:Y:S02]  /*122e0*/  FSEL R190, R21, -INF , !P6 ;  /* 0xff80000015be7808 */ /* 0x000fe40007000000 */
[----:B------:R-:W-:Y:S02]  /*122f0*/  FMNMX.FTZ R136, R189, R136, !PT ;  /* 0x00000088bd887209 */ /* 0x000fe40007810000 */
[C---:B------:R-:W-:Y:S02]  /*12300*/  ISETP.GE.AND P2, PT, R5.reuse, R227, PT ;  /* 0x000000e30500720c */ /* 0x040fe40003f46270 */
[-C--:B------:R-:W-:Y:S02]  /*12310*/  ISETP.GE.OR P3, PT, R6, R231.reuse, !P3 ;  /* 0x000000e70600720c */ /* 0x080fe40005f66670 */
[----:B------:R-:W-:Y:S02]  /*12320*/  FMNMX.FTZ R136, R190, R136, !PT ;  /* 0x00000088be887209 */ /* 0x000fe40007810000 */
[----:B------:R-:W-:Y:S02]  /*12330*/  FSEL R194, R32, -INF , !P3 ;  /* 0xff80000020c27808 */ /* 0x000fe40005800000 */
[----:B------:R-:W-:Y:S02]  /*12340*/  ISETP.GE.OR P2, PT, R5, R231, !P2 ;  /* 0x000000e70500720c */ /* 0x000fe40005746670 */
[----:B------:R-:W-:Y:S02]  /*12350*/  FMNMX.FTZ R136, R194, R136, !PT ;  /* 0x00000088c2887209 */ /* 0x000fe40007810000 */
[----:B------:R-:W-:Y:S02]  /*12360*/  FSEL R193, R33, -INF , !P2 ;  /* 0xff80000021c17808 */ /* 0x000fe40005000000 */
[C---:B------:R-:W-:Y:S02]  /*12370*/  ISETP.GE.AND P1, PT, R134.reuse, R226, PT ;  /* 0x000000e28600720c */ /* 0x040fe40003f26270 */
[----:B------:R-:W-:Y:S02]  /*12380*/  FMNMX.FTZ R136, R193, R136, !PT ;  /* 0x00000088c1887209 */ /* 0x000fe40007810000 */
[----:B------:R-:W-:Y:S02]  /*12390*/  FMNMX.FTZ R20, R143, R132, !PT ;  /* 0x000000848f147209 */ /* 0x000fe40007810000 */
[----:B------:R-:W-:Y:S01]  /*123a0*/  ISETP.GE.OR P1, PT, R134, R230, !P1 ;  /* 0x000000e68600720c */ /* 0x000fe20004f26670 */
[----:B------:R-:W1:Y:S01]  /*123b0*/  SHFL.BFLY PT, R21, R136, 0x2, 0x1f ;  /* 0x0c401f0088157f89 */ /* 0x000e6200000e0000 */
[----:B------:R-:W-:Y:S02]  /*123c0*/  FMNMX.FTZ R20, R7, R20, !PT ;  /* 0x0000001407147209 */ /* 0x000fe40007810000 */
[----:B------:R-:W-:Y:S02]  /*123d0*/  FSEL R18, R18, -INF , !P1 ;  /* 0xff80000012127808 */ /* 0x000fe40004800000 */
[-C--:B------:R-:W-:Y:S02]  /*123e0*/  ISETP.GE.AND P1, PT, R4, R226.reuse, PT ;  /* 0x000000e20400720c */ /* 0x080fe40003f26270 */
[----:B------:R-:W-:Y:S02]  /*123f0*/  ISETP.GE.AND P0, PT, R2, R226, PT ;  /* 0x000000e20200720c */ /* 0x000fe40003f06270 */
[----:B------:R-:W-:Y:S02]  /*12400*/  ISETP.GE.OR P1, PT, R4, R230, !P1 ;  /* 0x000000e60400720c */ /* 0x000fe40004f26670 */
[----:B------:R-:W-:Y:S02]  /*12410*/  FMNMX.FTZ R20, R18, R20, !PT ;  /* 0x0000001412147209 */ /* 0x000fe40007810000 */
[----:B------:R-:W-:Y:S02]  /*12420*/  FSEL R191, R22, -INF , !P1 ;  /* 0xff80000016bf7808 */ /* 0x000fe40004800000 */
[----:B------:R-:W-:Y:S02]  /*12430*/  ISETP.GE.OR P0, PT, R2, R230, !P0 ;  /* 0x000000e60200720c */ /* 0x000fe40004706670 */
[C---:B------:R-:W-:Y:S02]  /*12440*/  ISETP.GE.AND P3, PT, R6.reuse, R226, PT ;  /* 0x000000e20600720c */ /* 0x040fe40003f66270 */
[----:B------:R-:W-:Y:S02]  /*12450*/  FMNMX.FTZ R20, R19, R20, !PT ;  /* 0x0000001413147209 */ /* 0x000fe40007810000 */
[----:B------:R-:W-:Y:S02]  /*12460*/  FSEL R192, R23, -INF , !P0 ;  /* 0xff80000017c07808 */ /* 0x000fe40004000000 */
[----:B------:R-:W-:Y:S02]  /*12470*/  FMNMX.FTZ R20, R191, R20, !PT ;  /* 0x00000014bf147209 */ /* 0x000fe40007810000 */
[C---:B------:R-:W-:Y:S02]  /*12480*/  ISETP.GE.AND P0, PT, R5.reuse, R226, PT ;  /* 0x000000e20500720c */ /* 0x040fe40003f06270 */
[----:B------:R-:W-:Y:S02]  /*12490*/  ISETP.GE.OR P3, PT, R6, R230, !P3 ;  /* 0x000000e60600720c */ /* 0x000fe40005f66670 */
[----:B------:R-:W-:Y:S02]  /*124a0*/  FMNMX.FTZ R20, R192, R20, !PT ;  /* 0x00000014c0147209 */ /* 0x000fe40007810000 */
[----:B------:R-:W-:Y:S02]  /*124b0*/  ISETP.GE.OR P0, PT, R5, R230, !P0 ;  /* 0x000000e60500720c */ /* 0x000fe40004706670 */
[----:B------:R-:W-:Y:S02]  /*124c0*/  FSEL R196, R34, -INF , !P3 ;  /* 0xff80000022c47808 */ /* 0x000fe40005800000 */
[C---:B------:R-:W-:Y:S02]  /*124d0*/  ISETP.GE.AND P1, PT, R0.reuse, R225, PT ;  /* 0x000000e10000720c */ /* 0x040fe40003f26270 */
[----:B------:R-:W-:Y:S02]  /*124e0*/  ISETP.GE.AND P2, PT, R0, R224, PT ;  /* 0x000000e00000720c */ /* 0x000fe40003f46270 */
[----:B------:R-:W-:Y:S02]  /*124f0*/  FSEL R195, R35, -INF , !P0 ;  /* 0xff80000023c37808 */ /* 0x000fe40004000000 */
[----:B-1----:R-:W-:Y:S02]  /*12500*/  FMNMX.FTZ R136, R136, R21, !PT ;  /* 0x0000001588887209 */ /* 0x002fe40007810000 */
[C---:B------:R-:W-:Y:S02]  /*12510*/  ISETP.GE.OR P1, PT, R0.reuse, R229, !P1 ;  /* 0x000000e50000720c */ /* 0x040fe40004f26670 */
[----:B------:R-:W-:Y:S02]  /*12520*/  ISETP.GE.OR P2, PT, R0, R228, !P2 ;  /* 0x000000e40000720c */ /* 0x000fe40005746670 */
[----:B------:R-:W-:Y:S02]  /*12530*/  FMNMX.FTZ R0, R196, R20, !PT ;  /* 0x00000014c4007209 */ /* 0x000fe40007810000 */
[C---:B------:R-:W-:Y:S01]  /*12540*/  ISETP.GE.AND P3, PT, R135.reuse, R225, PT ;  /* 0x000000e18700720c */ /* 0x040fe20003f66270 */
[----:B------:R-:W1:Y:S01]  /*12550*/  SHFL.BFLY PT, R20, R136, 0x1, 0x1f ;  /* 0x0c201f0088147f89 */ /* 0x000e6200000e0000 */
[----:B------:R-:W-:Y:S02]  /*12560*/  ISETP.GE.AND P0, PT, R135, R224, PT ;  /* 0x000000e08700720c */ /* 0x000fe40003f06270 */
[----:B------:R-:W-:Y:S02]  /*12570*/  FMNMX.FTZ R0, R195, R0, !PT ;  /* 0x00000000c3007209 */ /* 0x000fe40007810000 */
[C---:B------:R-:W-:Y:S02]  /*12580*/  ISETP.GE.OR P3, PT, R135.reuse, R229, !P3 ;  /* 0x000000e58700720c */ /* 0x040fe40005f66670 */
[----:B------:R-:W-:Y:S02]  /*12590*/  ISETP.GE.OR P0, PT, R135, R228, !P0 ;  /* 0x000000e48700720c */ /* 0x000fe40004706670 */
[----:B------:R-:W2:Y:S01]  /*125a0*/  SHFL.BFLY PT, R135, R0, 0x2, 0x1f ;  /* 0x0c401f0000877f89 */ /* 0x000ea200000e0000 */
[----:B------:R-:W-:Y:S02]  /*125b0*/  FSEL R9, R9, -INF , !P3 ;  /* 0xff80000009097808 */ /* 0x000fe40005800000 */
[C---:B------:R-:W-:Y:S02]  /*125c0*/  ISETP.GE.AND P3, PT, R133.reuse, R225, PT ;  /* 0x000000e18500720c */ /* 0x040fe40003f66270 */
[----:B------:R-:W-:Y:S02]  /*125d0*/  FSEL R10, R10, -INF , !P2 ;  /* 0xff8000000a0a7808 */ /* 0x000fe40005000000 */
[----:B------:R-:W-:Y:S02]  /*125e0*/  ISETP.GE.OR P3, PT, R133, R229, !P3 ;  /* 0x000000e58500720c */ /* 0x000fe40005f66670 */
[-C--:B------:R-:W-:Y:S02]  /*125f0*/  ISETP.GE.AND P2, PT, R4, R225.reuse, PT ;  /* 0x000000e10400720c */ /* 0x080fe40003f46270 */
[----:B------:R-:W-:Y:S02]  /*12600*/  FSEL R13, R13, -INF , !P3 ;  /* 0xff8000000d0d7808 */ /* 0x000fe40005800000 */
[----:B------:R-:W-:Y:S02]  /*12610*/  ISETP.GE.AND P3, PT, R2, R225, PT ;  /* 0x000000e10200720c */ /* 0x000fe40003f66270 */
[----:B-1----:R-:W-:Y:S02]  /*12620*/  FMNMX.FTZ R136, R136, R20, !PT ;  /* 0x0000001488887209 */ /* 0x002fe40007810000 */
[----:B------:R-:W-:Y:S02]  /*12630*/  ISETP.GE.OR P3, PT, R2, R229, !P3 ;  /* 0x000000e50200720c */ /* 0x000fe40005f66670 */
[----:B------:R-:W-:Y:S01]  /*12640*/  FSEL R8, R8, -INF , !P1 ;  /* 0xff80000008087808 */ /* 0x000fe20004800000 */
[----:B------:R-:W-:Y:S01]  /*12650*/  FMUL.FTZ R141, R136, c[0x0][0x23c] ;  /* 0x00008f00888d7a20 */ /* 0x000fe20000410000 */
[----:B------:R-:W-:Y:S02]  /*12660*/  FSEL R198, R25, -INF , !P3 ;  /* 0xff80000019c67808 */ /* 0x000fe40005800000 */
[C---:B------:R-:W-:Y:S02]  /*12670*/  ISETP.GE.AND P3, PT, R5.reuse, R225, PT ;  /* 0x000000e10500720c */ /* 0x040fe40003f66270 */
[----:B--2---:R-:W-:Y:S02]  /*12680*/  FMNMX.FTZ R135, R0, R135, !PT ;  /* 0x0000008700877209 */ /* 0x004fe40007810000 */
[-C--:B------:R-:W-:Y:S02]  /*12690*/  ISETP.GE.OR P3, PT, R5, R229.reuse, !P3 ;  /* 0x000000e50500720c */ /* 0x080fe40005f66670 */
[----:B------:R-:W-:Y:S01]  /*126a0*/  ISETP.GE.OR P2, PT, R4, R229, !P2 ;  /* 0x000000e50400720c */ /* 0x000fe20005746670 */
[----:B------:R-:W1:Y:S01]  /*126b0*/  SHFL.BFLY PT, R21, R135, 0x1, 0x1f ;  /* 0x0c201f0087157f89 */ /* 0x000e6200000e0000 */
[----:B------:R-:W-:Y:S02]  /*126c0*/  FSEL R234, R29, -INF , !P3 ;  /* 0xff8000001dea7808 */ /* 0x000fe40005800000 */
[----:B------:R-:W-:Y:S02]  /*126d0*/  FSETP.NEU.FTZ.AND P3, PT, R136, -INF , PT ;  /* 0xff8000008800780b */ /* 0x000fe40003f7d000 */
[CC--:B------:R-:W-:Y:S02]  /*126e0*/  ISETP.GE.AND P6, PT, R134.reuse, R225.reuse, PT ;  /* 0x000000e18600720c */ /* 0x0c0fe40003fc6270 */
[C---:B------:R-:W-:Y:S02]  /*126f0*/  ISETP.GE.AND P1, PT, R134.reuse, R224, PT ;  /* 0x000000e08600720c */ /* 0x040fe40003f26270 */
[----:B------:R-:W-:Y:S02]  /*12700*/  FSEL R141, R141, RZ, P3 ;  /* 0x000000ff8d8d7208 */ /* 0x000fe40001800000 */
[----:B------:R-:W-:Y:S02]  /*12710*/  ISETP.GE.OR P1, PT, R134, R228, !P1 ;  /* 0x000000e48600720c */ /* 0x000fe40004f26670 */
[----:B------:R-:W-:Y:S01]  /*12720*/  FSEL R11, R11, -INF , !P0 ;  /* 0xff8000000b0b7808 */ /* 0x000fe20004000000 */
[--C-:B------:R-:W-:Y:S01]  /*12730*/  FFMA.FTZ R142, R142, c[0x0][0x23c], -R141.reuse ;  /* 0x00008f008e8e7a23 */ /* 0x100fe2000001088d */
[-C--:B------:R-:W-:Y:S01]  /*12740*/  ISETP.GE.AND P0, PT, R133, R224.reuse, PT ;  /* 0x000000e08500720c */ /* 0x080fe20003f06270 */
[--C-:B------:R-:W-:Y:S01]  /*12750*/  FFMA.FTZ R137, R137, c[0x0][0x23c], -R141.reuse ;  /* 0x00008f0089897a23 */ /* 0x100fe2000001088d */
[----:B------:R-:W-:Y:S01]  /*12760*/  FSEL R197, R24, -INF , !P2 ;  /* 0xff80000018c57808 */ /* 0x000fe20005000000 */
[----:B------:R2:W-:Y:S01]  /*12770*/  MUFU.EX2 R252, R142 ;  /* 0x0000008e00fc7308 */ /* 0x0005e20000000800 */
[----:B------:R-:W-:Y:S01]  /*12780*/  ISETP.GE.AND P2, PT, R6, R225, PT ;  /* 0x000000e10600720c */ /* 0x000fe20003f46270 */
[--C-:B------:R-:W-:Y:S01]  /*12790*/  FFMA.FTZ R16, R16, c[0x0][0x23c], -R141.reuse ;  /* 0x00008f0010107a23 */ /* 0x100fe2000001088d */
[----:B------:R-:W-:Y:S01]  /*127a0*/  FMNMX.FTZ R0, R10, R139, !PT ;  /* 0x0000008b0a007209 */ /* 0x000fe20007810000 */
[----:B------:R-:W-:Y:S01]  /*127b0*/  FFMA.FTZ R17, R17, c[0x0][0x23c], -R141 ;  /* 0x00008f0011117a23 */ /* 0x000fe2000001088d */
[-C--:B------:R-:W-:Y:S02]  /*127c0*/  ISETP.GE.OR P6, PT, R134, R229.reuse, !P6 ;  /* 0x000000e58600720c */ /* 0x080fe400077c6670 */
[----:B------:R-:W-:Y:S02]  /*127d0*/  ISETP.GE.OR P2, PT, R6, R229, !P2 ;  /* 0x000000e50600720c */ /* 0x000fe40005746670 */
[----:B------:R-:W-:Y:S01]  /*127e0*/  FSEL R12, R12, -INF , !P6 ;  /* 0xff8000000c0c7808 */ /* 0x000fe20007000000 */
[----:B------:R-:W-:Y:S01]  /*127f0*/  MUFU.EX2 R176, R137 ;  /* 0x0000008900b07308 */ /* 0x000fe20000000800 */
[----:B------:R-:W-:Y:S02]  /*12800*/  ISETP.GE.AND P6, PT, R4, R224, PT ;  /* 0x000000e00400720c */ /* 0x000fe40003fc6270 */
[----:B------:R-:W-:Y:S02]  /*12810*/  ISETP.GE.OR P0, PT, R133, R228, !P0 ;  /* 0x000000e48500720c */ /* 0x000fe40004706670 */
[----:B------:R-:W-:Y:S02]  /*12820*/  FSEL R14, R14, -INF , !P1 ;  /* 0xff8000000e0e7808 */ /* 0x000fe40004800000 */
[----:B------:R-:W-:Y:S02]  /*12830*/  FMNMX.FTZ R0, R11, R0, !PT ;  /* 0x000000000b007209 */ /* 0x000fe40007810000 */
[----:B------:R-:W-:Y:S01]  /*12840*/  ISETP.GE.OR P6, PT, R4, R228, !P6 ;  /* 0x000000e40400720c */ /* 0x000fe200077c6670 */
[----:B------:R-:W-:Y:S01]  /*12850*/  MUFU.EX2 R250, R16 ;  /* 0x0000001000fa7308 */ /* 0x000fe20000000800 */
[----:B------:R-:W-:Y:S02]  /*12860*/  FSEL R199, R28, -INF , !P2 ;  /* 0xff8000001cc77808 */ /* 0x000fe40005000000 */
[----:B------:R-:W-:Y:S02]  /*12870*/  ISETP.GE.AND P2, PT, R2, R224, PT ;  /* 0x000000e00200720c */ /* 0x000fe40003f46270 */
[----:B------:R-:W-:Y:S02]  /*12880*/  FSEL R15, R15, -INF , !P0 ;  /* 0xff8000000f0f7808 */ /* 0x000fe40004000000 */
[----:B------:R-:W-:Y:S02]  /*12890*/  FMNMX.FTZ R0, R14, R0, !PT ;  /* 0x000000000e007209 */ /* 0x000fe40007810000 */
[----:B------:R-:W-:Y:S01]  /*128a0*/  FSEL R235, R26, -INF , !P6 ;  /* 0xff8000001aeb7808 */ /* 0x000fe20007000000 */
[----:B------:R-:W3:Y:S01]  /*128b0*/  MUFU.EX2 R251, R17 ;  /* 0x0000001100fb7308 */ /* 0x000ee20000000800 */
        /* <DEDUP_REMOVED lines=8> */
[----:B------:R-:W-:Y:S02]  /*12940*/  FSEL R237, R30, -INF , !P1 ;  /* 0xff8000001eed7808 */ /* 0x000fe40004800000 */
[----:B------:R-:W-:Y:S02]  /*12950*/  ISETP.GE.OR P0, PT, R5, R228, !P0 ;  /* 0x000000e40500720c */ /* 0x000fe40004706670 */
[----:B-1----:R-:W-:Y:S02]  /*12960*/  FMNMX.FTZ R135, R135, R21, !PT ;  /* 0x0000001587877209 */ /* 0x002fe40007810000 */
[----:B------:R-:W-:Y:S01]  /*12970*/  FMNMX.FTZ R0, R237, R0, !PT ;  /* 0x00000000ed007209 */ /* 0x000fe20007810000 */
[----:B------:R-:W-:Y:S01]  /*12980*/  LDSM.16.MT88.4 R20, [R209+0xa000] ;  /* 0x00a00000d114783b */ /* 0x000fe20000004200 */
[----:B------:R-:W-:Y:S01]  /*12990*/  FSEL R140, R31, -INF , !P0 ;  /* 0xff8000001f8c7808 */ /* 0x000fe20004000000 */
[C---:B------:R-:W-:Y:S01]  /*129a0*/  FMUL.FTZ R2, R135.reuse, c[0x0][0x23c] ;  /* 0x00008f0087027a20 */ /* 0x040fe20000410000 */
[----:B------:R-:W-:Y:S02]  /*129b0*/  FSETP.NEU.FTZ.AND P2, PT, R135, -INF , PT ;  /* 0xff8000008700780b */ /* 0x000fe40003f5d000 */
[----:B------:R-:W-:Y:S02]  /*129c0*/  FMNMX.FTZ R0, R140, R0, !PT ;  /* 0x000000008c007209 */ /* 0x000fe40007810000 */
[----:B--2---:R-:W-:Y:S02]  /*129d0*/  FSEL R142, R2, RZ, P2 ;  /* 0x000000ff028e7208 */ /* 0x004fe40001000000 */
[----:B------:R-:W-:Y:S01]  /*129e0*/  FMNMX.FTZ R134, R8, R138, !PT ;  /* 0x0000008a08867209 */ /* 0x000fe20007810000 */
[----:B------:R-:W1:Y:S01]  /*129f0*/  SHFL.BFLY PT, R2, R0, 0x2, 0x1f ;  /* 0x0c401f0000027f89 */ /* 0x000e6200000e0000 */
[----:B---3--:R-:W-:Y:S01]  /*12a00*/  F2FP.BF16.PACK_AB R178, R251, R250 ;  /* 0x000000fafbb2723e */ /* 0x008fe200000010ff */
[--C-:B------:R-:W-:Y:S01]  /*12a10*/  FFMA.FTZ R143, R143, c[0x0][0x23c], -R142.reuse ;  /* 0x00008f008f8f7a23 */ /* 0x100fe2000001088e */
[----:B------:R-:W-:Y:S01]  /*12a20*/  FMNMX.FTZ R134, R9, R134, !PT ;  /* 0x0000008609867209 */ /* 0x000fe20007810000 */
[--C-:B------:R-:W-:Y:S02]  /*12a30*/  FFMA.FTZ R7, R7, c[0x0][0x23c], -R142.reuse ;  /* 0x00008f0007077a23 */ /* 0x100fe4000001088e */
[----:B------:R-:W-:Y:S01]  /*12a40*/  MUFU.EX2 R248, R143 ;  /* 0x0000008f00f87308 */ /* 0x000fe20000000800 */
[----:B------:R-:W-:Y:S01]  /*12a50*/  FMNMX.FTZ R134, R12, R134, !PT ;  /* 0x000000860c867209 */ /* 0x000fe20007810000 */
[--C-:B------:R-:W-:Y:S02]  /*12a60*/  FFMA.FTZ R18, R18, c[0x0][0x23c], -R142.reuse ;  /* 0x00008f0012127a23 */ /* 0x100fe4000001088e */
[----:B------:R-:W-:Y:S01]  /*12a70*/  FFMA.FTZ R19, R19, c[0x0][0x23c], -R142 ;  /* 0x00008f0013137a23 */ /* 0x000fe2000001088e */
[----:B------:R-:W-:Y:S04]  /*12a80*/  FMNMX.FTZ R134, R13, R134, !PT ;  /* 0x000000860d867209 */ /* 0x000fe80007810000 */
[----:B------:R-:W-:Y:S01]  /*12a90*/  FMNMX.FTZ R134, R197, R134, !PT ;  /* 0x00000086c5867209 */ /* 0x000fe20007810000 */
[----:B------:R-:W2:Y:S03]  /*12aa0*/  MUFU.EX2 R249, R7 ;  /* 0x0000000700f97308 */ /* 0x000ea60000000800 */
[----:B------:R-:W-:Y:S04]  /*12ab0*/  FMNMX.FTZ R134, R198, R134, !PT ;  /* 0x00000086c6867209 */ /* 0x000fe80007810000 */
[----:B------:R-:W-:Y:S02]  /*12ac0*/  FMNMX.FTZ R134, R199, R134, !PT ;  /* 0x00000086c7867209 */ /* 0x000fe40007810000 */
[----:B-1----:R-:W-:Y:S01]  /*12ad0*/  FMNMX.FTZ R0, R0, R2, !PT ;  /* 0x0000000200007209 */ /* 0x002fe20007810000 */
[----:B------:R-:W-:Y:S01]  /*12ae0*/  MUFU.EX2 R246, R18 ;  /* 0x0000001200f67308 */ /* 0x000fe20000000800 */
[----:B------:R-:W-:Y:S03]  /*12af0*/  FMNMX.FTZ R134, R234, R134, !PT ;  /* 0x00000086ea867209 */ /* 0x000fe60007810000 */
[----:B------:R-:W1:Y:S06]  /*12b00*/  SHFL.BFLY PT, R2, R0, 0x1, 0x1f ;  /* 0x0c201f0000027f89 */ /* 0x000e6c00000e0000 */
[----:B------:R-:W3:Y:S02]  /*12b10*/  MUFU.EX2 R247, R19 ;  /* 0x0000001300f77308 */ /* 0x000ee40000000800 */
[----:B------:R-:W4:Y:S01]  /*12b20*/  SHFL.BFLY PT, R4, R134, 0x2, 0x1f ;  /* 0x0c401f0086047f89 */ /* 0x000f2200000e0000 */
[----:B--2---:R-:W-:Y:S02]  /*12b30*/  F2FP.BF16.PACK_AB R177, R249, R248 ;  /* 0x000000f8f9b1723e */ /* 0x004fe400000010ff */
[----:B-1----:R-:W-:Y:S02]  /*12b40*/  FMNMX.FTZ R137, R0, R2, !PT ;  /* 0x0000000200897209 */ /* 0x002fe40007810000 */
[----:B------:R-:W-:Y:S02]  /*12b50*/  FSEL R0, R136, RZ, P3 ;  /* 0x000000ff88007208 */ /* 0x000fe40001800000 */
[----:B------:R-:W-:Y:S01]  /*12b60*/  FSEL R2, R135, RZ, P2 ;  /* 0x000000ff87027208 */ /* 0x000fe20001000000 */
[C---:B------:R-:W-:Y:S01]  /*12b70*/  FMUL.FTZ R188, R137.reuse, c[0x0][0x23c] ;  /* 0x00008f0089bc7a20 */ /* 0x040fe20000410000 */
[----:B------:R-:W-:Y:S01]  /*12b80*/  FSETP.NEU.FTZ.AND P0, PT, R137, -INF , PT ;  /* 0xff8000008900780b */ /* 0x000fe20003f1d000 */
[----:B------:R-:W-:Y:S01]  /*12b90*/  FADD.FTZ R0, -R0, R3 ;  /* 0x0000000300007221 */ /* 0x000fe20000010100 */
[----:B----4-:R-:W-:Y:S02]  /*12ba0*/  FMNMX.FTZ R134, R134, R4, !PT ;  /* 0x0000000486867209 */ /* 0x010fe40007810000 */
[----:B------:R-:W-:Y:S01]  /*12bb0*/  FSEL R188, R188, RZ, P0 ;  /* 0x000000ffbcbc7208 */ /* 0x000fe20000000000 */
[----:B------:R-:W-:Y:S01]  /*12bc0*/  FMUL.FTZ R0, R0, c[0x0][0x23c] ;  /* 0x00008f0000007a20 */ /* 0x000fe20000410000 */
[----:B---3--:R-:W-:Y:S01]  /*12bd0*/  F2FP.BF16.PACK_AB R179, R247, R246 ;  /* 0x000000f6f7b3723e */ /* 0x008fe200000010ff */
[----:B------:R-:W1:Y:S02]  /*12be0*/  SHFL.BFLY PT, R4, R134, 0x1, 0x1f ;  /* 0x0c201f0086047f89 */ /* 0x000e6400000e0000 */
        /* <DEDUP_REMOVED lines=38> */
[----:B------:R-:W-:Y:S01]  /*12e50*/  MOV R138, R176 ;  /* 0x000000b0008a7202 */ /* 0x000fe20000000f00 */
[----:B------:R-:W-:Y:S01]  /*12e60*/  FMUL.FTZ R0, R0, c[0x0][0x23c] ;  /* 0x00008f0000007a20 */ /* 0x000fe20000410000 */
[----:B------:R-:W-:Y:S01]  /*12e70*/  MUFU.EX2 R243, R12 ;  /* 0x0000000c00f37308 */ /* 0x000fe20000000800 */
[----:B------:R-:W-:Y:S01]  /*12e80*/  FMUL.FTZ R7, R132, R147 ;  /* 0x0000009384077220 */ /* 0x000fe20000410000 */
[----:B------:R-:W-:Y:S01]  /*12e90*/  F2FP.BF16.PACK_AB R176, R252, R138 ;  /* 0x0000008afcb0723e */ /* 0x000fe200000010ff */
[----:B------:R-:W1:Y:S01]  /*12ea0*/  LDSM.16.MT88.4 R144, [R214+0xa000] ;  /* 0x00a00000d690783b */ /* 0x000e620000004200 */
[C---:B------:R-:W-:Y:S01]  /*12eb0*/  FMUL.FTZ R18, R132.reuse, R158 ;  /* 0x0000009e84127220 */ /* 0x040fe20000410000 */
[----:B------:R-:W-:Y:S01]  /*12ec0*/  PLOP3.LUT P0, PT, PT, PT, UP0, 0x80, 0x0 ;  /* 0x000000000000781c */ /* 0x000fe20003f0f008 */
[C---:B------:R-:W-:Y:S02]  /*12ed0*/  FMUL.FTZ R19, R132.reuse, R159 ;  /* 0x0000009f84137220 */ /* 0x040fe40000410000 */
[C---:B------:R-:W-:Y:S01]  /*12ee0*/  FMUL.FTZ R34, R132.reuse, R174 ;  /* 0x000000ae84227220 */ /* 0x040fe20000410000 */
[-C--:B------:R-:W-:Y:S01]  /*12ef0*/  HMMA.16816.F32.BF16 R4, R176, R20.reuse, R4 ;  /* 0x00000014b004723c */ /* 0x080fe20000041804 */
        /* <DEDUP_REMOVED lines=20> */
[----:B----4-:R-:W-:Y:S01]  /*13040*/  FMUL.FTZ R8, R3, R148 ;  /* 0x0000009403087220 */ /* 0x010fe20000410000 */
[----:B---3--:R-:W-:Y:S01]  /*13050*/  F2FP.BF16.PACK_AB R182, R245, R243 ;  /* 0x000000f3f5b6723e */ /* 0x008fe200000010ff */
[C---:B------:R-:W-:Y:S02]  /*13060*/  FMUL.FTZ R9, R3.reuse, R149 ;  /* 0x0000009503097220 */ /* 0x040fe40000410000 */
[C---:B------:R-:W-:Y:S02]  /*13070*/  FMUL.FTZ R12, R3.reuse, R152 ;  /* 0x00000098030c7220 */ /* 0x040fe40000410000 */
[C---:B------:R-:W-:Y:S03]  /*13080*/  FMUL.FTZ R13, R3.reuse, R153 ;  /* 0x00000099030d7220 */ /* 0x040fe60000410000 */
        /* <DEDUP_REMOVED lines=12> */
[C---:B------:R-:W-:Y:S02]  /*13150*/  FMUL.FTZ R56, R3.reuse, R56 ;  /* 0x0000003803387220 */ /* 0x040fe40000410000 */
        /* <DEDUP_REMOVED lines=18> */
[C---:B------:R-:W-:Y:S02]  /*13280*/  FMUL.FTZ R43, R0.reuse, R43 ;  /* 0x0000002b002b7220 */ /* 0x040fe40000410000 */
[----:B------:R-:W-:Y:S02]  /*13290*/  FMUL.FTZ R46, R0, R46 ;  /* 0x0000002e002e7220 */ /* 0x000fe40000410000 */
[C---:B------:R-:W-:Y:S04]  /*132a0*/  FMUL.FTZ R22, R132.reuse, R162 ;  /* 0x000000a284167220 */ /* 0x040fe80000410000 */
[----:B------:R-:W-:Y:S02]  /*132b0*/  FMUL.FTZ R23, R132, R163 ;  /* 0x000000a384177220 */ /* 0x000fe40000410000 */
[C---:B------:R-:W-:Y:S02]  /*132c0*/  FMUL.FTZ R47, R0.reuse, R47 ;  /* 0x0000002f002f7220 */ /* 0x040fe40000410000 */
[C---:B------:R-:W-:Y:S02]  /*132d0*/  FMUL.FTZ R58, R0.reuse, R58 ;  /* 0x0000003a003a7220 */ /* 0x040fe40000410000 */
[----:B------:R-:W-:Y:S01]  /*132e0*/  FMUL.FTZ R59, R0, R59 ;  /* 0x0000003b003b7220 */ /* 0x000fe20000410000 */
[-C--:B------:R-:W-:Y:S01]  /*132f0*/  HMMA.16816.F32.BF16 R20, R176, R184.reuse, R20 ;  /* 0x000000b8b014723c */ /* 0x080fe20000041814 */
[C---:B------:R-:W-:Y:S02]  /*13300*/  FMUL.FTZ R60, R3.reuse, R60 ;  /* 0x0000003c033c7220 */ /* 0x040fe40000410000 */
[--C-:B--2---:R-:W-:Y:S02]  /*13310*/  FFMA.FTZ R2, R192, c[0x0][0x23c], -R142.reuse ;  /* 0x00008f00c0027a23 */ /* 0x104fe4000001088e */
[----:B------:R-:W-:Y:S02]  /*13320*/  FMUL.FTZ R61, R3, R61 ;  /* 0x0000003d033d7220 */ /* 0x000fe40000410000 */
[----:B------:R2:W4:Y:S01]  /*13330*/  MUFU.EX2 R206, R2 ;  /* 0x0000000200ce7308 */ /* 0x0005220000000800 */
[C---:B------:R-:W-:Y:S01]  /*13340*/  HMMA.16816.F32.BF16 R24, R180.reuse, R184, R24 ;  /* 0x000000b8b418723c */ /* 0x040fe20000041818 */
[C---:B------:R-:W-:Y:S03]  /*13350*/  FMUL.FTZ R62, R0.reuse, R62 ;  /* 0x0000003e003e7220 */ /* 0x040fe60000410000 */
[----:B------:R-:W-:Y:S02]  /*13360*/  FMUL.FTZ R63, R0, R63 ;  /* 0x0000003f003f7220 */ /* 0x000fe40000410000 */
[C---:B------:R-:W-:Y:S02]  /*13370*/  FMUL.FTZ R67, R132.reuse, R67 ;  /* 0x0000004384437220 */ /* 0x040fe40000410000 */
[-C--:B------:R-:W-:Y:S01]  /*13380*/  HMMA.16816.F32.BF16 R28, R180, R186.reuse, R28 ;  /* 0x000000bab41c723c */ /* 0x080fe2000004181c */
[C---:B------:R-:W-:Y:S03]  /*13390*/  FMUL.FTZ R68, R133.reuse, R68 ;  /* 0x0000004485447220 */ /* 0x040fe60000410000 */
[----:B------:R-:W-:Y:S02]  /*133a0*/  FMUL.FTZ R69, R133, R69 ;  /* 0x0000004585457220 */ /* 0x000fe40000410000 */
[C---:B------:R-:W-:Y:S02]  /*133b0*/  FMUL.FTZ R70, R132.reuse, R70 ;  /* 0x0000004684467220 */ /* 0x040fe40000410000 */
[C---:B------:R-:W-:Y:S01]  /*133c0*/  HMMA.16816.F32.BF16 R32, R176.reuse, R186, R32 ;  /* 0x000000bab020723c */ /* 0x040fe20000041820 */
[----:B------:R-:W-:Y:S03]  /*133d0*/  LDSM.16.MT88.4 R184, [R213+0xa800] ;  /* 0x00a80000d5b8783b */ /* 0x000fe60000004200 */
[----:B------:R-:W-:Y:S02]  /*133e0*/  FMUL.FTZ R71, R132, R71 ;  /* 0x0000004784477220 */ /* 0x000fe40000410000 */
[----:B------:R-:W-:Y:S02]  /*133f0*/  FMUL.FTZ R72, R3, R72 ;  /* 0x0000004803487220 */ /* 0x000fe40000410000 */
[-C--:B-1----:R-:W-:Y:S01]  /*13400*/  HMMA.16816.F32.BF16 R36, R176, R144.reuse, R36 ;  /* 0x00000090b024723c */ /* 0x082fe20000041824 */
[--C-:B--2---:R-:W-:Y:S03]  /*13410*/  FFMA.FTZ R2, R194, c[0x0][0x23c], -R141.reuse ;  /* 0x00008f00c2027a23 */ /* 0x104fe6000001088d */
[----:B------:R-:W-:Y:S01]  /*13420*/  FFMA.FTZ R141, R193, c[0x0][0x23c], -R141 ;  /* 0x00008f00c18d7a23 */ /* 0x000fe2000001088d */
[----:B------:R1:W-:Y:S01]  /*13430*/  MUFU.EX2 R205, R2 ;  /* 0x0000000200cd7308 */ /* 0x0003e20000000800 */
[C---:B------:R-:W-:Y:S02]  /*13440*/  FMUL.FTZ R73, R3.reuse, R73 ;  /* 0x0000004903497220 */ /* 0x040fe40000410000 */
[C---:B------:R-:W-:Y:S01]  /*13450*/  HMMA.16816.F32.BF16 R40, R180.reuse, R144, R40 ;  /* 0x00000090b428723c */ /* 0x040fe20000041828 */
[C---:B------:R-:W-:Y:S03]  /*13460*/  FMUL.FTZ R74, R0.reuse, R74 ;  /* 0x0000004a004a7220 */ /* 0x040fe60000410000 */
[C---:B------:R-:W-:Y:S02]  /*13470*/  FMUL.FTZ R75, R0.reuse, R75 ;  /* 0x0000004b004b7220 */ /* 0x040fe40000410000 */
[C---:B------:R-:W-:Y:S01]  /*13480*/  FMUL.FTZ R76, R3.reuse, R76 ;  /* 0x0000004c034c7220 */ /* 0x040fe20000410000 */
[----:B------:R4:W2:Y:S01]  /*13490*/  MUFU.EX2 R204, R141 ;  /* 0x0000008d00cc7308 */ /* 0x0008a20000000800 */
[-C--:B------:R-:W-:Y:S01]  /*134a0*/  HMMA.16816.F32.BF16 R44, R180, R146.reuse, R44 ;  /* 0x00000092b42c723c */ /* 0x080fe2000004182c */
[----:B------:R-:W-:Y:S03]  /*134b0*/  FMUL.FTZ R77, R3, R77 ;  /* 0x0000004d034d7220 */ /* 0x000fe60000410000 */
[C---:B------:R-:W-:Y:S02]  /*134c0*/  FMUL.FTZ R78, R0.reuse, R78 ;  /* 0x0000004e004e7220 */ /* 0x040fe40000410000 */
[----:B------:R-:W-:Y:S02]  /*134d0*/  FMUL.FTZ R79, R0, R79 ;  /* 0x0000004f004f7220 */ /* 0x000fe40000410000 */
[C---:B------:R-:W-:Y:S01]  /*134e0*/  HMMA.16816.F32.BF16 R48, R176.reuse, R146, R48 ;  /* 0x00000092b030723c */ /* 0x040fe20000041830 */
[----:B------:R-:W5:Y:S03]  /*134f0*/  LDSM.16.MT88.4 R144, [R209+0xb000] ;  /* 0x00b00000d190783b */ /* 0x000f660000004200 */
[----:B------:R-:W-:Y:S02]  /*13500*/  FMUL.FTZ R80, R133, R80 ;  /* 0x0000005085507220 */ /* 0x000fe40000410000 */
[--C-:B-1----:R-:W-:Y:S02]  /*13510*/  FFMA.FTZ R2, R196, c[0x0][0x23c], -R142.reuse ;  /* 0x00008f00c4027a23 */ /* 0x102fe4000001088e */
[-C--:B---3--:R-:W-:Y:S01]  /*13520*/  HMMA.16816.F32.BF16 R52, R176, R148.reuse, R52 ;  /* 0x00000094b034723c */ /* 0x088fe20000041834 */
[----:B------:R-:W-:Y:S01]  /*13530*/  FFMA.FTZ R142, R195, c[0x0][0x23c], -R142 ;  /* 0x00008f00c38e7a23 */ /* 0x000fe2000001088e */
[----:B------:R1:W-:Y:S01]  /*13540*/  MUFU.EX2 R203, R2 ;  /* 0x0000000200cb7308 */ /* 0x0003e20000000800 */
[----:B------:R-:W-:Y:S01]  /*13550*/  LDSM.16.MT88.4 R192, [R211+0xb800] ;  /* 0x00b80000d3c0783b */ /* 0x000fe20000004200 */
[C---:B------:R-:W-:Y:S02]  /*13560*/  FMUL.FTZ R81, R133.reuse, R81 ;  /* 0x0000005185517220 */ /* 0x040fe40000410000 */
[----:B------:R-:W-:Y:S01]  /*13570*/  FMUL.FTZ R82, R132, R82 ;  /* 0x0000005284527220 */ /* 0x000fe20000410000 */
[----:B----4-:R-:W-:Y:S01]  /*13580*/  F2FP.BF16.PACK_AB R141, R206, R207 ;  /* 0x000000cfce8d723e */ /* 0x010fe200000010ff */
[C---:B------:R-:W-:Y:S01]  /*13590*/  HMMA.16816.F32.BF16 R56, R180.reuse, R148, R56 ;  /* 0x00000094b438723c */ /* 0x040fe20000041838 */
[C---:B------:R-:W-:Y:S03]  /*135a0*/  FMUL.FTZ R83, R132.reuse, R83 ;  /* 0x0000005384537220 */ /* 0x040fe60000410000 */
[C---:B------:R-:W-:Y:S01]  /*135b0*/  FMUL.FTZ R84, R133.reuse, R84 ;  /* 0x0000005485547220 */ /* 0x040fe20000410000 */
[----:B------:R2:W3:Y:S01]  /*135c0*/  MUFU.EX2 R202, R142 ;  /* 0x0000008e00ca7308 */ /* 0x0004e20000000800 */
[----:B------:R-:W-:Y:S02]  /*135d0*/  FMUL.FTZ R85, R133, R85 ;  /* 0x0000005585557220 */ /* 0x000fe40000410000 */
[-C--:B------:R-:W-:Y:S01]  /*135e0*/  HMMA.16816.F32.BF16 R60, R180, R150.reuse, R60 ;  /* 0x00000096b43c723c */ /* 0x080fe2000004183c */
[C---:B------:R-:W-:Y:S03]  /*135f0*/  FMUL.FTZ R86, R132.reuse, R86 ;  /* 0x0000005684567220 */ /* 0x040fe60000410000 */
[----:B------:R-:W-:Y:S02]  /*13600*/  FMUL.FTZ R87, R132, R87 ;  /* 0x0000005784577220 */ /* 0x000fe40000410000 */
[----:B------:R-:W-:Y:S02]  /*13610*/  FMUL.FTZ R88, R3, R88 ;  /* 0x0000005803587220 */ /* 0x000fe40000410000 */
[C---:B------:R-:W-:Y:S01]  /*13620*/  HMMA.16816.F32.BF16 R64, R176.reuse, R150, R64 ;  /* 0x00000096b040723c */ /* 0x040fe20000041840 */
[----:B------:R-:W4:Y:S03]  /*13630*/  LDSM.16.MT88.4 R148, [R211+0xb000] ;  /* 0x00b00000d394783b */ /* 0x000f260000004200 */
[--C-:B-1----:R-:W-:Y:S02]  /*13640*/  FFMA.FTZ R2, R197, c[0x0][0x23c], -R143.reuse ;  /* 0x00008f00c5027a23 */ /* 0x102fe4000001088f */
[C---:B------:R-:W-:Y:S02]  /*13650*/  FMUL.FTZ R89, R3.reuse, R89 ;  /* 0x0000005903597220 */ /* 0x040fe40000410000 */
[----:B------:R1:W-:Y:S01]  /*13660*/  MUFU.EX2 R201, R2 ;  /* 0x0000000200c97308 */ /* 0x0003e20000000800 */
[-C--:B-----5:R-:W-:Y:S03]  /*13670*/  HMMA.16816.F32.BF16 R68, R176, R144.reuse, R68 ;  /* 0x00000090b044723c */ /* 0x0a0fe60000041844 */
[----:B------:R-:W-:Y:S01]  /*13680*/  FMUL.FTZ R90, R0, R90 ;  /* 0x0000005a005a7220 */ /* 0x000fe20000410000 */
[----:B--2---:R-:W-:Y:S01]  /*13690*/  F2FP.BF16.PACK_AB R142, R204, R205 ;  /* 0x000000cdcc8e723e */ /* 0x004fe200000010ff */
[C---:B------:R-:W-:Y:S02]  /*136a0*/  FMUL.FTZ R91, R0.reuse, R91 ;  /* 0x0000005b005b7220 */ /* 0x040fe40000410000 */
        /* <DEDUP_REMOVED lines=13> */
[----:B------:R2:W5:Y:S01]  /*13780*/  MUFU.EX2 R200, R2 ;  /* 0x0000000200c87308 */ /* 0x0005620000000800 */
[C---:B------:R-:W-:Y:S02]  /*13790*/  FMUL.FTZ R104, R3.reuse, R104 ;  /* 0x0000006803687220 */ /* 0x040fe40000410000 */
[-C--:B----4-:R-:W-:Y:S01]  /*137a0*/  HMMA.16816.F32.BF16 R84, R176, R148.reuse, R84 ;  /* 0x00000094b054723c */ /* 0x090fe20000041854 */
[C---:B------:R-:W-:Y:S03]  /*137b0*/  FMUL.FTZ R105, R3.reuse, R105 ;  /* 0x0000006903697220 */ /* 0x040fe60000410000 */
[C---:B------:R-:W-:Y:S02]  /*137c0*/  FMUL.FTZ R106, R0.reuse, R106 ;  /* 0x0000006a006a7220 */ /* 0x040fe40000410000 */
[C---:B------:R-:W-:Y:S02]  /*137d0*/  FMUL.FTZ R107, R0.reuse, R107 ;  /* 0x0000006b006b7220 */ /* 0x040fe40000410000 */
[C---:B------:R-:W-:Y:S01]  /*137e0*/  HMMA.16816.F32.BF16 R88, R180.reuse, R148, R88 ;  /* 0x00000094b458723c */ /* 0x040fe20000041858 */
[C---:B------:R-:W-:Y:S03]  /*137f0*/  FMUL.FTZ R108, R3.reuse, R108 ;  /* 0x0000006c036c7220 */ /* 0x040fe60000410000 */
[C---:B------:R-:W-:Y:S02]  /*13800*/  FMUL.FTZ R109, R3.reuse, R109 ;  /* 0x0000006d036d7220 */ /* 0x040fe40000410000 */
[C---:B------:R-:W-:Y:S02]  /*13810*/  FMUL.FTZ R110, R0.reuse, R110 ;  /* 0x0000006e006e7220 */ /* 0x040fe40000410000 */
[-C--:B------:R-:W-:Y:S01]  /*13820*/  HMMA.16816.F32.BF16 R92, R180, R150.reuse, R92 ;  /* 0x00000096b45c723c */ /* 0x080fe2000004185c */
[----:B------:R-:W-:Y:S03]  /*13830*/  FMUL.FTZ R111, R0, R111 ;  /* 0x0000006f006f7220 */ /* 0x000fe60000410000 */
[----:B------:R-:W-:Y:S02]  /*13840*/  FMUL.FTZ R120, R3, R120 ;  /* 0x0000007803787220 */ /* 0x000fe40000410000 */
[--C-:B--2---:R-:W-:Y:S02]  /*13850*/  FFMA.FTZ R2, R199, c[0x0][0x23c], -R143.reuse ;  /* 0x00008f00c7027a23 */ /* 0x104fe4000001088f */
[C---:B------:R-:W-:Y:S01]  /*13860*/  HMMA.16816.F32.BF16 R96, R176.reuse, R150, R96 ;  /* 0x00000096b060723c */ /* 0x040fe20000041860 */
[----:B------:R-:W-:Y:S01]  /*13870*/  FFMA.FTZ R143, R234, c[0x0][0x23c], -R143 ;  /* 0x00008f00ea8f7a23 */ /* 0x000fe2000001088f */
[----:B------:R2:W-:Y:S01]  /*13880*/  MUFU.EX2 R199, R2 ;  /* 0x0000000200c77308 */ /* 0x0005e20000000800 */
[----:B------:R-:W4:Y:S01]  /*13890*/  LDL.LU R234, [R1] ;  /* 0x0000000001ea7983 */ /* 0x000f220000300800 */
[C---:B------:R-:W-:Y:S02]  /*138a0*/  FMUL.FTZ R100, R133.reuse, R100 ;  /* 0x0000006485647220 */ /* 0x040fe40000410000 */
[----:B------:R-:W-:Y:S01]  /*138b0*/  FMUL.FTZ R101, R133, R101 ;  /* 0x0000006585657220 */ /* 0x000fe20000410000 */
[----:B------:R-:W5:Y:S01]  /*138c0*/  LDSM.16.MT88.4 R148, [R213+0xb000] ;  /* 0x00b00000d594783b */ /* 0x000f620000004200 */
[C---:B------:R-:W-:Y:S04]  /*138d0*/  FMUL.FTZ R102, R132.reuse, R102 ;  /* 0x0000006684667220 */ /* 0x040fe80000410000 */
[----:B------:R-:W-:Y:S01]  /*138e0*/  FMUL.FTZ R103, R132, R103 ;  /* 0x0000006784677220 */ /* 0x000fe20000410000 */
[----:B------:R3:W3:Y:S01]  /*138f0*/  MUFU.EX2 R198, R143 ;  /* 0x0000008f00c67308 */ /* 0x0006e20000000800 */
[C---:B------:R-:W-:Y:S02]  /*13900*/  FMUL.FTZ R121, R3.reuse, R121 ;  /* 0x0000007903797220 */ /* 0x040fe40000410000 */
[C---:B------:R-:W-:Y:S02]  /*13910*/  FMUL.FTZ R122, R0.reuse, R122 ;  /* 0x0000007a007a7220 */ /* 0x040fe40000410000 */
[C---:B------:R-:W-:Y:S01]  /*13920*/  FMUL.FTZ R123, R0.reuse, R123 ;  /* 0x0000007b007b7220 */ /* 0x040fe20000410000 */
[-C--:B-1----:R-:W-:Y:S01]  /*13930*/  HMMA.16816.F32.BF16 R100, R176, R144.reuse, R100 ;  /* 0x00000090b064723c */ /* 0x082fe20000041864 */
[C---:B------:R-:W-:Y:S02]  /*13940*/  FMUL.FTZ R124, R3.reuse, R124 ;  /* 0x0000007c037c7220 */ /* 0x040fe40000410000 */
[----:B------:R-:W-:Y:S02]  /*13950*/  FMUL.FTZ R125, R3, R125 ;  /* 0x0000007d037d7220 */ /* 0x000fe40000410000 */
[C---:B------:R-:W-:Y:S02]  /*13960*/  FMUL.FTZ R126, R0.reuse, R126 ;  /* 0x0000007e007e7220 */ /* 0x040fe40000410000 */
[--C-:B--2---:R-:W-:Y:S01]  /*13970*/  FFMA.FTZ R2, R235, c[0x0][0x23c], -R188.reuse ;  /* 0x00008f00eb027a23 */ /* 0x104fe200000108bc */
[C---:B------:R-:W-:Y:S01]  /*13980*/  HMMA.16816.F32.BF16 R104, R180.reuse, R144, R104 ;  /* 0x00000090b468723c */ /* 0x040fe20000041868 */
[----:B------:R-:W2:Y:S02]  /*13990*/  LDL.LU R235, [R1+0x4] ;  /* 0x0000040001eb7983 */ /* 0x000ea40000300800 */
[----:B------:R1:W-:Y:S01]  /*139a0*/  MUFU.EX2 R197, R2 ;  /* 0x0000000200c57308 */ /* 0x0003e20000000800 */
[----:B------:R-:W-:Y:S02]  /*139b0*/  FMUL.FTZ R127, R0, R127 ;  /* 0x0000007f007f7220 */ /* 0x000fe40000410000 */
[C---:B------:R-:W-:Y:S02]  /*139c0*/  FMUL.FTZ R112, R133.reuse, R112 ;  /* 0x0000007085707220 */ /* 0x040fe40000410000 */
[-C--:B------:R-:W-:Y:S01]  /*139d0*/  HMMA.16816.F32.BF16 R108, R180, R146.reuse, R108 ;  /* 0x00000092b46c723c */ /* 0x080fe2000004186c */
[C---:B------:R-:W-:Y:S03]  /*139e0*/  FMUL.FTZ R113, R133.reuse, R113 ;  /* 0x0000007185717220 */ /* 0x040fe60000410000 */
[----:B------:R-:W-:Y:S01]  /*139f0*/  FMUL.FTZ R114, R132, R114 ;  /* 0x0000007284727220 */ /* 0x000fe20000410000 */
[----:B---3--:R-:W-:Y:S01]  /*13a00*/  F2FP.BF16.PACK_AB R143, R202, R203 ;  /* 0x000000cbca8f723e */ /* 0x008fe200000010ff */
[C---:B------:R-:W-:Y:S02]  /*13a10*/  FMUL.FTZ R115, R132.reuse, R115 ;  /* 0x0000007384737220 */ /* 0x040fe40000410000 */
[C---:B------:R-:W-:Y:S04]  /*13a20*/  FMUL.FTZ R116, R133.reuse, R116 ;  /* 0x0000007485747220 */ /* 0x040fe80000410000 */
[C---:B------:R-:W-:Y:S01]  /*13a30*/  FMUL.FTZ R117, R133.reuse, R117 ;  /* 0x0000007585757220 */ /* 0x040fe20000410000 */
[C---:B------:R-:W-:Y:S01]  /*13a40*/  HMMA.16816.F32.BF16 R112, R176.reuse, R146, R112 ;  /* 0x00000092b070723c */ /* 0x040fe20000041870 */
[C---:B------:R-:W-:Y:S02]  /*13a50*/  FMUL.FTZ R118, R132.reuse, R118 ;  /* 0x0000007684767220 */ /* 0x040fe40000410000 */
[----:B------:R-:W-:Y:S02]  /*13a60*/  FMUL.FTZ R119, R132, R119 ;  /* 0x0000007784777220 */ /* 0x000fe40000410000 */
[C---:B------:R-:W-:Y:S02]  /*13a70*/  FMUL.FTZ R128, R133.reuse, R128 ;  /* 0x0000008085807220 */ /* 0x040fe40000410000 */
[--C-:B-1----:R-:W-:Y:S02]  /*13a80*/  FFMA.FTZ R2, R236, c[0x0][0x23c], -R188.reuse ;  /* 0x00008f00ec027a23 */ /* 0x102fe400000108bc */
[----:B------:R-:W3:Y:S01]  /*13a90*/  LDL.LU R236, [R1+0x8] ;  /* 0x0000080001ec7983 */ /* 0x000ee20000300800 */
[-C--:B-----5:R-:W-:Y:S01]  /*13aa0*/  HMMA.16816.F32.BF16 R116, R176, R148.reuse, R116 ;  /* 0x00000094b074723c */ /* 0x0a0fe20000041874 */
[----:B------:R1:W5:Y:S01]  /*13ab0*/  MUFU.EX2 R196, R2 ;  /* 0x0000000200c47308 */ /* 0x0003620000000800 */
[----:B------:R-:W-:Y:S02]  /*13ac0*/  FMUL.FTZ R129, R133, R129 ;  /* 0x0000008185817220 */ /* 0x000fe40000410000 */
[C---:B------:R-:W-:Y:S02]  /*13ad0*/  FMUL.FTZ R130, R132.reuse, R130 ;  /* 0x0000008284827220 */ /* 0x040fe40000410000 */
[----:B------:R-:W-:Y:S02]  /*13ae0*/  FMUL.FTZ R131, R132, R131 ;  /* 0x0000008384837220 */ /* 0x000fe40000410000 */
[C---:B------:R-:W-:Y:S08]  /*13af0*/  HMMA.16816.F32.BF16 R120, R180.reuse, R148, R120 ;  /* 0x00000094b478723c */ /* 0x040ff00000041878 */
[-C--:B------:R-:W-:Y:S01]  /*13b00*/  HMMA.16816.F32.BF16 R124, R180, R150.reuse, R124 ;  /* 0x00000096b47c723c */ /* 0x080fe2000004187c */
[----:B------:R-:W5:Y:S07]  /*13b10*/  LDSM.16.MT88.4 R180, [R214+0xa800] ;  /* 0x00a80000d6b4783b */ /* 0x000f6e0000004200 */
[----:B------:R-:W-:Y:S01]  /*13b20*/  HMMA.16816.F32.BF16 R128, R176, R150, R128 ;  /* 0x00000096b080723c */ /* 0x000fe20000041880 */
[--C-:B-1----:R-:W-:Y:S02]  /*13b30*/  FFMA.FTZ R2, R237, c[0x0][0x23c], -R188.reuse ;  /* 0x00008f00ed027a23 */ /* 0x102fe400000108bc */
[----:B------:R-:W3:Y:S01]  /*13b40*/  LDL.LU R237, [R1+0xc] ;  /* 0x00000c0001ed7983 */ /* 0x000ee20000300800 */
[----:B------:R-:W-:Y:S01]  /*13b50*/  FFMA.FTZ R188, R140, c[0x0][0x23c], -R188 ;  /* 0x00008f008cbc7a23 */ /* 0x000fe200000108bc */
[----:B------:R1:W-:Y:S01]  /*13b60*/  MUFU.EX2 R139, R2 ;  /* 0x00000002008b7308 */ /* 0x0003e20000000800 */
[----:B------:R-:W-:Y:S02]  /*13b70*/  F2FP.BF16.PACK_AB R140, R232, R233 ;  /* 0x000000e9e88c723e */ /* 0x000fe400000010ff */
[----:B------:R-:W-:Y:S04]  /*13b80*/  F2FP.BF16.PACK_AB R176, R200, R201 ;  /* 0x000000c9c8b0723e */ /* 0x000fe800000010ff */
[----:B------:R-:W-:Y:S01]  /*13b90*/  F2FP.BF16.PACK_AB R178, R198, R199 ;  /* 0x000000c7c6b2723e */ /* 0x000fe200000010ff */
[-C--:B------:R-:W-:Y:S01]  /*13ba0*/  HMMA.16816.F32.BF16 R144, R140, R156.reuse, R4 ;  /* 0x0000009c8c90723c */ /* 0x080fe20000041804 */
[----:B-----5:R-:W-:Y:S01]  /*13bb0*/  F2FP.BF16.PACK_AB R177, R196, R197 ;  /* 0x000000c5c4b1723e */ /* 0x020fe200000010ff */
[----:B------:R-:W-:Y:S01]  /*13bc0*/  LDSM.16.MT88.4 R4, [R214+0xb800] ;  /* 0x00b80000d604783b */ /* 0x000fe20000004200 */
[----:B-1----:R-:W-:Y:S02]  /*13bd0*/  MOV R2, R138 ;  /* 0x0000008a00027202 */ /* 0x002fe40000000f00 */
[----:B------:R-:W1:Y:S02]  /*13be0*/  MUFU.EX2 R138, R188 ;  /* 0x000000bc008a7308 */ /* 0x000e640000000800 */
[----:B-1----:R-:W-:Y:S03]  /*13bf0*/  F2FP.BF16.PACK_AB R179, R138, R139 ;  /* 0x0000008b8ab3723e */ /* 0x002fe600000010ff */
[----:B------:R-:W1:Y:S04]  /*13c00*/  LDSM.16.MT88.4 R188, [R209+0xb800] ;  /* 0x00b80000d1bc783b */ /* 0x000e680000004200 */
[C---:B------:R-:W-:Y:S04]  /*13c10*/  HMMA.16816.F32.BF16 R148, R176.reuse, R156, R8 ;  /* 0x0000009cb094723c */ /* 0x040fe80000041808 */
[----:B------:R-:W5:Y:S04]  /*13c20*/  LDSM.16.MT88.4 R8, [R213+0xb800] ;  /* 0x00b80000d508783b */ /* 0x000f680000004200 */
        /* <DEDUP_REMOVED lines=15> */
[C---:B------:R-:W-:Y:S08]  /*13d20*/  HMMA.16816.F32.BF16 R72, R176.reuse, R188, R72 ;  /* 0x000000bcb048723c */ /* 0x040ff00000041848 */
[-C--:B------:R-:W-:Y:S08]  /*13d30*/  HMMA.16816.F32.BF16 R76, R176, R190.reuse, R76 ;  /* 0x000000beb04c723c */ /* 0x080ff0000004184c */
[C---:B------:R-:W-:Y:S08]  /*13d40*/  HMMA.16816.F32.BF16 R80, R140.reuse, R190, R80 ;  /* 0x000000be8c50723c */ /* 0x040ff00000041850 */
[-C--:B------:R-:W-:Y:S01]  /*13d50*/  HMMA.16816.F32.BF16 R84, R140, R192.reuse, R84 ;  /* 0x000000c08c54723c */ /* 0x080fe20000041854 */
[----:B----4-:R-:W-:Y:S07]  /*13d60*/  FFMA.FTZ R0, R0, R234, R238 ;  /* 0x000000ea00007223 */ /* 0x010fee00000100ee */
[C---:B------:R-:W-:Y:S08]  /*13d70*/  HMMA.16816.F32.BF16 R88, R176.reuse, R192, R88 ;  /* 0x000000c0b058723c */ /* 0x040ff00000041858 */
[-C--:B------:R-:W-:Y:S08]  /*13d80*/  HMMA.16816.F32.BF16 R92, R176, R194.reuse, R92 ;  /* 0x000000c2b05c723c */ /* 0x080ff0000004185c */
[C---:B------:R-:W-:Y:S08]  /*13d90*/  HMMA.16816.F32.BF16 R96, R140.reuse, R194, R96 ;  /* 0x000000c28c60723c */ /* 0x040ff00000041860 */
[-C--:B------:R-:W-:Y:S01]  /*13da0*/  HMMA.16816.F32.BF16 R100, R140, R4.reuse, R100 ;  /* 0x000000048c64723c */ /* 0x080fe20000041864 */
[----:B--2---:R-:W-:Y:S07]  /*13db0*/  FFMA.FTZ R3, R3, R235, R242 ;  /* 0x000000eb03037223 */ /* 0x004fee00000100f2 */
[C---:B------:R-:W-:Y:S07]  /*13dc0*/  HMMA.16816.F32.BF16 R104, R176.reuse, R4, R104 ;  /* 0x00000004b068723c */ /* 0x040fee0000041868 */
[----:B------:R-:W-:Y:S01]  /*13dd0*/  FADD.FTZ R5, R244, R3 ;  /* 0x00000003f4057221 */ /* 0x000fe20000010000 */
[-C--:B------:R-:W-:Y:S01]  /*13de0*/  HMMA.16816.F32.BF16 R108, R176, R6.reuse, R108 ;  /* 0x00000006b06c723c */ /* 0x080fe2000004186c */
[----:B------:R-:W-:Y:S03]  /*13df0*/  FADD.FTZ R4, R239, R0 ;  /* 0x00000000ef047221 */ /* 0x000fe60000010000 */
[----:B------:R-:W-:Y:S02]  /*13e00*/  FADD.FTZ R0, R243, R5 ;  /* 0x00000005f3007221 */ /* 0x000fe40000010000 */
[----:B------:R-:W-:Y:S02]  /*13e10*/  FADD.FTZ R4, R240, R4 ;  /* 0x00000004f0047221 */ /* 0x000fe40000010000 */
[----:B------:R-:W-:Y:S01]  /*13e20*/  FADD.FTZ R5, R245, R0 ;  /* 0x00000000f5057221 */ /* 0x000fe20000010000 */
[C---:B------:R-:W-:Y:S03]  /*13e30*/  HMMA.16816.F32.BF16 R112, R140.reuse, R6, R112 ;  /* 0x000000068c70723c */ /* 0x040fe60000041870 */
[----:B------:R-:W-:Y:S02]  /*13e40*/  FADD.FTZ R0, R241, R4 ;  /* 0x00000004f1007221 */ /* 0x000fe40000010000 */
[----:B---3--:R-:W-:Y:S02]  /*13e50*/  FFMA.FTZ R132, R132, R236, R248 ;  /* 0x000000ec84847223 */ /* 0x008fe400000100f8 */
[----:B------:R-:W-:Y:S01]  /*13e60*/  FADD.FTZ R4, R201, R5 ;  /* 0x00000005c9047221 */ /* 0x000fe20000010000 */
[-C--:B-----5:R-:W-:Y:S01]  /*13e70*/  HMMA.16816.F32.BF16 R116, R140, R8.reuse, R116 ;  /* 0x000000088c74723c */ /* 0x0a0fe20000041874 */
[----:B------:R-:W-:Y:S04]  /*13e80*/  FADD.FTZ R0, R197, R0 ;  /* 0x00000000c5007221 */ /* 0x000fe80000010000 */
[----:B------:R-:W-:Y:S03]  /*13e90*/  FADD.FTZ R0, R196, R0 ;  /* 0x00000000c4007221 */ /* 0x000fe60000010000 */
[C---:B------:R-:W-:Y:S01]  /*13ea0*/  HMMA.16816.F32.BF16 R120, R176.reuse, R8, R120 ;  /* 0x00000008b078723c */ /* 0x040fe20000041878 */
[----:B------:R-:W-:Y:S03]  /*13eb0*/  FADD.FTZ R0, R139, R0 ;  /* 0x000000008b007221 */ /* 0x000fe60000010000 */
[----:B------:R-:W-:Y:S01]  /*13ec0*/  MOV R139, R137 ;  /* 0x00000089008b7202 */ /* 0x000fe20000000f00 */
[----:B------:R-:W-:Y:S01]  /*13ed0*/  FADD.FTZ R0, R138, R0 ;  /* 0x000000008a007221 */ /* 0x000fe20000010000 */
[----:B------:R-:W-:Y:S02]  /*13ee0*/  MOV R138, R134 ;  /* 0x00000086008a7202 */ /* 0x000fe40000000f00 */
[-C--:B------:R-:W-:Y:S01]  /*13ef0*/  HMMA.16816.F32.BF16 R124, R176, R10.reuse, R124 ;  /* 0x0000000ab07c723c */ /* 0x080fe2000004187c */
[----:B------:R-:W-:Y:S07]  /*13f00*/  FFMA.FTZ R6, R133, R237, R2 ;  /* 0x000000ed85067223 */ /* 0x000fee0000010002 */
[----:B------:R-:W-:Y:S01]  /*13f10*/  HMMA.16816.F32.BF16 R128, R140, R10, R128 ;  /* 0x0000000a8c80723c */ /* 0x000fe20000041880 */
[----:B------:R-:W-:Y:S03]  /*13f20*/  FADD.FTZ R6, R252, R6 ;  /* 0x00000006fc067221 */ /* 0x000fe60000010000 */
        /* <DEDUP_REMOVED lines=15> */
[----:B------:R-:W-:Y:S01]  /*14020*/  FADD.FTZ R2, R199, R2 ;  /* 0x00000002c7027221 */ /* 0x000fe20000010000 */
[----:B------:R-:W-:Y:S03]  /*14030*/  STL [R1+0xc], R4 ;  /* 0x00000c0401007387 */ /* 0x000fe60000100800 */
[----:B------:R-:W-:Y:S01]  /*14040*/  FADD.FTZ R2, R198, R2 ;  /* 0x00000002c6027221 */ /* 0x000fe20000010000 */
[----:B------:R1:W-:Y:S04]  /*14050*/  STL [R1+0x8], R3 ;  /* 0x0000080301007387 */ /* 0x0003e80000100800 */
[----:B------:R2:W-:Y:S04]  /*14060*/  STL [R1+0x4], R2 ;  /* 0x0000040201007387 */ /* 0x0005e80000100800 */
[----:B------:R2:W-:Y:S01]  /*14070*/  STL [R1], R0 ;  /* 0x0000000001007387 */ /* 0x0005e20000100800 */
[----:B-1----:R-:W-:Y:S01]  /*14080*/  MOV R3, R136 ;  /* 0x0000008800037202 */ /* 0x002fe20000000f00 */
[----:B--2---:R-:W-:-:S05]  /*14090*/  @P0 BRA `(.L_x_1137) ;  /* 0xffffd68000000947 */ /* 0x004fca000383ffff */
.L_x_1136:
[----:B------:R-:W2:Y:S04]  /*140a0*/  LDL.LU R2, [R1+0xc] ;  /* 0x00000c0001027983 */ /* 0x000ea80000300800 */
[----:B------:R-:W1:Y:S01]  /*140b0*/  S2R R178, SR_TID.X ;  /* 0x0000000000b27919 */ /* 0x000e620000002100 */
[----:B------:R-:W3:Y:S01]  /*140c0*/  S2UR UR7, SR_CTAID.Y ;  /* 0x00000000000779c3 */ /* 0x000ee20000002600 */
[----:B------:R-:W-:-:S02]  /*140d0*/  UISETP.NE.AND UP4, UPT, UR15, -0x1, UPT ;  /* 0xffffffff0f00788c */ /* 0x000fc4000bf85270 */
[----:B------:R-:W4:Y:S01]  /*140e0*/  LDL.LU R7, [R1+0x8] ;  /* 0x0000080001077983 */ /* 0x000f220000300800 */
[----:B------:R-:W-:-:S03]  /*140f0*/  ULDC.64 UR4, c[0x0][0x1e8] ;  /* 0x00007a0000047ab9 */ /* 0x000fc60000000a00 */
[----:B------:R-:W5:Y:S04]  /*14100*/  LDL.LU R6, [R1+0x4] ;  /* 0x0000040001067983 */ /* 0x000f680000300800 */
[----:B------:R-:W5:Y:S01]  /*14110*/  LDL.LU R5, [R1] ;  /* 0x0000000001057983 */ /* 0x000f620000300800 */
        /* <DEDUP_REMOVED lines=48> */
[----:B-----5:R-:W3:Y:S01]  /*14420*/  SHFL.BFLY PT, R4, R6, 0x2, 0x1f ;  /* 0x0c401f0006047f89 */ /* 0x020ee200000e0000 */
[----:B-1----:R-:W-:-:S03]  /*14430*/  FADD.FTZ R0, R0, R2 ;  /* 0x0000000200007221 */ /* 0x002fc60000010000 */
[----:B------:R-:W1:Y:S04]  /*14440*/  SHFL.BFLY PT, R2, R5, 0x2, 0x1f ;  /* 0x0c401f0005027f89 */ /* 0x000e6800000e0000 */
[----:B------:R-:W4:Y:S01]  /*14450*/  SHFL.BFLY PT, R133, R0, 0x1, 0x1f ;  /* 0x0c201f0000857f89 */ /* 0x000f2200000e0000 */
[----:B--2---:R-:W-:Y:S02]  /*14460*/  FADD.FTZ R3, R3, R7 ;  /* 0x0000000703037221 */ /* 0x004fe40000010000 */
[----:B---3--:R-:W-:-:S03]  /*14470*/  FADD.FTZ R4, R4, R6 ;  /* 0x0000000604047221 */ /* 0x008fc60000010000 */
[----:B------:R-:W2:Y:S04]  /*14480*/  SHFL.BFLY PT, R132, R3, 0x1, 0x1f ;  /* 0x0c201f0003847f89 */ /* 0x000ea800000e0000 */
[----:B------:R-:W3:Y:S01]  /*14490*/  SHFL.BFLY PT, R7, R4, 0x1, 0x1f ;  /* 0x0c201f0004077f89 */ /* 0x000ee200000e0000 */
[----:B-1----:R-:W-:Y:S01]  /*144a0*/  FADD.FTZ R2, R2, R5 ;  /* 0x0000000502027221 */ /* 0x002fe20000010000 */
[----:B------:R-:W-:Y:S01]  /*144b0*/  LOP3.LUT R5, R29, 0x3ffffffc, RZ, 0xc0, !PT ;  /* 0x3ffffffc1d057812 */ /* 0x000fe200078ec0ff */
[----:B----4-:R-:W-:-:S03]  /*144c0*/  FADD.FTZ R133, R0, R133 ;  /* 0x0000008500857221 */ /* 0x010fc60000010000 */
[----:B------:R-:W1:Y:S01]  /*144d0*/  SHFL.BFLY PT, R6, R2, 0x1, 0x1f ;  /* 0x0c201f0002067f89 */ /* 0x000e6200000e0000 */
[----:B------:R-:W-:Y:S02]  /*144e0*/  MOV R0, 0x3f800000 ;  /* 0x3f80000000007802 */ /* 0x000fe40000000f00 */
[----:B------:R-:W-:Y:S02]  /*144f0*/  IADD3 R5, -R5, R178, RZ ;  /* 0x000000b205057210 */ /* 0x000fe40007ffe1ff */
[----:B------:R-:W-:Y:S01]  /*14500*/  FSETP.NE.FTZ.AND P5, PT, R133, RZ, PT ;  /* 0x000000ff8500720b */ /* 0x000fe20003fb5000 */
[----:B--2---:R-:W-:Y:S01]  /*14510*/  FADD.FTZ R132, R3, R132 ;  /* 0x0000008403847221 */ /* 0x004fe20000010000 */
[----:B------:R-:W-:Y:S02]  /*14520*/  MOV R3, 0x3f800000 ;  /* 0x3f80000000037802 */ /* 0x000fe40000000f00 */
[----:B------:R-:W-:Y:S01]  /*14530*/  LEA R176, R8, R5, 0x9 ;  /* 0x0000000508b07211 */ /* 0x000fe200078e48ff */
[----:B---3--:R-:W-:Y:S01]  /*14540*/  FADD.FTZ R139, R4, R7 ;  /* 0x00000007048b7221 */ /* 0x008fe20000010000 */
[----:B------:R-:W-:-:S04]  /*14550*/  FSETP.NE.FTZ.AND P4, PT, R132, RZ, PT ;  /* 0x000000ff8400720b */ /* 0x000fc80003f95000 */
[----:B------:R-:W-:-:S03]  /*14560*/  FSETP.NE.FTZ.AND P3, PT, R139, RZ, PT ;  /* 0x000000ff8b00720b */ /* 0x000fc60003f75000 */
[----:B------:R-:W2:Y:S01]  /*14570*/  @P5 MUFU.RCP R0, R133 ;  /* 0x0000008500005308 */ /* 0x000ea20000001000 */
[----:B-1----:R-:W-:Y:S01]  /*14580*/  FADD.FTZ R138, R2, R6 ;  /* 0x00000006028a7221 */ /* 0x002fe20000010000 */
[----:B------:R-:W-:-:S06]  /*14590*/  MOV R2, 0x3f800000 ;  /* 0x3f80000000027802 */ /* 0x000fcc0000000f00 */
[----:B------:R-:W1:Y:S01]  /*145a0*/  @P4 MUFU.RCP R3, R132 ;  /* 0x0000008400034308 */ /* 0x000e620000001000 */
[----:B------:R-:W-:-:S07]  /*145b0*/  FSETP.NE.FTZ.AND P0, PT, R138, RZ, PT ;  /* 0x000000ff8a00720b */ /* 0x000fce0003f15000 */
[----:B------:R-:W3:Y:S01]  /*145c0*/  @P3 MUFU.RCP R2, R139 ;  /* 0x0000008b00023308 */ /* 0x000ee20000001000 */
[C---:B--2---:R-:W-:Y:S02]  /*145d0*/  FMUL.FTZ R140, R0.reuse, R48 ;  /* 0x00000030008c7220 */ /* 0x044fe40000410000 */
        /* <DEDUP_REMOVED lines=18> */
[----:B------:R-:W-:Y:S01]  /*14700*/  FMUL.FTZ R143, R0, R64 ;  /* 0x00000040008f7220 */ /* 0x000fe20000410000 */
[----:B------:R-:W-:Y:S01]  /*14710*/  F2FP.BF16.PACK_AB R19, R48, R140 ;  /* 0x0000008c3013723e */ /* 0x000fe200000010ff */
[----:B------:R-:W-:Y:S01]  /*14720*/  FMUL.FTZ R142, R0, R65 ;  /* 0x00000041008e7220 */ /* 0x000fe20000410000 */
        /* <DEDUP_REMOVED lines=18> */
[----:B------:R-:W-:Y:S01]  /*14850*/  FMUL.FTZ R129, R0, R129 ;  /* 0x0000008100817220 */ /* 0x000fe20000410000 */
[----:B------:R-:W-:Y:S01]  /*14860*/  MOV R0, 0x3f800000 ;  /* 0x3f80000000007802 */ /* 0x000fe20000000f00 */
[C---:B-1----:R-:W-:Y:S02]  /*14870*/  FMUL.FTZ R18, R3.reuse, R38 ;  /* 0x0000002603127220 */ /* 0x042fe40000410000 */
[C---:B------:R-:W-:Y:S02]  /*14880*/  FMUL.FTZ R21, R3.reuse, R39 ;  /* 0x0000002703157220 */ /* 0x040fe40000410000 */
[C---:B------:R-:W-:Y:S01]  /*14890*/  FMUL.FTZ R31, R3.reuse, R50 ;  /* 0x00000032031f7220 */ /* 0x040fe20000410000 */
[----:B------:R-:W1:Y:S01]  /*148a0*/  @P0 MUFU.RCP R0, R138 ;  /* 0x0000008a00000308 */ /* 0x000e620000001000 */
[----:B------:R-:W-:Y:S01]  /*148b0*/  FMUL.FTZ R32, R3, R54 ;  /* 0x0000003603207220 */ /* 0x000fe20000410000 */
[----:B------:R-:W-:Y:S01]  /*148c0*/  F2FP.BF16.PACK_AB R21, R21, R18 ;  /* 0x000000121515723e */ /* 0x000fe200000010ff */
[----:B------:R-:W-:-:S02]  /*148d0*/  FMUL.FTZ R36, R3, R66 ;  /* 0x0000004203247220 */ /* 0x000fc40000410000 */
[C---:B------:R-:W-:Y:S02]  /*148e0*/  FMUL.FTZ R146, R3.reuse, R146 ;  /* 0x0000009203927220 */ /* 0x040fe40000410000 */
[C---:B------:R-:W-:Y:S02]  /*148f0*/  FMUL.FTZ R5, R3.reuse, R147 ;  /* 0x0000009303057220 */ /* 0x040fe40000410000 */
        /* <DEDUP_REMOVED lines=15> */
[----:B------:R-:W-:-:S02]  /*149f0*/  FMUL.FTZ R71, R3, R71 ;  /* 0x0000004703477220 */ /* 0x000fc40000410000 */
[C---:B------:R-:W-:Y:S02]  /*14a00*/  FMUL.FTZ R82, R3.reuse, R82 ;  /* 0x0000005203527220 */ /* 0x040fe40000410000 */
[C---:B------:R-:W-:Y:S02]  /*14a10*/  FMUL.FTZ R83, R3.reuse, R83 ;  /* 0x0000005303537220 */ /* 0x040fe40000410000 */
[C---:B------:R-:W-:Y:S02]  /*14a20*/  FMUL.FTZ R86, R3.reuse, R86 ;  /* 0x0000005603567220 */ /* 0x040fe40000410000 */
        /* <DEDUP_REMOVED lines=12> */
[----:B------:R-:W-:Y:S01]  /*14af0*/  FMUL.FTZ R131, R3, R131 ;  /* 0x0000008303837220 */ /* 0x000fe20000410000 */
[----:B------:R-:W-:Y:S01]  /*14b00*/  SHF.R.S32.HI R3, RZ, 0x1f, R29 ;  /* 0x0000001fff037819 */ /* 0x000fe2000001141d */
[C---:B---3--:R-:W-:Y:S01]  /*14b10*/  FMUL.FTZ R148, R2.reuse, R148 ;  /* 0x0000009402947220 */ /* 0x048fe20000410000 */
        /* <DEDUP_REMOVED lines=23> */
[C---:B------:R-:W-:Y:S01]  /*14c90*/  FMUL.FTZ R28, R2.reuse, R61 ;  /* 0x0000003d021c7220 */ /* 0x040fe20000410000 */
[----:B------:R-:W-:Y:S01]  /*14ca0*/  F2FP.BF16.PACK_AB R44, R97, R96 ;  /* 0x00000060612c723e */ /* 0x000fe200000010ff */
[----:B------:R-:W-:-:S02]  /*14cb0*/  FMUL.FTZ R72, R2, R72 ;  /* 0x0000004802487220 */ /* 0x000fc40000410000 */
        /* <DEDUP_REMOVED lines=20> */
[C---:B-1----:R-:W-:Y:S02]  /*14e00*/  FMUL.FTZ R151, R0.reuse, R151 ;  /* 0x0000009700977220 */ /* 0x042fe40000410000 */
        /* <DEDUP_REMOVED lines=60> */
[----:B------:R-:W-:-:S02]  /*151d0*/  SHF.L.U32 R0, R3, 0x6, RZ ;  /* 0x0000000603007819 */ /* 0x000fc400000006ff */
[----:B------:R-:W-:Y:S02]  /*151e0*/  F2FP.BF16.PACK_AB R37, R107, R37 ;  /* 0x000000256b25723e */ /* 0x000fe400000010ff */
[----:B------:R-:W-:Y:S02]  /*151f0*/  LOP3.LUT R0, R0, 0x1c0, RZ, 0xc0, !PT ;  /* 0x000001c000007812 */ /* 0x000fe400078ec0ff */
[----:B------:R-:W-:Y:S02]  /*15200*/  F2FP.BF16.PACK_AB R33, R111, R33 ;  /* 0x000000216f21723e */ /* 0x000fe400000010ff */
[----:B------:R-:W-:Y:S02]  /*15210*/  LEA.HI R0, R0, R0, RZ, 0x1d ;  /* 0x0000000000007211 */ /* 0x000fe400078fe8ff */
[----:B------:R-:W-:Y:S02]  /*15220*/  F2FP.BF16.PACK_AB R32, R117, R116 ;  /* 0x000000747520723e */ /* 0x000fe400000010ff */
[----:B------:R-:W-:-:S02]  /*15230*/  LEA R0, R176, R0, 0x1 ;  /* 0x00000000b0007211 */ /* 0x000fc400078e08ff */
[----:B------:R-:W-:Y:S02]  /*15240*/  F2FP.BF16.PACK_AB R28, R129, R128 ;  /* 0x00000080811c723e */ /* 0x000fe400000010ff */
[----:B------:R-:W-:Y:S02]  /*15250*/  SHF.L.U32 R0, R0, 0x1, RZ ;  /* 0x0000000100007819 */ /* 0x000fe400000006ff */
[----:B------:R-:W-:Y:S02]  /*15260*/  F2FP.BF16.PACK_AB R27, R131, R130 ;  /* 0x00000082831b723e */ /* 0x000fe400000010ff */
[C---:B------:R-:W-:Y:S01]  /*15270*/  IADD3 R2, R0.reuse, -0x10, RZ ;  /* 0xfffffff000027810 */ /* 0x040fe20007ffe0ff */
[----:B------:R1:W-:Y:S01]  /*15280*/  STS [R0+0x400], R5 ;  /* 0x0004000500007388 */ /* 0x0003e20000000800 */
[----:B------:R-:W-:Y:S02]  /*15290*/  @P1 IADD3 R2, R0, 0x10, RZ ;  /* 0x0000001000021810 */ /* 0x000fe40007ffe0ff */
[----:B------:R-:W-:Y:S01]  /*152a0*/  R2P PR, R3, 0x6 ;  /* 0x0000000603007804 */ /* 0x000fe20000000000 */
[----:B------:R-:W-:Y:S01]  /*152b0*/  STS [R0], R6 ;  /* 0x0000000600007388 */ /* 0x000fe20000000800 */
[----:B------:R-:W-:-:S02]  /*152c0*/  MOV R3, 0x20 ;  /* 0x0000002000037802 */ /* 0x000fc40000000f00 */
[----:B------:R-:W-:Y:S01]  /*152d0*/  F2FP.BF16.PACK_AB R30, R121, R120 ;  /* 0x00000078791e723e */ /* 0x000fe200000010ff */
[----:B------:R2:W-:Y:S01]  /*152e0*/  STS [R2], R4 ;  /* 0x0000000402007388 */ /* 0x0005e20000000800 */
[----:B------:R-:W-:Y:S02]  /*152f0*/  SEL R3, R3, 0xffffffe0, !P1 ;  /* 0xffffffe003037807 */ /* 0x000fe40004800000 */
[----:B------:R-:W-:Y:S01]  /*15300*/  F2FP.BF16.PACK_AB R29, R123, R29 ;  /* 0x0000001d7b1d723e */ /* 0x000fe200000010ff */
[----:B------:R3:W-:Y:S01]  /*15310*/  STS [R2+0x400], R7 ;  /* 0x0004000702007388 */ /* 0x0007e20000000800 */
[----:B------:R-:W-:Y:S02]  /*15320*/  F2FP.BF16.PACK_AB R26, R125, R124 ;  /* 0x0000007c7d1a723e */ /* 0x000fe400000010ff */
[----:B------:R-:W-:Y:S01]  /*15330*/  F2FP.BF16.PACK_AB R67, R127, R67 ;  /* 0x000000437f43723e */ /* 0x000fe200000010ff */
        /* <DEDUP_REMOVED lines=106> */
[----:B------:R-:W3:Y:S02]  /*159e0*/  LDL.LU R179, [R1+0x54] ;  /* 0x0000540001b37983 */ /* 0x000ee40000300800 */
        /* <DEDUP_REMOVED lines=32> */
.L_x_1141:
[----:B---34-:R-:W-:Y:S05]  /*15bf0*/  BSYNC B0 ;  /* 0x0000000000007941 */ /* 0x018fea0003800000 */
.L_x_1140:
        /* <DEDUP_REMOVED lines=31> */
.L_x_1143:
[----:B---3--:R-:W-:Y:S05]  /*15df0*/  BSYNC B0 ;  /* 0x0000000000007941 */ /* 0x008fea0003800000 */
.L_x_1142:
        /* <DEDUP_REMOVED lines=18> */
.L_x_1145:
[----:B------:R-:W-:Y:S05]  /*15f20*/  BSYNC B0 ;  /* 0x0000000000007941 */ /* 0x000fea0003800000 */
.L_x_1144:
        /* <DEDUP_REMOVED lines=18> */
.L_x_1147:
[----:B------:R-:W-:Y:S05]  /*16050*/  BSYNC B0 ;  /* 0x0000000000007941 */ /* 0x000fea0003800000 */
.L_x_1146:
        /* <DEDUP_REMOVED lines=18> */
.L_x_1149:
[----:B------:R-:W-:Y:S05]  /*16180*/  BSYNC B0 ;  /* 0x0000000000007941 */ /* 0x000fea0003800000 */
.L_x_1148:
        /* <DEDUP_REMOVED lines=18> */
.L_x_1151:
[----:B------:R-:W-:Y:S05]  /*162b0*/  BSYNC B0 ;  /* 0x0000000000007941 */ /* 0x000fea0003800000 */
.L_x_1150:
        /* <DEDUP_REMOVED lines=18> */
.L_x_1153:
[----:B------:R-:W-:Y:S05]  /*163e0*/  BSYNC B0 ;  /* 0x0000000000007941 */ /* 0x000fea0003800000 */
.L_x_1152:
[----:B------:R-:W2:Y:S01]  /*163f0*/  LDL.LU R0, [R1+0x50] ;  /* 0x0000500001007983 */ /* 0x000ea20000300800 */
[----:B------:R-:W-:Y:S01]  /*16400*/  BSSY B0, `(.L_x_1154) ;  /* 0x0000011000007945 */ /* 0x000fe20003800000 */
[----:B--2---:R-:W-:-:S13]  /*16410*/  ISETP.GE.AND P0, PT, R0, UR6, PT ;  /* 0x0000000600007c0c */ /* 0x004fda000bf06270 */
        /* <DEDUP_REMOVED lines=15> */
.L_x_1155:
[----:B------:R-:W-:Y:S05]  /*16510*/  BSYNC B0 ;  /* 0x0000000000007941 */ /* 0x000fea0003800000 */
.L_x_1154:
[----:B------:R-:W2:Y:S02]  /*16520*/  LDL.LU R0, [R1+0x4c] ;  /* 0x00004c0001007983 */ /* 0x000ea40000300800 */
[----:B--2---:R-:W-:-:S13]  /*16530*/  ISETP.GE.AND P0, PT, R0, UR6, PT ;  /* 0x0000000600007c0c */ /* 0x004fda000bf06270 */
        /* <DEDUP_REMOVED lines=17> */
.L_x_1156:
        /* <DEDUP_REMOVED lines=11> */
.L_x_2391:


//--------------------- .text._ZN5flash16flash_fwd_kernelI23Flash_fwd_kernel_traitsILi128ELi128ELi32ELi4ELb0ELb0EN7cutlass10bfloat16_tE19Flash_kernel_traitsILi128ELi128ELi32ELi4ES3_EELb0ELb0ELb1ELb1ELb0ELb0ELb0ELb0EEEvNS_16Flash_fwd_paramsE --------------------------
	.section	.text._ZN5flash16flash_fwd_kernelI23Flash_fwd_kernel_traitsILi128ELi128ELi32ELi4ELb0ELb0EN7cutlass10bfloat16_tE19Flash_kernel_traitsILi128ELi128ELi32ELi4ES3_EELb0ELb0ELb1ELb1ELb0ELb0ELb0ELb0EEEvNS_16Flash_fwd_paramsE,"ax",@progbits
	.sectioninfo	@"SHI_REGISTERS=255"
	.align	128
        .global         _ZN5flash16flash_fwd_kernelI23Flash_fwd_kernel_traitsILi128ELi128ELi32ELi4ELb0ELb0EN7cutlass10bfloat16_tE19Flash_kernel_traitsILi128ELi128ELi32ELi4ES3_EELb0ELb0ELb1ELb1ELb0ELb0ELb0ELb0EEEvNS_16Flash_fwd_paramsE
        .type           _ZN5flash16flash_fwd_kernelI23Flash_fwd_kernel_traitsILi128ELi128ELi32ELi4ELb0ELb0EN7cutlass10bfloat16_tE19Flash_kernel_traitsILi128ELi128ELi32ELi4ES3_EELb0ELb0ELb1ELb1ELb0ELb0ELb0ELb0EEEvNS_16Flash_fwd_paramsE,@function
        .size           _ZN5flash16flash_fwd_kernelI23Flash_fwd_kernel_traitsILi128ELi128ELi32ELi4ELb0ELb0EN7cutlass10bfloat16_tE19Flash_kernel_traitsILi128ELi128ELi32ELi4ES3_EELb0ELb0ELb1ELb1ELb0ELb0ELb0ELb0EEEvNS_16Flash_fwd_paramsE,(.L_x_2392 - _ZN5flash16flash_fwd_kernelI23Flash_fwd_kernel_traitsILi128ELi128ELi32ELi4ELb0ELb0EN7cutlass10bfloat16_tE19Flash_kernel_traitsILi128ELi128ELi32ELi4ES3_EELb0ELb0ELb1ELb1ELb0ELb0ELb0ELb0EEEvNS_16Flash_fwd_paramsE)
        .other          _ZN5flash16flash_fwd_kernelI23Flash_fwd_kernel_traitsILi128ELi128ELi32ELi4ELb0ELb0EN7cutlass10bfloat16_tE19Flash_kernel_traitsILi128ELi128ELi32ELi4ES3_EELb0ELb0ELb1ELb1ELb0ELb0ELb0ELb0EEEvNS_16Flash_fwd_paramsE,@"STO_CUDA_ENTRY STV_DEFAULT"
_ZN5flash16flash_fwd_kernelI23Flash_fwd_kernel_traitsILi128ELi128ELi32ELi4ELb0ELb0EN7cutlass10bfloat16_tE19Flash_kernel_traitsILi128ELi128ELi32ELi4ES3_EELb0ELb0ELb1ELb1ELb0ELb0ELb0ELb0EEEvNS_16Flash_fwd_paramsE:
.text._ZN5flash16flash_fwd_kernelI23Flash_fwd_kernel_traitsILi128ELi128ELi32ELi4ELb0ELb0EN7cutlass10bfloat16_tE19Flash_kernel_traitsILi128ELi128ELi32ELi4ES3_EELb0ELb0ELb1ELb1ELb0ELb0ELb0ELb0EEEvNS_16Flash_fwd_paramsE:
        /* <DEDUP_REMOVED lines=56> */
.L_x_1157:
[----:B------:R-:W-:Y:S02]  /*0380*/  ULDC UR6, c[0x0][0x218] ;  /* 0x0000860000067ab9 */ /* 0x000fe40000000800 */
.L_x_1158:
        /* <DEDUP_REMOVED lines=47> */
[----:B------:R-:W-:Y:S01]  /*0680*/  ULDC.U8 UR13, c[0x0][0x329] ;  /* 0x0000ca40000d7ab9 */ /* 0x000fe20000000000 */
[----:B------:R-:W1:Y:S01]  /*0690*/  S2R R12, SR_CTAID.Z ;  /* 0x00000000000c7919 */ /* 0x000e620000002700 */
[----:B------:R-:W-:Y:S01]  /*06a0*/  ULDC.64 UR4, c[0x0][0x1e0] ;  /* 0x0000780000047ab9 */ /* 0x000fe20000000a00 */
[----:B------:R-:W-:Y:S01]  /*06b0*/  LEA.HI R8, R8, R20, RZ, 0x3 ;  /* 0x0000001408087211 */ /* 0x000fe200078f18ff */
[----:B------:R-:W-:Y:S01]  /*06c0*/  UISETP.NE.AND UP1, UPT, UR13, URZ, UPT ;  /* 0x0000003f0d00728c */ /* 0x000fe2000bf25270 */
[----:B------:R-:W2:Y:S01]  /*06d0*/  S2R R6, SR_CTAID.X ;  /* 0x0000000000067919 */ /* 0x000ea20000002500 */
[----:B------:R-:W-:Y:S01]  /*06e0*/  ULDC.64 UR6, c[0x0][0x1e8] ;  /* 0x00007a0000067ab9 */ /* 0x000fe20000000a00 */
[----:B------:R-:W-:Y:S01]  /*06f0*/  LOP3.LUT R0, R8, 0xfffffff8, RZ, 0xc0, !PT ;  /* 0xfffffff808007812 */ /* 0x000fe200078ec0ff */
[----:B------:R-:W-:Y:S01]  /*0700*/  USHF.R.S32.HI UR16, URZ, 0x1f, UR12 ;  /* 0x0000001f3f107899 */ /* 0x000fe2000801140c */
        /* <DEDUP_REMOVED lines=10> */
[----:B------:R-:W-:Y:S02]  /*07b0*/  UISETP.NE.AND UP2, UPT, UR4, URZ, UPT ;  /* 0x0000003f0400728c */ /* 0x000fe4000bf45270 */
[----:B------:R-:W-:Y:S01]  /*07c0*/  @UP0 UIMAD UR7, UR15, UR7, UR9 ;  /* 0x000000070f0702a4 */ /* 0x000fe2000f8e0209 */
[----:B------:R-:W-:Y:S01]  /*07d0*/  IADD3 R23, R14, 0x40, RZ ;  /* 0x000000400e177810 */ /* 0x000fe20007ffe0ff */
[----:B------:R-:W-:Y:S02]  /*07e0*/  UISETP.NE.OR UP3, UPT, UR13, URZ, !UP2 ;  /* 0x0000003f0d00728c */ /* 0x000fe4000d765670 */
[----:B------:R-:W-:Y:S02]  /*07f0*/  ULDC UR10, c[0x0][0x214] ;  /* 0x00008500000a7ab9 */ /* 0x000fe40000000800 */
[----:B------:R-:W-:Y:S01]  /*0800*/  @UP0 UMOV UR13, UR8 ;  /* 0x00000008000d0c82 */ /* 0x000fe20008000000 */
[----:B--2---:R-:W-:Y:S01]  /*0810*/  IMAD.WIDE R6, R6, 0x80, R8 ;  /* 0x0000008006067825 */ /* 0x004fe200078e0208 */
[----:B------:R-:W-:-:S02]  /*0820*/  @UP1 ULDC UR8, c[0x0][0x210] ;  /* 0x0000840000081ab9 */ /* 0x000fc40000000800 */
[----:B------:R-:W-:Y:S02]  /*0830*/  ULDC UR9, c[0x0][0x234] ;  /* 0x00008d0000097ab9 */ /* 0x000fe40000000800 */
[----:B------:R-:W-:Y:S02]  /*0840*/  @!UP0 UIMAD UR14, UR11, UR5, UR14 ;  /* 0x000000050b0e82a4 */ /* 0x000fe4000f8e020e */
[----:B------:R-:W-:Y:S02]  /*0850*/  @UP1 UIMAD UR8, UR8, UR10, URZ ;  /* 0x0000000a080812a4 */ /* 0x000fe4000f8e023f */
[----:B------:R-:W-:Y:S02]  /*0860*/  ULDC.64 UR4, c[0x0][0x1f0] ;  /* 0x00007c0000047ab9 */ /* 0x000fe40000000a00 */
[----:B------:R-:W-:Y:S02]  /*0870*/  @!UP1 USEL UR8, UR10, UR9, !UP2 ;  /* 0x000000090a089287 */ /* 0x000fe4000d000000 */
[----:B------:R-:W-:-:S02]  /*0880*/  ULDC UR6, c[0x0][0x1c0] ;  /* 0x0000700000067ab9 */ /* 0x000fc40000000800 */
[----:B------:R-:W-:Y:S02]  /*0890*/  UIMAD UR4, UR16, UR4, URZ ;  /* 0x00000004100472a4 */ /* 0x000fe4000f8e023f */
[----:B------:R-:W-:Y:S02]  /*08a0*/  @!UP0 UMOV UR13, UR24 ;  /* 0x00000018000d8c82 */ /* 0x000fe40008000000 */
[----:B------:R-:W-:Y:S01]  /*08b0*/  @UP1 UMOV UR16, 0x1 ;  /* 0x0000000100101882 */ /* 0x000fe20000000000 */
[----:B------:R-:W-:Y:S01]  /*08c0*/  IADD3 R2, P0, R14, UR13, RZ ;  /* 0x0000000d0e027c10 */ /* 0x000fe2000ff1e0ff */
[----:B------:R-:W-:Y:S02]  /*08d0*/  @!UP1 UIMAD UR16, UR8, UR6, URZ ;  /* 0x00000006081092a4 */ /* 0x000fe4000f8e023f */
[----:B------:R-:W-:Y:S02]  /*08e0*/  @!UP0 UIADD3 UR7, UR25, UR14, URZ ;  /* 0x0000000e19078290 */ /* 0x000fe4000fffe03f */
        /* <DEDUP_REMOVED lines=34> */
.L_x_1161:
[----:B------:R-:W-:Y:S05]  /*0b10*/  BSYNC B0 ;  /* 0x0000000000007941 */ /* 0x000fea0003800000 */
.L_x_1160:
        /* <DEDUP_REMOVED lines=18> */
.L_x_1163:
[----:B------:R-:W-:Y:S05]  /*0c40*/  BSYNC B0 ;  /* 0x0000000000007941 */ /* 0x000fea0003800000 */
.L_x_1162:
        /* <DEDUP_REMOVED lines=18> */
.L_x_1165:
[----:B------:R-:W-:Y:S05]  /*0d70*/  BSYNC B0 ;  /* 0x0000000000007941 */ /* 0x000fea0003800000 */
.L_x_1164:
        /* <DEDUP_REMOVED lines=18> */
.L_x_1167:
[----:B------:R-:W-:Y:S05]  /*0ea0*/  BSYNC B0 ;  /* 0x0000000000007941 */ /* 0x000fea0003800000 */
.L_x_1166:
        /* <DEDUP_REMOVED lines=18> */
.L_x_1169:
[----:B------:R-:W-:Y:S05]  /*0fd0*/  BSYNC B0 ;  /* 0x0000000000007941 */ /* 0x000fea0003800000 */
.L_x_1168:
        /* <DEDUP_REMOVED lines=18> */
.L_x_1171:
[----:B------:R-:W-:Y:S05]  /*1100*/  BSYNC B0 ;  /* 0x0000000000007941 */ /* 0x000fea0003800000 */
.L_x_1170:
        /* <DEDUP_REMOVED lines=18> */
.L_x_1173:
[----:B------:R-:W-:Y:S05]  /*1230*/  BSYNC B0 ;  /* 0x0000000000007941 */ /* 0x000fea0003800000 */
.L_x_1172:
        /* <DEDUP_REMOVED lines=18> */
.L_x_1175:
[----:B------:R-:W-:Y:S05]  /*1360*/  BSYNC B0 ;  /* 0x0000000000007941 */ /* 0x000fea0003800000 */
.L_x_1174:
        /* <DEDUP_REMOVED lines=67> */
.L_x_1159:
[----:B-1----:R-:W-:Y:S02]  /*17a0*/  UISETP.NE.AND UP0, UPT, UR15, -0x1, UPT ;  /* 0xffffffff0f00788c */ /* 0x002fe4000bf05270 */
[----:B------:R-:W-:Y:S02]  /*17b0*/  UISETP.NE.AND UP1, UPT, UR14, -0x1, UPT ;  /* 0xffffffff0e00788c */ /* 0x000fe4000bf25270 */
[----:B------:R-:W-:Y:S02]  /*17c0*/  ULDC.64 UR4, c[0x0][0x190] ;  /* 0x0000640000047ab9 */ /* 0x000fe40000000a00 */
[----:B------:R-:W-:Y:S02]  /*17d0*/  ULDC.64 UR16, c[0x0][0x178] ;  /* 0x00005e0000107ab9 */ /* 0x000fe40000000a00 */
[----:B------:R-:W-:-:S03]  /*17e0*/  PLOP3.LUT P0, PT, PT, PT, UP1, 0x80, 0x0 ;  /* 0x000000000000781c */ /* 0x000fc60003f0f018 */
[----:B------:R-:W-:Y:S02]  /*17f0*/  @!UP0 USHF.R.S32.HI UR10, URZ, 0x1f, UR11 ;  /* 0x0000001f3f0a8899 */ /* 0x000fe4000801140b */
[----:B------:R-:W-:Y:S02]  /*1800*/  @UP0 UIMAD.WIDE.U32 UR24, UR15, UR4, URZ ;  /* 0x000000040f1802a5 */ /* 0x000fe4000f8e003f */
[----:B------:R-:W-:Y:S02]  /*1810*/  @!UP0 UIMAD UR10, UR10, UR16, URZ ;  /* 0x000000100a0a82a4 */ /* 0x000fe4000f8e023f */
[----:B------:R-:W-:Y:S02]  /*1820*/  @UP1 UIADD3 UR23, UR9, UR14, URZ ;  /* 0x0000000e09171290 */ /* 0x000fe4000fffe03f */
[----:B------:R-:W-:Y:S02]  /*1830*/  @UP0 UIMAD UR6, UR15, UR5, UR25 ;  /* 0x000000050f0602a4 */ /* 0x000fe4000f8e0219 */
[----:B------:R-:W-:-:S02]  /*1840*/  @!UP0 UIMAD UR10, UR11, UR17, UR10 ;  /* 0x000000110b0a82a4 */ /* 0x000fc4000f8e020a */
[----:B------:R-:W-:Y:S02]  /*1850*/  ULDC.64 UR4, c[0x0][0x198] ;  /* 0x0000660000047ab9 */ /* 0x000fe40000000a00 */
[----:B------:R-:W-:Y:S02]  /*1860*/  @!UP0 UIMAD.WIDE.U32 UR28, UR11, UR16, URZ ;  /* 0x000000100b1c82a5 */ /* 0x000fe4000f8e003f */
[----:B------:R-:W-:Y:S02]  /*1870*/  @UP1 UIMAD.WIDE.U32 UR26, UR23, UR4, URZ ;  /* 0x00000004171a12a5 */ /* 0x000fe4000f8e003f */
[----:B------:R-:W-:Y:S02]  /*1880*/  @!UP0 UIADD3 UR6, UR29, UR10, URZ ;  /* 0x0000000a1d068290 */ /* 0x000fe4000fffe03f */
[----:B------:R-:W-:Y:S02]  /*1890*/  @UP1 UIMAD UR16, UR23, UR5, UR27 ;  /* 0x00000005171012a4 */ /* 0x000fe4000f8e021b */
[----:B------:R-:W-:-:S02]  /*18a0*/  @UP0 UMOV UR10, UR24 ;  /* 0x00000018000a0c82 */ /* 0x000fc40008000000 */
[----:B------:R-:W-:Y:S02]  /*18b0*/  USHF.R.S32.HI UR27, URZ, 0x1f, UR12 ;  /* 0x0000001f3f1b7899 */ /* 0x000fe4000801140c */
        /* <DEDUP_REMOVED lines=15> */
.L_x_1176:
        /* <DEDUP_REMOVED lines=45> */
.L_x_1177:
[----:B------:R-:W-:Y:S01]  /*1c80*/  SHF.R.S32.HI R15, RZ, 0x1f, R20 ;  /* 0x0000001fff0f7819 */ /* 0x000fe20000011414 */
[----:B------:R-:W1:Y:S01]  /*1c90*/  S2R R6, SR_CTAID.X ;  /* 0x0000000000067919 */ /* 0x000e620000002500 */
[----:B------:R-:W-:Y:S01]  /*1ca0*/  ULDC.64 UR4, c[0x0][0x1a8] ;  /* 0x00006a0000047ab9 */ /* 0x000fe20000000a00 */
[----:B------:R-:W-:Y:S01]  /*1cb0*/  BSSY B0, `(.L_x_1178) ;  /* 0x000005d000007945 */ /* 0x000fe20003800000 */
[CC--:B------:R-:W-:Y:S01]  /*1cc0*/  LEA.HI R0, R15.reuse, R20.reuse, RZ, 0x3 ;  /* 0x000000140f007211 */ /* 0x0c0fe200078f18ff */
[----:B------:R-:W2:Y:S01]  /*1cd0*/  S2R R12, SR_CTAID.Z ;  /* 0x00000000000c7919 */ /* 0x000ea20000002700 */
[CC--:B------:R-:W-:Y:S01]  /*1ce0*/  LEA.HI R16, R15.reuse, R20.reuse, RZ, 0x4 ;  /* 0x000000140f107211 */ /* 0x0c0fe200078f20ff */
[----:B------:R-:W-:Y:S01]  /*1cf0*/  UIMAD UR4, UR27, UR4, URZ ;  /* 0x000000041b0472a4 */ /* 0x000fe2000f8e023f */
[----:B------:R-:W-:Y:S02]  /*1d00*/  SHF.R.S32.HI R10, RZ, 0x3, R0 ;  /* 0x00000003ff0a7819 */ /* 0x000fe40000011400 */
        /* <DEDUP_REMOVED lines=87> */
.L_x_1179:
[----:B------:R-:W-:Y:S05]  /*2280*/  BSYNC B0 ;  /* 0x0000000000007941 */ /* 0x000fea0003800000 */
.L_x_1178:
        /* <DEDUP_REMOVED lines=29> */
.L_x_1181:
[----:B------:R-:W-:Y:S05]  /*2460*/  BSYNC B0 ;  /* 0x0000000000007941 */ /* 0x000fea0003800000 */
.L_x_1180:
        /* <DEDUP_REMOVED lines=29> */
.L_x_1183:
[----:B------:R-:W-:Y:S05]  /*2640*/  BSYNC B0 ;  /* 0x0000000000007941 */ /* 0x000fea0003800000 */
.L_x_1182:
        /* <DEDUP_REMOVED lines=29> */
.L_x_1185:
[----:B------:R-:W-:Y:S05]  /*2820*/  BSYNC B0 ;  /* 0x0000000000007941 */ /* 0x000fea0003800000 */
.L_x_1184:
        /* <DEDUP_REMOVED lines=29> */
.L_x_1187:
[----:B------:R-:W-:Y:S05]  /*2a00*/  BSYNC B0 ;  /* 0x0000000000007941 */ /* 0x000fea0003800000 */
.L_x_1186:
        /* <DEDUP_REMOVED lines=29> */
.L_x_1189:
[----:B------:R-:W-:Y:S05]  /*2be0*/  BSYNC B0 ;  /* 0x0000000000007941 */ /* 0x000fea0003800000 */
.L_x_1188:
        /* <DEDUP_REMOVED lines=30> */
.L_x_1191:
[----:B------:R-:W-:Y:S05]  /*2dd0*/  BSYNC B0 ;  /* 0x0000000000007941 */ /* 0x000fea0003800000 */
.L_x_1190:
        /* <DEDUP_REMOVED lines=34> */
.L_x_1193:
[----:B------:R-:W-:Y:S05]  /*3000*/  BSYNC B0 ;  /* 0x0000000000007941 */ /* 0x000fea0003800000 */
.L_x_1192:
        /* <DEDUP_REMOVED lines=32> */
.L_x_1195:
[----:B------:R-:W-:Y:S05]  /*3210*/  BSYNC B0 ;  /* 0x0000000000007941 */ /* 0x000fea0003800000 */
.L_x_1194:
        /* <DEDUP_REMOVED lines=25> */
.L_x_1197:
[----:B------:R-:W-:Y:S05]  /*33b0*/  BSYNC B0 ;  /* 0x0000000000007941 */ /* 0x000fea0003800000 */
.L_x_1196:
[----:B------:R-:W-:Y:S01]  /*33c0*/  ULDC.64 UR4, c[0x0][0x318] ;  /* 0x0000c60000047ab9 */ /* 0x000fe20000000a00 */
[----:B------:R-:W0:Y:S01]  /*33d0*/  LDGDEPBAR ;  /* 0x00000000000079af */ /* 0x000e220000000000 */
[----:B------:R-:W-:Y:S01]  /*33e0*/  UISETP.NE.U32.AND UP1, UPT, URZ, UR4, UPT ;  /* 0x000000043f00728c */ /* 0x000fe2000bf25070 */
[----:B--2---:R-:W-:Y:S02]  /*33f0*/  IMAD.MOV.U32 R6, RZ, RZ, R24 ;  /* 0x000000ffff067224 */ /* 0x004fe400078e0018 */
        /* <DEDUP_REMOVED lines=16> */
[----:B---3--:R-:W-:Y:S01]  /*3500*/  IMAD.U32 R2, RZ, RZ, UR26 ;  /* 0x0000001aff027e24 */ /* 0x008fe2000f8e00ff */
[----:B------:R-:W-:Y:S01]  /*3510*/  ISETP.GE.AND P1, PT, R10, UR14, PT ;  /* 0x0000000e0a007c0c */ /* 0x000fe2000bf26270 */
[----:B------:R-:W-:-:S03]  /*3520*/  ULDC.64 UR4, c[0x0][0x1a0] ;  /* 0x0000680000047ab9 */ /* 0x000fc60000000a00 */
[----:B------:R-:W-:-:S05]  /*3530*/  MOV R3, UR27 ;  /* 0x0000001b00037c02 */ /* 0x000fca0008000f00 */
[----:B------:R2:W3:Y:S01]  /*3540*/  @P0 LDG.E R2, [R2.64] ;  /* 0x0000001202020981 */ /* 0x0004e2000c1e1900 */
[----:B------:R-:W-:Y:S01]  /*3550*/  SHF.R.S32.HI R5, RZ, 0x1f, R15 ;  /* 0x0000001fff057819 */ /* 0x000fe2000001140f */
[----:B------:R-:W-:Y:S01]  /*3560*/  USHF.L.U64.HI UR11, UR4, UR25, UR5 ;  /* 0x00000019040b7299 */ /* 0x000fe20008010205 */
[----:B------:R-:W-:Y:S01]  /*3570*/  MOV R6, R22 ;  /* 0x0000001600067202 */ /* 0x000fe20000000f00 */
[----:B------:R-:W-:Y:S01]  /*3580*/  BAR.SYNC.DEFER_BLOCKING 0x0 ;  /* 0x0000000000007b1d */ /* 0x000fe20000010000 */
[----:B------:R-:W-:Y:S01]  /*3590*/  LEA.HI R5, R5, R15, RZ, 0x2 ;  /* 0x0000000f05057211 */ /* 0x000fe200078f10ff */
[----:B------:R-:W-:Y:S01]  /*35a0*/  USHF.L.U32 UR12, UR4, 0x5, URZ ;  /* 0x00000005040c7899 */ /* 0x000fe2000800063f */
[----:B------:R-:W-:Y:S01]  /*35b0*/  IMAD.SHL.U32 R20, R20, 0x2, RZ ;  /* 0x0000000214147824 */ /* 0x000fe200078e00ff */
[----:B------:R-:W-:Y:S01]  /*35c0*/  UIMAD UR5, UR11, UR17, URZ ;  /* 0x000000110b0572a4 */ /* 0x000fe2000f8e023f */
[----:B------:R-:W-:Y:S01]  /*35d0*/  SHF.R.S32.HI R101, RZ, 0x2, R5 ;  /* 0x00000002ff657819 */ /* 0x000fe20000011405 */
[----:B------:R1:W-:Y:S01]  /*35e0*/  STL.64 [R1+0x40], R6 ;  /* 0x0000400601007387 */ /* 0x0003e20000100a00 */
[----:B------:R-:W-:Y:S01]  /*35f0*/  BSSY B0, `(.L_x_1198) ;  /* 0x0000020000007945 */ /* 0x000fe20003800000 */
[----:B------:R-:W-:Y:S01]  /*3600*/  UIMAD UR5, UR16, UR12, UR5 ;  /* 0x0000000c100572a4 */ /* 0x000fe2000f8e0205 */
[----:B------:R-:W-:Y:S01]  /*3610*/  LOP3.LUT R100, R20, 0x6, RZ, 0xc0, !PT ;  /* 0x0000000614647812 */ /* 0x000fe200078ec0ff */
[----:B------:R1:W-:Y:S01]  /*3620*/  STL [R1+0x58], R101 ;  /* 0x0000586501007387 */ /* 0x0003e20000100800 */
[----:B------:R-:W-:Y:S01]  /*3630*/  UMOV UR16, URZ ;  /* 0x0000003f00107c82 */ /* 0x000fe20008000000 */
[----:B--2---:R-:W3:Y:S02]  /*3640*/  @P0 MUFU.RCP R3, c[0x0][0x238] ;  /* 0x00008e0000030b08 */ /* 0x004ee40000001000 */
[----:B------:R1:W-:Y:S04]  /*3650*/  @P1 STS.128 [R223+0xa000], RZ ;  /* 0x00a000ffdf001388 */ /* 0x0003e80000000c00 */
[----:B------:R1:W-:Y:S01]  /*3660*/  @P1 STS.128 [R223+0xb000], RZ ;  /* 0x00b000ffdf001388 */ /* 0x0003e20000000c00 */
[----:B---3--:R-:W-:-:S04]  /*3670*/  @P0 FMUL.FTZ R2, R2, R3 ;  /* 0x0000000302020220 */ /* 0x008fc80000410000 */
[----:B------:R2:W3:Y:S02]  /*3680*/  @P0 R2UR UR26, R2 ;  /* 0x00000000021a03c2 */ /* 0x0004e400000e0000 */
[----:B--2---:R-:W-:Y:S01]  /*3690*/  IMAD.U32 R2, RZ, RZ, UR17 ;  /* 0x00000011ff027e24 */ /* 0x004fe2000f8e00ff */
[----:B---3--:R-:W-:-:S03]  /*36a0*/  @UP1 UMOV UR16, UR26 ;  /* 0x0000001a00101c82 */ /* 0x008fc60008000000 */
[----:B------:R-:W-:-:S05]  /*36b0*/  IMAD.WIDE.U32 R2, R2, UR12, R6 ;  /* 0x0000000c02027c25 */ /* 0x000fca000f8e0006 */
[----:B------:R-:W-:Y:S01]  /*36c0*/  IADD3 R8, R3, UR5, RZ ;  /* 0x0000000503087c10 */ /* 0x000fe2000fffe0ff */
        /* <DEDUP_REMOVED lines=18> */
.L_x_1199:
[----:B-1----:R-:W-:Y:S05]  /*37f0*/  BSYNC B0 ;  /* 0x0000000000007941 */ /* 0x002fea0003800000 */
.L_x_1198:
        /* <DEDUP_REMOVED lines=27> */
.L_x_1201:
[----:B------:R-:W-:Y:S05]  /*39b0*/  BSYNC B0 ;  /* 0x0000000000007941 */ /* 0x000fea0003800000 */
.L_x_1200:
[----:B------:R-:W-:Y:S01]  /*39c0*/  SHF.R.S32.HI R7, RZ, 0x4, R16 ;  /* 0x00000004ff077819 */ /* 0x000fe20000011410 */
[C---:B------:R-:W-:Y:S01]  /*39d0*/  IMAD.SHL.U32 R6, R17.reuse, 0x40, RZ ;  /* 0x0000004011067824 */ /* 0x040fe200078e00ff */
[----:B------:R-:W-:Y:S01]  /*39e0*/  R2P PR, R17, 0x6 ;  /* 0x0000000611007804 */ /* 0x000fe20000000000 */
[----:B--2---:R-:W-:Y:S01]  /*39f0*/  IMAD.SHL.U32 R3, R18, 0x40, RZ ;  /* 0x0000004012037824 */ /* 0x004fe200078e00ff */
        /* <DEDUP_REMOVED lines=29> */
[----:B------:R-:W2:Y:S01]  /*3bd0*/  LDSM.16.M88.4 R8, [R210+0x2000] ;  /* 0x00200000d208783b */ /* 0x000ea20000000200 */
[----:B------:R-:W-:Y:S01]  /*3be0*/  @P1 IADD3 R219, R2, -0x20, RZ ;  /* 0xffffffe002db1810 */ /* 0x000fe20007ffe0ff */
[----:B------:R-:W-:-:S02]  /*3bf0*/  IMAD.MOV.U32 R2, RZ, RZ, 0x40 ;  /* 0x00000040ff027424 */ /* 0x000fc400078e00ff */
[----:B------:R-:W3:Y:S01]  /*3c00*/  LDSM.16.M88.4 R24, [R208+0x8800] ;  /* 0x00880000d018783b */ /* 0x000ee20000000200 */
[C---:B------:R-:W-:Y:S01]  /*3c10*/  IMAD R218, R0.reuse, 0x2, R210 ;  /* 0x0000000200da7824 */ /* 0x040fe200078e02d2 */
[----:B------:R-:W-:Y:S01]  /*3c20*/  IADD3 R222, R219, 0x800, RZ ;  /* 0x00000800dbde7810 */ /* 0x000fe20007ffe0ff */
[----:B------:R-:W-:Y:S01]  /*3c30*/  IMAD R216, R0, 0x2, R212 ;  /* 0x0000000200d87824 */ /* 0x000fe200078e02d4 */
[----:B------:R-:W5:Y:S01]  /*3c40*/  LDSM.16.M88.4 R12, [R210] ;  /* 0x00000000d20c783b */ /* 0x000f620000000200 */
[----:B------:R-:W-:Y:S01]  /*3c50*/  SEL R2, R2, 0xffffffc0, !P2 ;  /* 0xffffffc002027807 */ /* 0x000fe20005000000 */
[----:B------:R-:W-:Y:S01]  /*3c60*/  IMAD.IADD R3, R101, 0x1, R3 ;  /* 0x0000000165037824 */ /* 0x000fe200078e0203 */
[C---:B------:R-:W-:Y:S01]  /*3c70*/  IADD3 R221, R219.reuse, 0x1000, RZ ;  /* 0x00001000dbdd7810 */ /* 0x040fe20007ffe0ff */
[----:B------:R-:W-:Y:S01]  /*3c80*/  LDSM.16.M88.4 R40, [R219] ;  /* 0x00000000db28783b */ /* 0x000fe20000000200 */
[----:B------:R-:W-:Y:S01]  /*3c90*/  IADD3 R220, R219, 0x1800, RZ ;  /* 0x00001800dbdc7810 */ /* 0x000fe20007ffe0ff */
[----:B------:R-:W-:Y:S01]  /*3ca0*/  IMAD.IADD R217, R208, 0x1, R2 ;  /* 0x00000001d0d97824 */ /* 0x000fe200078e0202 */
[----:B------:R-:W-:Y:S01]  /*3cb0*/  IADD3 R226, R3, UR4, RZ ;  /* 0x0000000403e27c10 */ /* 0x000fe2000fffe0ff */
[----:B------:R-:W1:Y:S01]  /*3cc0*/  LDSM.16.M88.4 R16, [R212+0x2000] ;  /* 0x00200000d410783b */ /* 0x000e620000000200 */
[----:B------:R-:W-:-:S02]  /*3cd0*/  IMAD.IADD R215, R2, 0x1, R219 ;  /* 0x0000000102d77824 */ /* 0x000fc400078e02db */
[----:B------:R-:W-:Y:S01]  /*3ce0*/  IMAD.U32 R2, RZ, RZ, UR17 ;  /* 0x00000011ff027e24 */ /* 0x000fe2000f8e00ff */
[----:B------:R-:W4:Y:S03]  /*3cf0*/  LDSM.16.M88.4 R36, [R219+0x800] ;  /* 0x00080000db24783b */ /* 0x000f260000000200 */
[----:B------:R-:W-:Y:S01]  /*3d00*/  IMAD R2, R2, 0x20, R100 ;  /* 0x0000002002027824 */ /* 0x000fe200078e0264 */
[----:B------:R-:W1:Y:S03]  /*3d10*/  LDSM.16.M88.4 R20, [R212] ;  /* 0x00000000d414783b */ /* 0x000e660000000200 */
[----:B------:R-:W-:Y:S01]  /*3d20*/  IMAD.IADD R5, R226, 0x1, -R2 ;  /* 0x00000001e2057824 */ /* 0x000fe200078e0a02 */
[----:B------:R-:W-:Y:S04]  /*3d30*/  LDSM.16.M88.4 R56, [R217+0x8000] ;  /* 0x00800000d938783b */ /* 0x000fe80000000200 */
[----:B------:R-:W1:Y:S01]  /*3d40*/  LDSM.16.M88.4 R32, [R218+0x2000] ;  /* 0x00200000da20783b */ /* 0x000e620000000200 */
[----:B------:R-:W-:-:S03]  /*3d50*/  IABS R5, R5 ;  /* 0x0000000500057213 */ /* 0x000fc60000000000 */
[----:B------:R-:W1:Y:S02]  /*3d60*/  LDSM.16.M88.4 R60, [R217+0x8800] ;  /* 0x00880000d93c783b */ /* 0x000e640000000200 */
[----:B------:R-:W-:Y:S01]  /*3d70*/  IMAD.MOV.U32 R6, RZ, RZ, R5 ;  /* 0x000000ffff067224 */ /* 0x000fe200078e0005 */
[C---:B--2---:R-:W-:Y:S01]  /*3d80*/  HMMA.16816.F32.BF16 R44, R8.reuse, R28, RZ ;  /* 0x0000001c082c723c */ /* 0x044fe200000418ff */
[----:B------:R-:W-:Y:S04]  /*3d90*/  LDSM.16.M88.4 R88, [R215] ;  /* 0x00000000d758783b */ /* 0x000fe80000000200 */
[----:B------:R-:W-:Y:S03]  /*3da0*/  LDSM.16.M88.4 R84, [R215+0x800] ;  /* 0x00080000d754783b */ /* 0x000fe60000000200 */
[C---:B---3--:R-:W-:Y:S01]  /*3db0*/  HMMA.16816.F32.BF16 R48, R8.reuse, R24, RZ ;  /* 0x000000180830723c */ /* 0x048fe200000418ff */
[----:B------:R-:W-:Y:S07]  /*3dc0*/  LDSM.16.M88.4 R80, [R208+0x9000] ;  /* 0x00900000d050783b */ /* 0x000fee0000000200 */
[C---:B------:R-:W-:Y:S08]  /*3dd0*/  HMMA.16816.F32.BF16 R52, R8.reuse, R30, RZ ;  /* 0x0000001e0834723c */ /* 0x040ff000000418ff */
[----:B------:R-:W-:Y:S08]  /*3de0*/  HMMA.16816.F32.BF16 R72, R8, R26, RZ ;  /* 0x0000001a0848723c */ /* 0x000ff000000418ff */
[C---:B-----5:R-:W-:Y:S08]  /*3df0*/  HMMA.16816.F32.BF16 R68, R12.reuse, R28, RZ ;  /* 0x0000001c0c44723c */ /* 0x060ff000000418ff */
[C---:B------:R-:W-:Y:S01]  /*3e00*/  HMMA.16816.F32.BF16 R76, R12.reuse, R30, RZ ;  /* 0x0000001e0c4c723c */ /* 0x040fe200000418ff */
[----:B------:R-:W-:Y:S07]  /*3e10*/  LDSM.16.M88.4 R28, [R216+0x2000] ;  /* 0x00200000d81c783b */ /* 0x000fee0000000200 */
[----:B------:R-:W-:Y:S08]  /*3e20*/  HMMA.16816.F32.BF16 R64, R12, R24, RZ ;  /* 0x000000180c40723c */ /* 0x000ff000000418ff */
[----:B-1----:R-:W-:Y:S08]  /*3e30*/  HMMA.16816.F32.BF16 R8, R16, R40, R44 ;  /* 0x000000281008723c */ /* 0x002ff0000004182c */
[----:B------:R-:W-:Y:S01]  /*3e40*/  HMMA.16816.F32.BF16 R24, R12, R26, RZ ;  /* 0x0000001a0c18723c */ /* 0x000fe200000418ff */
[----:B------:R-:W1:Y:S07]  /*3e50*/  LDSM.16.M88.4 R12, [R218] ;  /* 0x00000000da0c783b */ /* 0x000e6e0000000200 */
[C---:B----4-:R-:W-:Y:S08]  /*3e60*/  HMMA.16816.F32.BF16 R44, R16.reuse, R36, R48 ;  /* 0x00000024102c723c */ /* 0x050ff00000041830 */
[C---:B------:R-:W-:Y:S08]  /*3e70*/  HMMA.16816.F32.BF16 R48, R16.reuse, R42, R52 ;  /* 0x0000002a1030723c */ /* 0x040ff00000041834 */
[----:B------:R-:W-:Y:S08]  /*3e80*/  HMMA.16816.F32.BF16 R72, R16, R38, R72 ;  /* 0x000000261048723c */ /* 0x000ff00000041848 */
[C---:B------:R-:W-:Y:S08]  /*3e90*/  HMMA.16816.F32.BF16 R52, R20.reuse, R40, R68 ;  /* 0x000000281434723c */ /* 0x040ff00000041844 */
[C---:B------:R-:W-:Y:S01]  /*3ea0*/  HMMA.16816.F32.BF16 R40, R20.reuse, R42, R76 ;  /* 0x0000002a1428723c */ /* 0x040fe2000004184c */
[----:B------:R-:W-:Y:S07]  /*3eb0*/  LDSM.16.M88.4 R76, [R208+0x9800] ;  /* 0x00980000d04c783b */ /* 0x000fee0000000200 */
[C---:B------:R-:W-:Y:S08]  /*3ec0*/  HMMA.16816.F32.BF16 R92, R20.reuse, R36, R64 ;  /* 0x00000024145c723c */ /* 0x040ff00000041840 */
[----:B------:R-:W-:Y:S01]  /*3ed0*/  HMMA.16816.F32.BF16 R20, R20, R38, R24 ;  /* 0x000000261414723c */ /* 0x000fe20000041818 */
[----:B------:R-:W-:Y:S07]  /*3ee0*/  LDSM.16.M88.4 R24, [R210+0x6000] ;  /* 0x00600000d218783b */ /* 0x000fee0000000200 */
[C---:B------:R-:W-:Y:S01]  /*3ef0*/  HMMA.16816.F32.BF16 R16, R32.reuse, R56, R8 ;  /* 0x000000382010723c */ /* 0x040fe20000041808 */
[----:B------:R-:W2:Y:S07]  /*3f00*/  LDSM.16.M88.4 R8, [R216] ;  /* 0x00000000d808783b */ /* 0x000eae0000000200 */
[C---:B------:R-:W-:Y:S01]  /*3f10*/  HMMA.16816.F32.BF16 R36, R32.reuse, R58, R48 ;  /* 0x0000003a2024723c */ /* 0x040fe20000041830 */
[----:B------:R-:W-:Y:S07]  /*3f20*/  LDSM.16.M88.4 R48, [R219+0x1000] ;  /* 0x00100000db30783b */ /* 0x000fee0000000200 */
[C---:B------:R-:W-:Y:S08]  /*3f30*/  HMMA.16816.F32.BF16 R44, R32.reuse, R60, R44 ;  /* 0x0000003c202c723c */ /* 0x040ff0000004182c */
[----:B------:R-:W-:Y:S08]  /*3f40*/  HMMA.16816.F32.BF16 R68, R32, R62, R72 ;  /* 0x0000003e2044723c */ /* 0x000ff00000041848 */
[C---:B-1----:R-:W-:Y:S01]  /*3f50*/  HMMA.16816.F32.BF16 R72, R12.reuse, R56, R52 ;  /* 0x000000380c48723c */ /* 0x042fe20000041834 */
[----:B------:R-:W-:Y:S07]  /*3f60*/  LDSM.16.M88.4 R52, [R219+0x1800] ;  /* 0x00180000db34783b */ /* 0x000fee0000000200 */
[C---:B------:R-:W-:Y:S08]  /*3f70*/  HMMA.16816.F32.BF16 R64, R12.reuse, R58, R40 ;  /* 0x0000003a0c40723c */ /* 0x040ff00000041828 */
[C---:B------:R-:W-:Y:S08]  /*3f80*/  HMMA.16816.F32.BF16 R56, R12.reuse, R60, R92 ;  /* 0x0000003c0c38723c */ /* 0x040ff0000004185c */
[----:B------:R-:W-:Y:S01]  /*3f90*/  HMMA.16816.F32.BF16 R40, R12, R62, R20 ;  /* 0x0000003e0c28723c */ /* 0x000fe20000041814 */
[----:B------:R-:W-:Y:S07]  /*3fa0*/  LDSM.16.M88.4 R20, [R212+0x6000] ;  /* 0x00600000d414783b */ /* 0x000fee0000000200 */
[C---:B------:R-:W-:Y:S01]  /*3fb0*/  HMMA.16816.F32.BF16 R32, R28.reuse, R88, R16 ;  /* 0x000000581c20723c */ /* 0x040fe20000041810 */
[----:B------:R-:W1:Y:S07]  /*3fc0*/  LDSM.16.M88.4 R16, [R210+0x4000] ;  /* 0x00400000d210783b */ /* 0x000e6e0000000200 */
[C---:B------:R-:W-:Y:S08]  /*3fd0*/  HMMA.16816.F32.BF16 R12, R28.reuse, R90, R36 ;  /* 0x0000005a1c0c723c */ /* 0x040ff00000041824 */
[C---:B------:R-:W-:Y:S08]  /*3fe0*/  HMMA.16816.F32.BF16 R36, R28.reuse, R84, R44 ;  /* 0x000000541c24723c */ /* 0x040ff0000004182c */
[----:B------:R-:W-:Y:S08]  /*3ff0*/  HMMA.16816.F32.BF16 R60, R28, R86, R68 ;  /* 0x000000561c3c723c */ /* 0x000ff00000041844 */
[C---:B--2---:R-:W-:Y:S08]  /*4000*/  HMMA.16816.F32.BF16 R72, R8.reuse, R88, R72 ;  /* 0x000000580848723c */ /* 0x044ff00000041848 */
[C---:B------:R-:W-:Y:S08]  /*4010*/  HMMA.16816.F32.BF16 R68, R8.reuse, R90, R64 ;  /* 0x0000005a0844723c */ /* 0x040ff00000041840 */
[C---:B------:R-:W-:Y:S08]  /*4020*/  HMMA.16816.F32.BF16 R64, R8.reuse, R84, R56 ;  /* 0x000000540840723c */ /* 0x040ff00000041838 */
[----:B------:R-:W-:Y:S01]  /*4030*/  HMMA.16816.F32.BF16 R56, R8, R86, R40 ;  /* 0x000000560838723c */ /* 0x000fe20000041828 */
[----:B------:R-:W-:Y:S04]  /*4040*/  LDSM.16.M88.4 R8, [R218+0x6000] ;  /* 0x00600000da08783b */ /* 0x000fe80000000200 */
[----:B------:R-:W-:Y:S03]  /*4050*/  LDSM.16.M88.4 R84, [R217+0x9800] ;  /* 0x00980000d954783b */ /* 0x000fe60000000200 */
[C---:B------:R-:W-:Y:S08]  /*4060*/  HMMA.16816.F32.BF16 R44, R24.reuse, R80, R32 ;  /* 0x00000050182c723c */ /* 0x040ff00000041820 */
[C---:B------:R-:W-:Y:S01]  /*4070*/  HMMA.16816.F32.BF16 R28, R24.reuse, R82, R12 ;  /* 0x00000052181c723c */ /* 0x040fe2000004180c */
[----:B------:R-:W2:Y:S07]  /*4080*/  LDSM.16.M88.4 R12, [R212+0x4000] ;  /* 0x00400000d40c783b */ /* 0x000eae0000000200 */
[C---:B------:R-:W-:Y:S01]  /*4090*/  HMMA.16816.F32.BF16 R32, R24.reuse, R76, R36 ;  /* 0x0000004c1820723c */ /* 0x040fe20000041824 */
[----:B------:R-:W3:Y:S07]  /*40a0*/  LDSM.16.M88.4 R36, [R217+0x9000] ;  /* 0x00900000d924783b */ /* 0x000eee0000000200 */
[----:B------:R-:W-:Y:S08]  /*40b0*/  HMMA.16816.F32.BF16 R40, R24, R78, R60 ;  /* 0x0000004e1828723c */ /* 0x000ff0000004183c */
[C---:B-1----:R-:W-:Y:S08]  /*40c0*/  HMMA.16816.F32.BF16 R60, R16.reuse, R80, R72 ;  /* 0x00000050103c723c */ /* 0x042ff00000041848 */
[C---:B------:R-:W-:Y:S08]  /*40d0*/  HMMA.16816.F32.BF16 R64, R16.reuse, R76, R64 ;  /* 0x0000004c1040723c */ /* 0x040ff00000041840 */
[C---:B------:R-:W-:Y:S08]  /*40e0*/  HMMA.16816.F32.BF16 R56, R16.reuse, R78, R56 ;  /* 0x0000004e1038723c */ /* 0x040ff00000041838 */
[----:B------:R-:W-:Y:S01]  /*40f0*/  HMMA.16816.F32.BF16 R68, R16, R82, R68 ;  /* 0x000000521044723c */ /* 0x000fe20000041844 */
[----:B------:R-:W1:Y:S07]  /*4100*/  LDSM.16.M88.4 R16, [R218+0x4000] ;  /* 0x00400000da10783b */ /* 0x000e6e0000000200 */
[C---:B------:R-:W-:Y:S08]  /*4110*/  HMMA.16816.F32.BF16 R44, R20.reuse, R48, R44 ;  /* 0x00000030142c723c */ /* 0x040ff0000004182c */
        /* <DEDUP_REMOVED lines=8> */
[----:B------:R-:W2:Y:S03]  /*41a0*/  LDSM.16.M88.4 R48, [R216+0x6000] ;  /* 0x00600000d830783b */ /* 0x000ea60000000200 */
[C---:B---3--:R-:W-:Y:S01]  /*41b0*/  HMMA.16816.F32.BF16 R52, R8.reuse, R36, R44 ;  /* 0x000000240834723c */ /* 0x048fe2000004182c */
[----:B------:R-:W3:Y:S07]  /*41c0*/  LDSM.16.M88.4 R44, [R216+0x4000] ;  /* 0x00400000d82c783b */ /* 0x000eee0000000200 */
[C---:B------:R-:W-:Y:S08]  /*41d0*/  HMMA.16816.F32.BF16 R56, R8.reuse, R38, R28 ;  /* 0x000000260838723c */ /* 0x040ff0000004181c */
[C---:B------:R-:W-:Y:S01]  /*41e0*/  HMMA.16816.F32.BF16 R68, R8.reuse, R84, R24 ;  /* 0x000000540844723c */ /* 0x040fe20000041818 */
[----:B------:R4:W-:Y:S07]  /*41f0*/  I2F R25, R6 ;  /* 0x0000000600197306 */ /* 0x0009ee0000201400 */
[----:B------:R-:W-:Y:S07]  /*4200*/  HMMA.16816.F32.BF16 R72, R8, R86, R20 ;  /* 0x000000560848723c */ /* 0x000fee0000041814 */
[C---:B------:R-:W-:Y:S01]  /*4210*/  IADD3 R9, R3.reuse, 0x8, RZ ;  /* 0x0000000803097810 */ /* 0x040fe20007ffe0ff */
[----:B-1----:R-:W-:Y:S01]  /*4220*/  HMMA.16816.F32.BF16 R20, R16, R36, R32 ;  /* 0x000000241014723c */ /* 0x002fe20000041820 */
[----:B------:R-:W-:-:S02]  /*4230*/  IADD3 R10, R3, 0x40, RZ ;  /* 0x00000040030a7810 */ /* 0x000fc40007ffe0ff */
[----:B------:R-:W-:Y:S02]  /*4240*/  IADD3 R225, R9, UR4, RZ ;  /* 0x0000000409e17c10 */ /* 0x000fe4000fffe0ff */
[----:B------:R-:W-:Y:S02]  /*4250*/  IADD3 R224, R10, UR4, RZ ;  /* 0x000000040ae07c10 */ /* 0x000fe4000fffe0ff */
[----:B------:R-:W-:Y:S01]  /*4260*/  IADD3 R11, R3, 0x48, RZ ;  /* 0x00000048030b7810 */ /* 0x000fe20007ffe0ff */
[--C-:B------:R-:W-:Y:S01]  /*4270*/  IMAD.IADD R7, R225, 0x1, -R2.reuse ;  /* 0x00000001e1077824 */ /* 0x100fe200078e0a02 */
[----:B------:R-:W-:Y:S02]  /*4280*/  HMMA.16816.F32.BF16 R36, R16, R38, R40 ;  /* 0x000000261024723c */ /* 0x000fe40000041828 */
[----:B------:R-:W-:Y:S01]  /*4290*/  IADD3 R231, R11, UR4, RZ ;  /* 0x000000040be77c10 */ /* 0x000fe2000fffe0ff */
[----:B------:R-:W-:Y:S01]  /*42a0*/  ULDC UR4, c[0x0][0x2e8] ;  /* 0x0000ba0000047ab9 */ /* 0x000fe20000000800 */
[----:B------:R-:W-:Y:S01]  /*42b0*/  IABS R5, R7 ;  /* 0x0000000700057213 */ /* 0x000fe20000000000 */
[----:B------:R-:W-:Y:S01]  /*42c0*/  IMAD.IADD R7, R224, 0x1, -R2 ;  /* 0x00000001e0077824 */ /* 0x000fe200078e0a02 */
[----:B------:R-:W-:-:S02]  /*42d0*/  UIADD3 UR4, UR22, UR4, URZ ;  /* 0x0000000416047290 */ /* 0x000fc4000fffe03f */
[-C--:B--2---:R-:W-:Y:S01]  /*42e0*/  HMMA.16816.F32.BF16 R32, R48, R12.reuse, R52 ;  /* 0x0000000c3020723c */ /* 0x084fe20000041834 */
[----:B----4-:R-:W-:Y:S01]  /*42f0*/  IMAD.MOV.U32 R6, RZ, RZ, R5 ;  /* 0x000000ffff067224 */ /* 0x010fe200078e0005 */
[----:B------:R-:W-:Y:S02]  /*4300*/  IABS R5, R7 ;  /* 0x0000000700057213 */ /* 0x000fe40000000000 */
[----:B------:R-:W-:Y:S01]  /*4310*/  IADD3 R10, R10, UR4, RZ ;  /* 0x000000040a0a7c10 */ /* 0x000fe2000fffe0ff */
[----:B------:R1:W2:Y:S01]  /*4320*/  I2F R24, R6 ;  /* 0x0000000600187306 */ /* 0x0002a20000201400 */
[----:B------:R-:W-:Y:S01]  /*4330*/  IADD3 R9, R9, UR4, RZ ;  /* 0x0000000409097c10 */ /* 0x000fe2000fffe0ff */
[----:B------:R-:W-:Y:S01]  /*4340*/  IMAD.MOV.U32 R7, RZ, RZ, R5 ;  /* 0x000000ffff077224 */ /* 0x000fe200078e0005 */
[----:B------:R-:W-:Y:S01]  /*4350*/  IADD3 R5, R2, 0x1, RZ ;  /* 0x0000000102057810 */ /* 0x000fe20007ffe0ff */
[----:B---3--:R-:W-:Y:S01]  /*4360*/  HMMA.16816.F32.BF16 R28, R44, R12, R20 ;  /* 0x0000000c2c1c723c */ /* 0x008fe20000041814 */
[----:B------:R-:W-:-:S02]  /*4370*/  IADD3 R11, R11, UR4, RZ ;  /* 0x000000040b0b7c10 */ /* 0x000fc4000fffe0ff */
[----:B------:R-:W-:Y:S01]  /*4380*/  IMNMX R233, R10, UR21, PT ;  /* 0x000000150ae97c17 */ /* 0x000fe2000b800200 */
[--C-:B------:R-:W-:Y:S01]  /*4390*/  IMAD.IADD R8, R226, 0x1, -R5.reuse ;  /* 0x00000001e2087824 */ /* 0x100fe200078e0a05 */
[----:B------:R3:W4:Y:S01]  /*43a0*/  I2F R20, R7 ;  /* 0x0000000700147306 */ /* 0x0007220000201400 */
[----:B------:R-:W-:Y:S01]  /*43b0*/  IMNMX R234, R9, UR21, PT ;  /* 0x0000001509ea7c17 */ /* 0x000fe2000b800200 */
[C---:B------:R-:W-:Y:S01]  /*43c0*/  IMAD.IADD R13, R224.reuse, 0x1, -R5 ;  /* 0x00000001e00d7824 */ /* 0x040fe200078e0a05 */
[----:B------:R-:W-:Y:S01]  /*43d0*/  HMMA.16816.F32.BF16 R60, R16, R84, R60 ;  /* 0x00000054103c723c */ /* 0x000fe2000004183c */
[----:B------:R-:W-:Y:S02]  /*43e0*/  IMNMX R232, R11, UR21, PT ;  /* 0x000000150be87c17 */ /* 0x000fe4000b800200 */
[----:B------:R-:W-:Y:S01]  /*43f0*/  IADD3 R9, R224, -c[0x0][0x2e4], RZ ;  /* 0x8000b900e0097a10 */ /* 0x000fe20007ffe0ff */
[C---:B-1----:R-:W-:Y:S01]  /*4400*/  IMAD.IADD R6, R231.reuse, 0x1, -R2 ;  /* 0x00000001e7067824 */ /* 0x042fe200078e0a02 */
[----:B------:R-:W-:-:S02]  /*4410*/  IADD3 R11, R231, -c[0x0][0x2e4], RZ ;  /* 0x8000b900e70b7a10 */ /* 0x000fc40007ffe0ff */
[----:B------:R-:W-:Y:S01]  /*4420*/  IMNMX R228, RZ, R9, !PT ;  /* 0x00000009ffe47217 */ /* 0x000fe20007800200 */
[----:B------:R-:W-:Y:S01]  /*4430*/  HMMA.16816.F32.BF16 R84, R16, R86, R64 ;  /* 0x000000561054723c */ /* 0x000fe20000041840 */
[----:B------:R-:W-:Y:S02]  /*4440*/  IABS R6, R6 ;  /* 0x0000000600067213 */ /* 0x000fe40000000000 */
[----:B------:R-:W-:Y:S02]  /*4450*/  IMNMX R227, RZ, R11, !PT ;  /* 0x0000000bffe37217 */ /* 0x000fe40007800200 */
[----:B------:R-:W-:Y:S01]  /*4460*/  ISETP.GE.AND P4, PT, R5, R234, PT ;  /* 0x000000ea0500720c */ /* 0x000fe20003f86270 */
[----:B---3--:R-:W-:Y:S01]  /*4470*/  IMAD.MOV.U32 R7, RZ, RZ, R6 ;  /* 0x000000ffff077224 */ /* 0x008fe200078e0006 */
[----:B------:R-:W-:Y:S01]  /*4480*/  IABS R6, R8 ;  /* 0x0000000800067213 */ /* 0x000fe20000000000 */
[-C--:B------:R-:W-:Y:S01]  /*4490*/  HMMA.16816.F32.BF16 R64, R48, R14.reuse, R56 ;  /* 0x0000000e3040723c */ /* 0x080fe20000041838 */
[----:B------:R-:W-:Y:S01]  /*44a0*/  IADD3 R8, R3, UR4, RZ ;  /* 0x0000000403087c10 */ /* 0x000fe2000fffe0ff */
[----:B--2---:R-:W-:Y:S01]  /*44b0*/  FFMA.FTZ R16, R24, -UR16, R30 ;  /* 0x8000001018107c23 */ /* 0x004fe2000801001e */
[----:B------:R-:W-:Y:S01]  /*44c0*/  IADD3 R3, R2, 0x8, RZ ;  /* 0x0000000802037810 */ /* 0x000fe20007ffe0ff */
[----:B----4-:R-:W-:Y:S01]  /*44d0*/  FFMA.FTZ R24, R20, -UR16, R32 ;  /* 0x8000001014187c23 */ /* 0x010fe20008010020 */
[----:B------:R-:W1:Y:S01]  /*44e0*/  I2F R6, R6 ;  /* 0x0000000600067306 */ /* 0x000e620000201400 */
[----:B------:R-:W-:Y:S01]  /*44f0*/  IMNMX R235, R8, UR21, PT ;  /* 0x0000001508eb7c17 */ /* 0x000fe2000b800200 */
[----:B------:R-:W2:Y:S01]  /*4500*/  LDSM.16.M88.4 R20, [R215+0x1800] ;  /* 0x00180000d714783b */ /* 0x000ea20000000200 */
[C---:B------:R-:W-:Y:S01]  /*4510*/  IMAD.IADD R12, R226.reuse, 0x1, -R3 ;  /* 0x00000001e20c7824 */ /* 0x040fe200078e0a03 */
[----:B------:R-:W-:Y:S01]  /*4520*/  IADD3 R8, R226, -c[0x0][0x2e4], RZ ;  /* 0x8000b900e2087a10 */ /* 0x000fe20007ffe0ff */
[----:B------:R-:W-:Y:S01]  /*4530*/  HMMA.16816.F32.BF16 R36, R44, R14, R36 ;  /* 0x0000000e2c24723c */ /* 0x000fe20000041824 */
[----:B------:R-:W-:Y:S01]  /*4540*/  ISETP.GE.AND P0, PT, R5, R235, PT ;  /* 0x000000eb0500720c */ /* 0x000fe20003f06270 */
[----:B------:R-:W-:Y:S01]  /*4550*/  FFMA.FTZ R25, R25, -UR16, R28 ;  /* 0x8000001019197c23 */ /* 0x000fe2000801001c */
[----:B------:R-:W-:Y:S01]  /*4560*/  IMNMX R230, RZ, R8, !PT ;  /* 0x00000008ffe67217 */ /* 0x000fe20007800200 */
[----:B------:R-:W3:Y:S01]  /*4570*/  I2F R7, R7 ;  /* 0x0000000700077306 */ /* 0x000ee20000201400 */
[----:B------:R-:W-:Y:S01]  /*4580*/  IABS R10, R12 ;  /* 0x0000000c000a7213 */ /* 0x000fe20000000000 */
[C---:B------:R-:W-:Y:S01]  /*4590*/  IMAD.IADD R12, R225.reuse, 0x1, -R5 ;  /* 0x00000001e10c7824 */ /* 0x040fe200078e0a05 */
[----:B------:R-:W-:Y:S01]  /*45a0*/  IADD3 R8, R225, -c[0x0][0x2e4], RZ ;  /* 0x8000b900e1087a10 */ /* 0x000fe20007ffe0ff */
[----:B------:R-:W-:-:S04]  /*45b0*/  DEPBAR.LE SB0, 0x0 ;  /* 0x000080000000791a */ /* 0x000fc80000000000 */
[----:B-1----:R-:W-:Y:S01]  /*45c0*/  FFMA.FTZ R17, R6, -UR16, R29 ;  /* 0x8000001006117c23 */ /* 0x002fe2000801001d */
[----:B------:R-:W-:Y:S01]  /*45d0*/  IADD3 R6, R2, 0x9, RZ ;  /* 0x0000000902067810 */ /* 0x000fe20007ffe0ff */
[----:B------:R1:W-:Y:S01]  /*45e0*/  I2F R18, R10 ;  /* 0x0000000a00127306 */ /* 0x0003e20000201400 */
[----:B------:R-:W-:Y:S02]  /*45f0*/  IMNMX R229, RZ, R8, !PT ;  /* 0x00000008ffe57217 */ /* 0x000fe40007800200 */
[----:B------:R-:W-:Y:S01]  /*4600*/  IABS R8, R12 ;  /* 0x0000000c00087213 */ /* 0x000fe20000000000 */
[----:B------:R-:W-:Y:S01]  /*4610*/  IMAD.IADD R14, R226, 0x1, -R6 ;  /* 0x00000001e20e7824 */ /* 0x000fe200078e0a06 */
[----:B------:R-:W-:Y:S01]  /*4620*/  IABS R9, R13 ;  /* 0x0000000d00097213 */ /* 0x000fe20000000000 */
[----:B---3--:R-:W-:Y:S01]  /*4630*/  FFMA.FTZ R19, R7, -UR16, R34 ;  /* 0x8000001007137c23 */ /* 0x008fe20008010022 */
[C---:B------:R-:W-:Y:S01]  /*4640*/  ISETP.GE.AND P2, PT, R5.reuse, R233, PT ;  /* 0x000000e90500720c */ /* 0x040fe20003f46270 */
[----:B------:R3:W4:Y:S01]  /*4650*/  I2F R13, R8 ;  /* 0x00000008000d7306 */ /* 0x0007220000201400 */
[----:B------:R-:W-:-:S02]  /*4660*/  ISETP.GE.AND P6, PT, R5, R232, PT ;  /* 0x000000e80500720c */ /* 0x000fc40003fc6270 */
[C---:B------:R-:W-:Y:S02]  /*4670*/  ISETP.LT.OR P0, PT, R5.reuse, R230, P0 ;  /* 0x000000e60500720c */ /* 0x040fe40000701670 */
[C---:B------:R-:W-:Y:S02]  /*4680*/  ISETP.LT.OR P4, PT, R5.reuse, R229, P4 ;  /* 0x000000e50500720c */ /* 0x040fe40002781670 */
[----:B------:R-:W-:Y:S01]  /*4690*/  ISETP.LT.OR P2, PT, R5, R228, P2 ;  /* 0x000000e40500720c */ /* 0x000fe20001741670 */
[----:B-1----:R-:W-:Y:S01]  /*46a0*/  IMAD.IADD R10, R231, 0x1, -R3 ;  /* 0x00000001e70a7824 */ /* 0x002fe200078e0a03 */
[----:B------:R-:W-:Y:S02]  /*46b0*/  ISETP.LT.OR P6, PT, R5, R227, P6 ;  /* 0x000000e30500720c */ /* 0x000fe400037c1670 */
[----:B------:R-:W-:Y:S02]  /*46c0*/  IABS R12, R14 ;  /* 0x0000000e000c7213 */ /* 0x000fe40000000000 */
[----:B------:R-:W-:-:S02]  /*46d0*/  ISETP.GE.AND P3, PT, R2, R235, PT ;  /* 0x000000eb0200720c */ /* 0x000fc40003f66270 */
[C---:B------:R-:W-:Y:S01]  /*46e0*/  ISETP.GE.AND P1, PT, R2.reuse, R234, PT ;  /* 0x000000ea0200720c */ /* 0x040fe20003f26270 */
[----:B---3--:R-:W-:Y:S01]  /*46f0*/  IMAD.IADD R8, R231, 0x1, -R5 ;  /* 0x00000001e7087824 */ /* 0x008fe200078e0a05 */
[C---:B------:R-:W-:Y:S01]  /*4700*/  ISETP.LT.OR P3, PT, R2.reuse, R230, P3 ;  /* 0x000000e60200720c */ /* 0x040fe20001f61670 */
[----:B------:R-:W-:Y:S01]  /*4710*/  IMAD.MOV.U32 R5, RZ, RZ, R9 ;  /* 0x000000ffff057224 */ /* 0x000fe200078e0009 */
[----:B------:R-:W-:Y:S01]  /*4720*/  ISETP.LT.OR P1, PT, R2, R229, P1 ;  /* 0x000000e50200720c */ /* 0x000fe20000f21670 */
[----:B------:R-:W-:Y:S01]  /*4730*/  IMAD.IADD R9, R224, 0x1, -R3 ;  /* 0x00000001e0097824 */ /* 0x000fe200078e0a03 */
[----:B------:R-:W-:Y:S01]  /*4740*/  IABS R8, R8 ;  /* 0x0000000800087213 */ /* 0x000fe20000000000 */
[----:B------:R1:W3:Y:S01]  /*4750*/  I2F R14, R5 ;  /* 0x00000005000e7306 */ /* 0x0002e20000201400 */
[----:B------:R-:W-:Y:S01]  /*4760*/  FSEL R130, R25, -INF , !P3 ;  /* 0xff80000019827808 */ /* 0x000fe20005800000 */
[----:B--2---:R-:W-:Y:S01]  /*4770*/  HMMA.16816.F32.BF16 R52, R44, R20, R60 ;  /* 0x000000142c34723c */ /* 0x004fe2000004183c */
[----:B------:R-:W-:Y:S01]  /*4780*/  FSEL R131, R16, -INF , !P1 ;  /* 0xff80000010837808 */ /* 0x000fe20004800000 */
[----:B----4-:R-:W-:Y:S01]  /*4790*/  FFMA.FTZ R13, R13, -UR16, R31 ;  /* 0x800000100d0d7c23 */ /* 0x010fe2000801001f */
[----:B------:R-:W-:-:S02]  /*47a0*/  ISETP.GE.AND P3, PT, R2, R233, PT ;  /* 0x000000e90200720c */ /* 0x000fc40003f66270 */
[C---:B------:R-:W-:Y:S01]  /*47b0*/  ISETP.GE.AND P1, PT, R2.reuse, R232, PT ;  /* 0x000000e80200720c */ /* 0x040fe20003f26270 */
[----:B------:R-:W2:Y:S01]  /*47c0*/  I2F R15, R8 ;  /* 0x00000008000f7306 */ /* 0x000ea20000201400 */
[C---:B------:R-:W-:Y:S01]  /*47d0*/  ISETP.LT.OR P3, PT, R2.reuse, R228, P3 ;  /* 0x000000e40200720c */ /* 0x040fe20001f61670 */
[----:B------:R-:W-:Y:S01]  /*47e0*/  HMMA.16816.F32.BF16 R56, R48, R20, R68 ;  /* 0x000000143038723c */ /* 0x000fe20000041844 */
[----:B------:R-:W-:Y:S02]  /*47f0*/  ISETP.LT.OR P1, PT, R2, R227, P1 ;  /* 0x000000e30200720c */ /* 0x000fe40000f21670 */
[----:B------:R-:W-:Y:S02]  /*4800*/  FSEL R42, R24, -INF , !P3 ;  /* 0xff800000182a7808 */ /* 0x000fe40005800000 */
[----:B------:R-:W-:Y:S01]  /*4810*/  FSEL R43, R19, -INF , !P1 ;  /* 0xff800000132b7808 */ /* 0x000fe20004800000 */
[----:B-1----:R-:W-:Y:S01]  /*4820*/  IMAD.IADD R5, R225, 0x1, -R3 ;  /* 0x00000001e1057824 */ /* 0x002fe200078e0a03 */
[----:B------:R-:W-:Y:S01]  /*4830*/  FSEL R119, R17, -INF , !P0 ;  /* 0xff80000011777808 */ /* 0x000fe20004000000 */
[----:B---3--:R-:W-:Y:S01]  /*4840*/  FFMA.FTZ R16, R14, -UR16, R33 ;  /* 0x800000100e107c23 */ /* 0x008fe20008010021 */
[----:B------:R-:W-:Y:S01]  /*4850*/  IADD3 R7, R2, 0x10, RZ ;  /* 0x0000001002077810 */ /* 0x000fe20007ffe0ff */
[----:B------:R-:W-:Y:S01]  /*4860*/  HMMA.16816.F32.BF16 R24, R44, R22, R84 ;  /* 0x000000162c18723c */ /* 0x000fe20000041854 */
[----:B------:R-:W-:-:S02]  /*4870*/  IABS R5, R5 ;  /* 0x0000000500057213 */ /* 0x000fc40000000000 */
[----:B------:R-:W-:Y:S01]  /*4880*/  ISETP.GE.AND P5, PT, R3, R235, PT ;  /* 0x000000eb0300720c */ /* 0x000fe20003fa6270 */
[----:B--2---:R-:W-:Y:S01]  /*4890*/  FFMA.FTZ R14, R15, -UR16, R35 ;  /* 0x800000100f0e7c23 */ /* 0x004fe20008010023 */
[C---:B------:R-:W-:Y:S01]  /*48a0*/  ISETP.GE.AND P3, PT, R3.reuse, R234, PT ;  /* 0x000000ea0300720c */ /* 0x040fe20003f66270 */
[----:B------:R-:W-:Y:S01]  /*48b0*/  IMAD.MOV.U32 R8, RZ, RZ, R5 ;  /* 0x000000ffff087224 */ /* 0x000fe200078e0005 */
[----:B------:R-:W-:Y:S01]  /*48c0*/  IABS R5, R9 ;  /* 0x0000000900057213 */ /* 0x000fe20000000000 */
[----:B------:R-:W-:Y:S01]  /*48d0*/  FFMA.FTZ R15, R18, -UR16, R36 ;  /* 0x80000010120f7c23 */ /* 0x000fe20008010024 */
[C---:B------:R-:W-:Y:S01]  /*48e0*/  ISETP.GE.AND P1, PT, R3.reuse, R233, PT ;  /* 0x000000e90300720c */ /* 0x040fe20003f26270 */
[----:B------:R1:W2:Y:S01]  /*48f0*/  I2F R11, R8 ;  /* 0x00000008000b7306 */ /* 0x0002a20000201400 */
[C---:B------:R-:W-:Y:S02]  /*4900*/  ISETP.GE.AND P0, PT, R3.reuse, R232, PT ;  /* 0x000000e80300720c */ /* 0x040fe40003f06270 */
[----:B------:R-:W-:-:S02]  /*4910*/  ISETP.LT.OR P5, PT, R3, R230, P5 ;  /* 0x000000e60300720c */ /* 0x000fc40002fa1670 */
[C---:B------:R-:W-:Y:S02]  /*4920*/  ISETP.LT.OR P3, PT, R3.reuse, R229, P3 ;  /* 0x000000e50300720c */ /* 0x040fe40001f61670 */
[C---:B------:R-:W-:Y:S01]  /*4930*/  ISETP.LT.OR P1, PT, R3.reuse, R228, P1 ;  /* 0x000000e40300720c */ /* 0x040fe20000f21670 */
[----:B------:R-:W-:Y:S01]  /*4940*/  BAR.SYNC.DEFER_BLOCKING 0x0 ;  /* 0x0000000000007b1d */ /* 0x000fe20000010000 */
[----:B------:R-:W-:Y:S01]  /*4950*/  ISETP.LT.OR P0, PT, R3, R227, P0 ;  /* 0x000000e30300720c */ /* 0x000fe20000701670 */
[----:B------:R-:W-:Y:S01]  /*4960*/  IMAD.IADD R3, R226, 0x1, -R7 ;  /* 0x00000001e2037824 */ /* 0x000fe200078e0a07 */
[----:B------:R-:W-:Y:S02]  /*4970*/  FSEL R118, R13, -INF , !P4 ;  /* 0xff8000000d767808 */ /* 0x000fe40006000000 */
[----:B------:R-:W-:Y:S02]  /*4980*/  FSEL R34, R16, -INF , !P2 ;  /* 0xff80000010227808 */ /* 0x000fe40005000000 */
[----:B------:R-:W-:Y:S01]  /*4990*/  IABS R3, R3 ;  /* 0x0000000300037213 */ /* 0x000fe20000000000 */
[----:B-1----:R-:W-:Y:S01]  /*49a0*/  IMAD.MOV.U32 R8, RZ, RZ, R5 ;  /* 0x000000ffff087224 */ /* 0x002fe200078e0005 */
[----:B------:R-:W-:Y:S01]  /*49b0*/  IABS R5, R10 ;  /* 0x0000000a00057213 */ /* 0x000fe20000000000 */
[----:B------:R-:W-:Y:S01]  /*49c0*/  IMAD.IADD R10, R224, 0x1, -R6 ;  /* 0x00000001e00a7824 */ /* 0x000fe200078e0a06 */
[----:B------:R1:W-:Y:S01]  /*49d0*/  I2F R21, R3 ;  /* 0x0000000300157306 */ /* 0x0003e20000201400 */
[----:B--2---:R-:W-:Y:S01]  /*49e0*/  FFMA.FTZ R18, R11, -UR16, R38 ;  /* 0x800000100b127c23 */ /* 0x004fe20008010026 */
[----:B------:R-:W-:-:S02]  /*49f0*/  FSEL R41, R14, -INF , !P6 ;  /* 0xff8000000e297808 */ /* 0x000fc40007000000 */
[----:B------:R-:W-:Y:S02]  /*4a00*/  FSEL R103, R15, -INF , !P5 ;  /* 0xff8000000f677808 */ /* 0x000fe40006800000 */
[C---:B------:R-:W-:Y:S02]  /*4a10*/  ISETP.GE.AND P4, PT, R6.reuse, R235, PT ;  /* 0x000000eb0600720c */ /* 0x040fe40003f86270 */
[----:B------:R-:W2:Y:S01]  /*4a20*/  I2F R8, R8 ;  /* 0x0000000800087306 */ /* 0x000ea20000201400 */
[C---:B------:R-:W-:Y:S02]  /*4a30*/  ISETP.GE.AND P2, PT, R6.reuse, R234, PT ;  /* 0x000000ea0600720c */ /* 0x040fe40003f46270 */
[C---:B------:R-:W-:Y:S02]  /*4a40*/  ISETP.GE.AND P6, PT, R6.reuse, R233, PT ;  /* 0x000000e90600720c */ /* 0x040fe40003fc6270 */
[C---:B------:R-:W-:Y:S02]  /*4a50*/  ISETP.GE.AND P5, PT, R6.reuse, R232, PT ;  /* 0x000000e80600720c */ /* 0x040fe40003fa6270 */
[----:B------:R-:W-:Y:S01]  /*4a60*/  ISETP.LT.OR P4, PT, R6, R230, P4 ;  /* 0x000000e60600720c */ /* 0x000fe20002781670 */
[----:B------:R3:W4:Y:S01]  /*4a70*/  I2F R9, R5 ;  /* 0x0000000500097306 */ /* 0x0007220000201400 */
[----:B-1----:R-:W-:-:S02]  /*4a80*/  IADD3 R3, R2, 0x18, RZ ;  /* 0x0000001802037810 */ /* 0x002fc40007ffe0ff */
[C---:B------:R-:W-:Y:S02]  /*4a90*/  ISETP.LT.OR P2, PT, R6.reuse, R229, P2 ;  /* 0x000000e50600720c */ /* 0x040fe40001741670 */
[C---:B------:R-:W-:Y:S02]  /*4aa0*/  ISETP.LT.OR P6, PT, R6.reuse, R228, P6 ;  /* 0x000000e40600720c */ /* 0x040fe400037c1670 */
[----:B------:R-:W-:Y:S01]  /*4ab0*/  ISETP.LT.OR P5, PT, R6, R227, P5 ;  /* 0x000000e30600720c */ /* 0x000fe20002fa1670 */
[----:B--2---:R-:W-:Y:S01]  /*4ac0*/  FFMA.FTZ R20, R8, -UR16, R64 ;  /* 0x8000001008147c23 */ /* 0x004fe20008010040 */
[----:B------:R-:W-:Y:S02]  /*4ad0*/  FSEL R117, R18, -INF , !P3 ;  /* 0xff80000012757808 */ /* 0x000fe40005800000 */
[----:B------:R-:W-:Y:S02]  /*4ae0*/  ISETP.GE.AND P3, PT, R7, R235, PT ;  /* 0x000000eb0700720c */ /* 0x000fe40003f66270 */
[----:B------:R-:W-:-:S02]  /*4af0*/  FSEL R31, R20, -INF , !P1 ;  /* 0xff800000141f7808 */ /* 0x000fc40004800000 */
[C---:B------:R-:W-:Y:S01]  /*4b00*/  ISETP.GE.AND P1, PT, R7.reuse, R234, PT ;  /* 0x000000ea0700720c */ /* 0x040fe20003f26270 */
[----:B---3--:R-:W-:Y:S01]  /*4b10*/  IMAD.MOV.U32 R5, RZ, RZ, R12 ;  /* 0x000000ffff057224 */ /* 0x008fe200078e000c */
[----:B------:R-:W-:Y:S01]  /*4b20*/  ISETP.LT.OR P3, PT, R7, R230, P3 ;  /* 0x000000e60700720c */ /* 0x000fe20001f61670 */
[----:B----4-:R-:W-:Y:S01]  /*4b30*/  FFMA.FTZ R19, R9, -UR16, R66 ;  /* 0x8000001009137c23 */ /* 0x010fe20008010042 */
[----:B------:R-:W-:Y:S01]  /*4b40*/  ISETP.LT.OR P1, PT, R7, R229, P1 ;  /* 0x000000e50700720c */ /* 0x000fe20000f21670 */
[----:B------:R1:W-:Y:S03]  /*4b50*/  I2F R17, R5 ;  /* 0x0000000500117306 */ /* 0x0003e60000201400 */
[----:B------:R-:W-:Y:S02]  /*4b60*/  FSEL R40, R19, -INF , !P0 ;  /* 0xff80000013287808 */ /* 0x000fe40004000000 */
[----:B------:R-:W-:-:S04]  /*4b70*/  ISETP.GE.AND P0, PT, R7, R233, PT ;  /* 0x000000e90700720c */ /* 0x000fc80003f06270 */
[----:B------:R-:W-:Y:S01]  /*4b80*/  ISETP.LT.OR P0, PT, R7, R228, P0 ;  /* 0x000000e40700720c */ /* 0x000fe20000701670 */
[----:B-1----:R-:W-:-:S05]  /*4b90*/  IMAD.IADD R5, R225, 0x1, -R6 ;  /* 0x00000001e1057824 */ /* 0x002fca00078e0a06 */
[----:B------:R-:W-:Y:S02]  /*4ba0*/  IABS R8, R5 ;  /* 0x0000000500087213 */ /* 0x000fe40000000000 */
[C---:B------:R-:W-:Y:S02]  /*4bb0*/  IADD3 R5, R2.reuse, 0x11, RZ ;  /* 0x0000001102057810 */ /* 0x040fe40007ffe0ff */
[----:B------:R-:W-:Y:S01]  /*4bc0*/  IADD3 R2, R2, 0x19, RZ ;  /* 0x0000001902027810 */ /* 0x000fe20007ffe0ff */
[----:B------:R-:W-:Y:S01]  /*4bd0*/  IMAD.MOV.U32 R9, RZ, RZ, R8 ;  /* 0x000000ffff097224 */ /* 0x000fe200078e0008 */
[----:B------:R-:W-:Y:S01]  /*4be0*/  IABS R8, R10 ;  /* 0x0000000a00087213 */ /* 0x000fe20000000000 */
[C---:B------:R-:W-:Y:S02]  /*4bf0*/  IMAD.IADD R11, R226.reuse, 0x1, -R5 ;  /* 0x00000001e20b7824 */ /* 0x040fe400078e0a05 */
[----:B------:R-:W-:Y:S01]  /*4c00*/  IMAD.IADD R10, R226, 0x1, -R3 ;  /* 0x00000001e20a7824 */ /* 0x000fe200078e0a03 */
[----:B------:R1:W2:Y:S04]  /*4c10*/  I2F R12, R9 ;  /* 0x00000009000c7306 */ /* 0x0002a80000201400 */
[----:B------:R-:W-:Y:S01]  /*4c20*/  IABS R10, R10 ;  /* 0x0000000a000a7213 */ /* 0x000fe20000000000 */
[----:B-1----:R-:W-:Y:S01]  /*4c30*/  IMAD.MOV.U32 R9, RZ, RZ, R8 ;  /* 0x000000ffff097224 */ /* 0x002fe200078e0008 */
[----:B------:R-:W-:Y:S01]  /*4c40*/  IABS R8, R11 ;  /* 0x0000000b00087213 */ /* 0x000fe20000000000 */
[----:B--2---:R-:W-:-:S02]  /*4c50*/  FFMA.FTZ R14, R12, -UR16, R39 ;  /* 0x800000100c0e7c23 */ /* 0x004fc40008010027 */
[----:B------:R-:W-:Y:S01]  /*4c60*/  FFMA.FTZ R11, R17, -UR16, R37 ;  /* 0x80000010110b7c23 */ /* 0x000fe20008010025 */
[----:B------:R1:W-:Y:S02]  /*4c70*/  I2F R16, R8 ;  /* 0x0000000800107306 */ /* 0x0003e40000201400 */
[----:B------:R-:W-:Y:S02]  /*4c80*/  FSEL R102, R14, -INF , !P2 ;  /* 0xff8000000e667808 */ /* 0x000fe40005000000 */
[----:B------:R-:W-:Y:S02]  /*4c90*/  FSEL R101, R11, -INF , !P4 ;  /* 0xff8000000b657808 */ /* 0x000fe40006000000 */
[----:B------:R-:W-:Y:S02]  /*4ca0*/  ISETP.GE.AND P4, PT, R7, R232, PT ;  /* 0x000000e80700720c */ /* 0x000fe40003f86270 */
[----:B------:R-:W2:Y:S01]  /*4cb0*/  I2F R9, R9 ;  /* 0x0000000900097306 */ /* 0x000ea20000201400 */
[----:B------:R-:W-:-:S02]  /*4cc0*/  ISETP.GE.AND P2, PT, R5, R235, PT ;  /* 0x000000eb0500720c */ /* 0x000fc40003f46270 */
[----:B------:R-:W-:Y:S02]  /*4cd0*/  ISETP.LT.OR P4, PT, R7, R227, P4 ;  /* 0x000000e30700720c */ /* 0x000fe40002781670 */
[----:B------:R-:W-:Y:S01]  /*4ce0*/  ISETP.LT.OR P2, PT, R5, R230, P2 ;  /* 0x000000e60500720c */ /* 0x000fe20001741670 */
[----:B-1----:R-:W-:Y:S02]  /*4cf0*/  IMAD.IADD R8, R231, 0x1, -R6 ;  /* 0x00000001e7087824 */ /* 0x002fe400078e0a06 */
[----:B------:R-:W-:Y:S02]  /*4d00*/  IMAD.MOV.U32 R6, RZ, RZ, R10 ;  /* 0x000000ffff067224 */ /* 0x000fe400078e000a */
[----:B------:R-:W-:Y:S01]  /*4d10*/  IMAD.IADD R10, R224, 0x1, -R7 ;  /* 0x00000001e00a7824 */ /* 0x000fe200078e0a07 */
[----:B------:R-:W-:Y:S01]  /*4d20*/  IABS R8, R8 ;  /* 0x0000000800087213 */ /* 0x000fe20000000000 */
[----:B------:R1:W-:Y:S01]  /*4d30*/  I2F R32, R6 ;  /* 0x0000000600207306 */ /* 0x0003e20000201400 */
[----:B--2---:R-:W-:-:S02]  /*4d40*/  FFMA.FTZ R15, R9, -UR16, R65 ;  /* 0x80000010090f7c23 */ /* 0x004fc40008010041 */
[--C-:B------:R-:W-:Y:S02]  /*4d50*/  IMAD.IADD R9, R225, 0x1, -R7.reuse ;  /* 0x00000001e1097824 */ /* 0x100fe400078e0a07 */
[----:B------:R-:W-:Y:S01]  /*4d60*/  IMAD.IADD R7, R231, 0x1, -R7 ;  /* 0x00000001e7077824 */ /* 0x000fe200078e0a07 */
[----:B------:R-:W-:Y:S02]  /*4d70*/  FSEL R28, R15, -INF , !P6 ;  /* 0xff8000000f1c7808 */ /* 0x000fe40007000000 */
[----:B------:R2:W3:Y:S01]  /*4d80*/  I2F R12, R8 ;  /* 0x00000008000c7306 */ /* 0x0004e20000201400 */
[C---:B------:R-:W-:Y:S02]  /*4d90*/  ISETP.GE.AND P6, PT, R5.reuse, R234, PT ;  /* 0x000000ea0500720c */ /* 0x040fe40003fc6270 */
[----:B------:R-:W-:Y:S02]  /*4da0*/  IABS R7, R7 ;  /* 0x0000000700077213 */ /* 0x000fe40000000000 */
[----:B------:R-:W-:Y:S01]  /*4db0*/  ISETP.LT.OR P6, PT, R5, R229, P6 ;  /* 0x000000e50500720c */ /* 0x000fe200037c1670 */
[----:B-1----:R-:W-:-:S02]  /*4dc0*/  IMAD.IADD R6, R226, 0x1, -R2 ;  /* 0x00000001e2067824 */ /* 0x002fc400078e0a02 */
[----:B------:R-:W-:Y:S03]  /*4dd0*/  I2F R14, R7 ;  /* 0x00000007000e7306 */ /* 0x000fe60000201400 */
[----:B------:R-:W-:-:S05]  /*4de0*/  IABS R6, R6 ;  /* 0x0000000600067213 */ /* 0x000fca0000000000 */
[----:B--2---:R-:W-:Y:S01]  /*4df0*/  IMAD.MOV.U32 R8, RZ, RZ, R6 ;  /* 0x000000ffff087224 */ /* 0x004fe200078e0006 */
[----:B------:R-:W-:Y:S01]  /*4e00*/  IABS R6, R9 ;  /* 0x0000000900067213 */ /* 0x000fe20000000000 */
[----:B------:R-:W-:Y:S02]  /*4e10*/  IMAD.IADD R9, R231, 0x1, -R5 ;  /* 0x00000001e7097824 */ /* 0x000fe400078e0a05 */
[----:B------:R1:W-:Y:S08]  /*4e20*/  I2F R33, R8 ;  /* 0x0000000800217306 */ /* 0x0003f00000201400 */
[----:B------:R2:W-:Y:S01]  /*4e30*/  I2F R13, R6 ;  /* 0x00000006000d7306 */ /* 0x0005e20000201400 */
[----:B-1----:R-:W-:Y:S01]  /*4e40*/  IABS R8, R10 ;  /* 0x0000000a00087213 */ /* 0x002fe20000000000 */
[----:B---3--:R-:W-:-:S02]  /*4e50*/  FFMA.FTZ R10, R12, -UR16, R67 ;  /* 0x800000100c0a7c23 */ /* 0x008fc40008010043 */
[----:B------:R-:W-:-:S03]  /*4e60*/  FFMA.FTZ R12, R21, -UR16, R52 ;  /* 0x80000010150c7c23 */ /* 0x000fc60008010034 */
[----:B------:R-:W-:Y:S01]  /*4e70*/  FSEL R29, R10, -INF , !P5 ;  /* 0xff8000000a1d7808 */ /* 0x000fe20006800000 */
[----:B------:R-:W-:Y:S01]  /*4e80*/  IMAD.IADD R10, R225, 0x1, -R2 ;  /* 0x00000001e10a7824 */ /* 0x000fe200078e0a02 */
[----:B------:R-:W-:Y:S01]  /*4e90*/  FSEL R129, R12, -INF , !P3 ;  /* 0xff8000000c817808 */ /* 0x000fe20005800000 */
[----:B--2---:R-:W-:Y:S01]  /*4ea0*/  IMAD.MOV.U32 R6, RZ, RZ, R8 ;  /* 0x000000ffff067224 */ /* 0x004fe200078e0008 */
[C---:B------:R-:W-:Y:S01]  /*4eb0*/  ISETP.GE.AND P5, PT, R5.reuse, R233, PT ;  /* 0x000000e90500720c */ /* 0x040fe20003fa6270 */
[----:B------:R-:W-:Y:S01]  /*4ec0*/  IMAD.IADD R8, R224, 0x1, -R5 ;  /* 0x00000001e0087824 */ /* 0x000fe200078e0a05 */
[C---:B------:R-:W-:Y:S01]  /*4ed0*/  ISETP.GE.AND P3, PT, R5.reuse, R232, PT ;  /* 0x000000e80500720c */ /* 0x040fe20003f66270 */
[----:B------:R1:W2:Y:S01]  /*4ee0*/  I2F R11, R6 ;  /* 0x00000006000b7306 */ /* 0x0002a20000201400 */
[C---:B------:R-:W-:Y:S01]  /*4ef0*/  ISETP.LT.OR P5, PT, R5.reuse, R228, P5 ;  /* 0x000000e40500720c */ /* 0x040fe20002fa1670 */
[----:B------:R-:W-:Y:S01]  /*4f00*/  FFMA.FTZ R12, R16, -UR16, R53 ;  /* 0x80000010100c7c23 */ /* 0x000fe20008010035 */
[----:B------:R-:W-:Y:S01]  /*4f10*/  ISETP.LT.OR P3, PT, R5, R227, P3 ;  /* 0x000000e30500720c */ /* 0x000fe20001f61670 */
[----:B------:R-:W-:Y:S03]  /*4f20*/  HMMA.16816.F32.BF16 R16, R48, R22, R72 ;  /* 0x000000163010723c */ /* 0x000fe60000041848 */
[----:B------:R-:W-:-:S02]  /*4f30*/  FSEL R116, R12, -INF , !P2 ;  /* 0xff8000000c747808 */ /* 0x000fc40005000000 */
[----:B------:R-:W-:-:S04]  /*4f40*/  ISETP.GE.AND P2, PT, R3, R232, PT ;  /* 0x000000e80300720c */ /* 0x000fc80003f46270 */
[----:B------:R-:W-:Y:S01]  /*4f50*/  ISETP.LT.OR P2, PT, R3, R227, P2 ;  /* 0x000000e30300720c */ /* 0x000fe20001741670 */
[C---:B-1----:R-:W-:Y:S02]  /*4f60*/  IMAD.IADD R6, R225.reuse, 0x1, -R5 ;  /* 0x00000001e1067824 */ /* 0x042fe400078e0a05 */
[----:B------:R-:W-:-:S03]  /*4f70*/  IMAD.IADD R5, R225, 0x1, -R3 ;  /* 0x00000001e1057824 */ /* 0x000fc600078e0a03 */
[----:B------:R-:W-:Y:S02]  /*4f80*/  IABS R6, R6 ;  /* 0x0000000600067213 */ /* 0x000fe40000000000 */
[----:B------:R-:W-:-:S03]  /*4f90*/  IABS R5, R5 ;  /* 0x0000000500057213 */ /* 0x000fc60000000000 */
[----:B------:R-:W-:Y:S01]  /*4fa0*/  IMAD.MOV.U32 R7, RZ, RZ, R6 ;  /* 0x000000ffff077224 */ /* 0x000fe200078e0006 */
[----:B------:R-:W-:Y:S01]  /*4fb0*/  IABS R6, R8 ;  /* 0x0000000800067213 */ /* 0x000fe20000000000 */
[----:B------:R-:W-:Y:S02]  /*4fc0*/  IMAD.IADD R8, R231, 0x1, -R3 ;  /* 0x00000001e7087824 */ /* 0x000fe400078e0a03 */
[----:B------:R1:W-:Y:S08]  /*4fd0*/  I2F R20, R7 ;  /* 0x0000000700147306 */ /* 0x0003f00000201400 */
[----:B------:R3:W4:Y:S01]  /*4fe0*/  I2F R15, R6 ;  /* 0x00000006000f7306 */ /* 0x0007220000201400 */
[----:B-1----:R-:W-:Y:S01]  /*4ff0*/  IABS R7, R9 ;  /* 0x0000000900077213 */ /* 0x002fe20000000000 */
[----:B--2---:R-:W-:-:S02]  /*5000*/  FFMA.FTZ R9, R11, -UR16, R56 ;  /* 0x800000100b097c23 */ /* 0x004fc40008010038 */
[----:B------:R-:W-:-:S04]  /*5010*/  FFMA.FTZ R11, R14, -UR16, R58 ;  /* 0x800000100e0b7c23 */ /* 0x000fc8000801003a */
[----:B------:R1:W2:Y:S01]  /*5020*/  I2F R21, R7 ;  /* 0x0000000700157306 */ /* 0x0002a20000201400 */
[----:B------:R-:W-:Y:S01]  /*5030*/  FSEL R30, R9, -INF , !P0 ;  /* 0xff800000091e7808 */ /* 0x000fe20004000000 */
[----:B---3--:R-:W-:Y:S01]  /*5040*/  FFMA.FTZ R6, R13, -UR16, R54 ;  /* 0x800000100d067c23 */ /* 0x008fe20008010036 */
[----:B------:R-:W-:Y:S01]  /*5050*/  FSEL R44, R11, -INF , !P4 ;  /* 0xff8000000b2c7808 */ /* 0x000fe20006000000 */
[----:B----4-:R-:W-:Y:S01]  /*5060*/  FFMA.FTZ R9, R15, -UR16, R57 ;  /* 0x800000100f097c23 */ /* 0x010fe20008010039 */
[C---:B------:R-:W-:Y:S02]  /*5070*/  ISETP.GE.AND P0, PT, R3.reuse, R234, PT ;  /* 0x000000ea0300720c */ /* 0x040fe40003f06270 */
[----:B------:R-:W-:Y:S01]  /*5080*/  FSEL R128, R6, -INF , !P1 ;  /* 0xff80000006807808 */ /* 0x000fe20004800000 */
[----:B------:R-:W-:Y:S01]  /*5090*/  IMAD.MOV.U32 R6, RZ, RZ, R5 ;  /* 0x000000ffff067224 */ /* 0x000fe200078e0005 */
[C---:B------:R-:W-:Y:S02]  /*50a0*/  ISETP.GE.AND P1, PT, R3.reuse, R235, PT ;  /* 0x000000eb0300720c */ /* 0x040fe40003f26270 */
[C---:B------:R-:W-:Y:S01]  /*50b0*/  ISETP.GE.AND P4, PT, R3.reuse, R233, PT ;  /* 0x000000e90300720c */ /* 0x040fe20003f86270 */
[----:B------:R3:W-:Y:S01]  /*50c0*/  I2F R14, R6 ;  /* 0x00000006000e7306 */ /* 0x0007e20000201400 */
[C---:B------:R-:W-:Y:S01]  /*50d0*/  ISETP.LT.OR P1, PT, R3.reuse, R230, P1 ;  /* 0x000000e60300720c */ /* 0x040fe20000f21670 */
[----:B-1----:R-:W-:Y:S01]  /*50e0*/  IMAD.IADD R7, R224, 0x1, -R3 ;  /* 0x00000001e0077824 */ /* 0x002fe200078e0a03 */
[----:B------:R-:W-:-:S02]  /*50f0*/  ISETP.LT.OR P0, PT, R3, R229, P0 ;  /* 0x000000e50300720c */ /* 0x000fc40000701670 */
[----:B------:R-:W-:Y:S02]  /*5100*/  ISETP.LT.OR P4, PT, R3, R228, P4 ;  /* 0x000000e40300720c */ /* 0x000fe40002781670 */
[----:B------:R-:W-:Y:S01]  /*5110*/  IABS R5, R7 ;  /* 0x0000000700057213 */ /* 0x000fe20000000000 */
[----:B------:R-:W-:Y:S01]  /*5120*/  FFMA.FTZ R7, R20, -UR16, R55 ;  /* 0x8000001014077c23 */ /* 0x000fe20008010037 */
[----:B------:R-:W-:Y:S02]  /*5130*/  IABS R3, R10 ;  /* 0x0000000a00037213 */ /* 0x000fe40000000000 */
[----:B------:R-:W-:Y:S02]  /*5140*/  FSEL R20, R9, -INF , !P5 ;  /* 0xff80000009147808 */ /* 0x000fe40006800000 */
[----:B------:R-:W-:Y:S01]  /*5150*/  FSEL R87, R7, -INF , !P6 ;  /* 0xff80000007577808 */ /* 0x000fe20007000000 */
[----:B------:R-:W-:Y:S01]  /*5160*/  FFMA.FTZ R7, R32, -UR16, R24 ;  /* 0x8000001020077c23 */ /* 0x000fe20008010018 */
[C---:B------:R-:W-:Y:S01]  /*5170*/  ISETP.GE.AND P6, PT, R2.reuse, R235, PT ;  /* 0x000000eb0200720c */ /* 0x040fe20003fc6270 */
[----:B---3--:R-:W-:Y:S01]  /*5180*/  IMAD.MOV.U32 R6, RZ, RZ, R5 ;  /* 0x000000ffff067224 */ /* 0x008fe200078e0005 */
[----:B------:R-:W-:Y:S01]  /*5190*/  IABS R5, R8 ;  /* 0x0000000800057213 */ /* 0x000fe20000000000 */
[----:B--2---:R-:W-:Y:S01]  /*51a0*/  FFMA.FTZ R8, R21, -UR16, R59 ;  /* 0x8000001015087c23 */ /* 0x004fe2000801003b */
[----:B------:R-:W-:Y:S01]  /*51b0*/  FSEL R85, R7, -INF , !P1 ;  /* 0xff80000007557808 */ /* 0x000fe20004800000 */
[----:B------:R1:W2:Y:S01]  /*51c0*/  I2F R13, R6 ;  /* 0x00000006000d7306 */ /* 0x0002a20000201400 */
[----:B------:R-:W-:-:S02]  /*51d0*/  ISETP.GE.AND P5, PT, R2, R234, PT ;  /* 0x000000ea0200720c */ /* 0x000fc40003fa6270 */
[----:B------:R-:W-:Y:S02]  /*51e0*/  FSEL R21, R8, -INF , !P3 ;  /* 0xff80000008157808 */ /* 0x000fe40005800000 */
[C---:B------:R-:W-:Y:S02]  /*51f0*/  ISETP.GE.AND P3, PT, R2.reuse, R233, PT ;  /* 0x000000e90200720c */ /* 0x040fe40003f66270 */
[C---:B------:R-:W-:Y:S01]  /*5200*/  ISETP.GE.AND P1, PT, R2.reuse, R232, PT ;  /* 0x000000e80200720c */ /* 0x040fe20003f26270 */
[----:B------:R3:W4:Y:S01]  /*5210*/  I2F R10, R5 ;  /* 0x00000005000a7306 */ /* 0x0007220000201400 */
[C---:B------:R-:W-:Y:S02]  /*5220*/  ISETP.LT.OR P6, PT, R2.reuse, R230, P6 ;  /* 0x000000e60200720c */ /* 0x040fe400037c1670 */
[C---:B------:R-:W-:Y:S02]  /*5230*/  ISETP.LT.OR P5, PT, R2.reuse, R229, P5 ;  /* 0x000000e50200720c */ /* 0x040fe40002fa1670 */
[----:B------:R-:W-:-:S02]  /*5240*/  ISETP.LT.OR P3, PT, R2, R228, P3 ;  /* 0x000000e40200720c */ /* 0x000fc40001f61670 */
[----:B------:R-:W-:Y:S01]  /*5250*/  ISETP.LT.OR P1, PT, R2, R227, P1 ;  /* 0x000000e30200720c */ /* 0x000fe20000f21670 */
[----:B-1----:R-:W-:Y:S02]  /*5260*/  IMAD.IADD R6, R224, 0x1, -R2 ;  /* 0x00000001e0067824 */ /* 0x002fe400078e0a02 */
[----:B--2---:R-:W-:-:S05]  /*5270*/  FFMA.FTZ R8, R13, -UR16, R16 ;  /* 0x800000100d087c23 */ /* 0x004fca0008010010 */
[----:B------:R-:W-:Y:S01]  /*5280*/  FSEL R15, R8, -INF , !P4 ;  /* 0xff800000080f7808 */ /* 0x000fe20006000000 */
[----:B---3--:R-:W-:Y:S01]  /*5290*/  IMAD.MOV.U32 R5, RZ, RZ, R3 ;  /* 0x000000ffff057224 */ /* 0x008fe200078e0003 */
[----:B------:R-:W-:Y:S01]  /*52a0*/  IABS R3, R6 ;  /* 0x0000000600037213 */ /* 0x000fe20000000000 */
[----:B------:R-:W-:Y:S01]  /*52b0*/  IMAD.IADD R6, R231, 0x1, -R2 ;  /* 0x00000001e7067824 */ /* 0x000fe200078e0a02 */
[----:B------:R-:W-:Y:S01]  /*52c0*/  LOP3.LUT R2, R97, R98, RZ, 0xfc, !PT ;  /* 0x0000006261027212 */ /* 0x000fe200078efcff */
[----:B------:R1:W2:Y:S02]  /*52d0*/  I2F R12, R5 ;  /* 0x00000005000c7306 */ /* 0x0002a40000201400 */
[----:B-1----:R-:W-:Y:S01]  /*52e0*/  IMAD.MOV.U32 R5, RZ, RZ, R3 ;  /* 0x000000ffff057224 */ /* 0x002fe200078e0003 */
[----:B------:R-:W-:Y:S01]  /*52f0*/  IABS R3, R6 ;  /* 0x0000000600037213 */ /* 0x000fe20000000000 */
[----:B----4-:R-:W-:-:S04]  /*5300*/  FFMA.FTZ R6, R10, -UR16, R18 ;  /* 0x800000100a067c23 */ /* 0x010fc80008010012 */
[----:B------:R-:W1:Y:S01]  /*5310*/  I2F R11, R5 ;  /* 0x00000005000b7306 */ /* 0x000e620000201400 */
[----:B------:R-:W-:Y:S02]  /*5320*/  FFMA.FTZ R10, R33, -UR16, R25 ;  /* 0x80000010210a7c23 */ /* 0x000fe40008010019 */
[----:B--2---:R-:W-:-:S03]  /*5330*/  FFMA.FTZ R9, R12, -UR16, R27 ;  /* 0x800000100c097c23 */ /* 0x004fc6000801001b */
[----:B------:R-:W-:Y:S02]  /*5340*/  FSEL R84, R10, -INF , !P6 ;  /* 0xff8000000a547808 */ /* 0x000fe40007000000 */
[----:B------:R2:W3:Y:S01]  /*5350*/  I2F R5, R3 ;  /* 0x0000000300057306 */ /* 0x0004e20000201400 */
[----:B------:R-:W-:Y:S01]  /*5360*/  FSEL R100, R9, -INF , !P5 ;  /* 0xff80000009647808 */ /* 0x000fe20006800000 */
[----:B-1----:R-:W-:Y:S01]  /*5370*/  FFMA.FTZ R7, R11, -UR16, R17 ;  /* 0x800000100b077c23 */ /* 0x002fe20008010011 */
[----:B------:R-:W-:Y:S01]  /*5380*/  FSEL R17, R6, -INF , !P2 ;  /* 0xff80000006117808 */ /* 0x000fe20005000000 */
[----:B--2---:R-:W-:-:S03]  /*5390*/  FFMA.FTZ R3, R14, -UR16, R26 ;  /* 0x800000100e037c23 */ /* 0x004fc6000801001a */
[----:B------:R-:W-:Y:S01]  /*53a0*/  FSEL R14, R7, -INF , !P3 ;  /* 0xff800000070e7808 */ /* 0x000fe20005800000 */
[----:B---3--:R-:W-:Y:S01]  /*53b0*/  FFMA.FTZ R5, R5, -UR16, R19 ;  /* 0x8000001005057c23 */ /* 0x008fe20008010013 */
        /* <DEDUP_REMOVED lines=44> */
.L_x_1204:
[----:B------:R-:W-:Y:S05]  /*5680*/  BSYNC B0 ;  /* 0x0000000000007941 */ /* 0x000fea0003800000 */
.L_x_1203:
[----:B------:R-:W0:Y:S02]  /*5690*/  LDGDEPBAR ;  /* 0x00000000000079af */ /* 0x000e240000000000 */
.L_x_1202:
        /* <DEDUP_REMOVED lines=48> */
[----:B------:R1:W2:Y:S01]  /*59a0*/  MUFU.EX2 R135, R9 ;  /* 0x0000000900877308 */ /* 0x0002a20000000800 */
[----:B------:R-:W3:Y:S07]  /*59b0*/  LDSM.16.MT88.4 R32, [R209+0xa000] ;  /* 0x00a00000d120783b */ /* 0x000eee0000004200 */
[----:B------:R4:W-:Y:S01]  /*59c0*/  MUFU.EX2 R138, R6 ;  /* 0x00000006008a7308 */ /* 0x0009e20000000800 */
[----:B-1----:R-:W-:-:S07]  /*59d0*/  FFMA.FTZ R9, R15, c[0x0][0x23c], -R3 ;  /* 0x00008f000f097a23 */ /* 0x002fce0000010803 */
[----:B------:R1:W-:Y:S01]  /*59e0*/  MUFU.EX2 R139, R5 ;  /* 0x00000005008b7308 */ /* 0x0003e20000000800 */
[----:B--2---:R-:W-:Y:S01]  /*59f0*/  F2FP.BF16.PACK_AB R124, R135, R252 ;  /* 0x000000fc877c723e */ /* 0x004fe200000010ff */
[----:B----4-:R-:W-:-:S06]  /*5a00*/  FMUL.FTZ R6, R137, c[0x0][0x23c] ;  /* 0x00008f0089067a20 */ /* 0x010fcc0000410000 */
        /* <DEDUP_REMOVED lines=8> */
[----:B--2---:R-:W-:-:S05]  /*5a90*/  FFMA.FTZ R9, R44, c[0x0][0x23c], -R2 ;  /* 0x00008f002c097a23 */ /* 0x004fca0000010802 */
[----:B------:R2:W-:Y:S08]  /*5aa0*/  MUFU.EX2 R248, R0 ;  /* 0x0000000000f87308 */ /* 0x0005f00000000800 */
[----:B------:R-:W-:Y:S01]  /*5ab0*/  MUFU.EX2 R244, R9 ;  /* 0x0000000900f47308 */ /* 0x000fe20000000800 */
[----:B-1----:R-:W-:Y:S01]  /*5ac0*/  F2FP.BF16.PACK_AB R6, R11, R139 ;  /* 0x0000008b0b06723e */ /* 0x002fe200000010ff */
[----:B--2---:R-:W-:-:S06]  /*5ad0*/  FFMA.FTZ R0, R40, c[0x0][0x23c], -R2 ;  /* 0x00008f0028007a23 */ /* 0x004fcc0000010802 */
[----:B------:R-:W1:Y:S08]  /*5ae0*/  MUFU.EX2 R251, R3 ;  /* 0x0000000300fb7308 */ /* 0x000e700000000800 */
[----:B------:R2:W-:Y:S08]  /*5af0*/  MUFU.EX2 R249, R0 ;  /* 0x0000000000f97308 */ /* 0x0005f00000000800 */
[----:B------:R4:W5:Y:S01]  /*5b00*/  MUFU.EX2 R250, R4 ;  /* 0x0000000400fa7308 */ /* 0x0009620000000800 */
[----:B-1----:R-:W-:Y:S01]  /*5b10*/  F2FP.BF16.PACK_AB R126, R251, R140 ;  /* 0x0000008cfb7e723e */ /* 0x002fe200000010ff */
[----:B--2---:R-:W-:-:S02]  /*5b20*/  FFMA.FTZ R0, R29, c[0x0][0x23c], -R2 ;  /* 0x00008f001d007a23 */ /* 0x004fc40000010802 */
[----:B------:R-:W-:Y:S04]  /*5b30*/  LDSM.16.MT88.4 R28, [R213+0xb800] ;  /* 0x00b80000d51c783b */ /* 0x000fe80000004200 */
[----:B------:R1:W2:Y:S01]  /*5b40*/  MUFU.EX2 R133, R0 ;  /* 0x0000000000857308 */ /* 0x0002a20000000800 */
[----:B----4-:R-:W-:Y:S02]  /*5b50*/  F2FP.BF16.PACK_AB R4, R138, R132 ;  /* 0x000000848a04723e */ /* 0x010fe400000010ff */
[----:B-----5:R-:W-:Y:S02]  /*5b60*/  F2FP.BF16.PACK_AB R5, R248, R250 ;  /* 0x000000faf805723e */ /* 0x020fe400000010ff */
[----:B-1----:R-:W-:Y:S02]  /*5b70*/  FMNMX.FTZ R0, R130, R119, !PT ;  /* 0x0000007782007209 */ /* 0x002fe40007810000 */
[----:B--2---:R-:W-:-:S02]  /*5b80*/  F2FP.BF16.PACK_AB R7, R133, R249 ;  /* 0x000000f98507723e */ /* 0x004fc400000010ff */
[----:B------:R-:W-:-:S04]  /*5b90*/  FMNMX.FTZ R0, R103, R0, !PT ;  /* 0x0000000067007209 */ /* 0x000fc80007810000 */
[----:B------:R-:W-:Y:S01]  /*5ba0*/  FMNMX.FTZ R0, R101, R0, !PT ;  /* 0x0000000065007209 */ /* 0x000fe20007810000 */
[----:B---3--:R-:W-:Y:S03]  /*5bb0*/  HMMA.16816.F32.BF16 R148, R4, R32, RZ ;  /* 0x000000200494723c */ /* 0x008fe600000418ff */
        /* <DEDUP_REMOVED lines=43> */
[--C-:B------:R-:W-:Y:S01]  /*5e70*/  FFMA.FTZ R3, R130, c[0x0][0x23c], -R2.reuse ;  /* 0x00008f0082037a23 */ /* 0x100fe20000010802 */
[----:B------:R-:W-:Y:S01]  /*5e80*/  MOV R130, R135 ;  /* 0x0000008700827202 */ /* 0x000fe20000000f00 */
[----:B------:R-:W-:Y:S02]  /*5e90*/  HMMA.16816.F32.BF16 R92, R4, R50, RZ ;  /* 0x00000032045c723c */ /* 0x000fe400000418ff */
[----:B------:R1:W-:Y:S01]  /*5ea0*/  MUFU.EX2 R243, R3 ;  /* 0x0000000300f37308 */ /* 0x0003e20000000800 */
[----:B--2---:R-:W-:Y:S01]  /*5eb0*/  FMNMX.FTZ R135, R0, R8, !PT ;  /* 0x0000000800877209 */ /* 0x004fe20007810000 */
[----:B------:R-:W-:-:S03]  /*5ec0*/  FFMA.FTZ R0, R119, c[0x0][0x23c], -R2 ;  /* 0x00008f0077007a23 */ /* 0x000fc60000010802 */
[----:B------:R-:W-:Y:S01]  /*5ed0*/  FSETP.NEU.FTZ.AND P1, PT, R135, -INF , PT ;  /* 0xff8000008700780b */ /* 0x000fe20003f3d000 */
[C---:B------:R-:W-:Y:S02]  /*5ee0*/  HMMA.16816.F32.BF16 R108, R4.reuse, R70, RZ ;  /* 0x00000046046c723c */ /* 0x040fe400000418ff */
        /* <DEDUP_REMOVED lines=32> */
[----:B-1----:R-:W-:Y:S01]  /*60f0*/  FFMA.FTZ R3, R129, c[0x0][0x23c], -R2 ;  /* 0x00008f0081037a23 */ /* 0x002fe20000010802 */
[----:B------:R-:W-:-:S03]  /*6100*/  MOV R129, R139 ;  /* 0x0000008b00817202 */ /* 0x000fc60000000f00 */
[----:B------:R1:W-:Y:S03]  /*6110*/  MUFU.EX2 R207, R3 ;  /* 0x0000000300cf7308 */ /* 0x0003e60000000800 */
[----:B------:R-:W-:Y:S07]  /*6120*/  HMMA.16816.F32.BF16 R124, R124, R30, R4 ;  /* 0x0000001e7c7c723c */ /* 0x000fee0000041804 */
[----:B---3--:R-:W-:-:S02]  /*6130*/  F2FP.BF16.PACK_AB R4, R240, R243 ;  /* 0x000000f3f004723e */ /* 0x008fc400000010ff */
[----:B--2---:R-:W-:Y:S02]  /*6140*/  F2FP.BF16.PACK_AB R6, R242, R241 ;  /* 0x000000f1f206723e */ /* 0x004fe400000010ff */
[----:B----4-:R-:W-:Y:S01]  /*6150*/  F2FP.BF16.PACK_AB R5, R238, R239 ;  /* 0x000000efee05723e */ /* 0x010fe200000010ff */
[----:B-1----:R-:W-:Y:S01]  /*6160*/  FFMA.FTZ R3, R116, c[0x0][0x23c], -R2 ;  /* 0x00008f0074037a23 */ /* 0x002fe20000010802 */
[----:B-----5:R-:W-:-:S03]  /*6170*/  F2FP.BF16.PACK_AB R7, R237, R236 ;  /* 0x000000eced07723e */ /* 0x020fc600000010ff */
[----:B------:R1:W2:Y:S04]  /*6180*/  MUFU.EX2 R206, R3 ;  /* 0x0000000300ce7308 */ /* 0x0002a80000000800 */
[C---:B------:R-:W-:Y:S08]  /*6190*/  HMMA.16816.F32.BF16 R144, R4.reuse, R32, RZ ;  /* 0x000000200490723c */ /* 0x040ff000000418ff */
[----:B------:R-:W-:Y:S01]  /*61a0*/  HMMA.16816.F32.BF16 R200, R4, R34, RZ ;  /* 0x0000002204c8723c */ /* 0x000fe200000418ff */
[----:B-1----:R-:W-:-:S02]  /*61b0*/  FFMA.FTZ R3, R85, c[0x0][0x23c], -R2 ;  /* 0x00008f0055037a23 */ /* 0x002fc40000010802 */
[----:B------:R-:W-:-:S05]  /*61c0*/  FFMA.FTZ R2, R84, c[0x0][0x23c], -R2 ;  /* 0x00008f0054027a23 */ /* 0x000fca0000010802 */
[C---:B------:R-:W-:Y:S01]  /*61d0*/  HMMA.16816.F32.BF16 R32, R4.reuse, R36, RZ ;  /* 0x000000240420723c */ /* 0x040fe200000418ff */
[----:B------:R1:W-:Y:S06]  /*61e0*/  MUFU.EX2 R205, R3 ;  /* 0x0000000300cd7308 */ /* 0x0003ec0000000800 */
[----:B------:R-:W-:Y:S01]  /*61f0*/  MOV R37, R138 ;  /* 0x0000008a00257202 */ /* 0x000fe20000000f00 */
[C---:B------:R-:W-:Y:S01]  /*6200*/  HMMA.16816.F32.BF16 R160, R4.reuse, R24, RZ ;  /* 0x0000001804a0723c */ /* 0x040fe200000418ff */
[----:B------:R3:W-:Y:S07]  /*6210*/  MUFU.EX2 R204, R2 ;  /* 0x0000000200cc7308 */ /* 0x0007ee0000000800 */
[----:B------:R-:W-:Y:S01]  /*6220*/  HMMA.16816.F32.BF16 R196, R4, R26, RZ ;  /* 0x0000001a04c4723c */ /* 0x000fe200000418ff */
[----:B-1----:R-:W-:-:S07]  /*6230*/  IMAD.MOV.U32 R3, RZ, RZ, R133 ;  /* 0x000000ffff037224 */ /* 0x002fce00078e0085 */
[----:B------:R-:W-:Y:S01]  /*6240*/  HMMA.16816.F32.BF16 R24, R4, R52, RZ ;  /* 0x000000340418723c */ /* 0x000fe200000418ff */
[----:B---3--:R-:W-:Y:S01]  /*6250*/  FFMA.FTZ R2, R128, c[0x0][0x23c], -R0 ;  /* 0x00008f0080027a23 */ /* 0x008fe20000010800 */
[----:B--2---:R-:W-:-:S03]  /*6260*/  F2FP.BF16.PACK_AB R128, R206, R207 ;  /* 0x000000cfce80723e */ /* 0x004fc600000010ff */
[----:B------:R1:W-:Y:S02]  /*6270*/  MUFU.EX2 R139, R2 ;  /* 0x00000002008b7308 */ /* 0x0003e40000000800 */
[----:B------:R-:W-:Y:S01]  /*6280*/  MOV R53, R11 ;  /* 0x0000000b00357202 */ /* 0x000fe20000000f00 */
[C---:B------:R-:W-:Y:S08]  /*6290*/  HMMA.16816.F32.BF16 R192, R4.reuse, R38, RZ ;  /* 0x0000002604c0723c */ /* 0x040ff000000418ff */
[----:B------:R-:W-:Y:S01]  /*62a0*/  HMMA.16816.F32.BF16 R188, R4, R54, RZ ;  /* 0x0000003604bc723c */ /* 0x000fe200000418ff */
[----:B-1----:R-:W-:-:S07]  /*62b0*/  FFMA.FTZ R2, R87, c[0x0][0x23c], -R0 ;  /* 0x00008f0057027a23 */ /* 0x002fce0000010800 */
[C---:B------:R-:W-:Y:S01]  /*62c0*/  HMMA.16816.F32.BF16 R8, R4.reuse, R64, RZ ;  /* 0x000000400408723c */ /* 0x040fe200000418ff */
[----:B------:R1:W2:Y:S07]  /*62d0*/  MUFU.EX2 R138, R2 ;  /* 0x00000002008a7308 */ /* 0x0002ae0000000800 */
[C---:B------:R-:W-:Y:S08]  /*62e0*/  HMMA.16816.F32.BF16 R184, R4.reuse, R66, RZ ;  /* 0x0000004204b8723c */ /* 0x040ff000000418ff */
[----:B------:R-:W-:Y:S01]  /*62f0*/  HMMA.16816.F32.BF16 R180, R4, R50, RZ ;  /* 0x0000003204b4723c */ /* 0x000fe200000418ff */
[----:B-1----:R-:W-:-:S02]  /*6300*/  FFMA.FTZ R2, R86, c[0x0][0x23c], -R0 ;  /* 0x00008f0056027a23 */ /* 0x002fc40000010800 */
[----:B------:R-:W-:Y:S02]  /*6310*/  FFMA.FTZ R0, R100, c[0x0][0x23c], -R0 ;  /* 0x00008f0064007a23 */ /* 0x000fe40000010800 */
[----:B------:R1:W-:Y:S03]  /*6320*/  MUFU.EX2 R133, R2 ;  /* 0x0000000200857308 */ /* 0x0003e60000000800 */
[C---:B------:R-:W-:Y:S08]  /*6330*/  HMMA.16816.F32.BF16 R84, R4.reuse, R48, RZ ;  /* 0x000000300454723c */ /* 0x040ff000000418ff */
[----:B------:R-:W-:Y:S01]  /*6340*/  HMMA.16816.F32.BF16 R100, R4, R68, RZ ;  /* 0x000000440464723c */ /* 0x000fe200000418ff */
[----:B-1----:R-:W-:-:S02]  /*6350*/  MOV R2, R132 ;  /* 0x0000008400027202 */ /* 0x002fc40000000f00 */
[----:B------:R1:W3:Y:S05]  /*6360*/  MUFU.EX2 R132, R0 ;  /* 0x0000000000847308 */ /* 0x0002ea0000000800 */
[C---:B------:R-:W-:Y:S08]  /*6370*/  HMMA.16816.F32.BF16 R176, R4.reuse, R70, RZ ;  /* 0x0000004604b0723c */ /* 0x040ff000000418ff */
[----:B------:R-:W-:Y:S01]  /*6380*/  HMMA.16816.F32.BF16 R116, R4, R80, RZ ;  /* 0x000000500474723c */ /* 0x000fe200000418ff */
[----:B-1----:R-:W-:-:S07]  /*6390*/  FADD.FTZ R0, R243, R240 ;  /* 0x000000f0f3007221 */ /* 0x002fce0000010000 */
[----:B------:R-:W-:Y:S01]  /*63a0*/  HMMA.16816.F32.BF16 R140, R4, R82, RZ ;  /* 0x00000052048c723c */ /* 0x000fe200000418ff */
[----:B------:R-:W-:-:S06]  /*63b0*/  FADD.FTZ R0, R241, R0 ;  /* 0x00000000f1007221 */ /* 0x000fcc0000010000 */
[----:B------:R-:W-:Y:S01]  /*63c0*/  MOV R4, R129 ;  /* 0x0000008100047202 */ /* 0x000fe20000000f00 */
[----:B------:R-:W-:Y:S01]  /*63d0*/  IMAD.MOV.U32 R6, RZ, RZ, R130 ;  /* 0x000000ffff067224 */ /* 0x000fe200078e0082 */
[----:B------:R-:W-:Y:S01]  /*63e0*/  MOV R7, R131 ;  /* 0x0000008300077202 */ /* 0x000fe20000000f00 */
[----:B------:R-:W-:Y:S01]  /*63f0*/  IMAD.MOV.U32 R5, RZ, RZ, R37 ;  /* 0x000000ffff057224 */ /* 0x000fe200078e0025 */
[----:B--2---:R-:W-:Y:S02]  /*6400*/  F2FP.BF16.PACK_AB R129, R138, R139 ;  /* 0x0000008b8a81723e */ /* 0x004fe400000010ff */
[----:B------:R-:W-:Y:S01]  /*6410*/  F2FP.BF16.PACK_AB R130, R204, R205 ;  /* 0x000000cdcc82723e */ /* 0x000fe200000010ff */
[----:B------:R-:W-:Y:S01]  /*6420*/  FADD.FTZ R2, R2, R5 ;  /* 0x0000000502027221 */ /* 0x000fe20000010000 */
[----:B---3--:R-:W-:Y:S01]  /*6430*/  F2FP.BF16.PACK_AB R131, R132, R133 ;  /* 0x000000858483723e */ /* 0x008fe200000010ff */
[----:B------:R-:W-:Y:S02]  /*6440*/  FADD.FTZ R5, R250, R248 ;  /* 0x000000f8fa057221 */ /* 0x000fe40000010000 */
[----:B------:R-:W-:-:S02]  /*6450*/  FADD.FTZ R2, R4, R2 ;  /* 0x0000000204027221 */ /* 0x000fc40000010000 */
[----:B------:R-:W-:Y:S02]  /*6460*/  FADD.FTZ R5, R249, R5 ;  /* 0x00000005f9057221 */ /* 0x000fe40000010000 */
[----:B------:R-:W-:Y:S01]  /*6470*/  HMMA.16816.F32.BF16 R36, R128, R12, R32 ;  /* 0x0000000c8024723c */ /* 0x000fe20000041820 */
[----:B------:R-:W-:-:S04]  /*6480*/  FADD.FTZ R4, R242, R0 ;  /* 0x00000000f2047221 */ /* 0x000fc80000010000 */
[----:B------:R-:W-:Y:S02]  /*6490*/  FADD.FTZ R4, R207, R4 ;  /* 0x00000004cf047221 */ /* 0x000fe40000010000 */
[----:B------:R-:W-:Y:S01]  /*64a0*/  MOV R35, R3 ;  /* 0x0000000300237202 */ /* 0x000fe20000000f00 */
[----:B------:R-:W-:Y:S01]  /*64b0*/  FADD.FTZ R3, R239, R238 ;  /* 0x000000eeef037221 */ /* 0x000fe20000010000 */
[----:B------:R-:W-:Y:S01]  /*64c0*/  MOV R34, R53 ;  /* 0x0000003500227202 */ /* 0x000fe20000000f00 */
        /* <DEDUP_REMOVED lines=22> */
[----:B------:R-:W-:Y:S01]  /*6630*/  FADD.FTZ R249, R251, R2 ;  /* 0x00000002fbf97221 */ /* 0x000fe20000010000 */
[----:B------:R1:W-:Y:S01]  /*6640*/  STL [R1+0xc], R245 ;  /* 0x00000cf501007387 */ /* 0x0003e20000100800 */
[----:B------:R-:W-:-:S03]  /*6650*/  FADD.FTZ R248, R247, R0 ;  /* 0x00000000f7f87221 */ /* 0x000fc60000010000 */
[----:B------:R1:W-:Y:S02]  /*6660*/  STL [R1+0x8], R244 ;  /* 0x000008f401007387 */ /* 0x0003e40000100800 */
[C---:B------:R-:W-:Y:S02]  /*6670*/  HMMA.16816.F32.BF16 R68, R128.reuse, R20, R8 ;  /* 0x000000148044723c */ /* 0x040fe40000041808 */
[----:B------:R1:W-:Y:S04]  /*6680*/  STL [R1+0x4], R249 ;  /* 0x000004f901007387 */ /* 0x0003e80000100800 */
[----:B------:R1:W-:Y:S02]  /*6690*/  STL [R1], R248 ;  /* 0x000000f801007387 */ /* 0x0003e40000100800 */
        /* <DEDUP_REMOVED lines=12> */
[----:B------:R-:W3:Y:S04]  /*6760*/  LDL R35, [R1+0x10] ;  /* 0x0000100001237983 */ /* 0x000ee80000100800 */
[----:B------:R-:W4:Y:S01]  /*6770*/  LDL.64 R6, [R1+0x40] ;  /* 0x0000400001067983 */ /* 0x000f220000100a00 */
[----:B------:R-:W-:-:S03]  /*6780*/  UIADD3 UR17, UR7, -0x2, URZ ;  /* 0xfffffffe07117890 */ /* 0x000fc6000fffe03f */
[----:B------:R-:W1:Y:S01]  /*6790*/  S2R R250, SR_TID.X ;  /* 0x0000000000fa7919 */ /* 0x000e620000002100 */
[----:B------:R-:W-:Y:S02]  /*67a0*/  USHF.R.S32.HI UR5, URZ, 0x1f, UR17 ;  /* 0x0000001f3f057899 */ /* 0x000fe40008011411 */
[----:B------:R-:W-:Y:S01]  /*67b0*/  UIMAD UR4, UR11, UR17, URZ ;  /* 0x000000110b0472a4 */ /* 0x000fe2000f8e023f */
[----:B------:R-:W-:Y:S01]  /*67c0*/  IMAD.U32 R2, RZ, RZ, UR17 ;  /* 0x00000011ff027e24 */ /* 0x000fe2000f8e00ff */
[----:B------:R-:W-:Y:S02]  /*67d0*/  UISETP.GT.AND UP0, UPT, UR17, UR8, UPT ;  /* 0x000000081100728c */ /* 0x000fe4000bf04270 */
[----:B------:R-:W-:Y:S01]  /*67e0*/  UIMAD UR4, UR5, UR12, UR4 ;  /* 0x0000000c050472a4 */ /* 0x000fe2000f8e0204 */
[----:B-1----:R-:W-:-:S05]  /*67f0*/  IMAD.SHL.U32 R250, R250, 0x2, RZ ;  /* 0x00000002fafa7824 */ /* 0x002fca00078e00ff */
[----:B------:R-:W-:Y:S01]  /*6800*/  LOP3.LUT R250, R250, 0x6, RZ, 0xc0, !PT ;  /* 0x00000006fafa7812 */ /* 0x000fe200078ec0ff */
[----:B------:R-:W-:Y:S01]  /*6810*/  BAR.SYNC.DEFER_BLOCKING 0x0 ;  /* 0x0000000000007b1d */ /* 0x000fe20000010000 */
[----:B--2---:R-:W-:Y:S02]  /*6820*/  ISETP.GE.AND P3, PT, R32, c[0x0][0x220], PT ;  /* 0x0000880020007a0c */ /* 0x004fe40003f66270 */
[----:B---3--:R-:W-:Y:S01]  /*6830*/  ISETP.GE.AND P2, PT, R35, c[0x0][0x220], PT ;  /* 0x0000880023007a0c */ /* 0x008fe20003f46270 */
[----:B----4-:R-:W-:-:S10]  /*6840*/  IMAD.WIDE.U32 R2, R2, UR12, R6 ;  /* 0x0000000c02027c25 */ /* 0x010fd4000f8e0006 */
[----:B------:R-:W-:Y:S01]  /*6850*/  @P3 STS.128 [R223+0xa000], RZ ;  /* 0x00a000ffdf003388 */ /* 0x000fe20000000c00 */
[----:B------:R-:W-:Y:S02]  /*6860*/  IADD3 R3, R3, UR4, RZ ;  /* 0x0000000403037c10 */ /* 0x000fe4000fffe0ff */
[C---:B------:R-:W-:Y:S02]  /*6870*/  IADD3 R0, P0, R2.reuse, UR14, RZ ;  /* 0x0000000e02007c10 */ /* 0x040fe4000ff1e0ff */
[C---:B------:R-:W-:Y:S02]  /*6880*/  @!P3 LEA R10, P5, R2.reuse, c[0x0][0x170], 0x1 ;  /* 0x00005c00020aba11 */ /* 0x040fe400078a08ff */
[----:B------:R-:W-:Y:S02]  /*6890*/  @!P2 LEA R6, P1, R2, c[0x0][0x170], 0x1 ;  /* 0x00005c000206aa11 */ /* 0x000fe400078208ff */
[----:B------:R-:W-:Y:S02]  /*68a0*/  IADD3.X R5, R3, UR13, RZ, P0, !PT ;  /* 0x0000000d03057c10 */ /* 0x000fe400087fe4ff */
[----:B------:R-:W-:-:S02]  /*68b0*/  @!P3 LEA R8, P4, R0, c[0x0][0x170], 0x1 ;  /* 0x00005c000008ba11 */ /* 0x000fc400078808ff */
        /* <DEDUP_REMOVED lines=16> */
[----:B------:R-:W-:Y:S01]  /*69c0*/  @P3 STS.128 [R223+0xa800], RZ ;  /* 0x00a800ffdf003388 */ /* 0x000fe20000000c00 */
[--C-:B------:R-:W-:Y:S01]  /*69d0*/  IMAD.IADD R2, R226, 0x1, -R0.reuse ;  /* 0x00000001e2027824 */ /* 0x100fe200078e0a00 */
[C---:B------:R-:W-:Y:S02]  /*69e0*/  ISETP.GE.AND P0, PT, R0.reuse, R235, PT ;  /* 0x000000eb0000720c */ /* 0x040fe40003f06270 */
[----:B------:R-:W-:Y:S01]  /*69f0*/  @!PT LDS RZ, [RZ] ;  /* 0x00000000fffff984 */ /* 0x000fe20000000800 */
[----:B------:R-:W-:Y:S01]  /*6a00*/  @!PT LDS RZ, [RZ] ;  /* 0x00000000fffff984 */ /* 0x000fe20000000800 */
[----:B------:R-:W-:Y:S01]  /*6a10*/  @!PT LDS RZ, [RZ] ;  /* 0x00000000fffff984 */ /* 0x000fe20000000800 */
[----:B------:R1:W-:Y:S01]  /*6a20*/  @!P3 LDGSTS.E.BYPASS.LTC128B.128 [R223+0xa800], [R8.64] ;  /* 0x0a80000008dfbfae */ /* 0x0003e2000b901d52 */
[C---:B------:R-:W-:Y:S02]  /*6a30*/  ISETP.GE.AND P6, PT, R0.reuse, R234, PT ;  /* 0x000000ea0000720c */ /* 0x040fe40003fc6270 */
[----:B------:R-:W-:Y:S01]  /*6a40*/  IABS R3, R2 ;  /* 0x0000000200037213 */ /* 0x000fe20000000000 */
[----:B------:R-:W-:Y:S01]  /*6a50*/  @P2 STS.128 [R223+0xb800], RZ ;  /* 0x00b800ffdf002388 */ /* 0x000fe20000000c00 */
[----:B------:R-:W-:Y:S01]  /*6a60*/  IMAD.IADD R2, R225, 0x1, -R0 ;  /* 0x00000001e1027824 */ /* 0x000fe200078e0a00 */
[----:B------:R-:W-:-:S02]  /*6a70*/  ISETP.LT.OR P0, PT, R0, R230, P0 ;  /* 0x000000e60000720c */ /* 0x000fc40000701670 */
[----:B------:R-:W-:Y:S01]  /*6a80*/  @!PT LDS RZ, [RZ] ;  /* 0x00000000fffff984 */ /* 0x000fe20000000800 */
[----:B------:R-:W-:Y:S01]  /*6a90*/  @!PT LDS RZ, [RZ] ;  /* 0x00000000fffff984 */ /* 0x000fe20000000800 */
[----:B------:R-:W-:Y:S01]  /*6aa0*/  @!PT LDS RZ, [RZ] ;  /* 0x00000000fffff984 */ /* 0x000fe20000000800 */
[----:B------:R2:W-:Y:S01]  /*6ab0*/  @!P2 LDGSTS.E.BYPASS.LTC128B.128 [R223+0xb800], [R4.64+0x80] ;  /* 0x0b80008004dfafae */ /* 0x0005e2000b901d52 */
[----:B------:R-:W-:Y:S02]  /*6ac0*/  ISETP.LT.OR P6, PT, R0, R229, P6 ;  /* 0x000000e50000720c */ /* 0x000fe400037c1670 */
[----:B------:R-:W-:Y:S01]  /*6ad0*/  IABS R2, R2 ;  /* 0x0000000200027213 */ /* 0x000fe20000000000 */
[----:B------:R-:W-:Y:S04]  /*6ae0*/  LDSM.16.M88.4 R24, [R208+0x8800] ;  /* 0x00880000d018783b */ /* 0x000fe80000000200 */
[----:B------:R-:W-:Y:S04]  /*6af0*/  LDSM.16.M88.4 R20, [R208+0x8000] ;  /* 0x00800000d014783b */ /* 0x000fe80000000200 */
[----:B------:R-:W-:Y:S04]  /*6b00*/  LDSM.16.M88.4 R32, [R222] ;  /* 0x00000000de20783b */ /* 0x000fe80000000200 */
[----:B------:R-:W3:Y:S04]  /*6b10*/  LDSM.16.M88.4 R12, [R210] ;  /* 0x00000000d20c783b */ /* 0x000ee80000000200 */
[----:B-1----:R-:W1:Y:S04]  /*6b20*/  LDSM.16.M88.4 R8, [R210+0x2000] ;  /* 0x00200000d208783b */ /* 0x002e680000000200 */
[----:B------:R-:W-:Y:S04]  /*6b30*/  LDSM.16.M88.4 R28, [R219] ;  /* 0x00000000db1c783b */ /* 0x000fe80000000200 */
[----:B--2---:R-:W2:Y:S04]  /*6b40*/  LDSM.16.M88.4 R4, [R212+0x2000] ;  /* 0x00200000d404783b */ /* 0x004ea80000000200 */
[----:B------:R-:W0:Y:S01]  /*6b50*/  LDGDEPBAR ;  /* 0x00000000000079af */ /* 0x000e220000000000 */
[----:B---3--:R-:W-:Y:S08]  /*6b60*/  HMMA.16816.F32.BF16 R184, R12, R20, RZ ;  /* 0x000000140cb8723c */ /* 0x008ff000000418ff */
[C---:B-1----:R-:W-:Y:S08]  /*6b70*/  HMMA.16816.F32.BF16 R180, R8.reuse, R26, RZ ;  /* 0x0000001a08b4723c */ /* 0x042ff000000418ff */
[C---:B------:R-:W-:Y:S08]  /*6b80*/  HMMA.16816.F32.BF16 R16, R8.reuse, R24, RZ ;  /* 0x000000180810723c */ /* 0x040ff000000418ff */
[C---:B------:R-:W-:Y:S08]  /*6b90*/  HMMA.16816.F32.BF16 R140, R8.reuse, R22, RZ ;  /* 0x00000016088c723c */ /* 0x040ff000000418ff */
[----:B------:R-:W-:Y:S01]  /*6ba0*/  HMMA.16816.F32.BF16 R176, R8, R20, RZ ;  /* 0x0000001408b0723c */ /* 0x000fe200000418ff */
[----:B------:R-:W1:Y:S07]  /*6bb0*/  LDSM.16.M88.4 R8, [R212] ;  /* 0x00000000d408783b */ /* 0x000e6e0000000200 */
[----:B--2---:R-:W-:Y:S08]  /*6bc0*/  HMMA.16816.F32.BF16 R204, R4, R34, R180 ;  /* 0x0000002204cc723c */ /* 0x004ff000000418b4 */
[C---:B------:R-:W-:Y:S08]  /*6bd0*/  HMMA.16816.F32.BF16 R180, R12.reuse, R22, RZ ;  /* 0x000000160cb4723c */ /* 0x040ff000000418ff */
[----:B------:R-:W-:Y:S08]  /*6be0*/  HMMA.16816.F32.BF16 R20, R12, R24, RZ ;  /* 0x000000180c14723c */ /* 0x000ff000000418ff */
[C---:B------:R-:W-:Y:S01]  /*6bf0*/  HMMA.16816.F32.BF16 R236, R4.reuse, R32, R16 ;  /* 0x0000002004ec723c */ /* 0x040fe20000041810 */
[----:B------:R-:W-:Y:S07]  /*6c00*/  LDSM.16.M88.4 R16, [R218+0x2000] ;  /* 0x00200000da10783b */ /* 0x000fee0000000200 */
[----:B------:R-:W-:Y:S01]  /*6c10*/  HMMA.16816.F32.BF16 R240, R4, R30, R140 ;  /* 0x0000001e04f0723c */ /* 0x000fe2000004188c */
[----:B------:R-:W2:Y:S07]  /*6c20*/  LDSM.16.M88.4 R140, [R217+0x8800] ;  /* 0x00880000d98c783b */ /* 0x000eae0000000200 */
[----:B------:R-:W-:Y:S01]  /*6c30*/  HMMA.16816.F32.BF16 R12, R12, R26, RZ ;  /* 0x0000001a0c0c723c */ /* 0x000fe200000418ff */
[----:B------:R-:W-:Y:S07]  /*6c40*/  LDSM.16.M88.4 R24, [R215+0x800] ;  /* 0x00080000d718783b */ /* 0x000fee0000000200 */
[-C--:B------:R-:W-:Y:S01]  /*6c50*/  HMMA.16816.F32.BF16 R196, R4, R28.reuse, R176 ;  /* 0x0000001c04c4723c */ /* 0x080fe200000418b0 */
[----:B------:R-:W3:Y:S04]  /*6c60*/  LDSM.16.M88.4 R176, [R217+0x8000] ;  /* 0x00800000d9b0783b */ /* 0x000ee80000000200 */
[----:B------:R-:W4:Y:S03]  /*6c70*/  LDSM.16.M88.4 R4, [R218] ;  /* 0x00000000da04783b */ /* 0x000f260000000200 */
[C---:B-1----:R-:W-:Y:S08]  /*6c80*/  HMMA.16816.F32.BF16 R192, R8.reuse, R28, R184 ;  /* 0x0000001c08c0723c */ /* 0x042ff000000418b8 */
[C---:B------:R-:W-:Y:S01]  /*6c90*/  HMMA.16816.F32.BF16 R200, R8.reuse, R32, R20 ;  /* 0x0000002008c8723c */ /* 0x040fe20000041814 */
[----:B------:R-:W-:Y:S07]  /*6ca0*/  LDSM.16.M88.4 R20, [R215] ;  /* 0x00000000d714783b */ /* 0x000fee0000000200 */
[C---:B------:R-:W-:Y:S08]  /*6cb0*/  HMMA.16816.F32.BF16 R188, R8.reuse, R30, R180 ;  /* 0x0000001e08bc723c */ /* 0x040ff000000418b4 */
[----:B------:R-:W-:Y:S01]  /*6cc0*/  HMMA.16816.F32.BF16 R184, R8, R34, R12 ;  /* 0x0000002208b8723c */ /* 0x000fe2000004180c */
[----:B------:R-:W1:Y:S04]  /*6cd0*/  LDSM.16.M88.4 R8, [R216+0x2000] ;  /* 0x00200000d808783b */ /* 0x000e680000000200 */
[----:B------:R-:W5:Y:S03]  /*6ce0*/  LDSM.16.M88.4 R12, [R216] ;  /* 0x00000000d80c783b */ /* 0x000f660000000200 */
        /* <DEDUP_REMOVED lines=8> */
[----:B------:R-:W-:Y:S07]  /*6d70*/  LDSM.16.M88.4 R4, [R210+0x6000] ;  /* 0x00600000d204783b */ /* 0x000fee0000000200 */
[C---:B-1----:R-:W-:Y:S01]  /*6d80*/  HMMA.16816.F32.BF16 R200, R8.reuse, R24, R28 ;  /* 0x0000001808c8723c */ /* 0x042fe2000004181c */
[----:B------:R-:W1:Y:S07]  /*6d90*/  LDSM.16.M88.4 R28, [R208+0x9000] ;  /* 0x00900000d01c783b */ /* 0x000e6e0000000200 */
[C---:B------:R-:W-:Y:S08]  /*6da0*/  HMMA.16816.F32.BF16 R236, R8.reuse, R20, R180 ;  /* 0x0000001408ec723c */ /* 0x040ff000000418b4 */
[C---:B------:R-:W-:Y:S01]  /*6db0*/  HMMA.16816.F32.BF16 R204, R8.reuse, R22, R32 ;  /* 0x0000001608cc723c */ /* 0x040fe20000041820 */
[----:B------:R-:W-:Y:S07]  /*6dc0*/  LDSM.16.M88.4 R32, [R221] ;  /* 0x00000000dd20783b */ /* 0x000fee0000000200 */
[----:B------:R-:W-:Y:S01]  /*6dd0*/  HMMA.16816.F32.BF16 R180, R8, R26, R16 ;  /* 0x0000001a08b4723c */ /* 0x000fe20000041810 */
[----:B------:R-:W2:Y:S04]  /*6de0*/  LDSM.16.M88.4 R16, [R208+0x9800] ;  /* 0x00980000d010783b */ /* 0x000ea80000000200 */
[----:B------:R-:W3:Y:S03]  /*6df0*/  LDSM.16.M88.4 R8, [R210+0x4000] ;  /* 0x00400000d208783b */ /* 0x000ee60000000200 */
[C---:B-----5:R-:W-:Y:S08]  /*6e00*/  HMMA.16816.F32.BF16 R184, R12.reuse, R22, R176 ;  /* 0x000000160cb8723c */ /* 0x060ff000000418b0 */
[C---:B------:R-:W-:Y:S01]  /*6e10*/  HMMA.16816.F32.BF16 R188, R12.reuse, R20, R196 ;  /* 0x000000140cbc723c */ /* 0x040fe200000418c4 */
[----:B------:R-:W-:Y:S07]  /*6e20*/  LDSM.16.M88.4 R20, [R220] ;  /* 0x00000000dc14783b */ /* 0x000fee0000000200 */
[C---:B------:R-:W-:Y:S08]  /*6e30*/  HMMA.16816.F32.BF16 R176, R12.reuse, R24, R192 ;  /* 0x000000180cb0723c */ /* 0x040ff000000418c0 */
[----:B------:R-:W-:Y:S01]  /*6e40*/  HMMA.16816.F32.BF16 R140, R12, R26, R140 ;  /* 0x0000001a0c8c723c */ /* 0x000fe2000004188c */
[----:B------:R-:W4:Y:S07]  /*6e50*/  LDSM.16.M88.4 R12, [R212+0x6000] ;  /* 0x00600000d40c783b */ /* 0x000f2e0000000200 */
[C---:B-1----:R-:W-:Y:S08]  /*6e60*/  HMMA.16816.F32.BF16 R24, R4.reuse, R28, R236 ;  /* 0x0000001c0418723c */ /* 0x042ff000000418ec */
[C---:B------:R-:W-:Y:S08]  /*6e70*/  HMMA.16816.F32.BF16 R192, R4.reuse, R30, R204 ;  /* 0x0000001e04c0723c */ /* 0x040ff000000418cc */
[----:B--2---:R-:W-:Y:S08]  /*6e80*/  HMMA.16816.F32.BF16 R236, R4, R16, R200 ;  /* 0x0000001004ec723c */ /* 0x004ff000000418c8 */
[----:B---3--:R-:W-:Y:S08]  /*6e90*/  HMMA.16816.F32.BF16 R204, R8, R30, R184 ;  /* 0x0000001e08cc723c */ /* 0x008ff000000418b8 */
[----:B------:R-:W-:Y:S01]  /*6ea0*/  HMMA.16816.F32.BF16 R200, R4, R18, R180 ;  /* 0x0000001204c8723c */ /* 0x000fe200000418b4 */
[----:B------:R-:W-:Y:S07]  /*6eb0*/  LDSM.16.M88.4 R4, [R218+0x6000] ;  /* 0x00600000da04783b */ /* 0x000fee0000000200 */
[C---:B------:R-:W-:Y:S01]  /*6ec0*/  HMMA.16816.F32.BF16 R188, R8.reuse, R28, R188 ;  /* 0x0000001c08bc723c */ /* 0x040fe200000418bc */
[----:B------:R-:W-:Y:S07]  /*6ed0*/  LDSM.16.M88.4 R28, [R217+0x9800] ;  /* 0x00980000d91c783b */ /* 0x000fee0000000200 */
[C---:B------:R-:W-:Y:S08]  /*6ee0*/  HMMA.16816.F32.BF16 R196, R8.reuse, R16, R176 ;  /* 0x0000001008c4723c */ /* 0x040ff000000418b0 */
[----:B------:R-:W-:Y:S01]  /*6ef0*/  HMMA.16816.F32.BF16 R184, R8, R18, R140 ;  /* 0x0000001208b8723c */ /* 0x000fe2000004188c */
[----:B------:R-:W1:Y:S07]  /*6f00*/  LDSM.16.M88.4 R8, [R212+0x4000] ;  /* 0x00400000d408783b */ /* 0x000e6e0000000200 */
[C---:B----4-:R-:W-:Y:S01]  /*6f10*/  HMMA.16816.F32.BF16 R140, R12.reuse, R32, R24 ;  /* 0x000000200c8c723c */ /* 0x050fe20000041818 */
[----:B------:R-:W2:Y:S07]  /*6f20*/  LDSM.16.M88.4 R24, [R217+0x9000] ;  /* 0x00900000d918783b */ /* 0x000eae0000000200 */
        /* <DEDUP_REMOVED lines=10> */
[----:B------:R-:W1:Y:S07]  /*6fd0*/  LDSM.16.M88.4 R16, [R215+0x1000] ;  /* 0x00100000d710783b */ /* 0x000e6e0000000200 */
[C---:B------:R-:W-:Y:S08]  /*6fe0*/  HMMA.16816.F32.BF16 R184, R4.reuse, R24, R140 ;  /* 0x0000001804b8723c */ /* 0x040ff0000004188c */
[C---:B------:R-:W-:Y:S08]  /*6ff0*/  HMMA.16816.F32.BF16 R204, R4.reuse, R28, R180 ;  /* 0x0000001c04cc723c */ /* 0x040ff000000418b4 */
[----:B------:R-:W-:Y:S01]  /*7000*/  HMMA.16816.F32.BF16 R236, R4, R30, R176 ;  /* 0x0000001e04ec723c */ /* 0x000fe200000418b0 */
[----:B------:R-:W2:Y:S07]  /*7010*/  LDSM.16.M88.4 R4, [R216+0x6000] ;  /* 0x00600000d804783b */ /* 0x000eae0000000200 */
[C---:B---3--:R-:W-:Y:S01]  /*7020*/  HMMA.16816.F32.BF16 R20, R12.reuse, R24, R188 ;  /* 0x000000180c14723c */ /* 0x048fe200000418bc */
[----:B------:R3:W4:Y:S07]  /*7030*/  I2F R24, R3 ;  /* 0x0000000300187306 */ /* 0x00072e0000201400 */
[C---:B------:R-:W-:Y:S08]  /*7040*/  HMMA.16816.F32.BF16 R32, R12.reuse, R26, R32 ;  /* 0x0000001a0c20723c */ /* 0x040ff00000041820 */
[----:B------:R-:W-:Y:S01]  /*7050*/  HMMA.16816.F32.BF16 R192, R12, R28, R192 ;  /* 0x0000001c0cc0723c */ /* 0x000fe200000418c0 */
[----:B---3--:R-:W-:-:S05]  /*7060*/  IMAD.IADD R3, R224, 0x1, -R0 ;  /* 0x00000001e0037824 */ /* 0x008fca00078e0a00 */
[----:B------:R-:W-:Y:S02]  /*7070*/  IABS R3, R3 ;  /* 0x0000000300037213 */ /* 0x000fe40000000000 */
[----:B-1----:R-:W-:Y:S01]  /*7080*/  HMMA.16816.F32.BF16 R140, R8, R16, R20 ;  /* 0x00000010088c723c */ /* 0x002fe20000041814 */
[----:B------:R1:W3:Y:S07]  /*7090*/  I2F R20, R2 ;  /* 0x0000000200147306 */ /* 0x0002ee0000201400 */
[----:B------:R-:W-:Y:S08]  /*70a0*/  HMMA.16816.F32.BF16 R200, R12, R30, R200 ;  /* 0x0000001e0cc8723c */ /* 0x000ff000000418c8 */
[----:B--2---:R-:W-:Y:S01]  /*70b0*/  HMMA.16816.F32.BF16 R176, R4, R16, R184 ;  /* 0x0000001004b0723c */ /* 0x004fe200000418b8 */
[----:B-1----:R-:W-:Y:S01]  /*70c0*/  IMAD.IADD R2, R231, 0x1, -R0 ;  /* 0x00000001e7027824 */ /* 0x002fe200078e0a00 */
[----:B------:R-:W1:Y:S04]  /*70d0*/  I2F R16, R3 ;  /* 0x0000000300107306 */ /* 0x000e680000201400 */
[----:B------:R-:W-:-:S02]  /*70e0*/  IABS R2, R2 ;  /* 0x0000000200027213 */ /* 0x000fc40000000000 */
[----:B------:R-:W-:Y:S01]  /*70f0*/  HMMA.16816.F32.BF16 R196, R4, R18, R196 ;  /* 0x0000001204c4723c */ /* 0x000fe200000418c4 */
[----:B----4-:R-:W-:Y:S01]  /*7100*/  FFMA.FTZ R14, R24, -UR16, R140 ;  /* 0x80000010180e7c23 */ /* 0x010fe2000801008c */
[----:B------:R2:W4:Y:S01]  /*7110*/  I2F R12, R2 ;  /* 0x00000002000c7306 */ /* 0x0005220000201400 */
[----:B---3--:R-:W-:-:S03]  /*7120*/  FFMA.FTZ R17, R20, -UR16, R142 ;  /* 0x8000001014117c23 */ /* 0x008fc6000801008e */
[----:B------:R-:W-:Y:S02]  /*7130*/  FSEL R185, R14, -INF , !P0 ;  /* 0xff8000000eb97808 */ /* 0x000fe40004000000 */
[----:B------:R-:W-:Y:S01]  /*7140*/  HMMA.16816.F32.BF16 R180, R8, R18, R32 ;  /* 0x0000001208b4723c */ /* 0x000fe20000041820 */
[----:B------:R-:W-:Y:S02]  /*7150*/  FSEL R188, R17, -INF , !P6 ;  /* 0xff80000011bc7808 */ /* 0x000fe40007000000 */
[----:B------:R-:W-:-:S04]  /*7160*/  ISETP.GE.AND P6, PT, R0, R233, PT ;  /* 0x000000e90000720c */ /* 0x000fc80003fc6270 */
[----:B------:R-:W-:Y:S01]  /*7170*/  ISETP.LT.OR P6, PT, R0, R228, P6 ;  /* 0x000000e40000720c */ /* 0x000fe200037c1670 */
[----:B-1----:R-:W-:Y:S01]  /*7180*/  FFMA.FTZ R18, R16, -UR16, R176 ;  /* 0x8000001010127c23 */ /* 0x002fe200080100b0 */
[----:B--2---:R-:W-:Y:S01]  /*7190*/  IADD3 R2, R0, 0x1, RZ ;  /* 0x0000000100027810 */ /* 0x004fe20007ffe0ff */
[----:B----4-:R-:W-:-:S03]  /*71a0*/  FFMA.FTZ R19, R12, -UR16, R178 ;  /* 0x800000100c137c23 */ /* 0x010fc600080100b2 */
[----:B------:R-:W-:Y:S01]  /*71b0*/  FSEL R187, R18, -INF , !P6 ;  /* 0xff80000012bb7808 */ /* 0x000fe20007000000 */
[--C-:B------:R-:W-:Y:S01]  /*71c0*/  IMAD.IADD R3, R226, 0x1, -R2.reuse ;  /* 0x00000001e2037824 */ /* 0x100fe200078e0a02 */
[C---:B------:R-:W-:Y:S01]  /*71d0*/  ISETP.GE.AND P5, PT, R2.reuse, R235, PT ;  /* 0x000000eb0200720c */ /* 0x040fe20003fa6270 */
[--C-:B------:R-:W-:Y:S01]  /*71e0*/  IMAD.IADD R13, R225, 0x1, -R2.reuse ;  /* 0x00000001e10d7824 */ /* 0x100fe200078e0a02 */
[C---:B------:R-:W-:Y:S02]  /*71f0*/  ISETP.GE.AND P4, PT, R2.reuse, R234, PT ;  /* 0x000000ea0200720c */ /* 0x040fe40003f86270 */
[----:B------:R-:W-:Y:S02]  /*7200*/  IABS R3, R3 ;  /* 0x0000000300037213 */ /* 0x000fe40000000000 */
[C---:B------:R-:W-:Y:S02]  /*7210*/  ISETP.GE.AND P1, PT, R2.reuse, R233, PT ;  /* 0x000000e90200720c */ /* 0x040fe40003f26270 */
[----:B------:R-:W-:Y:S01]  /*7220*/  ISETP.GE.AND P0, PT, R2, R232, PT ;  /* 0x000000e80200720c */ /* 0x000fe20003f06270 */
[----:B------:R-:W-:Y:S01]  /*7230*/  IMAD.MOV.U32 R12, RZ, RZ, R3 ;  /* 0x000000ffff0c7224 */ /* 0x000fe200078e0003 */
[----:B------:R-:W-:Y:S01]  /*7240*/  IABS R3, R13 ;  /* 0x0000000d00037213 */ /* 0x000fe20000000000 */
[----:B------:R-:W-:Y:S01]  /*7250*/  IMAD.IADD R13, R224, 0x1, -R2 ;  /* 0x00000001e00d7824 */ /* 0x000fe200078e0a02 */
[C---:B------:R-:W-:Y:S01]  /*7260*/  ISETP.LT.OR P5, PT, R2.reuse, R230, P5 ;  /* 0x000000e60200720c */ /* 0x040fe20002fa1670 */
[----:B------:R1:W2:Y:S01]  /*7270*/  I2F R15, R12 ;  /* 0x0000000c000f7306 */ /* 0x0002a20000201400 */
[----:B------:R-:W-:-:S02]  /*7280*/  ISETP.LT.OR P4, PT, R2, R229, P4 ;  /* 0x000000e50200720c */ /* 0x000fc40002781670 */
[C---:B------:R-:W-:Y:S02]  /*7290*/  ISETP.LT.OR P1, PT, R2.reuse, R228, P1 ;  /* 0x000000e40200720c */ /* 0x040fe40000f21670 */
[----:B------:R-:W-:Y:S02]  /*72a0*/  ISETP.LT.OR P0, PT, R2, R227, P0 ;  /* 0x000000e30200720c */ /* 0x000fe40000701670 */
[----:B------:R-:W-:-:S04]  /*72b0*/  ISETP.GE.AND P6, PT, R0, R232, PT ;  /* 0x000000e80000720c */ /* 0x000fc80003fc6270 */
[----:B------:R-:W-:-:S04]  /*72c0*/  ISETP.LT.OR P6, PT, R0, R227, P6 ;  /* 0x000000e30000720c */ /* 0x000fc800037c1670 */
[----:B------:R-:W-:Y:S01]  /*72d0*/  FSEL R186, R19, -INF , !P6 ;  /* 0xff80000013ba7808 */ /* 0x000fe20007000000 */
[----:B-1----:R-:W-:Y:S01]  /*72e0*/  IMAD.MOV.U32 R12, RZ, RZ, R3 ;  /* 0x000000ffff0c7224 */ /* 0x002fe200078e0003 */
[----:B------:R-:W-:Y:S01]  /*72f0*/  IABS R3, R13 ;  /* 0x0000000d00037213 */ /* 0x000fe20000000000 */
[----:B--2---:R-:W-:Y:S02]  /*7300*/  FFMA.FTZ R16, R15, -UR16, R141 ;  /* 0x800000100f107c23 */ /* 0x004fe4000801008d */
[----:B------:R1:W2:Y:S03]  /*7310*/  I2F R14, R12 ;  /* 0x0000000c000e7306 */ /* 0x0002a60000201400 */
[----:B------:R-:W-:-:S05]  /*7320*/  FSEL R133, R16, -INF , !P5 ;  /* 0xff80000010857808 */ /* 0x000fca0006800000 */
[----:B------:R3:W4:Y:S01]  /*7330*/  I2F R13, R3 ;  /* 0x00000003000d7306 */ /* 0x0007220000201400 */
[----:B-1----:R-:W-:Y:S01]  /*7340*/  IMAD.IADD R12, R231, 0x1, -R2 ;  /* 0x00000001e70c7824 */ /* 0x002fe200078e0a02 */
[----:B------:R-:W-:Y:S01]  /*7350*/  IADD3 R2, R0, 0x8, RZ ;  /* 0x0000000800027810 */ /* 0x000fe20007ffe0ff */
[----:B--2---:R-:W-:-:S03]  /*7360*/  FFMA.FTZ R15, R14, -UR16, R143 ;  /* 0x800000100e0f7c23 */ /* 0x004fc6000801008f */
[----:B------:R-:W-:Y:S01]  /*7370*/  IABS R12, R12 ;  /* 0x0000000c000c7213 */ /* 0x000fe20000000000 */
[--C-:B------:R-:W-:Y:S01]  /*7380*/  IMAD.IADD R14, R224, 0x1, -R2.reuse ;  /* 0x00000001e00e7824 */ /* 0x100fe200078e0a02 */
[----:B------:R-:W-:Y:S01]  /*7390*/  FSEL R139, R15, -INF , !P4 ;  /* 0xff8000000f8b7808 */ /* 0x000fe20006000000 */
[--C-:B---3--:R-:W-:Y:S01]  /*73a0*/  IMAD.IADD R3, R226, 0x1, -R2.reuse ;  /* 0x00000001e2037824 */ /* 0x108fe200078e0a02 */
[----:B------:R1:W2:Y:S01]  /*73b0*/  I2F R23, R12 ;  /* 0x0000000c00177306 */ /* 0x0002a20000201400 */
[----:B----4-:R-:W-:Y:S01]  /*73c0*/  FFMA.FTZ R18, R13, -UR16, R177 ;  /* 0x800000100d127c23 */ /* 0x010fe200080100b1 */
[----:B------:R-:W-:Y:S01]  /*73d0*/  ISETP.GE.AND P6, PT, R2, R235, PT ;  /* 0x000000eb0200720c */ /* 0x000fe20003fc6270 */
[----:B------:R-:W-:Y:S01]  /*73e0*/  IMAD.IADD R17, R231, 0x1, -R2 ;  /* 0x00000001e7117824 */ /* 0x000fe200078e0a02 */
[----:B------:R-:W-:Y:S02]  /*73f0*/  IABS R3, R3 ;  /* 0x0000000300037213 */ /* 0x000fe40000000000 */
[----:B------:R-:W-:-:S02]  /*7400*/  FSEL R184, R18, -INF , !P1 ;  /* 0xff80000012b87808 */ /* 0x000fc40004800000 */
[----:B------:R-:W3:Y:S01]  /*7410*/  I2F R20, R3 ;  /* 0x0000000300147306 */ /* 0x000ee20000201400 */
[C---:B------:R-:W-:Y:S02]  /*7420*/  ISETP.GE.AND P5, PT, R2.reuse, R234, PT ;  /* 0x000000ea0200720c */ /* 0x040fe40003fa6270 */
[C---:B------:R-:W-:Y:S02]  /*7430*/  ISETP.GE.AND P4, PT, R2.reuse, R233, PT ;  /* 0x000000e90200720c */ /* 0x040fe40003f86270 */
[C---:B------:R-:W-:Y:S02]  /*7440*/  ISETP.GE.AND P1, PT, R2.reuse, R232, PT ;  /* 0x000000e80200720c */ /* 0x040fe40003f26270 */
[C---:B------:R-:W-:Y:S01]  /*7450*/  ISETP.LT.OR P6, PT, R2.reuse, R230, P6 ;  /* 0x000000e60200720c */ /* 0x040fe200037c1670 */
[----:B-1----:R-:W-:Y:S01]  /*7460*/  IMAD.IADD R12, R225, 0x1, -R2 ;  /* 0x00000001e10c7824 */ /* 0x002fe200078e0a02 */
[C---:B------:R-:W-:Y:S01]  /*7470*/  ISETP.LT.OR P5, PT, R2.reuse, R229, P5 ;  /* 0x000000e50200720c */ /* 0x040fe20002fa1670 */
[----:B--2---:R-:W-:Y:S01]  /*7480*/  FFMA.FTZ R19, R23, -UR16, R179 ;  /* 0x8000001017137c23 */ /* 0x004fe200080100b3 */
[----:B------:R-:W-:-:S02]  /*7490*/  ISETP.LT.OR P4, PT, R2, R228, P4 ;  /* 0x000000e40200720c */ /* 0x000fc40002781670 */
[----:B------:R-:W-:Y:S02]  /*74a0*/  IABS R12, R12 ;  /* 0x0000000c000c7213 */ /* 0x000fe40000000000 */
[----:B------:R-:W-:Y:S01]  /*74b0*/  ISETP.LT.OR P1, PT, R2, R227, P1 ;  /* 0x000000e30200720c */ /* 0x000fe20000f21670 */
[----:B---3--:R-:W-:Y:S01]  /*74c0*/  FFMA.FTZ R20, R20, -UR16, R180 ;  /* 0x8000001014147c23 */ /* 0x008fe200080100b4 */
[----:B------:R-:W-:Y:S01]  /*74d0*/  IADD3 R3, R0, 0x9, RZ ;  /* 0x0000000900037810 */ /* 0x000fe20007ffe0ff */
[----:B------:R-:W-:Y:S01]  /*74e0*/  IMAD.MOV.U32 R13, RZ, RZ, R12 ;  /* 0x000000ffff0d7224 */ /* 0x000fe200078e000c */
[----:B------:R-:W-:Y:S02]  /*74f0*/  IABS R12, R14 ;  /* 0x0000000e000c7213 */ /* 0x000fe40000000000 */
[----:B------:R-:W-:Y:S01]  /*7500*/  FSEL R30, R20, -INF , !P6 ;  /* 0xff800000141e7808 */ /* 0x000fe20007000000 */
[----:B------:R1:W2:Y:S01]  /*7510*/  I2F R22, R13 ;  /* 0x0000000d00167306 */ /* 0x0002a20000201400 */
[----:B------:R-:W-:Y:S01]  /*7520*/  IMAD.IADD R18, R226, 0x1, -R3 ;  /* 0x00000001e2127824 */ /* 0x000fe200078e0a03 */
[----:B------:R-:W-:Y:S01]  /*7530*/  FSEL R138, R19, -INF , !P0 ;  /* 0xff800000138a7808 */ /* 0x000fe20004000000 */
[----:B------:R-:W-:Y:S01]  /*7540*/  IMAD.MOV.U32 R16, RZ, RZ, R12 ;  /* 0x000000ffff107224 */ /* 0x000fe200078e000c */
[----:B------:R-:W-:-:S02]  /*7550*/  ISETP.GE.AND P0, PT, R3, R235, PT ;  /* 0x000000eb0300720c */ /* 0x000fc40003f06270 */
[----:B------:R-:W-:Y:S01]  /*7560*/  IABS R2, R18 ;  /* 0x0000001200027213 */ /* 0x000fe20000000000 */
[----:B------:R-:W-:Y:S01]  /*7570*/  IMAD.IADD R18, R224, 0x1, -R3 ;  /* 0x00000001e0127824 */ /* 0x000fe200078e0a03 */
[----:B------:R3:W4:Y:S01]  /*7580*/  I2F R21, R16 ;  /* 0x0000001000157306 */ /* 0x0007220000201400 */
[C---:B------:R-:W-:Y:S02]  /*7590*/  ISETP.GE.AND P6, PT, R3.reuse, R234, PT ;  /* 0x000000ea0300720c */ /* 0x040fe40003fc6270 */
[C---:B------:R-:W-:Y:S02]  /*75a0*/  ISETP.LT.OR P0, PT, R3.reuse, R230, P0 ;  /* 0x000000e60300720c */ /* 0x040fe40000701670 */
[----:B------:R-:W-:Y:S01]  /*75b0*/  ISETP.LT.OR P6, PT, R3, R229, P6 ;  /* 0x000000e50300720c */ /* 0x000fe200037c1670 */
[----:B-1----:R-:W1:Y:S01]  /*75c0*/  LDSM.16.M88.4 R12, [R215+0x1800] ;  /* 0x00180000d70c783b */ /* 0x002e620000000200 */
[----:B--2---:R-:W-:Y:S01]  /*75d0*/  FFMA.FTZ R22, R22, -UR16, R182 ;  /* 0x8000001016167c23 */ /* 0x004fe200080100b6 */
[----:B------:R-:W-:-:S04]  /*75e0*/  DEPBAR.LE SB0, 0x0 ;  /* 0x000080000000791a */ /* 0x000fc80000000000 */
[----:B------:R-:W-:Y:S02]  /*75f0*/  FSEL R31, R22, -INF , !P5 ;  /* 0xff800000161f7808 */ /* 0x000fe40006800000 */
[----:B---3--:R-:W-:Y:S01]  /*7600*/  IABS R16, R17 ;  /* 0x0000001100107213 */ /* 0x008fe20000000000 */
[----:B------:R-:W-:Y:S01]  /*7610*/  IMAD.MOV.U32 R17, RZ, RZ, R2 ;  /* 0x000000ffff117224 */ /* 0x000fe200078e0002 */
[----:B------:R-:W-:Y:S01]  /*7620*/  IADD3 R2, R0, 0x10, RZ ;  /* 0x0000001000027810 */ /* 0x000fe20007ffe0ff */
[----:B----4-:R-:W-:Y:S01]  /*7630*/  FFMA.FTZ R21, R21, -UR16, R196 ;  /* 0x8000001015157c23 */ /* 0x010fe200080100c4 */
[----:B------:R2:W-:Y:S01]  /*7640*/  I2F R25, R16 ;  /* 0x0000001000197306 */ /* 0x0005e20000201400 */
[----:B------:R-:W-:Y:S02]  /*7650*/  ISETP.GE.AND P5, PT, R3, R233, PT ;  /* 0x000000e90300720c */ /* 0x000fe40003fa6270 */
[----:B------:R-:W-:Y:S01]  /*7660*/  IMAD.IADD R19, R226, 0x1, -R2 ;  /* 0x00000001e2137824 */ /* 0x000fe200078e0a02 */
[----:B------:R-:W-:Y:S01]  /*7670*/  FSEL R132, R21, -INF , !P4 ;  /* 0xff80000015847808 */ /* 0x000fe20006000000 */
[----:B------:R-:W-:Y:S01]  /*7680*/  BAR.SYNC.DEFER_BLOCKING 0x0 ;  /* 0x0000000000007b1d */ /* 0x000fe20000010000 */
[----:B------:R-:W-:-:S02]  /*7690*/  ISETP.GE.AND P4, PT, R3, R232, PT ;  /* 0x000000e80300720c */ /* 0x000fc40003f86270 */
[C---:B------:R-:W-:Y:S02]  /*76a0*/  ISETP.LT.OR P5, PT, R3.reuse, R228, P5 ;  /* 0x000000e40300720c */ /* 0x040fe40002fa1670 */
[----:B------:R-:W-:Y:S01]  /*76b0*/  ISETP.LT.OR P4, PT, R3, R227, P4 ;  /* 0x000000e30300720c */ /* 0x000fe20002781670 */
[----:B------:R3:W4:Y:S01]  /*76c0*/  I2F R24, R17 ;  /* 0x0000001100187306 */ /* 0x0007220000201400 */
[----:B--2---:R-:W-:-:S05]  /*76d0*/  IMAD.IADD R16, R225, 0x1, -R3 ;  /* 0x00000001e1107824 */ /* 0x004fca00078e0a03 */
[----:B------:R-:W-:-:S05]  /*76e0*/  IABS R16, R16 ;  /* 0x0000001000107213 */ /* 0x000fca0000000000 */
[----:B---3--:R-:W-:Y:S01]  /*76f0*/  IMAD.MOV.U32 R17, RZ, RZ, R16 ;  /* 0x000000ffff117224 */ /* 0x008fe200078e0010 */
[----:B------:R-:W-:Y:S01]  /*7700*/  IABS R16, R18 ;  /* 0x0000001200107213 */ /* 0x000fe20000000000 */
[----:B------:R-:W-:Y:S01]  /*7710*/  IMAD.IADD R18, R231, 0x1, -R3 ;  /* 0x00000001e7127824 */ /* 0x000fe200078e0a03 */
[----:B-1----:R-:W-:Y:S01]  /*7720*/  HMMA.16816.F32.BF16 R32, R8, R12, R192 ;  /* 0x0000000c0820723c */ /* 0x002fe200000418c0 */
[----:B------:R1:W2:Y:S01]  /*7730*/  I2F R23, R17 ;  /* 0x0000001100177306 */ /* 0x0002a20000201400 */
[----:B------:R-:W-:-:S06]  /*7740*/  IMAD.IADD R3, R225, 0x1, -R2 ;  /* 0x00000001e1037824 */ /* 0x000fcc00078e0a02 */
[C---:B------:R-:W-:Y:S07]  /*7750*/  HMMA.16816.F32.BF16 R140, R4.reuse, R12, R204 ;  /* 0x0000000c048c723c */ /* 0x040fee00000418cc */
[----:B------:R-:W-:Y:S01]  /*7760*/  IABS R12, R3 ;  /* 0x00000003000c7213 */ /* 0x000fe20000000000 */
[----:B------:R-:W-:Y:S01]  /*7770*/  HMMA.16816.F32.BF16 R176, R4, R14, R236 ;  /* 0x0000000e04b0723c */ /* 0x000fe200000418ec */
[----:B-1----:R-:W-:Y:S01]  /*7780*/  IMAD.MOV.U32 R17, RZ, RZ, R16 ;  /* 0x000000ffff117224 */ /* 0x002fe200078e0010 */
[----:B------:R-:W-:Y:S01]  /*7790*/  IABS R16, R18 ;  /* 0x0000001200107213 */ /* 0x000fe20000000000 */
[----:B----4-:R-:W-:Y:S01]  /*77a0*/  FFMA.FTZ R18, R24, -UR16, R181 ;  /* 0x8000001018127c23 */ /* 0x010fe200080100b5 */
[----:B------:R-:W-:Y:S01]  /*77b0*/  IADD3 R3, R0, 0x11, RZ ;  /* 0x0000001100037810 */ /* 0x000fe20007ffe0ff */
[----:B------:R1:W3:Y:S01]  /*77c0*/  I2F R20, R17 ;  /* 0x0000001100147306 */ /* 0x0002e20000201400 */
[----:B--2---:R-:W-:-:S03]  /*77d0*/  FFMA.FTZ R21, R23, -UR16, R183 ;  /* 0x8000001017157c23 */ /* 0x004fc600080100b7 */
[----:B------:R-:W-:Y:S02]  /*77e0*/  IMAD.IADD R4, R224, 0x1, -R3 ;  /* 0x00000001e0047824 */ /* 0x000fe400078e0a03 */
[----:B------:R-:W-:Y:S02]  /*77f0*/  FSEL R27, R21, -INF , !P6 ;  /* 0xff800000151b7808 */ /* 0x000fe40007000000 */
[C---:B------:R-:W-:Y:S02]  /*7800*/  ISETP.GE.AND P6, PT, R2.reuse, R233, PT ;  /* 0x000000e90200720c */ /* 0x040fe40003fc6270 */
[----:B------:R-:W-:Y:S02]  /*7810*/  IABS R4, R4 ;  /* 0x0000000400047213 */ /* 0x000fe40000000000 */
[----:B------:R-:W-:Y:S01]  /*7820*/  ISETP.LT.OR P6, PT, R2, R228, P6 ;  /* 0x000000e40200720c */ /* 0x000fe200037c1670 */
[----:B-1----:R-:W-:Y:S01]  /*7830*/  IMAD.MOV.U32 R17, RZ, RZ, R16 ;  /* 0x000000ffff117224 */ /* 0x002fe200078e0010 */
[----:B------:R-:W-:Y:S01]  /*7840*/  IABS R16, R19 ;  /* 0x0000001300107213 */ /* 0x000fe20000000000 */
[----:B---3--:R-:W-:-:S02]  /*7850*/  FFMA.FTZ R19, R20, -UR16, R197 ;  /* 0x8000001014137c23 */ /* 0x008fc400080100c5 */
[----:B------:R1:W2:Y:S02]  /*7860*/  I2F R26, R17 ;  /* 0x00000011001a7306 */ /* 0x0002a40000201400 */
[----:B------:R-:W-:Y:S01]  /*7870*/  IMAD.MOV.U32 R13, RZ, RZ, R16 ;  /* 0x000000ffff0d7224 */ /* 0x000fe200078e0010 */
[----:B------:R-:W-:Y:S01]  /*7880*/  FSEL R28, R19, -INF , !P5 ;  /* 0xff800000131c7808 */ /* 0x000fe20006800000 */
[----:B------:R-:W-:Y:S01]  /*7890*/  IMAD.IADD R16, R224, 0x1, -R2 ;  /* 0x00000001e0107824 */ /* 0x000fe200078e0a02 */
[----:B------:R-:W-:-:S03]  /*78a0*/  ISETP.GE.AND P5, PT, R2, R232, PT ;  /* 0x000000e80200720c */ /* 0x000fc60003fa6270 */
[----:B------:R3:W4:Y:S01]  /*78b0*/  I2F R22, R13 ;  /* 0x0000000d00167306 */ /* 0x0007220000201400 */
[----:B------:R-:W-:Y:S01]  /*78c0*/  ISETP.LT.OR P5, PT, R2, R227, P5 ;  /* 0x000000e30200720c */ /* 0x000fe20002fa1670 */
[----:B-1----:R-:W-:Y:S01]  /*78d0*/  FFMA.FTZ R17, R25, -UR16, R198 ;  /* 0x8000001019117c23 */ /* 0x002fe200080100c6 */
[----:B------:R-:W-:Y:S01]  /*78e0*/  FSEL R25, R18, -INF , !P0 ;  /* 0xff80000012197808 */ /* 0x000fe20004000000 */
[----:B--2---:R-:W-:Y:S01]  /*78f0*/  FFMA.FTZ R6, R26, -UR16, R199 ;  /* 0x800000101a067c23 */ /* 0x004fe200080100c7 */
[C---:B------:R-:W-:Y:S02]  /*7900*/  ISETP.GE.AND P0, PT, R2.reuse, R234, PT ;  /* 0x000000ea0200720c */ /* 0x040fe40003f06270 */
[----:B------:R-:W-:Y:S02]  /*7910*/  FSEL R29, R17, -INF , !P1 ;  /* 0xff800000111d7808 */ /* 0x000fe40004800000 */
[C---:B------:R-:W-:Y:S01]  /*7920*/  ISETP.GE.AND P1, PT, R2.reuse, R235, PT ;  /* 0x000000eb0200720c */ /* 0x040fe20003f26270 */
[----:B---3--:R-:W-:Y:S01]  /*7930*/  IMAD.MOV.U32 R13, RZ, RZ, R12 ;  /* 0x000000ffff0d7224 */ /* 0x008fe200078e000c */
[----:B------:R-:W-:Y:S01]  /*7940*/  IABS R12, R16 ;  /* 0x00000010000c7213 */ /* 0x000fe20000000000 */
[----:B------:R-:W-:Y:S01]  /*7950*/  IMAD.IADD R16, R231, 0x1, -R2 ;  /* 0x00000001e7107824 */ /* 0x000fe200078e0a02 */
[C---:B------:R-:W-:Y:S01]  /*7960*/  ISETP.LT.OR P1, PT, R2.reuse, R230, P1 ;  /* 0x000000e60200720c */ /* 0x040fe20000f21670 */
[----:B------:R1:W-:Y:S01]  /*7970*/  I2F R20, R13 ;  /* 0x0000000d00147306 */ /* 0x0003e20000201400 */
[----:B------:R-:W-:Y:S01]  /*7980*/  ISETP.LT.OR P0, PT, R2, R229, P0 ;  /* 0x000000e50200720c */ /* 0x000fe20000701670 */
[--C-:B------:R-:W-:Y:S01]  /*7990*/  IMAD.IADD R2, R225, 0x1, -R3.reuse ;  /* 0x00000001e1027824 */ /* 0x100fe200078e0a03 */
[----:B------:R-:W-:Y:S01]  /*79a0*/  FSEL R26, R6, -INF , !P4 ;  /* 0xff800000061a7808 */ /* 0x000fe20006000000 */
[----:B------:R-:W-:Y:S01]  /*79b0*/  IMAD.IADD R6, R231, 0x1, -R3 ;  /* 0x00000001e7067824 */ /* 0x000fe200078e0a03 */
[----:B------:R-:W-:Y:S01]  /*79c0*/  ISETP.GE.AND P4, PT, R3, R235, PT ;  /* 0x000000eb0300720c */ /* 0x000fe20003f86270 */
[----:B----4-:R-:W-:Y:S01]  /*79d0*/  FFMA.FTZ R7, R22, -UR16, R32 ;  /* 0x8000001016077c23 */ /* 0x010fe20008010020 */
[----:B------:R-:W-:-:S02]  /*79e0*/  IABS R2, R2 ;  /* 0x0000000200027213 */ /* 0x000fc40000000000 */
[----:B------:R-:W-:Y:S02]  /*79f0*/  ISETP.LT.OR P4, PT, R3, R230, P4 ;  /* 0x000000e60300720c */ /* 0x000fe40002781670 */
[----:B------:R-:W-:Y:S01]  /*7a00*/  FSEL R182, R7, -INF , !P1 ;  /* 0xff80000007b67808 */ /* 0x000fe20004800000 */
[----:B------:R-:W-:Y:S01]  /*7a10*/  IMAD.MOV.U32 R5, RZ, RZ, R2 ;  /* 0x000000ffff057224 */ /* 0x000fe200078e0002 */
[----:B------:R-:W-:Y:S02]  /*7a20*/  IADD3 R2, R0, 0x18, RZ ;  /* 0x0000001800027810 */ /* 0x000fe40007ffe0ff */
[C---:B------:R-:W-:Y:S01]  /*7a30*/  ISETP.GE.AND P1, PT, R3.reuse, R234, PT ;  /* 0x000000ea0300720c */ /* 0x040fe20003f26270 */
[----:B-1----:R-:W-:Y:S01]  /*7a40*/  IMAD.MOV.U32 R13, RZ, RZ, R12 ;  /* 0x000000ffff0d7224 */ /* 0x002fe200078e000c */
[----:B------:R-:W-:Y:S01]  /*7a50*/  IABS R12, R16 ;  /* 0x00000010000c7213 */ /* 0x000fe20000000000 */
[----:B------:R-:W-:Y:S01]  /*7a60*/  IMAD.IADD R16, R226, 0x1, -R3 ;  /* 0x00000001e2107824 */ /* 0x000fe200078e0a03 */
[----:B------:R-:W-:Y:S01]  /*7a70*/  ISETP.LT.OR P1, PT, R3, R229, P1 ;  /* 0x000000e50300720c */ /* 0x000fe20000f21670 */
[----:B------:R1:W2:Y:S01]  /*7a80*/  I2F R17, R13 ;  /* 0x0000000d00117306 */ /* 0x0002a20000201400 */
[----:B------:R-:W-:Y:S01]  /*7a90*/  IADD3 R0, R0, 0x19, RZ ;  /* 0x0000001900007810 */ /* 0x000fe20007ffe0ff */
[----:B-1----:R-:W-:Y:S01]  /*7aa0*/  IMAD.MOV.U32 R13, RZ, RZ, R12 ;  /* 0x000000ffff0d7224 */ /* 0x002fe200078e000c */
[----:B------:R-:W-:-:S05]  /*7ab0*/  IABS R12, R16 ;  /* 0x00000010000c7213 */ /* 0x000fca0000000000 */
[----:B------:R1:W-:Y:S08]  /*7ac0*/  I2F R16, R5 ;  /* 0x0000000500107306 */ /* 0x0003f00000201400 */
[----:B------:R2:W-:Y:S01]  /*7ad0*/  I2F R24, R13 ;  /* 0x0000000d00187306 */ /* 0x0005e20000201400 */
[----:B-1----:R-:W-:Y:S01]  /*7ae0*/  IMAD.MOV.U32 R5, RZ, RZ, R4 ;  /* 0x000000ffff057224 */ /* 0x002fe200078e0004 */
[----:B------:R-:W-:-:S06]  /*7af0*/  IABS R4, R6 ;  /* 0x0000000600047213 */ /* 0x000fcc0000000000 */
[----:B------:R1:W3:Y:S01]  /*7b00*/  I2F R18, R12 ;  /* 0x0000000c00127306 */ /* 0x0002e20000201400 */
[----:B------:R-:W-:Y:S02]  /*7b10*/  IMAD.IADD R6, R226, 0x1, -R2 ;  /* 0x00000001e2067824 */ /* 0x000fe400078e0a02 */
[----:B--2---:R-:W-:-:S05]  /*7b20*/  FFMA.FTZ R13, R17, -UR16, R140 ;  /* 0x80000010110d7c23 */ /* 0x004fca000801008c */
[----:B------:R2:W4:Y:S01]  /*7b30*/  I2F R7, R5 ;  /* 0x0000000500077306 */ /* 0x0005220000201400 */
[----:B------:R-:W-:Y:S02]  /*7b40*/  FSEL R189, R13, -INF , !P6 ;  /* 0xff8000000dbd7808 */ /* 0x000fe40007000000 */
[----:B------:R-:W-:Y:S01]  /*7b50*/  ISETP.GE.AND P6, PT, R3, R232, PT ;  /* 0x000000e80300720c */ /* 0x000fe20003fc6270 */
[----:B-1----:R-:W-:-:S03]  /*7b60*/  FFMA.FTZ R12, R20, -UR16, R34 ;  /* 0x80000010140c7c23 */ /* 0x002fc60008010022 */
[C---:B------:R-:W-:Y:S01]  /*7b70*/  ISETP.LT.OR P6, PT, R3.reuse, R227, P6 ;  /* 0x000000e30300720c */ /* 0x040fe200037c1670 */
[----:B------:R-:W-:Y:S01]  /*7b80*/  HMMA.16816.F32.BF16 R20, R8, R14, R200 ;  /* 0x0000000e0814723c */ /* 0x000fe200000418c8 */
[----:B------:R-:W-:Y:S02]  /*7b90*/  FSEL R183, R12, -INF , !P0 ;  /* 0xff8000000cb77808 */ /* 0x000fe40004000000 */
[C---:B------:R-:W-:Y:S01]  /*7ba0*/  ISETP.GE.AND P0, PT, R3.reuse, R233, PT ;  /* 0x000000e90300720c */ /* 0x040fe20003f06270 */
[----:B--2---:R-:W-:Y:S01]  /*7bb0*/  IMAD.MOV.U32 R5, RZ, RZ, R4 ;  /* 0x000000ffff057224 */ /* 0x004fe200078e0004 */
[----:B------:R-:W-:Y:S01]  /*7bc0*/  IABS R4, R6 ;  /* 0x0000000600047213 */ /* 0x000fe20000000000 */
[----:B---3--:R-:W-:Y:S01]  /*7bd0*/  FFMA.FTZ R6, R18, -UR16, R33 ;  /* 0x8000001012067c23 */ /* 0x008fe20008010021 */
[----:B------:R-:W-:Y:S01]  /*7be0*/  ISETP.LT.OR P0, PT, R3, R228, P0 ;  /* 0x000000e40300720c */ /* 0x000fe20000701670 */
[----:B------:R1:W2:Y:S01]  /*7bf0*/  I2F R19, R5 ;  /* 0x0000000500137306 */ /* 0x0002a20000201400 */
[----:B------:R-:W-:-:S02]  /*7c00*/  FFMA.FTZ R8, R16, -UR16, R35 ;  /* 0x8000001010087c23 */ /* 0x000fc40008010023 */
[----:B----4-:R-:W-:Y:S01]  /*7c10*/  FFMA.FTZ R7, R7, -UR16, R141 ;  /* 0x8000001007077c23 */ /* 0x010fe2000801008d */
[----:B------:R-:W-:Y:S02]  /*7c20*/  FSEL R141, R6, -INF , !P4 ;  /* 0xff800000068d7808 */ /* 0x000fe40006000000 */
[----:B------:R-:W-:Y:S02]  /*7c30*/  FSEL R180, R8, -INF , !P1 ;  /* 0xff80000008b47808 */ /* 0x000fe40004800000 */
[----:B------:R3:W4:Y:S01]  /*7c40*/  I2F R17, R4 ;  /* 0x0000000400117306 */ /* 0x0007220000201400 */
[----:B------:R-:W-:Y:S02]  /*7c50*/  FSEL R181, R7, -INF , !P0 ;  /* 0xff80000007b57808 */ /* 0x000fe40004000000 */
[C---:B------:R-:W-:Y:S02]  /*7c60*/  ISETP.GE.AND P4, PT, R2.reuse, R234, PT ;  /* 0x000000ea0200720c */ /* 0x040fe40003f86270 */
[----:B------:R-:W-:-:S02]  /*7c70*/  ISETP.GE.AND P1, PT, R2, R233, PT ;  /* 0x000000e90200720c */ /* 0x000fc40003f26270 */
[C---:B------:R-:W-:Y:S01]  /*7c80*/  ISETP.GE.AND P0, PT, R2.reuse, R232, PT ;  /* 0x000000e80200720c */ /* 0x040fe20003f06270 */
[----:B-1----:R-:W-:Y:S01]  /*7c90*/  IMAD.IADD R5, R225, 0x1, -R2 ;  /* 0x00000001e1057824 */ /* 0x002fe200078e0a02 */
[C---:B------:R-:W-:Y:S01]  /*7ca0*/  ISETP.LT.OR P4, PT, R2.reuse, R229, P4 ;  /* 0x000000e50200720c */ /* 0x040fe20002781670 */
[----:B--2---:R-:W-:Y:S01]  /*7cb0*/  FFMA.FTZ R6, R19, -UR16, R143 ;  /* 0x8000001013067c23 */ /* 0x004fe2000801008f */
[----:B------:R-:W-:Y:S02]  /*7cc0*/  ISETP.LT.OR P1, PT, R2, R228, P1 ;  /* 0x000000e40200720c */ /* 0x000fe40000f21670 */
[----:B------:R-:W-:Y:S01]  /*7cd0*/  IABS R3, R5 ;  /* 0x0000000500037213 */ /* 0x000fe20000000000 */
[----:B------:R-:W-:Y:S01]  /*7ce0*/  FFMA.FTZ R5, R24, -UR16, R142 ;  /* 0x8000001018057c23 */ /* 0x000fe2000801008e */
[----:B------:R-:W-:Y:S01]  /*7cf0*/  ISETP.LT.OR P0, PT, R2, R227, P0 ;  /* 0x000000e30200720c */ /* 0x000fe20000701670 */
[----:B---3--:R-:W-:Y:S01]  /*7d00*/  IMAD.IADD R4, R224, 0x1, -R2 ;  /* 0x00000001e0047824 */ /* 0x008fe200078e0a02 */
[----:B------:R1:W-:Y:S01]  /*7d10*/  I2F R13, R3 ;  /* 0x00000003000d7306 */ /* 0x0003e20000201400 */
[----:B----4-:R-:W-:Y:S01]  /*7d20*/  FFMA.FTZ R9, R17, -UR16, R20 ;  /* 0x8000001011097c23 */ /* 0x010fe20008010014 */
[----:B------:R-:W-:Y:S01]  /*7d30*/  FSEL R190, R5, -INF , !P5 ;  /* 0xff80000005be7808 */ /* 0x000fe20006800000 */
[----:B------:R-:W-:Y:S01]  /*7d40*/  IMAD.IADD R5, R226, 0x1, -R0 ;  /* 0x00000001e2057824 */ /* 0x000fe200078e0a00 */
[----:B------:R-:W-:-:S02]  /*7d50*/  IABS R4, R4 ;  /* 0x0000000400047213 */ /* 0x000fc40000000000 */
[C---:B------:R-:W-:Y:S02]  /*7d60*/  ISETP.GE.AND P5, PT, R2.reuse, R235, PT ;  /* 0x000000eb0200720c */ /* 0x040fe40003fa6270 */
[----:B------:R-:W2:Y:S02]  /*7d70*/  I2F R12, R4 ;  /* 0x00000004000c7306 */ /* 0x000ea40000201400 */
[----:B------:R-:W-:-:S04]  /*7d80*/  ISETP.LT.OR P5, PT, R2, R230, P5 ;  /* 0x000000e60200720c */ /* 0x000fc80002fa1670 */
[----:B------:R-:W-:Y:S01]  /*7d90*/  FSEL R19, R9, -INF , !P5 ;  /* 0xff80000009137808 */ /* 0x000fe20006800000 */
[----:B-1----:R-:W-:Y:S01]  /*7da0*/  IMAD.IADD R3, R231, 0x1, -R2 ;  /* 0x00000001e7037824 */ /* 0x002fe200078e0a02 */
[----:B------:R-:W-:Y:S01]  /*7db0*/  ISETP.GE.AND P5, PT, R0, R234, PT ;  /* 0x000000ea0000720c */ /* 0x000fe20003fa6270 */
[----:B------:R-:W-:-:S03]  /*7dc0*/  IMAD.IADD R2, R224, 0x1, -R0 ;  /* 0x00000001e0027824 */ /* 0x000fc600078e0a00 */
[----:B------:R-:W-:Y:S02]  /*7dd0*/  IABS R3, R3 ;  /* 0x0000000300037213 */ /* 0x000fe40000000000 */
[----:B------:R-:W-:Y:S01]  /*7de0*/  IABS R2, R2 ;  /* 0x0000000200027213 */ /* 0x000fe20000000000 */
[----:B--2---:R-:W-:Y:S01]  /*7df0*/  FFMA.FTZ R7, R12, -UR16, R176 ;  /* 0x800000100c077c23 */ /* 0x004fe200080100b0 */
[C---:B------:R-:W-:Y:S01]  /*7e00*/  ISETP.LT.OR P5, PT, R0.reuse, R229, P5 ;  /* 0x000000e50000720c */ /* 0x040fe20002fa1670 */
        /* <DEDUP_REMOVED lines=10> */
[----:B------:R-:W-:Y:S01]  /*7eb0*/  ISETP.LT.OR P4, PT, R0, R228, P4 ;  /* 0x000000e40000720c */ /* 0x000fe20002781670 */
[----:B-1----:R-:W-:Y:S02]  /*7ec0*/  IMAD.IADD R4, R225, 0x1, -R0 ;  /* 0x00000001e1047824 */ /* 0x002fe400078e0a00 */
[----:B--2---:R-:W-:Y:S01]  /*7ed0*/  FFMA.FTZ R10, R10, -UR16, R178 ;  /* 0x800000100a0a7c23 */ /* 0x004fe200080100b2 */
[----:B------:R-:W-:-:S02]  /*7ee0*/  FSEL R178, R6, -INF , !P6 ;  /* 0xff80000006b27808 */ /* 0x000fc40007000000 */
[----:B------:R-:W-:Y:S02]  /*7ef0*/  IABS R4, R4 ;  /* 0x0000000400047213 */ /* 0x000fe40000000000 */
[C---:B------:R-:W-:Y:S01]  /*7f00*/  ISETP.GE.AND P6, PT, R0.reuse, R235, PT ;  /* 0x000000eb0000720c */ /* 0x040fe20003fc6270 */
[----:B---3--:R-:W-:Y:S02]  /*7f10*/  FFMA.FTZ R5, R11, -UR16, R21 ;  /* 0x800000100b057c23 */ /* 0x008fe40008010015 */
[----:B------:R-:W-:Y:S01]  /*7f20*/  IMAD.MOV.U32 R3, RZ, RZ, R4 ;  /* 0x000000ffff037224 */ /* 0x000fe200078e0004 */
[----:B------:R-:W-:Y:S01]  /*7f30*/  ISETP.LT.OR P6, PT, R0, R230, P6 ;  /* 0x000000e60000720c */ /* 0x000fe200037c1670 */
[----:B------:R-:W-:Y:S02]  /*7f40*/  IMAD.IADD R4, R231, 0x1, -R0 ;  /* 0x00000001e7047824 */ /* 0x000fe400078e0a00 */
[----:B------:R1:W2:Y:S01]  /*7f50*/  I2F R8, R3 ;  /* 0x0000000300087306 */ /* 0x0002a20000201400 */
[----:B------:R-:W-:Y:S01]  /*7f60*/  FSEL R17, R5, -INF , !P6 ;  /* 0xff80000005117808 */ /* 0x000fe20007000000 */
[----:B-1----:R-:W-:Y:S01]  /*7f70*/  IMAD.MOV.U32 R3, RZ, RZ, R2 ;  /* 0x000000ffff037224 */ /* 0x002fe200078e0002 */
[----:B------:R-:W-:Y:S01]  /*7f80*/  IABS R2, R4 ;  /* 0x0000000400027213 */ /* 0x000fe20000000000 */
[----:B--2---:R-:W-:-:S04]  /*7f90*/  FFMA.FTZ R4, R8, -UR16, R23 ;  /* 0x8000001008047c23 */ /* 0x004fc80008010017 */
[----:B------:R-:W1:Y:S01]  /*7fa0*/  I2F R3, R3 ;  /* 0x0000000300037306 */ /* 0x000e620000201400 */
[----:B------:R-:W-:-:S07]  /*7fb0*/  FSEL R18, R4, -INF , !P5 ;  /* 0xff80000004127808 */ /* 0x000fce0006800000 */
[----:B------:R-:W2:Y:S01]  /*7fc0*/  I2F R2, R2 ;  /* 0x0000000200027306 */ /* 0x000ea20000201400 */
[----:B-1----:R-:W-:Y:S01]  /*7fd0*/  FFMA.FTZ R3, R3, -UR16, R177 ;  /* 0x8000001003037c23 */ /* 0x002fe200080100b1 */
[----:B------:R-:W-:Y:S02]  /*7fe0*/  FSEL R177, R10, -INF , !P0 ;  /* 0xff8000000ab17808 */ /* 0x000fe40004000000 */
[----:B------:R-:W-:Y:S02]  /*7ff0*/  PLOP3.LUT P0, PT, PT, PT, UP0, 0x80, 0x0 ;  /* 0x000000000000781c */ /* 0x000fe40003f0f008 */
[----:B------:R-:W-:Y:S01]  /*8000*/  FSEL R142, R3, -INF , !P4 ;  /* 0xff800000038e7808 */ /* 0x000fe20006000000 */
[----:B--2---:R-:W-:-:S05]  /*8010*/  FFMA.FTZ R0, R2, -UR16, R179 ;  /* 0x8000001002007c23 */ /* 0x004fca00080100b3 */
[----:B------:R-:W-:-:S05]  /*8020*/  FSEL R176, R0, -INF , !P1 ;  /* 0xff80000000b07808 */ /* 0x000fca0004800000 */
[----:B------:R-:W-:Y:S05]  /*8030*/  @!P0 BRA `(.L_x_1206) ;  /* 0x0000030000008947 */ /* 0x000fea0003800000 */
[----:B------:R-:W2:Y:S04]  /*8040*/  LDL.64 R246, [R1+0x38] ;  /* 0x0000380001f67983 */ /* 0x000ea80000100a00 */
        /* <DEDUP_REMOVED lines=45> */
.L_x_1208:
[----:B------:R-:W-:Y:S05]  /*8320*/  BSYNC B0 ;  /* 0x0000000000007941 */ /* 0x000fea0003800000 */
.L_x_1207:
[----:B------:R-:W0:Y:S02]  /*8330*/  LDGDEPBAR ;  /* 0x00000000000079af */ /* 0x000e240000000000 */
.L_x_1206:
        /* <DEDUP_REMOVED lines=22> */
[----:B------:R-:W-:Y:S02]  /*84a0*/  FMNMX.FTZ R3, R28, R4, !PT ;  /* 0x000000041c037209 */ /* 0x000fe40007810000 */
[----:B------:R-:W-:Y:S01]  /*84b0*/  MOV R247, R249 ;  /* 0x000000f900f77202 */ /* 0x000fe20000000f00 */
[----:B------:R-:W2:Y:S01]  /*84c0*/  SHFL.BFLY PT, R6, R2, 0x2, 0x1f ;  /* 0x0c401f0002067f89 */ /* 0x000ea200000e0000 */
[----:B------:R-:W-:Y:S02]  /*84d0*/  FMNMX.FTZ R4, R189, R3, !PT ;  /* 0x00000003bd047209 */ /* 0x000fe40007810000 */
[----:B------:R-:W-:Y:S02]  /*84e0*/  FMNMX.FTZ R3, R137, R186, !PT ;  /* 0x000000ba89037209 */ /* 0x000fe40007810000 */
[----:B------:R-:W-:-:S02]  /*84f0*/  FMNMX.FTZ R4, R181, R4, !PT ;  /* 0x00000004b5047209 */ /* 0x000fc40007810000 */
        /* <DEDUP_REMOVED lines=8> */
[----:B------:R-:W-:Y:S01]  /*8580*/  SHFL.BFLY PT, R8, R5, 0x2, 0x1f ;  /* 0x0c401f0005087f89 */ /* 0x000fe200000e0000 */
[----:B-1----:R-:W-:Y:S02]  /*8590*/  FMNMX.FTZ R239, R0, R7, !PT ;  /* 0x0000000700ef7209 */ /* 0x002fe40007810000 */
[----:B------:R-:W-:Y:S01]  /*85a0*/  FMNMX.FTZ R0, R190, R3, !PT ;  /* 0x00000003be007209 */ /* 0x000fe20007810000 */
[----:B------:R-:W1:Y:S01]  /*85b0*/  SHFL.BFLY PT, R7, R2, 0x1, 0x1f ;  /* 0x0c201f0002077f89 */ /* 0x000e6200000e0000 */
[C---:B------:R-:W-:Y:S01]  /*85c0*/  FSETP.NEU.FTZ.AND P6, PT, R239.reuse, -INF , PT ;  /* 0xff800000ef00780b */ /* 0x040fe20003fdd000 */
[----:B------:R-:W-:Y:S01]  /*85d0*/  FMUL.FTZ R3, R239, c[0x0][0x23c] ;  /* 0x00008f00ef037a20 */ /* 0x000fe20000410000 */
[----:B------:R-:W-:-:S04]  /*85e0*/  FMNMX.FTZ R0, R178, R0, !PT ;  /* 0x00000000b2007209 */ /* 0x000fc80007810000 */
[----:B------:R-:W-:Y:S02]  /*85f0*/  FMNMX.FTZ R0, R177, R0, !PT ;  /* 0x00000000b1007209 */ /* 0x000fe40007810000 */
[----:B------:R-:W-:Y:S02]  /*8600*/  FSEL R3, R3, RZ, P6 ;  /* 0x000000ff03037208 */ /* 0x000fe40003000000 */
[----:B------:R-:W-:-:S03]  /*8610*/  FMNMX.FTZ R4, R176, R0, !PT ;  /* 0x00000000b0047209 */ /* 0x000fc60007810000 */
[----:B------:R-:W-:Y:S02]  /*8620*/  FFMA.FTZ R0, R185, c[0x0][0x23c], -R3 ;  /* 0x00008f00b9007a23 */ /* 0x000fe40000010803 */
[----:B------:R-:W2:Y:S02]  /*8630*/  SHFL.BFLY PT, R6, R4, 0x2, 0x1f ;  /* 0x0c401f0004067f89 */ /* 0x000ea400000e0000 */
[----:B------:R3:W4:Y:S01]  /*8640*/  MUFU.EX2 R11, R0 ;  /* 0x00000000000b7308 */ /* 0x0007220000000800 */
[----:B-1----:R-:W-:-:S04]  /*8650*/  FMNMX.FTZ R238, R2, R7, !PT ;  /* 0x0000000702ee7209 */ /* 0x002fc80007810000 */
[C---:B------:R-:W-:Y:S01]  /*8660*/  FSETP.NEU.FTZ.AND P5, PT, R238.reuse, -INF , PT ;  /* 0xff800000ee00780b */ /* 0x040fe20003fbd000 */
[----:B------:R-:W-:Y:S01]  /*8670*/  FMUL.FTZ R2, R238, c[0x0][0x23c] ;  /* 0x00008f00ee027a20 */ /* 0x000fe20000410000 */
[----:B---3--:R-:W-:Y:S01]  /*8680*/  FMNMX.FTZ R0, R5, R8, !PT ;  /* 0x0000000805007209 */ /* 0x008fe20007810000 */
[----:B------:R-:W-:-:S03]  /*8690*/  FFMA.FTZ R5, R133, c[0x0][0x23c], -R3 ;  /* 0x00008f0085057a23 */ /* 0x000fc60000010803 */
[----:B------:R-:W-:Y:S01]  /*86a0*/  FSEL R2, R2, RZ, P5 ;  /* 0x000000ff02027208 */ /* 0x000fe20002800000 */
[----:B------:R-:W1:Y:S01]  /*86b0*/  SHFL.BFLY PT, R8, R0, 0x1, 0x1f ;  /* 0x0c201f0000087f89 */ /* 0x000e6200000e0000 */
[----:B--2---:R-:W-:Y:S01]  /*86c0*/  FMNMX.FTZ R4, R4, R6, !PT ;  /* 0x0000000604047209 */ /* 0x004fe20007810000 */
[----:B------:R2:W-:Y:S04]  /*86d0*/  MUFU.EX2 R185, R5 ;  /* 0x0000000500b97308 */ /* 0x0005e80000000800 */
[----:B------:R-:W3:Y:S01]  /*86e0*/  SHFL.BFLY PT, R6, R4, 0x1, 0x1f ;  /* 0x0c201f0004067f89 */ /* 0x000ee200000e0000 */
[----:B--2---:R-:W-:-:S04]  /*86f0*/  FFMA.FTZ R5, R30, c[0x0][0x23c], -R3 ;  /* 0x00008f001e057a23 */ /* 0x004fc80000010803 */
[----:B------:R2:W-:Y:S01]  /*8700*/  MUFU.EX2 R179, R5 ;  /* 0x0000000500b37308 */ /* 0x0005e20000000800 */
[----:B-1----:R-:W-:Y:S01]  /*8710*/  FMNMX.FTZ R237, R0, R8, !PT ;  /* 0x0000000800ed7209 */ /* 0x002fe20007810000 */
[----:B------:R-:W-:Y:S01]  /*8720*/  FFMA.FTZ R0, R139, c[0x0][0x23c], -R2 ;  /* 0x00008f008b007a23 */ /* 0x000fe20000010802 */
[----:B------:R-:W-:Y:S02]  /*8730*/  MOV R139, R245 ;  /* 0x000000f5008b7202 */ /* 0x000fe40000000f00 */
[----:B------:R-:W-:-:S03]  /*8740*/  FSETP.NEU.FTZ.AND P4, PT, R237, -INF , PT ;  /* 0xff800000ed00780b */ /* 0x000fc60003f9d000 */
[----:B------:R1:W5:Y:S01]  /*8750*/  MUFU.EX2 R10, R0 ;  /* 0x00000000000a7308 */ /* 0x0003620000000800 */
[----:B---3--:R-:W-:Y:S02]  /*8760*/  FMNMX.FTZ R236, R4, R6, !PT ;  /* 0x0000000604ec7209 */ /* 0x008fe40007810000 */
[----:B------:R-:W-:Y:S02]  /*8770*/  FSEL R6, R237, RZ, P4 ;  /* 0x000000ffed067208 */ /* 0x000fe40002000000 */
[C---:B------:R-:W-:Y:S01]  /*8780*/  FSETP.NEU.FTZ.AND P1, PT, R236.reuse, -INF , PT ;  /* 0xff800000ec00780b */ /* 0x040fe20003f3d000 */
[----:B------:R-:W-:Y:S02]  /*8790*/  FMUL.FTZ R12, R236, c[0x0][0x23c] ;  /* 0x00008f00ec0c7a20 */ /* 0x000fe40000410000 */
[----:B--2---:R-:W-:-:S03]  /*87a0*/  FFMA.FTZ R5, R25, c[0x0][0x23c], -R3 ;  /* 0x00008f0019057a23 */ /* 0x004fc60000010803 */
[----:B------:R-:W-:Y:S01]  /*87b0*/  FSEL R12, R12, RZ, P1 ;  /* 0x000000ff0c0c7208 */ /* 0x000fe20000800000 */
[----:B------:R2:W-:Y:S01]  /*87c0*/  MUFU.EX2 R9, R5 ;  /* 0x0000000500097308 */ /* 0x0005e20000000800 */
[----:B-1----:R-:W-:-:S05]  /*87d0*/  FMUL.FTZ R0, R237, c[0x0][0x23c] ;  /* 0x00008f00ed007a20 */ /* 0x002fca0000410000 */
[----:B------:R-:W-:-:S05]  /*87e0*/  FSEL R0, R0, RZ, P4 ;  /* 0x000000ff00007208 */ /* 0x000fca0002000000 */
[----:B------:R-:W-:Y:S02]  /*87f0*/  FFMA.FTZ R4, R184, c[0x0][0x23c], -R0 ;  /* 0x00008f00b8047a23 */ /* 0x000fe40000010800 */
[----:B--2---:R-:W-:Y:S01]  /*8800*/  FFMA.FTZ R5, R188, c[0x0][0x23c], -R2 ;  /* 0x00008f00bc057a23 */ /* 0x004fe20000010802 */
[----:B------:R-:W-:Y:S01]  /*8810*/  MOV R188, R248 ;  /* 0x000000f800bc7202 */ /* 0x000fe20000000f00 */
[----:B------:R1:W-:Y:S08]  /*8820*/  MUFU.EX2 R252, R4 ;  /* 0x0000000400fc7308 */ /* 0x0003f00000000800 */
[----:B------:R2:W-:Y:S01]  /*8830*/  MUFU.EX2 R246, R5 ;  /* 0x0000000500f67308 */ /* 0x0005e20000000800 */
[----:B-1----:R-:W-:Y:S01]  /*8840*/  FFMA.FTZ R4, R132, c[0x0][0x23c], -R0 ;  /* 0x00008f0084047a23 */ /* 0x002fe20000010800 */
[----:B----4-:R-:W-:-:S06]  /*8850*/  MOV R132, R11 ;  /* 0x0000000b00847202 */ /* 0x010fcc0000000f00 */
[----:B------:R1:W-:Y:S01]  /*8860*/  MUFU.EX2 R133, R4 ;  /* 0x0000000400857308 */ /* 0x0003e20000000800 */
[----:B--2---:R-:W-:-:S07]  /*8870*/  FFMA.FTZ R5, R31, c[0x0][0x23c], -R2 ;  /* 0x00008f001f057a23 */ /* 0x004fce0000010802 */
[----:B------:R2:W3:Y:S01]  /*8880*/  MUFU.EX2 R8, R5 ;  /* 0x0000000500087308 */ /* 0x0004e20000000800 */
[----:B-1----:R-:W-:-:S07]  /*8890*/  FFMA.FTZ R4, R28, c[0x0][0x23c], -R0 ;  /* 0x00008f001c047a23 */ /* 0x002fce0000010800 */
[----:B------:R1:W-:Y:S01]  /*88a0*/  MUFU.EX2 R191, R4 ;  /* 0x0000000400bf7308 */ /* 0x0003e20000000800 */
[----:B--2---:R-:W-:-:S07]  /*88b0*/  FFMA.FTZ R5, R27, c[0x0][0x23c], -R2 ;  /* 0x00008f001b057a23 */ /* 0x004fce0000010802 */
[----:B------:R2:W4:Y:S01]  /*88c0*/  MUFU.EX2 R7, R5 ;  /* 0x0000000500077308 */ /* 0x0005220000000800 */
[----:B-1----:R-:W-:-:S07]  /*88d0*/  FFMA.FTZ R4, R186, c[0x0][0x23c], -R12 ;  /* 0x00008f00ba047a23 */ /* 0x002fce000001080c */
[----:B------:R1:W-:Y:S01]  /*88e0*/  MUFU.EX2 R249, R4 ;  /* 0x0000000400f97308 */ /* 0x0003e20000000800 */
[----:B--2---:R-:W-:Y:S01]  /*88f0*/  FFMA.FTZ R5, R187, c[0x0][0x23c], -R0 ;  /* 0x00008f00bb057a23 */ /* 0x004fe20000010800 */
[----:B-----5:R-:W-:-:S06]  /*8900*/  MOV R187, R10 ;  /* 0x0000000a00bb7202 */ /* 0x020fcc0000000f00 */
[----:B------:R2:W-:Y:S01]  /*8910*/  MUFU.EX2 R245, R5 ;  /* 0x0000000500f57308 */ /* 0x0005e20000000800 */
[----:B-1----:R-:W-:Y:S01]  /*8920*/  FFMA.FTZ R4, R138, c[0x0][0x23c], -R12 ;  /* 0x00008f008a047a23 */ /* 0x002fe2000001080c */
[----:B---3--:R-:W-:Y:S02]  /*8930*/  MOV R138, R8 ;  /* 0x00000008008a7202 */ /* 0x008fe40000000f00 */
[----:B------:R-:W-:-:S04]  /*8940*/  F2FP.BF16.PACK_AB R8, R185, R132 ;  /* 0x00000084b908723e */ /* 0x000fc800000010ff */
[----:B------:R1:W-:Y:S01]  /*8950*/  MUFU.EX2 R251, R4 ;  /* 0x0000000400fb7308 */ /* 0x0003e20000000800 */
[----:B--2---:R-:W-:Y:S02]  /*8960*/  FFMA.FTZ R5, R29, c[0x0][0x23c], -R12 ;  /* 0x00008f001d057a23 */ /* 0x004fe4000001080c */
[----:B------:R-:W2:Y:S05]  /*8970*/  LDSM.16.MT88.4 R28, [R213+0xa000] ;  /* 0x00a00000d51c783b */ /* 0x000eaa0000004200 */
[----:B------:R3:W-:Y:S01]  /*8980*/  MUFU.EX2 R250, R5 ;  /* 0x0000000500fa7308 */ /* 0x0007e20000000800 */
[----:B-1----:R-:W-:-:S05]  /*8990*/  FSEL R4, R239, RZ, P6 ;  /* 0x000000ffef047208 */ /* 0x002fca0003000000 */
[----:B------:R-:W-:Y:S01]  /*89a0*/  FADD.FTZ R4, R136, -R4 ;  /* 0x8000000488047221 */ /* 0x000fe20000010000 */
[----:B----4-:R-:W-:Y:S02]  /*89b0*/  MOV R136, R7 ;  /* 0x0000000700887202 */ /* 0x010fe40000000f00 */
[----:B---3--:R-:W-:Y:S01]  /*89c0*/  FSEL R5, R238, RZ, P5 ;  /* 0x000000ffee057208 */ /* 0x008fe20002800000 */
[----:B------:R-:W-:Y:S01]  /*89d0*/  FMUL.FTZ R16, R4, c[0x0][0x23c] ;  /* 0x00008f0004107a20 */ /* 0x000fe20000410000 */
[----:B------:R-:W-:-:S03]  /*89e0*/  F2FP.BF16.PACK_AB R11, R136, R138 ;  /* 0x0000008a880b723e */ /* 0x000fc600000010ff */
[----:B------:R-:W-:Y:S01]  /*89f0*/  FADD.FTZ R4, R135, -R5 ;  /* 0x8000000587047221 */ /* 0x000fe20000010000 */
[----:B------:R-:W-:Y:S01]  /*8a00*/  MOV R135, R9 ;  /* 0x0000000900877202 */ /* 0x000fe20000000f00 */
[----:B------:R-:W-:Y:S01]  /*8a10*/  FADD.FTZ R5, R134, -R6 ;  /* 0x8000000686057221 */ /* 0x000fe20000010000 */
[----:B------:R-:W1:Y:S01]  /*8a20*/  MUFU.EX2 R16, R16 ;  /* 0x0000001000107308 */ /* 0x000e620000000800 */
[----:B------:R-:W-:Y:S01]  /*8a30*/  FMUL.FTZ R15, R4, c[0x0][0x23c] ;  /* 0x00008f00040f7a20 */ /* 0x000fe20000410000 */
[----:B------:R-:W-:Y:S01]  /*8a40*/  FSEL R4, R236, RZ, P1 ;  /* 0x000000ffec047208 */ /* 0x000fe20000800000 */
[----:B------:R-:W-:Y:S01]  /*8a50*/  FMUL.FTZ R5, R5, c[0x0][0x23c] ;  /* 0x00008f0005057a20 */ /* 0x000fe20000410000 */
[----:B------:R-:W-:Y:S02]  /*8a60*/  F2FP.BF16.PACK_AB R9, R187, R246 ;  /* 0x000000f6bb09723e */ /* 0x000fe400000010ff */
[----:B------:R-:W-:Y:S01]  /*8a70*/  F2FP.BF16.PACK_AB R10, R135, R179 ;  /* 0x000000b3870a723e */ /* 0x000fe200000010ff */
[----:B------:R-:W-:Y:S01]  /*8a80*/  FADD.FTZ R4, R137, -R4 ;  /* 0x8000000489047221 */ /* 0x000fe20000010000 */
[----:B------:R-:W3:Y:S01]  /*8a90*/  MUFU.EX2 R15, R15 ;  /* 0x0000000f000f7308 */ /* 0x000ee20000000800 */
[----:B------:R-:W-:-:S02]  /*8aa0*/  F2FP.BF16.PACK_AB R6, R191, R133 ;  /* 0x00000085bf06723e */ /* 0x000fc400000010ff */
[----:B------:R-:W-:-:S05]  /*8ab0*/  FMUL.FTZ R4, R4, c[0x0][0x23c] ;  /* 0x00008f0004047a20 */ /* 0x000fca0000410000 */
[----:B------:R4:W5:Y:S01]  /*8ac0*/  MUFU.EX2 R13, R4 ;  /* 0x00000004000d7308 */ /* 0x0009620000000800 */
[-C--:B-1----:R-:W-:Y:S02]  /*8ad0*/  FMUL.FTZ R144, R144, R16.reuse ;  /* 0x0000001090907220 */ /* 0x082fe40000410000 */
[-C--:B------:R-:W-:Y:S02]  /*8ae0*/  FMUL.FTZ R145, R145, R16.reuse ;  /* 0x0000001091917220 */ /* 0x080fe40000410000 */
[-C--:B------:R-:W-:Y:S02]  /*8af0*/  FMUL.FTZ R156, R156, R16.reuse ;  /* 0x000000109c9c7220 */ /* 0x080fe40000410000 */
[----:B------:R-:W-:Y:S01]  /*8b00*/  FMUL.FTZ R157, R157, R16 ;  /* 0x000000109d9d7220 */ /* 0x000fe20000410000 */
[----:B------:R1:W1:Y:S01]  /*8b10*/  MUFU.EX2 R14, R5 ;  /* 0x00000005000e7308 */ /* 0x0002620000000800 */
[-C--:B---3--:R-:W-:Y:S02]  /*8b20*/  FMUL.FTZ R146, R146, R15.reuse ;  /* 0x0000000f92927220 */ /* 0x088fe40000410000 */
[----:B------:R-:W-:-:S02]  /*8b30*/  FMUL.FTZ R147, R147, R15 ;  /* 0x0000000f93937220 */ /* 0x000fc40000410000 */
[-C--:B------:R-:W-:Y:S02]  /*8b40*/  FMUL.FTZ R158, R158, R15.reuse ;  /* 0x0000000f9e9e7220 */ /* 0x080fe40000410000 */
[----:B------:R-:W-:Y:S02]  /*8b50*/  FMUL.FTZ R159, R159, R15 ;  /* 0x0000000f9f9f7220 */ /* 0x000fe40000410000 */
[----:B----4-:R-:W-:Y:S01]  /*8b60*/  FFMA.FTZ R4, R26, c[0x0][0x23c], -R12 ;  /* 0x00008f001a047a23 */ /* 0x010fe2000001080c */
[----:B------:R-:W-:Y:S01]  /*8b70*/  HMMA.16816.F32.BF16 R144, R8, R20, R144 ;  /* 0x000000140890723c */ /* 0x000fe20000041890 */
[-C--:B-----5:R-:W-:Y:S01]  /*8b80*/  FMUL.FTZ R150, R150, R13.reuse ;  /* 0x0000000d96967220 */ /* 0x0a0fe20000410000 */
[----:B------:R-:W-:Y:S01]  /*8b90*/  LDSM.16.MT88.4 R24, [R209+0xb000] ;  /* 0x00b00000d118783b */ /* 0x000fe20000004200 */
[----:B------:R3:W4:Y:S01]  /*8ba0*/  MUFU.EX2 R248, R4 ;  /* 0x0000000400f87308 */ /* 0x0007220000000800 */
[----:B------:R-:W-:Y:S01]  /*8bb0*/  FMUL.FTZ R151, R151, R13 ;  /* 0x0000000d97977220 */ /* 0x000fe20000410000 */
[----:B-1----:R-:W-:Y:S01]  /*8bc0*/  F2FP.BF16.PACK_AB R5, R251, R249 ;  /* 0x000000f9fb05723e */ /* 0x002fe200000010ff */
[----:B------:R-:W-:-:S02]  /*8bd0*/  FMUL.FTZ R148, R148, R14 ;  /* 0x0000000e94947220 */ /* 0x000fc40000410000 */
[----:B------:R-:W-:Y:S01]  /*8be0*/  HMMA.16816.F32.BF16 R240, R8, R22, R156 ;  /* 0x0000001608f0723c */ /* 0x000fe2000004189c */
[-C--:B------:R-:W-:Y:S02]  /*8bf0*/  FMUL.FTZ R149, R149, R14.reuse ;  /* 0x0000000e95957220 */ /* 0x080fe40000410000 */
[-C--:B------:R-:W-:Y:S02]  /*8c00*/  FMUL.FTZ R152, R152, R14.reuse ;  /* 0x0000000e98987220 */ /* 0x080fe40000410000 */
[----:B------:R-:W-:Y:S02]  /*8c10*/  FMUL.FTZ R153, R153, R14 ;  /* 0x0000000e99997220 */ /* 0x000fe40000410000 */
[----:B------:R-:W-:Y:S01]  /*8c20*/  FMUL.FTZ R154, R154, R13 ;  /* 0x0000000d9a9a7220 */ /* 0x000fe20000410000 */
[----:B------:R-:W-:Y:S01]  /*8c30*/  MOV R158, R245 ;  /* 0x000000f5009e7202 */ /* 0x000fe20000000f00 */
[----:B------:R-:W-:Y:S01]  /*8c40*/  FMUL.FTZ R155, R155, R13 ;  /* 0x0000000d9b9b7220 */ /* 0x000fe20000410000 */
[----:B------:R-:W-:Y:S01]  /*8c50*/  MOV R157, R246 ;  /* 0x000000f6009d7202 */ /* 0x000fe20000000f00 */
[-C--:B------:R-:W-:Y:S01]  /*8c60*/  FMUL.FTZ R40, R40, R14.reuse ;  /* 0x0000000e28287220 */ /* 0x080fe20000410000 */
[----:B---3--:R-:W-:Y:S01]  /*8c70*/  F2FP.BF16.PACK_AB R4, R252, R245 ;  /* 0x000000f5fc04723e */ /* 0x008fe200000010ff */
[----:B------:R-:W-:Y:S01]  /*8c80*/  FMUL.FTZ R41, R41, R14 ;  /* 0x0000000e29297220 */ /* 0x000fe20000410000 */
[----:B----4-:R-:W-:Y:S01]  /*8c90*/  F2FP.BF16.PACK_AB R7, R248, R250 ;  /* 0x000000faf807723e */ /* 0x010fe200000010ff */
[----:B------:R-:W-:Y:S01]  /*8ca0*/  FMUL.FTZ R44, R44, R14 ;  /* 0x0000000e2c2c7220 */ /* 0x000fe20000410000 */
[----:B------:R-:W-:Y:S01]  /*8cb0*/  MOV R159, R244 ;  /* 0x000000f4009f7202 */ /* 0x000fe20000000f00 */
[----:B------:R-:W-:Y:S01]  /*8cc0*/  FMUL.FTZ R42, R42, R13 ;  /* 0x0000000d2a2a7220 */ /* 0x000fe20000410000 */
[----:B------:R-:W-:Y:S01]  /*8cd0*/  MOV R156, R247 ;  /* 0x000000f7009c7202 */ /* 0x000fe20000000f00 */
[----:B------:R-:W-:-:S02]  /*8ce0*/  FMUL.FTZ R43, R43, R13 ;  /* 0x0000000d2b2b7220 */ /* 0x000fc40000410000 */
[C---:B------:R-:W-:Y:S01]  /*8cf0*/  HMMA.16816.F32.BF16 R148, R4.reuse, R20, R148 ;  /* 0x000000140494723c */ /* 0x040fe20000041894 */
[-C--:B------:R-:W-:Y:S02]  /*8d00*/  FMUL.FTZ R45, R45, R14.reuse ;  /* 0x0000000e2d2d7220 */ /* 0x080fe40000410000 */
[-C--:B------:R-:W-:Y:S02]  /*8d10*/  FMUL.FTZ R56, R56, R14.reuse ;  /* 0x0000000e38387220 */ /* 0x080fe40000410000 */
[----:B------:R-:W-:Y:S02]  /*8d20*/  FMUL.FTZ R57, R57, R14 ;  /* 0x0000000e39397220 */ /* 0x000fe40000410000 */
[-C--:B------:R-:W-:Y:S01]  /*8d30*/  FMUL.FTZ R46, R46, R13.reuse ;  /* 0x0000000d2e2e7220 */ /* 0x080fe20000410000 */
[----:B------:R-:W-:Y:S01]  /*8d40*/  HMMA.16816.F32.BF16 R152, R4, R22, R152 ;  /* 0x000000160498723c */ /* 0x000fe20000041898 */
[----:B------:R-:W1:Y:S01]  /*8d50*/  LDSM.16.MT88.4 R20, [R214+0xa000] ;  /* 0x00a00000d614783b */ /* 0x000e620000004200 */
[----:B------:R-:W-:-:S02]  /*8d60*/  FMUL.FTZ R47, R47, R13 ;  /* 0x0000000d2f2f7220 */ /* 0x000fc40000410000 */
[-C--:B------:R-:W-:Y:S02]  /*8d70*/  FMUL.FTZ R58, R58, R13.reuse ;  /* 0x0000000d3a3a7220 */ /* 0x080fe40000410000 */
[-C--:B------:R-:W-:Y:S02]  /*8d80*/  FMUL.FTZ R59, R59, R13.reuse ;  /* 0x0000000d3b3b7220 */ /* 0x080fe40000410000 */
[-C--:B------:R-:W-:Y:S02]  /*8d90*/  FMUL.FTZ R164, R164, R14.reuse ;  /* 0x0000000ea4a47220 */ /* 0x080fe40000410000 */
[----:B------:R-:W-:Y:S02]  /*8da0*/  FMUL.FTZ R165, R165, R14 ;  /* 0x0000000ea5a57220 */ /* 0x000fe40000410000 */
[-C--:B------:R-:W-:Y:S01]  /*8db0*/  FMUL.FTZ R166, R166, R13.reuse ;  /* 0x0000000da6a67220 */ /* 0x080fe20000410000 */
[----:B--2---:R-:W-:Y:S01]  /*8dc0*/  HMMA.16816.F32.BF16 R196, R4, R28, R56 ;  /* 0x0000001c04c4723c */ /* 0x004fe20000041838 */
[----:B------:R-:W-:Y:S01]  /*8dd0*/  LDSM.16.MT88.4 R56, [R213+0xb000] ;  /* 0x00b00000d538783b */ /* 0x000fe20000004200 */
        /* <DEDUP_REMOVED lines=19> */
[----:B-1----:R-:W-:Y:S01]  /*8f10*/  HMMA.16816.F32.BF16 R204, R4, R20, R40 ;  /* 0x0000001404cc723c */ /* 0x002fe20000041828 */
[----:B------:R-:W1:Y:S01]  /*8f20*/  LDSM.16.MT88.4 R40, [R211+0xb000] ;  /* 0x00b00000d328783b */ /* 0x000e620000004200 */
[-C--:B------:R-:W-:Y:S02]  /*8f30*/  FMUL.FTZ R78, R78, R13.reuse ;  /* 0x0000000d4e4e7220 */ /* 0x080fe40000410000 */
[----:B------:R-:W-:Y:S02]  /*8f40*/  FMUL.FTZ R79, R79, R13 ;  /* 0x0000000d4f4f7220 */ /* 0x000fe40000410000 */
[----:B------:R-:W-:-:S02]  /*8f50*/  FMUL.FTZ R89, R89, R14 ;  /* 0x0000000e59597220 */ /* 0x000fc40000410000 */
[C---:B------:R-:W-:Y:S01]  /*8f60*/  HMMA.16816.F32.BF16 R200, R4.reuse, R22, R44 ;  /* 0x0000001604c8723c */ /* 0x040fe2000004182c */
[----:B------:R-:W2:Y:S01]  /*8f70*/  LDSM.16.MT88.4 R44, [R214+0xb000] ;  /* 0x00b00000d62c783b */ /* 0x000ea20000004200 */
[-C--:B------:R-:W-:Y:S02]  /*8f80*/  FMUL.FTZ R92, R92, R14.reuse ;  /* 0x0000000e5c5c7220 */ /* 0x080fe40000410000 */
[----:B------:R-:W-:Y:S02]  /*8f90*/  FMUL.FTZ R93, R93, R14 ;  /* 0x0000000e5d5d7220 */ /* 0x000fe40000410000 */
        /* <DEDUP_REMOVED lines=11> */
[-C--:B------:R-:W-:Y:S02]  /*9050*/  FMUL.FTZ R109, R109, R14.reuse ;  /* 0x0000000e6d6d7220 */ /* 0x080fe40000410000 */
[-C--:B------:R-:W-:Y:S02]  /*9060*/  FMUL.FTZ R110, R110, R13.reuse ;  /* 0x0000000d6e6e7220 */ /* 0x080fe40000410000 */
[-C--:B------:R-:W-:Y:S02]  /*9070*/  FMUL.FTZ R111, R111, R13.reuse ;  /* 0x0000000d6f6f7220 */ /* 0x080fe40000410000 */
[-C--:B------:R-:W-:Y:S02]  /*9080*/  FMUL.FTZ R120, R120, R14.reuse ;  /* 0x0000000e78787220 */ /* 0x080fe40000410000 */
[----:B------:R-:W-:Y:S01]  /*9090*/  FMUL.FTZ R121, R121, R14 ;  /* 0x0000000e79797220 */ /* 0x000fe20000410000 */
[----:B-1----:R-:W-:Y:S01]  /*90a0*/  HMMA.16816.F32.BF16 R88, R4, R40, R88 ;  /* 0x000000280458723c */ /* 0x002fe20000041858 */
[----:B------:R-:W-:-:S02]  /*90b0*/  FMUL.FTZ R122, R122, R13 ;  /* 0x0000000d7a7a7220 */ /* 0x000fc40000410000 */
[-C--:B------:R-:W-:Y:S02]  /*90c0*/  FMUL.FTZ R123, R123, R13.reuse ;  /* 0x0000000d7b7b7220 */ /* 0x080fe40000410000 */
[-C--:B------:R-:W-:Y:S02]  /*90d0*/  FMUL.FTZ R124, R124, R14.reuse ;  /* 0x0000000e7c7c7220 */ /* 0x080fe40000410000 */
[----:B------:R-:W-:Y:S01]  /*90e0*/  FMUL.FTZ R125, R125, R14 ;  /* 0x0000000e7d7d7220 */ /* 0x000fe20000410000 */
[----:B------:R-:W-:Y:S01]  /*90f0*/  HMMA.16816.F32.BF16 R92, R4, R42, R92 ;  /* 0x0000002a045c723c */ /* 0x000fe2000004185c */
[-C--:B------:R-:W-:Y:S02]  /*9100*/  FMUL.FTZ R126, R126, R13.reuse ;  /* 0x0000000d7e7e7220 */ /* 0x080fe40000410000 */
[----:B------:R-:W-:Y:S02]  /*9110*/  FMUL.FTZ R127, R127, R13 ;  /* 0x0000000d7f7f7220 */ /* 0x000fe40000410000 */
[----:B------:R-:W-:-:S02]  /*9120*/  FMUL.FTZ R172, R172, R16 ;  /* 0x00000010acac7220 */ /* 0x000fc40000410000 */
        /* <DEDUP_REMOVED lines=16> */
[----:B------:R-:W-:Y:S01]  /*9230*/  HMMA.16816.F32.BF16 R192, R4, R58, R124 ;  /* 0x0000003a04c0723c */ /* 0x000fe2000004187c */
[-C--:B------:R-:W-:Y:S02]  /*9240*/  FMUL.FTZ R50, R50, R15.reuse ;  /* 0x0000000f32327220 */ /* 0x080fe40000410000 */
[----:B------:R-:W-:Y:S02]  /*9250*/  FMUL.FTZ R51, R51, R15 ;  /* 0x0000000f33337220 */ /* 0x000fe40000410000 */
[----:B------:R-:W-:Y:S02]  /*9260*/  FMUL.FTZ R52, R52, R16 ;  /* 0x0000001034347220 */ /* 0x000fe40000410000 */
[--C-:B------:R-:W-:Y:S01]  /*9270*/  FFMA.FTZ R4, R182, c[0x0][0x23c], -R3.reuse ;  /* 0x00008f00b6047a23 */ /* 0x100fe20000010803 */
[----:B------:R-:W-:Y:S01]  /*9280*/  MOV R126, R188 ;  /* 0x000000bc007e7202 */ /* 0x000fe20000000f00 */
[-C--:B------:R-:W-:Y:S01]  /*9290*/  FMUL.FTZ R53, R53, R16.reuse ;  /* 0x0000001035357220 */ /* 0x080fe20000410000 */
[----:B------:R-:W-:Y:S01]  /*92a0*/  MOV R6, R187 ;  /* 0x000000bb00067202 */ /* 0x000fe20000000f00 */
[----:B------:R1:W-:Y:S01]  /*92b0*/  MUFU.EX2 R245, R4 ;  /* 0x0000000400f57308 */ /* 0x0003e20000000800 */
[----:B------:R-:W-:Y:S01]  /*92c0*/  MOV R5, R185 ;  /* 0x000000b900057202 */ /* 0x000fe20000000f00 */
[----:B------:R-:W-:Y:S01]  /*92d0*/  FMUL.FTZ R54, R54, R15 ;  /* 0x0000000f36367220 */ /* 0x000fe20000410000 */
[C---:B------:R-:W-:Y:S01]  /*92e0*/  HMMA.16816.F32.BF16 R184, R8.reuse, R34, R172 ;  /* 0x0000002208b8723c */ /* 0x040fe200000418ac */
        /* <DEDUP_REMOVED lines=11> */
[----:B------:R-:W-:Y:S01]  /*93a0*/  FMUL.FTZ R68, R68, R16 ;  /* 0x0000001044447220 */ /* 0x000fe20000410000 */
[----:B------:R-:W-:Y:S01]  /*93b0*/  MOV R174, R135 ;  /* 0x0000008700ae7202 */ /* 0x000fe20000000f00 */
[----:B-1----:R-:W-:-:S02]  /*93c0*/  FFMA.FTZ R4, R141, c[0x0][0x23c], -R3 ;  /* 0x00008f008d047a23 */ /* 0x002fc40000010803 */
[----:B------:R-:W-:Y:S01]  /*93d0*/  FMUL.FTZ R69, R69, R16 ;  /* 0x0000001045457220 */ /* 0x000fe20000410000 */
[----:B------:R-:W-:Y:S01]  /*93e0*/  MOV R33, R138 ;  /* 0x0000008a00217202 */ /* 0x000fe20000000f00 */
[----:B------:R1:W-:Y:S01]  /*93f0*/  MUFU.EX2 R246, R4 ;  /* 0x0000000400f67308 */ /* 0x0003e20000000800 */
[-C--:B------:R-:W-:Y:S01]  /*9400*/  FMUL.FTZ R70, R70, R15.reuse ;  /* 0x0000000f46467220 */ /* 0x080fe20000410000 */
[----:B------:R-:W-:Y:S01]  /*9410*/  MOV R32, R132 ;  /* 0x0000008400207202 */ /* 0x000fe20000000f00 */
[----:B------:R-:W-:Y:S01]  /*9420*/  FMUL.FTZ R71, R71, R15 ;  /* 0x0000000f47477220 */ /* 0x000fe20000410000 */
[----:B------:R-:W-:Y:S01]  /*9430*/  HMMA.16816.F32.BF16 R36, R8, R20, R36 ;  /* 0x000000140824723c */ /* 0x000fe20000041824 */
[-C--:B------:R-:W-:Y:S01]  /*9440*/  FMUL.FTZ R80, R80, R16.reuse ;  /* 0x0000001050507220 */ /* 0x080fe20000410000 */
[----:B------:R-:W-:Y:S01]  /*9450*/  MOV R125, R33 ;  /* 0x00000021007d7202 */ /* 0x000fe20000000f00 */
[----:B------:R-:W-:Y:S02]  /*9460*/  FMUL.FTZ R81, R81, R16 ;  /* 0x0000001051517220 */ /* 0x000fe40000410000 */
[----:B------:R-:W-:-:S02]  /*9470*/  FMUL.FTZ R82, R82, R15 ;  /* 0x0000000f52527220 */ /* 0x000fc40000410000 */
[----:B------:R-:W-:Y:S01]  /*9480*/  FMUL.FTZ R83, R83, R15 ;  /* 0x0000000f53537220 */ /* 0x000fe20000410000 */
[----:B------:R-:W-:Y:S01]  /*9490*/  MOV R21, R5 ;  /* 0x0000000500157202 */ /* 0x000fe20000000f00 */
[----:B------:R-:W-:Y:S01]  /*94a0*/  FMUL.FTZ R84, R84, R16 ;  /* 0x0000001054547220 */ /* 0x000fe20000410000 */
[----:B------:R-:W-:Y:S01]  /*94b0*/  MOV R20, R6 ;  /* 0x0000000600147202 */ /* 0x000fe20000000f00 */
[----:B------:R-:W-:Y:S01]  /*94c0*/  FMUL.FTZ R85, R85, R16 ;  /* 0x0000001055557220 */ /* 0x000fe20000410000 */
[----:B------:R-:W-:Y:S01]  /*94d0*/  MOV R6, R156 ;  /* 0x0000009c00067202 */ /* 0x000fe20000000f00 */
[--C-:B-1----:R-:W-:Y:S01]  /*94e0*/  FFMA.FTZ R4, R19, c[0x0][0x23c], -R3.reuse ;  /* 0x00008f0013047a23 */ /* 0x102fe20000010803 */
[----:B------:R-:W-:Y:S01]  /*94f0*/  HMMA.16816.F32.BF16 R136, R8, R22, R48 ;  /* 0x000000160888723c */ /* 0x000fe20000041830 */
[----:B------:R-:W-:Y:S01]  /*9500*/  FFMA.FTZ R3, R17, c[0x0][0x23c], -R3 ;  /* 0x00008f0011037a23 */ /* 0x000fe20000010803 */
[----:B------:R-:W-:Y:S01]  /*9510*/  LDSM.16.MT88.4 R48, [R214+0xa800] ;  /* 0x00a80000d630783b */ /* 0x000fe20000004200 */
[-C--:B------:R-:W-:Y:S01]  /*9520*/  FMUL.FTZ R86, R86, R15.reuse ;  /* 0x0000000f56567220 */ /* 0x080fe20000410000 */
[----:B------:R-:W-:Y:S01]  /*9530*/  MUFU.EX2 R247, R4 ;  /* 0x0000000400f77308 */ /* 0x000fe20000000800 */
[----:B------:R-:W-:-:S02]  /*9540*/  FMUL.FTZ R87, R87, R15 ;  /* 0x0000000f57577220 */ /* 0x000fc40000410000 */
[-C--:B------:R-:W-:Y:S01]  /*9550*/  FMUL.FTZ R96, R96, R16.reuse ;  /* 0x0000001060607220 */ /* 0x080fe20000410000 */
[C---:B------:R-:W-:Y:S01]  /*9560*/  HMMA.16816.F32.BF16 R52, R8.reuse, R28, R52 ;  /* 0x0000001c0834723c */ /* 0x040fe20000041834 */
[-C--:B------:R-:W-:Y:S02]  /*9570*/  FMUL.FTZ R97, R97, R16.reuse ;  /* 0x0000001061617220 */ /* 0x080fe40000410000 */
[-C--:B------:R-:W-:Y:S01]  /*9580*/  FMUL.FTZ R98, R98, R15.reuse ;  /* 0x0000000f62627220 */ /* 0x080fe20000410000 */
[----:B------:R1:W-:Y:S01]  /*9590*/  MUFU.EX2 R244, R3 ;  /* 0x0000000300f47308 */ /* 0x0003e20000000800 */
[-C--:B------:R-:W-:Y:S02]  /*95a0*/  FMUL.FTZ R99, R99, R15.reuse ;  /* 0x0000000f63637220 */ /* 0x080fe40000410000 */
[-C--:B------:R-:W-:Y:S01]  /*95b0*/  FMUL.FTZ R100, R100, R16.reuse ;  /* 0x0000001064647220 */ /* 0x080fe20000410000 */
[----:B------:R-:W-:Y:S01]  /*95c0*/  HMMA.16816.F32.BF16 R132, R8, R30, R64 ;  /* 0x0000001e0884723c */ /* 0x000fe20000041840 */
[----:B------:R-:W-:Y:S01]  /*95d0*/  FMUL.FTZ R101, R101, R16 ;  /* 0x0000001065657220 */ /* 0x000fe20000410000 */
[----:B------:R-:W-:Y:S01]  /*95e0*/  LDSM.16.MT88.4 R64, [R213+0xa800] ;  /* 0x00a80000d540783b */ /* 0x000fe20000004200 */
[----:B------:R-:W-:-:S02]  /*95f0*/  FMUL.FTZ R102, R102, R15 ;  /* 0x0000000f66667220 */ /* 0x000fc40000410000 */
[-C--:B------:R-:W-:Y:S02]  /*9600*/  FMUL.FTZ R103, R103, R15.reuse ;  /* 0x0000000f67677220 */ /* 0x080fe40000410000 */
[-C--:B------:R-:W-:Y:S01]  /*9610*/  FMUL.FTZ R112, R112, R16.reuse ;  /* 0x0000001070707220 */ /* 0x080fe20000410000 */
[C---:B------:R-:W-:Y:S01]  /*9620*/  HMMA.16816.F32.BF16 R68, R8.reuse, R24, R68 ;  /* 0x000000180844723c */ /* 0x040fe20000041844 */
[-C--:B------:R-:W-:Y:S02]  /*9630*/  FMUL.FTZ R113, R113, R16.reuse ;  /* 0x0000001071717220 */ /* 0x080fe40000410000 */
[-C--:B------:R-:W-:Y:S02]  /*9640*/  FMUL.FTZ R114, R114, R15.reuse ;  /* 0x0000000f72727220 */ /* 0x080fe40000410000 */
[----:B-1----:R-:W-:Y:S02]  /*9650*/  FFMA.FTZ R3, R183, c[0x0][0x23c], -R2 ;  /* 0x00008f00b7037a23 */ /* 0x002fe40000010802 */
[----:B------:R-:W-:Y:S01]  /*9660*/  FMUL.FTZ R115, R115, R15 ;  /* 0x0000000f73737220 */ /* 0x000fe20000410000 */
[----:B------:R-:W-:Y:S01]  /*9670*/  HMMA.16816.F32.BF16 R84, R8, R40, R84 ;  /* 0x000000280854723c */ /* 0x000fe20000041854 */
[----:B------:R1:W-:Y:S01]  /*9680*/  MUFU.EX2 R183, R3 ;  /* 0x0000000300b77308 */ /* 0x0003e20000000800 */
[----:B------:R-:W-:-:S02]  /*9690*/  FMUL.FTZ R116, R116, R16 ;  /* 0x0000001074747220 */ /* 0x000fc40000410000 */
[-C--:B------:R-:W-:Y:S02]  /*96a0*/  FMUL.FTZ R117, R117, R16.reuse ;  /* 0x0000001075757220 */ /* 0x080fe40000410000 */
        /* <DEDUP_REMOVED lines=8> */
[----:B------:R-:W-:Y:S01]  /*9730*/  HMMA.16816.F32.BF16 R100, R8, R44, R100 ;  /* 0x0000002c0864723c */ /* 0x000fe20000041864 */
[----:B-1----:R-:W-:-:S04]  /*9740*/  FFMA.FTZ R3, R180, c[0x0][0x23c], -R2 ;  /* 0x00008f00b4037a23 */ /* 0x002fc80000010802 */
[----:B------:R1:W-:Y:S03]  /*9750*/  MUFU.EX2 R188, R3 ;  /* 0x0000000300bc7308 */ /* 0x0003e60000000800 */
[----:B------:R-:W-:Y:S01]  /*9760*/  HMMA.16816.F32.BF16 R116, R8, R56, R116 ;  /* 0x000000380874723c */ /* 0x000fe20000041874 */
[--C-:B-1----:R-:W-:Y:S02]  /*9770*/  FFMA.FTZ R3, R140, c[0x0][0x23c], -R2.reuse ;  /* 0x00008f008c037a23 */ /* 0x102fe40000010802 */
[----:B------:R-:W-:Y:S02]  /*9780*/  FFMA.FTZ R2, R18, c[0x0][0x23c], -R2 ;  /* 0x00008f0012027a23 */ /* 0x000fe40000010802 */
[----:B------:R-:W-:Y:S08]  /*9790*/  MUFU.EX2 R191, R3 ;  /* 0x0000000300bf7308 */ /* 0x000ff00000000800 */
[----:B------:R1:W-:Y:S02]  /*97a0*/  MUFU.EX2 R182, R2 ;  /* 0x0000000200b67308 */ /* 0x0003e40000000800 */
[----:B-1----:R-:W-:Y:S01]  /*97b0*/  FFMA.FTZ R2, R189, c[0x0][0x23c], -R0 ;  /* 0x00008f00bd027a23 */ /* 0x002fe20000010800 */
[----:B------:R-:W-:-:S02]  /*97c0*/  MOV R189, R124 ;  /* 0x0000007c00bd7202 */ /* 0x000fc40000000f00 */
[----:B------:R-:W-:-:S03]  /*97d0*/  MOV R124, R126 ;  /* 0x0000007e007c7202 */ /* 0x000fc60000000f00 */
[----:B------:R1:W-:Y:S01]  /*97e0*/  MUFU.EX2 R180, R2 ;  /* 0x0000000200b47308 */ /* 0x0003e20000000800 */
[----:B------:R-:W-:Y:S02]  /*97f0*/  MOV R126, R127 ;  /* 0x0000007f007e7202 */ /* 0x000fe40000000f00 */
[----:B------:R-:W-:Y:S02]  /*9800*/  MOV R5, R124 ;  /* 0x0000007c00057202 */ /* 0x000fe40000000f00 */
[----:B------:R-:W-:Y:S02]  /*9810*/  MOV R127, R32 ;  /* 0x00000020007f7202 */ /* 0x000fe40000000f00 */
[----:B------:R-:W-:Y:S01]  /*9820*/  HMMA.16816.F32.BF16 R32, R8, R26, R80 ;  /* 0x0000001a0820723c */ /* 0x000fe20000041850 */
[----:B------:R-:W-:Y:S01]  /*9830*/  MOV R124, R159 ;  /* 0x0000009f007c7202 */ /* 0x000fe20000000f00 */
[----:B------:R-:W-:Y:S03]  /*9840*/  LDSM.16.MT88.4 R80, [R209+0xb800] ;  /* 0x00b80000d150783b */ /* 0x000fe60000004200 */
[----:B------:R-:W-:-:S03]  /*9850*/  MOV R3, R124 ;  /* 0x0000007c00037202 */ /* 0x000fc60000000f00 */
[----:B------:R-:W-:Y:S01]  /*9860*/  HMMA.16816.F32.BF16 R24, R8, R46, R112 ;  /* 0x0000002e0818723c */ /* 0x000fe20000041870 */
[--C-:B-1----:R-:W-:Y:S01]  /*9870*/  FFMA.FTZ R2, R181, c[0x0][0x23c], -R0.reuse ;  /* 0x00008f00b5027a23 */ /* 0x102fe20000010800 */
[----:B------:R-:W-:Y:S01]  /*9880*/  MOV R181, R175 ;  /* 0x000000af00b57202 */ /* 0x000fe20000000f00 */
[----:B------:R-:W-:Y:S01]  /*9890*/  LDSM.16.MT88.4 R112, [R214+0xb800] ;  /* 0x00b80000d670783b */ /* 0x000fe20000004200 */
[----:B------:R-:W-:Y:S02]  /*98a0*/  MOV R175, R179 ;  /* 0x000000b300af7202 */ /* 0x000fe40000000f00 */
[----:B------:R1:W2:Y:S02]  /*98b0*/  MUFU.EX2 R179, R2 ;  /* 0x0000000200b37308 */ /* 0x0002a40000000800 */
[--C-:B-1----:R-:W-:Y:S01]  /*98c0*/  FFMA.FTZ R2, R143, c[0x0][0x23c], -R0.reuse ;  /* 0x00008f008f027a23 */ /* 0x102fe20000010800 */
[----:B--2---:R-:W-:Y:S01]  /*98d0*/  F2FP.BF16.PACK_AB R124, R179, R180 ;  /* 0x000000b4b37c723e */ /* 0x004fe200000010ff */
[----:B------:R-:W-:Y:S01]  /*98e0*/  FFMA.FTZ R0, R142, c[0x0][0x23c], -R0 ;  /* 0x00008f008e007a23 */ /* 0x000fe20000010800 */
[----:B------:R-:W-:-:S03]  /*98f0*/  MOV R142, R7 ;  /* 0x00000007008e7202 */ /* 0x000fc60000000f00 */
[----:B------:R1:W-:Y:S01]  /*9900*/  MUFU.EX2 R141, R2 ;  /* 0x00000002008d7308 */ /* 0x0003e20000000800 */
[----:B------:R-:W-:Y:S02]  /*9910*/  MOV R7, R158 ;  /* 0x0000009e00077202 */ /* 0x000fe40000000f00 */
[----:B------:R-:W-:-:S05]  /*9920*/  MOV R143, R174 ;  /* 0x000000ae008f7202 */ /* 0x000fca0000000f00 */
[----:B------:R2:W-:Y:S01]  /*9930*/  MUFU.EX2 R140, R0 ;  /* 0x00000000008c7308 */ /* 0x0005e20000000800 */
[--C-:B-1----:R-:W-:Y:S01]  /*9940*/  FFMA.FTZ R2, R176, c[0x0][0x23c], -R12.reuse ;  /* 0x00008f00b0027a23 */ /* 0x102fe2000001080c */
[----:B------:R-:W-:Y:S01]  /*9950*/  MOV R176, R21 ;  /* 0x0000001500b07202 */ /* 0x000fe20000000f00 */
[--C-:B--2---:R-:W-:Y:S01]  /*9960*/  FFMA.FTZ R0, R190, c[0x0][0x23c], -R12.reuse ;  /* 0x00008f00be007a23 */ /* 0x104fe2000001080c */
[----:B------:R-:W-:Y:S02]  /*9970*/  MOV R190, R125 ;  /* 0x0000007d00be7202 */ /* 0x000fe40000000f00 */
[----:B------:R-:W-:Y:S02]  /*9980*/  MOV R125, R157 ;  /* 0x0000009d007d7202 */ /* 0x000fe40000000f00 */
[----:B------:R1:W-:Y:S01]  /*9990*/  MUFU.EX2 R19, R0 ;  /* 0x0000000000137308 */ /* 0x0003e20000000800 */
[----:B------:R-:W2:Y:S01]  /*99a0*/  LDSM.16.MT88.4 R156, [R209+0xa800] ;  /* 0x00a80000d19c783b */ /* 0x000ea20000004200 */
[----:B-1----:R-:W-:Y:S01]  /*99b0*/  FFMA.FTZ R0, R178, c[0x0][0x23c], -R12 ;  /* 0x00008f00b2007a23 */ /* 0x002fe2000001080c */
[----:B------:R-:W-:-:S02]  /*99c0*/  MOV R178, R175 ;  /* 0x000000af00b27202 */ /* 0x000fc40000000f00 */
[----:B------:R-:W-:Y:S03]  /*99d0*/  LDSM.16.MT88.4 R172, [R211+0xa800] ;  /* 0x00a80000d3ac783b */ /* 0x000fe60000004200 */
[----:B------:R1:W3:Y:S02]  /*99e0*/  MUFU.EX2 R18, R0 ;  /* 0x0000000000127308 */ /* 0x0002e40000000800 */
[----:B-1----:R-:W-:Y:S01]  /*99f0*/  FFMA.FTZ R0, R177, c[0x0][0x23c], -R12 ;  /* 0x00008f00b1007a23 */ /* 0x002fe2000001080c */
[----:B------:R-:W-:-:S05]  /*9a00*/  MOV R177, R20 ;  /* 0x0000001400b17202 */ /* 0x000fca0000000f00 */
[----:B------:R1:W-:Y:S01]  /*9a10*/  MUFU.EX2 R12, R2 ;  /* 0x00000002000c7308 */ /* 0x0003e20000000800 */
[----:B------:R-:W-:Y:S07]  /*9a20*/  HMMA.16816.F32.BF16 R20, R8, R58, R128 ;  /* 0x0000003a0814723c */ /* 0x000fee0000041880 */
[----:B------:R4:W5:Y:S01]  /*9a30*/  MUFU.EX2 R17, R0 ;  /* 0x0000000000117308 */ /* 0x0009620000000800 */
[----:B------:R-:W-:Y:S02]  /*9a40*/  MOV R11, R7 ;  /* 0x00000007000b7202 */ /* 0x000fe40000000f00 */
[----:B------:R-:W-:-:S02]  /*9a50*/  MOV R10, R125 ;  /* 0x0000007d000a7202 */ /* 0x000fc40000000f00 */
[----:B------:R-:W-:Y:S02]  /*9a60*/  MOV R9, R126 ;  /* 0x0000007e00097202 */ /* 0x000fe40000000f00 */
[----:B------:R-:W-:Y:S01]  /*9a70*/  MOV R8, R127 ;  /* 0x0000007f00087202 */ /* 0x000fe20000000f00 */
[----:B------:R-:W-:Y:S01]  /*9a80*/  FFMA.FTZ R3, R3, R15, R10 ;  /* 0x0000000f03037223 */ /* 0x000fe2000001000a */
[----:B-1----:R-:W-:Y:S02]  /*9a90*/  MOV R2, R6 ;  /* 0x0000000600027202 */ /* 0x002fe40000000f00 */
[----:B------:R-:W-:Y:S01]  /*9aa0*/  F2FP.BF16.PACK_AB R128, R246, R245 ;  /* 0x000000f5f680723e */ /* 0x000fe200000010ff */
[----:B------:R-:W-:Y:S01]  /*9ab0*/  FFMA.FTZ R8, R9, R16, R8 ;  /* 0x0000001009087223 */ /* 0x000fe20000010008 */
[----:B------:R-:W-:Y:S01]  /*9ac0*/  F2FP.BF16.PACK_AB R129, R188, R183 ;  /* 0x000000b7bc81723e */ /* 0x000fe200000010ff */
[----:B------:R-:W-:Y:S01]  /*9ad0*/  FFMA.FTZ R2, R2, R14, R11 ;  /* 0x0000000e02027223 */ /* 0x000fe2000001000b */
[----:B------:R-:W-:Y:S01]  /*9ae0*/  F2FP.BF16.PACK_AB R130, R244, R247 ;  /* 0x000000f7f482723e */ /* 0x000fe200000010ff */
[----:B------:R-:W-:Y:S01]  /*9af0*/  FADD.FTZ R3, R177, R3 ;  /* 0x00000003b1037221 */ /* 0x000fe20000010000 */
[----:B----4-:R-:W-:Y:S01]  /*9b00*/  MOV R0, R5 ;  /* 0x0000000500007202 */ /* 0x010fe20000000f00 */
[----:B------:R-:W-:Y:S01]  /*9b10*/  FADD.FTZ R2, R252, R2 ;  /* 0x00000002fc027221 */ /* 0x000fe20000010000 */
[----:B------:R-:W1:Y:S01]  /*9b20*/  LDSM.16.MT88.4 R4, [R213+0xb800] ;  /* 0x00b80000d504783b */ /* 0x000e620000004200 */
[----:B------:R-:W-:Y:S01]  /*9b30*/  F2FP.BF16.PACK_AB R131, R182, R191 ;  /* 0x000000bfb683723e */ /* 0x000fe200000010ff */
[----:B------:R-:W-:Y:S01]  /*9b40*/  FADD.FTZ R3, R190, R3 ;  /* 0x00000003be037221 */ /* 0x000fe20000010000 */
[----:B---3--:R-:W-:Y:S01]  /*9b50*/  F2FP.BF16.PACK_AB R125, R18, R19 ;  /* 0x00000013127d723e */ /* 0x008fe200000010ff */
[----:B------:R-:W-:Y:S01]  /*9b60*/  FFMA.FTZ R0, R0, R13, R249 ;  /* 0x0000000d00007223 */ /* 0x000fe200000100f9 */
[----:B------:R-:W-:Y:S01]  /*9b70*/  F2FP.BF16.PACK_AB R126, R140, R141 ;  /* 0x0000008d8c7e723e */ /* 0x000fe200000010ff */
[----:B------:R-:W-:Y:S01]  /*9b80*/  FADD.FTZ R2, R142, R2 ;  /* 0x000000028e027221 */ /* 0x000fe20000010000 */
[----:B-----5:R-:W-:Y:S01]  /*9b90*/  F2FP.BF16.PACK_AB R127, R12, R17 ;  /* 0x000000110c7f723e */ /* 0x020fe200000010ff */
        /* <DEDUP_REMOVED lines=17> */
[----:B------:R-:W-:-:S06]  /*9cb0*/  FADD.FTZ R0, R17, R0 ;  /* 0x0000000011007221 */ /* 0x000fcc0000010000 */
[----:B------:R-:W-:Y:S01]  /*9cc0*/  FADD.FTZ R242, R140, R2 ;  /* 0x000000028cf27221 */ /* 0x000fe20000010000 */
[----:B-1----:R-:W-:Y:S01]  /*9cd0*/  HMMA.16816.F32.BF16 R120, R124, R4, R120 ;  /* 0x000000047c78723c */ /* 0x002fe20000041878 */
[----:B------:R-:W-:-:S07]  /*9ce0*/  FADD.FTZ R240, R12, R0 ;  /* 0x000000000cf07221 */ /* 0x000fce0000010000 */
[C---:B------:R-:W-:Y:S07]  /*9cf0*/  HMMA.16816.F32.BF16 R116, R128.reuse, R4, R116 ;  /* 0x000000048074723c */ /* 0x040fee0000041874 */
[----:B------:R-:W-:Y:S01]  /*9d00*/  FADD.FTZ R4, R176, R8 ;  /* 0x00000008b0047221 */ /* 0x000fe20000010000 */
[----:B------:R-:W-:Y:S03]  /*9d10*/  HMMA.16816.F32.BF16 R160, R128, R172, R160 ;  /* 0x000000ac80a0723c */ /* 0x000fe600000418a0 */
        /* <DEDUP_REMOVED lines=8> */
[----:B------:R-:W-:Y:S01]  /*9da0*/  HMMA.16816.F32.BF16 R40, R124, R48, R204 ;  /* 0x000000307c28723c */ /* 0x000fe200000418cc */
[----:B------:R-:W-:-:S03]  /*9db0*/  FADD.FTZ R244, R182, R3 ;  /* 0x00000003b6f47221 */ /* 0x000fc60000010000 */
        /* <DEDUP_REMOVED lines=38> */
[----:B------:R-:W-:Y:S01]  /*a020*/  ULDC.64 UR4, c[0x0][0x1a0] ;  /* 0x0000680000047ab9 */ /* 0x000fe20000000a00 */
[----:B------:R-:W1:Y:S01]  /*a030*/  S2R R243, SR_TID.X ;  /* 0x0000000000f37919 */ /* 0x000e620000002100 */
        /* <DEDUP_REMOVED lines=8> */
[----:B-1----:R-:W-:-:S05]  /*a0c0*/  IMAD.SHL.U32 R243, R243, 0x2, RZ ;  /* 0x00000002f3f37824 */ /* 0x002fca00078e00ff */
[----:B------:R-:W-:Y:S02]  /*a0d0*/  LOP3.LUT R243, R243, 0x6, RZ, 0xc0, !PT ;  /* 0x00000006f3f37812 */ /* 0x000fe400078ec0ff */
        /* <DEDUP_REMOVED lines=14> */
[C-C-:B------:R-:W-:Y:S01]  /*a1c0*/  @!P3 LEA.HI.X R9, R2.reuse, c[0x0][0x174], R5.reuse, 0x1, P4 ;  /* 0x00005d000209ba11 */ /* 0x140fe200020f0c05 */
[----:B------:R-:W-:Y:S01]  /*a1d0*/  IMAD.U32 R0, RZ, RZ, UR17 ;  /* 0x00000011ff007e24 */ /* 0x000fe2000f8e00ff */
[----:B------:R-:W-:Y:S01]  /*a1e0*/  @!P2 LEA.HI.X R5, R2, c[0x0][0x174], R5, 0x1, P0 ;  /* 0x00005d000205aa11 */ /* 0x000fe200000f0c05 */
[----:B------:R-:W-:Y:S02]  /*a1f0*/  @P2 STS.128 [R223+0xb000], RZ ;  /* 0x00b000ffdf002388 */ /* 0x000fe40000000c00 */
[----:B------:R-:W-:-:S02]  /*a200*/  IMAD R0, R0, 0x20, R243 ;  /* 0x0000002000007824 */ /* 0x000fc400078e02f3 */
[----:B------:R-:W-:Y:S01]  /*a210*/  @!PT LDS RZ, [RZ] ;  /* 0x00000000fffff984 */ /* 0x000fe20000000800 */
[----:B------:R-:W-:Y:S01]  /*a220*/  @!PT LDS RZ, [RZ] ;  /* 0x00000000fffff984 */ /* 0x000fe20000000800 */
[----:B------:R-:W-:Y:S01]  /*a230*/  @!PT LDS RZ, [RZ] ;  /* 0x00000000fffff984 */ /* 0x000fe20000000800 */
[----:B------:R2:W-:Y:S02]  /*a240*/  @!P2 LDGSTS.E.BYPASS.LTC128B.128 [R223+0xb000], [R6.64+0x80] ;  /* 0x0b00008006dfafae */ /* 0x0005e4000b901d52 */
[--C-:B------:R-:W-:Y:S01]  /*a250*/  IMAD.IADD R2, R226, 0x1, -R0.reuse ;  /* 0x00000001e2027824 */ /* 0x100fe200078e0a00 */
[C---:B------:R-:W-:Y:S01]  /*a260*/  ISETP.GE.AND P0, PT, R0.reuse, R235, PT ;  /* 0x000000eb0000720c */ /* 0x040fe20003f06270 */
[----:B------:R-:W-:Y:S01]  /*a270*/  @P3 STS.128 [R223+0xa800], RZ ;  /* 0x00a800ffdf003388 */ /* 0x000fe20000000c00 */
[C---:B------:R-:W-:Y:S02]  /*a280*/  ISETP.GE.AND P6, PT, R0.reuse, R234, PT ;  /* 0x000000ea0000720c */ /* 0x040fe40003fc6270 */
[----:B------:R-:W-:Y:S01]  /*a290*/  IABS R3, R2 ;  /* 0x0000000200037213 */ /* 0x000fe20000000000 */
[----:B------:R-:W-:Y:S01]  /*a2a0*/  @!PT LDS RZ, [RZ] ;  /* 0x00000000fffff984 */ /* 0x000fe20000000800 */
[----:B------:R-:W-:Y:S01]  /*a2b0*/  @!PT LDS RZ, [RZ] ;  /* 0x00000000fffff984 */ /* 0x000fe20000000800 */
[----:B------:R-:W-:Y:S01]  /*a2c0*/  @!PT LDS RZ, [RZ] ;  /* 0x00000000fffff984 */ /* 0x000fe20000000800 */
[----:B------:R1:W-:Y:S01]  /*a2d0*/  @!P3 LDGSTS.E.BYPASS.LTC128B.128 [R223+0xa800], [R8.64] ;  /* 0x0a80000008dfbfae */ /* 0x0003e2000b901d52 */
[----:B------:R-:W-:Y:S01]  /*a2e0*/  IMAD.IADD R2, R225, 0x1, -R0 ;  /* 0x00000001e1027824 */ /* 0x000fe200078e0a00 */
[----:B------:R-:W-:-:S02]  /*a2f0*/  ISETP.LT.OR P0, PT, R0, R230, P0 ;  /* 0x000000e60000720c */ /* 0x000fc40000701670 */
[----:B------:R-:W-:Y:S01]  /*a300*/  @P2 STS.128 [R223+0xb800], RZ ;  /* 0x00b800ffdf002388 */ /* 0x000fe20000000c00 */
[----:B------:R-:W-:Y:S02]  /*a310*/  ISETP.LT.OR P6, PT, R0, R229, P6 ;  /* 0x000000e50000720c */ /* 0x000fe400037c1670 */
[----:B------:R-:W-:Y:S01]  /*a320*/  IABS R2, R2 ;  /* 0x0000000200027213 */ /* 0x000fe20000000000 */
[----:B------:R-:W-:Y:S01]  /*a330*/  @!PT LDS RZ, [RZ] ;  /* 0x00000000fffff984 */ /* 0x000fe20000000800 */
[----:B------:R-:W-:Y:S01]  /*a340*/  @!PT LDS RZ, [RZ] ;  /* 0x00000000fffff984 */ /* 0x000fe20000000800 */
[----:B------:R-:W-:Y:S01]  /*a350*/  @!PT LDS RZ, [RZ] ;  /* 0x00000000fffff984 */ /* 0x000fe20000000800 */
[----:B------:R2:W-:Y:S04]  /*a360*/  @!P2 LDGSTS.E.BYPASS.LTC128B.128 [R223+0xb800], [R4.64+0x80] ;  /* 0x0b80008004dfafae */ /* 0x0005e8000b901d52 */
        /* <DEDUP_REMOVED lines=183> */
[----:B------:R-:W-:Y:S01]  /*aee0*/  BAR.SYNC.DEFER_BLOCKING 0x0 ;  /* 0x0000000000007b1d */ /* 0x000fe20000010000 */
[----:B------:R-:W-:Y:S01]  /*aef0*/  ISETP.GE.AND P5, PT, R3, R233, PT ;  /* 0x000000e90300720c */ /* 0x000fe20003fa6270 */
[----:B------:R-:W-:Y:S01]  /*af00*/  IMAD.IADD R19, R226, 0x1, -R2 ;  /* 0x00000001e2137824 */ /* 0x000fe200078e0a02 */
[----:B------:R-:W-:-:S02]  /*af10*/  FSEL R138, R21, -INF , !P4 ;  /* 0xff800000158a7808 */ /* 0x000fc40006000000 */
[C---:B------:R-:W-:Y:S02]  /*af20*/  ISETP.GE.AND P4, PT, R3.reuse, R232, PT ;  /* 0x000000e80300720c */ /* 0x040fe40003f86270 */
[----:B------:R3:W4:Y:S01]  /*af30*/  I2F R24, R17 ;  /* 0x0000001100187306 */ /* 0x0007220000201400 */
[C---:B------:R-:W-:Y:S02]  /*af40*/  ISETP.LT.OR P5, PT, R3.reuse, R228, P5 ;  /* 0x000000e40300720c */ /* 0x040fe40002fa1670 */
[----:B------:R-:W-:Y:S01]  /*af50*/  ISETP.LT.OR P4, PT, R3, R227, P4 ;  /* 0x000000e30300720c */ /* 0x000fe20002781670 */
        /* <DEDUP_REMOVED lines=8> */
[----:B------:R-:W-:Y:S07]  /*afe0*/  HMMA.16816.F32.BF16 R132, R4, R12, R196 ;  /* 0x0000000c0484723c */ /* 0x000fee00000418c4 */
[----:B------:R-:W-:Y:S01]  /*aff0*/  IABS R12, R3 ;  /* 0x00000003000c7213 */ /* 0x000fe20000000000 */
[----:B-1----:R-:W-:Y:S01]  /*b000*/  IMAD.MOV.U32 R17, RZ, RZ, R16 ;  /* 0x000000ffff117224 */ /* 0x002fe200078e0010 */
[----:B------:R-:W-:Y:S01]  /*b010*/  IABS R16, R18 ;  /* 0x0000001200107213 */ /* 0x000fe20000000000 */
[----:B----4-:R-:W-:Y:S01]  /*b020*/  FFMA.FTZ R18, R24, -UR16, R141 ;  /* 0x8000001018127c23 */ /* 0x010fe2000801008d */
[----:B------:R-:W-:Y:S01]  /*b030*/  IADD3 R3, R0, 0x11, RZ ;  /* 0x0000001100037810 */ /* 0x000fe20007ffe0ff */
[----:B------:R1:W3:Y:S01]  /*b040*/  I2F R20, R17 ;  /* 0x0000001100147306 */ /* 0x0002e20000201400 */
[----:B--2---:R-:W-:-:S02]  /*b050*/  FFMA.FTZ R21, R23, -UR16, R143 ;  /* 0x8000001017157c23 */ /* 0x004fc4000801008f */
[----:B------:R-:W-:Y:S03]  /*b060*/  HMMA.16816.F32.BF16 R140, R4, R14, R200 ;  /* 0x0000000e048c723c */ /* 0x000fe600000418c8 */
[----:B------:R-:W-:Y:S02]  /*b070*/  FSEL R27, R21, -INF , !P6 ;  /* 0xff800000151b7808 */ /* 0x000fe40007000000 */
[----:B------:R-:W-:Y:S02]  /*b080*/  ISETP.GE.AND P6, PT, R2, R233, PT ;  /* 0x000000e90200720c */ /* 0x000fe40003fc6270 */
[----:B------:R-:W-:Y:S02]  /*b090*/  IMAD.IADD R4, R224, 0x1, -R3 ;  /* 0x00000001e0047824 */ /* 0x000fe400078e0a03 */
[----:B------:R-:W-:-:S03]  /*b0a0*/  ISETP.LT.OR P6, PT, R2, R228, P6 ;  /* 0x000000e40200720c */ /* 0x000fc600037c1670 */
[----:B------:R-:W-:Y:S01]  /*b0b0*/  IABS R4, R4 ;  /* 0x0000000400047213 */ /* 0x000fe20000000000 */
[----:B-1----:R-:W-:Y:S01]  /*b0c0*/  IMAD.MOV.U32 R17, RZ, RZ, R16 ;  /* 0x000000ffff117224 */ /* 0x002fe200078e0010 */
[----:B------:R-:W-:Y:S01]  /*b0d0*/  IABS R16, R19 ;  /* 0x0000001300107213 */ /* 0x000fe20000000000 */
[----:B---3--:R-:W-:Y:S02]  /*b0e0*/  FFMA.FTZ R19, R20, -UR16, R189 ;  /* 0x8000001014137c23 */ /* 0x008fe400080100bd */
        /* <DEDUP_REMOVED lines=80> */
[-C--:B------:R-:W-:Y:S02]  /*b5f0*/  ISETP.GE.AND P5, PT, R2, R235.reuse, PT ;  /* 0x000000eb0200720c */ /* 0x080fe40003fa6270 */
[----:B------:R-:W2:Y:S01]  /*b600*/  I2F R12, R4 ;  /* 0x00000004000c7306 */ /* 0x000ea20000201400 */
[----:B------:R-:W-:Y:S02]  /*b610*/  FSEL R190, R6, -INF , !P6 ;  /* 0xff80000006be7808 */ /* 0x000fe40007000000 */
[----:B------:R-:W-:Y:S02]  /*b620*/  ISETP.LT.OR P5, PT, R2, R230, P5 ;  /* 0x000000e60200720c */ /* 0x000fe40002fa1670 */
[C---:B------:R-:W-:Y:S02]  /*b630*/  ISETP.GE.AND P6, PT, R0.reuse, R235, PT ;  /* 0x000000eb0000720c */ /* 0x040fe40003fc6270 */
[----:B------:R-:W-:Y:S01]  /*b640*/  FSEL R19, R9, -INF , !P5 ;  /* 0xff80000009137808 */ /* 0x000fe20006800000 */
[----:B-1----:R-:W-:Y:S01]  /*b650*/  IMAD.IADD R3, R231, 0x1, -R2 ;  /* 0x00000001e7037824 */ /* 0x002fe200078e0a02 */
[----:B------:R-:W-:Y:S01]  /*b660*/  ISETP.GE.AND P5, PT, R0, R234, PT ;  /* 0x000000ea0000720c */ /* 0x000fe20003fa6270 */
[----:B------:R-:W-:Y:S01]  /*b670*/  IMAD.IADD R2, R224, 0x1, -R0 ;  /* 0x00000001e0027824 */ /* 0x000fe200078e0a00 */
[----:B------:R-:W-:-:S02]  /*b680*/  ISETP.LT.OR P6, PT, R0, R230, P6 ;  /* 0x000000e60000720c */ /* 0x000fc400037c1670 */
        /* <DEDUP_REMOVED lines=16> */
[----:B--2---:R-:W-:-:S03]  /*b790*/  FFMA.FTZ R10, R10, -UR16, R142 ;  /* 0x800000100a0a7c23 */ /* 0x004fc6000801008e */
[----:B------:R-:W-:Y:S02]  /*b7a0*/  IABS R4, R4 ;  /* 0x0000000400047213 */ /* 0x000fe40000000000 */
[----:B------:R-:W-:Y:S01]  /*b7b0*/  FSEL R189, R10, -INF , !P0 ;  /* 0xff8000000abd7808 */ /* 0x000fe20004000000 */
[----:B---3--:R-:W-:Y:S01]  /*b7c0*/  FFMA.FTZ R5, R11, -UR16, R21 ;  /* 0x800000100b057c23 */ /* 0x008fe20008010015 */
[----:B------:R-:W-:Y:S01]  /*b7d0*/  PLOP3.LUT P0, PT, PT, PT, UP0, 0x80, 0x0 ;  /* 0x000000000000781c */ /* 0x000fe20003f0f008 */
[----:B------:R-:W-:Y:S02]  /*b7e0*/  IMAD.MOV.U32 R3, RZ, RZ, R4 ;  /* 0x000000ffff037224 */ /* 0x000fe400078e0004 */
[----:B------:R-:W-:Y:S01]  /*b7f0*/  IMAD.IADD R4, R231, 0x1, -R0 ;  /* 0x00000001e7047824 */ /* 0x000fe200078e0a00 */
[----:B------:R-:W-:Y:S01]  /*b800*/  FSEL R17, R5, -INF , !P6 ;  /* 0xff80000005117808 */ /* 0x000fe20007000000 */
[----:B------:R1:W2:Y:S02]  /*b810*/  I2F R8, R3 ;  /* 0x0000000300087306 */ /* 0x0002a40000201400 */
[----:B-1----:R-:W-:Y:S01]  /*b820*/  IMAD.MOV.U32 R3, RZ, RZ, R2 ;  /* 0x000000ffff037224 */ /* 0x002fe200078e0002 */
[----:B------:R-:W-:Y:S01]  /*b830*/  IABS R2, R4 ;  /* 0x0000000400027213 */ /* 0x000fe20000000000 */
[----:B--2---:R-:W-:-:S04]  /*b840*/  FFMA.FTZ R4, R8, -UR16, R23 ;  /* 0x8000001008047c23 */ /* 0x004fc80008010017 */
[----:B------:R-:W1:Y:S01]  /*b850*/  I2F R3, R3 ;  /* 0x0000000300037306 */ /* 0x000e620000201400 */
[----:B------:R-:W-:-:S07]  /*b860*/  FSEL R18, R4, -INF , !P5 ;  /* 0xff80000004127808 */ /* 0x000fce0006800000 */
[----:B------:R-:W2:Y:S01]  /*b870*/  I2F R2, R2 ;  /* 0x0000000200027306 */ /* 0x000ea20000201400 */
[----:B-1----:R-:W-:-:S05]  /*b880*/  FFMA.FTZ R3, R3, -UR16, R141 ;  /* 0x8000001003037c23 */ /* 0x002fca000801008d */
[----:B------:R-:W-:Y:S01]  /*b890*/  FSEL R183, R3, -INF , !P4 ;  /* 0xff80000003b77808 */ /* 0x000fe20006000000 */
[----:B--2---:R-:W-:-:S05]  /*b8a0*/  FFMA.FTZ R0, R2, -UR16, R143 ;  /* 0x8000001002007c23 */ /* 0x004fca000801008f */
        /* <DEDUP_REMOVED lines=48> */
.L_x_1211:
[----:B------:R-:W-:Y:S05]  /*bbb0*/  BSYNC B0 ;  /* 0x0000000000007941 */ /* 0x000fea0003800000 */
.L_x_1210:
[----:B------:R-:W0:Y:S02]  /*bbc0*/  LDGDEPBAR ;  /* 0x00000000000079af */ /* 0x000e240000000000 */
.L_x_1209:
        /* <DEDUP_REMOVED lines=23> */
[----:B------:R-:W-:Y:S02]  /*bd40*/  MOV R24, R242 ;  /* 0x000000f200187202 */ /* 0x000fe40000000f00 */
        /* <DEDUP_REMOVED lines=8> */
[----:B-1----:R-:W-:Y:S01]  /*bdd0*/  FMNMX.FTZ R136, R136, R4, !PT ;  /* 0x0000000488887209 */ /* 0x002fe20007810000 */
[----:B------:R-:W1:Y:S01]  /*bde0*/  SHFL.BFLY PT, R134, R3, 0x2, 0x1f ;  /* 0x0c401f0003867f89 */ /* 0x000e6200000e0000 */
[----:B------:R-:W-:-:S02]  /*bdf0*/  FMNMX.FTZ R2, R197, R2, !PT ;  /* 0x00000002c5027209 */ /* 0x000fc40007810000 */
[----:B------:R-:W-:Y:S01]  /*be00*/  MOV R32, R241 ;  /* 0x000000f100207202 */ /* 0x000fe20000000f00 */
[----:B------:R-:W2:Y:S01]  /*be10*/  SHFL.BFLY PT, R4, R0, 0x2, 0x1f ;  /* 0x0c401f0000047f89 */ /* 0x000ea200000e0000 */
[----:B------:R-:W-:Y:S02]  /*be20*/  FMNMX.FTZ R2, R190, R2, !PT ;  /* 0x00000002be027209 */ /* 0x000fe40007810000 */
[----:B------:R-:W-:Y:S01]  /*be30*/  MOV R33, R240 ;  /* 0x000000f000217202 */ /* 0x000fe20000000f00 */
[----:B------:R-:W3:Y:S01]  /*be40*/  SHFL.BFLY PT, R5, R136, 0x1, 0x1f ;  /* 0x0c201f0088057f89 */ /* 0x000ee200000e0000 */
[----:B------:R-:W-:Y:S02]  /*be50*/  FMNMX.FTZ R2, R189, R2, !PT ;  /* 0x00000002bd027209 */ /* 0x000fe40007810000 */
[----:B------:R-:W-:Y:S02]  /*be60*/  MOV R192, R24 ;  /* 0x0000001800c07202 */ /* 0x000fe40000000f00 */
[----:B------:R-:W-:-:S05]  /*be70*/  FMNMX.FTZ R2, R188, R2, !PT ;  /* 0x00000002bc027209 */ /* 0x000fca0007810000 */
[----:B------:R-:W4:Y:S01]  /*be80*/  SHFL.BFLY PT, R137, R2, 0x2, 0x1f ;  /* 0x0c401f0002897f89 */ /* 0x000f2200000e0000 */
[----:B-1----:R-:W-:Y:S02]  /*be90*/  FMNMX.FTZ R134, R134, R3, !PT ;  /* 0x0000000386867209 */ /* 0x002fe40007810000 */
[----:B--2---:R-:W-:Y:S02]  /*bea0*/  FMNMX.FTZ R0, R0, R4, !PT ;  /* 0x0000000400007209 */ /* 0x004fe40007810000 */
[----:B---3--:R-:W-:-:S03]  /*beb0*/  FMNMX.FTZ R136, R136, R5, !PT ;  /* 0x0000000588887209 */ /* 0x008fc60007810000 */
[----:B------:R-:W1:Y:S01]  /*bec0*/  SHFL.BFLY PT, R135, R0, 0x1, 0x1f ;  /* 0x0c201f0000877f89 */ /* 0x000e6200000e0000 */
[C---:B------:R-:W-:Y:S01]  /*bed0*/  FSETP.NEU.FTZ.AND P6, PT, R136.reuse, -INF , PT ;  /* 0xff8000008800780b */ /* 0x040fe20003fdd000 */
[----:B------:R-:W-:Y:S02]  /*bee0*/  FMUL.FTZ R12, R136, c[0x0][0x23c] ;  /* 0x00008f00880c7a20 */ /* 0x000fe40000410000 */
[----:B------:R-:W2:Y:S03]  /*bef0*/  SHFL.BFLY PT, R5, R134, 0x1, 0x1f ;  /* 0x0c201f0086057f89 */ /* 0x000ea600000e0000 */
[----:B------:R-:W-:Y:S02]  /*bf00*/  FSEL R12, R12, RZ, P6 ;  /* 0x000000ff0c0c7208 */ /* 0x000fe40003000000 */
[----:B----4-:R-:W-:-:S03]  /*bf10*/  FMNMX.FTZ R137, R137, R2, !PT ;  /* 0x0000000289897209 */ /* 0x010fc60007810000 */
[--C-:B------:R-:W-:Y:S02]  /*bf20*/  FFMA.FTZ R3, R176, c[0x0][0x23c], -R12.reuse ;  /* 0x00008f00b0037a23 */ /* 0x100fe4000001080c */
[--C-:B------:R-:W-:Y:S02]  /*bf30*/  FFMA.FTZ R4, R178, c[0x0][0x23c], -R12.reuse ;  /* 0x00008f00b2047a23 */ /* 0x100fe4000001080c */
[----:B------:R3:W-:Y:S01]  /*bf40*/  MUFU.EX2 R6, R3 ;  /* 0x0000000300067308 */ /* 0x0007e20000000800 */
[----:B-1----:R-:W-:Y:S01]  /*bf50*/  FMNMX.FTZ R135, R0, R135, !PT ;  /* 0x0000008700877209 */ /* 0x002fe20007810000 */
[----:B------:R-:W-:-:S06]  /*bf60*/  FFMA.FTZ R0, R29, c[0x0][0x23c], -R12 ;  /* 0x00008f001d007a23 */ /* 0x000fcc000001080c */
[----:B------:R1:W-:Y:S01]  /*bf70*/  MUFU.EX2 R35, R4 ;  /* 0x0000000400237308 */ /* 0x0003e20000000800 */
[C---:B------:R-:W-:Y:S02]  /*bf80*/  FSETP.NEU.FTZ.AND P5, PT, R135.reuse, -INF , PT ;  /* 0xff8000008700780b */ /* 0x040fe40003fbd000 */
[----:B--2---:R-:W-:Y:S01]  /*bf90*/  FMNMX.FTZ R134, R134, R5, !PT ;  /* 0x0000000586867209 */ /* 0x004fe20007810000 */
[----:B---3--:R-:W-:-:S04]  /*bfa0*/  FMUL.FTZ R3, R135, c[0x0][0x23c] ;  /* 0x00008f0087037a20 */ /* 0x008fc80000410000 */
[----:B------:R2:W3:Y:S01]  /*bfb0*/  MUFU.EX2 R7, R0 ;  /* 0x0000000000077308 */ /* 0x0004e20000000800 */
[C---:B------:R-:W-:Y:S01]  /*bfc0*/  FMUL.FTZ R2, R134.reuse, c[0x0][0x23c] ;  /* 0x00008f0086027a20 */ /* 0x040fe20000410000 */
[----:B------:R-:W-:Y:S02]  /*bfd0*/  FSETP.NEU.FTZ.AND P4, PT, R134, -INF , PT ;  /* 0xff8000008600780b */ /* 0x000fe40003f9d000 */
[----:B------:R-:W-:Y:S02]  /*bfe0*/  FSEL R3, R3, RZ, P5 ;  /* 0x000000ff03037208 */ /* 0x000fe40002800000 */
[----:B------:R-:W-:Y:S01]  /*bff0*/  FSEL R2, R2, RZ, P4 ;  /* 0x000000ff02027208 */ /* 0x000fe20002000000 */
[----:B-1----:R-:W1:Y:S01]  /*c000*/  SHFL.BFLY PT, R4, R137, 0x1, 0x1f ;  /* 0x0c201f0089047f89 */ /* 0x002e6200000e0000 */
[----:B--2---:R-:W-:-:S04]  /*c010*/  FFMA.FTZ R0, R25, c[0x0][0x23c], -R12 ;  /* 0x00008f0019007a23 */ /* 0x004fc8000001080c */
[----:B------:R2:W4:Y:S01]  /*c020*/  MUFU.EX2 R34, R0 ;  /* 0x0000000000227308 */ /* 0x0005220000000800 */
[----:B-1----:R-:W-:Y:S01]  /*c030*/  FMNMX.FTZ R137, R137, R4, !PT ;  /* 0x0000000489897209 */ /* 0x002fe20007810000 */
[----:B------:R-:W-:-:S03]  /*c040*/  FFMA.FTZ R4, R138, c[0x0][0x23c], -R2 ;  /* 0x00008f008a047a23 */ /* 0x000fc60000010802 */
[----:B------:R-:W-:Y:S01]  /*c050*/  FSETP.NEU.FTZ.AND P1, PT, R137, -INF , PT ;  /* 0xff8000008900780b */ /* 0x000fe20003f3d000 */
[----:B--2---:R-:W-:Y:S01]  /*c060*/  FFMA.FTZ R0, R180, c[0x0][0x23c], -R3 ;  /* 0x00008f00b4007a23 */ /* 0x004fe20000010803 */
[----:B---3--:R-:W-:Y:S01]  /*c070*/  MOV R180, R7 ;  /* 0x0000000700b47202 */ /* 0x008fe20000000f00 */
[----:B------:R1:W-:Y:S03]  /*c080*/  MUFU.EX2 R251, R4 ;  /* 0x0000000400fb7308 */ /* 0x0003e60000000800 */
[----:B----4-:R-:W-:-:S05]  /*c090*/  F2FP.BF16.PACK_AB R10, R34, R180 ;  /* 0x000000b4220a723e */ /* 0x010fca00000010ff */
[----:B------:R2:W-:Y:S01]  /*c0a0*/  MUFU.EX2 R178, R0 ;  /* 0x0000000000b27308 */ /* 0x0005e20000000800 */
[----:B-1----:R-:W-:-:S07]  /*c0b0*/  FFMA.FTZ R4, R28, c[0x0][0x23c], -R2 ;  /* 0x00008f001c047a23 */ /* 0x002fce0000010802 */
[----:B------:R-:W-:Y:S01]  /*c0c0*/  MUFU.EX2 R252, R4 ;  /* 0x0000000400fc7308 */ /* 0x000fe20000000800 */
[----:B--2---:R-:W-:-:S07]  /*c0d0*/  FFMA.FTZ R0, R177, c[0x0][0x23c], -R3 ;  /* 0x00008f00b1007a23 */ /* 0x004fce0000010803 */
[----:B------:R1:W2:Y:S02]  /*c0e0*/  MUFU.EX2 R25, R0 ;  /* 0x0000000000197308 */ /* 0x0002a40000000800 */
[----:B-1----:R-:W-:Y:S01]  /*c0f0*/  FFMA.FTZ R0, R31, c[0x0][0x23c], -R3 ;  /* 0x00008f001f007a23 */ /* 0x002fe20000010803 */
[----:B--2---:R-:W-:-:S05]  /*c100*/  F2FP.BF16.PACK_AB R9, R25, R178 ;  /* 0x000000b21909723e */ /* 0x004fca00000010ff */
[----:B------:R1:W2:Y:S02]  /*c110*/  MUFU.EX2 R7, R0 ;  /* 0x0000000000077308 */ /* 0x0002a40000000800 */
[----:B-1----:R-:W-:Y:S01]  /*c120*/  FFMA.FTZ R0, R27, c[0x0][0x23c], -R3 ;  /* 0x00008f001b007a23 */ /* 0x002fe20000010803 */
[----:B--2---:R-:W-:-:S05]  /*c130*/  MOV R138, R7 ;  /* 0x00000007008a7202 */ /* 0x004fca0000000f00 */
[----:B------:R1:W2:Y:S02]  /*c140*/  MUFU.EX2 R176, R0 ;  /* 0x0000000000b07308 */ /* 0x0002a40000000800 */
[----:B-1----:R-:W-:Y:S01]  /*c150*/  FFMA.FTZ R0, R181, c[0x0][0x23c], -R2 ;  /* 0x00008f00b5007a23 */ /* 0x002fe20000010802 */
[----:B--2---:R-:W-:Y:S02]  /*c160*/  F2FP.BF16.PACK_AB R11, R176, R138 ;  /* 0x0000008ab00b723e */ /* 0x004fe400000010ff */
[----:B------:R-:W-:-:S03]  /*c170*/  MOV R181, R33 ;  /* 0x0000002100b57202 */ /* 0x000fc60000000f00 */
[----:B------:R1:W-:Y:S02]  /*c180*/  MUFU.EX2 R250, R0 ;  /* 0x0000000000fa7308 */ /* 0x0003e40000000800 */
[----:B-1----:R-:W-:-:S06]  /*c190*/  FFMA.FTZ R0, R179, c[0x0][0x23c], -R2 ;  /* 0x00008f00b3007a23 */ /* 0x002fcc0000010802 */
[----:B------:R1:W-:Y:S02]  /*c1a0*/  MUFU.EX2 R249, R0 ;  /* 0x0000000000f97308 */ /* 0x0003e40000000800 */
[----:B-1----:R-:W-:-:S05]  /*c1b0*/  FMUL.FTZ R0, R137, c[0x0][0x23c] ;  /* 0x00008f0089007a20 */ /* 0x002fca0000410000 */
[----:B------:R-:W-:-:S05]  /*c1c0*/  FSEL R0, R0, RZ, P1 ;  /* 0x000000ff00007208 */ /* 0x000fca0000800000 */
[--C-:B------:R-:W-:Y:S01]  /*c1d0*/  FFMA.FTZ R4, R182, c[0x0][0x23c], -R0.reuse ;  /* 0x00008f00b6047a23 */ /* 0x100fe20000010800 */
[----:B------:R-:W-:Y:S01]  /*c1e0*/  MOV R182, R32 ;  /* 0x0000002000b67202 */ /* 0x000fe20000000f00 */
[--C-:B------:R-:W-:Y:S02]  /*c1f0*/  FFMA.FTZ R5, R30, c[0x0][0x23c], -R0.reuse ;  /* 0x00008f001e057a23 */ /* 0x100fe40000010800 */
[----:B------:R1:W-:Y:S01]  /*c200*/  MUFU.EX2 R246, R4 ;  /* 0x0000000400f67308 */ /* 0x0003e20000000800 */
[----:B------:R-:W2:Y:S07]  /*c210*/  LDSM.16.MT88.4 R28, [R213+0xa000] ;  /* 0x00a00000d51c783b */ /* 0x000eae0000004200 */
[----:B------:R3:W-:Y:S01]  /*c220*/  MUFU.EX2 R247, R5 ;  /* 0x0000000500f77308 */ /* 0x0007e20000000800 */
[----:B-1----:R-:W-:Y:S01]  /*c230*/  FFMA.FTZ R4, R139, c[0x0][0x23c], -R0 ;  /* 0x00008f008b047a23 */ /* 0x002fe20000010800 */
[----:B------:R-:W-:-:S02]  /*c240*/  MOV R139, R6 ;  /* 0x00000006008b7202 */ /* 0x000fc40000000f00 */
[----:B------:R-:W-:-:S04]  /*c250*/  FSEL R6, R134, RZ, P4 ;  /* 0x000000ff86067208 */ /* 0x000fc80002000000 */
[----:B------:R1:W-:Y:S01]  /*c260*/  MUFU.EX2 R248, R4 ;  /* 0x0000000400f87308 */ /* 0x0003e20000000800 */
[----:B------:R-:W-:Y:S02]  /*c270*/  F2FP.BF16.PACK_AB R8, R139, R35 ;  /* 0x000000238b08723e */ /* 0x000fe400000010ff */
[----:B---3--:R-:W-:Y:S02]  /*c280*/  FSEL R5, R135, RZ, P5 ;  /* 0x000000ff87057208 */ /* 0x008fe40002800000 */
[----:B-1----:R-:W-:-:S05]  /*c290*/  FSEL R4, R136, RZ, P6 ;  /* 0x000000ff88047208 */ /* 0x002fca0003000000 */
[----:B------:R-:W-:-:S04]  /*c2a0*/  FADD.FTZ R4, R239, -R4 ;  /* 0x80000004ef047221 */ /* 0x000fc80000010000 */
[----:B------:R-:W-:Y:S02]  /*c2b0*/  FMUL.FTZ R16, R4, c[0x0][0x23c] ;  /* 0x00008f0004107a20 */ /* 0x000fe40000410000 */
[----:B------:R-:W-:Y:S02]  /*c2c0*/  FADD.FTZ R4, R238, -R5 ;  /* 0x80000005ee047221 */ /* 0x000fe40000010000 */
[----:B------:R-:W-:Y:S01]  /*c2d0*/  FADD.FTZ R5, R237, -R6 ;  /* 0x80000006ed057221 */ /* 0x000fe20000010000 */
[----:B------:R-:W-:Y:S01]  /*c2e0*/  F2FP.BF16.PACK_AB R6, R252, R251 ;  /* 0x000000fbfc06723e */ /* 0x000fe200000010ff */
[----:B------:R-:W-:Y:S01]  /*c2f0*/  FMUL.FTZ R15, R4, c[0x0][0x23c] ;  /* 0x00008f00040f7a20 */ /* 0x000fe20000410000 */
[----:B------:R-:W-:Y:S01]  /*c300*/  FSEL R4, R137, RZ, P1 ;  /* 0x000000ff89047208 */ /* 0x000fe20000800000 */
[----:B------:R-:W-:Y:S01]  /*c310*/  FMUL.FTZ R5, R5, c[0x0][0x23c] ;  /* 0x00008f0005057a20 */ /* 0x000fe20000410000 */
[----:B------:R-:W1:Y:S03]  /*c320*/  MUFU.EX2 R16, R16 ;  /* 0x0000001000107308 */ /* 0x000e660000000800 */
[----:B------:R-:W-:-:S04]  /*c330*/  FADD.FTZ R4, R236, -R4 ;  /* 0x80000004ec047221 */ /* 0x000fc80000010000 */
[----:B------:R-:W-:Y:S01]  /*c340*/  FMUL.FTZ R4, R4, c[0x0][0x23c] ;  /* 0x00008f0004047a20 */ /* 0x000fe20000410000 */
[----:B------:R-:W3:Y:S08]  /*c350*/  MUFU.EX2 R15, R15 ;  /* 0x0000000f000f7308 */ /* 0x000ef00000000800 */
[----:B------:R4:W5:Y:S01]  /*c360*/  MUFU.EX2 R13, R4 ;  /* 0x00000004000d7308 */ /* 0x0009620000000800 */
[----:B-1----:R-:W-:-:S02]  /*c370*/  FMUL.FTZ R144, R144, R16 ;  /* 0x0000001090907220 */ /* 0x002fc40000410000 */
[-C--:B------:R-:W-:Y:S02]  /*c380*/  FMUL.FTZ R145, R145, R16.reuse ;  /* 0x0000001091917220 */ /* 0x080fe40000410000 */
[-C--:B------:R-:W-:Y:S02]  /*c390*/  FMUL.FTZ R156, R156, R16.reuse ;  /* 0x000000109c9c7220 */ /* 0x080fe40000410000 */
[----:B------:R-:W-:Y:S01]  /*c3a0*/  FMUL.FTZ R157, R157, R16 ;  /* 0x000000109d9d7220 */ /* 0x000fe20000410000 */
[----:B------:R1:W1:Y:S01]  /*c3b0*/  MUFU.EX2 R14, R5 ;  /* 0x00000005000e7308 */ /* 0x0002620000000800 */
[-C--:B---3--:R-:W-:Y:S02]  /*c3c0*/  FMUL.FTZ R146, R146, R15.reuse ;  /* 0x0000000f92927220 */ /* 0x088fe40000410000 */
[-C--:B------:R-:W-:Y:S02]  /*c3d0*/  FMUL.FTZ R147, R147, R15.reuse ;  /* 0x0000000f93937220 */ /* 0x080fe40000410000 */
[----:B------:R-:W-:-:S02]  /*c3e0*/  FMUL.FTZ R158, R158, R15 ;  /* 0x0000000f9e9e7220 */ /* 0x000fc40000410000 */
[----:B------:R-:W-:Y:S02]  /*c3f0*/  FMUL.FTZ R159, R159, R15 ;  /* 0x0000000f9f9f7220 */ /* 0x000fe40000410000 */
[----:B----4-:R-:W-:Y:S01]  /*c400*/  FFMA.FTZ R4, R26, c[0x0][0x23c], -R0 ;  /* 0x00008f001a047a23 */ /* 0x010fe20000010800 */
[C---:B------:R-:W-:Y:S01]  /*c410*/  HMMA.16816.F32.BF16 R144, R8.reuse, R20, R144 ;  /* 0x000000140890723c */ /* 0x040fe20000041890 */
[-C--:B-----5:R-:W-:Y:S02]  /*c420*/  FMUL.FTZ R150, R150, R13.reuse ;  /* 0x0000000d96967220 */ /* 0x0a0fe40000410000 */
[----:B------:R3:W4:Y:S01]  /*c430*/  MUFU.EX2 R245, R4 ;  /* 0x0000000400f57308 */ /* 0x0007220000000800 */
[----:B------:R-:W-:Y:S01]  /*c440*/  FMUL.FTZ R151, R151, R13 ;  /* 0x0000000d97977220 */ /* 0x000fe20000410000 */
[----:B-1----:R-:W-:Y:S01]  /*c450*/  F2FP.BF16.PACK_AB R5, R248, R246 ;  /* 0x000000f6f805723e */ /* 0x002fe200000010ff */
[-C--:B------:R-:W-:Y:S02]  /*c460*/  FMUL.FTZ R148, R148, R14.reuse ;  /* 0x0000000e94947220 */ /* 0x080fe40000410000 */
[----:B------:R-:W-:Y:S01]  /*c470*/  HMMA.16816.F32.BF16 R240, R8, R22, R156 ;  /* 0x0000001608f0723c */ /* 0x000fe2000004189c */
[----:B------:R-:W-:-:S02]  /*c480*/  FMUL.FTZ R149, R149, R14 ;  /* 0x0000000e95957220 */ /* 0x000fc40000410000 */
[-C--:B------:R-:W-:Y:S02]  /*c490*/  FMUL.FTZ R152, R152, R14.reuse ;  /* 0x0000000e98987220 */ /* 0x080fe40000410000 */
[-C--:B------:R-:W-:Y:S02]  /*c4a0*/  FMUL.FTZ R153, R153, R14.reuse ;  /* 0x0000000e99997220 */ /* 0x080fe40000410000 */
[----:B------:R-:W-:Y:S01]  /*c4b0*/  FMUL.FTZ R154, R154, R13 ;  /* 0x0000000d9a9a7220 */ /* 0x000fe20000410000 */
[----:B------:R-:W-:Y:S01]  /*c4c0*/  MOV R159, R35 ;  /* 0x00000023009f7202 */ /* 0x000fe20000000f00 */
[----:B------:R-:W-:Y:S01]  /*c4d0*/  FMUL.FTZ R155, R155, R13 ;  /* 0x0000000d9b9b7220 */ /* 0x000fe20000410000 */
[----:B------:R-:W-:Y:S01]  /*c4e0*/  MOV R158, R25 ;  /* 0x00000019009e7202 */ /* 0x000fe20000000f00 */
[----:B------:R-:W-:Y:S01]  /*c4f0*/  FMUL.FTZ R40, R40, R14 ;  /* 0x0000000e28287220 */ /* 0x000fe20000410000 */
[----:B---3--:R-:W-:Y:S01]  /*c500*/  F2FP.BF16.PACK_AB R4, R249, R250 ;  /* 0x000000faf904723e */ /* 0x008fe200000010ff */
[-C--:B------:R-:W-:Y:S01]  /*c510*/  FMUL.FTZ R41, R41, R14.reuse ;  /* 0x0000000e29297220 */ /* 0x080fe20000410000 */
[----:B----4-:R-:W-:Y:S01]  /*c520*/  F2FP.BF16.PACK_AB R7, R245, R247 ;  /* 0x000000f7f507723e */ /* 0x010fe200000010ff */
[----:B------:R-:W-:Y:S01]  /*c530*/  FMUL.FTZ R44, R44, R14 ;  /* 0x0000000e2c2c7220 */ /* 0x000fe20000410000 */
[----:B------:R-:W-:Y:S01]  /*c540*/  MOV R157, R34 ;  /* 0x00000022009d7202 */ /* 0x000fe20000000f00 */
[-C--:B------:R-:W-:Y:S01]  /*c550*/  FMUL.FTZ R42, R42, R13.reuse ;  /* 0x0000000d2a2a7220 */ /* 0x080fe20000410000 */
[----:B------:R-:W-:Y:S01]  /*c560*/  LDSM.16.MT88.4 R24, [R209+0xb000] ;  /* 0x00b00000d118783b */ /* 0x000fe20000004200 */
[-C--:B------:R-:W-:Y:S01]  /*c570*/  FMUL.FTZ R43, R43, R13.reuse ;  /* 0x0000000d2b2b7220 */ /* 0x080fe20000410000 */
[----:B------:R-:W-:Y:S01]  /*c580*/  MOV R156, R244 ;  /* 0x000000f4009c7202 */ /* 0x000fe20000000f00 */
[----:B------:R-:W-:Y:S01]  /*c590*/  HMMA.16816.F32.BF16 R148, R4, R20, R148 ;  /* 0x000000140494723c */ /* 0x000fe20000041894 */
[----:B------:R-:W-:Y:S01]  /*c5a0*/  FMUL.FTZ R45, R45, R14 ;  /* 0x0000000e2d2d7220 */ /* 0x000fe20000410000 */
[----:B------:R-:W-:Y:S01]  /*c5b0*/  LDSM.16.MT88.4 R32, [R211+0xb000] ;  /* 0x00b00000d320783b */ /* 0x000fe20000004200 */
[----:B------:R-:W-:-:S02]  /*c5c0*/  FMUL.FTZ R46, R46, R13 ;  /* 0x0000000d2e2e7220 */ /* 0x000fc40000410000 */
[-C--:B------:R-:W-:Y:S02]  /*c5d0*/  FMUL.FTZ R47, R47, R13.reuse ;  /* 0x0000000d2f2f7220 */ /* 0x080fe40000410000 */
[-C--:B------:R-:W-:Y:S01]  /*c5e0*/  FMUL.FTZ R164, R164, R14.reuse ;  /* 0x0000000ea4a47220 */ /* 0x080fe20000410000 */
[----:B------:R-:W-:Y:S01]  /*c5f0*/  HMMA.16816.F32.BF16 R152, R4, R22, R152 ;  /* 0x000000160498723c */ /* 0x000fe20000041898 */
[----:B------:R-:W1:Y:S01]  /*c600*/  LDSM.16.MT88.4 R20, [R214+0xa000] ;  /* 0x00a00000d614783b */ /* 0x000e620000004200 */
        /* <DEDUP_REMOVED lines=16> */
[----:B--2---:R-:W-:Y:S01]  /*c710*/  HMMA.16816.F32.BF16 R56, R4, R28, R56 ;  /* 0x0000001c0438723c */ /* 0x004fe20000041838 */
        /* <DEDUP_REMOVED lines=9> */
[----:B-1----:R-:W-:Y:S01]  /*c7b0*/  HMMA.16816.F32.BF16 R236, R4, R20, R40 ;  /* 0x0000001404ec723c */ /* 0x002fe20000041828 */
        /* <DEDUP_REMOVED lines=47> */
[----:B------:R-:W-:Y:S02]  /*cab0*/  FMUL.FTZ R51, R51, R15 ;  /* 0x0000000f33337220 */ /* 0x000fe40000410000 */
[----:B------:R-:W-:Y:S02]  /*cac0*/  FMUL.FTZ R128, R128, R16 ;  /* 0x0000001080807220 */ /* 0x000fe40000410000 */
[----:B------:R-:W-:Y:S01]  /*cad0*/  FFMA.FTZ R4, R187, c[0x0][0x23c], -R12 ;  /* 0x00008f00bb047a23 */ /* 0x000fe2000001080c */
[----:B------:R-:W-:Y:S01]  /*cae0*/  MOV R125, R176 ;  /* 0x000000b0007d7202 */ /* 0x000fe20000000f00 */
[C---:B------:R-:W-:Y:S01]  /*caf0*/  HMMA.16816.F32.BF16 R116, R8.reuse, R44, R116 ;  /* 0x0000002c0874723c */ /* 0x040fe20000041874 */
[----:B------:R-:W-:Y:S01]  /*cb00*/  MOV R7, R138 ;  /* 0x0000008a00077202 */ /* 0x000fe20000000f00 */
[----:B------:R1:W-:Y:S01]  /*cb10*/  MUFU.EX2 R198, R4 ;  /* 0x0000000400c67308 */ /* 0x0003e20000000800 */
        /* <DEDUP_REMOVED lines=10> */
[----:B------:R-:W-:Y:S01]  /*cbc0*/  HMMA.16816.F32.BF16 R36, R8, R20, R36 ;  /* 0x000000140824723c */ /* 0x000fe20000041824 */
[----:B------:R-:W-:-:S02]  /*cbd0*/  FMUL.FTZ R162, R162, R15 ;  /* 0x0000000fa2a27220 */ /* 0x000fc40000410000 */
[-C--:B------:R-:W-:Y:S02]  /*cbe0*/  FMUL.FTZ R163, R163, R15.reuse ;  /* 0x0000000fa3a37220 */ /* 0x080fe40000410000 */
[----:B-1----:R-:W-:Y:S02]  /*cbf0*/  FFMA.FTZ R4, R133, c[0x0][0x23c], -R12 ;  /* 0x00008f0085047a23 */ /* 0x002fe4000001080c */
[-C--:B------:R-:W-:Y:S01]  /*cc00*/  FMUL.FTZ R172, R172, R16.reuse ;  /* 0x00000010acac7220 */ /* 0x080fe20000410000 */
[----:B------:R-:W-:Y:S01]  /*cc10*/  HMMA.16816.F32.BF16 R176, R8, R22, R48 ;  /* 0x0000001608b0723c */ /* 0x000fe20000041830 */
[----:B------:R1:W2:Y:S01]  /*cc20*/  MUFU.EX2 R199, R4 ;  /* 0x0000000400c77308 */ /* 0x0002a20000000800 */
[----:B------:R-:W-:Y:S01]  /*cc30*/  FMUL.FTZ R173, R173, R16 ;  /* 0x00000010adad7220 */ /* 0x000fe20000410000 */
[----:B------:R-:W-:Y:S01]  /*cc40*/  LDSM.16.MT88.4 R48, [R214+0xa800] ;  /* 0x00a80000d630783b */ /* 0x000fe20000004200 */
[-C--:B------:R-:W-:Y:S02]  /*cc50*/  FMUL.FTZ R174, R174, R15.reuse ;  /* 0x0000000faeae7220 */ /* 0x080fe40000410000 */
[----:B------:R-:W-:-:S02]  /*cc60*/  FMUL.FTZ R175, R175, R15 ;  /* 0x0000000fafaf7220 */ /* 0x000fc40000410000 */
[-C--:B------:R-:W-:Y:S01]  /*cc70*/  FMUL.FTZ R52, R52, R16.reuse ;  /* 0x0000001034347220 */ /* 0x080fe20000410000 */
[C---:B------:R-:W-:Y:S01]  /*cc80*/  HMMA.16816.F32.BF16 R20, R8.reuse, R46, R128 ;  /* 0x0000002e0814723c */ /* 0x040fe20000041880 */
[-C--:B------:R-:W-:Y:S02]  /*cc90*/  FMUL.FTZ R53, R53, R16.reuse ;  /* 0x0000001035357220 */ /* 0x080fe40000410000 */
[-C--:B------:R-:W-:Y:S02]  /*cca0*/  FMUL.FTZ R54, R54, R15.reuse ;  /* 0x0000000f36367220 */ /* 0x080fe40000410000 */
[----:B------:R-:W-:Y:S02]  /*ccb0*/  FMUL.FTZ R55, R55, R15 ;  /* 0x0000000f37377220 */ /* 0x000fe40000410000 */
[----:B------:R-:W-:Y:S01]  /*ccc0*/  FMUL.FTZ R64, R64, R16 ;  /* 0x0000001040407220 */ /* 0x000fe20000410000 */
[----:B------:R-:W-:Y:S01]  /*ccd0*/  HMMA.16816.F32.BF16 R160, R8, R140, R160 ;  /* 0x0000008c08a0723c */ /* 0x000fe200000418a0 */
[----:B-1----:R-:W-:Y:S01]  /*cce0*/  FFMA.FTZ R4, R19, c[0x0][0x23c], -R12 ;  /* 0x00008f0013047a23 */ /* 0x002fe2000001080c */
[----:B--2---:R-:W-:Y:S01]  /*ccf0*/  F2FP.BF16.PACK_AB R128, R199, R198 ;  /* 0x000000c6c780723e */ /* 0x004fe200000010ff */
[----:B------:R-:W-:-:S02]  /*cd00*/  FMUL.FTZ R65, R65, R16 ;  /* 0x0000001041417220 */ /* 0x000fc40000410000 */
[----:B------:R1:W-:Y:S01]  /*cd10*/  MUFU.EX2 R244, R4 ;  /* 0x0000000400f47308 */ /* 0x0003e20000000800 */
[-C--:B------:R-:W-:Y:S02]  /*cd20*/  FMUL.FTZ R66, R66, R15.reuse ;  /* 0x0000000f42427220 */ /* 0x080fe40000410000 */
[-C--:B------:R-:W-:Y:S01]  /*cd30*/  FMUL.FTZ R67, R67, R15.reuse ;  /* 0x0000000f43437220 */ /* 0x080fe20000410000 */
[C---:B------:R-:W-:Y:S01]  /*cd40*/  HMMA.16816.F32.BF16 R192, R8.reuse, R142, R172 ;  /* 0x0000008e08c0723c */ /* 0x040fe200000418ac */
[-C--:B------:R-:W-:Y:S01]  /*cd50*/  FMUL.FTZ R68, R68, R16.reuse ;  /* 0x0000001044447220 */ /* 0x080fe20000410000 */
[----:B------:R-:W2:Y:S01]  /*cd60*/  LDSM.16.MT88.4 R172, [R211+0xa800] ;  /* 0x00a80000d3ac783b */ /* 0x000ea20000004200 */
[-C--:B------:R-:W-:Y:S02]  /*cd70*/  FMUL.FTZ R69, R69, R16.reuse ;  /* 0x0000001045457220 */ /* 0x080fe40000410000 */
[-C--:B------:R-:W-:Y:S02]  /*cd80*/  FMUL.FTZ R70, R70, R15.reuse ;  /* 0x0000000f46467220 */ /* 0x080fe40000410000 */
[----:B------:R-:W-:Y:S01]  /*cd90*/  FMUL.FTZ R71, R71, R15 ;  /* 0x0000000f47477220 */ /* 0x000fe20000410000 */
[----:B------:R-:W-:Y:S01]  /*cda0*/  HMMA.16816.F32.BF16 R52, R8, R28, R52 ;  /* 0x0000001c0834723c */ /* 0x000fe20000041834 */
[----:B------:R-:W-:-:S02]  /*cdb0*/  FMUL.FTZ R80, R80, R16 ;  /* 0x0000001050507220 */ /* 0x000fc40000410000 */
[-C--:B------:R-:W-:Y:S02]  /*cdc0*/  FMUL.FTZ R81, R81, R16.reuse ;  /* 0x0000001051517220 */ /* 0x080fe40000410000 */
[----:B-1----:R-:W-:Y:S02]  /*cdd0*/  FFMA.FTZ R4, R17, c[0x0][0x23c], -R12 ;  /* 0x00008f0011047a23 */ /* 0x002fe4000001080c */
[-C--:B------:R-:W-:Y:S01]  /*cde0*/  FMUL.FTZ R82, R82, R15.reuse ;  /* 0x0000000f52527220 */ /* 0x080fe20000410000 */
[----:B------:R-:W-:Y:S01]  /*cdf0*/  HMMA.16816.F32.BF16 R140, R8, R30, R64 ;  /* 0x0000001e088c723c */ /* 0x000fe20000041840 */
[----:B------:R-:W1:Y:S01]  /*ce00*/  MUFU.EX2 R187, R4 ;  /* 0x0000000400bb7308 */ /* 0x000e620000000800 */
[----:B------:R-:W-:Y:S01]  /*ce10*/  FMUL.FTZ R83, R83, R15 ;  /* 0x0000000f53537220 */ /* 0x000fe20000410000 */
[----:B------:R-:W3:Y:S01]  /*ce20*/  LDSM.16.MT88.4 R64, [R213+0xa800] ;  /* 0x00a80000d540783b */ /* 0x000ee20000004200 */
        /* <DEDUP_REMOVED lines=8> */
[----:B-1----:R-:W-:Y:S01]  /*ceb0*/  F2FP.BF16.PACK_AB R130, R187, R244 ;  /* 0x000000f4bb82723e */ /* 0x002fe200000010ff */
[----:B------:R-:W-:Y:S01]  /*cec0*/  FFMA.FTZ R4, R191, c[0x0][0x23c], -R3 ;  /* 0x00008f00bf047a23 */ /* 0x000fe20000010803 */
[----:B------:R-:W-:Y:S01]  /*ced0*/  MOV R191, R125 ;  /* 0x0000007d00bf7202 */ /* 0x000fe20000000f00 */
[-C--:B------:R-:W-:Y:S01]  /*cee0*/  FMUL.FTZ R99, R99, R15.reuse ;  /* 0x0000000f63637220 */ /* 0x080fe20000410000 */
[----:B------:R-:W-:Y:S01]  /*cef0*/  MOV R125, R126 ;  /* 0x0000007e007d7202 */ /* 0x000fe20000000f00 */
[----:B------:R1:W-:Y:S01]  /*cf00*/  MUFU.EX2 R181, R4 ;  /* 0x0000000400b57308 */ /* 0x0003e20000000800 */
[----:B------:R-:W-:Y:S01]  /*cf10*/  MOV R126, R182 ;  /* 0x000000b6007e7202 */ /* 0x000fe20000000f00 */
[-C--:B------:R-:W-:Y:S01]  /*cf20*/  FMUL.FTZ R100, R100, R16.reuse ;  /* 0x0000001064647220 */ /* 0x080fe20000410000 */
[----:B------:R-:W-:Y:S01]  /*cf30*/  HMMA.16816.F32.BF16 R28, R8, R26, R80 ;  /* 0x0000001a081c723c */ /* 0x000fe20000041850 */
[----:B------:R-:W-:Y:S01]  /*cf40*/  FMUL.FTZ R101, R101, R16 ;  /* 0x0000001065657220 */ /* 0x000fe20000410000 */
[----:B------:R-:W4:Y:S01]  /*cf50*/  LDSM.16.MT88.4 R80, [R209+0xb800] ;  /* 0x00b80000d150783b */ /* 0x000f220000004200 */
[----:B------:R-:W-:-:S02]  /*cf60*/  FMUL.FTZ R102, R102, R15 ;  /* 0x0000000f66667220 */ /* 0x000fc40000410000 */
[-C--:B------:R-:W-:Y:S02]  /*cf70*/  FMUL.FTZ R103, R103, R15.reuse ;  /* 0x0000000f67677220 */ /* 0x080fe40000410000 */
[-C--:B------:R-:W-:Y:S01]  /*cf80*/  FMUL.FTZ R112, R112, R16.reuse ;  /* 0x0000001070707220 */ /* 0x080fe20000410000 */
[C---:B------:R-:W-:Y:S01]  /*cf90*/  HMMA.16816.F32.BF16 R84, R8.reuse, R32, R84 ;  /* 0x000000200854723c */ /* 0x040fe20000041854 */
[----:B------:R-:W-:Y:S02]  /*cfa0*/  FMUL.FTZ R113, R113, R16 ;  /* 0x0000001071717220 */ /* 0x000fe40000410000 */
[-C--:B------:R-:W-:Y:S02]  /*cfb0*/  FMUL.FTZ R114, R114, R15.reuse ;  /* 0x0000000f72727220 */ /* 0x080fe40000410000 */
[--C-:B-1----:R-:W-:Y:S02]  /*cfc0*/  FFMA.FTZ R4, R184, c[0x0][0x23c], -R3.reuse ;  /* 0x00008f00b8047a23 */ /* 0x102fe40000010803 */
[----:B------:R-:W-:Y:S01]  /*cfd0*/  FMUL.FTZ R115, R115, R15 ;  /* 0x0000000f73737220 */ /* 0x000fe20000410000 */
[C---:B------:R-:W-:Y:S01]  /*cfe0*/  HMMA.16816.F32.BF16 R32, R8.reuse, R34, R96 ;  /* 0x000000220820723c */ /* 0x040fe20000041860 */
[----:B------:R1:W5:Y:S01]  /*cff0*/  MUFU.EX2 R182, R4 ;  /* 0x0000000400b67308 */ /* 0x0003620000000800 */
[----:B------:R-:W2:Y:S06]  /*d000*/  LDSM.16.MT88.4 R96, [R211+0xb800] ;  /* 0x00b80000d360783b */ /* 0x000eac0000004200 */
[C---:B------:R-:W-:Y:S08]  /*d010*/  HMMA.16816.F32.BF16 R100, R8.reuse, R40, R100 ;  /* 0x000000280864723c */ /* 0x040ff00000041864 */
[----:B------:R-:W-:Y:S01]  /*d020*/  HMMA.16816.F32.BF16 R24, R8, R42, R112 ;  /* 0x0000002a0818723c */ /* 0x000fe20000041870 */
[--C-:B-1----:R-:W-:Y:S01]  /*d030*/  FFMA.FTZ R4, R132, c[0x0][0x23c], -R3.reuse ;  /* 0x00008f0084047a23 */ /* 0x102fe20000010803 */
[----:B-----5:R-:W-:Y:S01]  /*d040*/  F2FP.BF16.PACK_AB R129, R182, R181 ;  /* 0x000000b5b681723e */ /* 0x020fe200000010ff */
[----:B------:R-:W-:Y:S01]  /*d050*/  FFMA.FTZ R3, R18, c[0x0][0x23c], -R3 ;  /* 0x00008f0012037a23 */ /* 0x000fe20000010803 */
[----:B------:R-:W1:Y:S01]  /*d060*/  LDSM.16.MT88.4 R112, [R214+0xb800] ;  /* 0x00b80000d670783b */ /* 0x000e620000004200 */
[----:B------:R-:W-:Y:S08]  /*d070*/  MUFU.EX2 R184, R4 ;  /* 0x0000000400b87308 */ /* 0x000ff00000000800 */
[----:B------:R5:W2:Y:S02]  /*d080*/  MUFU.EX2 R180, R3 ;  /* 0x0000000300b47308 */ /* 0x000aa40000000800 */
[----:B-----5:R-:W-:Y:S01]  /*d090*/  FFMA.FTZ R3, R196, c[0x0][0x23c], -R2 ;  /* 0x00008f00c4037a23 */ /* 0x020fe20000010802 */
[----:B------:R-:W-:-:S02]  /*d0a0*/  MOV R196, R157 ;  /* 0x0000009d00c47202 */ /* 0x000fc40000000f00 */
[----:B------:R-:W-:Y:S02]  /*d0b0*/  MOV R157, R158 ;  /* 0x0000009e009d7202 */ /* 0x000fe40000000f00 */
[----:B------:R-:W-:Y:S02]  /*d0c0*/  MOV R158, R159 ;  /* 0x0000009f009e7202 */ /* 0x000fe40000000f00 */
[----:B------:R-:W-:Y:S02]  /*d0d0*/  MOV R159, R139 ;  /* 0x0000008b009f7202 */ /* 0x000fe40000000f00 */
[----:B------:R5:W-:Y:S01]  /*d0e0*/  MUFU.EX2 R139, R3 ;  /* 0x00000003008b7308 */ /* 0x000be20000000800 */
[----:B--2---:R-:W-:-:S07]  /*d0f0*/  F2FP.BF16.PACK_AB R131, R180, R184 ;  /* 0x000000b8b483723e */ /* 0x004fce00000010ff */
[----:B------:R-:W-:Y:S01]  /*d100*/  HMMA.16816.F32.BF16 R160, R128, R172, R160 ;  /* 0x000000ac80a0723c */ /* 0x000fe200000418a0 */
[----:B-----5:R-:W-:Y:S01]  /*d110*/  FFMA.FTZ R3, R186, c[0x0][0x23c], -R2 ;  /* 0x00008f00ba037a23 */ /* 0x020fe20000010802 */
[----:B------:R-:W-:-:S06]  /*d120*/  MOV R186, R7 ;  /* 0x0000000700ba7202 */ /* 0x000fcc0000000f00 */
[----:B------:R-:W-:Y:S01]  /*d130*/  HMMA.16816.F32.BF16 R36, R128, R48, R36 ;  /* 0x000000308024723c */ /* 0x000fe20000041824 */
[----:B------:R-:W-:Y:S01]  /*d140*/  MOV R7, R127 ;  /* 0x0000007f00077202 */ /* 0x000fe20000000f00 */
[----:B------:R2:W5:Y:S01]  /*d150*/  MUFU.EX2 R138, R3 ;  /* 0x00000003008a7308 */ /* 0x0005620000000800 */
[----:B------:R-:W-:-:S05]  /*d160*/  MOV R127, R158 ;  /* 0x0000009e007f7202 */ /* 0x000fca0000000f00 */
[C---:B---3--:R-:W-:Y:S08]  /*d170*/  HMMA.16816.F32.BF16 R52, R128.reuse, R64, R52 ;  /* 0x000000408034723c */ /* 0x048ff00000041834 */
[----:B----4-:R-:W-:Y:S01]  /*d180*/  HMMA.16816.F32.BF16 R68, R128, R80, R68 ;  /* 0x000000508044723c */ /* 0x010fe20000041844 */
[--C-:B--2---:R-:W-:Y:S01]  /*d190*/  FFMA.FTZ R3, R185, c[0x0][0x23c], -R2.reuse ;  /* 0x00008f00b9037a23 */ /* 0x104fe20000010802 */
[----:B------:R-:W-:Y:S01]  /*d1a0*/  MOV R185, R124 ;  /* 0x0000007c00b97202 */ /* 0x000fe20000000f00 */
[----:B------:R-:W-:Y:S01]  /*d1b0*/  FFMA.FTZ R2, R183, c[0x0][0x23c], -R2 ;  /* 0x00008f00b7027a23 */ /* 0x000fe20000010802 */
[----:B------:R-:W-:Y:S01]  /*d1c0*/  MOV R124, R156 ;  /* 0x0000009c007c7202 */ /* 0x000fe20000000f00 */
[----:B------:R2:W-:Y:S01]  /*d1d0*/  MUFU.EX2 R133, R3 ;  /* 0x0000000300857308 */ /* 0x0005e20000000800 */
[----:B------:R-:W-:-:S02]  /*d1e0*/  MOV R183, R157 ;  /* 0x0000009d00b77202 */ /* 0x000fc40000000f00 */
[C---:B------:R-:W-:Y:S05]  /*d1f0*/  HMMA.16816.F32.BF16 R84, R128.reuse, R96, R84 ;  /* 0x000000608054723c */ /* 0x040fea0000041854 */
[----:B------:R3:W-:Y:S03]  /*d200*/  MUFU.EX2 R132, R2 ;  /* 0x0000000200847308 */ /* 0x0007e60000000800 */
[----:B-1----:R-:W-:Y:S01]  /*d210*/  HMMA.16816.F32.BF16 R100, R128, R112, R100 ;  /* 0x000000708064723c */ /* 0x002fe20000041864 */
[----:B--2---:R-:W-:Y:S02]  /*d220*/  MOV R3, R124 ;  /* 0x0000007c00037202 */ /* 0x004fe40000000f00 */
[----:B-----5:R-:W-:Y:S01]  /*d230*/  F2FP.BF16.PACK_AB R124, R138, R139 ;  /* 0x0000008b8a7c723e */ /* 0x020fe200000010ff */
[----:B---3--:R-:W-:Y:S01]  /*d240*/  FFMA.FTZ R2, R197, c[0x0][0x23c], -R0 ;  /* 0x00008f00c5027a23 */ /* 0x008fe20000010800 */
[----:B------:R-:W-:-:S02]  /*d250*/  MOV R197, R159 ;  /* 0x0000009f00c57202 */ /* 0x000fc40000000f00 */
[----:B------:R-:W1:Y:S01]  /*d260*/  LDSM.16.MT88.4 R156, [R209+0xa800] ;  /* 0x00a80000d19c783b */ /* 0x000e620000004200 */
[----:B------:R2:W-:Y:S02]  /*d270*/  MUFU.EX2 R19, R2 ;  /* 0x0000000200137308 */ /* 0x0005e40000000800 */
[----:B--2---:R-:W-:Y:S01]  /*d280*/  FFMA.FTZ R2, R190, c[0x0][0x23c], -R0 ;  /* 0x00008f00be027a23 */ /* 0x004fe20000010800 */
[----:B------:R-:W-:-:S05]  /*d290*/  MOV R190, R6 ;  /* 0x0000000600be7202 */ /* 0x000fca0000000f00 */
[----:B------:R2:W3:Y:S02]  /*d2a0*/  MUFU.EX2 R18, R2 ;  /* 0x0000000200127308 */ /* 0x0004e40000000800 */
[--C-:B--2---:R-:W-:Y:S01]  /*d2b0*/  FFMA.FTZ R2, R189, c[0x0][0x23c], -R0.reuse ;  /* 0x00008f00bd027a23 */ /* 0x104fe20000010800 */
[----:B------:R-:W-:Y:S01]  /*d2c0*/  MOV R189, R7 ;  /* 0x0000000700bd7202 */ /* 0x000fe20000000f00 */
[----:B------:R-:W-:Y:S01]  /*d2d0*/  FFMA.FTZ R0, R188, c[0x0][0x23c], -R0 ;  /* 0x00008f00bc007a23 */ /* 0x000fe20000010800 */
[----:B------:R-:W2:Y:S03]  /*d2e0*/  LDSM.16.MT88.4 R4, [R213+0xb800] ;  /* 0x00b80000d504783b */ /* 0x000ea60000004200 */
[----:B------:R4:W-:Y:S01]  /*d2f0*/  MUFU.EX2 R17, R2 ;  /* 0x0000000200117308 */ /* 0x0009e20000000800 */
[----:B------:R-:W-:Y:S01]  /*d300*/  MOV R188, R125 ;  /* 0x0000007d00bc7202 */ /* 0x000fe20000000f00 */
[----:B-1----:R-:W-:Y:S01]  /*d310*/  HMMA.16816.F32.BF16 R144, R128, R156, R144 ;  /* 0x0000009c8090723c */ /* 0x002fe20000041890 */
[----:B---3--:R-:W-:-:S03]  /*d320*/  F2FP.BF16.PACK_AB R125, R18, R19 ;  /* 0x00000013127d723e */ /* 0x008fc600000010ff */
[----:B------:R-:W-:Y:S02]  /*d330*/  FFMA.FTZ R3, R3, R15, R188 ;  /* 0x0000000f03037223 */ /* 0x000fe400000100bc */
[----:B------:R1:W3:Y:S02]  /*d340*/  MUFU.EX2 R12, R0 ;  /* 0x00000000000c7308 */ /* 0x0002e40000000800 */
[----:B------:R-:W-:-:S04]  /*d350*/  FADD.FTZ R3, R183, R3 ;  /* 0x00000003b7037221 */ /* 0x000fc80000010000 */
[----:B------:R-:W-:Y:S01]  /*d360*/  FADD.FTZ R3, R186, R3 ;  /* 0x00000003ba037221 */ /* 0x000fe20000010000 */
[----:B----4-:R-:W-:Y:S02]  /*d370*/  MOV R2, R126 ;  /* 0x0000007e00027202 */ /* 0x010fe40000000f00 */
[----:B------:R-:W-:Y:S01]  /*d380*/  F2FP.BF16.PACK_AB R126, R132, R133 ;  /* 0x00000085847e723e */ /* 0x000fe200000010ff */
[----:B------:R-:W-:-:S04]  /*d390*/  FADD.FTZ R3, R191, R3 ;  /* 0x00000003bf037221 */ /* 0x000fc80000010000 */
[----:B------:R-:W-:Y:S01]  /*d3a0*/  FADD.FTZ R3, R181, R3 ;  /* 0x00000003b5037221 */ /* 0x000fe20000010000 */
[----:B-1----:R-:W-:Y:S02]  /*d3b0*/  MOV R0, R127 ;  /* 0x0000007f00007202 */ /* 0x002fe40000000f00 */
[----:B---3--:R-:W-:Y:S01]  /*d3c0*/  F2FP.BF16.PACK_AB R127, R12, R17 ;  /* 0x000000110c7f723e */ /* 0x008fe200000010ff */
[----:B------:R-:W-:Y:S02]  /*d3d0*/  FADD.FTZ R3, R182, R3 ;  /* 0x00000003b6037221 */ /* 0x000fe40000010000 */
[----:B------:R-:W-:Y:S02]  /*d3e0*/  FFMA.FTZ R8, R2, R16, R0 ;  /* 0x0000001002087223 */ /* 0x000fe40000010000 */
[----:B------:R-:W-:Y:S02]  /*d3f0*/  FFMA.FTZ R0, R190, R13, R246 ;  /* 0x0000000dbe007223 */ /* 0x000fe400000100f6 */
[----:B------:R-:W-:Y:S01]  /*d400*/  FFMA.FTZ R2, R189, R14, R250 ;  /* 0x0000000ebd027223 */ /* 0x000fe200000100fa */
[----:B------:R-:W-:Y:S01]  /*d410*/  HMMA.16816.F32.BF16 R148, R124, R156, R148 ;  /* 0x0000009c7c94723c */ /* 0x000fe20000041894 */
[----:B------:R-:W-:-:S02]  /*d420*/  FADD.FTZ R0, R248, R0 ;  /* 0x00000000f8007221 */ /* 0x000fc40000010000 */
[----:B------:R-:W-:Y:S02]  /*d430*/  FADD.FTZ R2, R249, R2 ;  /* 0x00000002f9027221 */ /* 0x000fe40000010000 */
[----:B------:R-:W-:Y:S02]  /*d440*/  FADD.FTZ R0, R247, R0 ;  /* 0x00000000f7007221 */ /* 0x000fe40000010000 */
[----:B------:R-:W-:Y:S01]  /*d450*/  FADD.FTZ R2, R251, R2 ;  /* 0x00000002fb027221 */ /* 0x000fe20000010000 */
[----:B--2---:R-:W-:Y:S01]  /*d460*/  HMMA.16816.F32.BF16 R120, R124, R4, R120 ;  /* 0x000000047c78723c */ /* 0x004fe20000041878 */
[----:B------:R-:W-:Y:S02]  /*d470*/  FADD.FTZ R0, R245, R0 ;  /* 0x00000000f5007221 */ /* 0x000fe40000010000 */
[----:B------:R-:W-:Y:S02]  /*d480*/  FADD.FTZ R2, R252, R2 ;  /* 0x00000002fc027221 */ /* 0x000fe40000010000 */
[----:B------:R-:W-:-:S02]  /*d490*/  FADD.FTZ R0, R19, R0 ;  /* 0x0000000013007221 */ /* 0x000fc40000010000 */
[----:B------:R-:W-:Y:S01]  /*d4a0*/  FADD.FTZ R2, R139, R2 ;  /* 0x000000028b027221 */ /* 0x000fe20000010000 */
[----:B------:R-:W-:Y:S01]  /*d4b0*/  HMMA.16816.F32.BF16 R116, R128, R4, R116 ;  /* 0x000000048074723c */ /* 0x000fe20000041874 */
        /* <DEDUP_REMOVED lines=18> */
[C---:B------:R-:W-:Y:S04]  /*d5e0*/  HMMA.16816.F32.BF16 R40, R124.reuse, R48, R236 ;  /* 0x000000307c28723c */ /* 0x040fe800000418ec */
[----:B------:R1:W-:Y:S04]  /*d5f0*/  STL [R1+0xc], R248 ;  /* 0x00000cf801007387 */ /* 0x0003e80000100800 */
[----:B------:R1:W-:Y:S01]  /*d600*/  STL [R1+0x8], R246 ;  /* 0x000008f601007387 */ /* 0x0003e20000100800 */
[C---:B------:R-:W-:Y:S03]  /*d610*/  HMMA.16816.F32.BF16 R44, R124.reuse, R50, R204 ;  /* 0x000000327c2c723c */ /* 0x040fe600000418cc */
[----:B------:R1:W-:Y:S04]  /*d620*/  STL [R1], R249 ;  /* 0x000000f901007387 */ /* 0x0003e80000100800 */
[----:B------:R1:W-:Y:S01]  /*d630*/  STL [R1+0x4], R247 ;  /* 0x000004f701007387 */ /* 0x0003e20000100800 */
        /* <DEDUP_REMOVED lines=466> */
.L_x_1214:
[----:B------:R-:W-:Y:S05]  /*f360*/  BSYNC B0 ;  /* 0x0000000000007941 */ /* 0x000fea0003800000 */
.L_x_1213:
[----:B------:R-:W0:Y:S02]  /*f370*/  LDGDEPBAR ;  /* 0x00000000000079af */ /* 0x000e240000000000 */
.L_x_1212:
        /* <DEDUP_REMOVED lines=143> */
[-C--:B------:R-:W-:Y:S01]  /*fc70*/  FMUL.FTZ R155, R155, R13.reuse ;  /* 0x0000000d9b9b7220 */ /* 0x080fe20000410000 */
[----:B------:R-:W-:Y:S01]  /*fc80*/  MOV R159, R246 ;  /* 0x000000f6009f7202 */ /* 0x000fe20000000f00 */
[----:B------:R-:W-:Y:S01]  /*fc90*/  FMUL.FTZ R40, R40, R14 ;  /* 0x0000000e28287220 */ /* 0x000fe20000410000 */
        /* <DEDUP_REMOVED lines=499> */
[----:B------:R1:W2:Y:S08]  /*11bd0*/  I2F R14, R12 ;  /* 0x0000000c000e7306 */ /* 0x0002b00000201400 */
        /* <DEDUP_REMOVED lines=10> */
[----:B------:R-:W-:Y:S01]  /*11c80*/  FSEL R137, R16, -INF , !P5 ;  /* 0xff80000010897808 */ /* 0x000fe20006800000 */
[----:B------:R-:W-:Y:S01]  /*11c90*/  IMAD.IADD R17, R231, 0x1, -R2 ;  /* 0x00000001e7117824 */ /* 0x000fe200078e0a02 */
[----:B------:R-:W-:Y:S02]  /*11ca0*/  IABS R3, R3 ;  /* 0x0000000300037213 */ /* 0x000fe40000000000 */
[----:B------:R-:W-:-:S02]  /*11cb0*/  FSEL R178, R18, -INF , !P1 ;  /* 0xff80000012b27808 */ /* 0x000fc40004800000 */
[----:B------:R-:W3:Y:S01]  /*11cc0*/  I2F R20, R3 ;  /* 0x0000000300147306 */ /* 0x000ee20000201400 */
[C---:B------:R-:W-:Y:S02]  /*11cd0*/  ISETP.GE.AND P6, PT, R2.reuse, R235, PT ;  /* 0x000000eb0200720c */ /* 0x040fe40003fc6270 */
[C---:B------:R-:W-:Y:S02]  /*11ce0*/  ISETP.GE.AND P5, PT, R2.reuse, R234, PT ;  /* 0x000000ea0200720c */ /* 0x040fe40003fa6270 */
[C---:B------:R-:W-:Y:S02]  /*11cf0*/  ISETP.GE.AND P4, PT, R2.reuse, R233, PT ;  /* 0x000000e90200720c */ /* 0x040fe40003f86270 */
[C---:B------:R-:W-:Y:S01]  /*11d00*/  ISETP.GE.AND P1, PT, R2.reuse, R232, PT ;  /* 0x000000e80200720c */ /* 0x040fe20003f26270 */
        /* <DEDUP_REMOVED lines=10> */
[----:B------:R-:W-:Y:S01]  /*11db0*/  ISETP.LT.OR P1, PT, R2, R227, P1 ;  /* 0x000000e30200720c */ /* 0x000fe20000f21670 */
[----:B------:R1:W2:Y:S01]  /*11dc0*/  I2F R22, R13 ;  /* 0x0000000d00167306 */ /* 0x0002a20000201400 */
[----:B------:R-:W-:Y:S01]  /*11dd0*/  IMAD.IADD R18, R226, 0x1, -R3 ;  /* 0x00000001e2127824 */ /* 0x000fe200078e0a03 */
[----:B------:R-:W-:Y:S01]  /*11de0*/  FSEL R29, R20, -INF , !P6 ;  /* 0xff800000141d7808 */ /* 0x000fe20007000000 */
[----:B------:R-:W-:Y:S01]  /*11df0*/  IMAD.MOV.U32 R16, RZ, RZ, R12 ;  /* 0x000000ffff107224 */ /* 0x000fe200078e000c */
[----:B------:R-:W-:-:S02]  /*11e00*/  FSEL R139, R19, -INF , !P0 ;  /* 0xff800000138b7808 */ /* 0x000fc40004000000 */
[----:B------:R-:W-:Y:S01]  /*11e10*/  IABS R2, R18 ;  /* 0x0000001200027213 */ /* 0x000fe20000000000 */
[----:B------:R-:W-:Y:S01]  /*11e20*/  IMAD.IADD R18, R224, 0x1, -R3 ;  /* 0x00000001e0127824 */ /* 0x000fe200078e0a03 */
[----:B------:R3:W4:Y:S01]  /*11e30*/  I2F R21, R16 ;  /* 0x0000001000157306 */ /* 0x0007220000201400 */
[C---:B------:R-:W-:Y:S02]  /*11e40*/  ISETP.GE.AND P0, PT, R3.reuse, R235, PT ;  /* 0x000000eb0300720c */ /* 0x040fe40003f06270 */
        /* <DEDUP_REMOVED lines=217> */
.L_x_1217:
[----:B------:R-:W-:Y:S05]  /*12be0*/  BSYNC B0 ;  /* 0x0000000000007941 */ /* 0x000fea0003800000 */
.L_x_1216:
[----:B------:R-:W0:Y:S02]  /*12bf0*/  LDGDEPBAR ;  /* 0x00000000000079af */ /* 0x000e240000000000 */
.L_x_1215:
        /* <DEDUP_REMOVED lines=40> */
[----:B------:R-:W-:Y:S02]  /*12e80*/  MOV R33, R240 ;  /* 0x000000f000217202 */ /* 0x000fe40000000f00 */
[----:B------:R-:W-:Y:S02]  /*12e90*/  MOV R195, R24 ;  /* 0x0000001800c37202 */ /* 0x000fe40000000f00 */
[----:B-1----:R-:W-:-:S02]  /*12ea0*/  FMNMX.FTZ R2, R6, R2, !PT ;  /* 0x0000000206027209 */ /* 0x002fc40007810000 */
[----:B--2---:R-:W-:-:S03]  /*12eb0*/  FMNMX.FTZ R0, R0, R4, !PT ;  /* 0x0000000400007209 */ /* 0x004fc60007810000 */
[----:B------:R-:W1:Y:S01]  /*12ec0*/  SHFL.BFLY PT, R134, R2, 0x1, 0x1f ;  /* 0x0c201f0002867f89 */ /* 0x000e6200000e0000 */
[----:B------:R-:W-:Y:S02]  /*12ed0*/  FMNMX.FTZ R4, R187, R3, !PT ;  /* 0x00000003bb047209 */ /* 0x000fe40007810000 */
[----:B---3--:R-:W-:Y:S01]  /*12ee0*/  FMNMX.FTZ R136, R136, R5, !PT ;  /* 0x0000000588887209 */ /* 0x008fe20007810000 */
[----:B------:R-:W2:Y:S03]  /*12ef0*/  SHFL.BFLY PT, R135, R0, 0x1, 0x1f ;  /* 0x0c201f0000877f89 */ /* 0x000ea600000e0000 */
[C---:B------:R-:W-:Y:S01]  /*12f00*/  FSETP.NEU.FTZ.AND P3, PT, R136.reuse, -INF , PT ;  /* 0xff8000008800780b */ /* 0x040fe20003f7d000 */
[----:B------:R-:W-:Y:S01]  /*12f10*/  FMUL.FTZ R12, R136, c[0x0][0x23c] ;  /* 0x00008f00880c7a20 */ /* 0x000fe20000410000 */
[----:B------:R-:W3:Y:S04]  /*12f20*/  SHFL.BFLY PT, R5, R4, 0x2, 0x1f ;  /* 0x0c401f0004057f89 */ /* 0x000ee800000e0000 */
[----:B------:R-:W-:-:S05]  /*12f30*/  FSEL R12, R12, RZ, P3 ;  /* 0x000000ff0c0c7208 */ /* 0x000fca0001800000 */
[----:B------:R-:W-:-:S04]  /*12f40*/  FFMA.FTZ R3, R177, c[0x0][0x23c], -R12 ;  /* 0x00008f00b1037a23 */ /* 0x000fc8000001080c */
[----:B------:R4:W-:Y:S01]  /*12f50*/  MUFU.EX2 R193, R3 ;  /* 0x0000000300c17308 */ /* 0x0009e20000000800 */
[----:B-1----:R-:W-:Y:S02]  /*12f60*/  FMNMX.FTZ R134, R2, R134, !PT ;  /* 0x0000008602867209 */ /* 0x002fe40007810000 */
[----:B--2---:R-:W-:Y:S01]  /*12f70*/  FMNMX.FTZ R135, R0, R135, !PT ;  /* 0x0000008700877209 */ /* 0x004fe20007810000 */
[--C-:B------:R-:W-:Y:S01]  /*12f80*/  FFMA.FTZ R0, R29, c[0x0][0x23c], -R12.reuse ;  /* 0x00008f001d007a23 */ /* 0x100fe2000001080c */
[C---:B------:R-:W-:Y:S01]  /*12f90*/  FSETP.NEU.FTZ.AND P1, PT, R134.reuse, -INF , PT ;  /* 0xff8000008600780b */ /* 0x040fe20003f3d000 */
[----:B------:R-:W-:Y:S01]  /*12fa0*/  FMUL.FTZ R2, R134, c[0x0][0x23c] ;  /* 0x00008f0086027a20 */ /* 0x000fe20000410000 */
[----:B------:R-:W-:Y:S01]  /*12fb0*/  FSETP.NEU.FTZ.AND P2, PT, R135, -INF , PT ;  /* 0xff8000008700780b */ /* 0x000fe20003f5d000 */
[----:B------:R1:W2:Y:S01]  /*12fc0*/  MUFU.EX2 R9, R0 ;  /* 0x0000000000097308 */ /* 0x0002a20000000800 */
[----:B---3--:R-:W-:Y:S02]  /*12fd0*/  FMNMX.FTZ R4, R5, R4, !PT ;  /* 0x0000000405047209 */ /* 0x008fe40007810000 */
[----:B------:R-:W-:Y:S01]  /*12fe0*/  FSEL R2, R2, RZ, P1 ;  /* 0x000000ff02027208 */ /* 0x000fe20000800000 */
[--C-:B----4-:R-:W-:Y:S01]  /*12ff0*/  FFMA.FTZ R3, R137, c[0x0][0x23c], -R12.reuse ;  /* 0x00008f0089037a23 */ /* 0x110fe2000001080c */
[----:B------:R-:W-:Y:S01]  /*13000*/  FSEL R6, R134, RZ, P1 ;  /* 0x000000ff86067208 */ /* 0x000fe20000800000 */
[----:B------:R-:W3:Y:S02]  /*13010*/  SHFL.BFLY PT, R137, R4, 0x1, 0x1f ;  /* 0x0c201f0004897f89 */ /* 0x000ee400000e0000 */
[----:B------:R4:W-:Y:S01]  /*13020*/  MUFU.EX2 R7, R3 ;  /* 0x0000000300077308 */ /* 0x0009e20000000800 */
[----:B-1----:R-:W-:-:S07]  /*13030*/  FFMA.FTZ R0, R25, c[0x0][0x23c], -R12 ;  /* 0x00008f0019007a23 */ /* 0x002fce000001080c */
[----:B------:R1:W-:Y:S01]  /*13040*/  MUFU.EX2 R34, R0 ;  /* 0x0000000000227308 */ /* 0x0003e20000000800 */
[----:B----4-:R-:W-:-:S05]  /*13050*/  FMUL.FTZ R3, R135, c[0x0][0x23c] ;  /* 0x00008f0087037a20 */ /* 0x010fca0000410000 */
[----:B------:R-:W-:Y:S02]  /*13060*/  FSEL R3, R3, RZ, P2 ;  /* 0x000000ff03037208 */ /* 0x000fe40001000000 */
[----:B---3--:R-:W-:Y:S01]  /*13070*/  FMNMX.FTZ R137, R4, R137, !PT ;  /* 0x0000008904897209 */ /* 0x008fe20007810000 */
[--C-:B------:R-:W-:Y:S01]  /*13080*/  FFMA.FTZ R4, R138, c[0x0][0x23c], -R2.reuse ;  /* 0x00008f008a047a23 */ /* 0x100fe20000010802 */
[----:B------:R-:W-:Y:S01]  /*13090*/  MOV R138, R33 ;  /* 0x00000021008a7202 */ /* 0x000fe20000000f00 */
[----:B-1----:R-:W-:Y:S01]  /*130a0*/  FFMA.FTZ R0, R179, c[0x0][0x23c], -R3 ;  /* 0x00008f00b3007a23 */ /* 0x002fe20000010803 */
[----:B------:R-:W-:Y:S01]  /*130b0*/  FSETP.NEU.FTZ.AND P0, PT, R137, -INF , PT ;  /* 0xff8000008900780b */ /* 0x000fe20003f1d000 */
[----:B------:R1:W-:Y:S08]  /*130c0*/  MUFU.EX2 R251, R4 ;  /* 0x0000000400fb7308 */ /* 0x0003f00000000800 */
[----:B------:R3:W-:Y:S01]  /*130d0*/  MUFU.EX2 R194, R0 ;  /* 0x0000000000c27308 */ /* 0x0007e20000000800 */
[----:B-1----:R-:W-:-:S07]  /*130e0*/  FFMA.FTZ R4, R28, c[0x0][0x23c], -R2 ;  /* 0x00008f001c047a23 */ /* 0x002fce0000010802 */
[----:B------:R-:W-:Y:S01]  /*130f0*/  MUFU.EX2 R252, R4 ;  /* 0x0000000400fc7308 */ /* 0x000fe20000000800 */
[----:B---3--:R-:W-:-:S07]  /*13100*/  FFMA.FTZ R0, R176, c[0x0][0x23c], -R3 ;  /* 0x00008f00b0007a23 */ /* 0x008fce0000010803 */
[----:B------:R1:W3:Y:S02]  /*13110*/  MUFU.EX2 R35, R0 ;  /* 0x0000000000237308 */ /* 0x0002e40000000800 */
[----:B-1----:R-:W-:-:S06]  /*13120*/  FFMA.FTZ R0, R31, c[0x0][0x23c], -R3 ;  /* 0x00008f001f007a23 */ /* 0x002fcc0000010803 */
[----:B------:R1:W4:Y:S02]  /*13130*/  MUFU.EX2 R8, R0 ;  /* 0x0000000000087308 */ /* 0x0003240000000800 */
[----:B-1----:R-:W-:-:S06]  /*13140*/  FFMA.FTZ R0, R27, c[0x0][0x23c], -R3 ;  /* 0x00008f001b007a23 */ /* 0x002fcc0000010803 */
[----:B------:R1:W5:Y:S02]  /*13150*/  MUFU.EX2 R192, R0 ;  /* 0x0000000000c07308 */ /* 0x0003640000000800 */
[----:B-1----:R-:W-:Y:S01]  /*13160*/  FFMA.FTZ R0, R180, c[0x0][0x23c], -R2 ;  /* 0x00008f00b4007a23 */ /* 0x002fe20000010802 */
[----:B--2---:R-:W-:Y:S02]  /*13170*/  MOV R180, R9 ;  /* 0x0000000900b47202 */ /* 0x004fe40000000f00 */
[----:B---3--:R-:W-:-:S03]  /*13180*/  F2FP.BF16.PACK_AB R9, R35, R194 ;  /* 0x000000c22309723e */ /* 0x008fc600000010ff */
[----:B------:R1:W-:Y:S01]  /*13190*/  MUFU.EX2 R250, R0 ;  /* 0x0000000000fa7308 */ /* 0x0003e20000000800 */
[----:B------:R-:W-:Y:S01]  /*131a0*/  F2FP.BF16.PACK_AB R10, R34, R180 ;  /* 0x000000b4220a723e */ /* 0x000fe200000010ff */
[----:B-1----:R-:W-:-:S06]  /*131b0*/  FFMA.FTZ R0, R178, c[0x0][0x23c], -R2 ;  /* 0x00008f00b2007a23 */ /* 0x002fcc0000010802 */
[----:B------:R1:W-:Y:S02]  /*131c0*/  MUFU.EX2 R249, R0 ;  /* 0x0000000000f97308 */ /* 0x0003e40000000800 */
[----:B-1----:R-:W-:-:S05]  /*131d0*/  FMUL.FTZ R0, R137, c[0x0][0x23c] ;  /* 0x00008f0089007a20 */ /* 0x002fca0000410000 */
[----:B------:R-:W-:-:S05]  /*131e0*/  FSEL R0, R0, RZ, P0 ;  /* 0x000000ff00007208 */ /* 0x000fca0000000000 */
[--C-:B------:R-:W-:Y:S01]  /*131f0*/  FFMA.FTZ R4, R181, c[0x0][0x23c], -R0.reuse ;  /* 0x00008f00b5047a23 */ /* 0x100fe20000010800 */
[----:B----4-:R-:W-:Y:S01]  /*13200*/  MOV R181, R8 ;  /* 0x0000000800b57202 */ /* 0x010fe20000000f00 */
[--C-:B------:R-:W-:Y:S02]  /*13210*/  FFMA.FTZ R5, R30, c[0x0][0x23c], -R0.reuse ;  /* 0x00008f001e057a23 */ /* 0x100fe40000010800 */
[----:B------:R1:W-:Y:S01]  /*13220*/  MUFU.EX2 R246, R4 ;  /* 0x0000000400f67308 */ /* 0x0003e20000000800 */
[----:B-----5:R-:W-:Y:S01]  /*13230*/  F2FP.BF16.PACK_AB R11, R192, R181 ;  /* 0x000000b5c00b723e */ /* 0x020fe200000010ff */
[----:B------:R-:W2:Y:S06]  /*13240*/  LDSM.16.MT88.4 R28, [R213+0xa000] ;  /* 0x00a00000d51c783b */ /* 0x000eac0000004200 */
[----:B------:R3:W-:Y:S01]  /*13250*/  MUFU.EX2 R247, R5 ;  /* 0x0000000500f77308 */ /* 0x0007e20000000800 */
[----:B-1----:R-:W-:Y:S01]  /*13260*/  FFMA.FTZ R4, R139, c[0x0][0x23c], -R0 ;  /* 0x00008f008b047a23 */ /* 0x002fe20000010800 */
[----:B------:R-:W-:-:S06]  /*13270*/  MOV R139, R7 ;  /* 0x00000007008b7202 */ /* 0x000fcc0000000f00 */
        /* <DEDUP_REMOVED lines=28> */
[-C--:B-----5:R-:W-:Y:S01]  /*13440*/  FMUL.FTZ R150, R150, R13.reuse ;  /* 0x0000000d96967220 */ /* 0x0a0fe20000410000 */
[----:B------:R-:W-:Y:S01]  /*13450*/  LDSM.16.MT88.4 R24, [R209+0xb000] ;  /* 0x00b00000d118783b */ /* 0x000fe20000004200 */
        /* <DEDUP_REMOVED lines=19> */
[----:B------:R-:W-:Y:S01]  /*13590*/  MOV R193, R32 ;  /* 0x0000002000c17202 */ /* 0x000fe20000000f00 */
[-C--:B------:R-:W-:Y:S01]  /*135a0*/  FMUL.FTZ R43, R43, R13.reuse ;  /* 0x0000000d2b2b7220 */ /* 0x080fe20000410000 */
[----:B------:R-:W-:Y:S01]  /*135b0*/  LDSM.16.MT88.4 R32, [R211+0xb000] ;  /* 0x00b00000d320783b */ /* 0x000fe20000004200 */
[----:B------:R-:W-:Y:S01]  /*135c0*/  HMMA.16816.F32.BF16 R148, R4, R20, R148 ;  /* 0x000000140494723c */ /* 0x000fe20000041894 */
[----:B------:R-:W-:Y:S01]  /*135d0*/  FMUL.FTZ R45, R45, R14 ;  /* 0x0000000e2d2d7220 */ /* 0x000fe20000410000 */
[----:B------:R-:W-:Y:S01]  /*135e0*/  MOV R156, R244 ;  /* 0x000000f4009c7202 */ /* 0x000fe20000000f00 */
        /* <DEDUP_REMOVED lines=97> */
[-C--:B------:R-:W-:Y:S02]  /*13c00*/  FMUL.FTZ R67, R67, R15.reuse ;  /* 0x0000000f43437220 */ /* 0x080fe40000410000 */
[----:B-1----:R-:W-:Y:S01]  /*13c10*/  FFMA.FTZ R4, R133, c[0x0][0x23c], -R12 ;  /* 0x00008f0085047a23 */ /* 0x002fe2000001080c */
[----:B------:R-:W-:Y:S01]  /*13c20*/  HMMA.16816.F32.BF16 R192, R8, R142, R172 ;  /* 0x0000008e08c0723c */ /* 0x000fe200000418ac */
[-C--:B------:R-:W-:Y:S01]  /*13c30*/  FMUL.FTZ R36, R36, R16.reuse ;  /* 0x0000001024247220 */ /* 0x080fe20000410000 */
[----:B------:R-:W1:Y:S01]  /*13c40*/  LDSM.16.MT88.4 R172, [R211+0xa800] ;  /* 0x00a80000d3ac783b */ /* 0x000e620000004200 */
[----:B------:R2:W3:Y:S01]  /*13c50*/  MUFU.EX2 R199, R4 ;  /* 0x0000000400c77308 */ /* 0x0004e20000000800 */
        /* <DEDUP_REMOVED lines=9> */
[----:B------:R-:W-:Y:S01]  /*13cf0*/  FMUL.FTZ R68, R68, R16 ;  /* 0x0000001044447220 */ /* 0x000fe20000410000 */
[----:B------:R-:W-:Y:S01]  /*13d00*/  LDSM.16.MT88.4 R64, [R213+0xa800] ;  /* 0x00a80000d540783b */ /* 0x000fe20000004200 */
[----:B--2---:R-:W-:-:S02]  /*13d10*/  FFMA.FTZ R4, R19, c[0x0][0x23c], -R12 ;  /* 0x00008f0013047a23 */ /* 0x004fc4000001080c */
[-C--:B------:R-:W-:Y:S02]  /*13d20*/  FMUL.FTZ R69, R69, R16.reuse ;  /* 0x0000001045457220 */ /* 0x080fe40000410000 */
[----:B------:R2:W-:Y:S01]  /*13d30*/  MUFU.EX2 R244, R4 ;  /* 0x0000000400f47308 */ /* 0x0005e20000000800 */
[-C--:B------:R-:W-:Y:S01]  /*13d40*/  FMUL.FTZ R70, R70, R15.reuse ;  /* 0x0000000f46467220 */ /* 0x080fe20000410000 */
[C---:B------:R-:W-:Y:S01]  /*13d50*/  HMMA.16816.F32.BF16 R36, R8.reuse, R20, R36 ;  /* 0x000000140824723c */ /* 0x040fe20000041824 */
[-C--:B------:R-:W-:Y:S02]  /*13d60*/  FMUL.FTZ R71, R71, R15.reuse ;  /* 0x0000000f47477220 */ /* 0x080fe40000410000 */
[-C--:B------:R-:W-:Y:S02]  /*13d70*/  FMUL.FTZ R80, R80, R16.reuse ;  /* 0x0000001050507220 */ /* 0x080fe40000410000 */
[-C--:B------:R-:W-:Y:S02]  /*13d80*/  FMUL.FTZ R81, R81, R16.reuse ;  /* 0x0000001051517220 */ /* 0x080fe40000410000 */
[-C--:B------:R-:W-:Y:S01]  /*13d90*/  FMUL.FTZ R82, R82, R15.reuse ;  /* 0x0000000f52527220 */ /* 0x080fe20000410000 */
[----:B------:R-:W-:Y:S01]  /*13da0*/  HMMA.16816.F32.BF16 R176, R8, R22, R48 ;  /* 0x0000001608b0723c */ /* 0x000fe20000041830 */
[----:B------:R-:W-:Y:S01]  /*13db0*/  FMUL.FTZ R83, R83, R15 ;  /* 0x0000000f53537220 */ /* 0x000fe20000410000 */
[----:B------:R-:W4:Y:S01]  /*13dc0*/  LDSM.16.MT88.4 R48, [R214+0xa800] ;  /* 0x00a80000d630783b */ /* 0x000f220000004200 */
[----:B------:R-:W-:-:S02]  /*13dd0*/  FMUL.FTZ R84, R84, R16 ;  /* 0x0000001054547220 */ /* 0x000fc40000410000 */
[-C--:B------:R-:W-:Y:S02]  /*13de0*/  FMUL.FTZ R85, R85, R16.reuse ;  /* 0x0000001055557220 */ /* 0x080fe40000410000 */
[----:B--2---:R-:W-:Y:S01]  /*13df0*/  FFMA.FTZ R4, R17, c[0x0][0x23c], -R12 ;  /* 0x00008f0011047a23 */ /* 0x004fe2000001080c */
[C---:B------:R-:W-:Y:S01]  /*13e00*/  HMMA.16816.F32.BF16 R68, R8.reuse, R24, R68 ;  /* 0x000000180844723c */ /* 0x040fe20000041844 */
[-C--:B------:R-:W-:Y:S02]  /*13e10*/  FMUL.FTZ R86, R86, R15.reuse ;  /* 0x0000000f56567220 */ /* 0x080fe40000410000 */
[----:B------:R2:W5:Y:S01]  /*13e20*/  MUFU.EX2 R197, R4 ;  /* 0x0000000400c57308 */ /* 0x0005620000000800 */
[-C--:B------:R-:W-:Y:S02]  /*13e30*/  FMUL.FTZ R87, R87, R15.reuse ;  /* 0x0000000f57577220 */ /* 0x080fe40000410000 */
[-C--:B------:R-:W-:Y:S02]  /*13e40*/  FMUL.FTZ R96, R96, R16.reuse ;  /* 0x0000001060607220 */ /* 0x080fe40000410000 */
[----:B------:R-:W-:Y:S01]  /*13e50*/  FMUL.FTZ R97, R97, R16 ;  /* 0x0000001061617220 */ /* 0x000fe20000410000 */
[----:B------:R-:W-:Y:S01]  /*13e60*/  HMMA.16816.F32.BF16 R28, R8, R26, R80 ;  /* 0x0000001a081c723c */ /* 0x000fe20000041850 */
[-C--:B------:R-:W-:Y:S01]  /*13e70*/  FMUL.FTZ R98, R98, R15.reuse ;  /* 0x0000000f62627220 */ /* 0x080fe20000410000 */
[----:B------:R-:W1:Y:S01]  /*13e80*/  LDSM.16.MT88.4 R80, [R209+0xb800] ;  /* 0x00b80000d150783b */ /* 0x000e620000004200 */
[----:B------:R-:W-:-:S02]  /*13e90*/  FMUL.FTZ R99, R99, R15 ;  /* 0x0000000f63637220 */ /* 0x000fc40000410000 */
[-C--:B------:R-:W-:Y:S02]  /*13ea0*/  FMUL.FTZ R112, R112, R16.reuse ;  /* 0x0000001070707220 */ /* 0x080fe40000410000 */
[----:B------:R-:W-:Y:S01]  /*13eb0*/  FMUL.FTZ R113, R113, R16 ;  /* 0x0000001071717220 */ /* 0x000fe20000410000 */
[C---:B------:R-:W-:Y:S01]  /*13ec0*/  HMMA.16816.F32.BF16 R84, R8.reuse, R32, R84 ;  /* 0x000000200854723c */ /* 0x040fe20000041854 */
[-C--:B------:R-:W-:Y:S02]  /*13ed0*/  FMUL.FTZ R114, R114, R15.reuse ;  /* 0x0000000f72727220 */ /* 0x080fe40000410000 */
[----:B--2---:R-:W-:Y:S01]  /*13ee0*/  FFMA.FTZ R4, R190, c[0x0][0x23c], -R3 ;  /* 0x00008f00be047a23 */ /* 0x004fe20000010803 */
[----:B------:R-:W-:Y:S01]  /*13ef0*/  MOV R190, R124 ;  /* 0x0000007c00be7202 */ /* 0x000fe20000000f00 */
[-C--:B------:R-:W-:Y:S01]  /*13f00*/  FMUL.FTZ R115, R115, R15.reuse ;  /* 0x0000000f73737220 */ /* 0x080fe20000410000 */
[----:B------:R-:W-:Y:S01]  /*13f10*/  MOV R124, R180 ;  /* 0x000000b4007c7202 */ /* 0x000fe20000000f00 */
[----:B------:R2:W-:Y:S01]  /*13f20*/  MUFU.EX2 R181, R4 ;  /* 0x0000000400b57308 */ /* 0x0005e20000000800 */
[-C--:B------:R-:W-:Y:S01]  /*13f30*/  FMUL.FTZ R128, R128, R16.reuse ;  /* 0x0000001080807220 */ /* 0x080fe20000410000 */
[----:B------:R-:W-:Y:S01]  /*13f40*/  HMMA.16816.F32.BF16 R32, R8, R34, R96 ;  /* 0x000000220820723c */ /* 0x000fe20000041860 */
[----:B------:R-:W-:Y:S01]  /*13f50*/  FMUL.FTZ R129, R129, R16 ;  /* 0x0000001081817220 */ /* 0x000fe20000410000 */
[----:B------:R-:W1:Y:S01]  /*13f60*/  LDSM.16.MT88.4 R96, [R211+0xb800] ;  /* 0x00b80000d360783b */ /* 0x000e620000004200 */
[----:B------:R-:W-:-:S02]  /*13f70*/  FMUL.FTZ R130, R130, R15 ;  /* 0x0000000f82827220 */ /* 0x000fc40000410000 */
[-C--:B------:R-:W-:Y:S02]  /*13f80*/  FMUL.FTZ R131, R131, R15.reuse ;  /* 0x0000000f83837220 */ /* 0x080fe40000410000 */
[-C--:B------:R-:W-:Y:S01]  /*13f90*/  FMUL.FTZ R100, R100, R16.reuse ;  /* 0x0000001064647220 */ /* 0x080fe20000410000 */
[C---:B------:R-:W-:Y:S01]  /*13fa0*/  HMMA.16816.F32.BF16 R24, R8.reuse, R42, R112 ;  /* 0x0000002a0818723c */ /* 0x040fe20000041870 */
[----:B------:R-:W-:Y:S01]  /*13fb0*/  FMUL.FTZ R101, R101, R16 ;  /* 0x0000001065657220 */ /* 0x000fe20000410000 */
[----:B------:R-:W1:Y:S01]  /*13fc0*/  LDSM.16.MT88.4 R112, [R214+0xb800] ;  /* 0x00b80000d670783b */ /* 0x000e620000004200 */
[-C--:B------:R-:W-:Y:S02]  /*13fd0*/  FMUL.FTZ R102, R102, R15.reuse ;  /* 0x0000000f66667220 */ /* 0x080fe40000410000 */
[----:B------:R-:W-:Y:S02]  /*13fe0*/  FMUL.FTZ R103, R103, R15 ;  /* 0x0000000f67677220 */ /* 0x000fe40000410000 */
[--C-:B--2---:R-:W-:Y:S01]  /*13ff0*/  FFMA.FTZ R4, R183, c[0x0][0x23c], -R3.reuse ;  /* 0x00008f00b7047a23 */ /* 0x104fe20000010803 */
[C---:B------:R-:W-:Y:S03]  /*14000*/  HMMA.16816.F32.BF16 R20, R8.reuse, R46, R128 ;  /* 0x0000002e0814723c */ /* 0x040fe60000041880 */
[----:B------:R2:W2:Y:S04]  /*14010*/  MUFU.EX2 R183, R4 ;  /* 0x0000000400b77308 */ /* 0x0004a80000000800 */
[----:B---3--:R-:W-:Y:S01]  /*14020*/  F2FP.BF16.PACK_AB R128, R199, R198 ;  /* 0x000000c6c780723e */ /* 0x008fe200000010ff */
[----:B------:R-:W-:Y:S01]  /*14030*/  HMMA.16816.F32.BF16 R100, R8, R40, R100 ;  /* 0x000000280864723c */ /* 0x000fe20000041864 */
[----:B-----5:R-:W-:Y:S01]  /*14040*/  F2FP.BF16.PACK_AB R130, R197, R244 ;  /* 0x000000f4c582723e */ /* 0x020fe200000010ff */
[--C-:B--2---:R-:W-:Y:S01]  /*14050*/  FFMA.FTZ R4, R132, c[0x0][0x23c], -R3.reuse ;  /* 0x00008f0084047a23 */ /* 0x104fe20000010803 */
[----:B------:R-:W-:Y:S01]  /*14060*/  F2FP.BF16.PACK_AB R129, R183, R181 ;  /* 0x000000b5b781723e */ /* 0x000fe200000010ff */
[----:B------:R-:W-:-:S02]  /*14070*/  FFMA.FTZ R3, R18, c[0x0][0x23c], -R3 ;  /* 0x00008f0012037a23 */ /* 0x000fc40000010803 */
[----:B------:R-:W-:Y:S08]  /*14080*/  MUFU.EX2 R186, R4 ;  /* 0x0000000400ba7308 */ /* 0x000ff00000000800 */
[----:B------:R2:W3:Y:S02]  /*14090*/  MUFU.EX2 R180, R3 ;  /* 0x0000000300b47308 */ /* 0x0004e40000000800 */
[----:B--2---:R-:W-:Y:S01]  /*140a0*/  FFMA.FTZ R3, R191, c[0x0][0x23c], -R2 ;  /* 0x00008f00bf037a23 */ /* 0x004fe20000010802 */
[----:B------:R-:W-:-:S02]  /*140b0*/  MOV R191, R157 ;  /* 0x0000009d00bf7202 */ /* 0x000fc40000000f00 */
[----:B------:R-:W-:Y:S02]  /*140c0*/  MOV R157, R158 ;  /* 0x0000009e009d7202 */ /* 0x000fe40000000f00 */
[----:B------:R-:W-:Y:S02]  /*140d0*/  MOV R158, R159 ;  /* 0x0000009f009e7202 */ /* 0x000fe40000000f00 */
[----:B------:R-:W-:Y:S02]  /*140e0*/  MOV R159, R139 ;  /* 0x0000008b009f7202 */ /* 0x000fe40000000f00 */
[----:B------:R2:W-:Y:S01]  /*140f0*/  MUFU.EX2 R139, R3 ;  /* 0x00000003008b7308 */ /* 0x0005e20000000800 */
[----:B---3--:R-:W-:-:S07]  /*14100*/  F2FP.BF16.PACK_AB R131, R180, R186 ;  /* 0x000000bab483723e */ /* 0x008fce00000010ff */
[----:B-1----:R-:W-:Y:S01]  /*14110*/  HMMA.16816.F32.BF16 R160, R128, R172, R160 ;  /* 0x000000ac80a0723c */ /* 0x002fe200000418a0 */
[----:B--2---:R-:W-:Y:S01]  /*14120*/  FFMA.FTZ R3, R185, c[0x0][0x23c], -R2 ;  /* 0x00008f00b9037a23 */ /* 0x004fe20000010802 */
[----:B------:R-:W-:-:S06]  /*14130*/  MOV R185, R7 ;  /* 0x0000000700b97202 */ /* 0x000fcc0000000f00 */
[----:B----4-:R-:W-:Y:S01]  /*14140*/  HMMA.16816.F32.BF16 R36, R128, R48, R36 ;  /* 0x000000308024723c */ /* 0x010fe20000041824 */
[----:B------:R-:W-:Y:S01]  /*14150*/  MOV R7, R127 ;  /* 0x0000007f00077202 */ /* 0x000fe20000000f00 */
[----:B------:R1:W2:Y:S01]  /*14160*/  MUFU.EX2 R138, R3 ;  /* 0x00000003008a7308 */ /* 0x0002a20000000800 */
[----:B------:R-:W-:-:S05]  /*14170*/  MOV R127, R158 ;  /* 0x0000009e007f7202 */ /* 0x000fca0000000f00 */
[C---:B------:R-:W-:Y:S08]  /*14180*/  HMMA.16816.F32.BF16 R52, R128.reuse, R64, R52 ;  /* 0x000000408034723c */ /* 0x040ff00000041834 */
[----:B------:R-:W-:Y:S01]  /*14190*/  HMMA.16816.F32.BF16 R68, R128, R80, R68 ;  /* 0x000000508044723c */ /* 0x000fe20000041844 */
[--C-:B-1----:R-:W-:Y:S01]  /*141a0*/  FFMA.FTZ R3, R184, c[0x0][0x23c], -R2.reuse ;  /* 0x00008f00b8037a23 */ /* 0x102fe20000010802 */
[----:B------:R-:W-:Y:S01]  /*141b0*/  MOV R184, R124 ;  /* 0x0000007c00b87202 */ /* 0x000fe20000000f00 */
[----:B------:R-:W-:Y:S01]  /*141c0*/  FFMA.FTZ R2, R182, c[0x0][0x23c], -R2 ;  /* 0x00008f00b6027a23 */ /* 0x000fe20000010802 */
[----:B------:R-:W-:Y:S01]  /*141d0*/  MOV R124, R156 ;  /* 0x0000009c007c7202 */ /* 0x000fe20000000f00 */
[----:B------:R1:W-:Y:S01]  /*141e0*/  MUFU.EX2 R133, R3 ;  /* 0x0000000300857308 */ /* 0x0003e20000000800 */
[----:B------:R-:W-:-:S02]  /*141f0*/  MOV R182, R157 ;  /* 0x0000009d00b67202 */ /* 0x000fc40000000f00 */
[C---:B------:R-:W-:Y:S05]  /*14200*/  HMMA.16816.F32.BF16 R84, R128.reuse, R96, R84 ;  /* 0x000000608054723c */ /* 0x040fea0000041854 */
[----:B------:R3:W-:Y:S03]  /*14210*/  MUFU.EX2 R132, R2 ;  /* 0x0000000200847308 */ /* 0x0007e60000000800 */
[----:B------:R-:W-:Y:S01]  /*14220*/  HMMA.16816.F32.BF16 R100, R128, R112, R100 ;  /* 0x000000708064723c */ /* 0x000fe20000041864 */
[----:B-1----:R-:W-:Y:S02]  /*14230*/  MOV R3, R124 ;  /* 0x0000007c00037202 */ /* 0x002fe40000000f00 */
[----:B--2---:R-:W-:Y:S01]  /*14240*/  F2FP.BF16.PACK_AB R124, R138, R139 ;  /* 0x0000008b8a7c723e */ /* 0x004fe200000010ff */
        /* <DEDUP_REMOVED lines=81> */
.L_x_1205:
        /* <DEDUP_REMOVED lines=9> */
[----:B------:R-:W3:Y:S04]  /*147f0*/  LDL.64 R8, [R1+0x20] ;  /* 0x0000200001087983 */ /* 0x000ee80000100a00 */
[----:B------:R-:W4:Y:S01]  /*14800*/  LDL R0, [R1+0x10] ;  /* 0x0000100001007983 */ /* 0x000f220000100800 */
[----:B--2---:R-:W-:-:S05]  /*14810*/  IMAD.MOV.U32 R5, RZ, RZ, R7 ;  /* 0x000000ffff057224 */ /* 0x004fca00078e0007 */
[----:B------:R1:W-:Y:S01]  /*14820*/  STL.64 [R1+0x18], R4 ;  /* 0x0000180401007387 */ /* 0x0003e20000100a00 */
[----:B---3--:R-:W-:Y:S02]  /*14830*/  ISETP.GE.AND P5, PT, R8, c[0x0][0x220], PT ;  /* 0x0000880008007a0c */ /* 0x008fe40003fa6270 */
[----:B----4-:R-:W-:Y:S01]  /*14840*/  ISETP.GE.AND P4, PT, R0, c[0x0][0x220], PT ;  /* 0x0000880000007a0c */ /* 0x010fe20003f86270 */
[----:B------:R-:W-:Y:S05]  /*14850*/  BRA `(.L_x_1219) ;  /* 0x000002e000007947 */ /* 0x000fea0003800000 */
.L_x_1221:
        /* <DEDUP_REMOVED lines=46> */
.L_x_1219:
        /* <DEDUP_REMOVED lines=142> */
.L_x_1220:
[----:B------:R-:W2:Y:S01]  /*15420*/  S2R R2, SR_TID.X ;  /* 0x0000000000027919 */ /* 0x000ea20000002100 */
[----:B------:R-:W-:Y:S01]  /*15430*/  MOV R0, UR7 ;  /* 0x0000000700007c02 */ /* 0x000fe20008000f00 */
[----:B------:R-:W-:Y:S02]  /*15440*/  UISETP.GT.AND UP0, UPT, UR7, UR8, UPT ;  /* 0x000000080700728c */ /* 0x000fe4000bf04270 */
[----:B------:R-:W-:Y:S01]  /*15450*/  UMOV UR17, UR7 ;  /* 0x0000000700117c82 */ /* 0x000fe20008000000 */
[----:B--2---:R-:W-:Y:S04]  /*15460*/  SHF.L.U32 R2, R2, 0x1, RZ ;  /* 0x0000000102027819 */ /* 0x004fe800000006ff */
[----:B------:R-:W-:Y:S04]  /*15470*/  LOP3.LUT R2, R2, 0x6, RZ, 0xc0, !PT ;  /* 0x0000000602027812 */ /* 0x000fe800078ec0ff */
[----:B------:R-:W-:Y:S04]  /*15480*/  LEA R0, R0, R2, 0x5 ;  /* 0x0000000200007211 */ /* 0x000fe800078e28ff */
[-C--:B------:R-:W-:Y:S02]  /*15490*/  IADD3 R2, R226, -R0.reuse, RZ ;  /* 0x80000000e2027210 */ /* 0x080fe40007ffe0ff */
[----:B------:R-:W-:Y:S02]  /*154a0*/  IADD3 R133, R225, -R0, RZ ;  /* 0x80000000e1857210 */ /* 0x000fe40007ffe0ff */
[----:B------:R-:W-:Y:S02]  /*154b0*/  IABS R2, R2 ;  /* 0x0000000200027213 */ /* 0x000fe40000000000 */
[C---:B-1----:R-:W-:Y:S02]  /*154c0*/  IADD3 R134, R0.reuse, 0x11, RZ ;  /* 0x0000001100867810 */ /* 0x042fe40007ffe0ff */
[----:B------:R-:W1:Y:S01]  /*154d0*/  I2F R194, R2 ;  /* 0x0000000200c27306 */ /* 0x000e620000201400 */
[C---:B------:R-:W-:Y:S02]  /*154e0*/  IADD3 R140, R0.reuse, 0x1, RZ ;  /* 0x00000001008c7810 */ /* 0x040fe40007ffe0ff */
[C---:B------:R-:W-:Y:S02]  /*154f0*/  IADD3 R137, R0.reuse, 0x8, RZ ;  /* 0x0000000800897810 */ /* 0x040fe40007ffe0ff */
[C---:B------:R-:W-:Y:S02]  /*15500*/  IADD3 R136, R0.reuse, 0x9, RZ ;  /* 0x0000000900887810 */ /* 0x040fe40007ffe0ff */
[C---:B------:R-:W-:Y:S02]  /*15510*/  IADD3 R135, R0.reuse, 0x10, RZ ;  /* 0x0000001000877810 */ /* 0x040fe40007ffe0ff */
[C---:B------:R-:W-:Y:S02]  /*15520*/  ISETP.GE.AND P3, PT, R0.reuse, R230, PT ;  /* 0x000000e60000720c */ /* 0x040fe40003f66270 */
[C---:B------:R-:W-:Y:S02]  /*15530*/  ISETP.GE.AND P2, PT, R0.reuse, R229, PT ;  /* 0x000000e50000720c */ /* 0x040fe40003f46270 */
[C---:B------:R-:W-:Y:S02]  /*15540*/  ISETP.GE.AND P1, PT, R0.reuse, R228, PT ;  /* 0x000000e40000720c */ /* 0x040fe40003f26270 */
[C---:B------:R-:W-:Y:S02]  /*15550*/  ISETP.GE.AND P0, PT, R0.reuse, R227, PT ;  /* 0x000000e30000720c */ /* 0x040fe40003f06270 */
[C---:B------:R-:W-:Y:S02]  /*15560*/  ISETP.GE.OR P3, PT, R0.reuse, R235, !P3 ;  /* 0x000000eb0000720c */ /* 0x040fe40005f66670 */
[C---:B------:R-:W-:Y:S02]  /*15570*/  ISETP.GE.OR P2, PT, R0.reuse, R234, !P2 ;  /* 0x000000ea0000720c */ /* 0x040fe40005746670 */
[C---:B------:R-:W-:Y:S02]  /*15580*/  ISETP.GE.OR P1, PT, R0.reuse, R233, !P1 ;  /* 0x000000e90000720c */ /* 0x040fe40004f26670 */
[----:B------:R-:W-:Y:S01]  /*15590*/  ISETP.GE.OR P0, PT, R0, R232, !P0 ;  /* 0x000000e80000720c */ /* 0x000fe20004706670 */
[----:B-1----:R-:W-:Y:S01]  /*155a0*/  FFMA.FTZ R4, R194, -UR16, R4 ;  /* 0x80000010c2047c23 */ /* 0x002fe20008010004 */
[----:B------:R-:W-:Y:S02]  /*155b0*/  IABS R2, R133 ;  /* 0x0000008500027213 */ /* 0x000fe40000000000 */
[----:B------:R-:W-:Y:S02]  /*155c0*/  IADD3 R133, R224, -R0, RZ ;  /* 0x80000000e0857210 */ /* 0x000fe40007ffe0ff */
[----:B------:R1:W2:Y:S01]  /*155d0*/  I2F R193, R2 ;  /* 0x0000000200c17306 */ /* 0x0002a20000201400 */
[----:B------:R-:W-:Y:S02]  /*155e0*/  ISETP.GE.AND P6, PT, R140, R230, PT ;  /* 0x000000e68c00720c */ /* 0x000fe40003fc6270 */
[----:B------:R-:W-:Y:S02]  /*155f0*/  FSEL R4, R4, -INF , !P3 ;  /* 0xff80000004047808 */ /* 0x000fe40005800000 */
[C---:B------:R-:W-:Y:S02]  /*15600*/  ISETP.GE.AND P3, PT, R140.reuse, R229, PT ;  /* 0x000000e58c00720c */ /* 0x040fe40003f66270 */
[C---:B------:R-:W-:Y:S02]  /*15610*/  ISETP.GE.OR P6, PT, R140.reuse, R235, !P6 ;  /* 0x000000eb8c00720c */ /* 0x040fe400077c6670 */
[----:B------:R-:W-:Y:S02]  /*15620*/  ISETP.GE.OR P3, PT, R140, R234, !P3 ;  /* 0x000000ea8c00720c */ /* 0x000fe40005f66670 */
[----:B-1----:R-:W-:Y:S01]  /*15630*/  IABS R2, R133 ;  /* 0x0000008500027213 */ /* 0x002fe20000000000 */
[----:B------:R-:W-:Y:S02]  /*15640*/  IMAD.IADD R133, R231, 0x1, -R0 ;  /* 0x00000001e7857824 */ /* 0x000fe400078e0a00 */
[----:B--2---:R-:W-:Y:S01]  /*15650*/  FFMA.FTZ R6, R193, -UR16, R6 ;  /* 0x80000010c1067c23 */ /* 0x004fe20008010006 */
[----:B------:R1:W2:Y:S04]  /*15660*/  I2F R192, R2 ;  /* 0x0000000200c07306 */ /* 0x0002a80000201400 */
[----:B------:R-:W-:Y:S02]  /*15670*/  FSEL R6, R6, -INF , !P2 ;  /* 0xff80000006067808 */ /* 0x000fe40005000000 */
[C---:B------:R-:W-:Y:S04]  /*15680*/  ISETP.GE.AND P2, PT, R137.reuse, R230, PT ;  /* 0x000000e68900720c */ /* 0x040fe80003f46270 */
[C---:B------:R-:W-:Y:S02]  /*15690*/  ISETP.GE.OR P2, PT, R137.reuse, R235, !P2 ;  /* 0x000000eb8900720c */ /* 0x040fe40005746670 */
[----:B-1----:R-:W-:Y:S01]  /*156a0*/  IABS R2, R133 ;  /* 0x0000008500027213 */ /* 0x002fe20000000000 */
[----:B--2---:R-:W-:Y:S01]  /*156b0*/  FFMA.FTZ R8, R192, -UR16, R8 ;  /* 0x80000010c0087c23 */ /* 0x004fe20008010008 */
[----:B------:R-:W-:Y:S02]  /*156c0*/  IADD3 R133, R226, -R140, RZ ;  /* 0x8000008ce2857210 */ /* 0x000fe40007ffe0ff */
[----:B------:R1:W2:Y:S02]  /*156d0*/  I2F R191, R2 ;  /* 0x0000000200bf7306 */ /* 0x0002a40000201400 */
[----:B------:R-:W-:Y:S02]  /*156e0*/  FSEL R8, R8, -INF , !P1 ;  /* 0xff80000008087808 */ /* 0x000fe40004800000 */
[C---:B------:R-:W-:Y:S04]  /*156f0*/  ISETP.GE.AND P1, PT, R137.reuse, R229, PT ;  /* 0x000000e58900720c */ /* 0x040fe80003f26270 */
[----:B------:R-:W-:Y:S02]  /*15700*/  ISETP.GE.OR P1, PT, R137, R234, !P1 ;  /* 0x000000ea8900720c */ /* 0x000fe40004f26670 */
[----:B-1----:R-:W-:Y:S01]  /*15710*/  IABS R2, R133 ;  /* 0x0000008500027213 */ /* 0x002fe20000000000 */
[----:B--2---:R-:W-:Y:S01]  /*15720*/  FFMA.FTZ R10, R191, -UR16, R10 ;  /* 0x80000010bf0a7c23 */ /* 0x004fe2000801000a */
[----:B------:R-:W-:Y:S02]  /*15730*/  IADD3 R133, R225, -R140, RZ ;  /* 0x8000008ce1857210 */ /* 0x000fe40007ffe0ff */
[----:B------:R1:W2:Y:S02]  /*15740*/  I2F R190, R2 ;  /* 0x0000000200be7306 */ /* 0x0002a40000201400 */
[----:B-1----:R-:W-:Y:S01]  /*15750*/  IABS R2, R133 ;  /* 0x0000008500027213 */ /* 0x002fe20000000000 */
[----:B--2---:R-:W-:Y:S01]  /*15760*/  FFMA.FTZ R5, R190, -UR16, R5 ;  /* 0x80000010be057c23 */ /* 0x004fe20008010005 */
[----:B------:R-:W-:Y:S06]  /*15770*/  IADD3 R133, R226, -R137, RZ ;  /* 0x80000089e2857210 */ /* 0x000fec0007ffe0ff */
[----:B------:R1:W2:Y:S01]  /*15780*/  I2F R189, R2 ;  /* 0x0000000200bd7306 */ /* 0x0002a20000201400 */
[----:B------:R-:W-:Y:S02]  /*15790*/  FSEL R5, R5, -INF , !P6 ;  /* 0xff80000005057808 */ /* 0x000fe40007000000 */
[C---:B------:R-:W-:Y:S04]  /*157a0*/  ISETP.GE.AND P6, PT, R136.reuse, R229, PT ;  /* 0x000000e58800720c */ /* 0x040fe80003fc6270 */
[----:B------:R-:W-:Y:S02]  /*157b0*/  ISETP.GE.OR P6, PT, R136, R234, !P6 ;  /* 0x000000ea8800720c */ /* 0x000fe400077c6670 */
[----:B-1----:R-:W-:Y:S01]  /*157c0*/  IABS R2, R133 ;  /* 0x0000008500027213 */ /* 0x002fe20000000000 */
[----:B--2---:R-:W-:Y:S01]  /*157d0*/  FFMA.FTZ R7, R189, -UR16, R7 ;  /* 0x80000010bd077c23 */ /* 0x004fe20008010007 */
[----:B------:R-:W-:Y:S02]  /*157e0*/  IADD3 R133, R225, -R137, RZ ;  /* 0x80000089e1857210 */ /* 0x000fe40007ffe0ff */
[----:B------:R1:W2:Y:S02]  /*157f0*/  I2F R188, R2 ;  /* 0x0000000200bc7306 */ /* 0x0002a40000201400 */
        /* <DEDUP_REMOVED lines=11> */
[----:B--2---:R-:W-:Y:S02]  /*158b0*/  FFMA.FTZ R18, R187, -UR16, R18 ;  /* 0x80000010bb127c23 */ /* 0x004fe40008010012 */
[----:B------:R-:W-:Y:S01]  /*158c0*/  IMAD.IADD R133, R225, 0x1, -R136 ;  /* 0x00000001e1857824 */ /* 0x000fe200078e0a88 */
        /* <DEDUP_REMOVED lines=13> */
[----:B-1----:R-:W-:Y:S01]  /*159a0*/  IABS R2, R133 ;  /* 0x0000008500027213 */ /* 0x002fe20000000000 */
[----:B--2---:R-:W-:Y:S01]  /*159b0*/  FFMA.FTZ R20, R184, -UR16, R20 ;  /* 0x80000010b8147c23 */ /* 0x004fe20008010014 */
[----:B------:R-:W-:Y:S01]  /*159c0*/  IADD3 R133, R226, -R134, RZ ;  /* 0x80000086e2857210 */ /* 0x000fe20007ffe0ff */
[----:B------:R-:W-:Y:S04]  /*159d0*/  LDSM.16.MT88.4 R184, [R211+0xa000] ;  /* 0x00a00000d3b8783b */ /* 0x000fe80000004200 */
        /* <DEDUP_REMOVED lines=13> */
[----:B------:R-:W-:Y:S02]  /*15ab0*/  IADD3 R133, R0, 0x18, RZ ;  /* 0x0000001800857810 */ /* 0x000fe40007ffe0ff */
[----:B------:R1:W2:Y:S02]  /*15ac0*/  I2F R181, R2 ;  /* 0x0000000200b57306 */ /* 0x0002a40000201400 */
[----:B------:R-:W-:Y:S02]  /*15ad0*/  IADD3 R141, R226, -R133, RZ ;  /* 0x80000085e28d7210 */ /* 0x000fe40007ffe0ff */
        /* <DEDUP_REMOVED lines=8> */
[----:B------:R1:W2:Y:S02]  /*15b60*/  I2F R180, R2 ;  /* 0x0000000200b47306 */ /* 0x0002a40000201400 */
[----:B------:R-:W-:Y:S08]  /*15b70*/  IABS R141, R141 ;  /* 0x0000008d008d7213 */ /* 0x000ff00000000000 */
[----:B------:R3:W4:Y:S01]  /*15b80*/  I2F R179, R141 ;  /* 0x0000008d00b37306 */ /* 0x0007220000201400 */
[----:B-1----:R-:W-:Y:S01]  /*15b90*/  IADD3 R2, R0, 0x19, RZ ;  /* 0x0000001900027810 */ /* 0x002fe20007ffe0ff */
[----:B------:R-:W-:Y:S02]  /*15ba0*/  IMAD.IADD R0, R224, 0x1, -R135 ;  /* 0x00000001e0007824 */ /* 0x000fe400078e0a87 */
[----:B--2---:R-:W-:Y:S01]  /*15bb0*/  FFMA.FTZ R32, R180, -UR16, R32 ;  /* 0x80000010b4207c23 */ /* 0x004fe20008010020 */
[----:B------:R-:W-:Y:S02]  /*15bc0*/  IADD3 R142, R226, -R2, RZ ;  /* 0x80000002e28e7210 */ /* 0x000fe40007ffe0ff */
[----:B------:R-:W-:Y:S02]  /*15bd0*/  IABS R0, R0 ;  /* 0x0000000000007213 */ /* 0x000fe40000000000 */
[----:B------:R-:W-:Y:S02]  /*15be0*/  FSEL R195, R32, -INF , !P6 ;  /* 0xff80000020c37808 */ /* 0x000fe40007000000 */
[----:B---3--:R-:W-:Y:S01]  /*15bf0*/  IABS R141, R142 ;  /* 0x0000008e008d7213 */ /* 0x008fe20000000000 */
[----:B----4-:R-:W-:Y:S01]  /*15c00*/  FFMA.FTZ R34, R179, -UR16, R34 ;  /* 0x80000010b3227c23 */ /* 0x010fe20008010022 */
[----:B------:R-:W-:Y:S02]  /*15c10*/  ISETP.GE.AND P6, PT, R2, R229, PT ;  /* 0x000000e50200720c */ /* 0x000fe40003fc6270 */
[----:B------:R1:W2:Y:S01]  /*15c20*/  I2F R178, R141 ;  /* 0x0000008d00b27306 */ /* 0x0002a20000201400 */
[----:B------:R-:W-:Y:S02]  /*15c30*/  IADD3 R142, R225, -R2, RZ ;  /* 0x80000002e18e7210 */ /* 0x000fe40007ffe0ff */
[----:B------:R-:W-:Y:S02]  /*15c40*/  FSEL R237, R34, -INF , !P1 ;  /* 0xff80000022ed7808 */ /* 0x000fe40004800000 */
[----:B------:R-:W-:Y:S02]  /*15c50*/  ISETP.GE.OR P6, PT, R2, R234, !P6 ;  /* 0x000000ea0200720c */ /* 0x000fe400077c6670 */
[C---:B------:R-:W-:Y:S04]  /*15c60*/  ISETP.GE.AND P1, PT, R137.reuse, R228, PT ;  /* 0x000000e48900720c */ /* 0x040fe80003f26270 */
[----:B------:R-:W-:Y:S02]  /*15c70*/  ISETP.GE.OR P1, PT, R137, R233, !P1 ;  /* 0x000000e98900720c */ /* 0x000fe40004f26670 */
[----:B-1----:R-:W-:Y:S01]  /*15c80*/  IABS R141, R142 ;  /* 0x0000008e008d7213 */ /* 0x002fe20000000000 */
[----:B--2---:R-:W-:Y:S01]  /*15c90*/  FFMA.FTZ R33, R178, -UR16, R33 ;  /* 0x80000010b2217c23 */ /* 0x004fe20008010021 */
[CC--:B------:R-:W-:Y:S02]  /*15ca0*/  IADD3 R142, R224.reuse, -R140.reuse, RZ ;  /* 0x8000008ce08e7210 */ /* 0x0c0fe40007ffe0ff */
[----:B------:R1:W2:Y:S01]  /*15cb0*/  I2F R177, R141 ;  /* 0x0000008d00b17306 */ /* 0x0002a20000201400 */
[----:B------:R-:W-:Y:S04]  /*15cc0*/  IADD3 R140, R231, -R140, RZ ;  /* 0x8000008ce78c7210 */ /* 0x000fe80007ffe0ff */
[----:B------:R-:W-:Y:S05]  /*15cd0*/  IABS R20, R140 ;  /* 0x0000008c00147213 */ /* 0x000fea0000000000 */
[----:B------:R3:W4:Y:S01]  /*15ce0*/  I2F R34, R20 ;  /* 0x0000001400227306 */ /* 0x0007220000201400 */
[----:B-1----:R-:W-:Y:S01]  /*15cf0*/  IABS R141, R142 ;  /* 0x0000008e008d7213 */ /* 0x002fe20000000000 */
[----:B--2---:R-:W-:Y:S01]  /*15d00*/  FFMA.FTZ R35, R177, -UR16, R35 ;  /* 0x80000010b1237c23 */ /* 0x004fe20008010023 */
[----:B------:R-:W-:Y:S07]  /*15d10*/  IADD3 R142, R224, -R137, RZ ;  /* 0x80000089e08e7210 */ /* 0x000fee0007ffe0ff */
[----:B------:R1:W2:Y:S01]  /*15d20*/  I2F R176, R141 ;  /* 0x0000008d00b07306 */ /* 0x0002a20000201400 */
[----:B------:R-:W-:Y:S02]  /*15d30*/  FSEL R236, R35, -INF , !P6 ;  /* 0xff80000023ec7808 */ /* 0x000fe40007000000 */
[----:B------:R-:W-:Y:S02]  /*15d40*/  ISETP.GE.AND P6, PT, R136, R228, PT ;  /* 0x000000e48800720c */ /* 0x000fe40003fc6270 */
[----:B---3--:R-:W-:Y:S01]  /*15d50*/  FMNMX.FTZ R20, R6, R132, !PT ;  /* 0x0000008406147209 */ /* 0x008fe20007810000 */
[----:B----4-:R-:W-:Y:S01]  /*15d60*/  FFMA.FTZ R11, R34, -UR16, R11 ;  /* 0x80000010220b7c23 */ /* 0x010fe2000801000b */
[----:B------:R-:W-:Y:S04]  /*15d70*/  ISETP.GE.OR P6, PT, R136, R233, !P6 ;  /* 0x000000e98800720c */ /* 0x000fe800077c6670 */
[----:B------:R-:W-:Y:S02]  /*15d80*/  FSEL R11, R11, -INF , !P2 ;  /* 0xff8000000b0b7808 */ /* 0x000fe40005000000 */
[C---:B------:R-:W-:Y:S04]  /*15d90*/  ISETP.GE.AND P2, PT, R134.reuse, R227, PT ;  /* 0x000000e38600720c */ /* 0x040fe80003f46270 */
[----:B------:R-:W-:Y:S02]  /*15da0*/  ISETP.GE.OR P2, PT, R134, R232, !P2 ;  /* 0x000000e88600720c */ /* 0x000fe40005746670 */
[----:B-1----:R-:W-:Y:S01]  /*15db0*/  IABS R141, R142 ;  /* 0x0000008e008d7213 */ /* 0x002fe20000000000 */
[----:B--2---:R-:W-:Y:S01]  /*15dc0*/  FFMA.FTZ R9, R176, -UR16, R9 ;  /* 0x80000010b0097c23 */ /* 0x004fe20008010009 */
[----:B------:R-:W-:Y:S02]  /*15dd0*/  IADD3 R142, R224, -R136, RZ ;  /* 0x80000088e08e7210 */ /* 0x000fe40007ffe0ff */
[----:B------:R-:W1:Y:S01]  /*15de0*/  I2F R143, R141 ;  /* 0x0000008d008f7306 */ /* 0x000e620000201400 */
[----:B------:R-:W-:Y:S02]  /*15df0*/  FSEL R176, R10, -INF , !P0 ;  /* 0xff8000000ab07808 */ /* 0x000fe40004000000 */
[----:B------:R-:W-:Y:S02]  /*15e00*/  IADD3 R10, R224, -R134, RZ ;  /* 0x80000086e00a7210 */ /* 0x000fe40007ffe0ff */
[C---:B------:R-:W-:Y:S02]  /*15e10*/  ISETP.GE.AND P0, PT, R136.reuse, R230, PT ;  /* 0x000000e68800720c */ /* 0x040fe40003f06270 */
[----:B------:R-:W-:Y:S02]  /*15e20*/  FSEL R9, R9, -INF , !P3 ;  /* 0xff80000009097808 */ /* 0x000fe40005800000 */
[C---:B------:R-:W-:Y:S02]  /*15e30*/  ISETP.GE.OR P0, PT, R136.reuse, R235, !P0 ;  /* 0x000000eb8800720c */ /* 0x040fe40004706670 */
[----:B------:R-:W-:Y:S02]  /*15e40*/  ISETP.GE.AND P3, PT, R136, R227, PT ;  /* 0x000000e38800720c */ /* 0x000fe40003f66270 */
[----:B------:R-:W-:Y:S02]  /*15e50*/  FSEL R17, R17, -INF , !P0 ;  /* 0xff80000011117808 */ /* 0x000fe40004000000 */
[----:B------:R-:W-:Y:S02]  /*15e60*/  ISETP.GE.AND P0, PT, R134, R229, PT ;  /* 0x000000e58600720c */ /* 0x000fe40003f06270 */
[----:B------:R-:W-:Y:S02]  /*15e70*/  ISETP.GE.OR P3, PT, R136, R232, !P3 ;  /* 0x000000e88800720c */ /* 0x000fe40005f66670 */
[----:B------:R-:W-:Y:S04]  /*15e80*/  ISETP.GE.OR P0, PT, R134, R234, !P0 ;  /* 0x000000ea8600720c */ /* 0x000fe80004706670 */
[----:B------:R-:W-:Y:S01]  /*15e90*/  FSEL R192, R23, -INF , !P0 ;  /* 0xff80000017c07808 */ /* 0x000fe20004000000 */
[----:B-1----:R-:W-:Y:S01]  /*15ea0*/  FFMA.FTZ R12, R143, -UR16, R12 ;  /* 0x800000108f0c7c23 */ /* 0x002fe2000801000c */
[----:B------:R-:W-:Y:S02]  /*15eb0*/  IABS R141, R142 ;  /* 0x0000008e008d7213 */ /* 0x000fe40000000000 */
[----:B------:R-:W1:Y:S01]  /*15ec0*/  I2F R142, R0 ;  /* 0x00000000008e7306 */ /* 0x000e620000201400 */
[----:B------:R-:W-:Y:S02]  /*15ed0*/  ISETP.GE.AND P0, PT, R2, R230, PT ;  /* 0x000000e60200720c */ /* 0x000fe40003f06270 */
[----:B------:R-:W-:Y:S02]  /*15ee0*/  FSEL R12, R12, -INF , !P1 ;  /* 0xff8000000c0c7808 */ /* 0x000fe40004800000 */
[----:B------:R-:W-:Y:S02]  /*15ef0*/  ISETP.GE.OR P0, PT, R2, R235, !P0 ;  /* 0x000000eb0200720c */ /* 0x000fe40004706670 */
[----:B------:R-:W-:Y:S02]  /*15f00*/  ISETP.GE.AND P1, PT, R135, R228, PT ;  /* 0x000000e48700720c */ /* 0x000fe40003f26270 */
[----:B------:R-:W-:Y:S01]  /*15f10*/  FSEL R194, R33, -INF , !P0 ;  /* 0xff80000021c27808 */ /* 0x000fe20004000000 */
[----:B------:R-:W2:Y:S01]  /*15f20*/  I2F R141, R141 ;  /* 0x0000008d008d7306 */ /* 0x000ea20000201400 */
[----:B------:R-:W-:Y:S02]  /*15f30*/  ISETP.GE.OR P1, PT, R135, R233, !P1 ;  /* 0x000000e98700720c */ /* 0x000fe40004f26670 */
[C---:B------:R-:W-:Y:S04]  /*15f40*/  ISETP.GE.AND P0, PT, R137.reuse, R227, PT ;  /* 0x000000e38900720c */ /* 0x040fe80003f06270 */
[----:B------:R-:W-:Y:S02]  /*15f50*/  ISETP.GE.OR P0, PT, R137, R232, !P0 ;  /* 0x000000e88900720c */ /* 0x000fe40004706670 */
[----:B------:R-:W-:Y:S04]  /*15f60*/  IADD3 R137, R231, -R137, RZ ;  /* 0x80000089e7897210 */ /* 0x000fe80007ffe0ff */
[----:B------:R-:W-:Y:S01]  /*15f70*/  IABS R33, R137 ;  /* 0x0000008900217213 */ /* 0x000fe20000000000 */
[----:B-1----:R-:W-:Y:S01]  /*15f80*/  FFMA.FTZ R24, R142, -UR16, R24 ;  /* 0x800000108e187c23 */ /* 0x002fe20008010018 */
[----:B------:R-:W-:Y:S02]  /*15f90*/  IABS R0, R10 ;  /* 0x0000000a00007213 */ /* 0x000fe40000000000 */
[----:B------:R-:W-:Y:S02]  /*15fa0*/  IADD3 R10, R224, -R133, RZ ;  /* 0x80000085e00a7210 */ /* 0x000fe40007ffe0ff */
[----:B------:R-:W-:Y:S01]  /*15fb0*/  FSEL R193, R24, -INF , !P1 ;  /* 0xff80000018c17808 */ /* 0x000fe20004800000 */
[----:B------:R-:W1:Y:S01]  /*15fc0*/  I2F R33, R33 ;  /* 0x0000002100217306 */ /* 0x000e620000201400 */
[C---:B------:R-:W-:Y:S01]  /*15fd0*/  ISETP.GE.AND P1, PT, R134.reuse, R228, PT ;  /* 0x000000e48600720c */ /* 0x040fe20003f26270 */
[----:B--2---:R-:W-:Y:S03]  /*15fe0*/  FFMA.FTZ R13, R141, -UR16, R13 ;  /* 0x800000108d0d7c23 */ /* 0x004fe6000801000d */
[----:B------:R-:W-:Y:S02]  /*15ff0*/  ISETP.GE.OR P1, PT, R134, R233, !P1 ;  /* 0x000000e98600720c */ /* 0x000fe40004f26670 */
[----:B------:R-:W-:Y:S03]  /*16000*/  FSEL R13, R13, -INF , !P6 ;  /* 0xff8000000d0d7808 */ /* 0x000fe60007000000 */
[----:B------:R2:W3:Y:S01]  /*16010*/  I2F R141, R0 ;  /* 0x00000000008d7306 */ /* 0x0004e20000201400 */
[C---:B------:R-:W-:Y:S04]  /*16020*/  ISETP.GE.AND P6, PT, R135.reuse, R227, PT ;  /* 0x000000e38700720c */ /* 0x040fe80003fc6270 */
[----:B------:R-:W-:Y:S02]  /*16030*/  ISETP.GE.OR P6, PT, R135, R232, !P6 ;  /* 0x000000e88700720c */ /* 0x000fe400077c6670 */
[----:B------:R-:W-:Y:S01]  /*16040*/  IADD3 R135, R231, -R135, RZ ;  /* 0x80000087e7877210 */ /* 0x000fe20007ffe0ff */
[----:B-1----:R-:W-:Y:S05]  /*16050*/  FFMA.FTZ R14, R33, -UR16, R14 ;  /* 0x80000010210e7c23 */ /* 0x002fea000801000e */
[----:B------:R-:W-:Y:S02]  /*16060*/  FSEL R14, R14, -INF , !P0 ;  /* 0xff8000000e0e7808 */ /* 0x000fe40004000000 */
[----:B------:R-:W-:Y:S02]  /*16070*/  ISETP.GE.AND P0, PT, R2, R227, PT ;  /* 0x000000e30200720c */ /* 0x000fe40003f06270 */
[----:B--2---:R-:W-:Y:S01]  /*16080*/  IABS R0, R10 ;  /* 0x0000000a00007213 */ /* 0x004fe20000000000 */
[----:B---3--:R-:W-:Y:S01]  /*16090*/  FFMA.FTZ R25, R141, -UR16, R25 ;  /* 0x800000108d197c23 */ /* 0x008fe20008010019 */
[----:B------:R-:W-:Y:S02]  /*160a0*/  IADD3 R10, R224, -R2, RZ ;  /* 0x80000002e00a7210 */ /* 0x000fe40007ffe0ff */
[----:B------:R1:W2:Y:S01]  /*160b0*/  I2F R32, R0 ;  /* 0x0000000000207306 */ /* 0x0002a20000201400 */
[----:B------:R-:W-:Y:S02]  /*160c0*/  ISETP.GE.OR P0, PT, R2, R232, !P0 ;  /* 0x000000e80200720c */ /* 0x000fe40004706670 */
[----:B------:R-:W-:Y:S02]  /*160d0*/  FSEL R204, R25, -INF , !P1 ;  /* 0xff80000019cc7808 */ /* 0x000fe40004800000 */
[C---:B------:R-:W-:Y:S04]  /*160e0*/  ISETP.GE.AND P1, PT, R133.reuse, R228, PT ;  /* 0x000000e48500720c */ /* 0x040fe80003f26270 */
[----:B------:R-:W-:Y:S02]  /*160f0*/  ISETP.GE.OR P1, PT, R133, R233, !P1 ;  /* 0x000000e98500720c */ /* 0x000fe40004f26670 */
[----:B-1----:R-:W-:Y:S01]  /*16100*/  FMNMX.FTZ R0, R4, R3, !PT ;  /* 0x0000000304007209 */ /* 0x002fe20007810000 */
[----:B--2---:R-:W-:Y:S03]  /*16110*/  FFMA.FTZ R28, R32, -UR16, R28 ;  /* 0x80000010201c7c23 */ /* 0x004fe6000801001c */
[----:B------:R-:W-:Y:S02]  /*16120*/  FMNMX.FTZ R21, R5, R0, !PT ;  /* 0x0000000005157209 */ /* 0x000fe40007810000 */
[----:B------:R-:W-:Y:S02]  /*16130*/  IABS R0, R10 ;  /* 0x0000000a00007213 */ /* 0x000fe40000000000 */
[----:B------:R-:W-:Y:S02]  /*16140*/  FMNMX.FTZ R10, R7, R20, !PT ;  /* 0x00000014070a7209 */ /* 0x000fe40007810000 */
[----:B------:R-:W-:Y:S02]  /*16150*/  FMNMX.FTZ R20, R16, R21, !PT ;  /* 0x0000001510147209 */ /* 0x000fe40007810000 */
[----:B------:R1:W2:Y:S01]  /*16160*/  I2F R21, R0 ;  /* 0x0000000000157306 */ /* 0x0002a20000201400 */
[----:B------:R-:W-:Y:S02]  /*16170*/  FMNMX.FTZ R10, R18, R10, !PT ;  /* 0x0000000a120a7209 */ /* 0x000fe40007810000 */
[----:B------:R-:W-:Y:S02]  /*16180*/  FMNMX.FTZ R20, R17, R20, !PT ;  /* 0x0000001411147209 */ /* 0x000fe40007810000 */
[----:B------:R-:W-:Y:S02]  /*16190*/  FSEL R206, R28, -INF , !P1 ;  /* 0xff8000001cce7808 */ /* 0x000fe40004800000 */
[C---:B------:R-:W-:Y:S04]  /*161a0*/  ISETP.GE.AND P1, PT, R2.reuse, R228, PT ;  /* 0x000000e40200720c */ /* 0x040fe80003f26270 */
[----:B------:R-:W-:Y:S02]  /*161b0*/  ISETP.GE.OR P1, PT, R2, R233, !P1 ;  /* 0x000000e90200720c */ /* 0x000fe40004f26670 */
[----:B-1----:R-:W-:Y:S01]  /*161c0*/  FMNMX.FTZ R0, R19, R10, !PT ;  /* 0x0000000a13007209 */ /* 0x002fe20007810000 */
[----:B--2---:R-:W-:Y:S01]  /*161d0*/  FFMA.FTZ R29, R21, -UR16, R29 ;  /* 0x80000010151d7c23 */ /* 0x004fe2000801001d */
[----:B------:R-:W-:Y:S01]  /*161e0*/  FMNMX.FTZ R10, R189, R20, !PT ;  /* 0x00000014bd0a7209 */ /* 0x000fe20007810000 */
[----:B------:R-:W-:Y:S01]  /*161f0*/  IMAD.IADD R20, R231, 0x1, -R136 ;  /* 0x00000001e7147824 */ /* 0x000fe200078e0a88 */
[----:B------:R-:W-:Y:S02]  /*16200*/  FMNMX.FTZ R0, R191, R0, !PT ;  /* 0x00000000bf007209 */ /* 0x000fe40007810000 */
[----:B------:R-:W-:Y:S02]  /*16210*/  FMNMX.FTZ R10, R190, R10, !PT ;  /* 0x0000000abe0a7209 */ /* 0x000fe40007810000 */
[----:B------:R-:W-:Y:S02]  /*16220*/  FMNMX.FTZ R0, R192, R0, !PT ;  /* 0x00000000c0007209 */ /* 0x000fe40007810000 */
[----:B------:R-:W-:Y:S02]  /*16230*/  FMNMX.FTZ R10, R195, R10, !PT ;  /* 0x0000000ac30a7209 */ /* 0x000fe40007810000 */
[----:B------:R-:W-:Y:S02]  /*16240*/  FMNMX.FTZ R0, R237, R0, !PT ;  /* 0x00000000ed007209 */ /* 0x000fe40007810000 */
[----:B------:R-:W-:Y:S02]  /*16250*/  FMNMX.FTZ R136, R194, R10, !PT ;  /* 0x0000000ac2887209 */ /* 0x000fe40007810000 */
[----:B------:R-:W-:Y:S02]  /*16260*/  IABS R10, R20 ;  /* 0x00000014000a7213 */ /* 0x000fe40000000000 */
[----:B------:R-:W-:Y:S01]  /*16270*/  IABS R20, R135 ;  /* 0x0000008700147213 */ /* 0x000fe20000000000 */
[----:B------:R-:W1:Y:S01]  /*16280*/  SHFL.BFLY PT, R22, R136, 0x2, 0x1f ;  /* 0x0c401f0088167f89 */ /* 0x000e6200000e0000 */
[----:B------:R-:W2:Y:S01]  /*16290*/  I2F R35, R10 ;  /* 0x0000000a00237306 */ /* 0x000ea20000201400 */
[----:B------:R-:W-:Y:S02]  /*162a0*/  FMNMX.FTZ R0, R236, R0, !PT ;  /* 0x00000000ec007209 */ /* 0x000fe40007810000 */
[----:B------:R-:W-:Y:S02]  /*162b0*/  IADD3 R21, R231, -R133, RZ ;  /* 0x80000085e7157210 */ /* 0x000fe40007ffe0ff */
[----:B------:R-:W-:Y:S02]  /*162c0*/  FSEL R205, R29, -INF , !P1 ;  /* 0xff8000001dcd7808 */ /* 0x000fe40004800000 */
[----:B------:R-:W3:Y:S01]  /*162d0*/  SHFL.BFLY PT, R23, R0, 0x2, 0x1f ;  /* 0x0c401f0000177f89 */ /* 0x000ee200000e0000 */
[C---:B------:R-:W-:Y:S02]  /*162e0*/  ISETP.GE.AND P1, PT, R133.reuse, R227, PT ;  /* 0x000000e38500720c */ /* 0x040fe40003f26270 */
[----:B------:R-:W4:Y:S02]  /*162f0*/  I2F R32, R20 ;  /* 0x0000001400207306 */ /* 0x000f240000201400 */
[----:B------:R-:W-:Y:S02]  /*16300*/  ISETP.GE.OR P1, PT, R133, R232, !P1 ;  /* 0x000000e88500720c */ /* 0x000fe40004f26670 */
[----:B-1----:R-:W-:Y:S01]  /*16310*/  FMNMX.FTZ R136, R136, R22, !PT ;  /* 0x0000001688887209 */ /* 0x002fe20007810000 */
[----:B--2---:R-:W-:Y:S01]  /*16320*/  FFMA.FTZ R15, R35, -UR16, R15 ;  /* 0x80000010230f7c23 */ /* 0x004fe2000801000f */
[----:B------:R-:W-:Y:S04]  /*16330*/  IADD3 R10, R231, -R134, RZ ;  /* 0x80000086e70a7210 */ /* 0x000fe80007ffe0ff */
[----:B------:R-:W-:Y:S02]  /*16340*/  IABS R10, R10 ;  /* 0x0000000a000a7213 */ /* 0x000fe40000000000 */
[----:B---3--:R-:W-:Y:S02]  /*16350*/  FMNMX.FTZ R135, R0, R23, !PT ;  /* 0x0000001700877209 */ /* 0x008fe40007810000 */
[----:B------:R-:W-:Y:S01]  /*16360*/  FSEL R15, R15, -INF , !P3 ;  /* 0xff8000000f0f7808 */ /* 0x000fe20005800000 */
[----:B----4-:R-:W-:Y:S01]  /*16370*/  FFMA.FTZ R26, R32, -UR16, R26 ;  /* 0x80000010201a7c23 */ /* 0x010fe2000801001a */
[----:B------:R-:W-:Y:S02]  /*16380*/  MOV R20, R10 ;  /* 0x0000000a00147202 */ /* 0x000fe40000000f00 */
[----:B------:R-:W-:Y:S02]  /*16390*/  IABS R10, R21 ;  /* 0x00000015000a7213 */ /* 0x000fe40000000000 */
[----:B------:R1:W2:Y:S01]  /*163a0*/  I2F R24, R20 ;  /* 0x0000001400187306 */ /* 0x0002a20000201400 */
[----:B------:R-:W-:Y:S01]  /*163b0*/  FSEL R202, R26, -INF , !P6 ;  /* 0xff8000001aca7808 */ /* 0x000fe20007000000 */
[----:B------:R-:W3:Y:S01]  /*163c0*/  SHFL.BFLY PT, R21, R136, 0x1, 0x1f ;  /* 0x0c201f0088157f89 */ /* 0x000ee200000e0000 */
[----:B------:R-:W-:Y:S02]  /*163d0*/  MOV R0, R10 ;  /* 0x0000000a00007202 */ /* 0x000fe40000000f00 */
[----:B------:R-:W-:Y:S05]  /*163e0*/  FMNMX.FTZ R10, R8, R138, !PT ;  /* 0x0000008a080a7209 */ /* 0x000fea0007810000 */
[----:B------:R4:W5:Y:S01]  /*163f0*/  I2F R22, R0 ;  /* 0x0000000000167306 */ /* 0x0009620000201400 */
[----:B-1----:R-:W-:Y:S01]  /*16400*/  IADD3 R20, R231, -R2, RZ ;  /* 0x80000002e7147210 */ /* 0x002fe20007ffe0ff */
[----:B--2---:R-:W-:Y:S01]  /*16410*/  FFMA.FTZ R27, R24, -UR16, R27 ;  /* 0x80000010181b7c23 */ /* 0x004fe2000801001b */
[----:B---3--:R-:W-:Y:S02]  /*16420*/  FMNMX.FTZ R136, R136, R21, !PT ;  /* 0x0000001588887209 */ /* 0x008fe40007810000 */
[----:B------:R-:W-:Y:S02]  /*16430*/  IABS R20, R20 ;  /* 0x0000001400147213 */ /* 0x000fe40000000000 */
[----:B------:R-:W-:Y:S01]  /*16440*/  FSEL R203, R27, -INF , !P2 ;  /* 0xff8000001bcb7808 */ /* 0x000fe20005000000 */
[C---:B------:R-:W-:Y:S01]  /*16450*/  FMUL.FTZ R141, R136.reuse, c[0x0][0x23c] ;  /* 0x00008f00888d7a20 */ /* 0x040fe20000410000 */
[----:B------:R-:W-:Y:S02]  /*16460*/  FSETP.NEU.FTZ.AND P3, PT, R136, -INF , PT ;  /* 0xff8000008800780b */ /* 0x000fe40003f7d000 */
[----:B----4-:R-:W-:Y:S01]  /*16470*/  FMNMX.FTZ R0, R9, R10, !PT ;  /* 0x0000000a09007209 */ /* 0x010fe20007810000 */
[----:B-----5:R-:W-:Y:S01]  /*16480*/  FFMA.FTZ R30, R22, -UR16, R30 ;  /* 0x80000010161e7c23 */ /* 0x020fe2000801001e */
[----:B------:R-:W-:Y:S02]  /*16490*/  FSEL R141, R141, RZ, P3 ;  /* 0x000000ff8d8d7208 */ /* 0x000fe40001800000 */
[----:B------:R-:W-:Y:S01]  /*164a0*/  FMNMX.FTZ R10, R12, R0, !PT ;  /* 0x000000000c0a7209 */ /* 0x000fe20007810000 */
[----:B------:R-:W-:Y:S01]  /*164b0*/  IMAD.MOV.U32 R0, RZ, RZ, R20 ;  /* 0x000000ffff007224 */ /* 0x000fe200078e0014 */
[----:B------:R-:W-:Y:S01]  /*164c0*/  FSEL R207, R30, -INF , !P1 ;  /* 0xff8000001ecf7808 */ /* 0x000fe20004800000 */
[--C-:B------:R-:W-:Y:S01]  /*164d0*/  FFMA.FTZ R4, R4, c[0x0][0x23c], -R141.reuse ;  /* 0x00008f0004047a23 */ /* 0x100fe2000001088d */
[----:B------:R-:W-:Y:S01]  /*164e0*/  FMNMX.FTZ R10, R13, R10, !PT ;  /* 0x0000000a0d0a7209 */ /* 0x000fe20007810000 */
[----:B------:R1:W2:Y:S01]  /*164f0*/  I2F R20, R0 ;  /* 0x0000000000147306 */ /* 0x0002a20000201400 */
[--C-:B------:R-:W-:Y:S02]  /*16500*/  FFMA.FTZ R5, R5, c[0x0][0x23c], -R141.reuse ;  /* 0x00008f0005057a23 */ /* 0x100fe4000001088d */
[--C-:B------:R-:W-:Y:S02]  /*16510*/  FFMA.FTZ R16, R16, c[0x0][0x23c], -R141.reuse ;  /* 0x00008f0010107a23 */ /* 0x100fe4000001088d */
[----:B------:R-:W-:Y:S05]  /*16520*/  FFMA.FTZ R17, R17, c[0x0][0x23c], -R141 ;  /* 0x00008f0011117a23 */ /* 0x000fea000001088d */
[----:B------:R-:W-:Y:S10]  /*16530*/  MUFU.EX2 R196, R4 ;  /* 0x0000000400c47308 */ /* 0x000ff40000000800 */
[----:B------:R-:W-:Y:S01]  /*16540*/  MUFU.EX2 R252, R5 ;  /* 0x0000000500fc7308 */ /* 0x000fe20000000800 */
[----:B-1----:R-:W-:Y:S01]  /*16550*/  FMNMX.FTZ R0, R193, R10, !PT ;  /* 0x0000000ac1007209 */ /* 0x002fe20007810000 */
[----:B--2---:R-:W-:Y:S01]  /*16560*/  FFMA.FTZ R31, R20, -UR16, R31 ;  /* 0x80000010141f7c23 */ /* 0x004fe2000801001f */
[----:B------:R-:W1:Y:S02]  /*16570*/  SHFL.BFLY PT, R10, R135, 0x1, 0x1f ;  /* 0x0c201f00870a7f89 */ /* 0x000e6400000e0000 */
[----:B------:R-:W-:Y:S02]  /*16580*/  FMNMX.FTZ R134, R204, R0, !PT ;  /* 0x00000000cc867209 */ /* 0x000fe40007810000 */
[----:B------:R-:W-:Y:S03]  /*16590*/  FMNMX.FTZ R0, R176, R139, !PT ;  /* 0x0000008bb0007209 */ /* 0x000fe60007810000 */
[----:B------:R-:W-:Y:S01]  /*165a0*/  MUFU.EX2 R250, R16 ;  /* 0x0000001000fa7308 */ /* 0x000fe20000000800 */
[----:B------:R-:W-:Y:S02]  /*165b0*/  FMNMX.FTZ R134, R206, R134, !PT ;  /* 0x00000086ce867209 */ /* 0x000fe40007810000 */
[----:B------:R-:W-:Y:S01]  /*165c0*/  FMNMX.FTZ R0, R11, R0, !PT ;  /* 0x000000000b007209 */ /* 0x000fe20007810000 */
[----:B------:R-:W-:Y:S01]  /*165d0*/  LDSM.16.MT88.4 R20, [R209+0xa000] ;  /* 0x00a00000d114783b */ /* 0x000fe20000004200 */
[----:B------:R-:W-:Y:S02]  /*165e0*/  FMNMX.FTZ R134, R205, R134, !PT ;  /* 0x00000086cd867209 */ /* 0x000fe40007810000 */
[----:B------:R-:W-:Y:S02]  /*165f0*/  FMNMX.FTZ R0, R14, R0, !PT ;  /* 0x000000000e007209 */ /* 0x000fe40007810000 */
[----:B------:R-:W-:Y:S01]  /*16600*/  FSEL R140, R31, -INF , !P0 ;  /* 0xff8000001f8c7808 */ /* 0x000fe20004000000 */
[----:B------:R-:W2:Y:S01]  /*16610*/  MUFU.EX2 R251, R17 ;  /* 0x0000001100fb7308 */ /* 0x000ea20000000800 */
[----:B------:R-:W-:Y:S01]  /*16620*/  FMNMX.FTZ R0, R15, R0, !PT ;  /* 0x000000000f007209 */ /* 0x000fe20007810000 */
[----:B------:R-:W3:Y:S03]  /*16630*/  SHFL.BFLY PT, R2, R134, 0x2, 0x1f ;  /* 0x0c401f0086027f89 */ /* 0x000ee600000e0000 */
[----:B------:R-:W-:Y:S04]  /*16640*/  FMNMX.FTZ R0, R202, R0, !PT ;  /* 0x00000000ca007209 */ /* 0x000fe80007810000 */
[----:B------:R-:W-:Y:S02]  /*16650*/  FMNMX.FTZ R0, R203, R0, !PT ;  /* 0x00000000cb007209 */ /* 0x000fe40007810000 */
[----:B-1----:R-:W-:Y:S02]  /*16660*/  FMNMX.FTZ R135, R135, R10, !PT ;  /* 0x0000000a87877209 */ /* 0x002fe40007810000 */
[----:B------:R-:W-:Y:S02]  /*16670*/  FMNMX.FTZ R0, R207, R0, !PT ;  /* 0x00000000cf007209 */ /* 0x000fe40007810000 */
[C---:B------:R-:W-:Y:S01]  /*16680*/  FSETP.NEU.FTZ.AND P2, PT, R135.reuse, -INF , PT ;  /* 0xff8000008700780b */ /* 0x040fe20003f5d000 */
[----:B------:R-:W-:Y:S01]  /*16690*/  FMUL.FTZ R142, R135, c[0x0][0x23c] ;  /* 0x00008f00878e7a20 */ /* 0x000fe20000410000 */
[----:B------:R-:W-:Y:S04]  /*166a0*/  FMNMX.FTZ R0, R140, R0, !PT ;  /* 0x000000008c007209 */ /* 0x000fe80007810000 */
[----:B------:R-:W-:Y:S02]  /*166b0*/  FSEL R142, R142, RZ, P2 ;  /* 0x000000ff8e8e7208 */ /* 0x000fe40001000000 */
[----:B--2---:R-:W-:Y:S02]  /*166c0*/  F2FP.BF16.PACK_AB R178, R251, R250 ;  /* 0x000000fafbb2723e */ /* 0x004fe400000010ff */
[----:B---3--:R-:W-:Y:S01]  /*166d0*/  FMNMX.FTZ R134, R134, R2, !PT ;  /* 0x0000000286867209 */ /* 0x008fe20007810000 */
[--C-:B------:R-:W-:Y:S01]  /*166e0*/  FFMA.FTZ R6, R6, c[0x0][0x23c], -R142.reuse ;  /* 0x00008f0006067a23 */ /* 0x100fe2000001088e */
[----:B------:R-:W1:Y:S01]  /*166f0*/  SHFL.BFLY PT, R2, R0, 0x2, 0x1f ;  /* 0x0c401f0000027f89 */ /* 0x000e6200000e0000 */
[--C-:B------:R-:W-:Y:S02]  /*16700*/  FFMA.FTZ R7, R7, c[0x0][0x23c], -R142.reuse ;  /* 0x00008f0007077a23 */ /* 0x100fe4000001088e */
[--C-:B------:R-:W-:Y:S01]  /*16710*/  FFMA.FTZ R18, R18, c[0x0][0x23c], -R142.reuse ;  /* 0x00008f0012127a23 */ /* 0x100fe2000001088e */
[----:B------:R-:W-:Y:S01]  /*16720*/  MUFU.EX2 R248, R6 ;  /* 0x0000000600f87308 */ /* 0x000fe20000000800 */
[----:B------:R-:W-:Y:S03]  /*16730*/  FFMA.FTZ R19, R19, c[0x0][0x23c], -R142 ;  /* 0x00008f0013137a23 */ /* 0x000fe6000001088e */
[----:B------:R-:W2:Y:S06]  /*16740*/  SHFL.BFLY PT, R4, R134, 0x1, 0x1f ;  /* 0x0c201f0086047f89 */ /* 0x000eac00000e0000 */
[----:B------:R-:W3:Y:S01]  /*16750*/  MUFU.EX2 R249, R7 ;  /* 0x0000000700f97308 */ /* 0x000ee20000000800 */
[----:B-1----:R-:W-:Y:S09]  /*16760*/  FMNMX.FTZ R0, R0, R2, !PT ;  /* 0x0000000200007209 */ /* 0x002ff20007810000 */
[----:B------:R-:W-:Y:S01]  /*16770*/  MUFU.EX2 R246, R18 ;  /* 0x0000001200f67308 */ /* 0x000fe20000000800 */
[----:B------:R-:W1:Y:S01]  /*16780*/  SHFL.BFLY PT, R2, R0, 0x1, 0x1f ;  /* 0x0c201f0000027f89 */ /* 0x000e6200000e0000 */
[----:B--2---:R-:W-:Y:S08]  /*16790*/  FMNMX.FTZ R134, R134, R4, !PT ;  /* 0x0000000486867209 */ /* 0x004ff00007810000 */
[----:B------:R-:W2:Y:S01]  /*167a0*/  MUFU.EX2 R247, R19 ;  /* 0x0000001300f77308 */ /* 0x000ea20000000800 */
[C---:B------:R-:W-:Y:S01]  /*167b0*/  FSETP.NEU.FTZ.AND P1, PT, R134.reuse, -INF , PT ;  /* 0xff8000008600780b */ /* 0x040fe20003f3d000 */
[----:B------:R-:W-:Y:S01]  /*167c0*/  FMUL.FTZ R143, R134, c[0x0][0x23c] ;  /* 0x00008f00868f7a20 */ /* 0x000fe20000410000 */
[----:B---3--:R-:W-:Y:S04]  /*167d0*/  F2FP.BF16.PACK_AB R177, R249, R248 ;  /* 0x000000f8f9b1723e */ /* 0x008fe800000010ff */
[----:B------:R-:W-:Y:S05]  /*167e0*/  FSEL R143, R143, RZ, P1 ;  /* 0x000000ff8f8f7208 */ /* 0x000fea0000800000 */
[--C-:B------:R-:W-:Y:S02]  /*167f0*/  FFMA.FTZ R8, R8, c[0x0][0x23c], -R143.reuse ;  /* 0x00008f0008087a23 */ /* 0x100fe4000001088f */
[--C-:B------:R-:W-:Y:S02]  /*16800*/  FFMA.FTZ R9, R9, c[0x0][0x23c], -R143.reuse ;  /* 0x00008f0009097a23 */ /* 0x100fe4000001088f */
[--C-:B------:R-:W-:Y:S01]  /*16810*/  FFMA.FTZ R12, R12, c[0x0][0x23c], -R143.reuse ;  /* 0x00008f000c0c7a23 */ /* 0x100fe2000001088f */
[----:B------:R-:W-:Y:S01]  /*16820*/  MUFU.EX2 R242, R8 ;  /* 0x0000000800f27308 */ /* 0x000fe20000000800 */
[----:B-1----:R-:W-:Y:S01]  /*16830*/  FMNMX.FTZ R137, R0, R2, !PT ;  /* 0x0000000200897209 */ /* 0x002fe20007810000 */
[----:B------:R-:W-:Y:S01]  /*16840*/  FFMA.FTZ R13, R13, c[0x0][0x23c], -R143 ;  /* 0x00008f000d0d7a23 */ /* 0x000fe2000001088f */
[----:B------:R-:W-:Y:S02]  /*16850*/  FSEL R2, R135, RZ, P2 ;  /* 0x000000ff87027208 */ /* 0x000fe40001000000 */
[C---:B------:R-:W-:Y:S01]  /*16860*/  FSETP.NEU.FTZ.AND P0, PT, R137.reuse, -INF , PT ;  /* 0xff8000008900780b */ /* 0x040fe20003f1d000 */
[----:B------:R-:W-:Y:S01]  /*16870*/  FMUL.FTZ R188, R137, c[0x0][0x23c] ;  /* 0x00008f0089bc7a20 */ /* 0x000fe20000410000 */
[----:B--2---:R-:W-:Y:S03]  /*16880*/  F2FP.BF16.PACK_AB R179, R247, R246 ;  /* 0x000000f6f7b3723e */ /* 0x004fe600000010ff */
[----:B------:R-:W1:Y:S01]  /*16890*/  MUFU.EX2 R244, R9 ;  /* 0x0000000900f47308 */ /* 0x000e620000000800 */
[----:B------:R-:W-:Y:S05]  /*168a0*/  FSEL R188, R188, RZ, P0 ;  /* 0x000000ffbcbc7208 */ /* 0x000fea0000000000 */
[--C-:B------:R-:W-:Y:S02]  /*168b0*/  FFMA.FTZ R0, R176, c[0x0][0x23c], -R188.reuse ;  /* 0x00008f00b0007a23 */ /* 0x100fe400000108bc */
[--C-:B------:R-:W-:Y:S02]  /*168c0*/  FFMA.FTZ R11, R11, c[0x0][0x23c], -R188.reuse ;  /* 0x00008f000b0b7a23 */ /* 0x100fe400000108bc */
[----:B------:R2:W-:Y:S01]  /*168d0*/  MUFU.EX2 R238, R0 ;  /* 0x0000000000ee7308 */ /* 0x0005e20000000800 */
[--C-:B------:R-:W-:Y:S02]  /*168e0*/  FFMA.FTZ R14, R14, c[0x0][0x23c], -R188.reuse ;  /* 0x00008f000e0e7a23 */ /* 0x100fe400000108bc */
[----:B------:R-:W-:Y:S07]  /*168f0*/  FFMA.FTZ R15, R15, c[0x0][0x23c], -R188 ;  /* 0x00008f000f0f7a23 */ /* 0x000fee00000108bc */
[----:B------:R-:W-:Y:S01]  /*16900*/  MUFU.EX2 R243, R12 ;  /* 0x0000000c00f37308 */ /* 0x000fe20000000800 */
[----:B-1----:R-:W-:Y:S09]  /*16910*/  F2FP.BF16.PACK_AB R180, R244, R242 ;  /* 0x000000f2f4b4723e */ /* 0x002ff200000010ff */
[----:B------:R-:W1:Y:S01]  /*16920*/  MUFU.EX2 R245, R13 ;  /* 0x0000000d00f57308 */ /* 0x000e620000000800 */
[----:B--2---:R-:W-:Y:S05]  /*16930*/  FSEL R0, R136, RZ, P3 ;  /* 0x000000ff88007208 */ /* 0x004fea0001800000 */
[----:B------:R-:W-:Y:S04]  /*16940*/  FADD.FTZ R0, -R0, R3 ;  /* 0x0000000300007221 */ /* 0x000fe80000010100 */
[----:B------:R-:W2:Y:S01]  /*16950*/  MUFU.EX2 R239, R11 ;  /* 0x0000000b00ef7308 */ /* 0x000ea20000000800 */
[----:B------:R-:W-:Y:S09]  /*16960*/  FMUL.FTZ R0, R0, c[0x0][0x23c] ;  /* 0x00008f0000007a20 */ /* 0x000ff20000410000 */
[----:B------:R3:W4:Y:S01]  /*16970*/  MUFU.EX2 R133, R0 ;  /* 0x0000000000857308 */ /* 0x0007220000000800 */
[----:B-1----:R-:W-:Y:S09]  /*16980*/  F2FP.BF16.PACK_AB R182, R245, R243 ;  /* 0x000000f3f5b6723e */ /* 0x002ff200000010ff */
[----:B------:R-:W-:Y:S01]  /*16990*/  MUFU.EX2 R240, R14 ;  /* 0x0000000e00f07308 */ /* 0x000fe20000000800 */
[----:B--2---:R-:W-:Y:S09]  /*169a0*/  F2FP.BF16.PACK_AB R181, R239, R238 ;  /* 0x000000eeefb5723e */ /* 0x004ff200000010ff */
[----:B------:R-:W1:Y:S01]  /*169b0*/  MUFU.EX2 R241, R15 ;  /* 0x0000000f00f17308 */ /* 0x000e620000000800 */
[----:B---3--:R-:W-:Y:S01]  /*169c0*/  FADD.FTZ R0, -R2, R132 ;  /* 0x0000008402007221 */ /* 0x008fe20000010100 */
[----:B------:R-:W-:Y:S01]  /*169d0*/  FSEL R2, R134, RZ, P1 ;  /* 0x000000ff86027208 */ /* 0x000fe20000800000 */
[C---:B----4-:R-:W-:Y:S02]  /*169e0*/  FMUL.FTZ R4, R133.reuse, R144 ;  /* 0x0000009085047220 */ /* 0x050fe40000410000 */
[----:B------:R-:W-:Y:S02]  /*169f0*/  FMUL.FTZ R0, R0, c[0x0][0x23c] ;  /* 0x00008f0000007a20 */ /* 0x000fe40000410000 */
[C---:B------:R-:W-:Y:S03]  /*16a00*/  FMUL.FTZ R5, R133.reuse, R145 ;  /* 0x0000009185057220 */ /* 0x040fe60000410000 */
[----:B------:R2:W3:Y:S01]  /*16a10*/  MUFU.EX2 R132, R0 ;  /* 0x0000000000847308 */ /* 0x0004e20000000800 */
[C---:B------:R-:W-:Y:S02]  /*16a20*/  FMUL.FTZ R16, R133.reuse, R156 ;  /* 0x0000009c85107220 */ /* 0x040fe40000410000 */
[C---:B------:R-:W-:Y:S02]  /*16a30*/  FMUL.FTZ R17, R133.reuse, R157 ;  /* 0x0000009d85117220 */ /* 0x040fe40000410000 */
[C---:B------:R-:W-:Y:S02]  /*16a40*/  FMUL.FTZ R32, R133.reuse, R172 ;  /* 0x000000ac85207220 */ /* 0x040fe40000410000 */
[C---:B------:R-:W-:Y:S02]  /*16a50*/  FMUL.FTZ R33, R133.reuse, R173 ;  /* 0x000000ad85217220 */ /* 0x040fe40000410000 */
[C---:B------:R-:W-:Y:S02]  /*16a60*/  FMUL.FTZ R36, R133.reuse, R36 ;  /* 0x0000002485247220 */ /* 0x040fe40000410000 */
[----:B------:R-:W-:Y:S01]  /*16a70*/  FMUL.FTZ R37, R133, R37 ;  /* 0x0000002585257220 */ /* 0x000fe20000410000 */
[----:B-1----:R-:W-:Y:S01]  /*16a80*/  F2FP.BF16.PACK_AB R183, R241, R240 ;  /* 0x000000f0f1b7723e */ /* 0x002fe200000010ff */
[C---:B------:R-:W-:Y:S02]  /*16a90*/  FMUL.FTZ R48, R133.reuse, R48 ;  /* 0x0000003085307220 */ /* 0x040fe40000410000 */
[C---:B------:R-:W-:Y:S02]  /*16aa0*/  FMUL.FTZ R49, R133.reuse, R49 ;  /* 0x0000003185317220 */ /* 0x040fe40000410000 */
[C---:B------:R-:W-:Y:S02]  /*16ab0*/  FMUL.FTZ R52, R133.reuse, R52 ;  /* 0x0000003485347220 */ /* 0x040fe40000410000 */
[C---:B------:R-:W-:Y:S02]  /*16ac0*/  FMUL.FTZ R53, R133.reuse, R53 ;  /* 0x0000003585357220 */ /* 0x040fe40000410000 */
[C---:B------:R-:W-:Y:S02]  /*16ad0*/  FMUL.FTZ R64, R133.reuse, R64 ;  /* 0x0000004085407220 */ /* 0x040fe40000410000 */
[----:B------:R-:W-:Y:S02]  /*16ae0*/  FMUL.FTZ R65, R133, R65 ;  /* 0x0000004185417220 */ /* 0x000fe40000410000 */
[----:B--2---:R-:W-:Y:S01]  /*16af0*/  FADD.FTZ R0, -R2, R138 ;  /* 0x0000008a02007221 */ /* 0x004fe20000010100 */
[----:B------:R-:W-:Y:S01]  /*16b00*/  FSEL R2, R137, RZ, P0 ;  /* 0x000000ff89027208 */ /* 0x000fe20000000000 */
[----:B---3--:R-:W-:Y:S01]  /*16b10*/  FMUL.FTZ R6, R132, R146 ;  /* 0x0000009284067220 */ /* 0x008fe20000410000 */
[----:B------:R-:W-:Y:S01]  /*16b20*/  MOV R138, R196 ;  /* 0x000000c4008a7202 */ /* 0x000fe20000000f00 */
[----:B------:R-:W-:Y:S01]  /*16b30*/  FMUL.FTZ R0, R0, c[0x0][0x23c] ;  /* 0x00008f0000007a20 */ /* 0x000fe20000410000 */
[----:B------:R-:W-:Y:S01]  /*16b40*/  PLOP3.LUT P0, PT, PT, PT, UP0, 0x80, 0x0 ;  /* 0x000000000000781c */ /* 0x000fe20003f0f008 */
[----:B------:R-:W-:Y:S01]  /*16b50*/  FMUL.FTZ R7, R132, R147 ;  /* 0x0000009384077220 */ /* 0x000fe20000410000 */
[----:B------:R-:W-:Y:S01]  /*16b60*/  F2FP.BF16.PACK_AB R176, R252, R138 ;  /* 0x0000008afcb0723e */ /* 0x000fe200000010ff */
[----:B------:R1:W2:Y:S01]  /*16b70*/  MUFU.EX2 R3, R0 ;  /* 0x0000000000037308 */ /* 0x0002a20000000800 */
[----:B------:R-:W3:Y:S01]  /*16b80*/  LDSM.16.MT88.4 R144, [R214+0xa000] ;  /* 0x00a00000d690783b */ /* 0x000ee20000004200 */
[C---:B------:R-:W-:Y:S02]  /*16b90*/  FMUL.FTZ R18, R132.reuse, R158 ;  /* 0x0000009e84127220 */ /* 0x040fe40000410000 */
[C---:B------:R-:W-:Y:S02]  /*16ba0*/  FMUL.FTZ R19, R132.reuse, R159 ;  /* 0x0000009f84137220 */ /* 0x040fe40000410000 */
[-C--:B------:R-:W-:Y:S01]  /*16bb0*/  HMMA.16816.F32.BF16 R4, R176, R20.reuse, R4 ;  /* 0x00000014b004723c */ /* 0x080fe20000041804 */
[C---:B------:R-:W-:Y:S02]  /*16bc0*/  FMUL.FTZ R34, R132.reuse, R174 ;  /* 0x000000ae84227220 */ /* 0x040fe40000410000 */
[----:B------:R-:W-:Y:S01]  /*16bd0*/  LDSM.16.MT88.4 R156, [R209+0xa800] ;  /* 0x00a80000d19c783b */ /* 0x000fe20000004200 */
[C---:B------:R-:W-:Y:S02]  /*16be0*/  FMUL.FTZ R35, R132.reuse, R175 ;  /* 0x000000af84237220 */ /* 0x040fe40000410000 */
[C---:B------:R-:W-:Y:S02]  /*16bf0*/  FMUL.FTZ R38, R132.reuse, R38 ;  /* 0x0000002684267220 */ /* 0x040fe40000410000 */
[C---:B------:R-:W-:Y:S03]  /*16c00*/  FMUL.FTZ R39, R132.reuse, R39 ;  /* 0x0000002784277220 */ /* 0x040fe60000410000 */
[----:B------:R-:W-:Y:S01]  /*16c10*/  LDSM.16.MT88.4 R172, [R211+0xa800] ;  /* 0x00a80000d3ac783b */ /* 0x000fe20000004200 */
[C---:B------:R-:W-:Y:S02]  /*16c20*/  FMUL.FTZ R50, R132.reuse, R50 ;  /* 0x0000003284327220 */ /* 0x040fe40000410000 */
[C---:B------:R-:W-:Y:S02]  /*16c30*/  FMUL.FTZ R51, R132.reuse, R51 ;  /* 0x0000003384337220 */ /* 0x040fe40000410000 */
[----:B------:R-:W-:Y:S02]  /*16c40*/  FMUL.FTZ R54, R132, R54 ;  /* 0x0000003684367220 */ /* 0x000fe40000410000 */
[----:B-1----:R-:W-:Y:S02]  /*16c50*/  FADD.FTZ R0, -R2, R139 ;  /* 0x0000008b02007221 */ /* 0x002fe40000010100 */
[--C-:B------:R-:W-:Y:S02]  /*16c60*/  FFMA.FTZ R2, R189, c[0x0][0x23c], -R141.reuse ;  /* 0x00008f00bd027a23 */ /* 0x100fe4000001088d */
[----:B------:R-:W-:Y:S02]  /*16c70*/  FMUL.FTZ R0, R0, c[0x0][0x23c] ;  /* 0x00008f0000007a20 */ /* 0x000fe40000410000 */
[----:B------:R1:W-:Y:S01]  /*16c80*/  MUFU.EX2 R201, R2 ;  /* 0x0000000200c97308 */ /* 0x0003e20000000800 */
[C---:B--2---:R-:W-:Y:S02]  /*16c90*/  FMUL.FTZ R8, R3.reuse, R148 ;  /* 0x0000009403087220 */ /* 0x044fe40000410000 */
[C---:B------:R-:W-:Y:S02]  /*16ca0*/  FMUL.FTZ R9, R3.reuse, R149 ;  /* 0x0000009503097220 */ /* 0x040fe40000410000 */
[C---:B------:R-:W-:Y:S02]  /*16cb0*/  FMUL.FTZ R12, R3.reuse, R152 ;  /* 0x00000098030c7220 */ /* 0x040fe40000410000 */
[C---:B------:R-:W-:Y:S02]  /*16cc0*/  FMUL.FTZ R13, R3.reuse, R153 ;  /* 0x00000099030d7220 */ /* 0x040fe40000410000 */
[C---:B------:R-:W-:Y:S01]  /*16cd0*/  FMUL.FTZ R24, R3.reuse, R164 ;  /* 0x000000a403187220 */ /* 0x040fe20000410000 */
[----:B------:R-:W2:Y:S01]  /*16ce0*/  MUFU.EX2 R0, R0 ;  /* 0x0000000000007308 */ /* 0x000ea20000000800 */
[C---:B------:R-:W-:Y:S02]  /*16cf0*/  FMUL.FTZ R25, R3.reuse, R165 ;  /* 0x000000a503197220 */ /* 0x040fe40000410000 */
[C---:B------:R-:W-:Y:S02]  /*16d00*/  FMUL.FTZ R28, R3.reuse, R168 ;  /* 0x000000a8031c7220 */ /* 0x040fe40000410000 */
[C---:B------:R-:W-:Y:S02]  /*16d10*/  FMUL.FTZ R29, R3.reuse, R169 ;  /* 0x000000a9031d7220 */ /* 0x040fe40000410000 */
[C---:B------:R-:W-:Y:S02]  /*16d20*/  FMUL.FTZ R40, R3.reuse, R40 ;  /* 0x0000002803287220 */ /* 0x040fe40000410000 */
[C---:B------:R-:W-:Y:S02]  /*16d30*/  FMUL.FTZ R41, R3.reuse, R41 ;  /* 0x0000002903297220 */ /* 0x040fe40000410000 */
[C---:B------:R-:W-:Y:S02]  /*16d40*/  FMUL.FTZ R44, R3.reuse, R44 ;  /* 0x0000002c032c7220 */ /* 0x040fe40000410000 */
[C---:B------:R-:W-:Y:S02]  /*16d50*/  FMUL.FTZ R45, R3.reuse, R45 ;  /* 0x0000002d032d7220 */ /* 0x040fe40000410000 */
[--C-:B-1----:R-:W-:Y:S02]  /*16d60*/  FFMA.FTZ R2, R190, c[0x0][0x23c], -R141.reuse ;  /* 0x00008f00be027a23 */ /* 0x102fe4000001088d */
[----:B------:R-:W-:Y:S02]  /*16d70*/  FMUL.FTZ R55, R132, R55 ;  /* 0x0000003784377220 */ /* 0x000fe40000410000 */
[----:B------:R1:W-:Y:S01]  /*16d80*/  MUFU.EX2 R200, R2 ;  /* 0x0000000200c87308 */ /* 0x0003e20000000800 */
[C---:B------:R-:W-:Y:S02]  /*16d90*/  FMUL.FTZ R56, R3.reuse, R56 ;  /* 0x0000003803387220 */ /* 0x040fe40000410000 */
[----:B------:R-:W-:Y:S02]  /*16da0*/  FMUL.FTZ R57, R3, R57 ;  /* 0x0000003903397220 */ /* 0x000fe40000410000 */
[C---:B--2---:R-:W-:Y:S02]  /*16db0*/  FMUL.FTZ R10, R0.reuse, R150 ;  /* 0x00000096000a7220 */ /* 0x044fe40000410000 */
[C---:B------:R-:W-:Y:S02]  /*16dc0*/  FMUL.FTZ R11, R0.reuse, R151 ;  /* 0x00000097000b7220 */ /* 0x040fe40000410000 */
[----:B------:R-:W2:Y:S01]  /*16dd0*/  LDSM.16.MT88.4 R148, [R213+0xa000] ;  /* 0x00a00000d594783b */ /* 0x000ea20000004200 */
[C---:B------:R-:W-:Y:S02]  /*16de0*/  FMUL.FTZ R14, R0.reuse, R154 ;  /* 0x0000009a000e7220 */ /* 0x040fe40000410000 */
[C---:B------:R-:W-:Y:S02]  /*16df0*/  FMUL.FTZ R15, R0.reuse, R155 ;  /* 0x0000009b000f7220 */ /* 0x040fe40000410000 */
[C---:B------:R-:W-:Y:S01]  /*16e00*/  HMMA.16816.F32.BF16 R8, R180.reuse, R20, R8 ;  /* 0x00000014b408723c */ /* 0x040fe20000041808 */
[C---:B------:R-:W-:Y:S02]  /*16e10*/  FMUL.FTZ R26, R0.reuse, R166 ;  /* 0x000000a6001a7220 */ /* 0x040fe40000410000 */
[C---:B------:R-:W-:Y:S02]  /*16e20*/  FMUL.FTZ R27, R0.reuse, R167 ;  /* 0x000000a7001b7220 */ /* 0x040fe40000410000 */
[C---:B------:R-:W-:Y:S02]  /*16e30*/  FMUL.FTZ R30, R0.reuse, R170 ;  /* 0x000000aa001e7220 */ /* 0x040fe40000410000 */
[C---:B------:R-:W-:Y:S01]  /*16e40*/  FMUL.FTZ R20, R133.reuse, R160 ;  /* 0x000000a085147220 */ /* 0x040fe20000410000 */
[-C--:B------:R-:W-:Y:S01]  /*16e50*/  HMMA.16816.F32.BF16 R12, R180, R22.reuse, R12 ;  /* 0x00000016b40c723c */ /* 0x080fe2000004180c */
[----:B------:R-:W-:Y:S03]  /*16e60*/  FMUL.FTZ R21, R133, R161 ;  /* 0x000000a185157220 */ /* 0x000fe60000410000 */
[--C-:B-1----:R-:W-:Y:S02]  /*16e70*/  FFMA.FTZ R2, R191, c[0x0][0x23c], -R142.reuse ;  /* 0x00008f00bf027a23 */ /* 0x102fe4000001088e */
[C---:B------:R-:W-:Y:S02]  /*16e80*/  FMUL.FTZ R31, R0.reuse, R171 ;  /* 0x000000ab001f7220 */ /* 0x040fe40000410000 */
[C---:B------:R-:W-:Y:S01]  /*16e90*/  HMMA.16816.F32.BF16 R16, R176.reuse, R22, R16 ;  /* 0x00000016b010723c */ /* 0x040fe20000041810 */
[----:B------:R1:W-:Y:S03]  /*16ea0*/  MUFU.EX2 R199, R2 ;  /* 0x0000000200c77308 */ /* 0x0003e60000000800 */
[C---:B------:R-:W-:Y:S02]  /*16eb0*/  FMUL.FTZ R42, R0.reuse, R42 ;  /* 0x0000002a002a7220 */ /* 0x040fe40000410000 */
        /* <DEDUP_REMOVED lines=8> */
[C---:B------:R-:W-:Y:S02]  /*16f40*/  FMUL.FTZ R60, R3.reuse, R60 ;  /* 0x0000003c033c7220 */ /* 0x040fe40000410000 */
[----:B------:R-:W-:Y:S02]  /*16f50*/  FMUL.FTZ R61, R3, R61 ;  /* 0x0000003d033d7220 */ /* 0x000fe40000410000 */
[--C-:B-1----:R-:W-:Y:S01]  /*16f60*/  FFMA.FTZ R2, R192, c[0x0][0x23c], -R142.reuse ;  /* 0x00008f00c0027a23 */ /* 0x102fe2000001088e */
[C---:B------:R-:W-:Y:S01]  /*16f70*/  HMMA.16816.F32.BF16 R24, R180.reuse, R184, R24 ;  /* 0x000000b8b418723c */ /* 0x040fe20000041818 */
[C---:B------:R-:W-:Y:S02]  /*16f80*/  FMUL.FTZ R62, R0.reuse, R62 ;  /* 0x0000003e003e7220 */ /* 0x040fe40000410000 */
[----:B------:R1:W-:Y:S01]  /*16f90*/  MUFU.EX2 R198, R2 ;  /* 0x0000000200c67308 */ /* 0x0003e20000000800 */
[----:B------:R-:W-:Y:S02]  /*16fa0*/  FMUL.FTZ R63, R0, R63 ;  /* 0x0000003f003f7220 */ /* 0x000fe40000410000 */
[C---:B------:R-:W-:Y:S02]  /*16fb0*/  FMUL.FTZ R66, R132.reuse, R66 ;  /* 0x0000004284427220 */ /* 0x040fe40000410000 */
[-C--:B------:R-:W-:Y:S01]  /*16fc0*/  HMMA.16816.F32.BF16 R28, R180, R186.reuse, R28 ;  /* 0x000000bab41c723c */ /* 0x080fe2000004181c */
[C---:B------:R-:W-:Y:S03]  /*16fd0*/  FMUL.FTZ R67, R132.reuse, R67 ;  /* 0x0000004384437220 */ /* 0x040fe60000410000 */
[C---:B------:R-:W-:Y:S02]  /*16fe0*/  FMUL.FTZ R68, R133.reuse, R68 ;  /* 0x0000004485447220 */ /* 0x040fe40000410000 */
[----:B------:R-:W-:Y:S02]  /*16ff0*/  FMUL.FTZ R69, R133, R69 ;  /* 0x0000004585457220 */ /* 0x000fe40000410000 */
[C---:B------:R-:W-:Y:S01]  /*17000*/  HMMA.16816.F32.BF16 R32, R176.reuse, R186, R32 ;  /* 0x000000bab020723c */ /* 0x040fe20000041820 */
[----:B------:R-:W-:Y:S03]  /*17010*/  LDSM.16.MT88.4 R184, [R211+0xb800] ;  /* 0x00b80000d3b8783b */ /* 0x000fe60000004200 */
[C---:B------:R-:W-:Y:S02]  /*17020*/  FMUL.FTZ R70, R132.reuse, R70 ;  /* 0x0000004684467220 */ /* 0x040fe40000410000 */
[----:B------:R-:W-:Y:S02]  /*17030*/  FMUL.FTZ R71, R132, R71 ;  /* 0x0000004784477220 */ /* 0x000fe40000410000 */
[-C--:B---3--:R-:W-:Y:S01]  /*17040*/  HMMA.16816.F32.BF16 R36, R176, R144.reuse, R36 ;  /* 0x00000090b024723c */ /* 0x088fe20000041824 */
[----:B------:R-:W-:Y:S03]  /*17050*/  FMUL.FTZ R72, R3, R72 ;  /* 0x0000004803487220 */ /* 0x000fe60000410000 */
[----:B-1----:R-:W-:Y:S02]  /*17060*/  FFMA.FTZ R2, R195, c[0x0][0x23c], -R141 ;  /* 0x00008f00c3027a23 */ /* 0x002fe4000001088d */
[C---:B------:R-:W-:Y:S02]  /*17070*/  FMUL.FTZ R73, R3.reuse, R73 ;  /* 0x0000004903497220 */ /* 0x040fe40000410000 */
[C---:B------:R-:W-:Y:S01]  /*17080*/  HMMA.16816.F32.BF16 R40, R180.reuse, R144, R40 ;  /* 0x00000090b428723c */ /* 0x040fe20000041828 */
[----:B------:R1:W-:Y:S03]  /*17090*/  MUFU.EX2 R197, R2 ;  /* 0x0000000200c57308 */ /* 0x0003e60000000800 */
[C---:B------:R-:W-:Y:S02]  /*170a0*/  FMUL.FTZ R74, R0.reuse, R74 ;  /* 0x0000004a004a7220 */ /* 0x040fe40000410000 */
[C---:B------:R-:W-:Y:S02]  /*170b0*/  FMUL.FTZ R75, R0.reuse, R75 ;  /* 0x0000004b004b7220 */ /* 0x040fe40000410000 */
[-C--:B------:R-:W-:Y:S01]  /*170c0*/  HMMA.16816.F32.BF16 R44, R180, R146.reuse, R44 ;  /* 0x00000092b42c723c */ /* 0x080fe2000004182c */
[C---:B------:R-:W-:Y:S03]  /*170d0*/  FMUL.FTZ R76, R3.reuse, R76 ;  /* 0x0000004c034c7220 */ /* 0x040fe60000410000 */
[----:B------:R-:W-:Y:S02]  /*170e0*/  FMUL.FTZ R77, R3, R77 ;  /* 0x0000004d034d7220 */ /* 0x000fe40000410000 */
[C---:B------:R-:W-:Y:S02]  /*170f0*/  FMUL.FTZ R78, R0.reuse, R78 ;  /* 0x0000004e004e7220 */ /* 0x040fe40000410000 */
[C---:B------:R-:W-:Y:S01]  /*17100*/  HMMA.16816.F32.BF16 R48, R176.reuse, R146, R48 ;  /* 0x00000092b030723c */ /* 0x040fe20000041830 */
[----:B------:R-:W3:Y:S03]  /*17110*/  LDSM.16.MT88.4 R144, [R209+0xb000] ;  /* 0x00b00000d190783b */ /* 0x000ee60000004200 */
[----:B------:R-:W-:Y:S02]  /*17120*/  FMUL.FTZ R79, R0, R79 ;  /* 0x0000004f004f7220 */ /* 0x000fe40000410000 */
[----:B------:R-:W-:Y:S02]  /*17130*/  FMUL.FTZ R80, R133, R80 ;  /* 0x0000005085507220 */ /* 0x000fe40000410000 */
[-C--:B--2---:R-:W-:Y:S01]  /*17140*/  HMMA.16816.F32.BF16 R52, R176, R148.reuse, R52 ;  /* 0x00000094b034723c */ /* 0x084fe20000041834 */
[--C-:B-1----:R-:W-:Y:S02]  /*17150*/  FFMA.FTZ R2, R237, c[0x0][0x23c], -R142.reuse ;  /* 0x00008f00ed027a23 */ /* 0x102fe4000001088e */
[----:B------:R-:W2:Y:S01]  /*17160*/  LDL.LU R237, [R1] ;  /* 0x0000000001ed7983 */ /* 0x000ea20000300800 */
[----:B------:R-:W-:Y:S01]  /*17170*/  FFMA.FTZ R142, R236, c[0x0][0x23c], -R142 ;  /* 0x00008f00ec8e7a23 */ /* 0x000fe2000001088e */
[----:B------:R1:W-:Y:S01]  /*17180*/  MUFU.EX2 R195, R2 ;  /* 0x0000000200c37308 */ /* 0x0003e20000000800 */
[C---:B------:R-:W-:Y:S01]  /*17190*/  FMUL.FTZ R81, R133.reuse, R81 ;  /* 0x0000005185517220 */ /* 0x040fe20000410000 */
[----:B------:R-:W4:Y:S01]  /*171a0*/  LDL.LU R236, [R1+0x4] ;  /* 0x0000040001ec7983 */ /* 0x000f220000300800 */
[C---:B------:R-:W-:Y:S01]  /*171b0*/  HMMA.16816.F32.BF16 R56, R180.reuse, R148, R56 ;  /* 0x00000094b438723c */ /* 0x040fe20000041838 */
[C---:B------:R-:W-:Y:S03]  /*171c0*/  FMUL.FTZ R82, R132.reuse, R82 ;  /* 0x0000005284527220 */ /* 0x040fe60000410000 */
[C---:B------:R-:W-:Y:S02]  /*171d0*/  FMUL.FTZ R83, R132.reuse, R83 ;  /* 0x0000005384537220 */ /* 0x040fe40000410000 */
[C---:B------:R-:W-:Y:S02]  /*171e0*/  FMUL.FTZ R84, R133.reuse, R84 ;  /* 0x0000005485547220 */ /* 0x040fe40000410000 */
        /* <DEDUP_REMOVED lines=8> */
[C---:B------:R-:W-:Y:S01]  /*17270*/  FMUL.FTZ R89, R3.reuse, R89 ;  /* 0x0000005903597220 */ /* 0x040fe20000410000 */
[-C--:B---3--:R-:W-:Y:S01]  /*17280*/  HMMA.16816.F32.BF16 R68, R176, R144.reuse, R68 ;  /* 0x00000090b044723c */ /* 0x088fe20000041844 */
[----:B------:R1:W-:Y:S02]  /*17290*/  MUFU.EX2 R193, R2 ;  /* 0x0000000200c17308 */ /* 0x0003e40000000800 */
[C---:B------:R-:W-:Y:S02]  /*172a0*/  FMUL.FTZ R90, R0.reuse, R90 ;  /* 0x0000005a005a7220 */ /* 0x040fe40000410000 */
        /* <DEDUP_REMOVED lines=14> */
[----:B------:R3:W1:Y:S01]  /*17390*/  MUFU.EX2 R192, R2 ;  /* 0x0000000200c07308 */ /* 0x0006620000000800 */
[C---:B------:R-:W-:Y:S02]  /*173a0*/  FMUL.FTZ R104, R3.reuse, R104 ;  /* 0x0000006803687220 */ /* 0x040fe40000410000 */
[-C--:B-----5:R-:W-:Y:S01]  /*173b0*/  HMMA.16816.F32.BF16 R84, R176, R148.reuse, R84 ;  /* 0x00000094b054723c */ /* 0x0a0fe20000041854 */
[C---:B------:R-:W-:Y:S01]  /*173c0*/  FMUL.FTZ R105, R3.reuse, R105 ;  /* 0x0000006903697220 */ /* 0x040fe20000410000 */
[----:B------:R-:W5:Y:S02]  /*173d0*/  LDL.LU R204, [R1+0x8] ;  /* 0x0000080001cc7983 */ /* 0x000f640000300800 */
        /* <DEDUP_REMOVED lines=9> */
[----:B---3--:R-:W-:Y:S02]  /*17470*/  FFMA.FTZ R2, R206, c[0x0][0x23c], -R143 ;  /* 0x00008f00ce027a23 */ /* 0x008fe4000001088f */
[C---:B------:R-:W-:Y:S01]  /*17480*/  HMMA.16816.F32.BF16 R96, R176.reuse, R150, R96 ;  /* 0x00000096b060723c */ /* 0x040fe20000041860 */
[----:B------:R-:W3:Y:S01]  /*17490*/  LDL.LU R206, [R1+0xc] ;  /* 0x00000c0001ce7983 */ /* 0x000ee20000300800 */
[----:B------:R1:W-:Y:S02]  /*174a0*/  MUFU.EX2 R191, R2 ;  /* 0x0000000200bf7308 */ /* 0x0003e40000000800 */
[C---:B------:R-:W-:Y:S01]  /*174b0*/  FMUL.FTZ R100, R133.reuse, R100 ;  /* 0x0000006485647220 */ /* 0x040fe20000410000 */
[----:B------:R-:W1:Y:S01]  /*174c0*/  LDSM.16.MT88.4 R148, [R213+0xb000] ;  /* 0x00b00000d594783b */ /* 0x000e620000004200 */
[----:B------:R-:W-:Y:S02]  /*174d0*/  FMUL.FTZ R101, R133, R101 ;  /* 0x0000006585657220 */ /* 0x000fe40000410000 */
[C---:B------:R-:W-:Y:S04]  /*174e0*/  FMUL.FTZ R102, R132.reuse, R102 ;  /* 0x0000006684667220 */ /* 0x040fe80000410000 */
[----:B------:R-:W-:Y:S02]  /*174f0*/  FMUL.FTZ R103, R132, R103 ;  /* 0x0000006784677220 */ /* 0x000fe40000410000 */
[C---:B------:R-:W-:Y:S02]  /*17500*/  FMUL.FTZ R121, R3.reuse, R121 ;  /* 0x0000007903797220 */ /* 0x040fe40000410000 */
[C---:B------:R-:W-:Y:S02]  /*17510*/  FMUL.FTZ R122, R0.reuse, R122 ;  /* 0x0000007a007a7220 */ /* 0x040fe40000410000 */
[C---:B------:R-:W-:Y:S01]  /*17520*/  FMUL.FTZ R123, R0.reuse, R123 ;  /* 0x0000007b007b7220 */ /* 0x040fe20000410000 */
[-C--:B-1----:R-:W-:Y:S01]  /*17530*/  HMMA.16816.F32.BF16 R100, R176, R144.reuse, R100 ;  /* 0x00000090b064723c */ /* 0x082fe20000041864 */
[C---:B------:R-:W-:Y:S02]  /*17540*/  FMUL.FTZ R124, R3.reuse, R124 ;  /* 0x0000007c037c7220 */ /* 0x040fe40000410000 */
[----:B------:R-:W-:Y:S02]  /*17550*/  FMUL.FTZ R125, R3, R125 ;  /* 0x0000007d037d7220 */ /* 0x000fe40000410000 */
[----:B------:R-:W-:Y:S02]  /*17560*/  FMUL.FTZ R126, R0, R126 ;  /* 0x0000007e007e7220 */ /* 0x000fe40000410000 */
[--C-:B------:R-:W-:Y:S01]  /*17570*/  FFMA.FTZ R2, R202, c[0x0][0x23c], -R188.reuse ;  /* 0x00008f00ca027a23 */ /* 0x100fe200000108bc */
[C---:B------:R-:W-:Y:S01]  /*17580*/  HMMA.16816.F32.BF16 R104, R180.reuse, R144, R104 ;  /* 0x00000090b468723c */ /* 0x040fe20000041868 */
[----:B------:R-:W-:Y:S02]  /*17590*/  FMUL.FTZ R127, R0, R127 ;  /* 0x0000007f007f7220 */ /* 0x000fe40000410000 */
[----:B------:R1:W-:Y:S01]  /*175a0*/  MUFU.EX2 R189, R2 ;  /* 0x0000000200bd7308 */ /* 0x0003e20000000800 */
[C---:B------:R-:W-:Y:S02]  /*175b0*/  FMUL.FTZ R112, R133.reuse, R112 ;  /* 0x0000007085707220 */ /* 0x040fe40000410000 */
[C---:B------:R-:W-:Y:S02]  /*175c0*/  FMUL.FTZ R113, R133.reuse, R113 ;  /* 0x0000007185717220 */ /* 0x040fe40000410000 */
[-C--:B------:R-:W-:Y:S01]  /*175d0*/  HMMA.16816.F32.BF16 R108, R180, R146.reuse, R108 ;  /* 0x00000092b46c723c */ /* 0x080fe2000004186c */
[C---:B------:R-:W-:Y:S03]  /*175e0*/  FMUL.FTZ R114, R132.reuse, R114 ;  /* 0x0000007284727220 */ /* 0x040fe60000410000 */
[C---:B------:R-:W-:Y:S02]  /*175f0*/  FMUL.FTZ R115, R132.reuse, R115 ;  /* 0x0000007384737220 */ /* 0x040fe40000410000 */
[C---:B------:R-:W-:Y:S02]  /*17600*/  FMUL.FTZ R116, R133.reuse, R116 ;  /* 0x0000007485747220 */ /* 0x040fe40000410000 */
[----:B------:R-:W-:Y:S03]  /*17610*/  FMUL.FTZ R117, R133, R117 ;  /* 0x0000007585757220 */ /* 0x000fe60000410000 */
[C---:B------:R-:W-:Y:S01]  /*17620*/  HMMA.16816.F32.BF16 R112, R176.reuse, R146, R112 ;  /* 0x00000092b070723c */ /* 0x040fe20000041870 */
[C---:B------:R-:W-:Y:S02]  /*17630*/  FMUL.FTZ R118, R132.reuse, R118 ;  /* 0x0000007684767220 */ /* 0x040fe40000410000 */
[----:B------:R-:W-:Y:S02]  /*17640*/  FMUL.FTZ R119, R132, R119 ;  /* 0x0000007784777220 */ /* 0x000fe40000410000 */
[----:B------:R-:W-:Y:S02]  /*17650*/  FFMA.FTZ R141, R194, c[0x0][0x23c], -R141 ;  /* 0x00008f00c28d7a23 */ /* 0x000fe4000001088d */
[----:B------:R-:W-:Y:S01]  /*17660*/  FFMA.FTZ R143, R205, c[0x0][0x23c], -R143 ;  /* 0x00008f00cd8f7a23 */ /* 0x000fe2000001088f */
[----:B------:R-:W-:Y:S01]  /*17670*/  MUFU.EX2 R194, R142 ;  /* 0x0000008e00c27308 */ /* 0x000fe20000000800 */
[--C-:B-1----:R-:W-:Y:S01]  /*17680*/  FFMA.FTZ R2, R203, c[0x0][0x23c], -R188.reuse ;  /* 0x00008f00cb027a23 */ /* 0x102fe200000108bc */
[-C--:B------:R-:W-:Y:S02]  /*17690*/  HMMA.16816.F32.BF16 R116, R176, R148.reuse, R116 ;  /* 0x00000094b074723c */ /* 0x080fe40000041874 */
[----:B------:R-:W-:Y:S01]  /*176a0*/  MOV R205, R138 ;  /* 0x0000008a00cd7202 */ /* 0x000fe20000000f00 */
[C---:B------:R-:W-:Y:S02]  /*176b0*/  FMUL.FTZ R128, R133.reuse, R128 ;  /* 0x0000008085807220 */ /* 0x040fe40000410000 */
[----:B------:R-:W-:Y:S02]  /*176c0*/  FMUL.FTZ R129, R133, R129 ;  /* 0x0000008185817220 */ /* 0x000fe40000410000 */
[C---:B------:R-:W-:Y:S01]  /*176d0*/  FMUL.FTZ R130, R132.reuse, R130 ;  /* 0x0000008284827220 */ /* 0x040fe20000410000 */
[C---:B------:R-:W-:Y:S01]  /*176e0*/  HMMA.16816.F32.BF16 R120, R180.reuse, R148, R120 ;  /* 0x00000094b478723c */ /* 0x040fe20000041878 */
[----:B------:R1:W1:Y:S03]  /*176f0*/  MUFU.EX2 R139, R2 ;  /* 0x00000002008b7308 */ /* 0x0002660000000800 */
[----:B------:R-:W-:Y:S04]  /*17700*/  FMUL.FTZ R131, R132, R131 ;  /* 0x0000008384837220 */ /* 0x000fe80000410000 */
[-C--:B------:R-:W-:Y:S01]  /*17710*/  HMMA.16816.F32.BF16 R124, R180, R150.reuse, R124 ;  /* 0x00000096b47c723c */ /* 0x080fe2000004187c */
[----:B------:R-:W2:Y:S02]  /*17720*/  LDSM.16.MT88.4 R180, [R214+0xa800] ;  /* 0x00a80000d6b4783b */ /* 0x000ea40000004200 */
[----:B------:R1:W1:Y:S05]  /*17730*/  MUFU.EX2 R196, R141 ;  /* 0x0000008d00c47308 */ /* 0x00026a0000000800 */
[----:B------:R-:W-:Y:S05]  /*17740*/  HMMA.16816.F32.BF16 R128, R176, R150, R128 ;  /* 0x00000096b080723c */ /* 0x000fea0000041880 */
[----:B------:R1:W1:Y:S02]  /*17750*/  MUFU.EX2 R190, R143 ;  /* 0x0000008f00be7308 */ /* 0x0002640000000800 */
[----:B------:R-:W-:Y:S01]  /*17760*/  F2FP.BF16.PACK_AB R176, R192, R193 ;  /* 0x000000c1c0b0723e */ /* 0x000fe200000010ff */
[--C-:B-1----:R-:W-:Y:S04]  /*17770*/  FFMA.FTZ R2, R207, c[0x0][0x23c], -R188.reuse ;  /* 0x00008f00cf027a23 */ /* 0x102fe800000108bc */
[----:B------:R-:W-:Y:S01]  /*17780*/  FFMA.FTZ R188, R140, c[0x0][0x23c], -R188 ;  /* 0x00008f008cbc7a23 */ /* 0x000fe200000108bc */
[----:B------:R-:W-:Y:S02]  /*17790*/  F2FP.BF16.PACK_AB R140, R200, R201 ;  /* 0x000000c9c88c723e */ /* 0x000fe400000010ff */
[----:B------:R-:W-:Y:S01]  /*177a0*/  MUFU.EX2 R138, R2 ;  /* 0x00000002008a7308 */ /* 0x000fe20000000800 */
[----:B------:R-:W-:Y:S02]  /*177b0*/  F2FP.BF16.PACK_AB R177, R139, R189 ;  /* 0x000000bd8bb1723e */ /* 0x000fe400000010ff */
[----:B------:R-:W-:Y:S02]  /*177c0*/  F2FP.BF16.PACK_AB R141, R198, R199 ;  /* 0x000000c7c68d723e */ /* 0x000fe400000010ff */
[----:B------:R-:W-:Y:S05]  /*177d0*/  F2FP.BF16.PACK_AB R142, R196, R197 ;  /* 0x000000c5c48e723e */ /* 0x000fea00000010ff */
[----:B------:R-:W1:Y:S01]  /*177e0*/  MUFU.EX2 R188, R188 ;  /* 0x000000bc00bc7308 */ /* 0x000e620000000800 */
[----:B------:R-:W-:Y:S02]  /*177f0*/  F2FP.BF16.PACK_AB R143, R194, R195 ;  /* 0x000000c3c28f723e */ /* 0x000fe400000010ff */
[----:B------:R-:W-:Y:S05]  /*17800*/  F2FP.BF16.PACK_AB R178, R190, R191 ;  /* 0x000000bfbeb2723e */ /* 0x000fea00000010ff */
[-C--:B------:R-:W-:Y:S01]  /*17810*/  HMMA.16816.F32.BF16 R144, R140, R156.reuse, R4 ;  /* 0x0000009c8c90723c */ /* 0x080fe20000041804 */
[----:B------:R-:W2:Y:S01]  /*17820*/  LDSM.16.MT88.4 R4, [R213+0xa800] ;  /* 0x00a80000d504783b */ /* 0x000ea20000004200 */
[----:B-1----:R-:W-:Y:S07]  /*17830*/  F2FP.BF16.PACK_AB R179, R188, R138 ;  /* 0x0000008abcb3723e */ /* 0x002fee00000010ff */
[C---:B------:R-:W-:Y:S01]  /*17840*/  HMMA.16816.F32.BF16 R148, R176.reuse, R156, R8 ;  /* 0x0000009cb094723c */ /* 0x040fe20000041808 */
[----:B------:R-:W1:Y:S07]  /*17850*/  LDSM.16.MT88.4 R8, [R209+0xb800] ;  /* 0x00b80000d108783b */ /* 0x000e6e0000004200 */
[-C--:B------:R-:W-:Y:S01]  /*17860*/  HMMA.16816.F32.BF16 R152, R176, R158.reuse, R12 ;  /* 0x0000009eb098723c */ /* 0x080fe2000004180c */
[----:B------:R-:W1:Y:S07]  /*17870*/  LDSM.16.MT88.4 R12, [R214+0xb800] ;  /* 0x00b80000d60c783b */ /* 0x000e6e0000004200 */
[C---:B------:R-:W-:Y:S01]  /*17880*/  HMMA.16816.F32.BF16 R156, R140.reuse, R158, R16 ;  /* 0x0000009e8c9c723c */ /* 0x040fe20000041810 */
[----:B------:R-:W1:Y:S07]  /*17890*/  LDSM.16.MT88.4 R16, [R213+0xb800] ;  /* 0x00b80000d510783b */ /* 0x000e6e0000004200 */
[-C--:B------:R-:W-:Y:S08]  /*178a0*/  HMMA.16816.F32.BF16 R160, R140, R172.reuse, R20 ;  /* 0x000000ac8ca0723c */ /* 0x080ff00000041814 */
[C---:B------:R-:W-:Y:S08]  /*178b0*/  HMMA.16816.F32.BF16 R164, R176.reuse, R172, R24 ;  /* 0x000000acb0a4723c */ /* 0x040ff00000041818 */
[-C--:B------:R-:W-:Y:S08]  /*178c0*/  HMMA.16816.F32.BF16 R168, R176, R174.reuse, R28 ;  /* 0x000000aeb0a8723c */ /* 0x080ff0000004181c */
[C---:B------:R-:W-:Y:S08]  /*178d0*/  HMMA.16816.F32.BF16 R172, R140.reuse, R174, R32 ;  /* 0x000000ae8cac723c */ /* 0x040ff00000041820 */
[-C--:B--2---:R-:W-:Y:S08]  /*178e0*/  HMMA.16816.F32.BF16 R36, R140, R180.reuse, R36 ;  /* 0x000000b48c24723c */ /* 0x084ff00000041824 */
[C---:B------:R-:W-:Y:S08]  /*178f0*/  HMMA.16816.F32.BF16 R40, R176.reuse, R180, R40 ;  /* 0x000000b4b028723c */ /* 0x040ff00000041828 */
[-C--:B------:R-:W-:Y:S01]  /*17900*/  HMMA.16816.F32.BF16 R44, R176, R182.reuse, R44 ;  /* 0x000000b6b02c723c */ /* 0x080fe2000004182c */
[----:B------:R-:W-:Y:S07]  /*17910*/  FFMA.FTZ R0, R0, R237, R238 ;  /* 0x000000ed00007223 */ /* 0x000fee00000100ee */
[C---:B------:R-:W-:Y:S01]  /*17920*/  HMMA.16816.F32.BF16 R48, R140.reuse, R182, R48 ;  /* 0x000000b68c30723c */ /* 0x040fe20000041830 */
[----:B----4-:R-:W-:Y:S07]  /*17930*/  FFMA.FTZ R3, R3, R236, R242 ;  /* 0x000000ec03037223 */ /* 0x010fee00000100f2 */
        /* <DEDUP_REMOVED lines=12> */
[----:B------:R-:W-:Y:S04]  /*17a00*/  FADD.FTZ R0, R189, R0 ;  /* 0x00000000bd007221 */ /* 0x000fe80000010000 */
[----:B------:R-:W-:Y:S01]  /*17a10*/  FADD.FTZ R0, R139, R0 ;  /* 0x000000008b007221 */ /* 0x000fe20000010000 */
[----:B------:R-:W-:Y:S02]  /*17a20*/  MOV R139, R137 ;  /* 0x00000089008b7202 */ /* 0x000fe40000000f00 */
[C---:B------:R-:W-:Y:S01]  /*17a30*/  HMMA.16816.F32.BF16 R72, R176.reuse, R8, R72 ;  /* 0x00000008b048723c */ /* 0x040fe20000041848 */
[----:B------:R-:W-:Y:S03]  /*17a40*/  FADD.FTZ R0, R138, R0 ;  /* 0x000000008a007221 */ /* 0x000fe60000010000 */
[----:B------:R-:W-:Y:S01]  /*17a50*/  MOV R138, R134 ;  /* 0x00000086008a7202 */ /* 0x000fe20000000f00 */
[----:B------:R-:W-:Y:S03]  /*17a60*/  FADD.FTZ R0, R188, R0 ;  /* 0x00000000bc007221 */ /* 0x000fe60000010000 */
[-C--:B------:R-:W-:Y:S01]  /*17a70*/  HMMA.16816.F32.BF16 R76, R176, R10.reuse, R76 ;  /* 0x0000000ab04c723c */ /* 0x080fe2000004184c */
[----:B-----5:R-:W-:Y:S07]  /*17a80*/  FFMA.FTZ R132, R132, R204, R248 ;  /* 0x000000cc84847223 */ /* 0x020fee00000100f8 */
[C---:B------:R-:W-:Y:S01]  /*17a90*/  HMMA.16816.F32.BF16 R80, R140.reuse, R10, R80 ;  /* 0x0000000a8c50723c */ /* 0x040fe20000041850 */
[----:B------:R-:W-:Y:S03]  /*17aa0*/  FADD.FTZ R2, R249, R132 ;  /* 0x00000084f9027221 */ /* 0x000fe60000010000 */
[----:B------:R-:W-:Y:S04]  /*17ab0*/  MOV R132, R135 ;  /* 0x0000008700847202 */ /* 0x000fe80000000f00 */
[-C--:B------:R-:W-:Y:S01]  /*17ac0*/  HMMA.16816.F32.BF16 R84, R140, R184.reuse, R84 ;  /* 0x000000b88c54723c */ /* 0x080fe20000041854 */
[----:B------:R-:W-:Y:S04]  /*17ad0*/  FADD.FTZ R2, R246, R2 ;  /* 0x00000002f6027221 */ /* 0x000fe80000010000 */
[----:B------:R-:W-:Y:S03]  /*17ae0*/  FADD.FTZ R2, R247, R2 ;  /* 0x00000002f7027221 */ /* 0x000fe60000010000 */
[C---:B------:R-:W-:Y:S01]  /*17af0*/  HMMA.16816.F32.BF16 R88, R176.reuse, R184, R88 ;  /* 0x000000b8b058723c */ /* 0x040fe20000041858 */
[----:B------:R-:W-:Y:S03]  /*17b00*/  FADD.FTZ R2, R199, R2 ;  /* 0x00000002c7027221 */ /* 0x000fe60000010000 */
[----:B---3--:R-:W-:Y:S04]  /*17b10*/  FFMA.FTZ R6, R133, R206, R205 ;  /* 0x000000ce85067223 */ /* 0x008fe800000100cd */
[-C--:B------:R-:W-:Y:S01]  /*17b20*/  HMMA.16816.F32.BF16 R92, R176, R186.reuse, R92 ;  /* 0x000000bab05c723c */ /* 0x080fe2000004185c */
[----:B------:R-:W-:Y:S04]  /*17b30*/  FADD.FTZ R6, R252, R6 ;  /* 0x00000006fc067221 */ /* 0x000fe80000010000 */
[----:B------:R-:W-:Y:S03]  /*17b40*/  FADD.FTZ R3, R250, R6 ;  /* 0x00000006fa037221 */ /* 0x000fe60000010000 */
[C---:B------:R-:W-:Y:S01]  /*17b50*/  HMMA.16816.F32.BF16 R96, R140.reuse, R186, R96 ;  /* 0x000000ba8c60723c */ /* 0x040fe20000041860 */
[----:B------:R-:W-:Y:S04]  /*17b60*/  FADD.FTZ R3, R251, R3 ;  /* 0x00000003fb037221 */ /* 0x000fe80000010000 */
[----:B------:R-:W-:Y:S03]  /*17b70*/  FADD.FTZ R3, R201, R3 ;  /* 0x00000003c9037221 */ /* 0x000fe60000010000 */
        /* <DEDUP_REMOVED lines=17> */
[----:B------:R2:W-:Y:S06]  /*17c90*/  STL [R1], R0 ;  /* 0x0000000001007387 */ /* 0x0005ec0000100800 */
[C---:B------:R-:W-:Y:S08]  /*17ca0*/  HMMA.16816.F32.BF16 R120, R176.reuse, R16, R120 ;  /* 0x00000010b078723c */ /* 0x040ff00000041878 */
[-C--:B------:R-:W-:Y:S01]  /*17cb0*/  HMMA.16816.F32.BF16 R124, R176, R18.reuse, R124 ;  /* 0x00000012b07c723c */ /* 0x080fe2000004187c */
[----:B-1----:R-:W-:Y:S07]  /*17cc0*/  MOV R3, R136 ;  /* 0x0000008800037202 */ /* 0x002fee0000000f00 */
[----:B------:R-:W-:Y:S01]  /*17cd0*/  HMMA.16816.F32.BF16 R128, R140, R18, R128 ;  /* 0x000000128c80723c */ /* 0x000fe20000041880 */
[----:B--2---:R-:W-:-:S07]  /*17ce0*/  @P0 BRA `(.L_x_1219) ;  /* 0xffffce5000000947 */ /* 0x004fce000383ffff */
.L_x_1218:
[----:B------:R-:W2:Y:S01]  /*17cf0*/  LDL.LU R2, [R1+0xc] ;  /* 0x00000c0001027983 */ /* 0x000ea20000300800 */
[----:B------:R-:W1:Y:S01]  /*17d00*/  S2UR UR7, SR_CTAID.Y ;  /* 0x00000000000779c3 */ /* 0x000e620000002600 */
[----:B------:R-:W-:-:S02]  /*17d10*/  UISETP.NE.AND UP4, UPT, UR15, -0x1, UPT ;  /* 0xffffffff0f00788c */ /* 0x000fc4000bf85270 */
[----:B------:R-:W3:Y:S01]  /*17d20*/  LDL.LU R8, [R1+0x8] ;  /* 0x0000080001087983 */ /* 0x000ee20000300800 */
[----:B------:R-:W-:-:S03]  /*17d30*/  ULDC.64 UR4, c[0x0][0x1e8] ;  /* 0x00007a0000047ab9 */ /* 0x000fc60000000a00 */
[----:B------:R-:W4:Y:S04]  /*17d40*/  LDL.LU R7, [R1+0x4] ;  /* 0x0000040001077983 */ /* 0x000f280000300800 */
[----:B------:R-:W5:Y:S01]  /*17d50*/  LDL.LU R6, [R1] ;  /* 0x0000000001067983 */ /* 0x000f620000300800 */
        /* <DEDUP_REMOVED lines=45> */
[----:B-----5:R-:W-:Y:S01]  /*18030*/  SHFL.BFLY PT, R5, R6, 0x2, 0x1f ;  /* 0x0c401f0006057f89 */ /* 0x020fe200000e0000 */
        /* <DEDUP_REMOVED lines=9> */
[----:B--2---:R-:W-:Y:S01]  /*180d0*/  FADD.FTZ R132, R3, R132 ;  /* 0x0000008403847221 */ /* 0x004fe20000010000 */
[----:B------:R-:W-:Y:S02]  /*180e0*/  MOV R3, 0x3f800000 ;  /* 0x3f80000000037802 */ /* 0x000fe40000000f00 */
[----:B------:R-:W2:Y:S01]  /*180f0*/  SHFL.BFLY PT, R5, R2, 0x1, 0x1f ;  /* 0x0c201f0002057f89 */ /* 0x000ea200000e0000 */
[----:B------:R-:W-:-:S02]  /*18100*/  FSETP.NE.FTZ.AND P5, PT, R133, RZ, PT ;  /* 0x000000ff8500720b */ /* 0x000fc40003fb5000 */
[----:B------:R-:W-:-:S11]  /*18110*/  FSETP.NE.FTZ.AND P4, PT, R132, RZ, PT ;  /* 0x000000ff8400720b */ /* 0x000fd60003f95000 */
[----:B------:R-:W3:Y:S01]  /*18120*/  @P5 MUFU.RCP R0, R133 ;  /* 0x0000008500005308 */ /* 0x000ee20000001000 */
[----:B-1----:R-:W-:-:S07]  /*18130*/  FADD.FTZ R139, R4, R6 ;  /* 0x00000006048b7221 */ /* 0x002fce0000010000 */
[----:B------:R-:W1:Y:S01]  /*18140*/  @P4 MUFU.RCP R3, R132 ;  /* 0x0000008400034308 */ /* 0x000e620000001000 */
[----:B--2---:R-:W-:Y:S01]  /*18150*/  FADD.FTZ R138, R2, R5 ;  /* 0x00000005028a7221 */ /* 0x004fe20000010000 */
[----:B------:R-:W-:Y:S02]  /*18160*/  FSETP.NE.FTZ.AND P3, PT, R139, RZ, PT ;  /* 0x000000ff8b00720b */ /* 0x000fe40003f75000 */
[----:B------:R-:W-:Y:S02]  /*18170*/  MOV R2, 0x3f800000 ;  /* 0x3f80000000027802 */ /* 0x000fe40000000f00 */
[----:B------:R-:W-:Y:S01]  /*18180*/  FSETP.NE.FTZ.AND P0, PT, R138, RZ, PT ;  /* 0x000000ff8a00720b */ /* 0x000fe20003f15000 */
[C---:B---3--:R-:W-:Y:S02]  /*18190*/  FMUL.FTZ R6, R0.reuse, R145 ;  /* 0x0000009100067220 */ /* 0x048fe40000410000 */
[C---:B------:R-:W-:Y:S02]  /*181a0*/  FMUL.FTZ R144, R0.reuse, R144 ;  /* 0x0000009000907220 */ /* 0x040fe40000410000 */
[----:B------:R-:W-:-:S02]  /*181b0*/  FMUL.FTZ R156, R0, R156 ;  /* 0x0000009c009c7220 */ /* 0x000fc40000410000 */
[----:B------:R-:W-:Y:S01]  /*181c0*/  FMUL.FTZ R4, R0, R157 ;  /* 0x0000009d00047220 */ /* 0x000fe20000410000 */
[----:B------:R-:W-:Y:S01]  /*181d0*/  F2FP.BF16.PACK_AB R6, R6, R144 ;  /* 0x000000900606723e */ /* 0x000fe200000010ff */
[----:B-1----:R-:W-:Y:S01]  /*181e0*/  FMUL.FTZ R5, R3, R147 ;  /* 0x0000009303057220 */ /* 0x002fe20000410000 */
[----:B------:R-:W1:Y:S01]  /*181f0*/  @P3 MUFU.RCP R2, R139 ;  /* 0x0000008b00023308 */ /* 0x000e620000001000 */
[----:B------:R-:W2:Y:S01]  /*18200*/  S2R R147, SR_TID.X ;  /* 0x0000000000937919 */ /* 0x000ea20000002100 */
[----:B------:R-:W-:Y:S01]  /*18210*/  FMUL.FTZ R160, R0, R160 ;  /* 0x000000a000a07220 */ /* 0x000fe20000410000 */
[----:B------:R-:W-:Y:S01]  /*18220*/  F2FP.BF16.PACK_AB R4, R4, R156 ;  /* 0x0000009c0404723e */ /* 0x000fe200000010ff */
[C---:B------:R-:W-:Y:S02]  /*18230*/  FMUL.FTZ R12, R0.reuse, R161 ;  /* 0x000000a1000c7220 */ /* 0x040fe40000410000 */
        /* <DEDUP_REMOVED lines=34> */
[----:B------:R-:W-:-:S02]  /*18460*/  FMUL.FTZ R64, R3, R55 ;  /* 0x0000003703407220 */ /* 0x000fc40000410000 */
[----:B-1----:R-:W-:Y:S01]  /*18470*/  FMUL.FTZ R55, R2, R73 ;  /* 0x0000004902377220 */ /* 0x002fe20000410000 */
[----:B--2---:R-:W-:Y:S01]  /*18480*/  SHF.R.S32.HI R73, RZ, 0x1f, R147 ;  /* 0x0000001fff497819 */ /* 0x004fe20000011493 */
        /* <DEDUP_REMOVED lines=318> */
.L_x_1223:
[----:B---34-:R-:W-:Y:S05]  /*19870*/  BSYNC B0 ;  /* 0x0000000000007941 */ /* 0x018fea0003800000 */
.L_x_1222:
        /* <DEDUP_REMOVED lines=31> */
.L_x_1225:
[----:B---3--:R-:W-:Y:S05]  /*19a70*/  BSYNC B0 ;  /* 0x0000000000007941 */ /* 0x008fea0003800000 */
.L_x_1224:
        /* <DEDUP_REMOVED lines=18> */
.L_x_1227:
[----:B------:R-:W-:Y:S05]  /*19ba0*/  BSYNC B0 ;  /* 0x0000000000007941 */ /* 0x000fea0003800000 */
.L_x_1226:
        /* <DEDUP_REMOVED lines=18> */
.L_x_1229:
[----:B------:R-:W-:Y:S05]  /*19cd0*/  BSYNC B0 ;  /* 0x0000000000007941 */ /* 0x000fea0003800000 */
.L_x_1228:
        /* <DEDUP_REMOVED lines=18> */
.L_x_1231:
[----:B------:R-:W-:Y:S05]  /*19e00*/  BSYNC B0 ;  /* 0x0000000000007941 */ /* 0x000fea0003800000 */
.L_x_1230:
        /* <DEDUP_REMOVED lines=18> */
.L_x_1233:
[----:B------:R-:W-:Y:S05]  /*19f30*/  BSYNC B0 ;  /* 0x0000000000007941 */ /* 0x000fea0003800000 */
.L_x_1232:
        /* <DEDUP_REMOVED lines=18> */
.L_x_1235:
[----:B------:R-:W-:Y:S05]  /*1a060*/  BSYNC B0 ;  /* 0x0000000000007941 */ /* 0x000fea0003800000 */
.L_x_1234:
        /* <DEDUP_REMOVED lines=18> */
.L_x_1237:
[----:B------:R-:W-:Y:S05]  /*1a190*/  BSYNC B0 ;  /* 0x0000000000007941 */ /* 0x000fea0003800000 */
.L_x_1236:
        /* <DEDUP_REMOVED lines=19> */
.L_x_1238:
        /* <DEDUP_REMOVED lines=11> */
.L_x_2392:


//--------------------- .text._ZN5flash16flash_fwd_kernelI23Flash_fwd_kernel_traitsILi128ELi128ELi32ELi4ELb0ELb0EN7cutlass10bfloat16_tE19Flash_kernel_traitsILi128ELi128ELi32ELi4ES3_EELb1ELb0ELb0ELb0ELb0ELb1ELb0ELb0EEEvNS_16Flash_fwd_paramsE --------------------------
	.section	.text._ZN5flash16flash_fwd_kernelI23Flash_fwd_kernel_traitsILi128ELi128ELi32ELi4ELb0ELb0EN7cutlass10bfloat16_tE19Flash_kernel_traitsILi128ELi128ELi32ELi4ES3_EELb1ELb0ELb0ELb0ELb0ELb1ELb0ELb0EEEvNS_16Flash_fwd_paramsE,"ax",@progbits
	.sectioninfo	@"SHI_REGISTERS=255"
	.align	128
        .global         _ZN5flash16flash_fwd_kernelI23Flash_fwd_kernel_traitsILi128ELi128ELi32ELi4ELb0ELb0EN7cutlass10bfloat16_tE19Flash_kernel_traitsILi128ELi128ELi32ELi4ES3_EELb1ELb0ELb0ELb0ELb0ELb1ELb0ELb0EEEvNS_16Flash_fwd_paramsE
        .type           _ZN5flash16flash_fwd_kernelI23Flash_fwd_kernel_traitsILi128ELi128ELi32ELi4ELb0ELb0EN7cutlass10bfloat16_tE19Flash_kernel_traitsILi128ELi128ELi32ELi4ES3_EELb1ELb0ELb0ELb0ELb0ELb1ELb0ELb0EEEvNS_16Flash_fwd_paramsE,@function
        .size           _ZN5flash16flash_fwd_kernelI23Flash_fwd_kernel_traitsILi128ELi128ELi32ELi4ELb0ELb0EN7cutlass10bfloat16_tE19Flash_kernel_traitsILi128ELi128ELi32ELi4ES3_EELb1ELb0ELb0ELb0ELb0ELb1ELb0ELb0EEEvNS_16Flash_fwd_paramsE,(.L_x_2393 - _ZN5flash16flash_fwd_kernelI23Flash_fwd_kernel_traitsILi128ELi128ELi32ELi4ELb0ELb0EN7cutlass10bfloat16_tE19Flash_kernel_traitsILi128ELi128ELi32ELi4ES3_EELb1ELb0ELb0ELb0ELb0ELb1ELb0ELb0EEEvNS_16Flash_fwd_paramsE)
        .other          _ZN5flash16flash_fwd_kernelI23Flash_fwd_kernel_traitsILi128ELi128ELi32ELi4ELb0ELb0EN7cutlass10bfloat16_tE19Flash_kernel_traitsILi128ELi128ELi32ELi4ES3_EELb1ELb0ELb0ELb0ELb0ELb1ELb0ELb0EEEvNS_16Flash_fwd_paramsE,@"STO_CUDA_ENTRY STV_DEFAULT"
_ZN5flash16flash_fwd_kernelI23Flash_fwd_kernel_traitsILi128ELi128ELi32ELi4ELb0ELb0EN7cutlass10bfloat16_tE19Flash_kernel_traitsILi128ELi128ELi32ELi4ES3_EELb1ELb0ELb0ELb0ELb0ELb1ELb0ELb0EEEvNS_16Flash_fwd_paramsE:
.text._ZN5flash16flash_fwd_kernelI23Flash_fwd_kernel_traitsILi128ELi128ELi32ELi4ELb0ELb0EN7cutlass10bfloat16_tE19Flash_kernel_traitsILi128ELi128ELi32ELi4ES3_EELb1ELb0ELb0ELb0ELb0ELb1ELb0ELb0EEEvNS_16Flash_fwd_paramsE:
[----:B------:R-:W-:-:S03]  /*0000*/  MOV R1, c[0x0][0x28] ;  /* 0x00000a0000017a02 */ /* 0x000fc60000000f00 */
[----:B------:R-:W-:Y:S01]  /*0010*/  ULDC.U8 UR4, c[0x0][0x304] ;  /* 0x0000c10000047ab9 */ /* 0x000fe20000000000 */
[----:B------:R-:W-:Y:S01]  /*0020*/  IADD3 R1, R1, -0x38, RZ ;  /* 0xffffffc801017810 */ /* 0x000fe20007ffe0ff */
[----:B------:R-:W-:Y:S01]  /*0030*/  ULDC.64 UR32, c[0x0][0x2f0] ;  /* 0x0000bc0000207ab9 */ /* 0x000fe20000000a00 */
[----:B------:R-:W-:Y:S01]  /*0040*/  ISETP.NE.AND P2, PT, RZ, UR4, PT ;  /* 0x00000004ff007c0c */ /* 0x000fe2000bf45270 */
[----:B------:R-:W-:Y:S01]  /*0050*/  IMAD.U32 R2, RZ, RZ, UR32 ;  /* 0x00000020ff027e24 */ /* 0x000fe2000f8e00ff */
[----:B------:R-:W-:Y:S01]  /*0060*/  ULDC.64 UR26, c[0x0][0x118] ;  /* 0x00004600001a7ab9 */ /* 0x000fe20000000a00 */
[----:B------:R-:W-:Y:S02]  /*0070*/  IMAD.U32 R3, RZ, RZ, UR33 ;  /* 0x00000021ff037e24 */ /* 0x000fe4000f8e00ff */
[----:B------:R-:W-:Y:S02]  /*0080*/  IMAD.MOV.U32 R8, RZ, RZ, c[0x0][0x2fc] ;  /* 0x0000bf00ff087624 */ /* 0x000fe400078e00ff */
[----:B------:R-:W-:Y:S01]  /*0090*/  IMAD.MOV.U32 R7, RZ, RZ, c[0x0][0x2f8] ;  /* 0x0000be00ff077624 */ /* 0x000fe200078e00ff */
[----:B------:R-:W1:Y:S01]  /*00a0*/  S2UR UR20, SR_CTAID.X ;  /* 0x00000000001479c3 */ /* 0x000e620000002500 */
[----:B------:R-:W2:Y:S01]  /*00b0*/  S2R R88, SR_TID.X ;  /* 0x0000000000587919 */ /* 0x000ea20000002100 */
[----:B------:R-:W-:-:S02]  /*00c0*/  ULDC.64 UR6, c[0x0][0x240] ;  /* 0x0000900000067ab9 */ /* 0x000fc40000000a00 */
[----:B------:R-:W-:Y:S01]  /*00d0*/  ULDC.64 UR4, c[0x0][0x250] ;  /* 0x0000940000047ab9 */ /* 0x000fe20000000a00 */
[----:B------:R3:W4:Y:S02]  /*00e0*/  @P2 LDG.E.64 R4, [R2.64] ;  /* 0x0000001a02042981 */ /* 0x000724000c1e1b00 */
[----:B---3--:R-:W-:Y:S01]  /*00f0*/  @P2 IMAD.MOV.U32 R2, RZ, RZ, R7 ;  /* 0x000000ffff022224 */ /* 0x008fe200078e0007 */
[----:B------:R-:W-:-:S06]  /*0100*/  @P2 MOV R3, R8 ;  /* 0x0000000800032202 */ /* 0x000fcc0000000f00 */
[----:B------:R-:W3:Y:S01]  /*0110*/  @P2 LDG.E.64 R2, [R2.64] ;  /* 0x0000001a02022981 */ /* 0x000ee2000c1e1b00 */
[----:B------:R-:W1:Y:S01]  /*0120*/  S2UR UR11, SR_CTAID.Y ;  /* 0x00000000000b79c3 */ /* 0x000e620000002600 */
[----:B------:R-:W-:Y:S02]  /*0130*/  UISETP.NE.U32.AND UP2, UPT, URZ, UR6, UPT ;  /* 0x000000063f00728c */ /* 0x000fe4000bf45070 */
[----:B------:R-:W-:Y:S02]  /*0140*/  UISETP.NE.U32.AND UP1, UPT, URZ, UR4, UPT ;  /* 0x000000043f00728c */ /* 0x000fe4000bf25070 */
[----:B------:R-:W-:Y:S02]  /*0150*/  UISETP.NE.AND.EX UP2, UPT, URZ, UR7, UPT, UP2 ;  /* 0x000000073f00728c */ /* 0x000fe4000bf45320 */
[----:B------:R-:W-:Y:S01]  /*0160*/  ULDC.64 UR12, c[0x0][0x240] ;  /* 0x00009000000c7ab9 */ /* 0x000fe20000000a00 */
[----:B------:R-:W1:Y:S01]  /*0170*/  S2UR UR10, SR_CTAID.Z ;  /* 0x00000000000a79c3 */ /* 0x000e620000002700 */
[----:B------:R-:W-:-:S02]  /*0180*/  UISETP.NE.AND.EX UP1, UPT, URZ, UR5, UPT, UP1 ;  /* 0x000000053f00728c */ /* 0x000fc4000bf25310 */
[----:B------:R-:W-:Y:S01]  /*0190*/  PLOP3.LUT P0, PT, PT, PT, UP2, 0x80, 0x0 ;  /* 0x000000000000781c */ /* 0x000fe20003f0f028 */
[----:B------:R-:W-:Y:S02]  /*01a0*/  ULDC.U8 UR6, c[0x0][0x312] ;  /* 0x0000c48000067ab9 */ /* 0x000fe40000000000 */
[----:B------:R-:W-:Y:S02]  /*01b0*/  ULDC.64 UR4, c[0x0][0x248] ;  /* 0x0000920000047ab9 */ /* 0x000fe40000000a00 */
[----:B------:R-:W-:Y:S02]  /*01c0*/  UISETP.NE.AND UP3, UPT, UR6, URZ, UPT ;  /* 0x0000003f0600728c */ /* 0x000fe4000bf65270 */
[----:B------:R-:W-:-:S04]  /*01d0*/  UISETP.EQ.U32.AND UP0, UPT, URZ, UR4, UPT ;  /* 0x000000043f00728c */ /* 0x000fc8000bf02070 */
[----:B------:R-:W-:Y:S02]  /*01e0*/  UISETP.EQ.OR.EX UP0, UPT, URZ, UR5, !UP3, UP0 ;  /* 0x000000053f00728c */ /* 0x000fe4000df02700 */
[----:B-1----:R-:W-:-:S06]  /*01f0*/  ULOP3.LUT UR8, UR10, UR20, UR11, 0xfe, !UPT ;  /* 0x000000140a087292 */ /* 0x002fcc000f8efe0b */
[----:B--2---:R-:W-:Y:S01]  /*0200*/  LOP3.LUT P3, RZ, R88, UR8, RZ, 0xfc, !PT ;  /* 0x0000000858ff7c12 */ /* 0x004fe2000f86fcff */
[----:B------:R-:W-:Y:S02]  /*0210*/  UMOV UR8, 0x4 ;  /* 0x0000000400087882 */ /* 0x000fe40000000000 */
[----:B------:R-:W-:-:S10]  /*0220*/  UIMAD.WIDE UR12, UR11, UR8, UR12 ;  /* 0x000000080b0c72a5 */ /* 0x000fd4000f8e020c */
[----:B------:R-:W-:Y:S02]  /*0230*/  @!P3 IMAD.MOV.U32 R10, RZ, RZ, c[0x0][0x308] ;  /* 0x0000c200ff0ab624 */ /* 0x000fe400078e00ff */
[----:B------:R-:W-:Y:S01]  /*0240*/  @!P3 IMAD.MOV.U32 R11, RZ, RZ, c[0x0][0x30c] ;  /* 0x0000c300ff0bb624 */ /* 0x000fe200078e00ff */
[----:B------:R-:W-:Y:S02]  /*0250*/  ULDC.64 UR4, c[0x0][0x248] ;  /* 0x0000920000047ab9 */ /* 0x000fe40000000a00 */
[----:B------:R-:W-:Y:S02]  /*0260*/  UIMAD.WIDE UR4, UR11, UR8, UR4 ;  /* 0x000000080b0472a5 */ /* 0x000fe4000f8e0204 */
[----:B------:R-:W-:Y:S02]  /*0270*/  ULDC.64 UR6, c[0x0][0x250] ;  /* 0x0000940000067ab9 */ /* 0x000fe40000000a00 */
[----:B------:R-:W-:Y:S01]  /*0280*/  @UP1 UIMAD.WIDE UR6, UR11, UR8, UR6 ;  /* 0x000000080b0612a5 */ /* 0x000fe2000f8e0206 */
[----:B----4-:R-:W1:Y:S08]  /*0290*/  @P2 R2UR UR32, R4 ;  /* 0x00000000042023c2 */ /* 0x010e7000000e0000 */
[----:B------:R-:W2:Y:S01]  /*02a0*/  @P2 R2UR UR33, R5 ;  /* 0x00000000052123c2 */ /* 0x000ea200000e0000 */
[----:B-1----:R-:W-:Y:S01]  /*02b0*/  IMAD.U32 R4, RZ, RZ, UR32 ;  /* 0x00000020ff047e24 */ /* 0x002fe2000f8e00ff */
[----:B---3--:R-:W-:Y:S01]  /*02c0*/  @P2 IADD3 R7, P1, R2, c[0x0][0x300], RZ ;  /* 0x0000c00002072a10 */ /* 0x008fe20007f3e0ff */
[----:B------:R-:W-:Y:S01]  /*02d0*/  IMAD.U32 R2, RZ, RZ, UR12 ;  /* 0x0000000cff027e24 */ /* 0x000fe2000f8e00ff */
[----:B--2---:R-:W-:-:S03]  /*02e0*/  MOV R5, UR33 ;  /* 0x0000002100057c02 */ /* 0x004fc60008000f00 */
[----:B------:R-:W-:Y:S02]  /*02f0*/  @P2 IMAD.X R8, RZ, RZ, R3, P1 ;  /* 0x000000ffff082224 */ /* 0x000fe400008e0603 */
[----:B------:R1:W-:Y:S01]  /*0300*/  @!P3 STG.E.64 [R10.64], R4 ;  /* 0x000000040a00b986 */ /* 0x0003e2000c101b1a */
[----:B------:R-:W-:Y:S01]  /*0310*/  IMAD.U32 R3, RZ, RZ, UR13 ;  /* 0x0000000dff037e24 */ /* 0x000fe2000f8e00ff */
[----:B------:R-:W-:Y:S02]  /*0320*/  PLOP3.LUT P2, PT, PT, PT, UP0, 0x80, 0x0 ;  /* 0x000000000000781c */ /* 0x000fe40003f4f008 */
[----:B------:R-:W-:Y:S02]  /*0330*/  PLOP3.LUT P1, PT, PT, PT, UP1, 0x80, 0x0 ;  /* 0x000000000000781c */ /* 0x000fe40003f2f018 */
[----:B-1----:R-:W-:Y:S01]  /*0340*/  @!P3 MOV R4, R7 ;  /* 0x000000070004b202 */ /* 0x002fe20000000f00 */
[----:B------:R-:W-:-:S05]  /*0350*/  @!P3 IMAD.MOV.U32 R5, RZ, RZ, R8 ;  /* 0x000000ffff05b224 */ /* 0x000fca00078e0008 */
[----:B------:R1:W-:Y:S04]  /*0360*/  @!P3 STG.E.64 [R10.64+0x8], R4 ;  /* 0x000008040a00b986 */ /* 0x0003e8000c101b1a */
[----:B------:R2:W3:Y:S04]  /*0370*/  @P0 LDG.E R9, [R2.64] ;  /* 0x0000001a02090981 */ /* 0x0004e8000c1e1900 */
[----:B------:R2:W4:Y:S01]  /*0380*/  @P0 LDG.E R6, [R2.64+0x4] ;  /* 0x0000041a02060981 */ /* 0x000522000c1e1900 */
[----:B-1----:R-:W-:Y:S02]  /*0390*/  IMAD.U32 R4, RZ, RZ, UR6 ;  /* 0x00000006ff047e24 */ /* 0x002fe4000f8e00ff */
[----:B------:R-:W-:Y:S01]  /*03a0*/  IMAD.U32 R5, RZ, RZ, UR7 ;  /* 0x00000007ff057e24 */ /* 0x000fe2000f8e00ff */
[----:B--2---:R-:W-:Y:S01]  /*03b0*/  MOV R2, UR4 ;  /* 0x0000000400027c02 */ /* 0x004fe20008000f00 */
[----:B------:R-:W-:-:S03]  /*03c0*/  IMAD.U32 R3, RZ, RZ, UR5 ;  /* 0x00000005ff037e24 */ /* 0x000fc6000f8e00ff */
[----:B------:R-:W2:Y:S04]  /*03d0*/  @P1 LDG.E R4, [R4.64] ;  /* 0x0000001a04041981 */ /* 0x000ea8000c1e1900 */
[----:B------:R-:W5:Y:S01]  /*03e0*/  @!P2 LDG.E R0, [R2.64] ;  /* 0x0000001a0200a981 */ /* 0x000f62000c1e1900 */
[----:B------:R-:W-:Y:S01]  /*03f0*/  UMOV UR23, 0xffffffff ;  /* 0xffffffff00177882 */ /* 0x000fe20000000000 */
[----:B------:R-:W-:Y:S01]  /*0400*/  SHF.R.S32.HI R24, RZ, 0x1f, R88 ;  /* 0x0000001fff187819 */ /* 0x000fe20000011458 */
[----:B------:R-:W-:Y:S02]  /*0410*/  UMOV UR15, 0xffffffff ;  /* 0xffffffff000f7882 */ /* 0x000fe40000000000 */
[----:B------:R-:W-:Y:S01]  /*0420*/  ULDC UR4, c[0x0][0x1c0] ;  /* 0x0000700000047ab9 */ /* 0x000fe20000000800 */
[----:B------:R-:W-:Y:S01]  /*0430*/  LEA.HI R26, R24, R88, RZ, 0x5 ;  /* 0x00000058181a7211 */ /* 0x000fe200078f28ff */
[----:B------:R-:W-:-:S02]  /*0440*/  UIMAD UR4, UR11, UR4, UR10 ;  /* 0x000000040b0472a4 */ /* 0x000fc4000f8e020a */
[----:B------:R-:W-:Y:S02]  /*0450*/  UMOV UR14, URZ ;  /* 0x0000003f000e7c82 */ /* 0x000fe40008000000 */
[----:B------:R-:W-:-:S04]  /*0460*/  USHF.L.U32 UR5, UR4, 0x5, URZ ;  /* 0x0000000504057899 */ /* 0x000fc8000800063f */
[----:B------:R-:W-:Y:S01]  /*0470*/  USHF.R.S32.HI UR4, URZ, 0x1f, UR5 ;  /* 0x0000001f3f047899 */ /* 0x000fe20008011405 */
[----:B---3--:R-:W1:Y:S08]  /*0480*/  @P0 R2UR UR23, R9 ;  /* 0x00000000091703c2 */ /* 0x008e7000000e0000 */
[----:B----4-:R-:W1:Y:S02]  /*0490*/  @P0 R2UR UR12, R6 ;  /* 0x00000000060c03c2 */ /* 0x010e6400000e0000 */
[----:B-1----:R-:W-:-:S06]  /*04a0*/  @UP2 UIADD3 UR12, UR12, -UR23, URZ ;  /* 0x800000170c0c2290 */ /* 0x002fcc000fffe03f */
[----:B--2---:R1:W2:Y:S01]  /*04b0*/  @P1 R2UR UR14, R4 ;  /* 0x00000000040e13c2 */ /* 0x0042a200000e0000 */
[----:B------:R-:W-:-:S07]  /*04c0*/  @!UP2 ULDC UR12, c[0x0][0x214] ;  /* 0x00008500000caab9 */ /* 0x000fce0000000800 */
[----:B-----5:R3:W4:Y:S01]  /*04d0*/  @!P2 R2UR UR15, R0 ;  /* 0x00000000000fa3c2 */ /* 0x02072200000e0000 */
[----:B------:R-:W-:-:S04]  /*04e0*/  ISETP.NE.U32.AND P2, PT, RZ, c[0x0][0x248], PT ;  /* 0x00009200ff007a0c */ /* 0x000fc80003f45070 */
[----:B------:R-:W-:Y:S02]  /*04f0*/  ISETP.NE.AND.EX P2, PT, RZ, c[0x0][0x24c], PT, P2 ;  /* 0x00009300ff007a0c */ /* 0x000fe40003f45320 */
[----:B---3--:R-:W-:-:S05]  /*0500*/  LOP3.LUT R0, R26, 0xffffffe0, RZ, 0xc0, !PT ;  /* 0xffffffe01a007812 */ /* 0x008fca00078ec0ff */
[----:B------:R-:W-:-:S05]  /*0510*/  IMAD.IADD R0, R88, 0x1, -R0 ;  /* 0x0000000158007824 */ /* 0x000fca00078e0a00 */
[--C-:B------:R-:W-:Y:S02]  /*0520*/  IADD3 R231, P1, P0, R7, UR5, R0.reuse ;  /* 0x0000000507e77c10 */ /* 0x100fe4000f83e000 */
[----:B------:R-:W-:-:S04]  /*0530*/  SHF.R.S32.HI R0, RZ, 0x1f, R0 ;  /* 0x0000001fff007819 */ /* 0x000fc80000011400 */
[----:B------:R-:W-:Y:S01]  /*0540*/  IADD3.X R132, R8, UR4, R0, P1, P0 ;  /* 0x0000000408847c10 */ /* 0x000fe20008fe0400 */
[----:B-12-4-:R-:W-:Y:S05]  /*0550*/  @!P2 BRA `(.L_x_1239) ;  /* 0x000000700000a947 */ /* 0x016fea0003800000 */
[----:B------:R-:W-:-:S13]  /*0560*/  PLOP3.LUT P0, PT, PT, PT, UP3, 0x80, 0x0 ;  /* 0x000000000000781c */ /* 0x000fda0003f0f038 */
[----:B------:R-:W2:Y:S04]  /*0570*/  @P0 LDG.E R0, [R2.64+0x4] ;  /* 0x0000041a02000981 */ /* 0x000ea8000c1e1900 */
[----:B------:R-:W3:Y:S01]  /*0580*/  @!P0 LDG.E R2, [R2.64] ;  /* 0x0000001a02028981 */ /* 0x000ee2000c1e1900 */
[----:B--2---:R-:W1:Y:S02]  /*0590*/  @P0 R2UR UR6, R0 ;  /* 0x00000000000603c2 */ /* 0x004e6400000e0000 */
[----:B-1----:R-:W-:-:S11]  /*05a0*/  @UP3 UIADD3 UR6, UR6, -UR15, URZ ;  /* 0x8000000f06063290 */ /* 0x002fd6000fffe03f */
[----:B---3--:R1:W2:Y:S02]  /*05b0*/  @!P0 R2UR UR6, R2 ;  /* 0x00000000020683c2 */ /* 0x0082a400000e0000 */
[----:B-12---:R-:W-:Y:S05]  /*05c0*/  BRA `(.L_x_1240) ;  /* 0x0000001000007947 */ /* 0x006fea0003800000 */
.L_x_1239:
[----:B------:R-:W-:Y:S02]  /*05d0*/  ULDC UR6, c[0x0][0x218] ;  /* 0x0000860000067ab9 */ /* 0x000fe40000000800 */
.L_x_1240:
        /* <DEDUP_REMOVED lines=27> */
[----:B------:R-:W-:Y:S01]  /*0790*/  UISETP.NE.AND UP1, UPT, UR23, -0x1, UPT ;  /* 0xffffffff1700788c */ /* 0x000fe2000bf25270 */
[----:B------:R-:W1:Y:S01]  /*07a0*/  LDC.U8 R245, c[0x0][0x2d8] ;  /* 0x0000b600fff57b82 */ /* 0x000e620000000000 */
        /* <DEDUP_REMOVED lines=19> */
[----:B-1----:R-:W-:Y:S02]  /*08e0*/  USHF.R.S32.HI UR16, URZ, 0x1f, UR14 ;  /* 0x0000001f3f107899 */ /* 0x002fe4000801140e */
        /* <DEDUP_REMOVED lines=12> */
.L_x_1242:
[----:B-1----:R-:W-:Y:S01]  /*09b0*/  IABS R0, c[0x0][0x1c8] ;  /* 0x0000720000007a13 */ /* 0x002fe20000000000 */
[----:B------:R-:W1:Y:S01]  /*09c0*/  S2R R5, SR_CTAID.Z ;  /* 0x0000000000057919 */ /* 0x000e620000002700 */
[----:B------:R-:W-:Y:S02]  /*09d0*/  ULDC UR4, c[0x0][0x1c8] ;  /* 0x0000720000047ab9 */ /* 0x000fe40000000800 */
[----:B------:R-:W-:Y:S01]  /*09e0*/  ULOP3.LUT UR4, UR10, UR4, URZ, 0x3c, !UPT ;  /* 0x000000040a047292 */ /* 0x000fe2000f8e3c3f */
[----:B------:R-:W-:Y:S01]  /*09f0*/  IMAD.MOV.U32 R4, RZ, RZ, R0 ;  /* 0x000000ffff047224 */ /* 0x000fe200078e0000 */
[----:B------:R-:W-:Y:S02]  /*0a00*/  @UP0 UIADD3 UR15, UR14, UR15, URZ ;  /* 0x0000000f0e0f0290 */ /* 0x000fe4000fffe03f */
[----:B------:R-:W-:Y:S01]  /*0a10*/  USHF.R.S32.HI UR17, URZ, 0x1f, UR10 ;  /* 0x0000001f3f117899 */ /* 0x000fe2000801140a */
[----:B------:R-:W2:Y:S01]  /*0a20*/  I2F.RP R2, R4 ;  /* 0x0000000400027306 */ /* 0x000ea20000209400 */
[----:B------:R-:W-:Y:S01]  /*0a30*/  ISETP.LE.AND P1, PT, RZ, UR4, PT ;  /* 0x00000004ff007c0c */ /* 0x000fe2000bf23270 */
[----:B------:R-:W-:-:S02]  /*0a40*/  ULDC.64 UR4, c[0x0][0x1a0] ;  /* 0x0000680000047ab9 */ /* 0x000fc40000000a00 */
        /* <DEDUP_REMOVED lines=36> */
.L_x_1243:
[----:B------:R-:W-:Y:S01]  /*0c90*/  LEA.HI R3, R24, R88, RZ, 0x3 ;  /* 0x0000005818037211 */ /* 0x000fe200078f18ff */
[----:B------:R-:W1:Y:S01]  /*0ca0*/  S2R R250, SR_CTAID.X ;  /* 0x0000000000fa7919 */ /* 0x000e620000002500 */
[----:B------:R-:W-:Y:S01]  /*0cb0*/  UIADD3 UR20, -UR20, UR12, URZ ;  /* 0x0000000c14147290 */ /* 0x000fe2000fffe13f */
[----:B------:R-:W-:Y:S01]  /*0cc0*/  SHF.R.S32.HI R87, RZ, 0x5, R26 ;  /* 0x00000005ff577819 */ /* 0x000fe2000001141a */
[----:B------:R-:W-:Y:S01]  /*0cd0*/  ULDC.64 UR4, c[0x0][0x1a8] ;  /* 0x00006a0000047ab9 */ /* 0x000fe20000000a00 */
[----:B------:R-:W-:Y:S01]  /*0ce0*/  SHF.R.S32.HI R2, RZ, 0x3, R3 ;  /* 0x00000003ff027819 */ /* 0x000fe20000011403 */
[----:B------:R-:W2:Y:S01]  /*0cf0*/  S2R R6, SR_CTAID.Z ;  /* 0x0000000000067919 */ /* 0x000ea20000002700 */
[----:B------:R-:W-:Y:S01]  /*0d00*/  LOP3.LUT R3, R3, 0xfffffff8, RZ, 0xc0, !PT ;  /* 0xfffffff803037812 */ /* 0x000fe200078ec0ff */
[----:B------:R-:W-:Y:S01]  /*0d10*/  UIMAD UR4, UR17, UR4, URZ ;  /* 0x00000004110472a4 */ /* 0x000fe2000f8e023f */
[C---:B------:R-:W-:Y:S01]  /*0d20*/  IADD3 R23, R2.reuse, 0x10, RZ ;  /* 0x0000001002177810 */ /* 0x040fe20007ffe0ff */
[C---:B------:R-:W-:Y:S01]  /*0d30*/  IMAD.SHL.U32 R0, R2.reuse, 0x40, RZ ;  /* 0x0000004002007824 */ /* 0x040fe200078e00ff */
[----:B------:R-:W-:Y:S01]  /*0d40*/  IADD3 R7, R2, 0x20, RZ ;  /* 0x0000002002077810 */ /* 0x000fe20007ffe0ff */
[----:B------:R-:W-:Y:S01]  /*0d50*/  IMAD.IADD R25, R88, 0x1, -R3 ;  /* 0x0000000158197824 */ /* 0x000fe200078e0a03 */
[----:B------:R-:W-:Y:S01]  /*0d60*/  ISETP.GE.AND P0, PT, R23, UR20, PT ;  /* 0x0000001417007c0c */ /* 0x000fe2000bf06270 */
[----:B------:R-:W-:Y:S01]  /*0d70*/  UIMAD UR4, UR10, UR5, UR4 ;  /* 0x000000050a0472a4 */ /* 0x000fe2000f8e0204 */
[----:B------:R-:W-:Y:S01]  /*0d80*/  LOP3.LUT R0, R0, 0x1c0, RZ, 0xc0, !PT ;  /* 0x000001c000007812 */ /* 0x000fe200078ec0ff */
[----:B------:R-:W-:Y:S01]  /*0d90*/  IMAD.SHL.U32 R30, R25, 0x8, RZ ;  /* 0x00000008191e7824 */ /* 0x000fe200078e00ff */
[----:B------:R-:W-:Y:S01]  /*0da0*/  ISETP.GE.AND P5, PT, R7, UR20, PT ;  /* 0x0000001407007c0c */ /* 0x000fe2000bfa6270 */
[----:B------:R-:W-:Y:S01]  /*0db0*/  ULEA.HI.SX32 UR10, UR24, 0xffffffff, 0x1b ;  /* 0xffffffff180a7891 */ /* 0x000fe2000f8fda3f */
[----:B------:R-:W-:Y:S01]  /*0dc0*/  SHF.R.U32.HI R3, RZ, 0x3, R0 ;  /* 0x00000003ff037819 */ /* 0x000fe20000011600 */
[----:B------:R-:W-:Y:S01]  /*0dd0*/  UMOV UR21, 0x5 ;  /* 0x0000000500157882 */ /* 0x000fe20000000000 */
[--C-:B------:R-:W-:Y:S01]  /*0de0*/  LOP3.LUT R0, R0, 0x38, R30.reuse, 0xf8, !PT ;  /* 0x0000003800007812 */ /* 0x100fe200078ef81e */
[----:B------:R-:W-:Y:S01]  /*0df0*/  UISETP.GE.AND UP0, UPT, UR9, 0x21, UPT ;  /* 0x000000210900788c */ /* 0x000fe2000bf06270 */
[----:B------:R-:W-:Y:S01]  /*0e00*/  SHF.R.S32.HI R31, RZ, 0x1f, R30 ;  /* 0x0000001fff1f7819 */ /* 0x000fe2000001141e */
[----:B------:R-:W-:Y:S01]  /*0e10*/  IMAD.U32 R86, RZ, RZ, UR10 ;  /* 0x0000000aff567e24 */ /* 0x000fe2000f8e00ff */
[----:B------:R-:W-:-:S02]  /*0e20*/  LOP3.LUT R8, R0, R3, RZ, 0x3c, !PT ;  /* 0x0000000300087212 */ /* 0x000fc400078e3cff */
[--C-:B------:R-:W-:Y:S01]  /*0e30*/  SHF.R.S32.HI R3, RZ, 0x1f, R2.reuse ;  /* 0x0000001fff037819 */ /* 0x100fe20000011402 */
[----:B------:R-:W-:Y:S01]  /*0e40*/  STL.64 [R1+0x18], R30 ;  /* 0x0000181e01007387 */ /* 0x000fe20000100a00 */
[----:B------:R-:W-:Y:S01]  /*0e50*/  IADD3 R4, P1, R30, UR6, RZ ;  /* 0x000000061e047c10 */ /* 0x000fe2000ff3e0ff */
[----:B------:R-:W-:Y:S01]  /*0e60*/  UIMAD UR6, UR10, -0x20, UR9 ;  /* 0xffffffe00a0678a4 */ /* 0x000fe2000f8e0209 */
[----:B------:R-:W-:Y:S01]  /*0e70*/  IADD3 R9, R2, 0x40, RZ ;  /* 0x0000004002097810 */ /* 0x000fe20007ffe0ff */
[----:B-1----:R-:W-:Y:S01]  /*0e80*/  IMAD.WIDE R246, R250, 0x80, R2 ;  /* 0x00000080faf67825 */ /* 0x002fe200078e0202 */
[----:B------:R-:W-:Y:S01]  /*0e90*/  IADD3.X R5, R31, UR13, RZ, P1, !PT ;  /* 0x0000000d1f057c10 */ /* 0x000fe20008ffe4ff */
[----:B------:R1:W-:Y:S01]  /*0ea0*/  STL [R1+0x24], R7 ;  /* 0x0000240701007387 */ /* 0x0003e20000100800 */
[----:B------:R-:W-:Y:S02]  /*0eb0*/  IADD3 R10, R2, 0x30, RZ ;  /* 0x00000030020a7810 */ /* 0x000fe40007ffe0ff */
[----:B------:R-:W-:Y:S01]  /*0ec0*/  @!P0 IADD3 R0, P2, R246, 0x10, RZ ;  /* 0x00000010f6008810 */ /* 0x000fe20007f5e0ff */
[----:B--2---:R-:W-:Y:S01]  /*0ed0*/  IMAD.WIDE.U32 R4, R6, c[0x0][0x1a8], R4 ;  /* 0x00006a0006047a25 */ /* 0x004fe200078e0004 */
[----:B------:R-:W-:Y:S01]  /*0ee0*/  ISETP.GE.AND P1, PT, R2, UR20, PT ;  /* 0x0000001402007c0c */ /* 0x000fe2000bf26270 */
[----:B------:R-:W-:Y:S01]  /*0ef0*/  STL [R1+0x2c], R10 ;  /* 0x00002c0a01007387 */ /* 0x000fe20000100800 */
[----:B------:R-:W-:Y:S01]  /*0f00*/  ISETP.GE.AND P3, PT, R9, UR20, PT ;  /* 0x0000001409007c0c */ /* 0x000fe2000bf66270 */
[----:B------:R-:W-:Y:S01]  /*0f10*/  @!P0 IMAD.X R6, RZ, RZ, R247, P2 ;  /* 0x000000ffff068224 */ /* 0x000fe200010e06f7 */
[----:B------:R-:W-:Y:S01]  /*0f20*/  @!P5 IADD3 R12, P2, R246, 0x20, RZ ;  /* 0x00000020f60cd810 */ /* 0x000fe20007f5e0ff */
[----:B------:R2:W-:Y:S01]  /*0f30*/  STL [R1+0x34], R9 ;  /* 0x0000340901007387 */ /* 0x0005e20000100800 */
[----:B------:R-:W-:-:S02]  /*0f40*/  ISETP.GE.AND P4, PT, R10, UR20, PT ;  /* 0x000000140a007c0c */ /* 0x000fc4000bf86270 */
[----:B------:R-:W-:Y:S01]  /*0f50*/  IADD3 R5, R5, UR4, RZ ;  /* 0x0000000405057c10 */ /* 0x000fe2000fffe0ff */
[----:B------:R-:W-:Y:S01]  /*0f60*/  ULDC.64 UR4, c[0x0][0x198] ;  /* 0x0000660000047ab9 */ /* 0x000fe20000000a00 */
[C---:B------:R-:W-:Y:S01]  /*0f70*/  IADD3 R28, R2.reuse, 0x50, RZ ;  /* 0x00000050021c7810 */ /* 0x040fe20007ffe0ff */
[----:B------:R-:W-:Y:S01]  /*0f80*/  USHF.L.U64.HI UR21, UR4, UR21, UR5 ;  /* 0x0000001504157299 */ /* 0x000fe20008010205 */
[----:B------:R-:W-:Y:S01]  /*0f90*/  IADD3 R27, R2, 0x60, RZ ;  /* 0x00000060021b7810 */ /* 0x000fe20007ffe0ff */
[----:B------:R-:W-:Y:S01]  /*0fa0*/  @!P0 IMAD.WIDE.U32 R16, R0, c[0x0][0x190], R4 ;  /* 0x0000640000108a25 */ /* 0x000fe200078e0004 */
[----:B------:R-:W-:Y:S01]  /*0fb0*/  USHF.L.U32 UR22, UR4, 0x5, URZ ;  /* 0x0000000504167899 */ /* 0x000fe2000800063f */
[----:B------:R-:W-:Y:S01]  /*0fc0*/  STL [R1+0x20], R28 ;  /* 0x0000201c01007387 */ /* 0x000fe20000100800 */
[----:B------:R-:W-:Y:S02]  /*0fd0*/  UIMAD UR11, UR21, UR10, URZ ;  /* 0x0000000a150b72a4 */ /* 0x000fe4000f8e023f */
[----:B------:R-:W-:Y:S01]  /*0fe0*/  USHF.L.U32 UR12, UR4, 0x4, URZ ;  /* 0x00000004040c7899 */ /* 0x000fe2000800063f */
[----:B------:R-:W-:Y:S01]  /*0ff0*/  STL [R1+0x28], R27 ;  /* 0x0000281b01007387 */ /* 0x000fe20000100800 */
[----:B-1----:R-:W-:Y:S01]  /*1000*/  LEA.HI R7, R24, R88, RZ, 0x6 ;  /* 0x0000005818077211 */ /* 0x002fe200078f30ff */
[----:B------:R-:W-:-:S03]  /*1010*/  USHF.L.U64.HI UR8, UR4, UR8, UR5 ;  /* 0x0000000804087299 */ /* 0x000fc60008010205 */
[----:B------:R-:W-:Y:S01]  /*1020*/  ULDC.64 UR4, c[0x0][0x1a0] ;  /* 0x0000680000047ab9 */ /* 0x000fe20000000a00 */
[----:B------:R-:W-:Y:S02]  /*1030*/  IMAD.SHL.U32 R7, R7, 0x8, RZ ;  /* 0x0000000807077824 */ /* 0x000fe400078e00ff */
[----:B--2---:R-:W-:-:S03]  /*1040*/  @!P0 IMAD R9, R6, c[0x0][0x190], RZ ;  /* 0x0000640006098a24 */ /* 0x004fc600078e02ff */
[----:B------:R-:W-:Y:S01]  /*1050*/  LOP3.LUT R219, R8, 0xfffffe00, R7, 0xf8, !PT ;  /* 0xfffffe0008db7812 */ /* 0x000fe200078ef807 */
[----:B------:R-:W-:Y:S01]  /*1060*/  @!P5 IMAD.X R6, RZ, RZ, R247, P2 ;  /* 0x000000ffff06d224 */ /* 0x000fe200010e06f7 */
[----:B------:R-:W-:Y:S01]  /*1070*/  @!P3 IADD3 R11, P2, R246, 0x40, RZ ;  /* 0x00000040f60bb810 */ /* 0x000fe20007f5e0ff */
[----:B------:R-:W-:Y:S01]  /*1080*/  @!P0 IMAD R19, R0, c[0x0][0x194], R9 ;  /* 0x0000650000138a24 */ /* 0x000fe200078e0209 */
[----:B------:R-:W-:Y:S01]  /*1090*/  @!P4 IADD3 R8, P6, R246, 0x30, RZ ;  /* 0x00000030f608c810 */ /* 0x000fe20007fde0ff */
[----:B------:R-:W-:Y:S02]  /*10a0*/  @!P5 IMAD R6, R6, c[0x0][0x190], RZ ;  /* 0x000064000606da24 */ /* 0x000fe400078e02ff */
[----:B------:R-:W-:Y:S02]  /*10b0*/  @!P1 IMAD R0, R247, c[0x0][0x190], RZ ;  /* 0x00006400f7009a24 */ /* 0x000fe400078e02ff */
[----:B------:R-:W-:Y:S02]  /*10c0*/  @!P5 IMAD R18, R12, c[0x0][0x194], R6 ;  /* 0x000065000c12da24 */ /* 0x000fe400078e0206 */
[----:B------:R-:W-:-:S02]  /*10d0*/  @!P1 IMAD R0, R246, c[0x0][0x194], R0 ;  /* 0x00006500f6009a24 */ /* 0x000fc400078e0200 */
        /* <DEDUP_REMOVED lines=10> */
[----:B------:R-:W-:Y:S01]  /*1180*/  @!P3 IMAD R20, R11, c[0x0][0x194], R10 ;  /* 0x000065000b14ba24 */ /* 0x000fe200078e020a */
[----:B------:R-:W-:Y:S01]  /*1190*/  @!P0 LEA R10, P6, R16, c[0x0][0x160], 0x1 ;  /* 0x00005800100a8a11 */ /* 0x000fe200078c08ff */
[----:B------:R-:W-:Y:S02]  /*11a0*/  @!P3 IMAD.MOV.U32 R6, RZ, RZ, R4 ;  /* 0x000000ffff06b224 */ /* 0x000fe400078e0004 */
[----:B------:R-:W-:-:S02]  /*11b0*/  @!P3 IMAD.MOV.U32 R7, RZ, RZ, R5 ;  /* 0x000000ffff07b224 */ /* 0x000fc400078e0005 */
[----:B------:R-:W-:Y:S01]  /*11c0*/  @!P0 IMAD.IADD R0, R17, 0x1, R19 ;  /* 0x0000000111008824 */ /* 0x000fe200078e0213 */
[----:B------:R-:W-:Y:S01]  /*11d0*/  @!P5 LEA.HI.X R19, R12, c[0x0][0x164], R13, 0x1, P2 ;  /* 0x000059000c13da11 */ /* 0x000fe200010f0c0d */
[----:B------:R-:W-:Y:S01]  /*11e0*/  @!P4 IMAD R9, R9, c[0x0][0x190], RZ ;  /* 0x000064000909ca24 */ /* 0x000fe200078e02ff */
[----:B------:R-:W-:Y:S01]  /*11f0*/  ISETP.GE.AND P2, PT, R28, UR20, PT ;  /* 0x000000141c007c0c */ /* 0x000fe2000bf46270 */
[----:B------:R-:W-:Y:S02]  /*1200*/  IMAD.SHL.U32 R219, R219, 0x2, RZ ;  /* 0x00000002dbdb7824 */ /* 0x000fe400078e00ff */
[----:B------:R-:W-:Y:S01]  /*1210*/  @!P3 IMAD.WIDE.U32 R6, R11, c[0x0][0x190], R6 ;  /* 0x000064000b06ba25 */ /* 0x000fe200078e0006 */
[----:B------:R-:W-:Y:S02]  /*1220*/  @!P0 LEA.HI.X R11, R16, c[0x0][0x164], R0, 0x1, P6 ;  /* 0x00005900100b8a11 */ /* 0x000fe400030f0c00 */
[----:B------:R-:W-:Y:S01]  /*1230*/  @!PT LDS RZ, [RZ] ;  /* 0x00000000fffff984 */ /* 0x000fe20000000800 */
[----:B------:R-:W-:Y:S01]  /*1240*/  @!PT LDS RZ, [RZ] ;  /* 0x00000000fffff984 */ /* 0x000fe20000000800 */
[----:B------:R-:W-:Y:S01]  /*1250*/  @!PT LDS RZ, [RZ] ;  /* 0x00000000fffff984 */ /* 0x000fe20000000800 */
[----:B------:R1:W-:Y:S01]  /*1260*/  @!P1 LDGSTS.E.BYPASS.LTC128B.128 [R219], [R14.64] ;  /* 0x000000000edb9fae */ /* 0x0003e2000b901d5a */
[----:B------:R-:W-:Y:S01]  /*1270*/  @!P4 IMAD R21, R8, c[0x0][0x194], R9 ;  /* 0x000065000815ca24 */ /* 0x000fe200078e0209 */
[----:B------:R-:W-:Y:S01]  /*1280*/  @!P3 LEA R16, P6, R6, c[0x0][0x160], 0x1 ;  /* 0x000058000610ba11 */ /* 0x000fe200078c08ff */
[----:B------:R-:W-:Y:S01]  /*1290*/  @!P4 IMAD.WIDE.U32 R8, R8, c[0x0][0x190], R4 ;  /* 0x000064000808ca25 */ /* 0x000fe200078e0004 */
[----:B------:R1:W-:Y:S01]  /*12a0*/  @!P1 LDGSTS.E.BYPASS.LTC128B.128 [R219+0x4000], [R14.64+0x80] ;  /* 0x040000800edb9fae */ /* 0x0003e2000b901d5a */
[----:B------:R-:W-:-:S02]  /*12b0*/  ISETP.GE.AND P1, PT, R27, UR20, PT ;  /* 0x000000141b007c0c */ /* 0x000fc4000bf26270 */
[----:B------:R-:W-:Y:S01]  /*12c0*/  @!P4 IMAD.IADD R0, R9, 0x1, R21 ;  /* 0x000000010900c824 */ /* 0x000fe200078e0215 */
[----:B------:R2:W-:Y:S01]  /*12d0*/  @!P0 LDGSTS.E.BYPASS.LTC128B.128 [R219+0x800], [R10.64] ;  /* 0x008000000adb8fae */ /* 0x0005e2000b901d5a */
[----:B------:R-:W-:-:S03]  /*12e0*/  @!P3 IMAD.IADD R7, R7, 0x1, R20 ;  /* 0x000000010707b824 */ /* 0x000fc600078e0214 */
[----:B------:R2:W-:Y:S02]  /*12f0*/  @!P0 LDGSTS.E.BYPASS.LTC128B.128 [R219+0x4800], [R10.64+0x80] ;  /* 0x048000800adb8fae */ /* 0x0005e4000b901d5a */
[----:B------:R-:W-:Y:S02]  /*1300*/  @!P3 LEA.HI.X R17, R6, c[0x0][0x164], R7, 0x1, P6 ;  /* 0x000059000611ba11 */ /* 0x000fe400030f0c07 */
[----:B------:R3:W-:Y:S04]  /*1310*/  @!P5 LDGSTS.E.BYPASS.LTC128B.128 [R219+0x1000], [R18.64] ;  /* 0x0100000012dbdfae */ /* 0x0007e8000b901d5a */
[----:B------:R3:W-:Y:S01]  /*1320*/  @!P5 LDGSTS.E.BYPASS.LTC128B.128 [R219+0x5000], [R18.64+0x80] ;  /* 0x0500008012dbdfae */ /* 0x0007e2000b901d5a */
[----:B------:R-:W-:Y:S02]  /*1330*/  ISETP.GE.AND P5, PT, R23, UR6, PT ;  /* 0x0000000617007c0c */ /* 0x000fe4000bfa6270 */
[----:B-1----:R-:W-:-:S04]  /*1340*/  @!P4 LEA R14, P0, R8, c[0x0][0x160], 0x1 ;  /* 0x00005800080eca11 */ /* 0x002fc800078008ff */
[----:B------:R-:W-:Y:S02]  /*1350*/  @!P4 LEA.HI.X R15, R8, c[0x0][0x164], R0, 0x1, P0 ;  /* 0x00005900080fca11 */ /* 0x000fe400000f0c00 */
[----:B------:R-:W-:Y:S02]  /*1360*/  @!P2 IADD3 R8, P6, R246, 0x50, RZ ;  /* 0x00000050f608a810 */ /* 0x000fe40007fde0ff */
[----:B--2---:R-:W-:Y:S01]  /*1370*/  IADD3 R10, R2, 0x70, RZ ;  /* 0x00000070020a7810 */ /* 0x004fe20007ffe0ff */
[----:B------:R1:W-:Y:S02]  /*1380*/  @!P4 LDGSTS.E.BYPASS.LTC128B.128 [R219+0x1800], [R14.64] ;  /* 0x018000000edbcfae */ /* 0x0003e4000b901d5a */
[--C-:B------:R-:W-:Y:S01]  /*1390*/  @!P2 IMAD.X R0, RZ, RZ, R247.reuse, P6 ;  /* 0x000000ffff00a224 */ /* 0x100fe200030e06f7 */
[----:B------:R-:W-:Y:S01]  /*13a0*/  ISETP.GE.AND P0, PT, R10, UR20, PT ;  /* 0x000000140a007c0c */ /* 0x000fe2000bf06270 */
[----:B------:R2:W-:Y:S01]  /*13b0*/  STL [R1+0x30], R10 ;  /* 0x0000300a01007387 */ /* 0x0005e20000100800 */
[----:B------:R-:W-:Y:S01]  /*13c0*/  @!P1 IADD3 R6, P6, R246, 0x60, RZ ;  /* 0x00000060f6069810 */ /* 0x000fe20007fde0ff */
[----:B------:R-:W-:Y:S01]  /*13d0*/  @!P2 IMAD R9, R0, c[0x0][0x190], RZ ;  /* 0x000064000009aa24 */ /* 0x000fe200078e02ff */
[----:B---3--:R-:W-:Y:S01]  /*13e0*/  SHF.R.S32.HI R18, RZ, 0x1f, R22 ;  /* 0x0000001fff127819 */ /* 0x008fe20000011416 */
[----:B------:R1:W-:Y:S01]  /*13f0*/  @!P4 LDGSTS.E.BYPASS.LTC128B.128 [R219+0x5800], [R14.64+0x80] ;  /* 0x058000800edbcfae */ /* 0x0003e2000b901d5a */
[----:B------:R-:W-:Y:S01]  /*1400*/  ISETP.GE.AND P4, PT, R23, UR6, PT ;  /* 0x0000000617007c0c */ /* 0x000fe2000bf86270 */
[----:B------:R-:W-:-:S02]  /*1410*/  @!P1 IMAD.X R7, RZ, RZ, R247, P6 ;  /* 0x000000ffff079224 */ /* 0x000fc400030e06f7 */
[C---:B------:R-:W-:Y:S01]  /*1420*/  @!P2 IMAD R11, R8.reuse, c[0x0][0x194], R9 ;  /* 0x00006500080baa24 */ /* 0x040fe200078e0209 */
[----:B------:R3:W-:Y:S01]  /*1430*/  @!P3 LDGSTS.E.BYPASS.LTC128B.128 [R219+0x2000], [R16.64] ;  /* 0x0200000010dbbfae */ /* 0x0007e2000b901d5a */
[----:B------:R-:W-:-:S03]  /*1440*/  @!P2 IMAD.WIDE.U32 R8, R8, c[0x0][0x190], R4 ;  /* 0x000064000808aa25 */ /* 0x000fc600078e0004 */
[----:B------:R3:W-:Y:S01]  /*1450*/  @!P3 LDGSTS.E.BYPASS.LTC128B.128 [R219+0x6000], [R16.64+0x80] ;  /* 0x0600008010dbbfae */ /* 0x0007e2000b901d5a */
[----:B------:R-:W-:-:S04]  /*1460*/  @!P1 IMAD R7, R7, c[0x0][0x190], RZ ;  /* 0x0000640007079a24 */ /* 0x000fc800078e02ff */
[C---:B------:R-:W-:Y:S02]  /*1470*/  @!P1 IMAD R13, R6.reuse, c[0x0][0x194], R7 ;  /* 0x00006500060d9a24 */ /* 0x040fe400078e0207 */
[----:B------:R-:W-:Y:S01]  /*1480*/  @!P1 IMAD.WIDE.U32 R6, R6, c[0x0][0x190], R4 ;  /* 0x0000640006069a25 */ /* 0x000fe200078e0004 */
[----:B--2---:R-:W-:-:S05]  /*1490*/  @!P0 IADD3 R10, P6, R246, 0x70, RZ ;  /* 0x00000070f60a8810 */ /* 0x004fca0007fde0ff */
[----:B------:R-:W-:Y:S01]  /*14a0*/  @!P0 IMAD.X R0, RZ, RZ, R247, P6 ;  /* 0x000000ffff008224 */ /* 0x000fe200030e06f7 */
[----:B------:R-:W-:Y:S01]  /*14b0*/  @!P2 LEA R20, P6, R8, c[0x0][0x160], 0x1 ;  /* 0x000058000814aa11 */ /* 0x000fe200078c08ff */
[----:B------:R-:W-:Y:S01]  /*14c0*/  @!P0 IMAD.WIDE.U32 R4, R10, c[0x0][0x190], R4 ;  /* 0x000064000a048a25 */ /* 0x000fe200078e0004 */
[----:B-1----:R-:W-:-:S03]  /*14d0*/  LEA.HI R15, R24, R88, RZ, 0x4 ;  /* 0x00000058180f7211 */ /* 0x002fc600078f20ff */
[----:B------:R-:W-:Y:S01]  /*14e0*/  @!P0 IMAD R12, R0, c[0x0][0x190], RZ ;  /* 0x00006400000c8a24 */ /* 0x000fe200078e02ff */
[----:B------:R-:W-:Y:S01]  /*14f0*/  SHF.R.S32.HI R14, RZ, 0x4, R15 ;  /* 0x00000004ff0e7819 */ /* 0x000fe2000001140f */
[----:B------:R-:W-:Y:S02]  /*1500*/  @!P2 IMAD.IADD R0, R9, 0x1, R11 ;  /* 0x000000010900a824 */ /* 0x000fe400078e020b */
[----:B------:R-:W-:-:S03]  /*1510*/  @!P0 IMAD R9, R10, c[0x0][0x194], R12 ;  /* 0x000065000a098a24 */ /* 0x000fc600078e020c */
[----:B------:R-:W-:Y:S01]  /*1520*/  @!P2 LEA.HI.X R21, R8, c[0x0][0x164], R0, 0x1, P6 ;  /* 0x000059000815aa11 */ /* 0x000fe200030f0c00 */
[----:B------:R-:W-:Y:S01]  /*1530*/  @!P1 IMAD.IADD R0, R7, 0x1, R13 ;  /* 0x0000000107009824 */ /* 0x000fe200078e020d */
[----:B------:R-:W-:-:S03]  /*1540*/  @!P1 LEA R12, P6, R6, c[0x0][0x160], 0x1 ;  /* 0x00005800060c9a11 */ /* 0x000fc600078c08ff */
[----:B------:R1:W-:Y:S01]  /*1550*/  @!P2 LDGSTS.E.BYPASS.LTC128B.128 [R219+0x2800], [R20.64] ;  /* 0x0280000014dbafae */ /* 0x0003e2000b901d5a */
[----:B------:R-:W-:Y:S01]  /*1560*/  @!P1 LEA.HI.X R13, R6, c[0x0][0x164], R0, 0x1, P6 ;  /* 0x00005900060d9a11 */ /* 0x000fe200030f0c00 */
[----:B------:R-:W-:Y:S01]  /*1570*/  @!P0 IMAD.IADD R0, R5, 0x1, R9 ;  /* 0x0000000105008824 */ /* 0x000fe200078e0209 */
[----:B------:R-:W-:Y:S01]  /*1580*/  @!P0 LEA R10, P6, R4, c[0x0][0x160], 0x1 ;  /* 0x00005800040a8a11 */ /* 0x000fe200078c08ff */
[----:B------:R-:W-:Y:S01]  /*1590*/  IMAD.WIDE.U32 R6, R2, c[0x0][0x1a0], R30 ;  /* 0x0000680002067a25 */ /* 0x000fe200078e001e */
[----:B------:R-:W-:Y:S01]  /*15a0*/  LOP3.LUT R9, R15, 0xfffffff0, RZ, 0xc0, !PT ;  /* 0xfffffff00f097812 */ /* 0x000fe200078ec0ff */
[----:B------:R1:W-:Y:S01]  /*15b0*/  @!P2 LDGSTS.E.BYPASS.LTC128B.128 [R219+0x6800], [R20.64+0x80] ;  /* 0x0680008014dbafae */ /* 0x0003e2000b901d5a */
[----:B------:R-:W-:Y:S01]  /*15c0*/  @!P0 LEA.HI.X R11, R4, c[0x0][0x164], R0, 0x1, P6 ;  /* 0x00005900040b8a11 */ /* 0x000fe200030f0c00 */
[C---:B------:R-:W-:Y:S01]  /*15d0*/  IMAD R0, R3.reuse, c[0x0][0x198], RZ ;  /* 0x0000660003007a24 */ /* 0x040fe200078e02ff */
[C---:B------:R-:W-:Y:S01]  /*15e0*/  ISETP.GE.AND P2, PT, R2.reuse, UR6, PT ;  /* 0x0000000602007c0c */ /* 0x040fe2000bf46270 */
[C---:B------:R-:W-:Y:S01]  /*15f0*/  IMAD.WIDE.U32 R4, R2.reuse, c[0x0][0x198], R30 ;  /* 0x0000660002047a25 */ /* 0x040fe200078e001e */
[----:B------:R2:W-:Y:S03]  /*1600*/  @!P1 LDGSTS.E.BYPASS.LTC128B.128 [R219+0x3000], [R12.64] ;  /* 0x030000000cdb9fae */ /* 0x0005e6000b901d5a */
[----:B------:R-:W-:Y:S01]  /*1610*/  IMAD R0, R2, c[0x0][0x19c], R0 ;  /* 0x0000670002007a24 */ /* 0x000fe200078e0200 */
[----:B------:R-:W-:Y:S01]  /*1620*/  IADD3 R4, P6, R4, UR16, RZ ;  /* 0x0000001004047c10 */ /* 0x000fe2000ffde0ff */
[----:B------:R-:W-:Y:S01]  /*1630*/  IMAD R3, R3, c[0x0][0x1a0], RZ ;  /* 0x0000680003037a24 */ /* 0x000fe200078e02ff */
[----:B------:R2:W-:Y:S02]  /*1640*/  @!P1 LDGSTS.E.BYPASS.LTC128B.128 [R219+0x7000], [R12.64+0x80] ;  /* 0x070000800cdb9fae */ /* 0x0005e4000b901d5a */
[----:B------:R-:W-:Y:S01]  /*1650*/  IADD3.X R5, R5, UR7, R0, P6, !PT ;  /* 0x0000000705057c10 */ /* 0x000fe2000b7fe400 */
[----:B------:R-:W-:Y:S01]  /*1660*/  IMAD R0, R18, c[0x0][0x1b0], RZ ;  /* 0x00006c0012007a24 */ /* 0x000fe200078e02ff */
[C---:B------:R-:W-:Y:S01]  /*1670*/  ISETP.GE.AND P6, PT, R2.reuse, UR6, PT ;  /* 0x0000000602007c0c */ /* 0x040fe2000bfc6270 */
[----:B------:R-:W-:Y:S01]  /*1680*/  USHF.R.S32.HI UR7, URZ, 0x1f, UR10 ;  /* 0x0000001f3f077899 */ /* 0x000fe2000801140a */
[----:B------:R-:W-:Y:S01]  /*1690*/  IMAD R3, R2, c[0x0][0x1a4], R3 ;  /* 0x0000690002037a24 */ /* 0x000fe200078e0203 */
[----:B------:R4:W-:Y:S01]  /*16a0*/  @!P0 LDGSTS.E.BYPASS.LTC128B.128 [R219+0x3800], [R10.64] ;  /* 0x038000000adb8fae */ /* 0x0009e2000b901d5a */
[C---:B------:R-:W-:Y:S01]  /*16b0*/  IMAD R8, R22.reuse, c[0x0][0x1b4], R0 ;  /* 0x00006d0016087a24 */ /* 0x040fe200078e0200 */
[----:B------:R-:W-:Y:S01]  /*16c0*/  UIMAD UR11, UR7, UR22, UR11 ;  /* 0x00000016070b72a4 */ /* 0x000fe2000f8e020b */
[----:B------:R-:W-:Y:S01]  /*16d0*/  IMAD.WIDE.U32 R28, R22, c[0x0][0x1b0], R4 ;  /* 0x00006c00161c7a25 */ /* 0x000fe200078e0004 */
[----:B------:R4:W-:Y:S03]  /*16e0*/  @!P0 LDGSTS.E.BYPASS.LTC128B.128 [R219+0x7800], [R10.64+0x80] ;  /* 0x078000800adb8fae */ /* 0x0009e6000b901d5a */
[----:B------:R-:W-:Y:S01]  /*16f0*/  IMAD.IADD R91, R29, 0x1, R8 ;  /* 0x000000011d5b7824 */ /* 0x000fe200078e0208 */
[----:B------:R-:W-:Y:S01]  /*1700*/  IADD3 R8, P3, R6, UR18, RZ ;  /* 0x0000001206087c10 */ /* 0x000fe2000ff7e0ff */
[----:B------:R-:W-:Y:S01]  /*1710*/  IMAD.MOV.U32 R90, RZ, RZ, R28 ;  /* 0x000000ffff5a7224 */ /* 0x000fe200078e001c */
[----:B------:R5:W-:Y:S01]  /*1720*/  STL.64 [R1+0x10], R28 ;  /* 0x0000101c01007387 */ /* 0x000be20000100a00 */
[----:B------:R-:W-:Y:S01]  /*1730*/  IMAD.IADD R0, R88, 0x1, -R9 ;  /* 0x0000000158007824 */ /* 0x000fe200078e0a09 */
[----:B------:R-:W-:Y:S01]  /*1740*/  IADD3.X R9, R7, UR15, R3, P3, !PT ;  /* 0x0000000f07097c10 */ /* 0x000fe20009ffe403 */
[----:B------:R-:W-:Y:S01]  /*1750*/  IMAD.WIDE.U32 R4, R86, UR22, R90 ;  /* 0x0000001656047c25 */ /* 0x000fe2000f8e005a */
[----:B------:R-:W-:Y:S01]  /*1760*/  LEA.HI R7, R15, R14, RZ, 0x1 ;  /* 0x0000000e0f077211 */ /* 0x000fe200078f08ff */
[----:B------:R-:W-:Y:S01]  /*1770*/  UIMAD.WIDE.U32 UR14, UR10, UR4, URZ ;  /* 0x000000040a0e72a5 */ /* 0x000fe2000f8e003f */
[----:B---3--:R-:W-:Y:S01]  /*1780*/  SHF.R.S32.HI R17, RZ, 0x1f, R0 ;  /* 0x0000001fff117819 */ /* 0x008fe20000011400 */
[----:B------:R-:W-:Y:S01]  /*1790*/  UIMAD UR4, UR7, UR4, URZ ;  /* 0x00000004070472a4 */ /* 0x000fe2000f8e023f */
[----:B------:R-:W-:Y:S01]  /*17a0*/  IADD3 R3, R5, UR11, RZ ;  /* 0x0000000b05037c10 */ /* 0x000fe2000fffe0ff */
[----:B------:R-:W-:Y:S01]  /*17b0*/  STL.64 [R1], R90 ;  /* 0x0000005a01007387 */ /* 0x000fe20000100a00 */
[----:B------:R-:W-:Y:S01]  /*17c0*/  @!P6 LEA R6, P3, R4, c[0x0][0x168], 0x1 ;  /* 0x00005a000406ea11 */ /* 0x000fe200078608ff */
[----:B------:R-:W-:Y:S01]  /*17d0*/  UIMAD UR4, UR10, UR5, UR4 ;  /* 0x000000050a0472a4 */ /* 0x000fe2000f8e0204 */
[----:B------:R-:W-:-:S02]  /*17e0*/  LOP3.LUT R15, R7, 0xfffffffe, RZ, 0xc0, !PT ;  /* 0xfffffffe070f7812 */ /* 0x000fc400078ec0ff */
[C---:B------:R-:W-:Y:S01]  /*17f0*/  @!P6 LEA.HI.X R7, R4.reuse, c[0x0][0x16c], R3, 0x1, P3 ;  /* 0x00005b000407ea11 */ /* 0x040fe200018f0c03 */
[----:B------:R-:W-:Y:S01]  /*1800*/  UIADD3 UR4, UR15, UR4, URZ ;  /* 0x000000040f047290 */ /* 0x000fe2000fffe03f */
[----:B------:R-:W-:Y:S01]  /*1810*/  @!P5 IADD3 R5, P3, R4, UR12, RZ ;  /* 0x0000000c0405dc10 */ /* 0x000fe2000ff7e0ff */
[----:B------:R-:W-:Y:S01]  /*1820*/  IMAD.IADD R15, R14, 0x1, -R15 ;  /* 0x000000010e0f7824 */ /* 0x000fe200078e0a0f */
[----:B------:R-:W-:Y:S01]  /*1830*/  LEA.HI R17, R17, R0, RZ, 0x3 ;  /* 0x0000000011117211 */ /* 0x000fe200078f18ff */
[----:B------:R3:W-:Y:S01]  /*1840*/  @!P6 LDGSTS.E.BYPASS.LTC128B.128 [R219+0x8000], [R6.64] ;  /* 0x0800000006dbefae */ /* 0x0007e2000b901d5a */
[----:B------:R-:W-:Y:S01]  /*1850*/  @!P5 IADD3.X R3, R3, UR8, RZ, P3, !PT ;  /* 0x000000080303dc10 */ /* 0x000fe20009ffe4ff */
[----:B------:R-:W-:Y:S01]  /*1860*/  IMAD R14, R18, c[0x0][0x1b8], RZ ;  /* 0x00006e00120e7a24 */ /* 0x000fe200078e02ff */
[----:B------:R-:W-:Y:S01]  /*1870*/  @!P5 LEA R4, P3, R5, c[0x0][0x168], 0x1 ;  /* 0x00005a000504da11 */ /* 0x000fe200078608ff */
[----:B------:R3:W-:Y:S01]  /*1880*/  @!P6 LDGSTS.E.BYPASS.LTC128B.128 [R219+0x9000], [R6.64+0x80] ;  /* 0x0900008006dbefae */ /* 0x0007e2000b901d5a */
[----:B------:R-:W-:Y:S01]  /*1890*/  LOP3.LUT R16, R17, 0xfffffff8, RZ, 0xc0, !PT ;  /* 0xfffffff811107812 */ /* 0x000fe200078ec0ff */
[----:B------:R-:W-:Y:S01]  /*18a0*/  IMAD R14, R22, c[0x0][0x1bc], R14 ;  /* 0x00006f00160e7a24 */ /* 0x000fe200078e020e */
[----:B------:R-:W-:Y:S01]  /*18b0*/  @!P5 LEA.HI.X R5, R5, c[0x0][0x16c], R3, 0x1, P3 ;  /* 0x00005b000505da11 */ /* 0x000fe200018f0c03 */
[----:B------:R-:W-:-:S02]  /*18c0*/  IMAD.SHL.U32 R3, R2, 0x8, RZ ;  /* 0x0000000802037824 */ /* 0x000fc400078e00ff */
[----:B------:R-:W-:Y:S02]  /*18d0*/  IMAD.IADD R24, R0, 0x1, -R16 ;  /* 0x0000000100187824 */ /* 0x000fe400078e0a10 */
[----:B------:R1:W-:Y:S01]  /*18e0*/  @!P5 LDGSTS.E.BYPASS.LTC128B.128 [R219+0x8800], [R4.64] ;  /* 0x0880000004dbdfae */ /* 0x0003e2000b901d5a */
[----:B------:R-:W-:Y:S02]  /*18f0*/  IMAD.SHL.U32 R0, R25, 0x40, RZ ;  /* 0x0000004019007824 */ /* 0x000fe400078e00ff */
[----:B------:R-:W-:Y:S01]  /*1900*/  IMAD.SHL.U32 R2, R24, 0x40, RZ ;  /* 0x0000004018027824 */ /* 0x000fe200078e00ff */
[----:B------:R1:W-:Y:S01]  /*1910*/  @!P5 LDGSTS.E.BYPASS.LTC128B.128 [R219+0x9800], [R4.64+0x80] ;  /* 0x0980008004dbdfae */ /* 0x0003e2000b901d5a */
[----:B-----5:R-:W-:Y:S01]  /*1920*/  IMAD.WIDE.U32 R28, R22, c[0x0][0x1b8], R8 ;  /* 0x00006e00161c7a25 */ /* 0x020fe200078e0008 */
[----:B------:R-:W-:Y:S02]  /*1930*/  LOP3.LUT R0, R0, 0x1c0, RZ, 0xc0, !PT ;  /* 0x000001c000007812 */ /* 0x000fe400078ec0ff */
[----:B------:R-:W0:Y:S01]  /*1940*/  LDGDEPBAR ;  /* 0x00000000000079af */ /* 0x000e220000000000 */
[----:B------:R-:W-:Y:S01]  /*1950*/  LOP3.LUT R2, R2, 0x1c0, RZ, 0xc0, !PT ;  /* 0x000001c002027812 */ /* 0x000fe200078ec0ff */
[----:B------:R-:W-:-:S02]  /*1960*/  IMAD.U32 R8, RZ, RZ, UR14 ;  /* 0x0000000eff087e24 */ /* 0x000fc4000f8e00ff */
[----:B------:R-:W-:Y:S01]  /*1970*/  IMAD.U32 R9, RZ, RZ, UR15 ;  /* 0x0000000fff097e24 */ /* 0x000fe2000f8e00ff */
[----:B------:R-:W-:Y:S01]  /*1980*/  STL.64 [R1+0x8], R28 ;  /* 0x0000081c01007387 */ /* 0x000fe20000100a00 */
[----:B------:R-:W-:Y:S01]  /*1990*/  IMAD.IADD R252, R29, 0x1, R14 ;  /* 0x000000011dfc7824 */ /* 0x000fe200078e020e */
[----:B---3--:R-:W-:Y:S01]  /*19a0*/  LOP3.LUT R6, R0, 0x8, R3, 0xf8, !PT ;  /* 0x0000000800067812 */ /* 0x008fe200078ef803 */
[----:B------:R-:W-:Y:S01]  /*19b0*/  @!P4 IMAD.MOV.U32 R7, RZ, RZ, c[0x0][0x1a4] ;  /* 0x00006900ff07c624 */ /* 0x000fe200078e00ff */
[----:B------:R-:W-:Y:S02]  /*19c0*/  SHF.R.U32.HI R3, RZ, 0x3, R0 ;  /* 0x00000003ff037819 */ /* 0x000fe40000011600 */
[----:B------:R-:W-:Y:S02]  /*19d0*/  LEA R0, P0, R8, R28, 0x5 ;  /* 0x0000001c08007211 */ /* 0x000fe400078028ff */
[----:B------:R-:W-:Y:S01]  /*19e0*/  LOP3.LUT R9, R6, R3, RZ, 0x3c, !PT ;  /* 0x0000000306097212 */ /* 0x000fe200078e3cff */
[----:B------:R-:W-:Y:S01]  /*19f0*/  @!P4 IMAD.MOV.U32 R3, RZ, RZ, c[0x0][0x1a0] ;  /* 0x00006800ff03c624 */ /* 0x000fe200078e00ff */
[----:B------:R-:W-:Y:S01]  /*1a00*/  @!P2 LEA R6, P1, R0, c[0x0][0x170], 0x1 ;  /* 0x00005c000006aa11 */ /* 0x000fe200078208ff */
[----:B-1----:R-:W-:Y:S01]  /*1a10*/  IMAD.SHL.U32 R4, R15, 0x8, RZ ;  /* 0x000000080f047824 */ /* 0x002fe200078e00ff */
[----:B------:R-:W-:-:S04]  /*1a20*/  DEPBAR.LE SB0, 0x0 ;  /* 0x000080000000791a */ /* 0x000fc80000000000 */
[----:B------:R-:W-:Y:S01]  /*1a30*/  BAR.SYNC.DEFER_BLOCKING 0x0 ;  /* 0x0000000000007b1d */ /* 0x000fe20000010000 */
[----:B------:R-:W-:Y:S01]  /*1a40*/  LOP3.LUT R4, R2, 0x8, R4, 0xf8, !PT ;  /* 0x0000000802047812 */ /* 0x000fe200078ef804 */
[----:B------:R-:W-:Y:S01]  /*1a50*/  IMAD.U32 R5, RZ, RZ, UR4 ;  /* 0x00000004ff057e24 */ /* 0x000fe2000f8e00ff */
[----:B------:R-:W-:-:S04]  /*1a60*/  SHF.R.U32.HI R2, RZ, 0x3, R2 ;  /* 0x00000003ff027819 */ /* 0x000fc80000011602 */
[----:B------:R-:W-:Y:S01]  /*1a70*/  LOP3.LUT R85, R4, R2, RZ, 0x3c, !PT ;  /* 0x0000000204557212 */ /* 0x000fe200078e3cff */
[----:B------:R-:W-:Y:S01]  /*1a80*/  IMAD.SHL.U32 R4, R17, 0x40, RZ ;  /* 0x0000004011047824 */ /* 0x000fe200078e00ff */
[----:B------:R-:W-:Y:S02]  /*1a90*/  LEA.HI.X R2, R8, R252, R5, 0x5, P0 ;  /* 0x000000fc08027211 */ /* 0x000fe400000f2c05 */
[C---:B------:R-:W-:Y:S02]  /*1aa0*/  @!P4 LEA R5, P0, R3.reuse, R0, 0x4 ;  /* 0x000000000305c211 */ /* 0x040fe400078020ff */
[----:B------:R-:W-:Y:S02]  /*1ab0*/  LOP3.LUT R84, R4, 0xfffffe00, RZ, 0xc0, !PT ;  /* 0xfffffe0004547812 */ /* 0x000fe400078ec0ff */
[----:B------:R-:W-:Y:S02]  /*1ac0*/  @!P4 LEA.HI.X R3, R3, R2, R7, 0x4, P0 ;  /* 0x000000020303c211 */ /* 0x000fe400000f2407 */
[----:B------:R-:W-:Y:S01]  /*1ad0*/  @!P2 LEA.HI.X R7, R0, c[0x0][0x174], R2, 0x1, P1 ;  /* 0x00005d000007aa11 */ /* 0x000fe200008f0c02 */
[----:B------:R-:W-:Y:S01]  /*1ae0*/  IMAD R2, R87, 0x400, R84 ;  /* 0x0000040057027824 */ /* 0x000fe200078e0254 */
[----:B------:R-:W-:Y:S01]  /*1af0*/  @!P4 LEA R4, P0, R5, c[0x0][0x170], 0x1 ;  /* 0x00005c000504ca11 */ /* 0x000fe200078008ff */
[----:B------:R-:W-:-:S02]  /*1b00*/  IMAD R0, R15, 0x200, R9 ;  /* 0x000002000f007824 */ /* 0x000fc400078e0209 */
[----:B------:R-:W-:Y:S01]  /*1b10*/  IMAD.IADD R2, R85, 0x1, R2 ;  /* 0x0000000155027824 */ /* 0x000fe200078e0202 */
[----:B------:R-:W-:Y:S01]  /*1b20*/  @!P4 LEA.HI.X R5, R5, c[0x0][0x174], R3, 0x1, P0 ;  /* 0x00005d000505ca11 */ /* 0x000fe200000f0c03 */
[----:B------:R-:W-:Y:S01]  /*1b30*/  @P2 STS.128 [R219+0xa000], RZ ;  /* 0x00a000ffdb002388 */ /* 0x000fe20000000c00 */
[----:B------:R-:W-:Y:S02]  /*1b40*/  IMAD.SHL.U32 R204, R0, 0x2, RZ ;  /* 0x0000000200cc7824 */ /* 0x000fe400078e00ff */
[----:B------:R-:W-:Y:S01]  /*1b50*/  IMAD.SHL.U32 R206, R2, 0x2, RZ ;  /* 0x0000000202ce7824 */ /* 0x000fe200078e00ff */
[----:B------:R-:W-:Y:S01]  /*1b60*/  @P2 STS.128 [R219+0xb000], RZ ;  /* 0x00b000ffdb002388 */ /* 0x000fe20000000c00 */
[----:B------:R-:W-:Y:S01]  /*1b70*/  IMAD.MOV.U32 R3, RZ, RZ, 0x10 ;  /* 0x00000010ff037424 */ /* 0x000fe200078e00ff */
[C---:B------:R-:W-:Y:S01]  /*1b80*/  IADD3 R0, R204.reuse, 0x8000, RZ ;  /* 0x00008000cc007810 */ /* 0x040fe20007ffe0ff */
[----:B------:R-:W-:Y:S01]  /*1b90*/  IMAD.MOV.U32 R2, RZ, RZ, -0x20 ;  /* 0xffffffe0ff027424 */ /* 0x000fe200078e00ff */
[----:B------:R-:W-:Y:S01]  /*1ba0*/  @!PT LDS RZ, [RZ] ;  /* 0x00000000fffff984 */ /* 0x000fe20000000800 */
[----:B------:R-:W-:Y:S01]  /*1bb0*/  @!PT LDS RZ, [RZ] ;  /* 0x00000000fffff984 */ /* 0x000fe20000000800 */
[----:B------:R-:W-:Y:S01]  /*1bc0*/  @!PT LDS RZ, [RZ] ;  /* 0x00000000fffff984 */ /* 0x000fe20000000800 */
[----:B------:R1:W-:Y:S01]  /*1bd0*/  @!P2 LDGSTS.E.BYPASS.LTC128B.128 [R219+0xa000], [R6.64] ;  /* 0x0a00000006dbafae */ /* 0x0003e2000b901d5a */
[----:B------:R-:W-:-:S03]  /*1be0*/  IADD3 R215, R204, 0x8020, RZ ;  /* 0x00008020ccd77810 */ /* 0x000fc60007ffe0ff */
[----:B------:R1:W-:Y:S01]  /*1bf0*/  @!P2 LDGSTS.E.BYPASS.LTC128B.128 [R219+0xb000], [R6.64+0x80] ;  /* 0x0b00008006dbafae */ /* 0x0003e2000b901d5a */
[----:B------:R-:W-:-:S03]  /*1c00*/  R2P PR, R24, 0x6 ;  /* 0x0000000618007804 */ /* 0x000fc60000000000 */
[----:B------:R-:W-:Y:S02]  /*1c10*/  @P4 STS.128 [R219+0xa800], RZ ;  /* 0x00a800ffdb004388 */ /* 0x000fe40000000c00 */
[----:B------:R-:W-:Y:S02]  /*1c20*/  SEL R3, R3, 0xfffffff0, !P1 ;  /* 0xfffffff003037807 */ /* 0x000fe40004800000 */
[----:B------:R-:W-:Y:S01]  /*1c30*/  @P4 STS.128 [R219+0xb800], RZ ;  /* 0x00b800ffdb004388 */ /* 0x000fe20000000c00 */
[----:B------:R-:W-:Y:S02]  /*1c40*/  SEL R2, R2, 0x20, P2 ;  /* 0x0000002002027807 */ /* 0x000fe40001000000 */
[----:B------:R-:W-:Y:S01]  /*1c50*/  R2P PR, R25, 0x6 ;  /* 0x0000000619007804 */ /* 0x000fe20000000000 */
[----:B------:R-:W-:Y:S01]  /*1c60*/  @!PT LDS RZ, [RZ] ;  /* 0x00000000fffff984 */ /* 0x000fe20000000800 */
[----:B------:R-:W-:Y:S01]  /*1c70*/  @!PT LDS RZ, [RZ] ;  /* 0x00000000fffff984 */ /* 0x000fe20000000800 */
[----:B------:R-:W-:Y:S01]  /*1c80*/  @!PT LDS RZ, [RZ] ;  /* 0x00000000fffff984 */ /* 0x000fe20000000800 */
[----:B------:R1:W-:Y:S01]  /*1c90*/  @!P4 LDGSTS.E.BYPASS.LTC128B.128 [R219+0xa800], [R4.64] ;  /* 0x0a80000004dbcfae */ /* 0x0003e2000b901d5a */
[--C-:B------:R-:W-:Y:S02]  /*1ca0*/  IMAD R208, R3, 0x2, R206.reuse ;  /* 0x0000000203d07824 */ /* 0x100fe400078e02ce */
[C---:B------:R-:W-:Y:S01]  /*1cb0*/  IMAD R214, R2.reuse, 0x2, R206 ;  /* 0x0000000202d67824 */ /* 0x040fe200078e02ce */
[----:B------:R1:W-:Y:S01]  /*1cc0*/  @!P4 LDGSTS.E.BYPASS.LTC128B.128 [R219+0xb800], [R4.64+0x80] ;  /* 0x0b80008004dbcfae */ /* 0x0003e2000b901d5a */
[----:B------:R-:W-:-:S03]  /*1cd0*/  IMAD R213, R2, 0x2, R208 ;  /* 0x0000000202d57824 */ /* 0x000fc600078e02d0 */
[----:B------:R-:W-:Y:S04]  /*1ce0*/  LDSM.16.M88.4 R16, [R204+0x8000] ;  /* 0x00800000cc10783b */ /* 0x000fe80000000200 */
[----:B------:R-:W-:Y:S01]  /*1cf0*/  LDSM.16.M88.4 R20, [R204+0x8800] ;  /* 0x00880000cc14783b */ /* 0x000fe20000000200 */
[----:B------:R-:W-:Y:S01]  /*1d00*/  @P1 IADD3 R215, R0, -0x20, RZ ;  /* 0xffffffe000d71810 */ /* 0x000fe20007ffe0ff */
[----:B------:R-:W-:Y:S02]  /*1d10*/  IMAD.MOV.U32 R0, RZ, RZ, 0x40 ;  /* 0x00000040ff007424 */ /* 0x000fe400078e00ff */
[----:B--2---:R-:W2:Y:S01]  /*1d20*/  LDSM.16.M88.4 R12, [R206] ;  /* 0x00000000ce0c783b */ /* 0x004ea20000000200 */
[C---:B------:R-:W-:Y:S02]  /*1d30*/  IADD3 R218, R215.reuse, 0x800, RZ ;  /* 0x00000800d7da7810 */ /* 0x040fe40007ffe0ff */
[----:B------:R-:W-:Y:S01]  /*1d40*/  SEL R0, R0, 0xffffffc0, !P2 ;  /* 0xffffffc000007807 */ /* 0x000fe20005000000 */
[----:B------:R-:W-:Y:S01]  /*1d50*/  LDSM.16.M88.4 R28, [R215] ;  /* 0x00000000d71c783b */ /* 0x000fe20000000200 */
[----:B------:R-:W-:-:S02]  /*1d60*/  IADD3 R217, R215, 0x1000, RZ ;  /* 0x00001000d7d97810 */ /* 0x000fc40007ffe0ff */
[----:B------:R-:W-:Y:S01]  /*1d70*/  IADD3 R216, R215, 0x1800, RZ ;  /* 0x00001800d7d87810 */ /* 0x000fe20007ffe0ff */
[----:B----4-:R-:W-:Y:S01]  /*1d80*/  LDSM.16.M88.4 R8, [R208+0x2000] ;  /* 0x00200000d008783b */ /* 0x010fe20000000200 */
[----:B------:R-:W-:Y:S02]  /*1d90*/  IMAD.IADD R212, R204, 0x1, R0 ;  /* 0x00000001ccd47824 */ /* 0x000fe400078e0200 */
[----:B------:R-:W-:Y:S01]  /*1da0*/  IMAD.IADD R211, R0, 0x1, R215 ;  /* 0x0000000100d37824 */ /* 0x000fe200078e02d7 */
[----:B------:R-:W-:Y:S01]  /*1db0*/  LDSM.16.M88.4 R24, [R215+0x800] ;  /* 0x00080000d718783b */ /* 0x000fe20000000200 */
[----:B------:R-:W-:-:S03]  /*1dc0*/  IMAD.U32 R0, RZ, RZ, UR10 ;  /* 0x0000000aff007e24 */ /* 0x000fc6000f8e00ff */
[----:B-1----:R-:W1:Y:S04]  /*1dd0*/  LDSM.16.M88.4 R4, [R206+0x2000] ;  /* 0x00200000ce04783b */ /* 0x002e680000000200 */
[----:B------:R-:W-:Y:S04]  /*1de0*/  LDSM.16.M88.4 R36, [R212+0x8000] ;  /* 0x00800000d424783b */ /* 0x000fe80000000200 */
[----:B------:R-:W-:Y:S04]  /*1df0*/  LDSM.16.M88.4 R32, [R212+0x8800] ;  /* 0x00880000d420783b */ /* 0x000fe80000000200 */
[----:B------:R-:W0:Y:S01]  /*1e00*/  LDGDEPBAR ;  /* 0x00000000000079af */ /* 0x000e220000000000 */
[C---:B--2---:R-:W-:Y:S08]  /*1e10*/  HMMA.16816.F32.BF16 R64, R12.reuse, R16, RZ ;  /* 0x000000100c40723c */ /* 0x044ff000000418ff */
[----:B------:R-:W-:Y:S08]  /*1e20*/  HMMA.16816.F32.BF16 R68, R12, R18, RZ ;  /* 0x000000120c44723c */ /* 0x000ff000000418ff */
[C---:B-1----:R-:W-:Y:S08]  /*1e30*/  HMMA.16816.F32.BF16 R40, R4.reuse, R16, RZ ;  /* 0x000000100428723c */ /* 0x042ff000000418ff */
[C---:B------:R-:W-:Y:S01]  /*1e40*/  HMMA.16816.F32.BF16 R56, R4.reuse, R18, RZ ;  /* 0x000000120438723c */ /* 0x040fe200000418ff */
[----:B------:R-:W-:Y:S07]  /*1e50*/  LDSM.16.M88.4 R16, [R214+0x2000] ;  /* 0x00200000d610783b */ /* 0x000fee0000000200 */
[C---:B------:R-:W-:Y:S08]  /*1e60*/  HMMA.16816.F32.BF16 R48, R4.reuse, R20, RZ ;  /* 0x000000140430723c */ /* 0x040ff000000418ff */
[----:B------:R-:W-:Y:S01]  /*1e70*/  HMMA.16816.F32.BF16 R44, R4, R22, RZ ;  /* 0x00000016042c723c */ /* 0x000fe200000418ff */
[----:B------:R-:W1:Y:S07]  /*1e80*/  LDSM.16.M88.4 R4, [R208] ;  /* 0x00000000d004783b */ /* 0x000e6e0000000200 */
[C---:B------:R-:W-:Y:S08]  /*1e90*/  HMMA.16816.F32.BF16 R52, R12.reuse, R20, RZ ;  /* 0x000000140c34723c */ /* 0x040ff000000418ff */
[----:B------:R-:W-:Y:S01]  /*1ea0*/  HMMA.16816.F32.BF16 R60, R12, R22, RZ ;  /* 0x000000160c3c723c */ /* 0x000fe200000418ff */
[----:B------:R-:W2:Y:S07]  /*1eb0*/  LDSM.16.M88.4 R20, [R214] ;  /* 0x00000000d614783b */ /* 0x000eae0000000200 */
[C---:B------:R-:W-:Y:S08]  /*1ec0*/  HMMA.16816.F32.BF16 R76, R8.reuse, R30, R56 ;  /* 0x0000001e084c723c */ /* 0x040ff00000041838 */
[C---:B------:R-:W-:Y:S08]  /*1ed0*/  HMMA.16816.F32.BF16 R12, R8.reuse, R28, R40 ;  /* 0x0000001c080c723c */ /* 0x040ff00000041828 */
[C---:B------:R-:W-:Y:S08]  /*1ee0*/  HMMA.16816.F32.BF16 R72, R8.reuse, R24, R48 ;  /* 0x000000180848723c */ /* 0x040ff00000041830 */
[----:B------:R-:W-:Y:S01]  /*1ef0*/  HMMA.16816.F32.BF16 R44, R8, R26, R44 ;  /* 0x0000001a082c723c */ /* 0x000fe2000004182c */
[----:B------:R-:W-:Y:S07]  /*1f00*/  LDSM.16.M88.4 R8, [R213] ;  /* 0x00000000d508783b */ /* 0x000fee0000000200 */
[C---:B-1----:R-:W-:Y:S08]  /*1f10*/  HMMA.16816.F32.BF16 R56, R4.reuse, R28, R64 ;  /* 0x0000001c0438723c */ /* 0x042ff00000041840 */
[C---:B------:R-:W-:Y:S01]  /*1f20*/  HMMA.16816.F32.BF16 R40, R4.reuse, R30, R68 ;  /* 0x0000001e0428723c */ /* 0x040fe20000041844 */
[----:B------:R-:W1:Y:S07]  /*1f30*/  LDSM.16.M88.4 R28, [R211] ;  /* 0x00000000d31c783b */ /* 0x000e6e0000000200 */
[C---:B------:R-:W-:Y:S08]  /*1f40*/  HMMA.16816.F32.BF16 R48, R4.reuse, R24, R52 ;  /* 0x000000180430723c */ /* 0x040ff00000041834 */
[----:B------:R-:W-:Y:S01]  /*1f50*/  HMMA.16816.F32.BF16 R64, R4, R26, R60 ;  /* 0x0000001a0440723c */ /* 0x000fe2000004183c */
[----:B------:R-:W3:Y:S04]  /*1f60*/  LDSM.16.M88.4 R4, [R213+0x2000] ;  /* 0x00200000d504783b */ /* 0x000ee80000000200 */
[----:B------:R-:W-:Y:S03]  /*1f70*/  LDSM.16.M88.4 R24, [R206+0x4000] ;  /* 0x00400000ce18783b */ /* 0x000fe60000000200 */
[C---:B------:R-:W-:Y:S08]  /*1f80*/  HMMA.16816.F32.BF16 R68, R16.reuse, R38, R76 ;  /* 0x000000261044723c */ /* 0x040ff0000004184c */
[C---:B------:R-:W-:Y:S01]  /*1f90*/  HMMA.16816.F32.BF16 R60, R16.reuse, R36, R12 ;  /* 0x00000024103c723c */ /* 0x040fe2000004180c */
[----:B------:R-:W-:Y:S07]  /*1fa0*/  LDSM.16.M88.4 R12, [R206+0x6000] ;  /* 0x00600000ce0c783b */ /* 0x000fee0000000200 */
[C---:B------:R-:W-:Y:S08]  /*1fb0*/  HMMA.16816.F32.BF16 R72, R16.reuse, R32, R72 ;  /* 0x000000201048723c */ /* 0x040ff00000041848 */
[----:B------:R-:W-:Y:S01]  /*1fc0*/  HMMA.16816.F32.BF16 R76, R16, R34, R44 ;  /* 0x00000022104c723c */ /* 0x000fe2000004182c */
[----:B------:R-:W4:Y:S04]  /*1fd0*/  LDSM.16.M88.4 R16, [R211+0x800] ;  /* 0x00080000d310783b */ /* 0x000f280000000200 */
[----:B------:R-:W-:Y:S03]  /*1fe0*/  LDSM.16.M88.4 R44, [R204+0x9800] ;  /* 0x00980000cc2c783b */ /* 0x000fe60000000200 */
[C---:B--2---:R-:W-:Y:S08]  /*1ff0*/  HMMA.16816.F32.BF16 R56, R20.reuse, R36, R56 ;  /* 0x000000241438723c */ /* 0x044ff00000041838 */
[C---:B------:R-:W-:Y:S01]  /*2000*/  HMMA.16816.F32.BF16 R52, R20.reuse, R38, R40 ;  /* 0x000000261434723c */ /* 0x040fe20000041828 */
[----:B------:R-:W2:Y:S07]  /*2010*/  LDSM.16.M88.4 R40, [R204+0x9000] ;  /* 0x00900000cc28783b */ /* 0x000eae0000000200 */
[C---:B------:R-:W-:Y:S08]  /*2020*/  HMMA.16816.F32.BF16 R36, R20.reuse, R32, R48 ;  /* 0x000000201424723c */ /* 0x040ff00000041830 */
[----:B------:R-:W-:Y:S08]  /*2030*/  HMMA.16816.F32.BF16 R20, R20, R34, R64 ;  /* 0x000000221414723c */ /* 0x000ff00000041840 */
[----:B-1----:R-:W-:Y:S08]  /*2040*/  HMMA.16816.F32.BF16 R32, R8, R28, R56 ;  /* 0x0000001c0820723c */ /* 0x002ff00000041838 */
[C---:B---3--:R-:W-:Y:S08]  /*2050*/  HMMA.16816.F32.BF16 R68, R4.reuse, R30, R68 ;  /* 0x0000001e0444723c */ /* 0x048ff00000041844 */
[C---:B------:R-:W-:Y:S08]  /*2060*/  HMMA.16816.F32.BF16 R48, R4.reuse, R28, R60 ;  /* 0x0000001c0430723c */ /* 0x040ff0000004183c */
[----:B----4-:R-:W-:Y:S08]  /*2070*/  HMMA.16816.F32.BF16 R64, R4, R18, R76 ;  /* 0x000000120440723c */ /* 0x010ff0000004184c */
[C---:B------:R-:W-:Y:S08]  /*2080*/  HMMA.16816.F32.BF16 R80, R8.reuse, R30, R52 ;  /* 0x0000001e0850723c */ /* 0x040ff00000041834 */
[C---:B------:R-:W-:Y:S01]  /*2090*/  HMMA.16816.F32.BF16 R76, R8.reuse, R16, R36 ;  /* 0x00000010084c723c */ /* 0x040fe20000041824 */
[----:B------:R-:W-:Y:S07]  /*20a0*/  LDSM.16.M88.4 R36, [R215+0x1800] ;  /* 0x00180000d724783b */ /* 0x000fee0000000200 */
[----:B------:R-:W-:Y:S01]  /*20b0*/  HMMA.16816.F32.BF16 R60, R8, R18, R20 ;  /* 0x00000012083c723c */ /* 0x000fe20000041814 */
[----:B------:R-:W-:Y:S04]  /*20c0*/  LDSM.16.M88.4 R8, [R215+0x1000] ;  /* 0x00100000d708783b */ /* 0x000fe80000000200 */
[----:B------:R-:W1:Y:S03]  /*20d0*/  LDSM.16.M88.4 R20, [R208+0x4000] ;  /* 0x00400000d014783b */ /* 0x000e660000000200 */
[----:B------:R-:W-:Y:S01]  /*20e0*/  HMMA.16816.F32.BF16 R72, R4, R16, R72 ;  /* 0x000000100448723c */ /* 0x000fe20000041848 */
[----:B------:R-:W3:Y:S04]  /*20f0*/  LDSM.16.M88.4 R4, [R208+0x6000] ;  /* 0x00600000d004783b */ /* 0x000ee80000000200 */
[----:B------:R-:W-:Y:S03]  /*2100*/  LDSM.16.M88.4 R16, [R214+0x4000] ;  /* 0x00400000d610783b */ /* 0x000fe60000000200 */
[----:B--2---:R-:W-:Y:S01]  /*2110*/  HMMA.16816.F32.BF16 R52, R24, R40, R32 ;  /* 0x000000281834723c */ /* 0x004fe20000041820 */
[----:B------:R-:W-:Y:S07]  /*2120*/  LDSM.16.M88.4 R32, [R212+0x9000] ;  /* 0x00900000d420783b */ /* 0x000fee0000000200 */
[C---:B------:R-:W-:Y:S08]  /*2130*/  HMMA.16816.F32.BF16 R28, R12.reuse, R42, R68 ;  /* 0x0000002a0c1c723c */ /* 0x040ff00000041844 */
[C---:B------:R-:W-:Y:S08]  /*2140*/  HMMA.16816.F32.BF16 R56, R12.reuse, R40, R48 ;  /* 0x000000280c38723c */ /* 0x040ff00000041830 */
[C---:B------:R-:W-:Y:S08]  /*2150*/  HMMA.16816.F32.BF16 R68, R12.reuse, R44, R72 ;  /* 0x0000002c0c44723c */ /* 0x040ff00000041848 */
[----:B------:R-:W-:Y:S01]  /*2160*/  HMMA.16816.F32.BF16 R48, R12, R46, R64 ;  /* 0x0000002e0c30723c */ /* 0x000fe20000041840 */
[----:B------:R-:W2:Y:S07]  /*2170*/  LDSM.16.M88.4 R12, [R214+0x6000] ;  /* 0x00600000d60c783b */ /* 0x000eae0000000200 */
[C---:B------:R-:W-:Y:S08]  /*2180*/  HMMA.16816.F32.BF16 R40, R24.reuse, R42, R80 ;  /* 0x0000002a1828723c */ /* 0x040ff00000041850 */
[C---:B------:R-:W-:Y:S08]  /*2190*/  HMMA.16816.F32.BF16 R76, R24.reuse, R44, R76 ;  /* 0x0000002c184c723c */ /* 0x040ff0000004184c */
[----:B------:R-:W-:Y:S01]  /*21a0*/  HMMA.16816.F32.BF16 R44, R24, R46, R60 ;  /* 0x0000002e182c723c */ /* 0x000fe2000004183c */
[----:B------:R-:W-:Y:S07]  /*21b0*/  LDSM.16.M88.4 R24, [R211+0x1000] ;  /* 0x00100000d318783b */ /* 0x000fee0000000200 */
[----:B-1----:R-:W-:Y:S08]  /*21c0*/  HMMA.16816.F32.BF16 R60, R20, R8, R52 ;  /* 0x00000008143c723c */ /* 0x002ff00000041834 */
[C---:B---3--:R-:W-:Y:S01]  /*21d0*/  HMMA.16816.F32.BF16 R52, R4.reuse, R10, R28 ;  /* 0x0000000a0434723c */ /* 0x048fe2000004181c */
[----:B------:R-:W1:Y:S07]  /*21e0*/  LDSM.16.M88.4 R28, [R212+0x9800] ;  /* 0x00980000d41c783b */ /* 0x000e6e0000000200 */
[C---:B------:R-:W-:Y:S08]  /*21f0*/  HMMA.16816.F32.BF16 R72, R4.reuse, R36, R68 ;  /* 0x000000240448723c */ /* 0x040ff00000041844 */
[C---:B------:R-:W-:Y:S08]  /*2200*/  HMMA.16816.F32.BF16 R64, R4.reuse, R8, R56 ;  /* 0x000000080440723c */ /* 0x040ff00000041838 */
[----:B------:R-:W-:Y:S01]  /*2210*/  HMMA.16816.F32.BF16 R68, R4, R38, R48 ;  /* 0x000000260444723c */ /* 0x000fe20000041830 */
[----:B------:R-:W3:Y:S07]  /*2220*/  LDSM.16.M88.4 R4, [R213+0x6000] ;  /* 0x00600000d504783b */ /* 0x000eee0000000200 */
[C---:B------:R-:W-:Y:S01]  /*2230*/  HMMA.16816.F32.BF16 R48, R20.reuse, R10, R40 ;  /* 0x0000000a1430723c */ /* 0x040fe20000041828 */
[----:B------:R-:W4:Y:S07]  /*2240*/  LDSM.16.M88.4 R8, [R213+0x4000] ;  /* 0x00400000d508783b */ /* 0x000f2e0000000200 */
[C---:B------:R-:W-:Y:S08]  /*2250*/  HMMA.16816.F32.BF16 R56, R20.reuse, R36, R76 ;  /* 0x000000241438723c */ /* 0x040ff0000004184c */
[----:B------:R-:W-:Y:S01]  /*2260*/  HMMA.16816.F32.BF16 R44, R20, R38, R44 ;  /* 0x00000026142c723c */ /* 0x000fe2000004182c */
[----:B------:R-:W5:Y:S01]  /*2270*/  LDSM.16.M88.4 R20, [R211+0x1800] ;  /* 0x00180000d314783b */ /* 0x000f620000000200 */
[----:B------:R-:W-:-:S06]  /*2280*/  DEPBAR.LE SB0, 0x0 ;  /* 0x000080000000791a */ /* 0x000fcc0000000000 */
[-C--:B--2---:R-:W-:Y:S08]  /*2290*/  HMMA.16816.F32.BF16 R40, R12, R32.reuse, R64 ;  /* 0x000000200c28723c */ /* 0x084ff00000041840 */
[----:B------:R-:W-:Y:S08]  /*22a0*/  HMMA.16816.F32.BF16 R36, R16, R32, R60 ;  /* 0x000000201024723c */ /* 0x000ff0000004183c */
[-C--:B------:R-:W-:Y:S08]  /*22b0*/  HMMA.16816.F32.BF16 R52, R12, R34.reuse, R52 ;  /* 0x000000220c34723c */ /* 0x080ff00000041834 */
[----:B------:R-:W-:Y:S08]  /*22c0*/  HMMA.16816.F32.BF16 R32, R16, R34, R48 ;  /* 0x000000221020723c */ /* 0x000ff00000041830 */
[C---:B-1----:R-:W-:Y:S08]  /*22d0*/  HMMA.16816.F32.BF16 R48, R12.reuse, R28, R72 ;  /* 0x0000001c0c30723c */ /* 0x042ff00000041848 */
[----:B------:R-:W-:Y:S08]  /*22e0*/  HMMA.16816.F32.BF16 R60, R12, R30, R68 ;  /* 0x0000001e0c3c723c */ /* 0x000ff00000041844 */
[C---:B------:R-:W-:Y:S08]  /*22f0*/  HMMA.16816.F32.BF16 R12, R16.reuse, R28, R56 ;  /* 0x0000001c100c723c */ /* 0x040ff00000041838 */
[----:B------:R-:W-:Y:S07]  /*2300*/  HMMA.16816.F32.BF16 R44, R16, R30, R44 ;  /* 0x0000001e102c723c */ /* 0x000fee000004182c */
[----:B------:R-:W-:Y:S01]  /*2310*/  IMAD.SHL.U32 R16, R88, 0x2, RZ ;  /* 0x0000000258107824 */ /* 0x000fe200078e00ff */
[----:B---3--:R-:W-:Y:S04]  /*2320*/  HMMA.16816.F32.BF16 R40, R4, R24, R40 ;  /* 0x000000180428723c */ /* 0x008fe80000041828 */
[----:B------:R-:W-:-:S04]  /*2330*/  LOP3.LUT R16, R16, 0x6, RZ, 0xc0, !PT ;  /* 0x0000000610107812 */ /* 0x000fc800078ec0ff */
[----:B----4-:R-:W-:Y:S01]  /*2340*/  HMMA.16816.F32.BF16 R36, R8, R24, R36 ;  /* 0x000000180824723c */ /* 0x010fe20000041824 */
[----:B------:R-:W-:Y:S01]  /*2350*/  IMAD R0, R0, 0x20, R16 ;  /* 0x0000002000007824 */ /* 0x000fe200078e0210 */
[----:B------:R-:W-:Y:S04]  /*2360*/  BAR.SYNC.DEFER_BLOCKING 0x0 ;  /* 0x0000000000007b1d */ /* 0x000fe80000010000 */
[----:B------:R-:W-:Y:S02]  /*2370*/  ISETP.GE.AND P0, PT, R0, UR9, PT ;  /* 0x0000000900007c0c */ /* 0x000fe4000bf06270 */
[-C--:B------:R-:W-:Y:S08]  /*2380*/  HMMA.16816.F32.BF16 R28, R4, R26.reuse, R52 ;  /* 0x0000001a041c723c */ /* 0x080ff00000041834 */
[----:B------:R-:W-:Y:S01]  /*2390*/  HMMA.16816.F32.BF16 R32, R8, R26, R32 ;  /* 0x0000001a0820723c */ /* 0x000fe20000041820 */
[----:B------:R-:W-:-:S02]  /*23a0*/  FSEL R93, R42, -INF , !P0 ;  /* 0xff8000002a5d7808 */ /* 0x000fc40004000000 */
[----:B------:R-:W-:-:S05]  /*23b0*/  FSEL R40, R40, -INF , !P0 ;  /* 0xff80000028287808 */ /* 0x000fca0004000000 */
[-C--:B-----5:R-:W-:Y:S07]  /*23c0*/  HMMA.16816.F32.BF16 R24, R8, R20.reuse, R12 ;  /* 0x000000140818723c */ /* 0x0a0fee000004180c */
[C---:B------:R-:W-:Y:S01]  /*23d0*/  IADD3 R13, R0.reuse, 0x1, RZ ;  /* 0x00000001000d7810 */ /* 0x040fe20007ffe0ff */
[----:B------:R-:W-:Y:S01]  /*23e0*/  HMMA.16816.F32.BF16 R16, R4, R20, R48 ;  /* 0x000000140410723c */ /* 0x000fe20000041830 */
[----:B------:R-:W-:Y:S02]  /*23f0*/  IADD3 R12, R0, 0x8, RZ ;  /* 0x00000008000c7810 */ /* 0x000fe40007ffe0ff */
[----:B------:R-:W-:-:S02]  /*2400*/  ISETP.GE.AND P6, PT, R13, UR9, PT ;  /* 0x000000090d007c0c */ /* 0x000fc4000bfc6270 */
[----:B------:R-:W-:Y:S02]  /*2410*/  IADD3 R13, R0, 0x11, RZ ;  /* 0x00000011000d7810 */ /* 0x000fe40007ffe0ff */
[----:B------:R-:W-:Y:S01]  /*2420*/  ISETP.GE.AND P5, PT, R12, UR9, PT ;  /* 0x000000090c007c0c */ /* 0x000fe2000bfa6270 */
[-C--:B------:R-:W-:Y:S01]  /*2430*/  HMMA.16816.F32.BF16 R4, R4, R22.reuse, R60 ;  /* 0x000000160404723c */ /* 0x080fe2000004183c */
[----:B------:R-:W-:Y:S02]  /*2440*/  ISETP.GE.AND P2, PT, R13, UR9, PT ;  /* 0x000000090d007c0c */ /* 0x000fe4000bf46270 */
[----:B------:R-:W-:Y:S02]  /*2450*/  FSEL R42, R28, -INF , !P5 ;  /* 0xff8000001c2a7808 */ /* 0x000fe40006800000 */
[C---:B------:R-:W-:Y:S02]  /*2460*/  IADD3 R15, R0.reuse, 0x9, RZ ;  /* 0x00000009000f7810 */ /* 0x040fe40007ffe0ff */
[----:B------:R-:W-:Y:S01]  /*2470*/  IADD3 R14, R0, 0x10, RZ ;  /* 0x00000010000e7810 */ /* 0x000fe20007ffe0ff */
[----:B------:R-:W-:Y:S01]  /*2480*/  HMMA.16816.F32.BF16 R8, R8, R22, R44 ;  /* 0x000000160808723c */ /* 0x000fe2000004182c */
[----:B------:R-:W-:-:S02]  /*2490*/  FSEL R28, R27, -INF , !P2 ;  /* 0xff8000001b1c7808 */ /* 0x000fc40005000000 */
[----:B------:R-:W-:Y:S02]  /*24a0*/  FSEL R25, R25, -INF , !P2 ;  /* 0xff80000019197808 */ /* 0x000fe40005000000 */
[C---:B------:R-:W-:Y:S02]  /*24b0*/  IADD3 R12, R0.reuse, 0x18, RZ ;  /* 0x00000018000c7810 */ /* 0x040fe40007ffe0ff */
[----:B------:R-:W-:Y:S02]  /*24c0*/  IADD3 R0, R0, 0x19, RZ ;  /* 0x0000001900007810 */ /* 0x000fe40007ffe0ff */
[----:B------:R-:W-:Y:S02]  /*24d0*/  FSEL R222, R19, -INF , !P2 ;  /* 0xff80000013de7808 */ /* 0x000fe40005000000 */
[----:B------:R-:W-:Y:S02]  /*24e0*/  FSEL R138, R17, -INF , !P2 ;  /* 0xff800000118a7808 */ /* 0x000fe40005000000 */
[----:B------:R-:W-:-:S02]  /*24f0*/  PLOP3.LUT P2, PT, PT, PT, UP0, 0x80, 0x0 ;  /* 0x000000000000781c */ /* 0x000fc40003f4f008 */
[----:B------:R-:W-:Y:S02]  /*2500*/  ISETP.GE.AND P4, PT, R15, UR9, PT ;  /* 0x000000090f007c0c */ /* 0x000fe4000bf86270 */
[----:B------:R-:W-:Y:S02]  /*2510*/  ISETP.GE.AND P3, PT, R14, UR9, PT ;  /* 0x000000090e007c0c */ /* 0x000fe4000bf66270 */
[----:B------:R-:W-:Y:S02]  /*2520*/  FSEL R20, R38, -INF , !P0 ;  /* 0xff80000026147808 */ /* 0x000fe40004000000 */
[----:B------:R-:W-:Y:S02]  /*2530*/  FSEL R14, R36, -INF , !P0 ;  /* 0xff800000240e7808 */ /* 0x000fe40004000000 */
[----:B------:R-:W-:Y:S02]  /*2540*/  ISETP.GE.AND P1, PT, R12, UR9, PT ;  /* 0x000000090c007c0c */ /* 0x000fe4000bf26270 */
[----:B------:R-:W-:Y:S01]  /*2550*/  ISETP.GE.AND P0, PT, R0, UR9, PT ;  /* 0x0000000900007c0c */ /* 0x000fe2000bf06270 */
        /* <DEDUP_REMOVED lines=23> */
[----:B------:R-:W-:Y:S01]  /*26d0*/  FSEL R23, R9, -INF , !P0 ;  /* 0xff80000009177808 */ /* 0x000fe20004000000 */
[----:B------:R-:W-:Y:S05]  /*26e0*/  @!P2 BRA `(.L_x_1244) ;  /* 0x000001500000a947 */ /* 0x000fea0003800000 */
[----:B------:R-:W-:Y:S01]  /*26f0*/  ULEA.HI.SX32 UR6, UR24, 0xfffffffe, 0x1b ;  /* 0xfffffffe18067891 */ /* 0x000fe2000f8fda3f */
        /* <DEDUP_REMOVED lines=20> */
.L_x_1244:
[----:B------:R-:W-:Y:S01]  /*2840*/  FMNMX.FTZ R136, R14, R13, !PT ;  /* 0x0000000d0e887209 */ /* 0x000fe20007810000 */
[----:B------:R-:W-:Y:S01]  /*2850*/  IMAD R250, R250, 0x8, R87 ;  /* 0x00000008fafa7824 */ /* 0x000fe200078e0257 */
[----:B-1----:R-:W-:Y:S01]  /*2860*/  FMNMX.FTZ R4, R20, R39, !PT ;  /* 0x0000002714047209 */ /* 0x002fe20007810000 */
[----:B------:R-:W-:Y:S01]  /*2870*/  UIADD3 UR16, UR33, -0x4498517b, URZ ;  /* 0xbb67ae8521107890 */ /* 0x000fe2000fffe03f */
[----:B------:R-:W-:Y:S01]  /*2880*/  FMNMX.FTZ R136, R32, R136, !PT ;  /* 0x0000008820887209 */ /* 0x000fe20007810000 */
[----:B------:R-:W-:Y:S01]  /*2890*/  IMAD.WIDE.U32 R10, R250, -0x326172a9, RZ ;  /* 0xcd9e8d57fa0a7825 */ /* 0x000fe200078e00ff */
[----:B------:R-:W-:Y:S01]  /*28a0*/  FMNMX.FTZ R4, R34, R4, !PT ;  /* 0x0000000422047209 */ /* 0x000fe20007810000 */
[----:B------:R-:W-:Y:S01]  /*28b0*/  UIADD3 UR17, UR32, -0x61c88647, URZ ;  /* 0x9e3779b920117890 */ /* 0x000fe2000fffe03f */
[----:B------:R-:W-:Y:S01]  /*28c0*/  FMNMX.FTZ R136, R33, R136, !PT ;  /* 0x0000008821887209 */ /* 0x000fe20007810000 */
[----:B------:R-:W-:Y:S01]  /*28d0*/  IMAD.WIDE.U32 R30, R231, -0x2daee0ad, RZ ;  /* 0xd2511f53e71e7825 */ /* 0x000fe200078e00ff */
[----:B------:R-:W-:Y:S01]  /*28e0*/  FMNMX.FTZ R4, R21, R4, !PT ;  /* 0x0000000415047209 */ /* 0x000fe20007810000 */
[----:B------:R-:W-:Y:S01]  /*28f0*/  UIADD3 UR15, UR32, 0x3c6ef372, URZ ;  /* 0x3c6ef372200f7890 */ /* 0x000fe2000fffe03f */
[----:B------:R-:W-:Y:S01]  /*2900*/  FMNMX.FTZ R136, R24, R136, !PT ;  /* 0x0000008818887209 */ /* 0x000fe20007810000 */
[----:B------:R-:W-:Y:S01]  /*2910*/  UIADD3 UR14, UR33, 0x76cf5d0a, URZ ;  /* 0x76cf5d0a210e7890 */ /* 0x000fe2000fffe03f */
[----:B------:R-:W-:Y:S01]  /*2920*/  FMNMX.FTZ R4, R29, R4, !PT ;  /* 0x000000041d047209 */ /* 0x000fe20007810000 */
[----:B------:R-:W-:Y:S01]  /*2930*/  UIADD3 UR12, UR33, 0x32370b8f, URZ ;  /* 0x32370b8f210c7890 */ /* 0x000fe2000fffe03f */
[----:B------:R-:W-:Y:S01]  /*2940*/  FMNMX.FTZ R136, R25, R136, !PT ;  /* 0x0000008819887209 */ /* 0x000fe20007810000 */
[----:B------:R-:W-:Y:S01]  /*2950*/  UIADD3 UR13, UR32, -0x255992d5, URZ ;  /* 0xdaa66d2b200d7890 */ /* 0x000fe2000fffe03f */
[----:B------:R-:W-:Y:S01]  /*2960*/  FMNMX.FTZ R4, R28, R4, !PT ;  /* 0x000000041c047209 */ /* 0x000fe20007810000 */
[----:B------:R-:W-:Y:S01]  /*2970*/  UIADD3 UR11, UR32, 0x78dde6e4, URZ ;  /* 0x78dde6e4200b7890 */ /* 0x000fe2000fffe03f */
[----:B------:R-:W-:Y:S01]  /*2980*/  FMNMX.FTZ R136, R22, R136, !PT ;  /* 0x0000008816887209 */ /* 0x000fe20007810000 */
[----:B------:R-:W-:Y:S01]  /*2990*/  UIADD3 UR8, UR33, -0x56f99767, URZ ;  /* 0xa906689921087890 */ /* 0x000fe2000fffe03f */
[----:B------:R-:W-:Y:S01]  /*29a0*/  FMNMX.FTZ R4, R26, R4, !PT ;  /* 0x000000041a047209 */ /* 0x000fe20007810000 */
[----:B------:R-:W-:Y:S01]  /*29b0*/  UIADD3 UR10, UR33, -0x126145ec, URZ ;  /* 0xed9eba14210a7890 */ /* 0x000fe2000fffe03f */
[----:B------:R-:W-:Y:S01]  /*29c0*/  FMNMX.FTZ R136, R23, R136, !PT ;  /* 0x0000008817887209 */ /* 0x000fe20007810000 */
[----:B------:R-:W-:Y:S01]  /*29d0*/  IMAD.SHL.U32 R205, R0, 0x2, RZ ;  /* 0x0000000200cd7824 */ /* 0x000fe200078e00ff */
[----:B------:R-:W-:Y:S01]  /*29e0*/  FMNMX.FTZ R4, R27, R4, !PT ;  /* 0x000000041b047209 */ /* 0x000fe20007810000 */
[----:B------:R-:W-:Y:S01]  /*29f0*/  UIADD3 UR19, UR32, -0x4ab325aa, URZ ;  /* 0xb54cda5620137890 */ /* 0x000fe2000fffe03f */
[----:B------:R-:W-:Y:S01]  /*2a00*/  LOP3.LUT R132, R132, UR32, RZ, 0x3c, !PT ;  /* 0x0000002084847c12 */ /* 0x000fe2000f8e3cff */
[----:B------:R-:W1:Y:S01]  /*2a10*/  SHFL.BFLY PT, R5, R136, 0x2, 0x1f ;  /* 0x0c401f0088057f89 */ /* 0x000e6200000e0000 */
[--C-:B------:R-:W-:Y:S01]  /*2a20*/  IMAD R207, R3, 0x2, R205.reuse ;  /* 0x0000000203cf7824 */ /* 0x100fe200078e02cd */
[----:B------:R-:W-:Y:S01]  /*2a30*/  UIADD3 UR9, UR32, 0x1715609d, URZ ;  /* 0x1715609d20097890 */ /* 0x000fe2000fffe03f */
[----:B------:R-:W-:Y:S01]  /*2a40*/  LOP3.LUT R8, R11, R132, RZ, 0x3c, !PT ;  /* 0x000000840b087212 */ /* 0x000fe200078e3cff */
[----:B------:R-:W-:Y:S01]  /*2a50*/  IMAD R210, R2, 0x2, R205 ;  /* 0x0000000202d27824 */ /* 0x000fe200078e02cd */
[----:B------:R-:W-:Y:S01]  /*2a60*/  UIADD3 UR18, UR33, 0x646e171e, URZ ;  /* 0x646e171e21127890 */ /* 0x000fe2000fffe03f */
[----:B------:R-:W-:Y:S01]  /*2a70*/  IMAD R226, R245, 0x10000, R245 ;  /* 0x00010000f5e27824 */ /* 0x000fe200078e02f5 */
[----:B------:R-:W-:Y:S01]  /*2a80*/  LDSM.16.MT88.4 R56, [R205+0xa000] ;  /* 0x00a00000cd38783b */ /* 0x000fe20000004200 */
[----:B------:R-:W-:Y:S01]  /*2a90*/  IMAD.WIDE.U32 R8, R8, -0x2daee0ad, RZ ;  /* 0xd2511f5308087825 */ /* 0x000fe200078e00ff */
[----:B------:R-:W-:-:S02]  /*2aa0*/  IADD3 R248, R250, 0x4, RZ ;  /* 0x00000004faf87810 */ /* 0x000fc40007ffe0ff */
[----:B------:R-:W-:Y:S01]  /*2ab0*/  LDSM.16.MT88.4 R72, [R207+0xa000] ;  /* 0x00a00000cf48783b */ /* 0x000fe20000004200 */
[----:B------:R-:W-:-:S03]  /*2ac0*/  IMAD R209, R2, 0x2, R207 ;  /* 0x0000000202d17824 */ /* 0x000fc600078e02cf */
        /* <DEDUP_REMOVED lines=12> */
[----:B------:R-:W-:Y:S02]  /*2b90*/  LOP3.LUT R5, R31, UR33, R86, 0x96, !PT ;  /* 0x000000211f057c12 */ /* 0x000fe4000f8e9656 */
[----:B------:R-:W-:Y:S01]  /*2ba0*/  LOP3.LUT R4, R9, UR16, R30, 0x96, !PT ;  /* 0x0000001009047c12 */ /* 0x000fe2000f8e961e */
[----:B------:R-:W1:Y:S01]  /*2bb0*/  SHFL.BFLY PT, R12, R135, 0x1, 0x1f ;  /* 0x0c201f00870c7f89 */ /* 0x000e6200000e0000 */
[----:B--2---:R-:W-:Y:S01]  /*2bc0*/  FMNMX.FTZ R136, R136, R6, !PT ;  /* 0x0000000688887209 */ /* 0x004fe20007810000 */
[----:B------:R-:W-:Y:S02]  /*2bd0*/  IMAD.WIDE.U32 R18, R5, -0x326172a9, RZ ;  /* 0xcd9e8d5705127825 */ /* 0x000fe400078e00ff */
[----:B------:R-:W-:Y:S01]  /*2be0*/  LDSM.16.MT88.4 R188, [R209+0xa800] ;  /* 0x00a80000d1bc783b */ /* 0x000fe20000004200 */
[----:B------:R-:W-:Y:S01]  /*2bf0*/  FSETP.NEU.FTZ.AND P0, PT, R136, -INF , PT ;  /* 0xff8000008800780b */ /* 0x000fe20003f1d000 */
[----:B------:R-:W-:Y:S01]  /*2c00*/  IMAD.WIDE.U32 R4, R4, -0x326172a9, RZ ;  /* 0xcd9e8d5704047825 */ /* 0x000fe200078e00ff */
[----:B------:R-:W-:Y:S01]  /*2c10*/  LOP3.LUT R6, R19, UR17, R10, 0x96, !PT ;  /* 0x0000001113067c12 */ /* 0x000fe2000f8e960a */
[----:B------:R-:W-:Y:S02]  /*2c20*/  LDSM.16.MT88.4 R184, [R205+0xb800] ;  /* 0x00b80000cdb8783b */ /* 0x000fe40000004200 */
[----:B------:R-:W-:Y:S01]  /*2c30*/  FMUL.FTZ R9, R136, c[0x0][0x23c] ;  /* 0x00008f0088097a20 */ /* 0x000fe20000410000 */
[----:B------:R-:W-:Y:S01]  /*2c40*/  LOP3.LUT R10, R5, UR15, R18, 0x96, !PT ;  /* 0x0000000f050a7c12 */ /* 0x000fe2000f8e9612 */
[----:B------:R-:W-:Y:S01]  /*2c50*/  IMAD.WIDE.U32 R6, R6, -0x2daee0ad, RZ ;  /* 0xd2511f5306067825 */ /* 0x000fe200078e00ff */
[----:B------:R-:W-:Y:S02]  /*2c60*/  LDSM.16.MT88.4 R172, [R207+0xb800] ;  /* 0x00b80000cfac783b */ /* 0x000fe40000004200 */
[----:B------:R-:W-:Y:S01]  /*2c70*/  FSEL R9, R9, RZ, P0 ;  /* 0x000000ff09097208 */ /* 0x000fe20000000000 */
[----:B------:R-:W-:Y:S01]  /*2c80*/  IMAD.WIDE.U32 R10, R10, -0x2daee0ad, RZ ;  /* 0xd2511f530a0a7825 */ /* 0x000fe200078e00ff */
[----:B------:R-:W-:Y:S01]  /*2c90*/  LOP3.LUT R7, R7, UR14, R8, 0x96, !PT ;  /* 0x0000000e07077c12 */ /* 0x000fe2000f8e9608 */
[----:B------:R-:W-:Y:S02]  /*2ca0*/  LDSM.16.MT88.4 R176, [R210+0xb800] ;  /* 0x00b80000d2b0783b */ /* 0x000fe40000004200 */
[----:B------:R-:W-:-:S02]  /*2cb0*/  FFMA.FTZ R5, R14, c[0x0][0x23c], -R9 ;  /* 0x00008f000e057a23 */ /* 0x000fc40000010809 */
[----:B------:R-:W-:Y:S01]  /*2cc0*/  FFMA.FTZ R8, R13, c[0x0][0x23c], -R9 ;  /* 0x00008f000d087a23 */ /* 0x000fe20000010809 */
[----:B------:R-:W-:Y:S01]  /*2cd0*/  LDSM.16.MT88.4 R180, [R209+0xb800] ;  /* 0x00b80000d1b4783b */ /* 0x000fe20000004200 */
[----:B------:R2:W-:Y:S01]  /*2ce0*/  MUFU.EX2 R225, R5 ;  /* 0x0000000500e17308 */ /* 0x0005e20000000800 */
[----:B-1----:R-:W-:-:S04]  /*2cf0*/  FMNMX.FTZ R135, R135, R12, !PT ;  /* 0x0000000c87877209 */ /* 0x002fc80007810000 */
[----:B------:R-:W-:-:S03]  /*2d00*/  FSETP.NEU.FTZ.AND P0, PT, R135, -INF , PT ;  /* 0xff8000008700780b */ /* 0x000fc60003f1d000 */
[----:B------:R1:W-:Y:S01]  /*2d10*/  MUFU.EX2 R251, R8 ;  /* 0x0000000800fb7308 */ /* 0x0003e20000000800 */
[----:B--2---:R-:W-:Y:S01]  /*2d20*/  LOP3.LUT R5, R11, UR12, R6, 0x96, !PT ;  /* 0x0000000c0b057c12 */ /* 0x004fe2000f8e9606 */
[----:B------:R-:W-:-:S04]  /*2d30*/  IMAD.WIDE.U32 R6, R7, -0x326172a9, RZ ;  /* 0xcd9e8d5707067825 */ /* 0x000fc800078e00ff */
[----:B------:R-:W-:Y:S01]  /*2d40*/  IMAD.WIDE.U32 R16, R5, -0x326172a9, RZ ;  /* 0xcd9e8d5705107825 */ /* 0x000fe200078e00ff */
[----:B------:R-:W-:-:S03]  /*2d50*/  LOP3.LUT R7, R7, UR13, R4, 0x96, !PT ;  /* 0x0000000d07077c12 */ /* 0x000fc6000f8e9604 */
[----:B------:R-:W-:Y:S01]  /*2d60*/  FFMA.FTZ R5, R32, c[0x0][0x23c], -R9 ;  /* 0x00008f0020057a23 */ /* 0x000fe20000010809 */
[----:B------:R-:W-:Y:S01]  /*2d70*/  LOP3.LUT R4, R17, UR11, R6, 0x96, !PT ;  /* 0x0000000b11047c12 */ /* 0x000fe2000f8e9606 */
[----:B-1----:R-:W-:Y:S02]  /*2d80*/  FMUL.FTZ R8, R135, c[0x0][0x23c] ;  /* 0x00008f0087087a20 */ /* 0x002fe40000410000 */
[----:B------:R1:W-:Y:S01]  /*2d90*/  MUFU.EX2 R249, R5 ;  /* 0x0000000500f97308 */ /* 0x0003e20000000800 */
[----:B------:R-:W-:Y:S02]  /*2da0*/  IMAD.WIDE.U32 R6, R7, -0x2daee0ad, RZ ;  /* 0xd2511f5307067825 */ /* 0x000fe400078e00ff */
[----:B------:R-:W-:Y:S02]  /*2db0*/  FSEL R8, R8, RZ, P0 ;  /* 0x000000ff08087208 */ /* 0x000fe40000000000 */
[----:B------:R-:W-:-:S04]  /*2dc0*/  IMAD.WIDE.U32 R14, R4, -0x2daee0ad, RZ ;  /* 0xd2511f53040e7825 */ /* 0x000fc800078e00ff */
[----:B------:R-:W-:Y:S01]  /*2dd0*/  FFMA.FTZ R3, R21, c[0x0][0x23c], -R8 ;  /* 0x00008f0015037a23 */ /* 0x000fe20000010808 */
[----:B------:R-:W-:Y:S01]  /*2de0*/  LOP3.LUT R4, R15, UR8, R6, 0x96, !PT ;  /* 0x000000080f047c12 */ /* 0x000fe2000f8e9606 */
[----:B------:R-:W-:Y:S01]  /*2df0*/  FFMA.FTZ R15, R28, c[0x0][0x23c], -R8 ;  /* 0x00008f001c0f7a23 */ /* 0x000fe20000010808 */
[----:B------:R-:W-:Y:S01]  /*2e00*/  LOP3.LUT R6, R7, UR10, R10, 0x96, !PT ;  /* 0x0000000a07067c12 */ /* 0x000fe2000f8e960a */
[--C-:B------:R-:W-:Y:S01]  /*2e10*/  FFMA.FTZ R7, R39, c[0x0][0x23c], -R8.reuse ;  /* 0x00008f0027077a23 */ /* 0x100fe20000010808 */
[----:B------:R-:W-:Y:S01]  /*2e20*/  MUFU.EX2 R242, R3 ;  /* 0x0000000300f27308 */ /* 0x000fe20000000800 */
[--C-:B------:R-:W-:Y:S02]  /*2e30*/  FFMA.FTZ R10, R34, c[0x0][0x23c], -R8.reuse ;  /* 0x00008f00220a7a23 */ /* 0x100fe40000010808 */
[----:B-1----:R-:W-:Y:S02]  /*2e40*/  FFMA.FTZ R5, R33, c[0x0][0x23c], -R9 ;  /* 0x00008f0021057a23 */ /* 0x002fe40000010809 */
[----:B------:R-:W-:Y:S01]  /*2e50*/  IMAD.WIDE.U32 R12, R6, -0x326172a9, RZ ;  /* 0xcd9e8d57060c7825 */ /* 0x000fe200078e00ff */
[----:B------:R-:W1:Y:S02]  /*2e60*/  LDSM.16.MT88.4 R32, [R209+0xa000] ;  /* 0x00a00000d120783b */ /* 0x000e640000004200 */
[----:B------:R2:W3:Y:S08]  /*2e70*/  MUFU.EX2 R244, R5 ;  /* 0x0000000500f47308 */ /* 0x0004f00000000800 */
[----:B------:R-:W-:Y:S01]  /*2e80*/  MUFU.EX2 R241, R7 ;  /* 0x0000000700f17308 */ /* 0x000fe20000000800 */
[----:B--2---:R-:W-:-:S07]  /*2e90*/  FFMA.FTZ R5, R20, c[0x0][0x23c], -R8 ;  /* 0x00008f0014057a23 */ /* 0x004fce0000010808 */
[----:B------:R-:W2:Y:S08]  /*2ea0*/  MUFU.EX2 R240, R10 ;  /* 0x0000000a00f07308 */ /* 0x000eb00000000800 */
[----:B------:R4:W5:Y:S08]  /*2eb0*/  MUFU.EX2 R243, R5 ;  /* 0x0000000500f37308 */ /* 0x0009700000000800 */
[----:B------:R-:W-:Y:S01]  /*2ec0*/  MUFU.EX2 R232, R15 ;  /* 0x0000000f00e87308 */ /* 0x000fe20000000800 */
[----:B----4-:R-:W-:-:S05]  /*2ed0*/  IMAD.WIDE.U32 R4, R4, -0x326172a9, RZ ;  /* 0xcd9e8d5704047825 */ /* 0x010fca00078e00ff */
[C---:B------:R-:W-:Y:S02]  /*2ee0*/  LOP3.LUT R0, R4.reuse, 0xffff, RZ, 0xc0, !PT ;  /* 0x0000ffff04007812 */ /* 0x040fe400078ec0ff */
[----:B------:R-:W-:Y:S02]  /*2ef0*/  LOP3.LUT R7, R4, 0xff, RZ, 0xc0, !PT ;  /* 0x000000ff04077812 */ /* 0x000fe400078ec0ff */
[----:B------:R-:W-:Y:S02]  /*2f00*/  SHF.R.U32.HI R6, RZ, 0x8, R0 ;  /* 0x00000008ff067819 */ /* 0x000fe40000011600 */
[----:B------:R-:W-:Y:S02]  /*2f10*/  LOP3.LUT R0, R5, UR19, R12, 0x96, !PT ;  /* 0x0000001305007c12 */ /* 0x000fe4000f8e960c */
[----:B------:R-:W-:Y:S02]  /*2f20*/  SHF.R.U32.HI R5, RZ, 0x10, R4 ;  /* 0x00000010ff057819 */ /* 0x000fe40000011604 */
[----:B------:R-:W-:-:S02]  /*2f30*/  PRMT R11, R7, 0x5410, R6 ;  /* 0x00005410070b7816 */ /* 0x000fc40000000006 */
[C---:B------:R-:W-:Y:S02]  /*2f40*/  LOP3.LUT R2, R0.reuse, 0xffff, RZ, 0xc0, !PT ;  /* 0x0000ffff00027812 */ /* 0x040fe400078ec0ff */
[----:B------:R-:W-:Y:S02]  /*2f50*/  SHF.R.U32.HI R12, RZ, 0x18, R4 ;  /* 0x00000018ff0c7819 */ /* 0x000fe40000011604 */
[----:B------:R-:W-:Y:S02]  /*2f60*/  LOP3.LUT R5, R5, 0xff, RZ, 0xc0, !PT ;  /* 0x000000ff05057812 */ /* 0x000fe400078ec0ff */
[--C-:B------:R-:W-:Y:S02]  /*2f70*/  SHF.R.U32.HI R3, RZ, 0x10, R0.reuse ;  /* 0x00000010ff037819 */ /* 0x100fe40000011600 */
[----:B------:R-:W-:Y:S02]  /*2f80*/  LOP3.LUT R6, R0, 0xff, RZ, 0xc0, !PT ;  /* 0x000000ff00067812 */ /* 0x000fe400078ec0ff */
[----:B------:R-:W-:Y:S01]  /*2f90*/  SHF.R.U32.HI R7, RZ, 0x18, R0 ;  /* 0x00000018ff077819 */ /* 0x000fe20000011600 */
[----:B------:R-:W-:Y:S01]  /*2fa0*/  HSET2.LE.AND R0, R11, R226, PT ;  /* 0x000000e20b007233 */ /* 0x000fe20003803000 */
[----:B------:R-:W-:-:S02]  /*2fb0*/  SHF.R.U32.HI R4, RZ, 0x8, R2 ;  /* 0x00000008ff047819 */ /* 0x000fc40000011602 */
[----:B------:R-:W-:Y:S02]  /*2fc0*/  LOP3.LUT R3, R3, 0xff, RZ, 0xc0, !PT ;  /* 0x000000ff03037812 */ /* 0x000fe400078ec0ff */
[----:B---3--:R-:W-:Y:S02]  /*2fd0*/  F2FP.BF16.PACK_AB R2, R244, R249 ;  /* 0x000000f9f402723e */ /* 0x008fe400000010ff */
[----:B------:R-:W-:Y:S02]  /*2fe0*/  PRMT R5, R5, 0x5410, R12 ;  /* 0x0000541005057816 */ /* 0x000fe4000000000c */
[----:B------:R-:W-:Y:S02]  /*2ff0*/  PRMT R10, R6, 0x5410, R4 ;  /* 0x00005410060a7816 */ /* 0x000fe40000000004 */
[----:B------:R-:W-:Y:S02]  /*3000*/  PRMT R7, R3, 0x5410, R7 ;  /* 0x0000541003077816 */ /* 0x000fe40000000007 */
[----:B------:R-:W-:Y:S01]  /*3010*/  LOP3.LUT R6, R0, R2, RZ, 0xc0, !PT ;  /* 0x0000000200067212 */ /* 0x000fe200078ec0ff */
[--C-:B------:R-:W-:Y:S01]  /*3020*/  HSET2.LE.AND R0, R5, R226.reuse, PT ;  /* 0x000000e205007233 */ /* 0x100fe20003803000 */
[----:B--2---:R-:W-:Y:S01]  /*3030*/  F2FP.BF16.PACK_AB R2, R242, R240 ;  /* 0x000000f0f202723e */ /* 0x004fe200000010ff */
[--C-:B------:R-:W-:Y:S01]  /*3040*/  HSET2.LE.AND R5, R7, R226.reuse, PT ;  /* 0x000000e207057233 */ /* 0x100fe20003803000 */
[----:B------:R-:W-:Y:S01]  /*3050*/  F2FP.BF16.PACK_AB R4, R251, R225 ;  /* 0x000000e1fb04723e */ /* 0x000fe200000010ff */
[----:B------:R-:W-:Y:S01]  /*3060*/  HSET2.LE.AND R3, R10, R226, PT ;  /* 0x000000e20a037233 */ /* 0x000fe20003803000 */
[----:B------:R-:W-:Y:S01]  /*3070*/  LOP3.LUT R7, R0, R2, RZ, 0xc0, !PT ;  /* 0x0000000200077212 */ /* 0x000fe200078ec0ff */
[----:B------:R-:W-:Y:S01]  /*3080*/  FFMA.FTZ R2, R24, c[0x0][0x23c], -R9 ;  /* 0x00008f0018027a23 */ /* 0x000fe20000010809 */
[----:B------:R-:W-:-:S02]  /*3090*/  FMNMX.FTZ R0, R40, R41, !PT ;  /* 0x0000002928007209 */ /* 0x000fc40007810000 */
[----:B-----5:R-:W-:Y:S01]  /*30a0*/  F2FP.BF16.PACK_AB R10, R241, R243 ;  /* 0x000000f3f10a723e */ /* 0x020fe200000010ff */
[----:B------:R2:W-:Y:S01]  /*30b0*/  MUFU.EX2 R238, R2 ;  /* 0x0000000200ee7308 */ /* 0x0005e20000000800 */
[----:B------:R-:W-:Y:S02]  /*30c0*/  FMNMX.FTZ R0, R42, R0, !PT ;  /* 0x000000002a007209 */ /* 0x000fe40007810000 */
[----:B------:R-:W-:Y:S02]  /*30d0*/  LOP3.LUT R4, R3, R4, RZ, 0xc0, !PT ;  /* 0x0000000403047212 */ /* 0x000fe400078ec0ff */
[----:B------:R-:W-:Y:S02]  /*30e0*/  FMNMX.FTZ R0, R43, R0, !PT ;  /* 0x000000002b007209 */ /* 0x000fe40007810000 */
[----:B------:R-:W-:Y:S01]  /*30f0*/  LOP3.LUT R5, R5, R10, RZ, 0xc0, !PT ;  /* 0x0000000a05057212 */ /* 0x000fe200078ec0ff */
[----:B------:R-:W-:Y:S01]  /*3100*/  FFMA.FTZ R10, R22, c[0x0][0x23c], -R9 ;  /* 0x00008f00160a7a23 */ /* 0x000fe20000010809 */
[----:B------:R-:W-:-:S03]  /*3110*/  FMNMX.FTZ R0, R139, R0, !PT ;  /* 0x000000008b007209 */ /* 0x000fc60007810000 */
[----:B------:R-:W-:Y:S01]  /*3120*/  MUFU.EX2 R237, R10 ;  /* 0x0000000a00ed7308 */ /* 0x000fe20000000800 */
[----:B------:R-:W-:Y:S01]  /*3130*/  FMNMX.FTZ R0, R138, R0, !PT ;  /* 0x000000008a007209 */ /* 0x000fe20007810000 */
[C---:B------:R-:W-:Y:S01]  /*3140*/  HMMA.16816.F32.BF16 R140, R4.reuse, R56, RZ ;  /* 0x00000038048c723c */ /* 0x040fe200000418ff */
[--C-:B--2---:R-:W-:Y:S02]  /*3150*/  FFMA.FTZ R2, R25, c[0x0][0x23c], -R9.reuse ;  /* 0x00008f0019027a23 */ /* 0x104fe40000010809 */
[----:B------:R-:W-:Y:S01]  /*3160*/  FMNMX.FTZ R0, R137, R0, !PT ;  /* 0x0000000089007209 */ /* 0x000fe20007810000 */
[----:B------:R-:W-:Y:S02]  /*3170*/  FFMA.FTZ R9, R23, c[0x0][0x23c], -R9 ;  /* 0x00008f0017097a23 */ /* 0x000fe40000010809 */
[----:B------:R2:W-:Y:S01]  /*3180*/  MUFU.EX2 R239, R2 ;  /* 0x0000000200ef7308 */ /* 0x0005e20000000800 */
[----:B------:R-:W-:Y:S01]  /*3190*/  FMNMX.FTZ R0, R133, R0, !PT ;  /* 0x0000000085007209 */ /* 0x000fe20007810000 */
[C---:B------:R-:W-:Y:S04]  /*31a0*/  HMMA.16816.F32.BF16 R36, R4.reuse, R72, RZ ;  /* 0x000000480424723c */ /* 0x040fe800000418ff */
[----:B------:R-:W3:Y:S02]  /*31b0*/  SHFL.BFLY PT, R11, R0, 0x2, 0x1f ;  /* 0x0c401f00000b7f89 */ /* 0x000ee400000e0000 */
[----:B------:R4:W5:Y:S02]  /*31c0*/  MUFU.EX2 R236, R9 ;  /* 0x0000000900ec7308 */ /* 0x0009640000000800 */
[----:B------:R-:W-:Y:S01]  /*31d0*/  HMMA.16816.F32.BF16 R52, R4, R88, RZ ;  /* 0x000000580434723c */ /* 0x000fe200000418ff */
[----:B--2---:R-:W-:-:S07]  /*31e0*/  LOP3.LUT R2, R13, UR9, R16, 0x96, !PT ;  /* 0x000000090d027c12 */ /* 0x004fce000f8e9610 */
[----:B-1----:R-:W-:Y:S01]  /*31f0*/  HMMA.16816.F32.BF16 R68, R4, R32, RZ ;  /* 0x000000200444723c */ /* 0x002fe200000418ff */
[----:B------:R-:W-:Y:S01]  /*3200*/  IMAD.WIDE.U32 R2, R2, -0x2daee0ad, RZ ;  /* 0xd2511f5302027825 */ /* 0x000fe200078e00ff */
[----:B----4-:R-:W-:-:S04]  /*3210*/  FMNMX.FTZ R9, R93, R92, !PT ;  /* 0x0000005c5d097209 */ /* 0x010fc80007810000 */
[C---:B------:R-:W-:Y:S02]  /*3220*/  LOP3.LUT R13, R2.reuse, 0xff, RZ, 0xc0, !PT ;  /* 0x000000ff020d7812 */ /* 0x040fe400078ec0ff */
[C---:B------:R-:W-:Y:S01]  /*3230*/  HMMA.16816.F32.BF16 R84, R4.reuse, R76, RZ ;  /* 0x0000004c0454723c */ /* 0x040fe200000418ff */
[----:B------:R-:W-:Y:S02]  /*3240*/  SHF.R.U32.HI R10, RZ, 0x10, R2 ;  /* 0x00000010ff0a7819 */ /* 0x000fe40000011602 */
[----:B---3--:R-:W-:Y:S02]  /*3250*/  FMNMX.FTZ R16, R11, R0, !PT ;  /* 0x000000000b107209 */ /* 0x008fe40007810000 */
[----:B------:R-:W-:Y:S01]  /*3260*/  LOP3.LUT R0, R3, UR18, R14, 0x96, !PT ;  /* 0x0000001203007c12 */ /* 0x000fe2000f8e960e */
[----:B------:R-:W-:Y:S01]  /*3270*/  FFMA.FTZ R14, R29, c[0x0][0x23c], -R8 ;  /* 0x00008f001d0e7a23 */ /* 0x000fe20000010808 */
[----:B------:R-:W-:Y:S01]  /*3280*/  LOP3.LUT R3, R2, 0xffff, RZ, 0xc0, !PT ;  /* 0x0000ffff02037812 */ /* 0x000fe200078ec0ff */
[C---:B------:R-:W-:Y:S01]  /*3290*/  HMMA.16816.F32.BF16 R100, R4.reuse, R44, RZ ;  /* 0x0000002c0464723c */ /* 0x040fe200000418ff */
[----:B------:R-:W-:Y:S01]  /*32a0*/  SHF.R.U32.HI R12, RZ, 0x18, R2 ;  /* 0x00000018ff0c7819 */ /* 0x000fe20000011602 */
[--C-:B------:R-:W-:Y:S01]  /*32b0*/  FFMA.FTZ R2, R26, c[0x0][0x23c], -R8.reuse ;  /* 0x00008f001a027a23 */ /* 0x100fe20000010808 */
[----:B------:R-:W-:Y:S01]  /*32c0*/  LOP3.LUT R10, R10, 0xff, RZ, 0xc0, !PT ;  /* 0x000000ff0a0a7812 */ /* 0x000fe200078ec0ff */
[----:B------:R-:W-:Y:S01]  /*32d0*/  MUFU.EX2 R233, R14 ;  /* 0x0000000e00e97308 */ /* 0x000fe20000000800 */
[----:B------:R-:W-:Y:S01]  /*32e0*/  SHF.R.U32.HI R11, RZ, 0x8, R3 ;  /* 0x00000008ff0b7819 */ /* 0x000fe20000011603 */
[----:B------:R-:W-:Y:S01]  /*32f0*/  FFMA.FTZ R3, R27, c[0x0][0x23c], -R8 ;  /* 0x00008f001b037a23 */ /* 0x000fe20000010808 */
[----:B------:R-:W-:Y:S01]  /*3300*/  PRMT R12, R10, 0x5410, R12 ;  /* 0x000054100a0c7816 */ /* 0x000fe2000000000c */
[----:B------:R-:W-:Y:S01]  /*3310*/  HMMA.16816.F32.BF16 R112, R4, R60, RZ ;  /* 0x0000003c0470723c */ /* 0x000fe200000418ff */
[----:B------:R-:W-:-:S02]  /*3320*/  PRMT R13, R13, 0x5410, R11 ;  /* 0x000054100d0d7816 */ /* 0x000fc4000000000b */
[----:B------:R-:W-:Y:S01]  /*3330*/  LOP3.LUT R11, R0, 0xff, RZ, 0xc0, !PT ;  /* 0x000000ff000b7812 */ /* 0x000fe200078ec0ff */
[----:B------:R1:W-:Y:S01]  /*3340*/  MUFU.EX2 R235, R2 ;  /* 0x0000000200eb7308 */ /* 0x0003e20000000800 */
[----:B------:R-:W-:-:S03]  /*3350*/  SHF.R.U32.HI R8, RZ, 0x10, R0 ;  /* 0x00000010ff087819 */ /* 0x000fc60000011600 */
[C---:B------:R-:W-:Y:S04]  /*3360*/  HMMA.16816.F32.BF16 R164, R4.reuse, R124, RZ ;  /* 0x0000007c04a4723c */ /* 0x040fe800000418ff */
[----:B------:R2:W3:Y:S04]  /*3370*/  MUFU.EX2 R234, R3 ;  /* 0x0000000300ea7308 */ /* 0x0004e80000000800 */
[----:B------:R-:W-:Y:S01]  /*3380*/  HMMA.16816.F32.BF16 R152, R4, R58, RZ ;  /* 0x0000003a0498723c */ /* 0x000fe200000418ff */
[----:B-1----:R-:W-:-:S04]  /*3390*/  FMNMX.FTZ R2, R94, R9, !PT ;  /* 0x000000095e027209 */ /* 0x002fc80007810000 */
[----:B------:R-:W-:-:S03]  /*33a0*/  FMNMX.FTZ R10, R95, R2, !PT ;  /* 0x000000025f0a7209 */ /* 0x000fc60007810000 */
[C---:B------:R-:W-:Y:S01]  /*33b0*/  HMMA.16816.F32.BF16 R48, R4.reuse, R74, RZ ;  /* 0x0000004a0430723c */ /* 0x040fe200000418ff */
[----:B------:R-:W-:Y:S02]  /*33c0*/  LOP3.LUT R2, R0, 0xffff, RZ, 0xc0, !PT ;  /* 0x0000ffff00027812 */ /* 0x000fe400078ec0ff */
[----:B--2---:R-:W-:Y:S02]  /*33d0*/  SHF.R.U32.HI R3, RZ, 0x18, R0 ;  /* 0x00000018ff037819 */ /* 0x004fe40000011600 */
[----:B------:R-:W-:Y:S02]  /*33e0*/  SHF.R.U32.HI R9, RZ, 0x8, R2 ;  /* 0x00000008ff097819 */ /* 0x000fe40000011602 */
[----:B------:R-:W-:Y:S01]  /*33f0*/  FMNMX.FTZ R0, R223, R10, !PT ;  /* 0x0000000adf007209 */ /* 0x000fe20007810000 */
[----:B------:R-:W-:Y:S01]  /*3400*/  HMMA.16816.F32.BF16 R64, R4, R90, RZ ;  /* 0x0000005a0440723c */ /* 0x000fe200000418ff */
[----:B------:R-:W-:Y:S02]  /*3410*/  PRMT R11, R11, 0x5410, R9 ;  /* 0x000054100b0b7816 */ /* 0x000fe40000000009 */
[----:B------:R-:W-:-:S02]  /*3420*/  LOP3.LUT R2, R8, 0xff, RZ, 0xc0, !PT ;  /* 0x000000ff08027812 */ /* 0x000fc400078ec0ff */
[----:B------:R-:W-:Y:S01]  /*3430*/  FMNMX.FTZ R9, R222, R0, !PT ;  /* 0x00000000de097209 */ /* 0x000fe20007810000 */
[--C-:B------:R-:W-:Y:S01]  /*3440*/  HSET2.LE.AND R0, R13, R226.reuse, PT ;  /* 0x000000e20d007233 */ /* 0x100fe20003803000 */
[----:B------:R-:W-:Y:S01]  /*3450*/  PRMT R10, R2, 0x5410, R3 ;  /* 0x00005410020a7816 */ /* 0x000fe20000000003 */
[----:B------:R-:W-:Y:S01]  /*3460*/  HSET2.LE.AND R3, R12, R226, PT ;  /* 0x000000e20c037233 */ /* 0x000fe20003803000 */
[----:B------:R-:W-:Y:S01]  /*3470*/  FMNMX.FTZ R9, R221, R9, !PT ;  /* 0x00000009dd097209 */ /* 0x000fe20007810000 */
[----:B------:R-:W-:Y:S01]  /*3480*/  HMMA.16816.F32.BF16 R80, R4, R34, RZ ;  /* 0x000000220450723c */ /* 0x000fe200000418ff */
[----:B-----5:R-:W-:Y:S02]  /*3490*/  F2FP.BF16.PACK_AB R2, R236, R237 ;  /* 0x000000edec02723e */ /* 0x020fe400000010ff */
[----:B---3--:R-:W-:Y:S02]  /*34a0*/  F2FP.BF16.PACK_AB R8, R234, R235 ;  /* 0x000000ebea08723e */ /* 0x008fe400000010ff */
[----:B------:R-:W-:-:S02]  /*34b0*/  FMNMX.FTZ R9, R220, R9, !PT ;  /* 0x00000009dc097209 */ /* 0x000fc40007810000 */
[----:B------:R-:W-:Y:S01]  /*34c0*/  LOP3.LUT R130, R0, R2, RZ, 0xc0, !PT ;  /* 0x0000000200827212 */ /* 0x000fe200078ec0ff */
[--C-:B------:R-:W-:Y:S01]  /*34d0*/  HSET2.LE.AND R0, R11, R226.reuse, PT ;  /* 0x000000e20b007233 */ /* 0x100fe20003803000 */
[----:B------:R-:W-:Y:S01]  /*34e0*/  LOP3.LUT R131, R3, R8, RZ, 0xc0, !PT ;  /* 0x0000000803837212 */ /* 0x000fe200078ec0ff */
[----:B------:R-:W1:Y:S01]  /*34f0*/  SHFL.BFLY PT, R11, R16, 0x1, 0x1f ;  /* 0x0c201f00100b7f89 */ /* 0x000e6200000e0000 */
[----:B------:R-:W-:Y:S01]  /*3500*/  HSET2.LE.AND R3, R10, R226, PT ;  /* 0x000000e20a037233 */ /* 0x000fe20003803000 */
[----:B------:R-:W-:Y:S01]  /*3510*/  F2FP.BF16.PACK_AB R2, R239, R238 ;  /* 0x000000eeef02723e */ /* 0x000fe200000010ff */
[----:B------:R-:W-:Y:S01]  /*3520*/  HMMA.16816.F32.BF16 R96, R4, R78, RZ ;  /* 0x0000004e0460723c */ /* 0x000fe200000418ff */
[----:B------:R-:W2:Y:S01]  /*3530*/  SHFL.BFLY PT, R10, R9, 0x2, 0x1f ;  /* 0x0c401f00090a7f89 */ /* 0x000ea200000e0000 */
[----:B------:R-:W-:Y:S02]  /*3540*/  F2FP.BF16.PACK_AB R8, R232, R233 ;  /* 0x000000e9e808723e */ /* 0x000fe400000010ff */
[----:B------:R-:W-:-:S02]  /*3550*/  LOP3.LUT R128, R0, R2, RZ, 0xc0, !PT ;  /* 0x0000000200807212 */ /* 0x000fc400078ec0ff */
[----:B------:R-:W-:Y:S01]  /*3560*/  LOP3.LUT R129, R3, R8, RZ, 0xc0, !PT ;  /* 0x0000000803817212 */ /* 0x000fe200078ec0ff */
[----:B------:R-:W-:Y:S01]  /*3570*/  IMAD.WIDE.U32 R2, R248, -0x326172a9, RZ ;  /* 0xcd9e8d57f8027825 */ /* 0x000fe200078e00ff */
[C---:B------:R-:W-:Y:S04]  /*3580*/  HMMA.16816.F32.BF16 R108, R4.reuse, R46, RZ ;  /* 0x0000002e046c723c */ /* 0x040fe800000418ff */
[----:B------:R-:W-:Y:S02]  /*3590*/  LOP3.LUT R0, R3, R132, RZ, 0x3c, !PT ;  /* 0x0000008403007212 */ /* 0x000fe400078e3cff */
[----:B------:R-:W-:Y:S02]  /*35a0*/  LOP3.LUT R2, R19, UR17, R2, 0x96, !PT ;  /* 0x0000001113027c12 */ /* 0x000fe4000f8e9602 */
[----:B------:R-:W-:Y:S01]  /*35b0*/  HMMA.16816.F32.BF16 R120, R4, R62, RZ ;  /* 0x0000003e0478723c */ /* 0x000fe200000418ff */
[----:B-1----:R-:W-:-:S07]  /*35c0*/  FMNMX.FTZ R134, R16, R11, !PT ;  /* 0x0000000b10867209 */ /* 0x002fce0007810000 */
[----:B------:R-:W-:Y:S01]  /*35d0*/  HMMA.16816.F32.BF16 R20, R4, R126, RZ ;  /* 0x0000007e0414723c */ /* 0x000fe200000418ff */
[C---:B------:R-:W-:Y:S01]  /*35e0*/  FSETP.NEU.FTZ.AND P0, PT, R134.reuse, -INF , PT ;  /* 0xff8000008600780b */ /* 0x040fe20003f1d000 */
[----:B------:R-:W-:-:S05]  /*35f0*/  FMUL.FTZ R3, R134, c[0x0][0x23c] ;  /* 0x00008f0086037a20 */ /* 0x000fca0000410000 */
[----:B------:R-:W-:Y:S01]  /*3600*/  IMAD.WIDE.U32 R6, R0, -0x2daee0ad, RZ ;  /* 0xd2511f5300067825 */ /* 0x000fe200078e00ff */
[----:B--2---:R-:W-:Y:S01]  /*3610*/  FMNMX.FTZ R0, R10, R9, !PT ;  /* 0x000000090a007209 */ /* 0x004fe20007810000 */
[C---:B------:R-:W-:Y:S01]  /*3620*/  HMMA.16816.F32.BF16 R140, R128.reuse, R200, R140 ;  /* 0x000000c8808c723c */ /* 0x040fe2000004188c */
[----:B------:R-:W-:Y:S02]  /*3630*/  FSEL R3, R3, RZ, P0 ;  /* 0x000000ff03037208 */ /* 0x000fe40000000000 */
[----:B------:R-:W-:Y:S01]  /*3640*/  LOP3.LUT R4, R7, UR16, R30, 0x96, !PT ;  /* 0x0000001007047c12 */ /* 0x000fe2000f8e961e */
[----:B------:R-:W1:Y:S04]  /*3650*/  SHFL.BFLY PT, R12, R0, 0x1, 0x1f ;  /* 0x0c201f00000c7f89 */ /* 0x000e6800000e0000 */
[----:B------:R-:W-:Y:S01]  /*3660*/  IMAD.WIDE.U32 R8, R4, -0x326172a9, RZ ;  /* 0xcd9e8d5704087825 */ /* 0x000fe200078e00ff */
[----:B------:R-:W-:Y:S03]  /*3670*/  HMMA.16816.F32.BF16 R36, R128, R196, R36 ;  /* 0x000000c48024723c */ /* 0x000fe60000041824 */
[----:B------:R-:W-:Y:S01]  /*3680*/  FFMA.FTZ R4, R40, c[0x0][0x23c], -R3 ;  /* 0x00008f0028047a23 */ /* 0x000fe20000010803 */
[----:B------:R-:W-:-:S03]  /*3690*/  LOP3.LUT R7, R9, UR15, R18, 0x96, !PT ;  /* 0x0000000f09077c12 */ /* 0x000fc6000f8e9612 */
[----:B------:R2:W-:Y:S01]  /*36a0*/  MUFU.EX2 R230, R4 ;  /* 0x0000000400e67308 */ /* 0x0005e20000000800 */
[----:B------:R-:W-:Y:S01]  /*36b0*/  HMMA.16816.F32.BF16 R52, R128, R192, R52 ;  /* 0x000000c08034723c */ /* 0x000fe20000041834 */
[----:B------:R-:W-:-:S04]  /*36c0*/  IMAD.WIDE.U32 R10, R7, -0x2daee0ad, RZ ;  /* 0xd2511f53070a7825 */ /* 0x000fc800078e00ff */
[----:B------:R-:W-:-:S03]  /*36d0*/  FFMA.FTZ R7, R42, c[0x0][0x23c], -R3 ;  /* 0x00008f002a077a23 */ /* 0x000fc60000010803 */
[----:B------:R-:W-:Y:S01]  /*36e0*/  HMMA.16816.F32.BF16 R68, R128, R188, R68 ;  /* 0x000000bc8044723c */ /* 0x000fe20000041844 */
[----:B------:R-:W-:Y:S01]  /*36f0*/  MUFU.EX2 R228, R7 ;  /* 0x0000000700e47308 */ /* 0x000fe20000000800 */
[----:B--2---:R-:W-:-:S06]  /*3700*/  IMAD.WIDE.U32 R4, R2, -0x2daee0ad, RZ ;  /* 0xd2511f5302047825 */ /* 0x004fcc00078e00ff */
[C---:B------:R-:W-:Y:S01]  /*3710*/  HMMA.16816.F32.BF16 R84, R128.reuse, R184, R84 ;  /* 0x000000b88054723c */ /* 0x040fe20000041854 */
[----:B------:R-:W-:Y:S01]  /*3720*/  FFMA.FTZ R2, R41, c[0x0][0x23c], -R3 ;  /* 0x00008f0029027a23 */ /* 0x000fe20000010803 */
[----:B------:R-:W-:Y:S02]  /*3730*/  LOP3.LUT R5, R5, UR14, R6, 0x96, !PT ;  /* 0x0000000e05057c12 */ /* 0x000fe4000f8e9606 */
[----:B------:R-:W-:Y:S01]  /*3740*/  LOP3.LUT R6, R11, UR12, R4, 0x96, !PT ;  /* 0x0000000c0b067c12 */ /* 0x000fe2000f8e9604 */
[----:B------:R1:W2:Y:S03]  /*3750*/  MUFU.EX2 R229, R2 ;  /* 0x0000000200e57308 */ /* 0x0002a60000000800 */
[----:B------:R-:W-:Y:S01]  /*3760*/  HMMA.16816.F32.BF16 R100, R128, R172, R100 ;  /* 0x000000ac8064723c */ /* 0x000fe20000041864 */
[----:B------:R-:W-:-:S04]  /*3770*/  IMAD.WIDE.U32 R4, R5, -0x326172a9, RZ ;  /* 0xcd9e8d5705047825 */ /* 0x000fc800078e00ff */
[----:B------:R-:W-:Y:S01]  /*3780*/  IMAD.WIDE.U32 R14, R6, -0x326172a9, RZ ;  /* 0xcd9e8d57060e7825 */ /* 0x000fe200078e00ff */
[----:B------:R-:W-:Y:S02]  /*3790*/  LOP3.LUT R5, R5, UR13, R8, 0x96, !PT ;  /* 0x0000000d05057c12 */ /* 0x000fe4000f8e9608 */
[----:B------:R-:W-:Y:S01]  /*37a0*/  HMMA.16816.F32.BF16 R112, R128, R176, R112 ;  /* 0x000000b08070723c */ /* 0x000fe20000041870 */
[----:B------:R-:W-:-:S04]  /*37b0*/  FFMA.FTZ R6, R43, c[0x0][0x23c], -R3 ;  /* 0x00008f002b067a23 */ /* 0x000fc80000010803 */
[----:B------:R3:W4:Y:S01]  /*37c0*/  MUFU.EX2 R227, R6 ;  /* 0x0000000600e37308 */ /* 0x0007220000000800 */
[----:B-1----:R-:W-:Y:S02]  /*37d0*/  FMNMX.FTZ R2, R0, R12, !PT ;  /* 0x0000000c00027209 */ /* 0x002fe40007810000 */
[----:B------:R-:W-:Y:S02]  /*37e0*/  HMMA.16816.F32.BF16 R164, R128, R180, R164 ;  /* 0x000000b480a4723c */ /* 0x000fe400000418a4 */
[C---:B------:R-:W-:Y:S01]  /*37f0*/  FSETP.NEU.FTZ.AND P0, PT, R2.reuse, -INF , PT ;  /* 0xff8000000200780b */ /* 0x040fe20003f1d000 */
[----:B------:R-:W-:-:S05]  /*3800*/  FMUL.FTZ R0, R2, c[0x0][0x23c] ;  /* 0x00008f0002007a20 */ /* 0x000fca0000410000 */
[----:B------:R-:W-:Y:S01]  /*3810*/  HMMA.16816.F32.BF16 R152, R128, R202, R152 ;  /* 0x000000ca8098723c */ /* 0x000fe20000041898 */
[----:B------:R-:W-:Y:S02]  /*3820*/  FSEL R0, R0, RZ, P0 ;  /* 0x000000ff00007208 */ /* 0x000fe40000000000 */
[----:B---3--:R-:W-:Y:S01]  /*3830*/  LOP3.LUT R6, R15, UR11, R4, 0x96, !PT ;  /* 0x0000000b0f067c12 */ /* 0x008fe2000f8e9604 */
[----:B------:R-:W-:-:S04]  /*3840*/  IMAD.WIDE.U32 R4, R5, -0x2daee0ad, RZ ;  /* 0xd2511f5305047825 */ /* 0x000fc800078e00ff */
[----:B------:R-:W-:Y:S01]  /*3850*/  HMMA.16816.F32.BF16 R48, R128, R198, R48 ;  /* 0x000000c68030723c */ /* 0x000fe20000041830 */
[----:B------:R-:W-:-:S04]  /*3860*/  IMAD.WIDE.U32 R12, R6, -0x2daee0ad, RZ ;  /* 0xd2511f53060c7825 */ /* 0x000fc800078e00ff */
[----:B------:R-:W-:Y:S01]  /*3870*/  FFMA.FTZ R6, R92, c[0x0][0x23c], -R0 ;  /* 0x00008f005c067a23 */ /* 0x000fe20000010800 */
[----:B------:R-:W-:Y:S01]  /*3880*/  LOP3.LUT R4, R13, UR8, R4, 0x96, !PT ;  /* 0x000000080d047c12 */ /* 0x000fe2000f8e9604 */
[----:B------:R-:W-:Y:S01]  /*3890*/  FFMA.FTZ R7, R93, c[0x0][0x23c], -R0 ;  /* 0x00008f005d077a23 */ /* 0x000fe20000010800 */
[C---:B------:R-:W-:Y:S01]  /*38a0*/  HMMA.16816.F32.BF16 R64, R128.reuse, R194, R64 ;  /* 0x000000c28040723c */ /* 0x040fe20000041840 */
[----:B------:R1:W-:Y:S07]  /*38b0*/  MUFU.EX2 R31, R6 ;  /* 0x00000006001f7308 */ /* 0x0003ee0000000800 */
[C---:B------:R-:W-:Y:S01]  /*38c0*/  HMMA.16816.F32.BF16 R80, R128.reuse, R190, R80 ;  /* 0x000000be8050723c */ /* 0x040fe20000041850 */
[----:B------:R3:W-:Y:S07]  /*38d0*/  MUFU.EX2 R224, R7 ;  /* 0x0000000700e07308 */ /* 0x0007ee0000000800 */
[----:B------:R-:W-:Y:S01]  /*38e0*/  HMMA.16816.F32.BF16 R96, R128, R186, R96 ;  /* 0x000000ba8060723c */ /* 0x000fe20000041860 */
[----:B-1----:R-:W-:Y:S01]  /*38f0*/  LOP3.LUT R6, R5, UR10, R10, 0x96, !PT ;  /* 0x0000000a05067c12 */ /* 0x002fe2000f8e960a */
[----:B------:R-:W-:-:S04]  /*3900*/  IMAD.WIDE.U32 R4, R4, -0x326172a9, RZ ;  /* 0xcd9e8d5704047825 */ /* 0x000fc800078e00ff */
[----:B------:R-:W-:Y:S01]  /*3910*/  IMAD.WIDE.U32 R10, R6, -0x326172a9, RZ ;  /* 0xcd9e8d57060a7825 */ /* 0x000fe200078e00ff */
[C---:B------:R-:W-:Y:S01]  /*3920*/  LOP3.LUT R6, R4.reuse, 0xffff, RZ, 0xc0, !PT ;  /* 0x0000ffff04067812 */ /* 0x040fe200078ec0ff */
[C---:B------:R-:W-:Y:S01]  /*3930*/  HMMA.16816.F32.BF16 R108, R128.reuse, R174, R108 ;  /* 0x000000ae806c723c */ /* 0x040fe2000004186c */
[----:B------:R-:W-:Y:S01]  /*3940*/  LOP3.LUT R8, R4, 0xff, RZ, 0xc0, !PT ;  /* 0x000000ff04087812 */ /* 0x000fe200078ec0ff */
[----:B---3--:R-:W-:Y:S01]  /*3950*/  FFMA.FTZ R7, R94, c[0x0][0x23c], -R0 ;  /* 0x00008f005e077a23 */ /* 0x008fe20000010800 */
[----:B------:R-:W-:Y:S02]  /*3960*/  SHF.R.U32.HI R6, RZ, 0x8, R6 ;  /* 0x00000008ff067819 */ /* 0x000fe40000011606 */
[----:B------:R-:W-:Y:S01]  /*3970*/  LOP3.LUT R5, R5, UR19, R10, 0x96, !PT ;  /* 0x0000001305057c12 */ /* 0x000fe2000f8e960a */
[----:B------:R1:W-:Y:S01]  /*3980*/  MUFU.EX2 R30, R7 ;  /* 0x00000007001e7308 */ /* 0x0003e20000000800 */
[--C-:B------:R-:W-:Y:S01]  /*3990*/  SHF.R.U32.HI R9, RZ, 0x10, R4.reuse ;  /* 0x00000010ff097819 */ /* 0x100fe20000011604 */
[----:B------:R-:W-:Y:S01]  /*39a0*/  HMMA.16816.F32.BF16 R120, R128, R178, R120 ;  /* 0x000000b28078723c */ /* 0x000fe20000041878 */
[----:B------:R-:W-:-:S02]  /*39b0*/  SHF.R.U32.HI R15, RZ, 0x18, R4 ;  /* 0x00000018ff0f7819 */ /* 0x000fc40000011604 */
[----:B------:R-:W-:Y:S02]  /*39c0*/  PRMT R10, R8, 0x5410, R6 ;  /* 0x00005410080a7816 */ /* 0x000fe40000000006 */
[----:B------:R-:W-:Y:S02]  /*39d0*/  LOP3.LUT R4, R5, 0xffff, RZ, 0xc0, !PT ;  /* 0x0000ffff05047812 */ /* 0x000fe400078ec0ff */
[--C-:B------:R-:W-:Y:S01]  /*39e0*/  SHF.R.U32.HI R6, RZ, 0x10, R5.reuse ;  /* 0x00000010ff067819 */ /* 0x100fe20000011605 */
[----:B------:R-:W-:Y:S01]  /*39f0*/  HMMA.16816.F32.BF16 R128, R128, R182, R20 ;  /* 0x000000b68080723c */ /* 0x000fe20000041814 */
[----:B------:R-:W-:Y:S02]  /*3a00*/  LOP3.LUT R9, R9, 0xff, RZ, 0xc0, !PT ;  /* 0x000000ff09097812 */ /* 0x000fe400078ec0ff */
[----:B------:R-:W-:Y:S02]  /*3a10*/  LOP3.LUT R13, R5, 0xff, RZ, 0xc0, !PT ;  /* 0x000000ff050d7812 */ /* 0x000fe400078ec0ff */
[----:B------:R-:W-:Y:S01]  /*3a20*/  SHF.R.U32.HI R8, RZ, 0x18, R5 ;  /* 0x00000018ff087819 */ /* 0x000fe20000011605 */
[----:B-1----:R-:W-:Y:S01]  /*3a30*/  FFMA.FTZ R7, R95, c[0x0][0x23c], -R0 ;  /* 0x00008f005f077a23 */ /* 0x002fe20000010800 */
[----:B------:R-:W-:Y:S01]  /*3a40*/  LOP3.LUT R5, R6, 0xff, RZ, 0xc0, !PT ;  /* 0x000000ff06057812 */ /* 0x000fe200078ec0ff */
[----:B------:R-:W-:Y:S01]  /*3a50*/  HSET2.LE.AND R6, R10, R226, PT ;  /* 0x000000e20a067233 */ /* 0x000fe20003803000 */
[----:B------:R-:W-:Y:S01]  /*3a60*/  PRMT R15, R9, 0x5410, R15 ;  /* 0x00005410090f7816 */ /* 0x000fe2000000000f */
[----:B------:R1:W3:Y:S01]  /*3a70*/  MUFU.EX2 R29, R7 ;  /* 0x00000007001d7308 */ /* 0x0002e20000000800 */
[----:B------:R-:W-:-:S02]  /*3a80*/  PRMT R9, R5, 0x5410, R8 ;  /* 0x0000541005097816 */ /* 0x000fc40000000008 */
[----:B--2---:R-:W-:-:S03]  /*3a90*/  F2FP.BF16.PACK_AB R8, R229, R230 ;  /* 0x000000e6e508723e */ /* 0x004fc600000010ff */
[--C-:B------:R-:W-:Y:S01]  /*3aa0*/  HSET2.LE.AND R9, R9, R226.reuse, PT ;  /* 0x000000e209097233 */ /* 0x100fe20003803000 */
[----:B-1----:R-:W-:Y:S02]  /*3ab0*/  SHF.R.U32.HI R7, RZ, 0x8, R4 ;  /* 0x00000008ff077819 */ /* 0x002fe40000011604 */
[----:B----4-:R-:W-:Y:S02]  /*3ac0*/  F2FP.BF16.PACK_AB R4, R227, R228 ;  /* 0x000000e4e304723e */ /* 0x010fe400000010ff */
[----:B------:R-:W-:Y:S01]  /*3ad0*/  PRMT R10, R13, 0x5410, R7 ;  /* 0x000054100d0a7816 */ /* 0x000fe20000000007 */
[--C-:B------:R-:W-:Y:S01]  /*3ae0*/  HSET2.LE.AND R7, R15, R226.reuse, PT ;  /* 0x000000e20f077233 */ /* 0x100fe20003803000 */
[----:B------:R-:W-:Y:S01]  /*3af0*/  LOP3.LUT R6, R6, R4, RZ, 0xc0, !PT ;  /* 0x0000000406067212 */ /* 0x000fe200078ec0ff */
[----:B------:R-:W-:Y:S01]  /*3b00*/  FFMA.FTZ R13, R222, c[0x0][0x23c], -R0 ;  /* 0x00008f00de0d7a23 */ /* 0x000fe20000010800 */
[----:B---3--:R-:W-:Y:S01]  /*3b10*/  F2FP.BF16.PACK_AB R4, R29, R30 ;  /* 0x0000001e1d04723e */ /* 0x008fe200000010ff */
[----:B------:R-:W-:Y:S01]  /*3b20*/  HSET2.LE.AND R5, R10, R226, PT ;  /* 0x000000e20a057233 */ /* 0x000fe20003803000 */
[----:B------:R-:W-:-:S02]  /*3b30*/  F2FP.BF16.PACK_AB R10, R31, R224 ;  /* 0x000000e01f0a723e */ /* 0x000fc400000010ff */
[----:B------:R-:W-:Y:S01]  /*3b40*/  LOP3.LUT R7, R7, R4, RZ, 0xc0, !PT ;  /* 0x0000000407077212 */ /* 0x000fe200078ec0ff */
[----:B------:R-:W-:Y:S01]  /*3b50*/  MUFU.EX2 R13, R13 ;  /* 0x0000000d000d7308 */ /* 0x000fe20000000800 */
[----:B------:R-:W-:Y:S01]  /*3b60*/  LOP3.LUT R4, R5, R8, RZ, 0xc0, !PT ;  /* 0x0000000805047212 */ /* 0x000fe200078ec0ff */
[--C-:B------:R-:W-:Y:S01]  /*3b70*/  FFMA.FTZ R8, R221, c[0x0][0x23c], -R0.reuse ;  /* 0x00008f00dd087a23 */ /* 0x100fe20000010800 */
[----:B------:R-:W-:Y:S01]  /*3b80*/  LOP3.LUT R5, R9, R10, RZ, 0xc0, !PT ;  /* 0x0000000a09057212 */ /* 0x000fe200078ec0ff */
[----:B------:R-:W-:Y:S01]  /*3b90*/  FFMA.FTZ R9, R220, c[0x0][0x23c], -R0 ;  /* 0x00008f00dc097a23 */ /* 0x000fe20000010800 */
[----:B------:R-:W-:Y:S01]  /*3ba0*/  LOP3.LUT R10, R11, UR9, R14, 0x96, !PT ;  /* 0x000000090b0a7c12 */ /* 0x000fe2000f8e960e */
[----:B------:R-:W-:-:S04]  /*3bb0*/  FFMA.FTZ R11, R223, c[0x0][0x23c], -R0 ;  /* 0x00008f00df0b7a23 */ /* 0x000fc80000010800 */
[C---:B------:R-:W-:Y:S01]  /*3bc0*/  HMMA.16816.F32.BF16 R144, R4.reuse, R56, RZ ;  /* 0x000000380490723c */ /* 0x040fe200000418ff */
[----:B------:R-:W-:Y:S07]  /*3bd0*/  MUFU.EX2 R9, R9 ;  /* 0x0000000900097308 */ /* 0x000fee0000000800 */
[C---:B------:R-:W-:Y:S01]  /*3be0*/  HMMA.16816.F32.BF16 R148, R4.reuse, R58, RZ ;  /* 0x0000003a0494723c */ /* 0x040fe200000418ff */
[----:B------:R-:W-:Y:S07]  /*3bf0*/  MUFU.EX2 R11, R11 ;  /* 0x0000000b000b7308 */ /* 0x000fee0000000800 */
        /* <DEDUP_REMOVED lines=14> */
[----:B------:R-:W-:-:S02]  /*3ce0*/  FFMA.FTZ R4, R139, c[0x0][0x23c], -R3 ;  /* 0x00008f008b047a23 */ /* 0x000fc40000010803 */
[----:B------:R-:W-:Y:S02]  /*3cf0*/  IMAD.MOV.U32 R139, RZ, RZ, R225 ;  /* 0x000000ffff8b7224 */ /* 0x000fe400078e00e1 */
[----:B------:R1:W-:Y:S02]  /*3d00*/  MUFU.EX2 R15, R4 ;  /* 0x00000004000f7308 */ /* 0x0003e40000000800 */
[----:B-1----:R-:W-:-:S06]  /*3d10*/  FFMA.FTZ R4, R138, c[0x0][0x23c], -R3 ;  /* 0x00008f008a047a23 */ /* 0x002fcc0000010803 */
[----:B------:R1:W-:Y:S02]  /*3d20*/  MUFU.EX2 R28, R4 ;  /* 0x00000004001c7308 */ /* 0x0003e40000000800 */
[--C-:B-1----:R-:W-:Y:S02]  /*3d30*/  FFMA.FTZ R4, R137, c[0x0][0x23c], -R3.reuse ;  /* 0x00008f0089047a23 */ /* 0x102fe40000010803 */
[----:B------:R-:W-:-:S04]  /*3d40*/  FFMA.FTZ R3, R133, c[0x0][0x23c], -R3 ;  /* 0x00008f0085037a23 */ /* 0x000fc80000010803 */
[----:B------:R1:W-:Y:S08]  /*3d50*/  MUFU.EX2 R14, R4 ;  /* 0x00000004000e7308 */ /* 0x0003f00000000800 */
[----:B------:R2:W3:Y:S01]  /*3d60*/  MUFU.EX2 R225, R3 ;  /* 0x0000000300e17308 */ /* 0x0004e20000000800 */
[----:B-1----:R-:W-:-:S07]  /*3d70*/  IMAD.WIDE.U32 R4, R10, -0x2daee0ad, RZ ;  /* 0xd2511f530a047825 */ /* 0x002fce00078e00ff */
[----:B------:R1:W4:Y:S01]  /*3d80*/  MUFU.EX2 R10, R8 ;  /* 0x00000008000a7308 */ /* 0x0003220000000800 */
[----:B------:R-:W-:Y:S02]  /*3d90*/  SHF.R.U32.HI R6, RZ, 0x10, R4 ;  /* 0x00000010ff067819 */ /* 0x000fe40000011604 */
[----:B------:R-:W-:Y:S02]  /*3da0*/  LOP3.LUT R0, R5, UR18, R12, 0x96, !PT ;  /* 0x0000001205007c12 */ /* 0x000fe4000f8e960c */
[C---:B--2---:R-:W-:Y:S02]  /*3db0*/  LOP3.LUT R3, R4.reuse, 0xffff, RZ, 0xc0, !PT ;  /* 0x0000ffff04037812 */ /* 0x044fe400078ec0ff */
[----:B------:R-:W-:Y:S02]  /*3dc0*/  LOP3.LUT R7, R4, 0xff, RZ, 0xc0, !PT ;  /* 0x000000ff04077812 */ /* 0x000fe400078ec0ff */
[----:B------:R-:W-:Y:S02]  /*3dd0*/  SHF.R.U32.HI R5, RZ, 0x18, R4 ;  /* 0x00000018ff057819 */ /* 0x000fe40000011604 */
[----:B------:R-:W-:-:S02]  /*3de0*/  SHF.R.U32.HI R4, RZ, 0x8, R3 ;  /* 0x00000008ff047819 */ /* 0x000fc40000011603 */
[----:B------:R-:W-:Y:S02]  /*3df0*/  LOP3.LUT R3, R6, 0xff, RZ, 0xc0, !PT ;  /* 0x000000ff06037812 */ /* 0x000fe400078ec0ff */
[----:B-1----:R-:W-:Y:S02]  /*3e00*/  PRMT R8, R7, 0x5410, R4 ;  /* 0x0000541007087816 */ /* 0x002fe40000000004 */
[----:B------:R-:W-:Y:S02]  /*3e10*/  PRMT R7, R3, 0x5410, R5 ;  /* 0x0000541003077816 */ /* 0x000fe40000000005 */
[----:B------:R-:W-:Y:S02]  /*3e20*/  LOP3.LUT R3, R0, 0xffff, RZ, 0xc0, !PT ;  /* 0x0000ffff00037812 */ /* 0x000fe400078ec0ff */
[----:B------:R-:W-:Y:S02]  /*3e30*/  SHF.R.U32.HI R4, RZ, 0x10, R0 ;  /* 0x00000010ff047819 */ /* 0x000fe40000011600 */
[----:B------:R-:W-:-:S02]  /*3e40*/  SHF.R.U32.HI R6, RZ, 0x8, R3 ;  /* 0x00000008ff067819 */ /* 0x000fc40000011603 */
[----:B------:R-:W-:Y:S02]  /*3e50*/  LOP3.LUT R5, R0, 0xff, RZ, 0xc0, !PT ;  /* 0x000000ff00057812 */ /* 0x000fe400078ec0ff */
[----:B------:R-:W-:Y:S02]  /*3e60*/  SHF.R.U32.HI R3, RZ, 0x18, R0 ;  /* 0x00000018ff037819 */ /* 0x000fe40000011600 */
[----:B------:R-:W-:Y:S01]  /*3e70*/  LOP3.LUT R0, R4, 0xff, RZ, 0xc0, !PT ;  /* 0x000000ff04007812 */ /* 0x000fe200078ec0ff */
[--C-:B------:R-:W-:Y:S01]  /*3e80*/  HSET2.LE.AND R4, R7, R226.reuse, PT ;  /* 0x000000e207047233 */ /* 0x100fe20003803000 */
[----:B------:R-:W-:Y:S02]  /*3e90*/  PRMT R5, R5, 0x5410, R6 ;  /* 0x0000541005057816 */ /* 0x000fe40000000006 */
[----:B------:R-:W-:Y:S01]  /*3ea0*/  PRMT R3, R0, 0x5410, R3 ;  /* 0x0000541000037816 */ /* 0x000fe20000000003 */
[--C-:B------:R-:W-:Y:S02]  /*3eb0*/  HSET2.LE.AND R0, R8, R226.reuse, PT ;  /* 0x000000e208007233 */ /* 0x100fe40003803000 */
[----:B------:R-:W-:-:S02]  /*3ec0*/  HSET2.LE.AND R5, R5, R226, PT ;  /* 0x000000e205057233 */ /* 0x000fc40003803000 */
[----:B------:R-:W-:Y:S01]  /*3ed0*/  HSET2.LE.AND R6, R3, R226, PT ;  /* 0x000000e203067233 */ /* 0x000fe20003803000 */
[----:B---3--:R-:W-:-:S04]  /*3ee0*/  F2FP.BF16.PACK_AB R3, R225, R14 ;  /* 0x0000000ee103723e */ /* 0x008fc800000010ff */
[----:B------:R-:W-:Y:S01]  /*3ef0*/  LOP3.LUT R126, R0, R3, RZ, 0xc0, !PT ;  /* 0x00000003007e7212 */ /* 0x000fe200078ec0ff */
[----:B------:R-:W-:Y:S01]  /*3f00*/  FADD.FTZ R3, R139, R251 ;  /* 0x000000fb8b037221 */ /* 0x000fe20000010000 */
[----:B----4-:R-:W-:-:S03]  /*3f10*/  F2FP.BF16.PACK_AB R0, R9, R10 ;  /* 0x0000000a0900723e */ /* 0x010fc600000010ff */
[----:B------:R-:W-:Y:S01]  /*3f20*/  FADD.FTZ R3, R249, R3 ;  /* 0x00000003f9037221 */ /* 0x000fe20000010000 */
[----:B------:R-:W-:Y:S02]  /*3f30*/  LOP3.LUT R127, R4, R0, RZ, 0xc0, !PT ;  /* 0x00000000047f7212 */ /* 0x000fe400078ec0ff */
[----:B------:R-:W-:Y:S01]  /*3f40*/  F2FP.BF16.PACK_AB R0, R28, R15 ;  /* 0x0000000f1c00723e */ /* 0x000fe200000010ff */
[----:B------:R-:W-:-:S03]  /*3f50*/  FADD.FTZ R3, R244, R3 ;  /* 0x00000003f4037221 */ /* 0x000fc60000010000 */
[----:B------:R-:W-:Y:S01]  /*3f60*/  LOP3.LUT R124, R5, R0, RZ, 0xc0, !PT ;  /* 0x00000000057c7212 */ /* 0x000fe200078ec0ff */
[----:B------:R-:W-:Y:S01]  /*3f70*/  FADD.FTZ R5, R224, R31 ;  /* 0x0000001fe0057221 */ /* 0x000fe20000010000 */
[----:B------:R-:W-:-:S03]  /*3f80*/  F2FP.BF16.PACK_AB R0, R13, R11 ;  /* 0x0000000b0d00723e */ /* 0x000fc600000010ff */
[----:B------:R-:W-:Y:S01]  /*3f90*/  FADD.FTZ R5, R30, R5 ;  /* 0x000000051e057221 */ /* 0x000fe20000010000 */
[----:B------:R-:W-:Y:S01]  /*3fa0*/  LOP3.LUT R125, R6, R0, RZ, 0xc0, !PT ;  /* 0x00000000067d7212 */ /* 0x000fe200078ec0ff */
        /* <DEDUP_REMOVED lines=40> */
[----:B------:R-:W-:Y:S01]  /*4230*/  IMAD.WIDE.U32 R250, R250, -0x326172a9, RZ ;  /* 0xcd9e8d57fafa7825 */ /* 0x000fe200078e00ff */
[----:B------:R-:W-:Y:S01]  /*4240*/  MOV R3, R135 ;  /* 0x0000008700037202 */ /* 0x000fe20000000f00 */
[----:B------:R-:W-:Y:S01]  /*4250*/  ULDC.64 UR4, c[0x0][0x1a0] ;  /* 0x0000680000047ab9 */ /* 0x000fe20000000a00 */
[----:B------:R-:W-:Y:S01]  /*4260*/  MOV R0, R136 ;  /* 0x0000008800007202 */ /* 0x000fe20000000f00 */
[----:B------:R-:W-:Y:S01]  /*4270*/  IMAD.WIDE.U32 R248, R248, -0x326172a9, RZ ;  /* 0xcd9e8d57f8f87825 */ /* 0x000fe200078e00ff */
[----:B------:R-:W-:Y:S01]  /*4280*/  LOP3.LUT R234, R251, R132, RZ, 0x3c, !PT ;  /* 0x00000084fbea7212 */ /* 0x000fe200078e3cff */
[----:B------:R-:W-:Y:S01]  /*4290*/  ULEA.HI.SX32 UR24, UR24, 0xfffffffe, 0x1b ;  /* 0xfffffffe18187891 */ /* 0x000fe2000f8fda3f */
[----:B------:R-:W-:Y:S01]  /*42a0*/  MOV R138, R2 ;  /* 0x00000002008a7202 */ /* 0x000fe20000000f00 */
[----:B------:R-:W-:Y:S01]  /*42b0*/  IMAD.WIDE.U32 R220, R231, -0x2daee0ad, RZ ;  /* 0xd2511f53e7dc7825 */ /* 0x000fe200078e00ff */
[----:B------:R-:W-:Y:S01]  /*42c0*/  LOP3.LUT R232, R249, R132, RZ, 0x3c, !PT ;  /* 0x00000084f9e87212 */ /* 0x000fe200078e3cff */
[----:B------:R-:W-:Y:S01]  /*42d0*/  USHF.L.U64.HI UR25, UR4, 0x5, UR5 ;  /* 0x0000000504197899 */ /* 0x000fe20008010205 */
[----:B------:R-:W-:Y:S01]  /*42e0*/  MOV R137, R134 ;  /* 0x0000008600897202 */ /* 0x000fe20000000f00 */
[----:B------:R-:W-:Y:S01]  /*42f0*/  IMAD.WIDE.U32 R234, R234, -0x2daee0ad, RZ ;  /* 0xd2511f53eaea7825 */ /* 0x000fe200078e00ff */
[----:B------:R-:W-:Y:S01]  /*4300*/  PRMT R245, R245, 0x7054, R245 ;  /* 0x00007054f5f57816 */ /* 0x000fe200000000f5 */
[----:B------:R-:W-:-:S02]  /*4310*/  USHF.L.U32 UR29, UR4, 0x5, URZ ;  /* 0x00000005041d7899 */ /* 0x000fc4000800063f */
[----:B------:R-:W-:Y:S01]  /*4320*/  IMAD.WIDE.U32 R232, R232, -0x2daee0ad, RZ ;  /* 0xd2511f53e8e87825 */ /* 0x000fe200078e00ff */
[----:B------:R-:W-:Y:S01]  /*4330*/  ULDC.64 UR6, c[0x0][0x1a0] ;  /* 0x0000680000067ab9 */ /* 0x000fe20000000a00 */
[----:B------:R-:W-:Y:S05]  /*4340*/  BRA `(.L_x_1246) ;  /* 0x000001b000007947 */ /* 0x000fea0003800000 */
.L_x_1248:
[----:B------:R-:W2:Y:S01]  /*4350*/  LDL.64 R228, [R1+0x10] ;  /* 0x0000100001e47983 */ /* 0x000ea20000100a00 */
[----:B------:R-:W-:Y:S02]  /*4360*/  ULDC.64 UR4, c[0x0][0x198] ;  /* 0x0000660000047ab9 */ /* 0x000fe40000000a00 */
[----:B------:R-:W-:Y:S01]  /*4370*/  UIADD3 UR30, UR24, -0x1, URZ ;  /* 0xffffffff181e7890 */ /* 0x000fe2000fffe03f */
[----:B------:R-:W3:Y:S03]  /*4380*/  LDL.64 R222, [R1] ;  /* 0x0000000001de7983 */ /* 0x000ee60000100a00 */
        /* <DEDUP_REMOVED lines=23> */
.L_x_1246:
[----:B------:R-:W2:Y:S01]  /*4500*/  LDL.64 R4, [R1+0x8] ;  /* 0x0000080001047983 */ /* 0x000ea20000100a00 */
[----:B------:R-:W-:Y:S01]  /*4510*/  USHF.R.S32.HI UR4, URZ, 0x1f, UR24 ;  /* 0x0000001f3f047899 */ /* 0x000fe20008011418 */
[----:B------:R-:W-:Y:S04]  /*4520*/  DEPBAR.LE SB0, 0x0 ;  /* 0x000080000000791a */ /* 0x000fe80000000000 */
[----:B------:R-:W-:Y:S01]  /*4530*/  UIMAD UR4, UR4, UR6, URZ ;  /* 0x00000006040472a4 */ /* 0x000fe2000f8e023f */
[----:B------:R-:W-:Y:S01]  /*4540*/  BAR.SYNC.DEFER_BLOCKING 0x0 ;  /* 0x0000000000007b1d */ /* 0x000fe20000010000 */
[----:B------:R-:W-:Y:S02]  /*4550*/  UIMAD.WIDE.U32 UR30, UR24, UR6, URZ ;  /* 0x00000006181e72a5 */ /* 0x000fe4000f8e003f */
[----:B------:R-:W-:Y:S04]  /*4560*/  UIMAD UR4, UR24, UR7, UR4 ;  /* 0x00000007180472a4 */ /* 0x000fe8000f8e0204 */
[----:B------:R-:W-:Y:S01]  /*4570*/  UIADD3 UR4, UR31, UR4, URZ ;  /* 0x000000041f047290 */ /* 0x000fe2000fffe03f */
[----:B------:R-:W-:Y:S02]  /*4580*/  IMAD.U32 R2, RZ, RZ, UR30 ;  /* 0x0000001eff027e24 */ /* 0x000fe4000f8e00ff */
[----:B------:R-:W-:Y:S03]  /*4590*/  IMAD.U32 R6, RZ, RZ, UR30 ;  /* 0x0000001eff067e24 */ /* 0x000fe6000f8e00ff */
[----:B--2---:R-:W-:Y:S01]  /*45a0*/  IMAD.U32 R5, RZ, RZ, UR4 ;  /* 0x00000004ff057e24 */ /* 0x004fe2000f8e00ff */
[----:B------:R-:W-:Y:S04]  /*45b0*/  LEA R2, P0, R2, R4, 0x5 ;  /* 0x0000000402027211 */ /* 0x000fe800078028ff */
[----:B------:R-:W-:Y:S02]  /*45c0*/  LEA R4, P1, R2, c[0x0][0x170], 0x1 ;  /* 0x00005c0002047a11 */ /* 0x000fe400078208ff */
[----:B------:R-:W-:Y:S02]  /*45d0*/  LEA.HI.X R5, R6, R252, R5, 0x5, P0 ;  /* 0x000000fc06057211 */ /* 0x000fe400000f2c05 */
[----:B------:R-:W-:Y:S02]  /*45e0*/  IADD3 R6, P0, R4, UR29, RZ ;  /* 0x0000001d04067c10 */ /* 0x000fe4000ff1e0ff */
[----:B------:R-:W-:Y:S04]  /*45f0*/  LEA.HI.X R5, R2, c[0x0][0x174], R5, 0x1, P1 ;  /* 0x00005d0002057a11 */ /* 0x000fe800008f0c05 */
[----:B------:R-:W-:Y:S01]  /*4600*/  IADD3.X R7, R5, UR25, RZ, P0, !PT ;  /* 0x0000001905077c10 */ /* 0x000fe200087fe4ff */
[----:B------:R-:W-:Y:S01]  /*4610*/  @!PT LDS RZ, [RZ] ;  /* 0x00000000fffff984 */ /* 0x000fe20000000800 */
[----:B------:R-:W-:Y:S01]  /*4620*/  @!PT LDS RZ, [RZ] ;  /* 0x00000000fffff984 */ /* 0x000fe20000000800 */
[----:B------:R-:W-:Y:S01]  /*4630*/  @!PT LDS RZ, [RZ] ;  /* 0x00000000fffff984 */ /* 0x000fe20000000800 */
[----:B------:R1:W-:Y:S01]  /*4640*/  LDGSTS.E.BYPASS.LTC128B.128 [R219+0xa000], [R4.64] ;  /* 0x0a00000004db7fae */ /* 0x0003e2000b901d5a */
[----:B------:R-:W-:Y:S04]  /*4650*/  ISETP.LT.AND P0, PT, RZ, UR24, PT ;  /* 0x00000018ff007c0c */ /* 0x000fe8000bf01270 */
        /* <DEDUP_REMOVED lines=103> */
.L_x_1247:
[----:B------:R-:W-:Y:S04]  /*4cd0*/  FMNMX.FTZ R2, R4, R0, !PT ;  /* 0x0000000004027209 */ /* 0x000fe80007810000 */
        /* <DEDUP_REMOVED lines=22> */
[----:B------:R-:W-:Y:S03]  /*4e40*/  FMNMX.FTZ R132, R28, R132, !PT ;  /* 0x000000841c847209 */ /* 0x000fe60007810000 */
[----:B------:R-:W-:Y:S01]  /*4e50*/  SHFL.BFLY PT, R134, R2, 0x2, 0x1f ;  /* 0x0c401f0002867f89 */ /* 0x000fe200000e0000 */
[----:B------:R-:W-:Y:S07]  /*4e60*/  FMNMX.FTZ R132, R29, R132, !PT ;  /* 0x000000841d847209 */ /* 0x000fee0007810000 */
[----:B------:R-:W1:Y:S02]  /*4e70*/  SHFL.BFLY PT, R133, R132, 0x2, 0x1f ;  /* 0x0c401f0084857f89 */ /* 0x000e6400000e0000 */
[----:B-1----:R-:W-:Y:S02]  /*4e80*/  FMNMX.FTZ R132, R132, R133, !PT ;  /* 0x0000008584847209 */ /* 0x002fe40007810000 */
[----:B------:R-:W-:Y:S02]  /*4e90*/  FMNMX.FTZ R136, R136, R135, !PT ;  /* 0x0000008788887209 */ /* 0x000fe40007810000 */
[----:B------:R-:W-:Y:S02]  /*4ea0*/  FMNMX.FTZ R2, R2, R134, !PT ;  /* 0x0000008602027209 */ /* 0x000fe40007810000 */
[----:B------:R-:W1:Y:S08]  /*4eb0*/  SHFL.BFLY PT, R134, R132, 0x1, 0x1f ;  /* 0x0c201f0084867f89 */ /* 0x000e7000000e0000 */
[----:B------:R-:W2:Y:S08]  /*4ec0*/  SHFL.BFLY PT, R139, R136, 0x1, 0x1f ;  /* 0x0c201f00888b7f89 */ /* 0x000eb000000e0000 */
[----:B------:R-:W3:Y:S01]  /*4ed0*/  SHFL.BFLY PT, R135, R2, 0x1, 0x1f ;  /* 0x0c201f0002877f89 */ /* 0x000ee200000e0000 */
[----:B-1----:R-:W-:Y:S05]  /*4ee0*/  FMNMX.FTZ R134, R132, R134, !PT ;  /* 0x0000008684867209 */ /* 0x002fea0007810000 */
[----:B------:R-:W-:Y:S01]  /*4ef0*/  FMUL.FTZ R186, R134, c[0x0][0x23c] ;  /* 0x00008f0086ba7a20 */ /* 0x000fe20000410000 */
[----:B--2---:R-:W-:Y:S04]  /*4f00*/  FMNMX.FTZ R136, R136, R139, !PT ;  /* 0x0000008b88887209 */ /* 0x004fe80007810000 */
[C---:B------:R-:W-:Y:S01]  /*4f10*/  FSETP.NEU.FTZ.AND P1, PT, R136.reuse, -INF , PT ;  /* 0xff8000008800780b */ /* 0x040fe20003f3d000 */
[----:B------:R-:W-:Y:S01]  /*4f20*/  FADD.FTZ R0, -R136, R0 ;  /* 0x0000000088007221 */ /* 0x000fe20000010100 */
[----:B---3--:R-:W-:Y:S03]  /*4f30*/  FMNMX.FTZ R135, R2, R135, !PT ;  /* 0x0000008702877209 */ /* 0x008fe60007810000 */
[----:B------:R-:W-:Y:S01]  /*4f40*/  FMUL.FTZ R0, R0, c[0x0][0x23c] ;  /* 0x00008f0000007a20 */ /* 0x000fe20000410000 */
[----:B------:R-:W-:Y:S03]  /*4f50*/  FMNMX.FTZ R2, R10, R138, !PT ;  /* 0x0000008a0a027209 */ /* 0x000fe60007810000 */
[----:B------:R1:W2:Y:S01]  /*4f60*/  MUFU.EX2 R133, R0 ;  /* 0x0000000000857308 */ /* 0x0002a20000000800 */
[----:B------:R-:W-:Y:S01]  /*4f70*/  FMNMX.FTZ R2, R11, R2, !PT ;  /* 0x000000020b027209 */ /* 0x000fe20007810000 */
[----:B------:R-:W-:Y:S03]  /*4f80*/  FMUL.FTZ R184, R135, c[0x0][0x23c] ;  /* 0x00008f0087b87a20 */ /* 0x000fe60000410000 */
[----:B------:R-:W-:Y:S04]  /*4f90*/  FMNMX.FTZ R2, R14, R2, !PT ;  /* 0x000000020e027209 */ /* 0x000fe80007810000 */
[----:B------:R-:W-:Y:S01]  /*4fa0*/  FMNMX.FTZ R2, R15, R2, !PT ;  /* 0x000000020f027209 */ /* 0x000fe20007810000 */
[----:B-1----:R-:W-:Y:S02]  /*4fb0*/  FADD.FTZ R0, -R135, R3 ;  /* 0x0000000387007221 */ /* 0x002fe40000010100 */
[C---:B--2---:R-:W-:Y:S02]  /*4fc0*/  FMUL.FTZ R36, R133.reuse, R36 ;  /* 0x0000002485247220 */ /* 0x044fe40000410000 */
[----:B------:R-:W-:Y:S02]  /*4fd0*/  FMUL.FTZ R0, R0, c[0x0][0x23c] ;  /* 0x00008f0000007a20 */ /* 0x000fe40000410000 */
[C---:B------:R-:W-:Y:S02]  /*4fe0*/  FMUL.FTZ R37, R133.reuse, R37 ;  /* 0x0000002585257220 */ /* 0x040fe40000410000 */
[----:B------:R1:W2:Y:S01]  /*4ff0*/  MUFU.EX2 R132, R0 ;  /* 0x0000000000847308 */ /* 0x0002a20000000800 */
        /* <DEDUP_REMOVED lines=15> */
[C---:B--2---:R-:W-:Y:S01]  /*50f0*/  FMUL.FTZ R38, R132.reuse, R38 ;  /* 0x0000002684267220 */ /* 0x044fe20000410000 */
        /* <DEDUP_REMOVED lines=9> */
[----:B------:R3:W-:Y:S01]  /*5190*/  MUFU.EX2 R240, R4 ;  /* 0x0000000400f07308 */ /* 0x0007e20000000800 */
[--C-:B------:R-:W-:Y:S01]  /*51a0*/  FFMA.FTZ R18, R18, c[0x0][0x23c], -R184.reuse ;  /* 0x00008f0012127a23 */ /* 0x100fe200000108b8 */
[----:B------:R-:W-:Y:S01]  /*51b0*/  FSEL R186, R186, RZ, P1 ;  /* 0x000000ffbaba7208 */ /* 0x000fe20000800000 */
[--C-:B------:R-:W-:Y:S02]  /*51c0*/  FFMA.FTZ R19, R19, c[0x0][0x23c], -R184.reuse ;  /* 0x00008f0013137a23 */ /* 0x100fe400000108b8 */
[----:B------:R-:W-:Y:S02]  /*51d0*/  FFMA.FTZ R5, R5, c[0x0][0x23c], -R137 ;  /* 0x00008f0005057a23 */ /* 0x000fe40000010889 */
[--C-:B------:R-:W-:Y:S02]  /*51e0*/  FFMA.FTZ R6, R6, c[0x0][0x23c], -R184.reuse ;  /* 0x00008f0006067a23 */ /* 0x100fe400000108b8 */
[----:B------:R-:W-:Y:S01]  /*51f0*/  FFMA.FTZ R7, R7, c[0x0][0x23c], -R184 ;  /* 0x00008f0007077a23 */ /* 0x000fe200000108b8 */
[----:B------:R4:W-:Y:S01]  /*5200*/  MUFU.EX2 R244, R16 ;  /* 0x0000001000f47308 */ /* 0x0009e20000000800 */
[--C-:B------:R-:W-:Y:S02]  /*5210*/  FFMA.FTZ R8, R8, c[0x0][0x23c], -R186.reuse ;  /* 0x00008f0008087a23 */ /* 0x100fe400000108ba */
[--C-:B------:R-:W-:Y:S01]  /*5220*/  FFMA.FTZ R9, R9, c[0x0][0x23c], -R186.reuse ;  /* 0x00008f0009097a23 */ /* 0x100fe200000108ba */
[----:B-1----:R-:W-:Y:S01]  /*5230*/  FMNMX.FTZ R0, R26, R2, !PT ;  /* 0x000000021a007209 */ /* 0x002fe20007810000 */
[--C-:B------:R-:W-:Y:S02]  /*5240*/  FFMA.FTZ R12, R12, c[0x0][0x23c], -R186.reuse ;  /* 0x00008f000c0c7a23 */ /* 0x100fe400000108ba */
[----:B------:R-:W-:Y:S01]  /*5250*/  FFMA.FTZ R13, R13, c[0x0][0x23c], -R186 ;  /* 0x00008f000d0d7a23 */ /* 0x000fe200000108ba */
[----:B------:R-:W-:Y:S01]  /*5260*/  FMNMX.FTZ R0, R27, R0, !PT ;  /* 0x000000001b007209 */ /* 0x000fe20007810000 */
[C---:B--2---:R-:W-:Y:S01]  /*5270*/  FMUL.FTZ R40, R3.reuse, R40 ;  /* 0x0000002803287220 */ /* 0x044fe20000410000 */
[----:B------:R1:W-:Y:S01]  /*5280*/  MUFU.EX2 R241, R18 ;  /* 0x0000001200f17308 */ /* 0x0003e20000000800 */
[C---:B------:R-:W-:Y:S01]  /*5290*/  FMUL.FTZ R41, R3.reuse, R41 ;  /* 0x0000002903297220 */ /* 0x040fe20000410000 */
[----:B------:R-:W-:Y:S01]  /*52a0*/  FMNMX.FTZ R0, R30, R0, !PT ;  /* 0x000000001e007209 */ /* 0x000fe20007810000 */
[C---:B------:R-:W-:Y:S01]  /*52b0*/  FMUL.FTZ R44, R3.reuse, R44 ;  /* 0x0000002c032c7220 */ /* 0x040fe20000410000 */
[----:B---3--:R-:W-:Y:S01]  /*52c0*/  MOV R4, UR33 ;  /* 0x0000002100047c02 */ /* 0x008fe20008000f00 */
[----:B------:R-:W-:Y:S01]  /*52d0*/  FMUL.FTZ R45, R3, R45 ;  /* 0x0000002d032d7220 */ /* 0x000fe20000410000 */
[----:B------:R-:W-:Y:S01]  /*52e0*/  FMNMX.FTZ R0, R31, R0, !PT ;  /* 0x000000001f007209 */ /* 0x000fe20007810000 */
[C---:B------:R-:W-:Y:S01]  /*52f0*/  FMUL.FTZ R50, R132.reuse, R50 ;  /* 0x0000003284327220 */ /* 0x040fe20000410000 */
[----:B------:R-:W-:Y:S01]  /*5300*/  LOP3.LUT R4, R221, UR24, R4, 0x96, !PT ;  /* 0x00000018dd047c12 */ /* 0x000fe2000f8e9604 */
[C---:B------:R-:W-:Y:S01]  /*5310*/  FMUL.FTZ R51, R132.reuse, R51 ;  /* 0x0000003384337220 */ /* 0x040fe20000410000 */
[----:B------:R2:W3:Y:S01]  /*5320*/  MUFU.EX2 R243, R17 ;  /* 0x0000001100f37308 */ /* 0x0004e20000000800 */
[----:B------:R-:W5:Y:S01]  /*5330*/  SHFL.BFLY PT, R2, R0, 0x2, 0x1f ;  /* 0x0c401f0000027f89 */ /* 0x000f6200000e0000 */
[----:B------:R-:W-:Y:S01]  /*5340*/  FMUL.FTZ R54, R132, R54 ;  /* 0x0000003684367220 */ /* 0x000fe20000410000 */
[----:B------:R-:W-:Y:S01]  /*5350*/  UIADD3 UR24, UR24, -0x1, URZ ;  /* 0xffffffff18187890 */ /* 0x000fe2000fffe03f */
[--C-:B----4-:R-:W-:Y:S01]  /*5360*/  LOP3.LUT R16, R233, UR16, R220.reuse, 0x96, !PT ;  /* 0x00000010e9107c12 */ /* 0x110fe2000f8e96dc */
[----:B------:R-:W-:Y:S04]  /*5370*/  IMAD.WIDE.U32 R172, R4, -0x326172a9, RZ ;  /* 0xcd9e8d5704ac7825 */ /* 0x000fe800078e00ff */
[C---:B------:R-:W-:Y:S01]  /*5380*/  FMUL.FTZ R55, R132.reuse, R55 ;  /* 0x0000003784377220 */ /* 0x040fe20000410000 */
[----:B------:R4:W3:Y:S01]  /*5390*/  MUFU.EX2 R242, R19 ;  /* 0x0000001300f27308 */ /* 0x0008e20000000800 */
[C---:B------:R-:W-:Y:S02]  /*53a0*/  FMUL.FTZ R56, R3.reuse, R56 ;  /* 0x0000003803387220 */ /* 0x040fe40000410000 */
[----:B------:R-:W-:Y:S01]  /*53b0*/  FMUL.FTZ R57, R3, R57 ;  /* 0x0000003903397220 */ /* 0x000fe20000410000 */
[----:B-1----:R-:W-:Y:S01]  /*53c0*/  LOP3.LUT R18, R235, UR16, R220, 0x96, !PT ;  /* 0x00000010eb127c12 */ /* 0x002fe2000f8e96dc */
[C---:B------:R-:W-:Y:S02]  /*53d0*/  FMUL.FTZ R60, R3.reuse, R60 ;  /* 0x0000003c033c7220 */ /* 0x040fe40000410000 */
[C---:B------:R-:W-:Y:S02]  /*53e0*/  FMUL.FTZ R61, R3.reuse, R61 ;  /* 0x0000003d033d7220 */ /* 0x040fe40000410000 */
[C---:B------:R-:W-:Y:S01]  /*53f0*/  FMUL.FTZ R66, R132.reuse, R66 ;  /* 0x0000004284427220 */ /* 0x040fe20000410000 */
[----:B------:R1:W1:Y:S01]  /*5400*/  MUFU.EX2 R239, R5 ;  /* 0x0000000500ef7308 */ /* 0x0002620000000800 */
[C---:B------:R-:W-:Y:S02]  /*5410*/  FMUL.FTZ R67, R132.reuse, R67 ;  /* 0x0000004384437220 */ /* 0x040fe40000410000 */
[----:B------:R-:W-:Y:S01]  /*5420*/  FMUL.FTZ R70, R132, R70 ;  /* 0x0000004684467220 */ /* 0x000fe20000410000 */
[----:B-----5:R-:W-:Y:S01]  /*5430*/  FMNMX.FTZ R0, R0, R2, !PT ;  /* 0x0000000200007209 */ /* 0x020fe20007810000 */
[----:B--2---:R-:W-:Y:S04]  /*5440*/  IMAD.WIDE.U32 R16, R16, -0x326172a9, RZ ;  /* 0xcd9e8d5710107825 */ /* 0x004fe800078e00ff */
[----:B------:R-:W2:Y:S01]  /*5450*/  SHFL.BFLY PT, R2, R0, 0x1, 0x1f ;  /* 0x0c201f0000027f89 */ /* 0x000ea200000e0000 */
[----:B------:R5:W-:Y:S01]  /*5460*/  MUFU.EX2 R238, R6 ;  /* 0x0000000600ee7308 */ /* 0x000be20000000800 */
[----:B------:R-:W-:Y:S02]  /*5470*/  FMUL.FTZ R71, R132, R71 ;  /* 0x0000004784477220 */ /* 0x000fe40000410000 */
[----:B----4-:R-:W-:Y:S04]  /*5480*/  IMAD.WIDE.U32 R18, R18, -0x326172a9, RZ ;  /* 0xcd9e8d5712127825 */ /* 0x010fe800078e00ff */
[----:B------:R-:W-:Y:S01]  /*5490*/  FMUL.FTZ R72, R3, R72 ;  /* 0x0000004803487220 */ /* 0x000fe20000410000 */
[----:B------:R-:W-:Y:S01]  /*54a0*/  LOP3.LUT R4, R19, UR15, R172, 0x96, !PT ;  /* 0x0000000f13047c12 */ /* 0x000fe2000f8e96ac */
[----:B------:R-:W-:Y:S01]  /*54b0*/  FMUL.FTZ R73, R3, R73 ;  /* 0x0000004903497220 */ /* 0x000fe20000410000 */
[----:B------:R4:W3:Y:S01]  /*54c0*/  MUFU.EX2 R237, R7 ;  /* 0x0000000700ed7308 */ /* 0x0008e20000000800 */
[----:B------:R-:W-:Y:S01]  /*54d0*/  LOP3.LUT R19, R173, UR17, R248, 0x96, !PT ;  /* 0x00000011ad137c12 */ /* 0x000fe2000f8e96f8 */
[----:B------:R-:W-:Y:S01]  /*54e0*/  FMUL.FTZ R76, R3, R76 ;  /* 0x0000004c034c7220 */ /* 0x000fe20000410000 */
[----:B-1----:R-:W-:Y:S01]  /*54f0*/  LOP3.LUT R5, R173, UR17, R250, 0x96, !PT ;  /* 0x00000011ad057c12 */ /* 0x002fe2000f8e96fa */
[----:B------:R-:W-:Y:S01]  /*5500*/  FMUL.FTZ R77, R3, R77 ;  /* 0x0000004d034d7220 */ /* 0x000fe20000410000 */
[----:B------:R-:W-:Y:S01]  /*5510*/  LOP3.LUT R172, R17, UR15, R172, 0x96, !PT ;  /* 0x0000000f11ac7c12 */ /* 0x000fe2000f8e96ac */
[----:B------:R-:W-:Y:S04]  /*5520*/  IMAD.WIDE.U32 R174, R19, -0x2daee0ad, RZ ;  /* 0xd2511f5313ae7825 */ /* 0x000fe800078e00ff */
[----:B------:R1:W-:Y:S01]  /*5530*/  MUFU.EX2 R236, R8 ;  /* 0x0000000800ec7308 */ /* 0x0003e20000000800 */
[----:B------:R-:W-:Y:S01]  /*5540*/  IMAD.WIDE.U32 R176, R5, -0x2daee0ad, RZ ;  /* 0xd2511f5305b07825 */ /* 0x000fe200078e00ff */
[----:B--2---:R-:W-:Y:S03]  /*5550*/  FMNMX.FTZ R2, R0, R2, !PT ;  /* 0x0000000200027209 */ /* 0x004fe60007810000 */
[----:B------:R-:W-:Y:S01]  /*5560*/  IMAD.WIDE.U32 R172, R172, -0x2daee0ad, RZ ;  /* 0xd2511f53acac7825 */ /* 0x000fe200078e00ff */
[----:B-----5:R-:W-:Y:S02]  /*5570*/  LOP3.LUT R6, R177, UR14, R234, 0x96, !PT ;  /* 0x0000000eb1067c12 */ /* 0x020fe4000f8e96ea */
[C---:B------:R-:W-:Y:S01]  /*5580*/  FSETP.NEU.FTZ.AND P1, PT, R2.reuse, -INF , PT ;  /* 0xff8000000200780b */ /* 0x040fe20003f3d000 */
[----:B------:R-:W-:Y:S01]  /*5590*/  FMUL.FTZ R185, R2, c[0x0][0x23c] ;  /* 0x00008f0002b97a20 */ /* 0x000fe20000410000 */
[----:B------:R2:W-:Y:S01]  /*55a0*/  MUFU.EX2 R231, R9 ;  /* 0x0000000900e77308 */ /* 0x0005e20000000800 */
[----:B------:R-:W-:Y:S01]  /*55b0*/  IMAD.WIDE.U32 R4, R4, -0x2daee0ad, RZ ;  /* 0xd2511f5304047825 */ /* 0x000fe200078e00ff */
[----:B------:R-:W-:Y:S02]  /*55c0*/  LOP3.LUT R17, R173, UR12, R174, 0x96, !PT ;  /* 0x0000000cad117c12 */ /* 0x000fe4000f8e96ae */
[----:B----4-:R-:W-:Y:S01]  /*55d0*/  LOP3.LUT R7, R175, UR14, R232, 0x96, !PT ;  /* 0x0000000eaf077c12 */ /* 0x010fe2000f8e96e8 */
[----:B------:R-:W-:Y:S01]  /*55e0*/  FMUL.FTZ R19, R132, R155 ;  /* 0x0000009b84137220 */ /* 0x000fe20000410000 */
[----:B------:R-:W-:Y:S01]  /*55f0*/  FSEL R185, R185, RZ, P1 ;  /* 0x000000ffb9b97208 */ /* 0x000fe20000800000 */
[----:B------:R-:W-:Y:S01]  /*5600*/  IMAD.WIDE.U32 R192, R17, -0x326172a9, RZ ;  /* 0xcd9e8d5711c07825 */ /* 0x000fe200078e00ff */
[----:B------:R-:W-:Y:S02]  /*5610*/  LOP3.LUT R5, R5, UR12, R176, 0x96, !PT ;  /* 0x0000000c05057c12 */ /* 0x000fe4000f8e96b0 */
[----:B------:R-:W-:Y:S01]  /*5620*/  MUFU.EX2 R228, R12 ;  /* 0x0000000c00e47308 */ /* 0x000fe20000000800 */
[----:B------:R-:W-:Y:S04]  /*5630*/  IMAD.WIDE.U32 R176, R6, -0x326172a9, RZ ;  /* 0xcd9e8d5706b07825 */ /* 0x000fe800078e00ff */
[----:B------:R-:W-:Y:S01]  /*5640*/  IMAD.WIDE.U32 R174, R7, -0x326172a9, RZ ;  /* 0xcd9e8d5707ae7825 */ /* 0x000fe200078e00ff */
[----:B------:R-:W-:Y:S03]  /*5650*/  LOP3.LUT R6, R177, UR13, R18, 0x96, !PT ;  /* 0x0000000db1067c12 */ /* 0x000fe6000f8e9612 */
[--C-:B------:R-:W-:Y:S01]  /*5660*/  FFMA.FTZ R10, R10, c[0x0][0x23c], -R185.reuse ;  /* 0x00008f000a0a7a23 */ /* 0x100fe200000108b9 */
[----:B------:R-:W-:Y:S01]  /*5670*/  LOP3.LUT R0, R193, UR11, R174, 0x96, !PT ;  /* 0x0000000bc1007c12 */ /* 0x000fe2000f8e96ae */
[----:B------:R-:W-:Y:S01]  /*5680*/  IMAD.WIDE.U32 R188, R5, -0x326172a9, RZ ;  /* 0xcd9e8d5705bc7825 */ /* 0x000fe200078e00ff */
[----:B-1----:R-:W-:Y:S01]  /*5690*/  LOP3.LUT R8, R175, UR13, R16, 0x96, !PT ;  /* 0x0000000daf087c12 */ /* 0x002fe2000f8e9610 */
[----:B------:R1:W-:Y:S02]  /*56a0*/  MUFU.EX2 R230, R10 ;  /* 0x0000000a00e67308 */ /* 0x0003e40000000800 */
[--C-:B------:R-:W-:Y:S01]  /*56b0*/  FFMA.FTZ R11, R11, c[0x0][0x23c], -R185.reuse ;  /* 0x00008f000b0b7a23 */ /* 0x100fe200000108b9 */
[----:B------:R-:W-:Y:S01]  /*56c0*/  LOP3.LUT R5, R189, UR11, R176, 0x96, !PT ;  /* 0x0000000bbd057c12 */ /* 0x000fe2000f8e96b0 */
[----:B--2---:R-:W-:Y:S01]  /*56d0*/  IMAD.WIDE.U32 R8, R8, -0x2daee0ad, RZ ;  /* 0xd2511f5308087825 */ /* 0x004fe200078e00ff */
[----:B------:R-:W2:Y:S03]  /*56e0*/  LDSM.16.MT88.4 R176, [R205+0xa000] ;  /* 0x00a00000cdb0783b */ /* 0x000ea60000004200 */
[----:B------:R-:W-:Y:S01]  /*56f0*/  IMAD.WIDE.U32 R194, R0, -0x2daee0ad, RZ ;  /* 0xd2511f5300c27825 */ /* 0x000fe200078e00ff */
[----:B------:R-:W-:Y:S01]  /*5700*/  LOP3.LUT R9, R9, UR10, R172, 0x96, !PT ;  /* 0x0000000a09097c12 */ /* 0x000fe2000f8e96ac */
[----:B------:R-:W-:Y:S02]  /*5710*/  MUFU.EX2 R229, R11 ;  /* 0x0000000b00e57308 */ /* 0x000fe40000000800 */
[----:B------:R-:W-:Y:S04]  /*5720*/  IMAD.WIDE.U32 R6, R6, -0x2daee0ad, RZ ;  /* 0xd2511f5306067825 */ /* 0x000fe800078e00ff */
[----:B------:R-:W-:Y:S01]  /*5730*/  IMAD.WIDE.U32 R190, R5, -0x2daee0ad, RZ ;  /* 0xd2511f5305be7825 */ /* 0x000fe200078e00ff */
[----:B------:R-:W-:Y:S02]  /*5740*/  LOP3.LUT R5, R7, UR10, R4, 0x96, !PT ;  /* 0x0000000a07057c12 */ /* 0x000fe4000f8e9604 */
[----:B------:R-:W-:Y:S01]  /*5750*/  LOP3.LUT R4, R195, UR8, R8, 0x96, !PT ;  /* 0x00000008c3047c12 */ /* 0x000fe2000f8e9608 */
[----:B------:R-:W-:Y:S01]  /*5760*/  IMAD.WIDE.U32 R198, R9, -0x326172a9, RZ ;  /* 0xcd9e8d5709c67825 */ /* 0x000fe200078e00ff */
[----:B------:R-:W-:Y:S01]  /*5770*/  LOP3.LUT R6, R191, UR8, R6, 0x96, !PT ;  /* 0x00000008bf067c12 */ /* 0x000fe2000f8e9606 */
[----:B------:R4:W-:Y:S02]  /*5780*/  MUFU.EX2 R223, R13 ;  /* 0x0000000d00df7308 */ /* 0x0009e40000000800 */
[----:B------:R-:W-:Y:S04]  /*5790*/  IMAD.WIDE.U32 R196, R5, -0x326172a9, RZ ;  /* 0xcd9e8d5705c47825 */ /* 0x000fe800078e00ff */
[----:B------:R-:W-:Y:S04]  /*57a0*/  IMAD.WIDE.U32 R4, R4, -0x326172a9, RZ ;  /* 0xcd9e8d5704047825 */ /* 0x000fe800078e00ff */
[----:B------:R-:W-:Y:S01]  /*57b0*/  IMAD.WIDE.U32 R6, R6, -0x326172a9, RZ ;  /* 0xcd9e8d5706067825 */ /* 0x000fe200078e00ff */
[----:B------:R-:W-:Y:S02]  /*57c0*/  LOP3.LUT R0, R4, 0xffff, RZ, 0xc0, !PT ;  /* 0x0000ffff04007812 */ /* 0x000fe400078ec0ff */
[----:B------:R-:W-:Y:S01]  /*57d0*/  LOP3.LUT R5, R5, UR19, R198, 0x96, !PT ;  /* 0x0000001305057c12 */ /* 0x000fe2000f8e96c6 */
[--C-:B------:R-:W-:Y:S01]  /*57e0*/  FFMA.FTZ R14, R14, c[0x0][0x23c], -R185.reuse ;  /* 0x00008f000e0e7a23 */ /* 0x100fe200000108b9 */
[----:B------:R-:W-:Y:S01]  /*57f0*/  SHF.R.U32.HI R16, RZ, 0x10, R6 ;  /* 0x00000010ff107819 */ /* 0x000fe20000011606 */
[----:B------:R-:W-:Y:S01]  /*5800*/  FFMA.FTZ R15, R15, c[0x0][0x23c], -R185 ;  /* 0x00008f000f0f7a23 */ /* 0x000fe200000108b9 */
[----:B-1----:R-:W-:Y:S01]  /*5810*/  LOP3.LUT R10, R4, 0xff, RZ, 0xc0, !PT ;  /* 0x000000ff040a7812 */ /* 0x002fe200078ec0ff */
[----:B------:R-:W-:Y:S01]  /*5820*/  MUFU.EX2 R222, R14 ;  /* 0x0000000e00de7308 */ /* 0x000fe20000000800 */
[----:B------:R-:W-:Y:S01]  /*5830*/  SHF.R.U32.HI R0, RZ, 0x8, R0 ;  /* 0x00000008ff007819 */ /* 0x000fe20000011600 */
[----:B------:R-:W-:Y:S01]  /*5840*/  FMUL.FTZ R18, R132, R154 ;  /* 0x0000009a84127220 */ /* 0x000fe20000410000 */
[----:B------:R-:W-:Y:S01]  /*5850*/  LOP3.LUT R8, R6, 0xffff, RZ, 0xc0, !PT ;  /* 0x0000ffff06087812 */ /* 0x000fe200078ec0ff */
[----:B------:R-:W-:Y:S01]  /*5860*/  FMUL.FTZ R82, R132, R82 ;  /* 0x0000005284527220 */ /* 0x000fe20000410000 */
[----:B------:R-:W-:Y:S01]  /*5870*/  LOP3.LUT R17, R6, 0xff, RZ, 0xc0, !PT ;  /* 0x000000ff06117812 */ /* 0x000fe200078ec0ff */
[----:B----4-:R-:W-:Y:S01]  /*5880*/  FMUL.FTZ R13, R3, R149 ;  /* 0x00000095030d7220 */ /* 0x010fe20000410000 */
[----:B------:R-:W-:Y:S01]  /*5890*/  SHF.R.U32.HI R11, RZ, 0x18, R6 ;  /* 0x00000018ff0b7819 */ /* 0x000fe20000011606 */
[C---:B------:R-:W-:Y:S01]  /*58a0*/  FMUL.FTZ R83, R132.reuse, R83 ;  /* 0x0000005384537220 */ /* 0x040fe20000410000 */
[----:B------:R-:W-:Y:S01]  /*58b0*/  LOP3.LUT R6, R7, UR19, R196, 0x96, !PT ;  /* 0x0000001307067c12 */ /* 0x000fe2000f8e96c4 */
[----:B------:R-:W-:Y:S01]  /*58c0*/  MUFU.EX2 R203, R15 ;  /* 0x0000000f00cb7308 */ /* 0x000fe20000000800 */
[----:B------:R-:W-:Y:S01]  /*58d0*/  SHF.R.U32.HI R8, RZ, 0x8, R8 ;  /* 0x00000008ff087819 */ /* 0x000fe20000011608 */
[----:B------:R-:W-:Y:S01]  /*58e0*/  FMUL.FTZ R86, R132, R86 ;  /* 0x0000005684567220 */ /* 0x000fe20000410000 */
[----:B------:R-:W-:Y:S01]  /*58f0*/  LOP3.LUT R7, R16, 0xff, RZ, 0xc0, !PT ;  /* 0x000000ff10077812 */ /* 0x000fe200078ec0ff */
[----:B------:R-:W-:Y:S01]  /*5900*/  FMUL.FTZ R87, R132, R87 ;  /* 0x0000005784577220 */ /* 0x000fe20000410000 */
[----:B------:R-:W-:Y:S01]  /*5910*/  PRMT R16, R10, 0x5410, R0 ;  /* 0x000054100a107816 */ /* 0x000fe20000000000 */
[----:B------:R-:W-:Y:S01]  /*5920*/  FMUL.FTZ R88, R3, R88 ;  /* 0x0000005803587220 */ /* 0x000fe20000410000 */
[----:B------:R-:W-:Y:S01]  /*5930*/  LOP3.LUT R0, R5, 0xffff, RZ, 0xc0, !PT ;  /* 0x0000ffff05007812 */ /* 0x000fe200078ec0ff */
[----:B------:R-:W-:Y:S01]  /*5940*/  FMUL.FTZ R89, R3, R89 ;  /* 0x0000005903597220 */ /* 0x000fe20000410000 */
[----:B------:R-:W-:Y:S01]  /*5950*/  PRMT R17, R17, 0x5410, R8 ;  /* 0x0000541011117816 */ /* 0x000fe20000000008 */
[--C-:B------:R-:W-:Y:S01]  /*5960*/  FFMA.FTZ R32, R32, c[0x0][0x23c], -R137.reuse ;  /* 0x00008f0020207a23 */ /* 0x100fe20000010889 */
[----:B------:R-:W-:Y:S01]  /*5970*/  LOP3.LUT R8, R5, 0xff, RZ, 0xc0, !PT ;  /* 0x000000ff05087812 */ /* 0x000fe200078ec0ff */
[----:B------:R-:W-:Y:S01]  /*5980*/  FFMA.FTZ R33, R33, c[0x0][0x23c], -R137 ;  /* 0x00008f0021217a23 */ /* 0x000fe20000010889 */
[----:B------:R-:W-:Y:S01]  /*5990*/  SHF.R.U32.HI R0, RZ, 0x8, R0 ;  /* 0x00000008ff007819 */ /* 0x000fe20000011600 */
[--C-:B------:R-:W-:Y:S01]  /*59a0*/  HSET2.LE.AND R174, R17, R245.reuse, PT ;  /* 0x000000f511ae7233 */ /* 0x100fe20003803000 */
[----:B------:R-:W-:Y:S01]  /*59b0*/  SHF.R.U32.HI R12, RZ, 0x18, R4 ;  /* 0x00000018ff0c7819 */ /* 0x000fe20000011604 */
[----:B------:R-:W-:Y:S01]  /*59c0*/  FMUL.FTZ R17, R133, R153 ;  /* 0x0000009985117220 */ /* 0x000fe20000410000 */
[----:B------:R-:W-:Y:S01]  /*59d0*/  PRMT R175, R7, 0x5410, R11 ;  /* 0x0000541007af7816 */ /* 0x000fe2000000000b */
[----:B------:R-:W-:Y:S01]  /*59e0*/  FFMA.FTZ R34, R34, c[0x0][0x23c], -R184 ;  /* 0x00008f0022227a23 */ /* 0x000fe200000108b8 */
[----:B------:R-:W-:Y:S01]  /*59f0*/  SHF.R.U32.HI R9, RZ, 0x10, R4 ;  /* 0x00000010ff097819 */ /* 0x000fe20000011604 */
[----:B------:R-:W-:Y:S01]  /*5a00*/  FFMA.FTZ R35, R35, c[0x0][0x23c], -R184 ;  /* 0x00008f0023237a23 */ /* 0x000fe200000108b8 */
[----:B------:R-:W-:Y:S01]  /*5a10*/  LOP3.LUT R4, R6, 0xffff, RZ, 0xc0, !PT ;  /* 0x0000ffff06047812 */ /* 0x000fe200078ec0ff */
[--C-:B------:R-:W-:Y:S01]  /*5a20*/  HSET2.LE.AND R175, R175, R245.reuse, PT ;  /* 0x000000f5afaf7233 */ /* 0x100fe20003803000 */
[----:B------:R-:W-:Y:S01]  /*5a30*/  SHF.R.U32.HI R7, RZ, 0x10, R6 ;  /* 0x00000010ff077819 */ /* 0x000fe20000011606 */
[----:B------:R1:W-:Y:S01]  /*5a40*/  MUFU.EX2 R202, R32 ;  /* 0x0000002000ca7308 */ /* 0x0003e20000000800 */
[----:B------:R-:W-:Y:S01]  /*5a50*/  PRMT R8, R8, 0x5410, R0 ;  /* 0x0000541008087816 */ /* 0x000fe20000000000 */
[----:B------:R-:W-:Y:S01]  /*5a60*/  FADD.FTZ R0, -R2, R138 ;  /* 0x0000008a02007221 */ /* 0x000fe20000010100 */
[----:B------:R-:W-:Y:S01]  /*5a70*/  LOP3.LUT R11, R9, 0xff, RZ, 0xc0, !PT ;  /* 0x000000ff090b7812 */ /* 0x000fe200078ec0ff */
[----:B------:R-:W-:Y:S01]  /*5a80*/  FMUL.FTZ R92, R3, R92 ;  /* 0x0000005c035c7220 */ /* 0x000fe20000410000 */
[----:B------:R-:W-:Y:S01]  /*5a90*/  LOP3.LUT R10, R6, 0xff, RZ, 0xc0, !PT ;  /* 0x000000ff060a7812 */ /* 0x000fe200078ec0ff */
[----:B------:R-:W-:Y:S01]  /*5aa0*/  FMUL.FTZ R0, R0, c[0x0][0x23c] ;  /* 0x00008f0000007a20 */ /* 0x000fe20000410000 */
[----:B------:R-:W-:Y:S01]  /*5ab0*/  SHF.R.U32.HI R9, RZ, 0x18, R6 ;  /* 0x00000018ff097819 */ /* 0x000fe20000011606 */
[--C-:B------:R-:W-:Y:S01]  /*5ac0*/  HSET2.LE.AND R180, R8, R245.reuse, PT ;  /* 0x000000f508b47233 */ /* 0x100fe20003803000 */
[----:B------:R-:W-:Y:S01]  /*5ad0*/  SHF.R.U32.HI R6, RZ, 0x8, R4 ;  /* 0x00000008ff067819 */ /* 0x000fe20000011604 */
[--C-:B------:R-:W-:Y:S01]  /*5ae0*/  HSET2.LE.AND R8, R16, R245.reuse, PT ;  /* 0x000000f510087233 */ /* 0x100fe20003803000 */
[----:B------:R-:W-:Y:S01]  /*5af0*/  LOP3.LUT R4, R7, 0xff, RZ, 0xc0, !PT ;  /* 0x000000ff07047812 */ /* 0x000fe200078ec0ff */
[----:B------:R-:W4:Y:S01]  /*5b00*/  MUFU.EX2 R0, R0 ;  /* 0x0000000000007308 */ /* 0x000f220000000800 */
[----:B------:R-:W-:Y:S01]  /*5b10*/  PRMT R10, R10, 0x5410, R6 ;  /* 0x000054100a0a7816 */ /* 0x000fe20000000006 */
[----:B------:R-:W-:Y:S01]  /*5b20*/  FMUL.FTZ R16, R133, R152 ;  /* 0x0000009885107220 */ /* 0x000fe20000410000 */
[----:B------:R-:W-:Y:S01]  /*5b30*/  PRMT R9, R4, 0x5410, R9 ;  /* 0x0000541004097816 */ /* 0x000fe20000000009 */
[----:B------:R-:W-:Y:S01]  /*5b40*/  FMUL.FTZ R93, R3, R93 ;  /* 0x0000005d035d7220 */ /* 0x000fe20000410000 */
[--C-:B------:R-:W-:Y:S01]  /*5b50*/  SHF.R.U32.HI R4, RZ, 0x10, R5.reuse ;  /* 0x00000010ff047819 */ /* 0x100fe20000011605 */
[--C-:B------:R-:W-:Y:S01]  /*5b60*/  HSET2.LE.AND R172, R10, R245.reuse, PT ;  /* 0x000000f50aac7233 */ /* 0x100fe20003803000 */
[----:B------:R-:W-:Y:S01]  /*5b70*/  SHF.R.U32.HI R7, RZ, 0x18, R5 ;  /* 0x00000018ff077819 */ /* 0x000fe20000011605 */
[--C-:B------:R-:W-:Y:S01]  /*5b80*/  HSET2.LE.AND R173, R9, R245.reuse, PT ;  /* 0x000000f509ad7233 */ /* 0x100fe20003803000 */
[----:B------:R-:W-:Y:S01]  /*5b90*/  LOP3.LUT R6, R4, 0xff, RZ, 0xc0, !PT ;  /* 0x000000ff04067812 */ /* 0x000fe200078ec0ff */
[----:B------:R5:W2:Y:S01]  /*5ba0*/  MUFU.EX2 R201, R33 ;  /* 0x0000002100c97308 */ /* 0x000aa20000000800 */
[----:B---3--:R-:W-:Y:S01]  /*5bb0*/  F2FP.BF16.PACK_AB R4, R243, R244 ;  /* 0x000000f4f304723e */ /* 0x008fe200000010ff */
[----:B-1----:R-:W-:Y:S01]  /*5bc0*/  FMUL.FTZ R32, R3, R156 ;  /* 0x0000009c03207220 */ /* 0x002fe20000410000 */
[----:B------:R-:W-:Y:S01]  /*5bd0*/  PRMT R6, R6, 0x5410, R7 ;  /* 0x0000541006067816 */ /* 0x000fe20000000007 */
[C---:B------:R-:W-:Y:S01]  /*5be0*/  FMUL.FTZ R96, R133.reuse, R96 ;  /* 0x0000006085607220 */ /* 0x040fe20000410000 */
[----:B------:R-:W-:Y:S01]  /*5bf0*/  F2FP.BF16.PACK_AB R5, R242, R241 ;  /* 0x000000f1f205723e */ /* 0x000fe200000010ff */
[----:B------:R-:W-:Y:S01]  /*5c00*/  FMUL.FTZ R97, R133, R97 ;  /* 0x0000006185617220 */ /* 0x000fe20000410000 */
[----:B------:R-:W-:Y:S01]  /*5c10*/  LOP3.LUT R174, R174, R4, RZ, 0xc0, !PT ;  /* 0x00000004aeae7212 */ /* 0x000fe200078ec0ff */
[--C-:B------:R-:W-:Y:S01]  /*5c20*/  HSET2.LE.AND R181, R6, R245.reuse, PT ;  /* 0x000000f506b57233 */ /* 0x100fe20003803000 */
[----:B------:R-:W-:Y:S01]  /*5c30*/  LOP3.LUT R175, R175, R5, RZ, 0xc0, !PT ;  /* 0x00000005afaf7212 */ /* 0x000fe200078ec0ff */
[----:B------:R1:W-:Y:S01]  /*5c40*/  MUFU.EX2 R198, R34 ;  /* 0x0000002200c67308 */ /* 0x0003e20000000800 */
[----:B------:R-:W-:Y:S01]  /*5c50*/  F2FP.BF16.PACK_AB R4, R239, R240 ;  /* 0x000000f0ef04723e */ /* 0x000fe200000010ff */
[----:B------:R-:W-:Y:S01]  /*5c60*/  FMUL.FTZ R98, R132, R98 ;  /* 0x0000006284627220 */ /* 0x000fe20000410000 */
[----:B------:R-:W-:Y:S01]  /*5c70*/  F2FP.BF16.PACK_AB R5, R237, R238 ;  /* 0x000000eeed05723e */ /* 0x000fe200000010ff */
[C---:B----4-:R-:W-:Y:S01]  /*5c80*/  FMUL.FTZ R10, R0.reuse, R146 ;  /* 0x00000092000a7220 */ /* 0x050fe20000410000 */
[----:B------:R-:W-:Y:S01]  /*5c90*/  F2FP.BF16.PACK_AB R6, R231, R236 ;  /* 0x000000ece706723e */ /* 0x000fe200000010ff */
[C---:B------:R-:W-:Y:S01]  /*5ca0*/  FMUL.FTZ R14, R0.reuse, R150 ;  /* 0x00000096000e7220 */ /* 0x040fe20000410000 */
[----:B------:R-:W-:Y:S01]  /*5cb0*/  F2FP.BF16.PACK_AB R7, R229, R230 ;  /* 0x000000e6e507723e */ /* 0x000fe200000010ff */
[----:B------:R-:W-:Y:S01]  /*5cc0*/  FMUL.FTZ R15, R0, R151 ;  /* 0x00000097000f7220 */ /* 0x000fe20000410000 */
[----:B------:R-:W-:Y:S01]  /*5cd0*/  LOP3.LUT R172, R172, R4, RZ, 0xc0, !PT ;  /* 0x00000004acac7212 */ /* 0x000fe200078ec0ff */
[----:B------:R-:W-:Y:S01]  /*5ce0*/  FMUL.FTZ R4, R133, R140 ;  /* 0x0000008c85047220 */ /* 0x000fe20000410000 */
[----:B------:R-:W-:Y:S01]  /*5cf0*/  LOP3.LUT R173, R173, R5, RZ, 0xc0, !PT ;  /* 0x00000005adad7212 */ /* 0x000fe200078ec0ff */
[----:B------:R-:W-:Y:S01]  /*5d00*/  FMUL.FTZ R5, R133, R141 ;  /* 0x0000008d85057220 */ /* 0x000fe20000410000 */
[----:B------:R-:W-:Y:S01]  /*5d10*/  LOP3.LUT R180, R180, R6, RZ, 0xc0, !PT ;  /* 0x00000006b4b47212 */ /* 0x000fe200078ec0ff */
[C---:B------:R-:W-:Y:S01]  /*5d20*/  FMUL.FTZ R6, R132.reuse, R142 ;  /* 0x0000008e84067220 */ /* 0x040fe20000410000 */
[----:B------:R-:W-:Y:S01]  /*5d30*/  LOP3.LUT R181, R181, R7, RZ, 0xc0, !PT ;  /* 0x00000007b5b57212 */ /* 0x000fe200078ec0ff */
[----:B------:R-:W-:Y:S01]  /*5d40*/  FMUL.FTZ R7, R132, R143 ;  /* 0x0000008f84077220 */ /* 0x000fe20000410000 */
[----:B------:R-:W-:Y:S01]  /*5d50*/  PRMT R11, R11, 0x5410, R12 ;  /* 0x000054100b0b7816 */ /* 0x000fe2000000000c */
[----:B------:R-:W3:Y:S01]  /*5d60*/  LDSM.16.MT88.4 R140, [R207+0xa000] ;  /* 0x00a00000cf8c783b */ /* 0x000ee20000004200 */
[----:B------:R-:W-:Y:S01]  /*5d70*/  F2FP.BF16.PACK_AB R182, R223, R228 ;  /* 0x000000e4dfb6723e */ /* 0x000fe200000010ff */
[----:B-----5:R-:W-:Y:S01]  /*5d80*/  FMUL.FTZ R33, R3, R157 ;  /* 0x0000009d03217220 */ /* 0x020fe20000410000 */
[----:B------:R-:W-:Y:S01]  /*5d90*/  F2FP.BF16.PACK_AB R183, R203, R222 ;  /* 0x000000decbb7723e */ /* 0x000fe200000010ff */
[--C-:B------:R-:W-:Y:S01]  /*5da0*/  HSET2.LE.AND R9, R11, R245.reuse, PT ;  /* 0x000000f50b097233 */ /* 0x100fe20003803000 */
[-C--:B--2---:R-:W-:Y:S01]  /*5db0*/  HMMA.16816.F32.BF16 R4, R172, R176.reuse, R4 ;  /* 0x000000b0ac04723c */ /* 0x084fe20000041804 */
[----:B------:R-:W-:Y:S01]  /*5dc0*/  FMUL.FTZ R11, R0, R147 ;  /* 0x00000093000b7220 */ /* 0x000fe20000410000 */
[----:B------:R-:W-:Y:S01]  /*5dd0*/  LOP3.LUT R182, R8, R182, RZ, 0xc0, !PT ;  /* 0x000000b608b67212 */ /* 0x000fe200078ec0ff */
[----:B------:R-:W-:Y:S01]  /*5de0*/  FMUL.FTZ R8, R3, R144 ;  /* 0x0000009003087220 */ /* 0x000fe20000410000 */
[----:B------:R-:W-:Y:S01]  /*5df0*/  LOP3.LUT R183, R9, R183, RZ, 0xc0, !PT ;  /* 0x000000b709b77212 */ /* 0x000fe200078ec0ff */
[----:B------:R-:W-:Y:S01]  /*5e00*/  FMUL.FTZ R9, R3, R145 ;  /* 0x0000009103097220 */ /* 0x000fe20000410000 */
[----:B------:R2:W-:Y:S01]  /*5e10*/  MUFU.EX2 R200, R35 ;  /* 0x0000002300c87308 */ /* 0x0005e20000000800 */
[----:B------:R-:W4:Y:S01]  /*5e20*/  LDSM.16.MT88.4 R144, [R210+0xa000] ;  /* 0x00a00000d290783b */ /* 0x000f220000004200 */
[C---:B-1----:R-:W-:Y:S01]  /*5e30*/  FMUL.FTZ R34, R0.reuse, R158 ;  /* 0x0000009e00227220 */ /* 0x042fe20000410000 */
[----:B------:R-:W-:Y:S03]  /*5e40*/  LOP3.LUT R138, R197, UR9, R188, 0x96, !PT ;  /* 0x00000009c58a7c12 */ /* 0x000fe6000f8e96bc */
[C---:B------:R-:W-:Y:S01]  /*5e50*/  HMMA.16816.F32.BF16 R8, R180.reuse, R176, R8 ;  /* 0x000000b0b408723c */ /* 0x040fe20000041808 */
[----:B------:R-:W-:Y:S02]  /*5e60*/  FMUL.FTZ R12, R3, R148 ;  /* 0x00000094030c7220 */ /* 0x000fe40000410000 */
[C---:B------:R-:W-:Y:S02]  /*5e70*/  FMUL.FTZ R42, R0.reuse, R42 ;  /* 0x0000002a002a7220 */ /* 0x040fe40000410000 */
[C---:B------:R-:W-:Y:S02]  /*5e80*/  FMUL.FTZ R43, R0.reuse, R43 ;  /* 0x0000002b002b7220 */ /* 0x040fe40000410000 */
[C---:B------:R-:W-:Y:S01]  /*5e90*/  FMUL.FTZ R46, R0.reuse, R46 ;  /* 0x0000002e002e7220 */ /* 0x040fe20000410000 */
[-C--:B------:R-:W-:Y:S01]  /*5ea0*/  HMMA.16816.F32.BF16 R12, R180, R178.reuse, R12 ;  /* 0x000000b2b40c723c */ /* 0x080fe2000004180c */
[C---:B------:R-:W-:Y:S03]  /*5eb0*/  FMUL.FTZ R47, R0.reuse, R47 ;  /* 0x0000002f002f7220 */ /* 0x040fe60000410000 */
[C---:B------:R-:W-:Y:S02]  /*5ec0*/  FMUL.FTZ R58, R0.reuse, R58 ;  /* 0x0000003a003a7220 */ /* 0x040fe40000410000 */
[C---:B------:R-:W-:Y:S02]  /*5ed0*/  FMUL.FTZ R59, R0.reuse, R59 ;  /* 0x0000003b003b7220 */ /* 0x040fe40000410000 */
[C---:B------:R-:W-:Y:S01]  /*5ee0*/  HMMA.16816.F32.BF16 R16, R172.reuse, R178, R16 ;  /* 0x000000b2ac10723c */ /* 0x040fe20000041810 */
[C---:B------:R-:W-:Y:S03]  /*5ef0*/  FMUL.FTZ R62, R0.reuse, R62 ;  /* 0x0000003e003e7220 */ /* 0x040fe60000410000 */
[C---:B--2---:R-:W-:Y:S02]  /*5f00*/  FMUL.FTZ R35, R0.reuse, R159 ;  /* 0x0000009f00237220 */ /* 0x044fe40000410000 */
[----:B------:R-:W-:Y:S01]  /*5f10*/  LDSM.16.MT88.4 R156, [R207+0xa800] ;  /* 0x00a80000cf9c783b */ /* 0x000fe20000004200 */
[C---:B------:R-:W-:Y:S01]  /*5f20*/  FMUL.FTZ R63, R0.reuse, R63 ;  /* 0x0000003f003f7220 */ /* 0x040fe20000410000 */
[-C--:B---3--:R-:W-:Y:S01]  /*5f30*/  HMMA.16816.F32.BF16 R36, R172, R140.reuse, R36 ;  /* 0x0000008cac24723c */ /* 0x088fe20000041824 */
        /* <DEDUP_REMOVED lines=13> */
[C---:B------:R-:W-:Y:S02]  /*6010*/  FMUL.FTZ R100, R133.reuse, R100 ;  /* 0x0000006485647220 */ /* 0x040fe40000410000 */
[----:B------:R-:W-:Y:S02]  /*6020*/  FMUL.FTZ R101, R133, R101 ;  /* 0x0000006585657220 */ /* 0x000fe40000410000 */
[-C--:B----4-:R-:W-:Y:S01]  /*6030*/  HMMA.16816.F32.BF16 R52, R172, R144.reuse, R52 ;  /* 0x00000090ac34723c */ /* 0x090fe20000041834 */
[C---:B------:R-:W-:Y:S03]  /*6040*/  FMUL.FTZ R102, R132.reuse, R102 ;  /* 0x0000006684667220 */ /* 0x040fe60000410000 */
[----:B------:R-:W-:Y:S02]  /*6050*/  FMUL.FTZ R103, R132, R103 ;  /* 0x0000006784677220 */ /* 0x000fe40000410000 */
        /* <DEDUP_REMOVED lines=11> */
[C---:B------:R-:W-:Y:S02]  /*6110*/  FMUL.FTZ R111, R132.reuse, R111 ;  /* 0x0000006f846f7220 */ /* 0x040fe40000410000 */
[C---:B------:R-:W-:Y:S02]  /*6120*/  FMUL.FTZ R112, R133.reuse, R112 ;  /* 0x0000007085707220 */ /* 0x040fe40000410000 */
[C---:B------:R-:W-:Y:S01]  /*6130*/  FMUL.FTZ R113, R133.reuse, R113 ;  /* 0x0000007185717220 */ /* 0x040fe20000410000 */
[-C--:B-1----:R-:W-:Y:S03]  /*6140*/  HMMA.16816.F32.BF16 R68, R172, R140.reuse, R68 ;  /* 0x0000008cac44723c */ /* 0x082fe60000041844 */
[C---:B------:R-:W-:Y:S02]  /*6150*/  FMUL.FTZ R114, R132.reuse, R114 ;  /* 0x0000007284727220 */ /* 0x040fe40000410000 */
[C---:B------:R-:W-:Y:S02]  /*6160*/  FMUL.FTZ R115, R132.reuse, R115 ;  /* 0x0000007384737220 */ /* 0x040fe40000410000 */
[C---:B------:R-:W-:Y:S01]  /*6170*/  FMUL.FTZ R120, R133.reuse, R120 ;  /* 0x0000007885787220 */ /* 0x040fe20000410000 */
[C---:B------:R-:W-:Y:S01]  /*6180*/  HMMA.16816.F32.BF16 R72, R180.reuse, R140, R72 ;  /* 0x0000008cb448723c */ /* 0x040fe20000041848 */
[C---:B------:R-:W-:Y:S03]  /*6190*/  FMUL.FTZ R121, R133.reuse, R121 ;  /* 0x0000007985797220 */ /* 0x040fe60000410000 */
[C---:B------:R-:W-:Y:S02]  /*61a0*/  FMUL.FTZ R122, R132.reuse, R122 ;  /* 0x0000007a847a7220 */ /* 0x040fe40000410000 */
[----:B------:R-:W-:Y:S02]  /*61b0*/  FMUL.FTZ R123, R132, R123 ;  /* 0x0000007b847b7220 */ /* 0x000fe40000410000 */
[-C--:B------:R-:W-:Y:S01]  /*61c0*/  HMMA.16816.F32.BF16 R76, R180, R142.reuse, R76 ;  /* 0x0000008eb44c723c */ /* 0x080fe2000004184c */
[----:B------:R-:W-:Y:S04]  /*61d0*/  IMAD.WIDE.U32 R138, R138, -0x2daee0ad, RZ ;  /* 0xd2511f538a8a7825 */ /* 0x000fe800078e00ff */
[----:B------:R-:W-:Y:S01]  /*61e0*/  FFMA.FTZ R149, R24, c[0x0][0x23c], -R186 ;  /* 0x00008f0018957a23 */ /* 0x000fe200000108ba */
[--C-:B------:R-:W-:Y:S01]  /*61f0*/  SHF.R.U32.HI R153, RZ, 0x10, R138.reuse ;  /* 0x00000010ff997819 */ /* 0x100fe2000001168a */
[C---:B------:R-:W-:Y:S01]  /*6200*/  FMUL.FTZ R24, R133.reuse, R164 ;  /* 0x000000a485187220 */ /* 0x040fe20000410000 */
[C---:B------:R-:W-:Y:S01]  /*6210*/  HMMA.16816.F32.BF16 R80, R172.reuse, R142, R80 ;  /* 0x0000008eac50723c */ /* 0x040fe20000041850 */
[----:B------:R-:W1:Y:S01]  /*6220*/  LDSM.16.MT88.4 R140, [R207+0xb000] ;  /* 0x00b00000cf8c783b */ /* 0x000e620000004200 */
[----:B------:R-:W-:Y:S02]  /*6230*/  MUFU.EX2 R187, R149 ;  /* 0x0000009500bb7308 */ /* 0x000fe40000000800 */
[----:B------:R-:W-:Y:S01]  /*6240*/  LOP3.LUT R155, R138, 0xff, RZ, 0xc0, !PT ;  /* 0x000000ff8a9b7812 */ /* 0x000fe200078ec0ff */
[--C-:B------:R-:W-:Y:S01]  /*6250*/  FFMA.FTZ R150, R26, c[0x0][0x23c], -R185.reuse ;  /* 0x00008f001a967a23 */ /* 0x100fe200000108b9 */
[----:B------:R-:W-:Y:S01]  /*6260*/  SHF.R.U32.HI R154, RZ, 0x18, R138 ;  /* 0x00000018ff9a7819 */ /* 0x000fe2000001168a */
[C---:B------:R-:W-:Y:S01]  /*6270*/  FMUL.FTZ R26, R132.reuse, R166 ;  /* 0x000000a6841a7220 */ /* 0x040fe20000410000 */
[-C--:B--2---:R-:W-:Y:S01]  /*6280*/  HMMA.16816.F32.BF16 R84, R172, R144.reuse, R84 ;  /* 0x00000090ac54723c */ /* 0x084fe20000041854 */
[C---:B------:R-:W-:Y:S03]  /*6290*/  FMUL.FTZ R128, R133.reuse, R128 ;  /* 0x0000008085807220 */ /* 0x040fe60000410000 */
[----:B------:R-:W-:Y:S01]  /*62a0*/  FMUL.FTZ R129, R133, R129 ;  /* 0x0000008185817220 */ /* 0x000fe20000410000 */
[----:B------:R-:W-:Y:S01]  /*62b0*/  LOP3.LUT R148, R139, UR18, R190, 0x96, !PT ;  /* 0x000000128b947c12 */ /* 0x000fe2000f8e96be */
[----:B------:R-:W-:Y:S01]  /*62c0*/  FMUL.FTZ R130, R132, R130 ;  /* 0x0000008284827220 */ /* 0x000fe20000410000 */
[----:B------:R-:W-:Y:S01]  /*62d0*/  LOP3.LUT R139, R138, 0xffff, RZ, 0xc0, !PT ;  /* 0x0000ffff8a8b7812 */ /* 0x000fe200078ec0ff */
[C---:B------:R-:W-:Y:S01]  /*62e0*/  HMMA.16816.F32.BF16 R88, R180.reuse, R144, R88 ;  /* 0x00000090b458723c */ /* 0x040fe20000041858 */
[----:B------:R-:W-:Y:S03]  /*62f0*/  FMUL.FTZ R131, R132, R131 ;  /* 0x0000008384837220 */ /* 0x000fe60000410000 */
[--C-:B------:R-:W-:Y:S02]  /*6300*/  FFMA.FTZ R28, R28, c[0x0][0x23c], -R186.reuse ;  /* 0x00008f001c1c7a23 */ /* 0x100fe400000108ba */
[--C-:B------:R-:W-:Y:S02]  /*6310*/  FFMA.FTZ R29, R29, c[0x0][0x23c], -R186.reuse ;  /* 0x00008f001d1d7a23 */ /* 0x100fe400000108ba */
[-C--:B------:R-:W-:Y:S01]  /*6320*/  HMMA.16816.F32.BF16 R92, R180, R146.reuse, R92 ;  /* 0x00000092b45c723c */ /* 0x080fe2000004185c */
[----:B------:R2:W-:Y:S03]  /*6330*/  MUFU.EX2 R196, R28 ;  /* 0x0000001c00c47308 */ /* 0x0005e60000000800 */
[----:B------:R-:W-:Y:S02]  /*6340*/  FFMA.FTZ R186, R25, c[0x0][0x23c], -R186 ;  /* 0x00008f0019ba7a23 */ /* 0x000fe400000108ba */
[----:B------:R-:W-:Y:S02]  /*6350*/  FMUL.FTZ R25, R133, R165 ;  /* 0x000000a585197220 */ /* 0x000fe40000410000 */
[C---:B------:R-:W-:Y:S01]  /*6360*/  HMMA.16816.F32.BF16 R96, R172.reuse, R146, R96 ;  /* 0x00000092ac60723c */ /* 0x040fe20000041860 */
[----:B------:R-:W3:Y:S02]  /*6370*/  LDSM.16.MT88.4 R144, [R210+0xb000] ;  /* 0x00b00000d290783b */ /* 0x000ee40000004200 */
[----:B------:R4:W-:Y:S01]  /*6380*/  MUFU.EX2 R195, R29 ;  /* 0x0000001d00c37308 */ /* 0x0009e20000000800 */
[--C-:B------:R-:W-:Y:S02]  /*6390*/  FFMA.FTZ R30, R30, c[0x0][0x23c], -R185.reuse ;  /* 0x00008f001e1e7a23 */ /* 0x100fe400000108b9 */
[--C-:B------:R-:W-:Y:S02]  /*63a0*/  FFMA.FTZ R31, R31, c[0x0][0x23c], -R185.reuse ;  /* 0x00008f001f1f7a23 */ /* 0x100fe400000108b9 */
[----:B------:R-:W-:Y:S01]  /*63b0*/  FFMA.FTZ R185, R27, c[0x0][0x23c], -R185 ;  /* 0x00008f001bb97a23 */ /* 0x000fe200000108b9 */
[-C--:B-1----:R-:W-:Y:S03]  /*63c0*/  HMMA.16816.F32.BF16 R100, R172, R140.reuse, R100 ;  /* 0x0000008cac64723c */ /* 0x082fe60000041864 */
[----:B------:R-:W-:Y:S01]  /*63d0*/  FMUL.FTZ R27, R132, R167 ;  /* 0x000000a7841b7220 */ /* 0x000fe20000410000 */
[----:B------:R-:W-:Y:S01]  /*63e0*/  MUFU.EX2 R189, R30 ;  /* 0x0000001e00bd7308 */ /* 0x000fe20000000800 */
[----:B------:R-:W-:Y:S01]  /*63f0*/  LDSM.16.MT88.4 R164, [R210+0xb800] ;  /* 0x00b80000d2a4783b */ /* 0x000fe20000004200 */
[----:B------:R-:W-:Y:S02]  /*6400*/  FMUL.FTZ R124, R3, R124 ;  /* 0x0000007c037c7220 */ /* 0x000fe40000410000 */
[C---:B------:R-:W-:Y:S01]  /*6410*/  HMMA.16816.F32.BF16 R32, R180.reuse, R140, R32 ;  /* 0x0000008cb420723c */ /* 0x040fe20000041820 */
[--C-:B------:R-:W-:Y:S03]  /*6420*/  FFMA.FTZ R20, R20, c[0x0][0x23c], -R137.reuse ;  /* 0x00008f0014147a23 */ /* 0x100fe60000010889 */
[----:B------:R-:W-:Y:S01]  /*6430*/  FFMA.FTZ R22, R22, c[0x0][0x23c], -R184 ;  /* 0x00008f0016167a23 */ /* 0x000fe200000108b8 */
[----:B--2---:R-:W-:Y:S01]  /*6440*/  LOP3.LUT R28, R199, UR9, R192, 0x96, !PT ;  /* 0x00000009c71c7c12 */ /* 0x004fe2000f8e96c0 */
[----:B------:R-:W-:Y:S01]  /*6450*/  FFMA.FTZ R184, R23, c[0x0][0x23c], -R184 ;  /* 0x00008f0017b87a23 */ /* 0x000fe200000108b8 */
[----:B------:R1:W-:Y:S01]  /*6460*/  MUFU.EX2 R192, R20 ;  /* 0x0000001400c07308 */ /* 0x0003e20000000800 */
[-C--:B------:R-:W-:Y:S01]  /*6470*/  HMMA.16816.F32.BF16 R104, R180, R142.reuse, R104 ;  /* 0x0000008eb468723c */ /* 0x080fe20000041868 */
[----:B------:R-:W-:Y:S03]  /*6480*/  FMUL.FTZ R23, R0, R163 ;  /* 0x000000a300177220 */ /* 0x000fe60000410000 */
[----:B----4-:R-:W-:Y:S04]  /*6490*/  IMAD.WIDE.U32 R28, R28, -0x2daee0ad, RZ ;  /* 0xd2511f531c1c7825 */ /* 0x010fe800078e00ff */
[C---:B------:R-:W-:Y:S01]  /*64a0*/  HMMA.16816.F32.BF16 R108, R172.reuse, R142, R108 ;  /* 0x0000008eac6c723c */ /* 0x040fe2000004186c */
[----:B------:R2:W-:Y:S01]  /*64b0*/  MUFU.EX2 R191, R22 ;  /* 0x0000001600bf7308 */ /* 0x0005e20000000800 */
[----:B------:R-:W4:Y:S02]  /*64c0*/  LDSM.16.MT88.4 R140, [R209+0xb000] ;  /* 0x00b00000d18c783b */ /* 0x000f240000004200 */
[----:B------:R-:W-:Y:S01]  /*64d0*/  FFMA.FTZ R137, R21, c[0x0][0x23c], -R137 ;  /* 0x00008f0015897a23 */ /* 0x000fe20000010889 */
[----:B------:R-:W-:Y:S01]  /*64e0*/  LOP3.LUT R152, R28, 0xff, RZ, 0xc0, !PT ;  /* 0x000000ff1c987812 */ /* 0x000fe200078ec0ff */
[C---:B------:R-:W-:Y:S01]  /*64f0*/  FMUL.FTZ R21, R3.reuse, R161 ;  /* 0x000000a103157220 */ /* 0x040fe20000410000 */
[----:B------:R-:W-:Y:S01]  /*6500*/  SHF.R.U32.HI R151, RZ, 0x18, R28 ;  /* 0x00000018ff977819 */ /* 0x000fe2000001161c */
[-C--:B---3--:R-:W-:Y:S01]  /*6510*/  HMMA.16816.F32.BF16 R112, R172, R144.reuse, R112 ;  /* 0x00000090ac70723c */ /* 0x088fe20000041870 */
[C---:B------:R-:W-:Y:S02]  /*6520*/  FMUL.FTZ R116, R3.reuse, R116 ;  /* 0x0000007403747220 */ /* 0x040fe40000410000 */
[----:B------:R3:W-:Y:S01]  /*6530*/  MUFU.EX2 R193, R137 ;  /* 0x0000008900c17308 */ /* 0x0007e20000000800 */
[C---:B------:R-:W-:Y:S02]  /*6540*/  FMUL.FTZ R117, R3.reuse, R117 ;  /* 0x0000007503757220 */ /* 0x040fe40000410000 */
[C---:B------:R-:W-:Y:S02]  /*6550*/  FMUL.FTZ R118, R0.reuse, R118 ;  /* 0x0000007600767220 */ /* 0x040fe40000410000 */
[C---:B------:R-:W-:Y:S04]  /*6560*/  FMUL.FTZ R119, R0.reuse, R119 ;  /* 0x0000007700777220 */ /* 0x040fe80000410000 */
[C---:B-1----:R-:W-:Y:S01]  /*6570*/  FMUL.FTZ R20, R3.reuse, R160 ;  /* 0x000000a003147220 */ /* 0x042fe20000410000 */
[----:B------:R-:W1:Y:S01]  /*6580*/  MUFU.EX2 R190, R184 ;  /* 0x000000b800be7308 */ /* 0x000e620000000800 */
[----:B------:R-:W-:Y:S01]  /*6590*/  FMUL.FTZ R125, R3, R125 ;  /* 0x0000007d037d7220 */ /* 0x000fe20000410000 */
[C---:B------:R-:W-:Y:S01]  /*65a0*/  HMMA.16816.F32.BF16 R116, R180.reuse, R144, R116 ;  /* 0x00000090b474723c */ /* 0x040fe20000041874 */
[C---:B------:R-:W-:Y:S02]  /*65b0*/  FMUL.FTZ R30, R0.reuse, R170 ;  /* 0x000000aa001e7220 */ /* 0x040fe40000410000 */
[C---:B--2---:R-:W-:Y:S02]  /*65c0*/  FMUL.FTZ R22, R0.reuse, R162 ;  /* 0x000000a200167220 */ /* 0x044fe40000410000 */
[----:B------:R-:W-:Y:S02]  /*65d0*/  FMUL.FTZ R126, R0, R126 ;  /* 0x0000007e007e7220 */ /* 0x000fe40000410000 */
[----:B------:R-:W-:Y:S01]  /*65e0*/  SHF.R.U32.HI R145, RZ, 0x8, R139 ;  /* 0x00000008ff917819 */ /* 0x000fe2000001168b */
[----:B------:R2:W5:Y:S01]  /*65f0*/  MUFU.EX2 R188, R31 ;  /* 0x0000001f00bc7308 */ /* 0x0005620000000800 */
[----:B------:R-:W-:Y:S01]  /*6600*/  LOP3.LUT R139, R148, 0xff, RZ, 0xc0, !PT ;  /* 0x000000ff948b7812 */ /* 0x000fe200078ec0ff */
[-C--:B------:R-:W-:Y:S02]  /*6610*/  HMMA.16816.F32.BF16 R20, R180, R146.reuse, R20 ;  /* 0x00000092b414723c */ /* 0x080fe40000041814 */
[----:B------:R-:W-:Y:S01]  /*6620*/  PRMT R145, R155, 0x5410, R145 ;  /* 0x000054109b917816 */ /* 0x000fe20000000091 */
[----:B------:R-:W-:Y:S01]  /*6630*/  FMUL.FTZ R127, R0, R127 ;  /* 0x0000007f007f7220 */ /* 0x000fe20000410000 */
[----:B---3--:R-:W-:Y:S01]  /*6640*/  LOP3.LUT R137, R29, UR18, R194, 0x96, !PT ;  /* 0x000000121d897c12 */ /* 0x008fe2000f8e96c2 */
[----:B------:R-:W-:Y:S01]  /*6650*/  FFMA.FTZ R133, R133, R227, R240 ;  /* 0x000000e385857223 */ /* 0x000fe200000100f0 */
[----:B------:R-:W-:Y:S01]  /*6660*/  LOP3.LUT R29, R28, 0xffff, RZ, 0xc0, !PT ;  /* 0x0000ffff1c1d7812 */ /* 0x000fe200078ec0ff */
[--C-:B------:R-:W-:Y:S01]  /*6670*/  HSET2.LE.AND R178, R145, R245.reuse, PT ;  /* 0x000000f591b27233 */ /* 0x100fe20003803000 */
[C---:B------:R-:W-:Y:S01]  /*6680*/  HMMA.16816.F32.BF16 R120, R172.reuse, R146, R120 ;  /* 0x00000092ac78723c */ /* 0x040fe20000041878 */
[----:B------:R-:W-:Y:S01]  /*6690*/  SHF.R.U32.HI R144, RZ, 0x10, R28 ;  /* 0x00000010ff907819 */ /* 0x000fe2000001161c */
[----:B------:R-:W-:Y:S02]  /*66a0*/  MUFU.EX2 R184, R150 ;  /* 0x0000009600b87308 */ /* 0x000fe40000000800 */
[----:B------:R-:W-:Y:S01]  /*66b0*/  LOP3.LUT R28, R148, 0xffff, RZ, 0xc0, !PT ;  /* 0x0000ffff941c7812 */ /* 0x000fe200078ec0ff */
[----:B------:R-:W-:Y:S01]  /*66c0*/  FFMA.FTZ R132, R132, R226, R238 ;  /* 0x000000e284847223 */ /* 0x000fe200000100ee */
[----:B------:R-:W-:Y:S01]  /*66d0*/  LOP3.LUT R144, R144, 0xff, RZ, 0xc0, !PT ;  /* 0x000000ff90907812 */ /* 0x000fe200078ec0ff */
[----:B------:R-:W-:Y:S01]  /*66e0*/  FADD.FTZ R133, R239, R133 ;  /* 0x00000085ef857221 */ /* 0x000fe20000010000 */
[-C--:B----4-:R-:W-:Y:S01]  /*66f0*/  HMMA.16816.F32.BF16 R24, R172, R140.reuse, R24 ;  /* 0x0000008cac18723c */ /* 0x090fe20000041818 */
[----:B------:R-:W-:Y:S03]  /*6700*/  LOP3.LUT R147, R153, 0xff, RZ, 0xc0, !PT ;  /* 0x000000ff99937812 */ /* 0x000fe600078ec0ff */
[----:B------:R-:W-:Y:S01]  /*6710*/  SHF.R.U32.HI R146, RZ, 0x8, R29 ;  /* 0x00000008ff927819 */ /* 0x000fe2000001161d */
[----:B------:R-:W-:Y:S01]  /*6720*/  FMUL.FTZ R29, R3, R169 ;  /* 0x000000a9031d7220 */ /* 0x000fe20000410000 */
[----:B------:R-:W-:Y:S01]  /*6730*/  PRMT R147, R147, 0x5410, R154 ;  /* 0x0000541093937816 */ /* 0x000fe2000000009a */
[----:B--2---:R-:W-:Y:S01]  /*6740*/  FMUL.FTZ R31, R0, R171 ;  /* 0x000000ab001f7220 */ /* 0x004fe20000410000 */
[----:B------:R-:W-:Y:S01]  /*6750*/  PRMT R146, R152, 0x5410, R146 ;  /* 0x0000541098927816 */ /* 0x000fe20000000092 */
[----:B------:R-:W2:Y:S01]  /*6760*/  MUFU.EX2 R186, R186 ;  /* 0x000000ba00ba7308 */ /* 0x000ea20000000800 */
[----:B------:R-:W3:Y:S02]  /*6770*/  LDSM.16.MT88.4 R152, [R205+0xa800] ;  /* 0x00a80000cd98783b */ /* 0x000ee40000004200 */
[----:B------:R-:W-:Y:S01]  /*6780*/  SHF.R.U32.HI R138, RZ, 0x8, R28 ;  /* 0x00000008ff8a7819 */ /* 0x000fe2000001161c */
[----:B------:R-:W-:Y:S01]  /*6790*/  FMUL.FTZ R28, R3, R168 ;  /* 0x000000a8031c7220 */ /* 0x000fe20000410000 */
[----:B------:R-:W-:Y:S01]  /*67a0*/  PRMT R149, R144, 0x5410, R151 ;  /* 0x0000541090957816 */ /* 0x000fe20000000097 */
[--C-:B------:R-:W-:Y:S01]  /*67b0*/  HSET2.LE.AND R179, R147, R245.reuse, PT ;  /* 0x000000f593b37233 */ /* 0x100fe20003803000 */
[----:B------:R-:W-:Y:S01]  /*67c0*/  LOP3.LUT R144, R137, 0xff, RZ, 0xc0, !PT ;  /* 0x000000ff89907812 */ /* 0x000fe200078ec0ff */
[----:B------:R-:W-:Y:S01]  /*67d0*/  FFMA.FTZ R3, R3, R225, R236 ;  /* 0x000000e103037223 */ /* 0x000fe200000100ec */
[----:B------:R-:W-:Y:S01]  /*67e0*/  PRMT R176, R139, 0x5410, R138 ;  /* 0x000054108bb07816 */ /* 0x000fe2000000008a */
[----:B------:R-:W4:Y:S01]  /*67f0*/  MUFU.EX2 R185, R185 ;  /* 0x000000b900b97308 */ /* 0x000f220000000800 */
[C---:B------:R-:W-:Y:S01]  /*6800*/  HMMA.16816.F32.BF16 R28, R180.reuse, R140, R28 ;  /* 0x0000008cb41c723c */ /* 0x040fe2000004181c */
[--C-:B------:R-:W-:Y:S01]  /*6810*/  SHF.R.U32.HI R139, RZ, 0x10, R137.reuse ;  /* 0x00000010ff8b7819 */ /* 0x100fe20000011689 */
[----:B------:R-:W-:Y:S01]  /*6820*/  FFMA.FTZ R0, R0, R224, R230 ;  /* 0x000000e000007223 */ /* 0x000fe200000100e6 */
[----:B------:R-:W-:Y:S01]  /*6830*/  LOP3.LUT R138, R137, 0xffff, RZ, 0xc0, !PT ;  /* 0x0000ffff898a7812 */ /* 0x000fe200078ec0ff */
[--C-:B------:R-:W-:Y:S01]  /*6840*/  HSET2.LE.AND R176, R176, R245.reuse, PT ;  /* 0x000000f5b0b07233 */ /* 0x100fe20003803000 */
[----:B------:R-:W-:Y:S01]  /*6850*/  LOP3.LUT R139, R139, 0xff, RZ, 0xc0, !PT ;  /* 0x000000ff8b8b7812 */ /* 0x000fe200078ec0ff */
[----:B------:R-:W-:Y:S01]  /*6860*/  FADD.FTZ R0, R229, R0 ;  /* 0x00000000e5007221 */ /* 0x000fe20000010000 */
[--C-:B------:R-:W-:Y:S01]  /*6870*/  SHF.R.U32.HI R140, RZ, 0x10, R148.reuse ;  /* 0x00000010ff8c7819 */ /* 0x100fe20000011694 */
[-C--:B------:R-:W-:Y:S01]  /*6880*/  HMMA.16816.F32.BF16 R124, R180, R142.reuse, R124 ;  /* 0x0000008eb47c723c */ /* 0x080fe2000004187c */
[----:B------:R-:W-:Y:S03]  /*6890*/  SHF.R.U32.HI R148, RZ, 0x18, R148 ;  /* 0x00000018ff947819 */ /* 0x000fe60000011694 */
[----:B------:R-:W-:Y:S01]  /*68a0*/  LOP3.LUT R140, R140, 0xff, RZ, 0xc0, !PT ;  /* 0x000000ff8c8c7812 */ /* 0x000fe200078ec0ff */
[----:B------:R-:W-:Y:S01]  /*68b0*/  FADD.FTZ R0, R222, R0 ;  /* 0x00000000de007221 */ /* 0x000fe20000010000 */
[----:B------:R-:W-:Y:S01]  /*68c0*/  SHF.R.U32.HI R141, RZ, 0x18, R137 ;  /* 0x00000018ff8d7819 */ /* 0x000fe20000011689 */
[--C-:B------:R-:W-:Y:S01]  /*68d0*/  HSET2.LE.AND R182, R146, R245.reuse, PT ;  /* 0x000000f592b67233 */ /* 0x100fe20003803000 */
[----:B------:R-:W-:Y:S01]  /*68e0*/  HMMA.16816.F32.BF16 R128, R172, R142, R128 ;  /* 0x0000008eac80723c */ /* 0x000fe20000041880 */
[----:B------:R-:W-:Y:S01]  /*68f0*/  PRMT R140, R140, 0x5410, R148 ;  /* 0x000054108c8c7816 */ /* 0x000fe20000000094 */
[----:B------:R-:W-:Y:S02]  /*6900*/  LDSM.16.MT88.4 R172, [R209+0xb800] ;  /* 0x00b80000d1ac783b */ /* 0x000fe40000004200 */
[----:B------:R-:W-:Y:S01]  /*6910*/  F2FP.BF16.PACK_AB R137, R201, R202 ;  /* 0x000000cac989723e */ /* 0x000fe200000010ff */
[--C-:B------:R-:W-:Y:S01]  /*6920*/  HSET2.LE.AND R183, R149, R245.reuse, PT ;  /* 0x000000f595b77233 */ /* 0x100fe20003803000 */
[----:B------:R-:W-:Y:S01]  /*6930*/  SHF.R.U32.HI R138, RZ, 0x8, R138 ;  /* 0x00000008ff8a7819 */ /* 0x000fe2000001168a */
[--C-:B------:R-:W-:Y:S01]  /*6940*/  HSET2.LE.AND R177, R140, R245.reuse, PT ;  /* 0x000000f58cb17233 */ /* 0x100fe20003803000 */
[----:B------:R-:W-:Y:S01]  /*6950*/  PRMT R141, R139, 0x5410, R141 ;  /* 0x000054108b8d7816 */ /* 0x000fe2000000008d */
[----:B------:R-:W-:Y:S03]  /*6960*/  FADD.FTZ R0, R203, R0 ;  /* 0x00000000cb007221 */ /* 0x000fe60000010000 */
[----:B------:R-:W-:Y:S01]  /*6970*/  LOP3.LUT R178, R178, R137, RZ, 0xc0, !PT ;  /* 0x00000089b2b27212 */ /* 0x000fe200078ec0ff */
[--C-:B------:R-:W-:Y:S01]  /*6980*/  HSET2.LE.AND R181, R141, R245.reuse, PT ;  /* 0x000000f58db57233 */ /* 0x100fe20003803000 */
[----:B-1----:R-:W-:Y:S02]  /*6990*/  F2FP.BF16.PACK_AB R140, R190, R191 ;  /* 0x000000bfbe8c723e */ /* 0x002fe400000010ff */
[----:B------:R-:W-:Y:S02]  /*69a0*/  F2FP.BF16.PACK_AB R137, R200, R198 ;  /* 0x000000c6c889723e */ /* 0x000fe400000010ff */
[----:B------:R-:W-:Y:S02]  /*69b0*/  F2FP.BF16.PACK_AB R139, R193, R192 ;  /* 0x000000c0c18b723e */ /* 0x000fe400000010ff */
[----:B------:R-:W-:Y:S02]  /*69c0*/  PRMT R144, R144, 0x5410, R138 ;  /* 0x0000541090907816 */ /* 0x000fe4000000008a */
[----:B------:R-:W-:Y:S02]  /*69d0*/  LOP3.LUT R179, R179, R137, RZ, 0xc0, !PT ;  /* 0x00000089b3b37212 */ /* 0x000fe400078ec0ff */
[----:B------:R-:W-:Y:S01]  /*69e0*/  LOP3.LUT R176, R176, R139, RZ, 0xc0, !PT ;  /* 0x0000008bb0b07212 */ /* 0x000fe200078ec0ff */
[----:B------:R-:W-:Y:S01]  /*69f0*/  HSET2.LE.AND R180, R144, R245, PT ;  /* 0x000000f590b47233 */ /* 0x000fe20003803000 */
[----:B------:R-:W-:Y:S02]  /*6a00*/  LOP3.LUT R177, R177, R140, RZ, 0xc0, !PT ;  /* 0x0000008cb1b17212 */ /* 0x000fe400078ec0ff */
[----:B------:R-:W-:Y:S02]  /*6a10*/  F2FP.BF16.PACK_AB R138, R195, R196 ;  /* 0x000000c4c38a723e */ /* 0x000fe400000010ff */
[----:B-----5:R-:W-:Y:S02]  /*6a20*/  F2FP.BF16.PACK_AB R137, R188, R189 ;  /* 0x000000bdbc89723e */ /* 0x020fe400000010ff */
[----:B------:R-:W-:Y:S01]  /*6a30*/  LOP3.LUT R182, R182, R138, RZ, 0xc0, !PT ;  /* 0x0000008ab6b67212 */ /* 0x000fe200078ec0ff */
[-C--:B---3--:R-:W-:Y:S01]  /*6a40*/  HMMA.16816.F32.BF16 R140, R176, R152.reuse, R4 ;  /* 0x00000098b08c723c */ /* 0x088fe20000041804 */
[----:B--2---:R-:W-:Y:S01]  /*6a50*/  F2FP.BF16.PACK_AB R138, R186, R187 ;  /* 0x000000bbba8a723e */ /* 0x004fe200000010ff */
[----:B------:R-:W1:Y:S01]  /*6a60*/  LDSM.16.MT88.4 R4, [R210+0xa800] ;  /* 0x00a80000d204783b */ /* 0x000e620000004200 */
[----:B----4-:R-:W-:Y:S02]  /*6a70*/  F2FP.BF16.PACK_AB R139, R185, R184 ;  /* 0x000000b8b98b723e */ /* 0x010fe400000010ff */
[----:B------:R-:W-:Y:S02]  /*6a80*/  LOP3.LUT R183, R183, R137, RZ, 0xc0, !PT ;  /* 0x00000089b7b77212 */ /* 0x000fe400078ec0ff */
[----:B------:R-:W-:Y:S02]  /*6a90*/  LOP3.LUT R180, R180, R138, RZ, 0xc0, !PT ;  /* 0x0000008ab4b47212 */ /* 0x000fe400078ec0ff */
[----:B------:R-:W-:Y:S03]  /*6aa0*/  LOP3.LUT R181, R181, R139, RZ, 0xc0, !PT ;  /* 0x0000008bb5b57212 */ /* 0x000fe600078ec0ff */
[----:B------:R-:W-:Y:S02]  /*6ab0*/  MOV R138, R2 ;  /* 0x00000002008a7202 */ /* 0x000fe40000000f00 */
[----:B------:R-:W-:Y:S02]  /*6ac0*/  MOV R137, R134 ;  /* 0x0000008600897202 */ /* 0x000fe40000000f00 */
[C---:B------:R-:W-:Y:S01]  /*6ad0*/  HMMA.16816.F32.BF16 R144, R180.reuse, R152, R8 ;  /* 0x00000098b490723c */ /* 0x040fe20000041808 */
[----:B------:R-:W2:Y:S07]  /*6ae0*/  LDSM.16.MT88.4 R8, [R209+0xa800] ;  /* 0x00a80000d108783b */ /* 0x000eae0000004200 */
[-C--:B------:R-:W-:Y:S01]  /*6af0*/  HMMA.16816.F32.BF16 R148, R180, R154.reuse, R12 ;  /* 0x0000009ab494723c */ /* 0x080fe2000004180c */
[----:B------:R-:W3:Y:S07]  /*6b00*/  LDSM.16.MT88.4 R12, [R205+0xb800] ;  /* 0x00b80000cd0c783b */ /* 0x000eee0000004200 */
[C---:B------:R-:W-:Y:S01]  /*6b10*/  HMMA.16816.F32.BF16 R152, R176.reuse, R154, R16 ;  /* 0x0000009ab098723c */ /* 0x040fe20000041810 */
[----:B------:R-:W4:Y:S07]  /*6b20*/  LDSM.16.MT88.4 R16, [R207+0xb800] ;  /* 0x00b80000cf10783b */ /* 0x000f2e0000004200 */
        /* <DEDUP_REMOVED lines=9> */
[----:B------:R-:W-:Y:S04]  /*6bc0*/  FADD.FTZ R4, R241, R4 ;  /* 0x00000004f1047221 */ /* 0x000fe80000010000 */
[C---:B------:R-:W-:Y:S01]  /*6bd0*/  HMMA.16816.F32.BF16 R64, R176.reuse, R6, R64 ;  /* 0x00000006b040723c */ /* 0x040fe20000041840 */
[----:B------:R-:W-:Y:S04]  /*6be0*/  FADD.FTZ R4, R242, R4 ;  /* 0x00000004f2047221 */ /* 0x000fe80000010000 */
[----:B------:R-:W-:Y:S02]  /*6bf0*/  FADD.FTZ R4, R191, R4 ;  /* 0x00000004bf047221 */ /* 0x000fe40000010000 */
[----:B------:R-:W-:Y:S01]  /*6c00*/  FADD.FTZ R6, R231, R3 ;  /* 0x00000003e7067221 */ /* 0x000fe20000010000 */
[-C--:B--2---:R-:W-:Y:S01]  /*6c10*/  HMMA.16816.F32.BF16 R68, R176, R8.reuse, R68 ;  /* 0x00000008b044723c */ /* 0x084fe20000041844 */
        /* <DEDUP_REMOVED lines=21> */
[----:B------:R-:W-:Y:S01]  /*6d70*/  FADD.FTZ R225, R195, R3 ;  /* 0x00000003c3e17221 */ /* 0x000fe20000010000 */
[----:B------:R-:W-:Y:S01]  /*6d80*/  MOV R3, R135 ;  /* 0x0000008700037202 */ /* 0x000fe20000000f00 */
[----:B------:R-:W-:Y:S01]  /*6d90*/  FADD.FTZ R224, R188, R0 ;  /* 0x00000000bce07221 */ /* 0x000fe20000010000 */
[----:B------:R-:W-:Y:S01]  /*6da0*/  MOV R0, R136 ;  /* 0x0000008800007202 */ /* 0x000fe20000000f00 */
        /* <DEDUP_REMOVED lines=15> */
.L_x_1245:
[----:B------:R-:W1:Y:S01]  /*6ea0*/  SHFL.BFLY PT, R0, R227, 0x2, 0x1f ;  /* 0x0c401f00e3007f89 */ /* 0x000e6200000e0000 */
[----:B------:R-:W2:Y:S01]  /*6eb0*/  S2UR UR6, SR_CTAID.Y ;  /* 0x00000000000679c3 */ /* 0x000ea20000002600 */
[----:B------:R-:W-:Y:S01]  /*6ec0*/  UISETP.NE.AND UP0, UPT, UR23, -0x1, UPT ;  /* 0xffffffff1700788c */ /* 0x000fe2000bf05270 */
[----:B------:R-:W-:Y:S01]  /*6ed0*/  BSSY B0, `(.L_x_1249) ;  /* 0x00001bb000007945 */ /* 0x000fe20003800000 */
[----:B------:R-:W3:Y:S01]  /*6ee0*/  SHFL.BFLY PT, R3, R226, 0x2, 0x1f ;  /* 0x0c401f00e2037f89 */ /* 0x000ee200000e0000 */
[----:B------:R-:W-:-:S02]  /*6ef0*/  ULDC.64 UR4, c[0x0][0x1e8] ;  /* 0x00007a0000047ab9 */ /* 0x000fc40000000a00 */
[----:B------:R-:W-:Y:S01]  /*6f00*/  ULDC.U8 UR9, c[0x0][0x328] ;  /* 0x0000ca0000097ab9 */ /* 0x000fe20000000000 */
[----:B------:R-:W4:Y:S01]  /*6f10*/  S2R R137, SR_TID.X ;  /* 0x0000000000897919 */ /* 0x000f220000002100 */
[----:B------:R-:W-:Y:S01]  /*6f20*/  UISETP.NE.AND UP3, UPT, UR9, URZ, UPT ;  /* 0x0000003f0900728c */ /* 0x000fe2000bf65270 */
[----:B------:R-:W5:Y:S01]  /*6f30*/  S2UR UR10, SR_CTAID.Z ;  /* 0x00000000000a79c3 */ /* 0x000f620000002700 */
[----:B------:R-:W-:Y:S02]  /*6f40*/  ULDC UR8, c[0x0][0x214] ;  /* 0x0000850000087ab9 */ /* 0x000fe40000000800 */
[----:B------:R-:W-:-:S04]  /*6f50*/  @UP0 UIMAD.WIDE.U32 UR12, UR23, UR4, URZ ;  /* 0x00000004170c02a5 */ /* 0x000fc8000f8e003f */
[----:B------:R-:W-:-:S03]  /*6f60*/  @UP0 UIMAD UR7, UR23, UR5, UR13 ;  /* 0x00000005170702a4 */ /* 0x000fc6000f8e020d */
[----:B------:R-:W-:Y:S01]  /*6f70*/  ULDC.64 UR4, c[0x0][0x1e0] ;  /* 0x0000780000047ab9 */ /* 0x000fe20000000a00 */
[----:B-1----:R-:W-:Y:S01]  /*6f80*/  FADD.FTZ R227, R0, R227 ;  /* 0x000000e300e37221 */ /* 0x002fe20000010000 */
[----:B--2---:R-:W-:Y:S01]  /*6f90*/  @!UP0 USHF.R.S32.HI UR11, URZ, 0x1f, UR6 ;  /* 0x0000001f3f0b8899 */ /* 0x004fe20008011406 */
[----:B------:R-:W1:Y:S01]  /*6fa0*/  SHFL.BFLY PT, R0, R225, 0x2, 0x1f ;  /* 0x0c401f00e1007f89 */ /* 0x000e6200000e0000 */
[----:B------:R-:W-:Y:S01]  /*6fb0*/  @!UP0 UIMAD.WIDE.U32 UR18, UR6, UR4, URZ ;  /* 0x00000004061282a5 */ /* 0x000fe2000f8e003f */
[----:B---3--:R-:W-:Y:S01]  /*6fc0*/  FADD.FTZ R226, R3, R226 ;  /* 0x000000e203e27221 */ /* 0x008fe20000010000 */
[----:B------:R-:W-:Y:S01]  /*6fd0*/  @!UP0 UIMAD UR11, UR11, UR4, URZ ;  /* 0x000000040b0b82a4 */ /* 0x000fe2000f8e023f */
[----:B------:R-:W2:Y:S01]  /*6fe0*/  SHFL.BFLY PT, R3, R224, 0x2, 0x1f ;  /* 0x0c401f00e0037f89 */ /* 0x000ea200000e0000 */
[----:B----4-:R-:W-:Y:S01]  /*6ff0*/  SHF.R.S32.HI R133, RZ, 0x1f, R137 ;  /* 0x0000001fff857819 */ /* 0x010fe20000011489 */
[----:B------:R-:W-:Y:S02]  /*7000*/  ULDC.U8 UR4, c[0x0][0x329] ;  /* 0x0000ca4000047ab9 */ /* 0x000fe40000000000 */
[----:B------:R-:W3:Y:S01]  /*7010*/  SHFL.BFLY PT, R4, R227, 0x1, 0x1f ;  /* 0x0c201f00e3047f89 */ /* 0x000ee200000e0000 */
[----:B------:R-:W-:Y:S01]  /*7020*/  UISETP.NE.AND UP2, UPT, UR4, URZ, UPT ;  /* 0x0000003f0400728c */ /* 0x000fe2000bf45270 */
[CC--:B------:R-:W-:Y:S01]  /*7030*/  LEA.HI R7, R133.reuse, R137.reuse, RZ, 0x2 ;  /* 0x0000008985077211 */ /* 0x0c0fe200078f10ff */
[----:B------:R-:W-:Y:S01]  /*7040*/  UISETP.EQ.AND UP3, UPT, UR4, URZ, UP3 ;  /* 0x0000003f0400728c */ /* 0x000fe20009f62270 */
[----:B------:R-:W4:Y:S01]  /*7050*/  SHFL.BFLY PT, R5, R226, 0x1, 0x1f ;  /* 0x0c201f00e2057f89 */ /* 0x000f2200000e0000 */
[----:B------:R-:W-:Y:S01]  /*7060*/  LEA.HI R133, R133, R137, RZ, 0x5 ;  /* 0x0000008985857211 */ /* 0x000fe200078f28ff */
[----:B------:R-:W-:Y:S01]  /*7070*/  @!UP0 UIMAD UR11, UR6, UR5, UR11 ;  /* 0x00000005060b82a4 */ /* 0x000fe2000f8e020b */
[--C-:B------:R-:W-:Y:S01]  /*7080*/  SHF.R.S32.HI R6, RZ, 0x2, R7.reuse ;  /* 0x00000002ff067819 */ /* 0x100fe20000011407 */
[----:B------:R-:W-:Y:S01]  /*7090*/  ULDC UR4, c[0x0][0x1c0] ;  /* 0x0000700000047ab9 */ /* 0x000fe20000000800 */
[----:B------:R-:W-:Y:S01]  /*70a0*/  SHF.R.S32.HI R26, RZ, 0x1f, R7 ;  /* 0x0000001fff1a7819 */ /* 0x000fe20000011407 */
[----:B------:R-:W-:-:S02]  /*70b0*/  ULDC UR5, c[0x0][0x234] ;  /* 0x00008d0000057ab9 */ /* 0x000fc40000000800 */
[----:B------:R-:W-:Y:S01]  /*70c0*/  @!UP2 UISETP.NE.AND UP1, UPT, UR9, URZ, UPT ;  /* 0x0000003f0900a28c */ /* 0x000fe2000bf25270 */
[----:B------:R-:W-:Y:S01]  /*70d0*/  LEA.HI R26, R26, R6, RZ, 0x3 ;  /* 0x000000061a1a7211 */ /* 0x000fe200078f18ff */
[----:B------:R-:W5:Y:S01]  /*70e0*/  S2UR UR9, SR_CTAID.X ;  /* 0x00000000000979c3 */ /* 0x000f620000002500 */
[----:B------:R-:W-:Y:S01]  /*70f0*/  @UP2 ULDC UR14, c[0x0][0x210] ;  /* 0x00008400000e2ab9 */ /* 0x000fe20000000800 */
[----:B-1----:R-:W-:Y:S01]  /*7100*/  FADD.FTZ R225, R0, R225 ;  /* 0x000000e100e17221 */ /* 0x002fe20000010000 */
[----:B------:R-:W-:Y:S01]  /*7110*/  MOV R0, 0x3f800000 ;  /* 0x3f80000000007802 */ /* 0x000fe20000000f00 */
[----:B------:R-:W-:Y:S01]  /*7120*/  @UP2 UIMAD UR14, UR14, UR8, URZ ;  /* 0x000000080e0e22a4 */ /* 0x000fe2000f8e023f */
[----:B------:R-:W-:Y:S01]  /*7130*/  LOP3.LUT R26, R26, 0xfffffff8, RZ, 0xc0, !PT ;  /* 0xfffffff81a1a7812 */ /* 0x000fe200078ec0ff */
[----:B--2---:R-:W-:Y:S01]  /*7140*/  FADD.FTZ R224, R3, R224 ;  /* 0x000000e003e07221 */ /* 0x004fe20000010000 */
[----:B------:R-:W-:Y:S02]  /*7150*/  @!UP2 USEL UR14, UR8, UR5, !UP1 ;  /* 0x00000005080ea287 */ /* 0x000fe4000c800000 */
[----:B------:R-:W-:Y:S01]  /*7160*/  IADD3 R26, R6, -R26, RZ ;  /* 0x8000001a061a7210 */ /* 0x000fe20007ffe0ff */
[----:B---3--:R-:W-:Y:S01]  /*7170*/  FADD.FTZ R227, R227, R4 ;  /* 0x00000004e3e37221 */ /* 0x008fe20000010000 */
[----:B------:R-:W1:Y:S01]  /*7180*/  SHFL.BFLY PT, R3, R224, 0x1, 0x1f ;  /* 0x0c201f00e0037f89 */ /* 0x000e6200000e0000 */
[----:B------:R-:W-:Y:S01]  /*7190*/  MOV R4, 0x3f800000 ;  /* 0x3f80000000047802 */ /* 0x000fe20000000f00 */
[----:B------:R-:W-:Y:S01]  /*71a0*/  @UP2 UMOV UR13, 0x1 ;  /* 0x00000001000d2882 */ /* 0x000fe20000000000 */
[----:B----4-:R-:W-:Y:S01]  /*71b0*/  FADD.FTZ R226, R226, R5 ;  /* 0x00000005e2e27221 */ /* 0x010fe20000010000 */
[----:B------:R-:W-:Y:S01]  /*71c0*/  FSETP.NE.FTZ.AND P6, PT, R227, RZ, PT ;  /* 0x000000ffe300720b */ /* 0x000fe20003fd5000 */
[----:B------:R-:W2:Y:S01]  /*71d0*/  SHFL.BFLY PT, R5, R225, 0x1, 0x1f ;  /* 0x0c201f00e1057f89 */ /* 0x000ea200000e0000 */
[----:B------:R-:W-:-:S02]  /*71e0*/  @!UP2 UIMAD UR13, UR14, UR4, URZ ;  /* 0x000000040e0da2a4 */ /* 0x000fc4000f8e023f */
[----:B------:R-:W-:Y:S01]  /*71f0*/  FSETP.NE.FTZ.AND P5, PT, R226, RZ, PT ;  /* 0x000000ffe200720b */ /* 0x000fe20003fb5000 */
[----:B------:R-:W-:Y:S02]  /*7200*/  @UP3 UIMAD UR16, UR6, UR8, URZ ;  /* 0x00000008061032a4 */ /* 0x000fe4000f8e023f */
[----:B------:R-:W-:Y:S02]  /*7210*/  @UP2 ULDC UR15, c[0x0][0x210] ;  /* 0x00008400000f2ab9 */ /* 0x000fe40000000800 */
[----:B------:R-:W-:Y:S02]  /*7220*/  UIMAD UR4, UR6, UR13, URZ ;  /* 0x0000000d060472a4 */ /* 0x000fe4000f8e023f */
[----:B------:R-:W-:Y:S02]  /*7230*/  @!UP2 UMOV UR15, 0x1 ;  /* 0x00000001000fa882 */ /* 0x000fe40000000000 */
[----:B------:R-:W3:Y:S01]  /*7240*/  @P6 MUFU.RCP R0, R227 ;  /* 0x000000e300006308 */ /* 0x000ee20000001000 */
[----:B------:R-:W-:-:S02]  /*7250*/  @UP3 USEL UR16, UR16, UR23, !UP0 ;  /* 0x0000001710103287 */ /* 0x000fc4000c000000 */
[----:B-----5:R-:W-:Y:S02]  /*7260*/  UIMAD UR9, UR9, UR15, URZ ;  /* 0x0000000f090972a4 */ /* 0x020fe4000f8e023f */
[----:B------:R-:W-:Y:S01]  /*7270*/  USEL UR4, UR4, URZ, !UP3 ;  /* 0x0000003f04047287 */ /* 0x000fe2000d800000 */
[----:B-1----:R-:W-:Y:S01]  /*7280*/  FADD.FTZ R224, R224, R3 ;  /* 0x00000003e0e07221 */ /* 0x002fe20000010000 */
[----:B------:R-:W-:Y:S01]  /*7290*/  LOP3.LUT R3, R7, 0x3ffffffc, RZ, 0xc0, !PT ;  /* 0x3ffffffc07037812 */ /* 0x000fe200078ec0ff */
[----:B------:R-:W1:Y:S01]  /*72a0*/  @P5 MUFU.RCP R4, R226 ;  /* 0x000000e200045308 */ /* 0x000e620000001000 */
[----:B------:R-:W-:Y:S02]  /*72b0*/  USHF.L.U32 UR9, UR9, 0x7, URZ ;  /* 0x0000000709097899 */ /* 0x000fe4000800063f */
[----:B------:R-:W-:Y:S01]  /*72c0*/  FSETP.NE.FTZ.AND P3, PT, R224, RZ, PT ;  /* 0x000000ffe000720b */ /* 0x000fe20003f75000 */
[----:B--2---:R-:W-:Y:S01]  /*72d0*/  FADD.FTZ R225, R225, R5 ;  /* 0x00000005e1e17221 */ /* 0x004fe20000010000 */
[----:B------:R-:W-:Y:S01]  /*72e0*/  IADD3 R137, -R3, R137, RZ ;  /* 0x0000008903897210 */ /* 0x000fe20007ffe1ff */
[----:B------:R-:W-:Y:S01]  /*72f0*/  UIMAD UR14, UR10, UR14, UR4 ;  /* 0x0000000e0a0e72a4 */ /* 0x000fe2000f8e0204 */
[----:B---3--:R-:W-:Y:S01]  /*7300*/  FMUL.FTZ R0, R0, c[0x0][0x2dc] ;  /* 0x0000b70000007a20 */ /* 0x008fe20000410000 */
[----:B------:R-:W-:Y:S01]  /*7310*/  MOV R3, 0x3f800000 ;  /* 0x3f80000000037802 */ /* 0x000fe20000000f00 */
[----:B------:R-:W-:Y:S01]  /*7320*/  @!UP3 UMOV UR24, URZ ;  /* 0x0000003f0018bc82 */ /* 0x000fe20008000000 */
[----:B------:R-:W-:Y:S01]  /*7330*/  FSETP.NE.FTZ.AND P4, PT, R225, RZ, PT ;  /* 0x000000ffe100720b */ /* 0x000fe20003f95000 */
[C---:B------:R-:W-:Y:S01]  /*7340*/  FMUL.FTZ R11, R0.reuse, R37 ;  /* 0x00000025000b7220 */ /* 0x040fe20000410000 */
[----:B------:R-:W-:Y:S01]  /*7350*/  @UP3 UMOV UR24, UR16 ;  /* 0x0000001000183c82 */ /* 0x000fe20008000000 */
[----:B------:R-:W-:Y:S01]  /*7360*/  FMUL.FTZ R140, R0, R140 ;  /* 0x0000008c008c7220 */ /* 0x000fe20000410000 */
[----:B------:R-:W-:Y:S01]  /*7370*/  R2P PR, R26, 0x6 ;  /* 0x000000061a007804 */ /* 0x000fe20000000000 */
[C---:B------:R-:W-:Y:S01]  /*7380*/  FMUL.FTZ R6, R0.reuse, R141 ;  /* 0x0000008d00067220 */ /* 0x040fe20000410000 */
[----:B------:R-:W-:Y:S01]  /*7390*/  @!UP3 UMOV UR25, URZ ;  /* 0x0000003f0019bc82 */ /* 0x000fe20008000000 */
[C---:B------:R-:W-:Y:S01]  /*73a0*/  FMUL.FTZ R152, R0.reuse, R152 ;  /* 0x0000009800987220 */ /* 0x040fe20000410000 */
[----:B------:R-:W-:Y:S01]  /*73b0*/  USHF.R.S32.HI UR4, URZ, 0x1f, UR9 ;  /* 0x0000001f3f047899 */ /* 0x000fe20008011409 */
[----:B------:R-:W-:Y:S01]  /*73c0*/  FMUL.FTZ R153, R0, R153 ;  /* 0x0000009900997220 */ /* 0x000fe20000410000 */
[----:B------:R-:W-:Y:S01]  /*73d0*/  F2FP.BF16.PACK_AB R6, R6, R140 ;  /* 0x0000008c0606723e */ /* 0x000fe200000010ff */
[C---:B------:R-:W-:Y:S01]  /*73e0*/  FMUL.FTZ R14, R0.reuse, R36 ;  /* 0x00000024000e7220 */ /* 0x040fe20000410000 */
[----:B------:R-:W-:Y:S01]  /*73f0*/  @UP3 USHF.R.S32.HI UR25, URZ, 0x1f, UR16 ;  /* 0x0000001f3f193899 */ /* 0x000fe20008011410 */
[C---:B------:R-:W-:Y:S01]  /*7400*/  FMUL.FTZ R22, R0.reuse, R48 ;  /* 0x0000003000167220 */ /* 0x040fe20000410000 */
[----:B------:R-:W2:Y:S01]  /*7410*/  @P4 MUFU.RCP R3, R225 ;  /* 0x000000e100034308 */ /* 0x000ea20000001000 */
        /* <DEDUP_REMOVED lines=12> */
[C---:B------:R-:W-:Y:S01]  /*74e0*/  FMUL.FTZ R69, R0.reuse, R69 ;  /* 0x0000004500457220 */ /* 0x040fe20000410000 */
[----:B------:R-:W-:Y:S01]  /*74f0*/  UIADD3.X UR4, UR4, UR25, UR5, UP2, UP1 ;  /* 0x0000001904047290 */ /* 0x000fe200097e2405 */
[C---:B------:R-:W-:Y:S01]  /*7500*/  FMUL.FTZ R80, R0.reuse, R80 ;  /* 0x0000005000507220 */ /* 0x040fe20000410000 */
[----:B------:R-:W-:Y:S01]  /*7510*/  @!UP0 UMOV UR12, UR18 ;  /* 0x00000012000c8c82 */ /* 0x000fe20008000000 */
[----:B------:R-:W-:-:S02]  /*7520*/  FMUL.FTZ R81, R0, R81 ;  /* 0x0000005100517220 */ /* 0x000fc40000410000 */
[C---:B------:R-:W-:Y:S02]  /*7530*/  FMUL.FTZ R84, R0.reuse, R84 ;  /* 0x0000005400547220 */ /* 0x040fe40000410000 */
[C---:B------:R-:W-:Y:S02]  /*7540*/  FMUL.FTZ R85, R0.reuse, R85 ;  /* 0x0000005500557220 */ /* 0x040fe40000410000 */
[C---:B------:R-:W-:Y:S02]  /*7550*/  FMUL.FTZ R96, R0.reuse, R96 ;  /* 0x0000006000607220 */ /* 0x040fe40000410000 */
[C---:B------:R-:W-:Y:S02]  /*7560*/  FMUL.FTZ R97, R0.reuse, R97 ;  /* 0x0000006100617220 */ /* 0x040fe40000410000 */
        /* <DEDUP_REMOVED lines=13> */
[----:B------:R-:W-:Y:S01]  /*7640*/  FMUL.FTZ R129, R0, R129 ;  /* 0x0000008100817220 */ /* 0x000fe20000410000 */
[----:B------:R-:W-:Y:S01]  /*7650*/  MOV R0, 0x3f800000 ;  /* 0x3f80000000007802 */ /* 0x000fe20000000f00 */
[----:B-1----:R-:W-:Y:S01]  /*7660*/  FMUL.FTZ R4, R4, c[0x0][0x2dc] ;  /* 0x0000b70004047a20 */ /* 0x002fe20000410000 */
[----:B------:R-:W-:Y:S01]  /*7670*/  F2FP.BF16.PACK_AB R33, R165, R164 ;  /* 0x000000a4a521723e */ /* 0x000fe200000010ff */
[----:B--2---:R-:W-:Y:S02]  /*7680*/  FMUL.FTZ R3, R3, c[0x0][0x2dc] ;  /* 0x0000b70003037a20 */ /* 0x004fe40000410000 */
[C---:B------:R-:W-:Y:S01]  /*7690*/  FMUL.FTZ R13, R4.reuse, R38 ;  /* 0x00000026040d7220 */ /* 0x040fe20000410000 */
[----:B------:R-:W1:Y:S01]  /*76a0*/  @P3 MUFU.RCP R0, R224 ;  /* 0x000000e000003308 */ /* 0x000e620000001000 */
        /* <DEDUP_REMOVED lines=9> */
[----:B------:R-:W-:-:S02]  /*7740*/  FMUL.FTZ R28, R4, R67 ;  /* 0x00000043041c7220 */ /* 0x000fc40000410000 */
[----:B------:R-:W-:Y:S01]  /*7750*/  FMUL.FTZ R144, R3, R144 ;  /* 0x0000009003907220 */ /* 0x000fe20000410000 */
[----:B------:R-:W-:Y:S01]  /*7760*/  F2FP.BF16.PACK_AB R21, R21, R19 ;  /* 0x000000131515723e */ /* 0x000fe200000010ff */
[----:B-1----:R-:W-:Y:S01]  /*7770*/  FMUL.FTZ R0, R0, c[0x0][0x2dc] ;  /* 0x0000b70000007a20 */ /* 0x002fe20000410000 */
[----:B------:R-:W-:Y:S01]  /*7780*/  F2FP.BF16.PACK_AB R19, R65, R37 ;  /* 0x000000254113723e */ /* 0x000fe200000010ff */
[----:B------:R-:W-:Y:S01]  /*7790*/  FMUL.FTZ R68, R3, R145 ;  /* 0x0000009103447220 */ /* 0x000fe20000410000 */
[----:B------:R-:W-:Y:S01]  /*77a0*/  F2FP.BF16.PACK_AB R65, R69, R132 ;  /* 0x000000844541723e */ /* 0x000fe200000010ff */
[C---:B------:R-:W-:Y:S01]  /*77b0*/  FMUL.FTZ R146, R0.reuse, R146 ;  /* 0x0000009200927220 */ /* 0x040fe20000410000 */
[----:B------:R-:W-:Y:S01]  /*77c0*/  MOV R69, 0x20 ;  /* 0x0000002000457802 */ /* 0x000fe20000000f00 */
        /* <DEDUP_REMOVED lines=49> */
[C---:B------:R-:W-:Y:S01]  /*7ae0*/  SHF.L.U32 R0, R26.reuse, 0x6, RZ ;  /* 0x000000061a007819 */ /* 0x040fe200000006ff */
[C---:B------:R-:W-:Y:S01]  /*7af0*/  FMUL.FTZ R148, R3.reuse, R148 ;  /* 0x0000009403947220 */ /* 0x040fe20000410000 */
[----:B------:R-:W-:Y:S01]  /*7b00*/  LOP3.LUT R26, R26, 0x1, RZ, 0xc0, !PT ;  /* 0x000000011a1a7812 */ /* 0x000fe200078ec0ff */
[C---:B------:R-:W-:Y:S01]  /*7b10*/  FMUL.FTZ R9, R3.reuse, R149 ;  /* 0x0000009503097220 */ /* 0x040fe20000410000 */
[----:B------:R-:W-:Y:S01]  /*7b20*/  LOP3.LUT R0, R0, 0x1c0, RZ, 0xc0, !PT ;  /* 0x000001c000007812 */ /* 0x000fe200078ec0ff */
[C---:B------:R-:W-:Y:S01]  /*7b30*/  FMUL.FTZ R40, R3.reuse, R40 ;  /* 0x0000002803287220 */ /* 0x040fe20000410000 */
[----:B------:R-:W-:Y:S01]  /*7b40*/  ISETP.NE.U32.AND P0, PT, R26, 0x1, PT ;  /* 0x000000011a00780c */ /* 0x000fe20003f05070 */
[C---:B------:R-:W-:Y:S01]  /*7b50*/  FMUL.FTZ R15, R3.reuse, R41 ;  /* 0x00000029030f7220 */ /* 0x040fe20000410000 */
[----:B------:R-:W-:Y:S01]  /*7b60*/  LEA.HI R0, R0, R0, RZ, 0x1d ;  /* 0x0000000000007211 */ /* 0x000fe200078fe8ff */
        /* <DEDUP_REMOVED lines=45> */
[----:B------:R-:W-:Y:S01]  /*7e40*/  LEA R3, R17, R137, 0x9 ;  /* 0x0000008911037211 */ /* 0x000fe200078e48ff */
[C---:B------:R-:W-:Y:S01]  /*7e50*/  FMUL.FTZ R142, R4.reuse, R142 ;  /* 0x0000008e048e7220 */ /* 0x040fe20000410000 */
[----:B------:R-:W-:Y:S01]  /*7e60*/  F2FP.BF16.PACK_AB R31, R31, R168 ;  /* 0x000000a81f1f723e */ /* 0x000fe200000010ff */
[C---:B------:R-:W-:Y:S01]  /*7e70*/  FMUL.FTZ R5, R4.reuse, R143 ;  /* 0x0000008f04057220 */ /* 0x040fe20000410000 */
[----:B------:R-:W-:Y:S01]  /*7e80*/  LEA R0, R3, R0, 0x1 ;  /* 0x0000000003007211 */ /* 0x000fe200078e08ff */
[C---:B------:R-:W-:Y:S01]  /*7e90*/  FMUL.FTZ R154, R4.reuse, R154 ;  /* 0x0000009a049a7220 */ /* 0x040fe20000410000 */
[----:B------:R-:W-:Y:S01]  /*7ea0*/  F2FP.BF16.PACK_AB R27, R27, R124 ;  /* 0x0000007c1b1b723e */ /* 0x000fe200000010ff */
[----:B------:R-:W-:Y:S01]  /*7eb0*/  FMUL.FTZ R7, R4, R155 ;  /* 0x0000009b04077220 */ /* 0x000fe20000410000 */
[----:B------:R-:W-:Y:S01]  /*7ec0*/  SHF.L.U32 R0, R0, 0x1, RZ ;  /* 0x0000000100007819 */ /* 0x000fe200000006ff */
[C---:B------:R-:W-:Y:S01]  /*7ed0*/  FMUL.FTZ R70, R4.reuse, R70 ;  /* 0x0000004604467220 */ /* 0x040fe20000410000 */
[----:B------:R-:W-:Y:S01]  /*7ee0*/  F2FP.BF16.PACK_AB R5, R5, R142 ;  /* 0x0000008e0505723e */ /* 0x000fe200000010ff */
[----:B------:R-:W-:Y:S01]  /*7ef0*/  FMUL.FTZ R64, R4, R71 ;  /* 0x0000004704407220 */ /* 0x000fe20000410000 */
[----:B------:R-:W-:Y:S01]  /*7f00*/  IADD3 R3, R0, -0x10, RZ ;  /* 0xfffffff000037810 */ /* 0x000fe20007ffe0ff */
[----:B------:R-:W-:Y:S01]  /*7f10*/  FMUL.FTZ R82, R4, R82 ;  /* 0x0000005204527220 */ /* 0x000fe20000410000 */
[----:B------:R-:W-:Y:S01]  /*7f20*/  @P0 IADD3 R3, R0, 0x10, RZ ;  /* 0x0000001000030810 */ /* 0x000fe20007ffe0ff */
[C---:B------:R-:W-:Y:S01]  /*7f30*/  FMUL.FTZ R83, R4.reuse, R83 ;  /* 0x0000005304537220 */ /* 0x040fe20000410000 */
[----:B------:R1:W-:Y:S01]  /*7f40*/  STS [R0], R6 ;  /* 0x0000000600007388 */ /* 0x0003e20000000800 */
[C---:B------:R-:W-:Y:S01]  /*7f50*/  FMUL.FTZ R86, R4.reuse, R86 ;  /* 0x0000005604567220 */ /* 0x040fe20000410000 */
[----:B------:R-:W-:Y:S01]  /*7f60*/  F2FP.BF16.PACK_AB R7, R7, R154 ;  /* 0x0000009a0707723e */ /* 0x000fe200000010ff */
[C---:B------:R-:W-:Y:S01]  /*7f70*/  FMUL.FTZ R87, R4.reuse, R87 ;  /* 0x0000005704577220 */ /* 0x040fe20000410000 */
[----:B------:R-:W-:Y:S01]  /*7f80*/  STS [R0+0x400], R5 ;  /* 0x0004000500007388 */ /* 0x000fe20000000800 */
[----:B------:R-:W-:Y:S01]  /*7f90*/  FMUL.FTZ R98, R4, R98 ;  /* 0x0000006204627220 */ /* 0x000fe20000410000 */
[----:B------:R-:W-:Y:S01]  /*7fa0*/  F2FP.BF16.PACK_AB R64, R64, R70 ;  /* 0x000000464040723e */ /* 0x000fe200000010ff */
[C---:B------:R-:W-:Y:S01]  /*7fb0*/  FMUL.FTZ R52, R4.reuse, R99 ;  /* 0x0000006304347220 */ /* 0x040fe20000410000 */
[----:B------:R-:W-:Y:S01]  /*7fc0*/  STS [R3+0x400], R7 ;  /* 0x0004000703007388 */ /* 0x000fe20000000800 */
        /* <DEDUP_REMOVED lines=15> */
[----:B-1----:R-:W-:Y:S01]  /*80c0*/  MOV R6, 0x40 ;  /* 0x0000004000067802 */ /* 0x002fe20000000f00 */
[----:B------:R-:W-:Y:S01]  /*80d0*/  FMUL.FTZ R32, R4, R167 ;  /* 0x000000a704207220 */ /* 0x000fe20000410000 */
[----:B------:R-:W-:Y:S01]  /*80e0*/  F2FP.BF16.PACK_AB R36, R36, R122 ;  /* 0x0000007a2424723e */ /* 0x000fe200000010ff */
[----:B------:R-:W-:Y:S01]  /*80f0*/  FMUL.FTZ R130, R4, R130 ;  /* 0x0000008204827220 */ /* 0x000fe20000410000 */
[----:B------:R-:W-:Y:S01]  /*8100*/  SEL R6, R6, 0xffffffc0, !P2 ;  /* 0xffffffc006067807 */ /* 0x000fe20005000000 */
[----:B------:R-:W-:Y:S01]  /*8110*/  FMUL.FTZ R131, R4, R131 ;  /* 0x0000008304837220 */ /* 0x000fe20000410000 */
[----:B------:R-:W-:-:S02]  /*8120*/  F2FP.BF16.PACK_AB R4, R153, R152 ;  /* 0x000000989904723e */ /* 0x000fc400000010ff */
[----:B------:R-:W-:Y:S02]  /*8130*/  F2FP.BF16.PACK_AB R32, R32, R166 ;  /* 0x000000a62020723e */ /* 0x000fe400000010ff */
[----:B------:R-:W-:Y:S01]  /*8140*/  F2FP.BF16.PACK_AB R28, R131, R130 ;  /* 0x00000082831c723e */ /* 0x000fe200000010ff */
[----:B------:R1:W-:Y:S04]  /*8150*/  STS [R3], R4 ;  /* 0x0000000403007388 */ /* 0x0003e80000000800 */
[----:B------:R-:W-:Y:S04]  /*8160*/  STS [R0+0x2000], R68 ;  /* 0x0020004400007388 */ /* 0x000fe80000000800 */
[----:B------:R2:W-:Y:S04]  /*8170*/  STS [R0+0x2400], R8 ;  /* 0x0024000800007388 */ /* 0x0005e80000000800 */
[----:B------:R3:W-:Y:S04]  /*8180*/  STS [R3+0x2000], R9 ;  /* 0x0020000903007388 */ /* 0x0007e80000000800 */
[----:B------:R4:W-:Y:S01]  /*8190*/  STS [R3+0x2400], R12 ;  /* 0x0024000c03007388 */ /* 0x0009e20000000800 */
[----:B-1----:R-:W-:-:S04]  /*81a0*/  SEL R4, R69, 0xffffffe0, !P1 ;  /* 0xffffffe045047807 */ /* 0x002fc80004800000 */
[----:B------:R-:W-:Y:S02]  /*81b0*/  IADD3 R5, R0, R4, RZ ;  /* 0x0000000400057210 */ /* 0x000fe40007ffe0ff */
[-C--:B------:R-:W-:Y:S02]  /*81c0*/  IADD3 R4, R4, R3.reuse, RZ ;  /* 0x0000000304047210 */ /* 0x080fe40007ffe0ff */
[-C--:B--2---:R-:W-:Y:S01]  /*81d0*/  IADD3 R8, R0, R6.reuse, RZ ;  /* 0x0000000600087210 */ /* 0x084fe20007ffe0ff */
[----:B------:R-:W-:Y:S01]  /*81e0*/  STS [R5], R11 ;  /* 0x0000000b05007388 */ /* 0x000fe20000000800 */
[-C--:B------:R-:W-:Y:S02]  /*81f0*/  IADD3 R7, R5, R6.reuse, RZ ;  /* 0x0000000605077210 */ /* 0x080fe40007ffe0ff */
[----:B---3--:R-:W-:Y:S01]  /*8200*/  IADD3 R9, R6, R3, RZ ;  /* 0x0000000306097210 */ /* 0x008fe20007ffe0ff */
[----:B------:R-:W-:Y:S01]  /*8210*/  STS [R5+0x400], R10 ;  /* 0x0004000a05007388 */ /* 0x000fe20000000800 */
[----:B------:R-:W-:-:S02]  /*8220*/  IADD3 R6, R4, R6, RZ ;  /* 0x0000000604067210 */ /* 0x000fc40007ffe0ff */
[----:B----4-:R-:W-:Y:S01]  /*8230*/  MOV R12, 0x7f800000 ;  /* 0x7f800000000c7802 */ /* 0x010fe20000000f00 */
[----:B------:R1:W-:Y:S04]  /*8240*/  STS [R4], R14 ;  /* 0x0000000e04007388 */ /* 0x0003e80000000800 */
[----:B------:R2:W-:Y:S04]  /*8250*/  STS [R4+0x400], R13 ;  /* 0x0004000d04007388 */ /* 0x0005e80000000800 */
[----:B------:R-:W-:Y:S04]  /*8260*/  STS [R5+0x2000], R15 ;  /* 0x0020000f05007388 */ /* 0x000fe80000000800 */
[----:B------:R-:W-:Y:S04]  /*8270*/  STS [R5+0x2400], R16 ;  /* 0x0024001005007388 */ /* 0x000fe80000000800 */
[----:B------:R-:W-:Y:S04]  /*8280*/  STS [R4+0x2000], R24 ;  /* 0x0020001804007388 */ /* 0x000fe80000000800 */
[----:B------:R-:W-:Y:S04]  /*8290*/  STS [R4+0x2400], R23 ;  /* 0x0024001704007388 */ /* 0x000fe80000000800 */
[----:B------:R-:W-:Y:S01]  /*82a0*/  STS [R8], R22 ;  /* 0x0000001608007388 */ /* 0x000fe20000000800 */
[----:B-1----:R-:W-:-:S03]  /*82b0*/  MOV R14, 0x7f800000 ;  /* 0x7f800000000e7802 */ /* 0x002fc60000000f00 */
[----:B------:R-:W-:Y:S01]  /*82c0*/  STS [R8+0x400], R21 ;  /* 0x0004001508007388 */ /* 0x000fe20000000800 */
[----:B--2---:R-:W-:-:S03]  /*82d0*/  MOV R13, 0x7f800000 ;  /* 0x7f800000000d7802 */ /* 0x004fc60000000f00 */
        /* <DEDUP_REMOVED lines=122> */
.L_x_1250:
[----:B--234-:R-:W-:Y:S05]  /*8a80*/  BSYNC B0 ;  /* 0x0000000000007941 */ /* 0x01cfea0003800000 */
.L_x_1249:
[----:B------:R-:W2:Y:S01]  /*8a90*/  LDL.LU.64 R4, [R1+0x18] ;  /* 0x0000180001047983 */ /* 0x000ea20000300a00 */
[----:B------:R-:W-:Y:S01]  /*8aa0*/  LEA.HI R0, R16, R15, RZ, 0x3 ;  /* 0x0000000f10007211 */ /* 0x000fe200078f18ff */
[----:B------:R-:W-:Y:S01]  /*8ab0*/  USHF.R.S32.HI UR6, URZ, 0x1f, UR10 ;  /* 0x0000001f3f067899 */ /* 0x000fe2000801140a */
[----:B------:R-:W-:Y:S01]  /*8ac0*/  BSSY B0, `(.L_x_1251) ;  /* 0x0000015000007945 */ /* 0x000fe20003800000 */
[----:B------:R-:W3:Y:S01]  /*8ad0*/  S2R R8, SR_CTAID.Z ;  /* 0x0000000000087919 */ /* 0x000ee20000002700 */
[----:B------:R-:W-:Y:S01]  /*8ae0*/  SHF.R.S32.HI R10, RZ, 0x3, R0 ;  /* 0x00000003ff0a7819 */ /* 0x000fe20000011400 */
[----:B------:R-:W-:-:S02]  /*8af0*/  ULDC.64 UR4, c[0x0][0x1f0] ;  /* 0x00007c0000047ab9 */ /* 0x000fc40000000a00 */
        /* <DEDUP_REMOVED lines=15> */
[----:B------:R2:W-:Y:S04]  /*8bf0*/  STG.E.128 [R4.64], R24 ;  /* 0x0000001804007986 */ /* 0x0005e8000c101d1a */
[----:B-1----:R2:W-:Y:S02]  /*8c00*/  STG.E.128 [R4.64+0x80], R20 ;  /* 0x0000801404007986 */ /* 0x0025e4000c101d1a */
.L_x_1252:
[----:B------:R-:W-:Y:S05]  /*8c10*/  BSYNC B0 ;  /* 0x0000000000007941 */ /* 0x000fea0003800000 */
.L_x_1251:
[----:B------:R-:W-:Y:S01]  /*8c20*/  IADD3 R0, R10, 0x10, RZ ;  /* 0x000000100a007810 */ /* 0x000fe20007ffe0ff */
[----:B------:R-:W-:Y:S03]  /*8c30*/  BSSY B0, `(.L_x_1253) ;  /* 0x000000f000007945 */ /* 0x000fe60003800000 */
[----:B------:R-:W-:-:S13]  /*8c40*/  ISETP.GE.AND P0, PT, R0, UR20, PT ;  /* 0x0000001400007c0c */ /* 0x000fda000bf06270 */
[----:B------:R-:W-:Y:S05]  /*8c50*/  @P0 BRA `(.L_x_1254) ;  /* 0x000000c000000947 */ /* 0x000fea0003800000 */
[----:B--2---:R-:W-:Y:S01]  /*8c60*/  IADD3 R4, P0, R246, 0x10, RZ ;  /* 0x00000010f6047810 */ /* 0x004fe20007f1e0ff */
        /* <DEDUP_REMOVED lines=11> */
.L_x_1254:
[----:B------:R-:W-:Y:S05]  /*8d20*/  BSYNC B0 ;  /* 0x0000000000007941 */ /* 0x000fea0003800000 */
.L_x_1253:
[----:B------:R-:W3:Y:S01]  /*8d30*/  LDL.LU R0, [R1+0x24] ;  /* 0x0000240001007983 */ /* 0x000ee20000300800 */
[----:B------:R-:W-:Y:S01]  /*8d40*/  BSSY B0, `(.L_x_1255) ;  /* 0x000000f000007945 */ /* 0x000fe20003800000 */
[----:B---3--:R-:W-:-:S13]  /*8d50*/  ISETP.GE.AND P0, PT, R0, UR20, PT ;  /* 0x0000001400007c0c */ /* 0x008fda000bf06270 */
        /* <DEDUP_REMOVED lines=13> */
.L_x_1256:
[----:B------:R-:W-:Y:S05]  /*8e30*/  BSYNC B0 ;  /* 0x0000000000007941 */ /* 0x000fea0003800000 */
.L_x_1255:
        /* <DEDUP_REMOVED lines=16> */
.L_x_1258:
[----:B------:R-:W-:Y:S05]  /*8f40*/  BSYNC B0 ;  /* 0x0000000000007941 */ /* 0x000fea0003800000 */
.L_x_1257:
        /* <DEDUP_REMOVED lines=16> */
.L_x_1260:
[----:B------:R-:W-:Y:S05]  /*9050*/  BSYNC B0 ;  /* 0x0000000000007941 */ /* 0x000fea0003800000 */
.L_x_1259:
[----:B------:R-:W3:Y:S01]  /*9060*/  LDL.LU R0, [R1+0x20] ;  /* 0x0000200001007983 */ /* 0x000ee20000300800 */
[----:B------:R-:W-:Y:S01]  /*9070*/  BSSY B0, `(.L_x_1261) ;  /* 0x000000f000007945 */ /* 0x000fe20003800000 */
[----:B---3--:R-:W-:-:S13]  /*9080*/  ISETP.GE.AND P0, PT, R0, UR20, PT ;  /* 0x0000001400007c0c */ /* 0x008fda000bf06270 */
[----:B------:R-:W-:Y:S05]  /*9090*/  @P0 BRA `(.L_x_1262) ;  /* 0x000000c000000947 */ /* 0x000fea0003800000 */
[----:B-12---:R-:W-:Y:S01]  /*90a0*/  IADD3 R4, P0, R246, 0x50, RZ ;  /* 0x00000050f6047810 */ /* 0x006fe20007f1e0ff */
        /* <DEDUP_REMOVED lines=11> */
.L_x_1262:
[----:B------:R-:W-:Y:S05]  /*9160*/  BSYNC B0 ;  /* 0x0000000000007941 */ /* 0x000fea0003800000 */
.L_x_1261:
        /* <DEDUP_REMOVED lines=16> */
.L_x_1264:
[----:B------:R-:W-:Y:S05]  /*9270*/  BSYNC B0 ;  /* 0x0000000000007941 */ /* 0x000fea0003800000 */
.L_x_1263:
[----:B------:R-:W3:Y:S02]  /*9280*/  LDL.LU R0, [R1+0x30] ;  /* 0x0000300001007983 */ /* 0x000ee40000300800 */
[----:B---3--:R-:W-:-:S13]  /*9290*/  ISETP.GE.AND P0, PT, R0, UR20, PT ;  /* 0x0000001400007c0c */ /* 0x008fda000bf06270 */
[----:B------:R-:W-:Y:S05]  /*92a0*/  @P0 EXIT ;  /* 0x000000000000094d */ /* 0x000fea0003800000 */
[----:B------:R-:W-:Y:S01]  /*92b0*/  IADD3 R6, P0, R246, 0x70, RZ ;  /* 0x00000070f6067810 */ /* 0x000fe20007f1e0ff */
        /* <DEDUP_REMOVED lines=12> */
.L_x_1241:
[----:B------:R-:W-:Y:S01]  /*9380*/  UISETP.NE.AND UP4, UPT, UR23, -0x1, UPT ;  /* 0xffffffff1700788c */ /* 0x000fe2000bf85270 */
[----:B------:R-:W-:Y:S01]  /*9390*/  LEA.HI R8, R24, R88, RZ, 0x3 ;  /* 0x0000005818087211 */ /* 0x000fe200078f18ff */
[----:B------:R-:W-:Y:S01]  /*93a0*/  ULDC.U8 UR15, c[0x0][0x329] ;  /* 0x0000ca40000f7ab9 */ /* 0x000fe20000000000 */
[----:B------:R-:W1:Y:S01]  /*93b0*/  S2R R12, SR_CTAID.Z ;  /* 0x00000000000c7919 */ /* 0x000e620000002700 */
[----:B------:R-:W-:Y:S01]  /*93c0*/  UISETP.NE.AND UP3, UPT, UR15, URZ, UPT ;  /* 0x0000003f0f00728c */ /* 0x000fe2000bf65270 */
[----:B------:R-:W-:Y:S01]  /*93d0*/  LOP3.LUT R0, R8, 0x1ffffff8, RZ, 0xc0, !PT ;  /* 0x1ffffff808007812 */ /* 0x000fe200078ec0ff */
[----:B------:R-:W-:Y:S01]  /*93e0*/  ULDC.64 UR4, c[0x0][0x1e0] ;  /* 0x0000780000047ab9 */ /* 0x000fe20000000a00 */
[----:B------:R-:W2:Y:S01]  /*93f0*/  S2R R6, SR_CTAID.X ;  /* 0x0000000000067919 */ /* 0x000ea20000002500 */
[----:B------:R-:W-:Y:S01]  /*9400*/  ULDC.64 UR6, c[0x0][0x1e8] ;  /* 0x00007a0000067ab9 */ /* 0x000fe20000000a00 */
[----:B------:R-:W-:Y:S01]  /*9410*/  SHF.R.S32.HI R8, RZ, 0x3, R8 ;  /* 0x00000003ff087819 */ /* 0x000fe20000011408 */
[----:B------:R-:W-:Y:S01]  /*9420*/  USHF.R.S32.HI UR14, URZ, 0x1f, UR10 ;  /* 0x0000001f3f0e7899 */ /* 0x000fe2000801140a */
[----:B------:R-:W-:Y:S01]  /*9430*/  IMAD.IADD R0, R88, 0x1, -R0 ;  /* 0x0000000158007824 */ /* 0x000fe200078e0a00 */
[----:B------:R-:W-:Y:S01]  /*9440*/  @!UP4 USHF.R.S32.HI UR17, URZ, 0x1f, UR11 ;  /* 0x0000001f3f11c899 */ /* 0x000fe2000801140b */
[----:B------:R-:W-:Y:S01]  /*9450*/  SHF.R.S32.HI R9, RZ, 0x1f, R8 ;  /* 0x0000001fff097819 */ /* 0x000fe20000011408 */
[----:B------:R-:W-:Y:S01]  /*9460*/  @UP4 UIMAD.WIDE.U32 UR8, UR23, UR6, URZ ;  /* 0x00000006170842a5 */ /* 0x000fe2000f8e003f */
[----:B------:R-:W-:Y:S01]  /*9470*/  IMAD.SHL.U32 R0, R0, 0x8, RZ ;  /* 0x0000000800007824 */ /* 0x000fe200078e00ff */
[----:B------:R-:W-:Y:S01]  /*9480*/  @!UP4 UIMAD UR17, UR17, UR4, URZ ;  /* 0x000000041111c2a4 */ /* 0x000fe2000f8e023f */
[----:B------:R-:W-:Y:S01]  /*9490*/  BSSY B0, `(.L_x_1265) ;  /* 0x0000037000007945 */ /* 0x000fe20003800000 */
[----:B------:R-:W-:-:S02]  /*94a0*/  ULDC.U8 UR16, c[0x0][0x328] ;  /* 0x0000ca0000107ab9 */ /* 0x000fc40000000000 */
[----:B------:R-:W-:Y:S02]  /*94b0*/  @!UP4 UIMAD.WIDE.U32 UR18, UR11, UR4, URZ ;  /* 0x000000040b12c2a5 */ /* 0x000fe4000f8e003f */
[----:B------:R-:W-:Y:S02]  /*94c0*/  @!UP4 UIMAD UR17, UR11, UR5, UR17 ;  /* 0x000000050b11c2a4 */ /* 0x000fe4000f8e0211 */
[----:B------:R-:W-:Y:S02]  /*94d0*/  UISETP.NE.AND UP2, UPT, UR16, URZ, UPT ;  /* 0x0000003f1000728c */ /* 0x000fe4000bf45270 */
[----:B------:R-:W-:Y:S02]  /*94e0*/  ULDC.64 UR4, c[0x0][0x1f0] ;  /* 0x00007c0000047ab9 */ /* 0x000fe40000000a00 */
[----:B------:R-:W-:Y:S02]  /*94f0*/  UIMAD UR4, UR14, UR4, URZ ;  /* 0x000000040e0472a4 */ /* 0x000fe4000f8e023f */
[----:B------:R-:W-:Y:S01]  /*9500*/  @!UP3 UISETP.NE.AND UP1, UPT, UR16, URZ, UPT ;  /* 0x0000003f1000b28c */ /* 0x000fe2000bf25270 */
[----:B--2---:R-:W-:Y:S01]  /*9510*/  IMAD.WIDE R6, R6, 0x80, R8 ;  /* 0x0000008006067825 */ /* 0x004fe200078e0208 */
[----:B------:R-:W-:-:S02]  /*9520*/  @UP4 UMOV UR14, UR8 ;  /* 0x00000008000e4c82 */ /* 0x000fc40008000000 */
[----:B------:R-:W-:Y:S02]  /*9530*/  @UP4 UIMAD UR7, UR23, UR7, UR9 ;  /* 0x00000007170742a4 */ /* 0x000fe4000f8e0209 */
[----:B------:R-:W-:Y:S02]  /*9540*/  ULDC UR13, c[0x0][0x214] ;  /* 0x00008500000d7ab9 */ /* 0x000fe40000000800 */
[----:B------:R-:W-:Y:S02]  /*9550*/  @UP3 ULDC UR8, c[0x0][0x210] ;  /* 0x0000840000083ab9 */ /* 0x000fe40000000800 */
[----:B------:R-:W-:Y:S02]  /*9560*/  UISETP.EQ.AND UP2, UPT, UR15, URZ, UP2 ;  /* 0x0000003f0f00728c */ /* 0x000fe40009742270 */
[----:B------:R-:W-:Y:S02]  /*9570*/  ULDC UR9, c[0x0][0x234] ;  /* 0x00008d0000097ab9 */ /* 0x000fe40000000800 */
[----:B------:R-:W-:-:S02]  /*9580*/  @UP3 UIMAD UR8, UR8, UR13, URZ ;  /* 0x0000000d080832a4 */ /* 0x000fc4000f8e023f */
[----:B------:R-:W-:Y:S02]  /*9590*/  @!UP3 USEL UR8, UR13, UR9, !UP1 ;  /* 0x000000090d08b287 */ /* 0x000fe4000c800000 */
[----:B------:R-:W-:Y:S02]  /*95a0*/  UISETP.NE.OR UP0, UPT, UR23, -0x1, !UP2 ;  /* 0xffffffff1700788c */ /* 0x000fe4000d705670 */
[----:B------:R-:W-:Y:S02]  /*95b0*/  ULDC UR6, c[0x0][0x1c0] ;  /* 0x0000700000067ab9 */ /* 0x000fe40000000800 */
[----:B------:R-:W-:Y:S02]  /*95c0*/  @UP3 UMOV UR15, 0x1 ;  /* 0x00000001000f3882 */ /* 0x000fe40000000000 */
[----:B------:R-:W-:Y:S02]  /*95d0*/  @!UP3 UIMAD UR15, UR8, UR6, URZ ;  /* 0x00000006080fb2a4 */ /* 0x000fe4000f8e023f */
[----:B------:R-:W-:-:S02]  /*95e0*/  @!UP4 UMOV UR14, UR18 ;  /* 0x00000012000ecc82 */ /* 0x000fc40008000000 */
[----:B------:R-:W-:Y:S01]  /*95f0*/  @!UP4 UIADD3 UR7, UR19, UR17, URZ ;  /* 0x000000111307c290 */ /* 0x000fe2000fffe03f */
[C---:B------:R-:W-:Y:S01]  /*9600*/  IADD3 R2, P0, R0.reuse, UR14, RZ ;  /* 0x0000000e00027c10 */ /* 0x040fe2000ff1e0ff */
[----:B------:R-:W-:Y:S02]  /*9610*/  UIADD3 UR12, -UR20, UR12, URZ ;  /* 0x0000000c140c7290 */ /* 0x000fe4000fffe13f */
[----:B------:R-:W-:Y:S02]  /*9620*/  UIMAD UR15, UR11, UR15, URZ ;  /* 0x0000000f0b0f72a4 */ /* 0x000fe4000f8e023f */
[----:B------:R-:W-:Y:S01]  /*9630*/  @!UP0 UIMAD UR23, UR11, UR13, URZ ;  /* 0x0000000d0b1782a4 */ /* 0x000fe2000f8e023f */
[----:B------:R-:W-:Y:S01]  /*9640*/  LEA.HI.X.SX32 R3, R0, UR7, 0x1, P0 ;  /* 0x0000000700037c11 */ /* 0x000fe200080f0eff */
[----:B------:R-:W-:Y:S01]  /*9650*/  USEL UR15, UR15, URZ, !UP2 ;  /* 0x0000003f0f0f7287 */ /* 0x000fe2000d000000 */
[----:B------:R-:W-:Y:S01]  /*9660*/  ISETP.GE.AND P0, PT, R8, UR12, PT ;  /* 0x0000000c08007c0c */ /* 0x000fe2000bf06270 */
[----:B------:R-:W-:-:S02]  /*9670*/  @UP3 ULDC UR21, c[0x0][0x210] ;  /* 0x0000840000153ab9 */ /* 0x000fc40000000800 */
[----:B------:R-:W-:Y:S01]  /*9680*/  @!UP3 UMOV UR21, 0x1 ;  /* 0x000000010015b882 */ /* 0x000fe20000000000 */
[----:B-1----:R-:W-:Y:S01]  /*9690*/  IMAD.WIDE.U32 R12, R12, c[0x0][0x1f0], R2 ;  /* 0x00007c000c0c7a25 */ /* 0x002fe200078e0002 */
[----:B------:R-:W-:Y:S02]  /*96a0*/  UIMAD UR15, UR10, UR8, UR15 ;  /* 0x000000080a0f72a4 */ /* 0x000fe4000f8e020f */
[----:B------:R-:W-:Y:S02]  /*96b0*/  UIMAD UR20, UR20, UR21, URZ ;  /* 0x00000015141472a4 */ /* 0x000fe4000f8e023f */
[----:B------:R-:W-:Y:S02]  /*96c0*/  @!UP2 UMOV UR24, URZ ;  /* 0x0000003f0018ac82 */ /* 0x000fe40008000000 */
[----:B------:R-:W-:Y:S02]  /*96d0*/  @UP2 UMOV UR24, UR23 ;  /* 0x0000001700182c82 */ /* 0x000fe40008000000 */
[----:B------:R-:W-:-:S02]  /*96e0*/  UIMAD UR4, UR10, UR5, UR4 ;  /* 0x000000050a0472a4 */ /* 0x000fc4000f8e0204 */
[----:B------:R-:W-:Y:S02]  /*96f0*/  @!UP2 UMOV UR25, URZ ;  /* 0x0000003f0019ac82 */ /* 0x000fe40008000000 */
[----:B------:R-:W-:Y:S02]  /*9700*/  USHF.R.S32.HI UR7, URZ, 0x1f, UR15 ;  /* 0x0000001f3f077899 */ /* 0x000fe4000801140f */
[----:B------:R-:W-:Y:S01]  /*9710*/  @UP2 USHF.R.S32.HI UR25, URZ, 0x1f, UR23 ;  /* 0x0000001f3f192899 */ /* 0x000fe20008011417 */
        /* <DEDUP_REMOVED lines=14> */
.L_x_1266:
[----:B------:R-:W-:Y:S05]  /*9800*/  BSYNC B0 ;  /* 0x0000000000007941 */ /* 0x000fea0003800000 */
.L_x_1265:
        /* <DEDUP_REMOVED lines=16> */
.L_x_1268:
[----:B------:R-:W-:Y:S05]  /*9910*/  BSYNC B0 ;  /* 0x0000000000007941 */ /* 0x000fea0003800000 */
.L_x_1267:
        /* <DEDUP_REMOVED lines=16> */
.L_x_1270:
[----:B------:R-:W-:Y:S05]  /*9a20*/  BSYNC B0 ;  /* 0x0000000000007941 */ /* 0x000fea0003800000 */
.L_x_1269:
        /* <DEDUP_REMOVED lines=16> */
.L_x_1272:
[----:B------:R-:W-:Y:S05]  /*9b30*/  BSYNC B0 ;  /* 0x0000000000007941 */ /* 0x000fea0003800000 */
.L_x_1271:
        /* <DEDUP_REMOVED lines=16> */
.L_x_1274:
[----:B------:R-:W-:Y:S05]  /*9c40*/  BSYNC B0 ;  /* 0x0000000000007941 */ /* 0x000fea0003800000 */
.L_x_1273:
        /* <DEDUP_REMOVED lines=16> */
.L_x_1276:
[----:B------:R-:W-:Y:S05]  /*9d50*/  BSYNC B0 ;  /* 0x0000000000007941 */ /* 0x000fea0003800000 */
.L_x_1275:
        /* <DEDUP_REMOVED lines=16> */
.L_x_1278:
[----:B------:R-:W-:Y:S05]  /*9e60*/  BSYNC B0 ;  /* 0x0000000000007941 */ /* 0x000fea0003800000 */
.L_x_1277:
        /* <DEDUP_REMOVED lines=16> */
.L_x_1280:
[----:B------:R-:W-:Y:S05]  /*9f70*/  BSYNC B0 ;  /* 0x0000000000007941 */ /* 0x000fea0003800000 */
.L_x_1279:
        /* <DEDUP_REMOVED lines=67> */
.L_x_1281:
        /* <DEDUP_REMOVED lines=13> */
.L_x_2393:


//--------------------- .text._ZN5flash16flash_fwd_kernelI23Flash_fwd_kernel_traitsILi128ELi128ELi32ELi4ELb0ELb0EN7cutlass10bfloat16_tE19Flash_kernel_traitsILi128ELi128ELi32ELi4ES3_EELb0ELb0ELb0ELb0ELb0ELb1ELb1ELb0EEEvNS_16Flash_fwd_paramsE --------------------------
	.section	.text._ZN5flash16flash_fwd_kernelI23Flash_fwd_kernel_traitsILi128ELi128ELi32ELi4ELb0ELb0EN7cutlass10bfloat16_tE19Flash_kernel_traitsILi128ELi128ELi32ELi4ES3_EELb0ELb0ELb0ELb0ELb0ELb1ELb1ELb0EEEvNS_16Flash_fwd_paramsE,"ax",@progbits
	.sectioninfo	@"SHI_REGISTERS=255"
	.align	128
        .global         _ZN5flash16flash_fwd_kernelI23Flash_fwd_kernel_traitsILi128ELi128ELi32ELi4ELb0ELb0EN7cutlass10bfloat16_tE19Flash_kernel_traitsILi128ELi128ELi32ELi4ES3_EELb0ELb0ELb0ELb0ELb0ELb1ELb1ELb0EEEvNS_16Flash_fwd_paramsE
        .type           _ZN5flash16flash_fwd_kernelI23Flash_fwd_kernel_traitsILi128ELi128ELi32ELi4ELb0ELb0EN7cutlass10bfloat16_tE19Flash_kernel_traitsILi128ELi128ELi32ELi4ES3_EELb0ELb0ELb0ELb0ELb0ELb1ELb1ELb0EEEvNS_16Flash_fwd_paramsE,@function
        .size           _ZN5flash16flash_fwd_kernelI23Flash_fwd_kernel_traitsILi128ELi128ELi32ELi4ELb0ELb0EN7cutlass10bfloat16_tE19Flash_kernel_traitsILi128ELi128ELi32ELi4ES3_EELb0ELb0ELb0ELb0ELb0ELb1ELb1ELb0EEEvNS_16Flash_fwd_paramsE,(.L_x_2394 - _ZN5flash16flash_fwd_kernelI23Flash_fwd_kernel_traitsILi128ELi128ELi32ELi4ELb0ELb0EN7cutlass10bfloat16_tE19Flash_kernel_traitsILi128ELi128ELi32ELi4ES3_EELb0ELb0ELb0ELb0ELb0ELb1ELb1ELb0EEEvNS_16Flash_fwd_paramsE)
        .other          _ZN5flash16flash_fwd_kernelI23Flash_fwd_kernel_traitsILi128ELi128ELi32ELi4ELb0ELb0EN7cutlass10bfloat16_tE19Flash_kernel_traitsILi128ELi128ELi32ELi4ES3_EELb0ELb0ELb0ELb0ELb0ELb1ELb1ELb0EEEvNS_16Flash_fwd_paramsE,@"STO_CUDA_ENTRY STV_DEFAULT"
_ZN5flash16flash_fwd_kernelI23Flash_fwd_kernel_traitsILi128ELi128ELi32ELi4ELb0ELb0EN7cutlass10bfloat16_tE19Flash_kernel_traitsILi128ELi128ELi32ELi4ES3_EELb0ELb0ELb0ELb0ELb0ELb1ELb1ELb0EEEvNS_16Flash_fwd_paramsE:
.text._ZN5flash16flash_fwd_kernelI23Flash_fwd_kernel_traitsILi128ELi128ELi32ELi4ELb0ELb0EN7cutlass10bfloat16_tE19Flash_kernel_traitsILi128ELi128ELi32ELi4ES3_EELb0ELb0ELb0ELb0ELb0ELb1ELb1ELb0EEEvNS_16Flash_fwd_paramsE:
        /* <DEDUP_REMOVED lines=36> */
.L_x_1282:
[----:B-1----:R-:W-:Y:S02]  /*0240*/  MOV R0, c[0x0][0x218] ;  /* 0x0000860000007a02 */ /* 0x002fe40000000f00 */
.L_x_1283:
        /* <DEDUP_REMOVED lines=44> */
.L_x_1285:
        /* <DEDUP_REMOVED lines=42> */
.L_x_1286:
[----:B------:R-:W-:Y:S01]  /*07b0*/  SHF.R.S32.HI R29, RZ, 0x1f, R114 ;  /* 0x0000001fff1d7819 */ /* 0x000fe20000011472 */
[----:B------:R-:W-:Y:S01]  /*07c0*/  IMAD.IADD R31, R14, 0x1, -R12 ;  /* 0x000000010e1f7824 */ /* 0x000fe200078e0a0c */
[----:B------:R-:W-:Y:S01]  /*07d0*/  LEA.HI.SX32 R112, R228, 0xffffffff, 0x1b ;  /* 0xffffffffe4707811 */ /* 0x000fe200078fdaff */
[----:B------:R-:W-:Y:S01]  /*07e0*/  IMAD R7, R7, c[0x0][0x1a8], RZ ;  /* 0x00006a0007077a24 */ /* 0x000fe200078e02ff */
[----:B------:R-:W-:Y:S02]  /*07f0*/  LEA.HI R2, R29, R114, RZ, 0x3 ;  /* 0x000000721d027211 */ /* 0x000fe400078f18ff */
[----:B------:R-:W-:Y:S01]  /*0800*/  STL [R1+0x4], R31 ;  /* 0x0000041f01007387 */ /* 0x000fe20000100800 */
[----:B------:R-:W-:Y:S01]  /*0810*/  IMAD R7, R16, c[0x0][0x1ac], R7 ;  /* 0x00006b0010077a24 */ /* 0x000fe200078e0207 */
[----:B------:R-:W-:-:S02]  /*0820*/  LOP3.LUT R0, R2, 0xfffffff8, RZ, 0xc0, !PT ;  /* 0xfffffff802007812 */ /* 0x000fc400078ec0ff */
        /* <DEDUP_REMOVED lines=20> */
[----:B------:R-:W-:Y:S01]  /*0970*/  LOP3.LUT R10, R6, R0, RZ, 0x3c, !PT ;  /* 0x00000000060a7212 */ /* 0x000fe200078e3cff */
[----:B------:R-:W-:Y:S01]  /*0980*/  STL.64 [R1+0x8], R32 ;  /* 0x0000082001007387 */ /* 0x000fe20000100a00 */
        /* <DEDUP_REMOVED lines=107> */
[----:B------:R-:W-:Y:S01]  /*1040*/  IMAD.WIDE.U32 R4, R2, c[0x0][0x198], R34 ;  /* 0x0000660002047a25 */ /* 0x000fe200078e0022 */
        /* <DEDUP_REMOVED lines=17> */
[C---:B------:R-:W-:Y:S01]  /*1160*/  IMAD R6, R22.reuse, c[0x0][0x1b4], R0 ;  /* 0x00006d0016067a24 */ /* 0x040fe200078e0200 */
[----:B------:R-:W-:Y:S01]  /*1170*/  LOP3.LUT R0, R15, 0xfffffff0, RZ, 0xc0, !PT ;  /* 0xfffffff00f007812 */ /* 0x000fe200078ec0ff */
[----:B------:R-:W-:Y:S02]  /*1180*/  IMAD R7, R117, R112, RZ ;  /* 0x0000007075077224 */ /* 0x000fe400078e02ff */
[----:B------:R-:W-:-:S04]  /*1190*/  IMAD.WIDE.U32 R32, R22, c[0x0][0x1b0], R4 ;  /* 0x00006c0016207a25 */ /* 0x000fc800078e0004 */
[C---:B------:R-:W-:Y:S01]  /*11a0*/  IMAD.WIDE.U32 R4, R2.reuse, c[0x0][0x1a0], R34 ;  /* 0x0000680002047a25 */ /* 0x040fe200078e0022 */
[----:B------:R1:W-:Y:S03]  /*11b0*/  STL.64 [R1+0x20], R32 ;  /* 0x0000202001007387 */ /* 0x0003e60000100a00 */
        /* <DEDUP_REMOVED lines=8> */
[----:B------:R-:W-:Y:S01]  /*1240*/  IADD3.X R11, R26, R5, R3, P2, !PT ;  /* 0x000000051a0b7210 */ /* 0x000fe200017fe403 */
[----:B------:R-:W-:Y:S02]  /*1250*/  STL.64 [R1+0x10], R118 ;  /* 0x0000107601007387 */ /* 0x000fe40000100a00 */
[----:B------:R-:W-:Y:S01]  /*1260*/  IMAD.IADD R3, R9, 0x1, R6 ;  /* 0x0000000109037824 */ /* 0x000fe200078e0206 */
[----:B------:R-:W-:Y:S01]  /*1270*/  @!P6 LEA R6, P2, R8, c[0x0][0x168], 0x1 ;  /* 0x00005a000806ea11 */ /* 0x000fe200078408ff */
[----:B------:R-:W-:-:S02]  /*1280*/  IMAD.IADD R15, R12, 0x1, -R4 ;  /* 0x000000010c0f7824 */ /* 0x000fc400078e0a04 */
        /* <DEDUP_REMOVED lines=11> */
[----:B-1----:R-:W-:Y:S01]  /*1340*/  IMAD.WIDE.U32 R32, R22, c[0x0][0x1b8], R10 ;  /* 0x00006e0016207a25 */ /* 0x002fe200078e000a */
[----:B------:R-:W-:-:S02]  /*1350*/  @!P5 LEA.HI.X R5, R8, c[0x0][0x16c], R3, 0x1, P2 ;  /* 0x00005b000805da11 */ /* 0x000fc400010f0c03 */
[----:B------:R-:W-:Y:S01]  /*1360*/  LOP3.LUT R9, R14, 0xfffffff8, RZ, 0xc0, !PT ;  /* 0xfffffff80e097812 */ /* 0x000fe200078ec0ff */
[----:B------:R-:W-:Y:S01]  /*1370*/  IMAD.SHL.U32 R3, R2, 0x8, RZ ;  /* 0x0000000802037824 */ /* 0x000fe200078e00ff */
[----:B------:R-:W-:Y:S01]  /*1380*/  STL.64 [R1+0x18], R32 ;  /* 0x0000182001007387 */ /* 0x000fe20000100a00 */
[----:B------:R-:W-:Y:S02]  /*1390*/  IMAD.IADD R24, R33, 0x1, R12 ;  /* 0x0000000121187824 */ /* 0x000fe400078e020c */
[----:B------:R-:W-:Y:S01]  /*13a0*/  IMAD.IADD R23, R0, 0x1, -R9 ;  /* 0x0000000100177824 */ /* 0x000fe200078e0a09 */
[----:B------:R1:W-:Y:S01]  /*13b0*/  @!P5 LDGSTS.E.BYPASS.LTC128B.128 [R227+0x8800], [R4.64] ;  /* 0x0880000004e3dfae */ /* 0x0003e2000b901d46 */
[----:B------:R-:W-:Y:S02]  /*13c0*/  IMAD R0, R18, c[0x0][0x1a0], RZ ;  /* 0x0000680012007a24 */ /* 0x000fe400078e02ff */
[C---:B------:R-:W-:Y:S01]  /*13d0*/  IMAD.WIDE.U32 R8, R112.reuse, c[0x0][0x1a0], RZ ;  /* 0x0000680070087a25 */ /* 0x040fe200078e00ff */
[----:B------:R1:W-:Y:S04]  /*13e0*/  @!P5 LDGSTS.E.BYPASS.LTC128B.128 [R227+0x9800], [R4.64+0x80] ;  /* 0x0980008004e3dfae */ /* 0x0003e8000b901d46 */
[----:B------:R-:W0:Y:S04]  /*13f0*/  LDGDEPBAR ;  /* 0x00000000000079af */ /* 0x000e280000000000 */
[----:B------:R-:W-:Y:S01]  /*1400*/  STL [R1+0x28], R24 ;  /* 0x0000281801007387 */ /* 0x000fe20000100800 */
[----:B----4-:R-:W-:-:S04]  /*1410*/  IMAD R6, R112, c[0x0][0x1a4], R0 ;  /* 0x0000690070067a24 */ /* 0x010fc800078e0200 */
[----:B------:R-:W-:Y:S02]  /*1420*/  IMAD.IADD R6, R9, 0x1, R6 ;  /* 0x0000000109067824 */ /* 0x000fe400078e0206 */
[----:B-1----:R-:W-:Y:S01]  /*1430*/  IMAD.SHL.U32 R4, R25, 0x40, RZ ;  /* 0x0000004019047824 */ /* 0x002fe200078e00ff */
        /* <DEDUP_REMOVED lines=39> */
[----:B------:R-:W-:Y:S01]  /*16b0*/  IADD3 R2, R212, 0x8000, RZ ;  /* 0x00008000d4027810 */ /* 0x000fe20007ffe0ff */
[----:B------:R-:W-:Y:S01]  /*16c0*/  IMAD.SHL.U32 R3, R114, 0x2, RZ ;  /* 0x0000000272037824 */ /* 0x000fe200078e00ff */
[----:B------:R-:W-:Y:S01]  /*16d0*/  @P3 STS.128 [R227+0xa800], RZ ;  /* 0x00a800ffe3003388 */ /* 0x000fe20000000c00 */
[----:B------:R-:W-:-:S02]  /*16e0*/  R2P PR, R23, 0x6 ;  /* 0x0000000617007804 */ /* 0x000fc40000000000 */
[----:B------:R-:W-:Y:S01]  /*16f0*/  IADD3 R223, R212, 0x8020, RZ ;  /* 0x00008020d4df7810 */ /* 0x000fe20007ffe0ff */
[----:B------:R-:W-:Y:S01]  /*1700*/  @P3 STS.128 [R227+0xb800], RZ ;  /* 0x00b800ffe3003388 */ /* 0x000fe20000000c00 */
[----:B------:R-:W-:Y:S02]  /*1710*/  LOP3.LUT R3, R3, 0x6, RZ, 0xc0, !PT ;  /* 0x0000000603037812 */ /* 0x000fe400078ec0ff */
[----:B------:R-:W-:Y:S01]  /*1720*/  SEL R0, R0, 0x20, P2 ;  /* 0x0000002000007807 */ /* 0x000fe20001000000 */
[----:B------:R-:W-:Y:S01]  /*1730*/  @!PT LDS RZ, [RZ] ;  /* 0x00000000fffff984 */ /* 0x000fe20000000800 */
[----:B------:R-:W-:Y:S01]  /*1740*/  @!PT LDS RZ, [RZ] ;  /* 0x00000000fffff984 */ /* 0x000fe20000000800 */
[----:B------:R-:W-:Y:S01]  /*1750*/  @!PT LDS RZ, [RZ] ;  /* 0x00000000fffff984 */ /* 0x000fe20000000800 */
[----:B------:R4:W-:Y:S04]  /*1760*/  @!P3 LDGSTS.E.BYPASS.LTC128B.128 [R227+0xa800], [R4.64] ;  /* 0x0a80000004e3bfae */ /* 0x0009e8000b901d46 */
[----:B------:R4:W-:Y:S01]  /*1770*/  @!P3 LDGSTS.E.BYPASS.LTC128B.128 [R227+0xb800], [R4.64+0x80] ;  /* 0x0b80008004e3bfae */ /* 0x0009e2000b901d46 */
[----:B------:R-:W-:-:S03]  /*1780*/  IMAD R222, R0, 0x2, R214 ;  /* 0x0000000200de7824 */ /* 0x000fc600078e02d6 */
[----:B------:R-:W-:Y:S04]  /*1790*/  LDSM.16.M88.4 R12, [R212+0x8000] ;  /* 0x00800000d40c783b */ /* 0x000fe80000000200 */
[----:B------:R-:W5:Y:S04]  /*17a0*/  LDSM.16.M88.4 R8, [R214+0x2000] ;  /* 0x00200000d608783b */ /* 0x000f680000000200 */
[----:B---3--:R-:W3:Y:S04]  /*17b0*/  LDSM.16.M88.4 R16, [R214] ;  /* 0x00000000d610783b */ /* 0x008ee80000000200 */
[----:B------:R-:W1:Y:S04]  /*17c0*/  LDSM.16.M88.4 R28, [R212+0x8800] ;  /* 0x00880000d41c783b */ /* 0x000e680000000200 */
[----:B------:R-:W0:Y:S01]  /*17d0*/  LDGDEPBAR ;  /* 0x00000000000079af */ /* 0x000e220000000000 */
[----:B----4-:R-:W-:-:S05]  /*17e0*/  IMAD.MOV.U32 R4, RZ, RZ, 0x10 ;  /* 0x00000010ff047424 */ /* 0x010fca00078e00ff */
[----:B------:R-:W-:Y:S02]  /*17f0*/  SEL R4, R4, 0xfffffff0, !P1 ;  /* 0xfffffff004047807 */ /* 0x000fe40004800000 */
[----:B------:R-:W-:-:S03]  /*1800*/  R2P PR, R25, 0x6 ;  /* 0x0000000619007804 */ /* 0x000fc60000000000 */
[----:B------:R-:W-:-:S04]  /*1810*/  IMAD R216, R4, 0x2, R214 ;  /* 0x0000000204d87824 */ /* 0x000fc800078e02d6 */
[----:B------:R-:W-:Y:S01]  /*1820*/  IMAD R221, R0, 0x2, R216 ;  /* 0x0000000200dd7824 */ /* 0x000fe200078e02d8 */
[----:B--2---:R-:W-:Y:S04]  /*1830*/  LDSM.16.M88.4 R20, [R216+0x2000] ;  /* 0x00200000d814783b */ /* 0x004fe80000000200 */
[----:B------:R-:W-:Y:S01]  /*1840*/  LDSM.16.M88.4 R24, [R216] ;  /* 0x00000000d818783b */ /* 0x000fe20000000200 */
[----:B------:R-:W-:Y:S01]  /*1850*/  @P1 IADD3 R223, R2, -0x20, RZ ;  /* 0xffffffe002df1810 */ /* 0x000fe20007ffe0ff */
[----:B------:R-:W-:Y:S01]  /*1860*/  IMAD.MOV.U32 R2, RZ, RZ, 0x40 ;  /* 0x00000040ff027424 */ /* 0x000fe200078e00ff */
[----:B-----5:R-:W-:Y:S02]  /*1870*/  HMMA.16816.F32.BF16 R36, R8, R12, RZ ;  /* 0x0000000c0824723c */ /* 0x020fe400000418ff */
[----:B------:R-:W-:Y:S01]  /*1880*/  IADD3 R226, R223, 0x800, RZ ;  /* 0x00000800dfe27810 */ /* 0x000fe20007ffe0ff */
[----:B------:R-:W2:Y:S01]  /*1890*/  LDSM.16.M88.4 R32, [R223] ;  /* 0x00000000df20783b */ /* 0x000ea20000000200 */
[----:B------:R-:W-:-:S02]  /*18a0*/  SEL R2, R2, 0xffffffc0, !P2 ;  /* 0xffffffc002027807 */ /* 0x000fc40005000000 */
[C---:B------:R-:W-:Y:S01]  /*18b0*/  IADD3 R225, R223.reuse, 0x1000, RZ ;  /* 0x00001000dfe17810 */ /* 0x040fe20007ffe0ff */
[----:B------:R-:W4:Y:S01]  /*18c0*/  LDSM.16.M88.4 R56, [R223+0x800] ;  /* 0x00080000df38783b */ /* 0x000f220000000200 */
[----:B---3--:R-:W-:Y:S01]  /*18d0*/  HMMA.16816.F32.BF16 R44, R16, R12, RZ ;  /* 0x0000000c102c723c */ /* 0x008fe200000418ff */
[----:B------:R-:W-:Y:S01]  /*18e0*/  IMAD.IADD R220, R212, 0x1, R2 ;  /* 0x00000001d4dc7824 */ /* 0x000fe200078e0202 */
[----:B------:R-:W-:Y:S01]  /*18f0*/  IADD3 R224, R223, 0x1800, RZ ;  /* 0x00001800dfe07810 */ /* 0x000fe20007ffe0ff */
[----:B------:R-:W-:-:S03]  /*1900*/  IMAD.IADD R219, R2, 0x1, R223 ;  /* 0x0000000102db7824 */ /* 0x000fc600078e02df */
[----:B------:R-:W-:Y:S02]  /*1910*/  LDSM.16.M88.4 R48, [R220+0x8000] ;  /* 0x00800000dc30783b */ /* 0x000fe40000000200 */
[C---:B-1----:R-:W-:Y:S08]  /*1920*/  HMMA.16816.F32.BF16 R52, R8.reuse, R28, RZ ;  /* 0x0000001c0834723c */ /* 0x042ff000000418ff */
[C---:B------:R-:W-:Y:S08]  /*1930*/  HMMA.16816.F32.BF16 R60, R8.reuse, R14, RZ ;  /* 0x0000000e083c723c */ /* 0x040ff000000418ff */
[----:B------:R-:W-:Y:S01]  /*1940*/  HMMA.16816.F32.BF16 R40, R8, R30, RZ ;  /* 0x0000001e0828723c */ /* 0x000fe200000418ff */
[----:B------:R-:W1:Y:S07]  /*1950*/  LDSM.16.M88.4 R8, [R222+0x2000] ;  /* 0x00200000de08783b */ /* 0x000e6e0000000200 */
[----:B------:R-:W-:Y:S01]  /*1960*/  HMMA.16816.F32.BF16 R80, R16, R14, RZ ;  /* 0x0000000e1050723c */ /* 0x000fe200000418ff */
[----:B------:R-:W3:Y:S07]  /*1970*/  LDSM.16.M88.4 R12, [R222] ;  /* 0x00000000de0c783b */ /* 0x000eee0000000200 */
[----:B--2---:R-:W-:Y:S08]  /*1980*/  HMMA.16816.F32.BF16 R36, R20, R32, R36 ;  /* 0x000000201424723c */ /* 0x004ff00000041824 */
[C---:B------:R-:W-:Y:S08]  /*1990*/  HMMA.16816.F32.BF16 R72, R16.reuse, R28, RZ ;  /* 0x0000001c1048723c */ /* 0x040ff000000418ff */
[----:B------:R-:W-:Y:S01]  /*19a0*/  HMMA.16816.F32.BF16 R84, R16, R30, RZ ;  /* 0x0000001e1054723c */ /* 0x000fe200000418ff */
[----:B------:R-:W-:Y:S07]  /*19b0*/  LDSM.16.M88.4 R16, [R220+0x8800] ;  /* 0x00880000dc10783b */ /* 0x000fee0000000200 */
[----:B------:R-:W-:Y:S01]  /*19c0*/  HMMA.16816.F32.BF16 R64, R24, R32, R44 ;  /* 0x000000201840723c */ /* 0x000fe2000004182c */
[----:B------:R-:W-:Y:S07]  /*19d0*/  LDSM.16.M88.4 R44, [R221] ;  /* 0x00000000dd2c783b */ /* 0x000fee0000000200 */
[C---:B----4-:R-:W-:Y:S01]  /*19e0*/  HMMA.16816.F32.BF16 R88, R20.reuse, R56, R52 ;  /* 0x000000381458723c */ /* 0x050fe20000041834 */
[----:B------:R-:W-:Y:S07]  /*19f0*/  LDSM.16.M88.4 R52, [R219] ;  /* 0x00000000db34783b */ /* 0x000fee0000000200 */
[----:B------:R-:W-:Y:S01]  /*1a00*/  HMMA.16816.F32.BF16 R92, R20, R58, R40 ;  /* 0x0000003a145c723c */ /* 0x000fe20000041828 */
[----:B------:R-:W2:Y:S07]  /*1a10*/  LDSM.16.M88.4 R40, [R221+0x2000] ;  /* 0x00200000dd28783b */ /* 0x000eae0000000200 */
[----:B-1----:R-:W-:Y:S01]  /*1a20*/  HMMA.16816.F32.BF16 R28, R8, R48, R36 ;  /* 0x00000030081c723c */ /* 0x002fe20000041824 */
[----:B------:R-:W-:Y:S07]  /*1a30*/  LDSM.16.M88.4 R36, [R214+0x4000] ;  /* 0x00400000d624783b */ /* 0x000fee0000000200 */
[----:B------:R-:W-:Y:S08]  /*1a40*/  HMMA.16816.F32.BF16 R96, R20, R34, R60 ;  /* 0x000000221460723c */ /* 0x000ff0000004183c */
[C---:B------:R-:W-:Y:S01]  /*1a50*/  HMMA.16816.F32.BF16 R76, R24.reuse, R56, R72 ;  /* 0x00000038184c723c */ /* 0x040fe20000041848 */
[----:B------:R-:W-:Y:S07]  /*1a60*/  LDSM.16.M88.4 R72, [R223+0x1000] ;  /* 0x00100000df48783b */ /* 0x000fee0000000200 */
[----:B------:R-:W-:Y:S01]  /*1a70*/  HMMA.16816.F32.BF16 R60, R24, R34, R80 ;  /* 0x00000022183c723c */ /* 0x000fe20000041850 */
[----:B------:R-:W-:Y:S07]  /*1a80*/  LDSM.16.M88.4 R32, [R214+0x6000] ;  /* 0x00600000d620783b */ /* 0x000fee0000000200 */
[----:B---3--:R-:W-:Y:S01]  /*1a90*/  HMMA.16816.F32.BF16 R20, R12, R48, R64 ;  /* 0x000000300c14723c */ /* 0x008fe20000041840 */
[----:B------:R-:W1:Y:S07]  /*1aa0*/  LDSM.16.M88.4 R64, [R212+0x9000] ;  /* 0x00900000d440783b */ /* 0x000e6e0000000200 */
[----:B------:R-:W-:Y:S01]  /*1ab0*/  HMMA.16816.F32.BF16 R24, R24, R58, R84 ;  /* 0x0000003a1818723c */ /* 0x000fe20000041854 */
[----:B------:R-:W-:Y:S07]  /*1ac0*/  LDSM.16.M88.4 R56, [R220+0x9000] ;  /* 0x00900000dc38783b */ /* 0x000fee0000000200 */
[----:B--2---:R-:W-:Y:S01]  /*1ad0*/  HMMA.16816.F32.BF16 R80, R40, R52, R28 ;  /* 0x000000342850723c */ /* 0x004fe2000004181c */
[----:B------:R-:W-:Y:S07]  /*1ae0*/  LDSM.16.M88.4 R28, [R216+0x4000] ;  /* 0x00400000d81c783b */ /* 0x000fee0000000200 */
[C---:B------:R-:W-:Y:S08]  /*1af0*/  HMMA.16816.F32.BF16 R104, R8.reuse, R16, R88 ;  /* 0x000000100868723c */ /* 0x040ff00000041858 */
[----:B------:R-:W-:Y:S08]  /*1b00*/  HMMA.16816.F32.BF16 R88, R8, R50, R96 ;  /* 0x000000320858723c */ /* 0x000ff00000041860 */
[----:B------:R-:W-:Y:S08]  /*1b10*/  HMMA.16816.F32.BF16 R20, R44, R52, R20 ;  /* 0x000000342c14723c */ /* 0x000ff00000041814 */
[C---:B------:R-:W-:Y:S08]  /*1b20*/  HMMA.16816.F32.BF16 R48, R12.reuse, R50, R60 ;  /* 0x000000320c30723c */ /* 0x040ff0000004183c */
[----:B------:R-:W-:Y:S01]  /*1b30*/  HMMA.16816.F32.BF16 R96, R12, R18, R24 ;  /* 0x000000120c60723c */ /* 0x000fe20000041818 */
[----:B------:R-:W2:Y:S07]  /*1b40*/  LDSM.16.M88.4 R24, [R216+0x6000] ;  /* 0x00600000d818783b */ /* 0x000eae0000000200 */
[----:B-1----:R-:W-:Y:S08]  /*1b50*/  HMMA.16816.F32.BF16 R80, R32, R64, R80 ;  /* 0x000000402050723c */ /* 0x002ff00000041850 */
[----:B------:R-:W-:Y:S08]  /*1b60*/  HMMA.16816.F32.BF16 R108, R8, R18, R92 ;  /* 0x00000012086c723c */ /* 0x000ff0000004185c */
[----:B------:R-:W-:Y:S01]  /*1b70*/  HMMA.16816.F32.BF16 R100, R12, R16, R76 ;  /* 0x000000100c64723c */ /* 0x000fe2000004184c */
[----:B------:R-:W-:Y:S04]  /*1b80*/  LDSM.16.M88.4 R16, [R222+0x6000] ;  /* 0x00600000de10783b */ /* 0x000fe80000000200 */
[----:B------:R-:W-:Y:S03]  /*1b90*/  LDSM.16.M88.4 R12, [R221+0x4000] ;  /* 0x00400000dd0c783b */ /* 0x000fe60000000200 */
[----:B------:R-:W-:Y:S01]  /*1ba0*/  HMMA.16816.F32.BF16 R8, R36, R64, R20 ;  /* 0x000000402408723c */ /* 0x000fe20000041814 */
[----:B------:R-:W-:Y:S07]  /*1bb0*/  LDSM.16.M88.4 R20, [R222+0x4000] ;  /* 0x00400000de14783b */ /* 0x000fee0000000200 */
[-C--:B------:R-:W-:Y:S01]  /*1bc0*/  HMMA.16816.F32.BF16 R60, R44, R54.reuse, R48 ;  /* 0x000000362c3c723c */ /* 0x080fe20000041830 */
[----:B------:R-:W1:Y:S07]  /*1bd0*/  LDSM.16.M88.4 R48, [R219+0x800] ;  /* 0x00080000db30783b */ /* 0x000e6e0000000200 */
[----:B------:R-:W-:Y:S01]  /*1be0*/  HMMA.16816.F32.BF16 R88, R40, R54, R88 ;  /* 0x000000362858723c */ /* 0x000fe20000041858 */
[----:B------:R-:W-:Y:S07]  /*1bf0*/  LDSM.16.M88.4 R52, [R219+0x1000] ;  /* 0x00100000db34783b */ /* 0x000fee0000000200 */
[-C--:B--2---:R-:W-:Y:S08]  /*1c00*/  HMMA.16816.F32.BF16 R80, R24, R72.reuse, R80 ;  /* 0x000000481850723c */ /* 0x084ff00000041850 */
[----:B------:R-:W-:Y:S01]  /*1c10*/  HMMA.16816.F32.BF16 R76, R28, R72, R8 ;  /* 0x000000481c4c723c */ /* 0x000fe20000041808 */
[----:B------:R-:W2:Y:S07]  /*1c20*/  LDSM.16.M88.4 R8, [R221+0x6000] ;  /* 0x00600000dd08783b */ /* 0x000eae0000000200 */
[-C--:B------:R-:W-:Y:S01]  /*1c30*/  HMMA.16816.F32.BF16 R84, R36, R66.reuse, R60 ;  /* 0x000000422454723c */ /* 0x080fe2000004183c */
[----:B------:R-:W3:Y:S07]  /*1c40*/  LDSM.16.M88.4 R60, [R212+0x9800] ;  /* 0x00980000d43c783b */ /* 0x000eee0000000200 */
[----:B------:R-:W-:Y:S01]  /*1c50*/  HMMA.16816.F32.BF16 R88, R32, R66, R88 ;  /* 0x000000422058723c */ /* 0x000fe20000041858 */
[----:B------:R-:W4:Y:S07]  /*1c60*/  LDSM.16.M88.4 R64, [R223+0x1800] ;  /* 0x00180000df40783b */ /* 0x000f2e0000000200 */
[----:B-1----:R-:W-:Y:S08]  /*1c70*/  HMMA.16816.F32.BF16 R100, R44, R48, R100 ;  /* 0x000000302c64723c */ /* 0x002ff00000041864 */
[----:B------:R-:W-:Y:S08]  /*1c80*/  HMMA.16816.F32.BF16 R80, R16, R56, R80 ;  /* 0x000000381050723c */ /* 0x000ff00000041850 */
[----:B------:R-:W-:Y:S08]  /*1c90*/  HMMA.16816.F32.BF16 R104, R40, R48, R104 ;  /* 0x000000302868723c */ /* 0x000ff00000041868 */
[----:B------:R-:W-:Y:S08]  /*1ca0*/  HMMA.16816.F32.BF16 R76, R20, R56, R76 ;  /* 0x00000038144c723c */ /* 0x000ff0000004184c */
[-C--:B------:R-:W-:Y:S08]  /*1cb0*/  HMMA.16816.F32.BF16 R84, R28, R74.reuse, R84 ;  /* 0x0000004a1c54723c */ /* 0x080ff00000041854 */
[----:B------:R-:W-:Y:S08]  /*1cc0*/  HMMA.16816.F32.BF16 R72, R24, R74, R88 ;  /* 0x0000004a1848723c */ /* 0x000ff00000041858 */
[----:B------:R-:W-:Y:S08]  /*1cd0*/  HMMA.16816.F32.BF16 R96, R44, R50, R96 ;  /* 0x000000322c60723c */ /* 0x000ff00000041860 */
[----:B--2---:R-:W-:Y:S08]  /*1ce0*/  HMMA.16816.F32.BF16 R88, R8, R52, R80 ;  /* 0x000000340858723c */ /* 0x004ff00000041850 */
[-C--:B---3--:R-:W-:Y:S08]  /*1cf0*/  HMMA.16816.F32.BF16 R44, R36, R60.reuse, R100 ;  /* 0x0000003c242c723c */ /* 0x088ff00000041864 */
[----:B------:R-:W-:Y:S08]  /*1d00*/  HMMA.16816.F32.BF16 R80, R32, R60, R104 ;  /* 0x0000003c2050723c */ /* 0x000ff00000041868 */
[----:B------:R-:W-:Y:S01]  /*1d10*/  HMMA.16816.F32.BF16 R108, R40, R50, R108 ;  /* 0x00000032286c723c */ /* 0x000fe2000004186c */
[----:B------:R-:W1:Y:S07]  /*1d20*/  LDSM.16.M88.4 R40, [R220+0x9800] ;  /* 0x00980000dc28783b */ /* 0x000e6e0000000200 */
[----:B------:R-:W-:Y:S08]  /*1d30*/  HMMA.16816.F32.BF16 R92, R12, R52, R76 ;  /* 0x000000340c5c723c */ /* 0x000ff0000004184c */
[-C--:B------:R-:W-:Y:S08]  /*1d40*/  HMMA.16816.F32.BF16 R76, R20, R58.reuse, R84 ;  /* 0x0000003a144c723c */ /* 0x080ff00000041854 */
[----:B------:R-:W-:Y:S08]  /*1d50*/  HMMA.16816.F32.BF16 R72, R16, R58, R72 ;  /* 0x0000003a1048723c */ /* 0x000ff00000041848 */
[----:B------:R-:W-:Y:S01]  /*1d60*/  HMMA.16816.F32.BF16 R56, R36, R62, R96 ;  /* 0x0000003e2438723c */ /* 0x000fe20000041860 */
[----:B------:R-:W2:Y:S01]  /*1d70*/  LDSM.16.M88.4 R36, [R219+0x1800] ;  /* 0x00180000db24783b */ /* 0x000ea20000000200 */
[----:B------:R-:W-:Y:S01]  /*1d80*/  FMUL.FTZ R2, R92, c[0x0][0x2ec] ;  /* 0x0000bb005c027a20 */ /* 0x000fe20000410000 */
[----:B------:R-:W-:-:S04]  /*1d90*/  DEPBAR.LE SB0, 0x0 ;  /* 0x000080000000791a */ /* 0x000fc80000000000 */
[----:B------:R3:W-:Y:S01]  /*1da0*/  MUFU.TANH R92, R2 ;  /* 0x00000002005c7308 */ /* 0x0007e20000002400 */
[-C--:B----4-:R-:W-:Y:S08]  /*1db0*/  HMMA.16816.F32.BF16 R48, R28, R64.reuse, R44 ;  /* 0x000000401c30723c */ /* 0x090ff0000004182c */
[----:B------:R-:W-:Y:S01]  /*1dc0*/  HMMA.16816.F32.BF16 R44, R24, R64, R80 ;  /* 0x00000040182c723c */ /* 0x000fe20000041850 */
[----:B---3--:R-:W-:-:S07]  /*1dd0*/  FMUL.FTZ R2, R93, c[0x0][0x2ec] ;  /* 0x0000bb005d027a20 */ /* 0x008fce0000410000 */
[----:B------:R-:W-:Y:S01]  /*1de0*/  HMMA.16816.F32.BF16 R28, R28, R66, R56 ;  /* 0x000000421c1c723c */ /* 0x000fe20000041838 */
[----:B------:R3:W-:Y:S07]  /*1df0*/  MUFU.TANH R87, R2 ;  /* 0x0000000200577308 */ /* 0x0007ee0000002400 */
[----:B------:R-:W-:Y:S08]  /*1e00*/  HMMA.16816.F32.BF16 R60, R32, R62, R108 ;  /* 0x0000003e203c723c */ /* 0x000ff0000004186c */
[----:B-1----:R-:W-:Y:S01]  /*1e10*/  HMMA.16816.F32.BF16 R32, R16, R40, R44 ;  /* 0x000000281020723c */ /* 0x002fe2000004182c */
[----:B---3--:R-:W-:-:S04]  /*1e20*/  FMUL.FTZ R2, R94, c[0x0][0x2ec] ;  /* 0x0000bb005e027a20 */ /* 0x008fc80000410000 */
[----:B------:R1:W-:Y:S03]  /*1e30*/  MUFU.TANH R86, R2 ;  /* 0x0000000200567308 */ /* 0x0003e60000002400 */
[----:B------:R-:W-:Y:S08]  /*1e40*/  HMMA.16816.F32.BF16 R48, R20, R40, R48 ;  /* 0x000000281430723c */ /* 0x000ff00000041830 */
[----:B------:R-:W-:Y:S01]  /*1e50*/  HMMA.16816.F32.BF16 R76, R12, R54, R76 ;  /* 0x000000360c4c723c */ /* 0x000fe2000004184c */
[----:B-1----:R-:W-:-:S07]  /*1e60*/  FMUL.FTZ R2, R95, c[0x0][0x2ec] ;  /* 0x0000bb005f027a20 */ /* 0x002fce0000410000 */
[----:B------:R-:W-:Y:S01]  /*1e70*/  HMMA.16816.F32.BF16 R72, R8, R54, R72 ;  /* 0x000000360848723c */ /* 0x000fe20000041848 */
[----:B------:R1:W-:Y:S07]  /*1e80*/  MUFU.TANH R85, R2 ;  /* 0x0000000200557308 */ /* 0x0003ee0000002400 */
[----:B------:R-:W-:Y:S08]  /*1e90*/  HMMA.16816.F32.BF16 R20, R20, R42, R28 ;  /* 0x0000002a1414723c */ /* 0x000ff0000004181c */
[----:B--2---:R-:W-:Y:S01]  /*1ea0*/  HMMA.16816.F32.BF16 R32, R8, R36, R32 ;  /* 0x000000240820723c */ /* 0x004fe20000041820 */
[----:B------:R-:W-:-:S02]  /*1eb0*/  FMUL.FTZ R77, R77, c[0x0][0x2ec] ;  /* 0x0000bb004d4d7a20 */ /* 0x000fc40000410000 */
[----:B-1----:R-:W-:Y:S02]  /*1ec0*/  FMUL.FTZ R2, R88, c[0x0][0x2ec] ;  /* 0x0000bb0058027a20 */ /* 0x002fe40000410000 */
[----:B------:R-:W-:Y:S02]  /*1ed0*/  FMUL.FTZ R78, R78, c[0x0][0x2ec] ;  /* 0x0000bb004e4e7a20 */ /* 0x000fe40000410000 */
[----:B------:R1:W-:Y:S01]  /*1ee0*/  MUFU.TANH R84, R2 ;  /* 0x0000000200547308 */ /* 0x0003e20000002400 */
[----:B------:R-:W-:Y:S01]  /*1ef0*/  HMMA.16816.F32.BF16 R48, R12, R36, R48 ;  /* 0x000000240c30723c */ /* 0x000fe20000041830 */
[----:B------:R-:W-:Y:S02]  /*1f00*/  FMUL.FTZ R72, R72, c[0x0][0x2ec] ;  /* 0x0000bb0048487a20 */ /* 0x000fe40000410000 */
[----:B------:R-:W-:-:S04]  /*1f10*/  FMUL.FTZ R79, R79, c[0x0][0x2ec] ;  /* 0x0000bb004f4f7a20 */ /* 0x000fc80000410000 */
[----:B------:R-:W-:Y:S01]  /*1f20*/  MUFU.TANH R77, R77 ;  /* 0x0000004d004d7308 */ /* 0x000fe20000002400 */
[----:B------:R-:W-:Y:S01]  /*1f30*/  HMMA.16816.F32.BF16 R24, R24, R66, R60 ;  /* 0x000000421818723c */ /* 0x000fe2000004183c */
[----:B-1----:R-:W-:-:S07]  /*1f40*/  FMUL.FTZ R2, R89, c[0x0][0x2ec] ;  /* 0x0000bb0059027a20 */ /* 0x002fce0000410000 */
[----:B------:R-:W-:Y:S01]  /*1f50*/  HMMA.16816.F32.BF16 R20, R12, R38, R20 ;  /* 0x000000260c14723c */ /* 0x000fe20000041814 */
[----:B------:R-:W-:Y:S01]  /*1f60*/  FMUL.FTZ R34, R34, c[0x0][0x2ec] ;  /* 0x0000bb0022227a20 */ /* 0x000fe20000410000 */
[----:B------:R-:W-:Y:S01]  /*1f70*/  MUFU.TANH R46, R78 ;  /* 0x0000004e002e7308 */ /* 0x000fe20000002400 */
[----:B------:R-:W-:-:S05]  /*1f80*/  FMUL.FTZ R32, R32, c[0x0][0x2ec] ;  /* 0x0000bb0020207a20 */ /* 0x000fca0000410000 */
[----:B------:R-:W-:Y:S02]  /*1f90*/  FMUL.FTZ R48, R48, c[0x0][0x2ec] ;  /* 0x0000bb0030307a20 */ /* 0x000fe40000410000 */
[----:B------:R1:W-:Y:S01]  /*1fa0*/  MUFU.TANH R71, R2 ;  /* 0x0000000200477308 */ /* 0x0003e20000002400 */
[----:B------:R-:W-:-:S05]  /*1fb0*/  FMUL.FTZ R50, R50, c[0x0][0x2ec] ;  /* 0x0000bb0032327a20 */ /* 0x000fca0000410000 */
[----:B------:R-:W-:Y:S02]  /*1fc0*/  HMMA.16816.F32.BF16 R16, R16, R42, R24 ;  /* 0x0000002a1010723c */ /* 0x000fe40000041818 */
[----:B------:R-:W-:Y:S01]  /*1fd0*/  MUFU.TANH R24, R34 ;  /* 0x0000002200187308 */ /* 0x000fe20000002400 */
[----:B-1----:R-:W-:-:S07]  /*1fe0*/  FMUL.FTZ R2, R90, c[0x0][0x2ec] ;  /* 0x0000bb005a027a20 */ /* 0x002fce0000410000 */
[----:B------:R-:W-:Y:S08]  /*1ff0*/  MUFU.TANH R36, R32 ;  /* 0x0000002000247308 */ /* 0x000ff00000002400 */
[----:B------:R1:W2:Y:S06]  /*2000*/  MUFU.TANH R53, R2 ;  /* 0x0000000200357308 */ /* 0x0002ac0000002400 */
[----:B------:R-:W-:Y:S02]  /*2010*/  HMMA.16816.F32.BF16 R8, R8, R38, R16 ;  /* 0x000000260808723c */ /* 0x000fe40000041810 */
[----:B------:R-:W-:Y:S01]  /*2020*/  MUFU.TANH R47, R79 ;  /* 0x0000004f002f7308 */ /* 0x000fe20000002400 */
[----:B-1----:R-:W-:-:S07]  /*2030*/  FMUL.FTZ R2, R91, c[0x0][0x2ec] ;  /* 0x0000bb005b027a20 */ /* 0x002fce0000410000 */
[----:B------:R-:W-:Y:S08]  /*2040*/  MUFU.TANH R72, R72 ;  /* 0x0000004800487308 */ /* 0x000ff00000002400 */
[----:B------:R1:W3:Y:S06]  /*2050*/  MUFU.TANH R52, R2 ;  /* 0x0000000200347308 */ /* 0x0002ec0000002400 */
[----:B------:R-:W-:-:S02]  /*2060*/  FMUL.FTZ R8, R8, c[0x0][0x2ec] ;  /* 0x0000bb0008087a20 */ /* 0x000fc40000410000 */
[----:B------:R-:W-:Y:S02]  /*2070*/  FMUL.FTZ R10, R10, c[0x0][0x2ec] ;  /* 0x0000bb000a0a7a20 */ /* 0x000fe40000410000 */
[----:B------:R-:W-:Y:S01]  /*2080*/  FMUL.FTZ R9, R9, c[0x0][0x2ec] ;  /* 0x0000bb0009097a20 */ /* 0x000fe20000410000 */
[----:B------:R-:W-:Y:S01]  /*2090*/  MUFU.TANH R48, R48 ;  /* 0x0000003000307308 */ /* 0x000fe20000002400 */
[----:B-1----:R-:W-:-:S07]  /*20a0*/  FMUL.FTZ R2, R76, c[0x0][0x2ec] ;  /* 0x0000bb004c027a20 */ /* 0x002fce0000410000 */
[----:B------:R-:W-:Y:S08]  /*20b0*/  MUFU.TANH R50, R50 ;  /* 0x0000003200327308 */ /* 0x000ff00000002400 */
[----:B------:R1:W-:Y:S08]  /*20c0*/  MUFU.TANH R54, R2 ;  /* 0x0000000200367308 */ /* 0x0003f00000002400 */
        /* <DEDUP_REMOVED lines=8> */
[----:B------:R1:W4:Y:S02]  /*2150*/  MUFU.TANH R31, R2 ;  /* 0x00000002001f7308 */ /* 0x0003240000002400 */
[----:B-1----:R-:W-:-:S06]  /*2160*/  FMUL.FTZ R2, R49, c[0x0][0x2ec] ;  /* 0x0000bb0031027a20 */ /* 0x002fcc0000410000 */
[----:B------:R1:W-:Y:S02]  /*2170*/  MUFU.TANH R34, R2 ;  /* 0x0000000200227308 */ /* 0x0003e40000002400 */
[----:B-1----:R-:W-:-:S06]  /*2180*/  FMUL.FTZ R2, R51, c[0x0][0x2ec] ;  /* 0x0000bb0033027a20 */ /* 0x002fcc0000410000 */
[----:B------:R1:W-:Y:S02]  /*2190*/  MUFU.TANH R32, R2 ;  /* 0x0000000200207308 */ /* 0x0003e40000002400 */
[----:B-1----:R-:W-:-:S06]  /*21a0*/  FMUL.FTZ R2, R33, c[0x0][0x2ec] ;  /* 0x0000bb0021027a20 */ /* 0x002fcc0000410000 */
[----:B------:R1:W5:Y:S02]  /*21b0*/  MUFU.TANH R27, R2 ;  /* 0x00000002001b7308 */ /* 0x0003640000002400 */
[----:B-1----:R-:W-:-:S06]  /*21c0*/  FMUL.FTZ R2, R35, c[0x0][0x2ec] ;  /* 0x0000bb0023027a20 */ /* 0x002fcc0000410000 */
[----:B------:R1:W-:Y:S02]  /*21d0*/  MUFU.TANH R25, R2 ;  /* 0x0000000200197308 */ /* 0x0003e40000002400 */
[----:B-1----:R-:W-:-:S06]  /*21e0*/  FMUL.FTZ R2, R20, c[0x0][0x2ec] ;  /* 0x0000bb0014027a20 */ /* 0x002fcc0000410000 */
[----:B------:R1:W1:Y:S02]  /*21f0*/  MUFU.TANH R26, R2 ;  /* 0x00000002001a7308 */ /* 0x0002640000002400 */
[----:B-1----:R-:W-:-:S06]  /*2200*/  FMUL.FTZ R2, R22, c[0x0][0x2ec] ;  /* 0x0000bb0016027a20 */ /* 0x002fcc0000410000 */
[----:B------:R1:W1:Y:S02]  /*2210*/  MUFU.TANH R7, R2 ;  /* 0x0000000200077308 */ /* 0x0002640000002400 */
[----:B-1----:R-:W-:-:S05]  /*2220*/  IMAD R2, R112, 0x20, R3 ;  /* 0x0000002070027824 */ /* 0x002fca00078e0203 */
[C---:B------:R-:W-:Y:S02]  /*2230*/  IADD3 R5, R2.reuse, 0x8, RZ ;  /* 0x0000000802057810 */ /* 0x040fe40007ffe0ff */
[C---:B------:R-:W-:Y:S02]  /*2240*/  IADD3 R3, R2.reuse, 0x9, RZ ;  /* 0x0000000902037810 */ /* 0x040fe40007ffe0ff */
[C---:B------:R-:W-:Y:S01]  /*2250*/  IADD3 R6, R2.reuse, 0x1, RZ ;  /* 0x0000000102067810 */ /* 0x040fe20007ffe0ff */
[----:B------:R-:W-:Y:S01]  /*2260*/  BAR.SYNC.DEFER_BLOCKING 0x0 ;  /* 0x0000000000007b1d */ /* 0x000fe20000010000 */
[-C--:B------:R-:W-:Y:S02]  /*2270*/  ISETP.GE.AND P6, PT, R5, R68.reuse, PT ;  /* 0x000000440500720c */ /* 0x080fe40003fc6270 */
[----:B------:R-:W-:Y:S02]  /*2280*/  IADD3 R5, R2, 0x11, RZ ;  /* 0x0000001102057810 */ /* 0x000fe40007ffe0ff */
[----:B------:R-:W-:-:S02]  /*2290*/  ISETP.GE.AND P5, PT, R3, R68, PT ;  /* 0x000000440300720c */ /* 0x000fc40003fa6270 */
[----:B------:R-:W-:Y:S02]  /*22a0*/  IADD3 R3, R2, 0x18, RZ ;  /* 0x0000001802037810 */ /* 0x000fe40007ffe0ff */
[-C--:B------:R-:W-:Y:S02]  /*22b0*/  ISETP.GE.AND P1, PT, R6, R68.reuse, PT ;  /* 0x000000440600720c */ /* 0x080fe40003f26270 */
[----:B------:R-:W-:Y:S02]  /*22c0*/  IADD3 R6, R2, 0x10, RZ ;  /* 0x0000001002067810 */ /* 0x000fe40007ffe0ff */
[-C--:B------:R-:W-:Y:S01]  /*22d0*/  ISETP.GE.AND P3, PT, R5, R68.reuse, PT ;  /* 0x000000440500720c */ /* 0x080fe20003f66270 */
[----:B------:R-:W-:Y:S01]  /*22e0*/  FMUL.FTZ R5, R21, c[0x0][0x2ec] ;  /* 0x0000bb0015057a20 */ /* 0x000fe20000410000 */
[-C--:B------:R-:W-:Y:S01]  /*22f0*/  ISETP.GE.AND P2, PT, R3, R68.reuse, PT ;  /* 0x000000440300720c */ /* 0x080fe20003f46270 */
[----:B------:R-:W-:Y:S01]  /*2300*/  FMUL.FTZ R3, R23, c[0x0][0x2ec] ;  /* 0x0000bb0017037a20 */ /* 0x000fe20000410000 */
[----:B------:R-:W-:-:S02]  /*2310*/  ISETP.GE.AND P4, PT, R6, R68, PT ;  /* 0x000000440600720c */ /* 0x000fc40003f86270 */
[----:B------:R-:W-:Y:S01]  /*2320*/  MUFU.TANH R6, R5 ;  /* 0x0000000500067308 */ /* 0x000fe20000002400 */
[C---:B------:R-:W-:Y:S02]  /*2330*/  ISETP.GE.AND P0, PT, R2.reuse, R68, PT ;  /* 0x000000440200720c */ /* 0x040fe40003f06270 */
[----:B------:R-:W-:Y:S02]  /*2340*/  IADD3 R2, R2, 0x19, RZ ;  /* 0x0000001902027810 */ /* 0x000fe40007ffe0ff */
[----:B--2---:R-:W-:Y:S02]  /*2350*/  FSEL R18, R53, -INF , !P0 ;  /* 0xff80000035127808 */ /* 0x004fe40004000000 */
[----:B------:R-:W-:Y:S01]  /*2360*/  FSEL R14, R84, -INF , !P0 ;  /* 0xff800000540e7808 */ /* 0x000fe20004000000 */
[----:B------:R1:W-:Y:S01]  /*2370*/  MUFU.TANH R5, R3 ;  /* 0x0000000300057308 */ /* 0x0003e20000002400 */
[----:B------:R-:W-:Y:S02]  /*2380*/  FSEL R44, R86, -INF , !P0 ;  /* 0xff800000562c7808 */ /* 0x000fe40004000000 */
[----:B------:R-:W-:-:S02]  /*2390*/  FSEL R28, R92, -INF , !P0 ;  /* 0xff8000005c1c7808 */ /* 0x000fc40004000000 */
[----:B------:R-:W-:Y:S02]  /*23a0*/  ISETP.GE.AND P0, PT, R68, 0x21, PT ;  /* 0x000000214400780c */ /* 0x000fe40003f06270 */
[----:B---3--:R-:W-:Y:S02]  /*23b0*/  FSEL R19, R52, -INF , !P1 ;  /* 0xff80000034137808 */ /* 0x008fe40004800000 */
[----:B------:R-:W-:Y:S02]  /*23c0*/  FSEL R13, R71, -INF , !P1 ;  /* 0xff800000470d7808 */ /* 0x000fe40004800000 */
[----:B------:R-:W-:Y:S02]  /*23d0*/  FSEL R45, R85, -INF , !P1 ;  /* 0xff800000552d7808 */ /* 0x000fe40004800000 */
[----:B------:R-:W-:Y:S02]  /*23e0*/  FSEL R29, R87, -INF , !P1 ;  /* 0xff800000571d7808 */ /* 0x000fe40004800000 */
[----:B------:R-:W-:Y:S01]  /*23f0*/  ISETP.GE.AND P1, PT, R2, R68, PT ;  /* 0x000000440200720c */ /* 0x000fe20003f26270 */
[----:B-1----:R-:W-:Y:S01]  /*2400*/  FMUL.FTZ R3, R11, c[0x0][0x2ec] ;  /* 0x0000bb000b037a20 */ /* 0x002fe20000410000 */
[----:B----4-:R-:W-:Y:S01]  /*2410*/  FSEL R17, R31, -INF , !P5 ;  /* 0xff8000001f117808 */ /* 0x010fe20006800000 */
[----:B------:R-:W-:Y:S01]  /*2420*/  IMAD.IADD R2, R69, 0x1, R70 ;  /* 0x0000000145027824 */ /* 0x000fe200078e0246 */
[----:B-----5:R-:W-:-:S02]  /*2430*/  FSEL R21, R27, -INF , !P3 ;  /* 0xff8000001b157808 */ /* 0x020fc40005800000 */
[----:B------:R-:W-:Y:S01]  /*2440*/  FSEL R100, R26, -INF , !P2 ;  /* 0xff8000001a647808 */ /* 0x000fe20005000000 */
[----:B------:R-:W1:Y:S01]  /*2450*/  MUFU.TANH R3, R3 ;  /* 0x0000000300037308 */ /* 0x000e620000002400 */
        /* <DEDUP_REMOVED lines=17> */
[----:B-1----:R-:W-:Y:S02]  /*2570*/  FSEL R26, R3, -INF , !P1 ;  /* 0xff800000031a7808 */ /* 0x002fe40004800000 */
[----:B------:R-:W-:Y:S02]  /*2580*/  FSEL R23, R9, -INF , !P1 ;  /* 0xff80000009177808 */ /* 0x000fe40004800000 */
[----:B------:R-:W-:Y:S02]  /*2590*/  FSEL R131, R5, -INF , !P1 ;  /* 0xff80000005837808 */ /* 0x000fe40004800000 */
[----:B------:R-:W-:Y:S01]  /*25a0*/  FSEL R101, R6, -INF , !P1 ;  /* 0xff80000006657808 */ /* 0x000fe20004800000 */
        /* <DEDUP_REMOVED lines=19> */
.L_x_1287:
        /* <DEDUP_REMOVED lines=61> */
[--C-:B-1----:R-:W-:Y:S02]  /*2ab0*/  FFMA.FTZ R5, R15, c[0x0][0x23c], -R8.reuse ;  /* 0x00008f000f057a23 */ /* 0x102fe40000010808 */
[----:B------:R-:W-:Y:S01]  /*2ac0*/  FFMA.FTZ R8, R23, c[0x0][0x23c], -R8 ;  /* 0x00008f0017087a23 */ /* 0x000fe20000010808 */
[----:B------:R-:W1:Y:S02]  /*2ad0*/  LDSM.16.MT88.4 R12, [R218+0xa000] ;  /* 0x00a00000da0c783b */ /* 0x000e640000004200 */
[----:B------:R-:W-:Y:S02]  /*2ae0*/  MUFU.EX2 R206, R10 ;  /* 0x0000000a00ce7308 */ /* 0x000fe40000000800 */
[----:B------:R-:W-:Y:S01]  /*2af0*/  LDSM.16.MT88.4 R20, [R218+0xa800] ;  /* 0x00a80000da14783b */ /* 0x000fe20000004200 */
[----:B--2---:R-:W-:-:S05]  /*2b00*/  FFMA.FTZ R0, R16, c[0x0][0x23c], -R2 ;  /* 0x00008f0010007a23 */ /* 0x004fca0000010802 */
[----:B------:R-:W2:Y:S08]  /*2b10*/  MUFU.EX2 R251, R8 ;  /* 0x0000000800fb7308 */ /* 0x000eb00000000800 */
[----:B------:R3:W-:Y:S08]  /*2b20*/  MUFU.EX2 R210, R0 ;  /* 0x0000000000d27308 */ /* 0x0007f00000000800 */
[----:B------:R-:W4:Y:S01]  /*2b30*/  MUFU.EX2 R236, R5 ;  /* 0x0000000500ec7308 */ /* 0x000f220000000800 */
[----:B--2---:R-:W-:Y:S01]  /*2b40*/  F2FP.BF16.PACK_AB R126, R251, R230 ;  /* 0x000000e6fb7e723e */ /* 0x004fe200000010ff */
[----:B---3--:R-:W-:-:S06]  /*2b50*/  FFMA.FTZ R0, R17, c[0x0][0x23c], -R2 ;  /* 0x00008f0011007a23 */ /* 0x008fcc0000010802 */
[----:B------:R2:W3:Y:S01]  /*2b60*/  MUFU.EX2 R211, R4 ;  /* 0x0000000400d37308 */ /* 0x0004e20000000800 */
[----:B------:R-:W5:Y:S01]  /*2b70*/  LDSM.16.MT88.4 R16, [R215+0xb000] ;  /* 0x00b00000d710783b */ /* 0x000f620000004200 */
[----:B----4-:R-:W-:-:S06]  /*2b80*/  F2FP.BF16.PACK_AB R6, R236, R233 ;  /* 0x000000e9ec06723e */ /* 0x010fcc00000010ff */
[----:B------:R4:W1:Y:S01]  /*2b90*/  MUFU.EX2 R232, R0 ;  /* 0x0000000000e87308 */ /* 0x0008620000000800 */
[----:B--2---:R-:W-:Y:S02]  /*2ba0*/  F2FP.BF16.PACK_AB R4, R234, R235 ;  /* 0x000000ebea04723e */ /* 0x004fe400000010ff */
[----:B---3--:R-:W-:Y:S02]  /*2bb0*/  F2FP.BF16.PACK_AB R5, R209, R211 ;  /* 0x000000d3d105723e */ /* 0x008fe400000010ff */
[----:B----4-:R-:W-:Y:S02]  /*2bc0*/  FMNMX.FTZ R0, R28, R29, !PT ;  /* 0x0000001d1c007209 */ /* 0x010fe40007810000 */
        /* <DEDUP_REMOVED lines=81> */
[----:B---3--:R-:W-:Y:S01]  /*30e0*/  FFMA.FTZ R2, R128, c[0x0][0x23c], -R0 ;  /* 0x00008f0080027a23 */ /* 0x008fe20000010800 */
[----:B------:R-:W-:-:S03]  /*30f0*/  F2FP.BF16.PACK_AB R128, R196, R197 ;  /* 0x000000c5c480723e */ /* 0x000fc600000010ff */
[----:B------:R2:W-:Y:S03]  /*3100*/  MUFU.EX2 R137, R2 ;  /* 0x0000000200897308 */ /* 0x0005e60000000800 */
[----:B------:R-:W-:Y:S01]  /*3110*/  HMMA.16816.F32.BF16 R168, R124, R174, R168 ;  /* 0x000000ae7ca8723c */ /* 0x000fe200000418a8 */
[----:B-1----:R-:W-:-:S07]  /*3120*/  FFMA.FTZ R4, R45, c[0x0][0x23c], -R0 ;  /* 0x00008f002d047a23 */ /* 0x002fce0000010800 */
[----:B------:R-:W-:Y:S01]  /*3130*/  HMMA.16816.F32.BF16 R60, R124, R26, R60 ;  /* 0x0000001a7c3c723c */ /* 0x000fe2000004183c */
[----:B------:R1:W3:Y:S01]  /*3140*/  MUFU.EX2 R200, R4 ;  /* 0x0000000400c87308 */ /* 0x0002e20000000800 */
[----:B--2---:R-:W-:-:S07]  /*3150*/  FFMA.FTZ R2, R129, c[0x0][0x23c], -R0 ;  /* 0x00008f0081027a23 */ /* 0x004fce0000010800 */
[----:B------:R2:W4:Y:S01]  /*3160*/  MUFU.EX2 R133, R2 ;  /* 0x0000000200857308 */ /* 0x0005220000000800 */
[----:B-1----:R-:W-:Y:S01]  /*3170*/  FFMA.FTZ R4, R46, c[0x0][0x23c], -R0 ;  /* 0x00008f002e047a23 */ /* 0x002fe20000010800 */
[----:B---3--:R-:W-:-:S06]  /*3180*/  F2FP.BF16.PACK_AB R5, R200, R201 ;  /* 0x000000c9c805723e */ /* 0x008fcc00000010ff */
[----:B------:R1:W3:Y:S01]  /*3190*/  MUFU.EX2 R198, R4 ;  /* 0x0000000400c67308 */ /* 0x0002e20000000800 */
[----:B--2---:R-:W-:Y:S01]  /*31a0*/  FFMA.FTZ R2, R130, c[0x0][0x23c], -R0 ;  /* 0x00008f0082027a23 */ /* 0x004fe20000010800 */
[----:B----4-:R-:W-:Y:S02]  /*31b0*/  F2FP.BF16.PACK_AB R129, R133, R137 ;  /* 0x000000898581723e */ /* 0x010fe400000010ff */
[----:B------:R-:W-:-:S04]  /*31c0*/  F2FP.BF16.PACK_AB R130, R138, R139 ;  /* 0x0000008b8a82723e */ /* 0x000fc800000010ff */
[----:B------:R2:W-:Y:S01]  /*31d0*/  MUFU.EX2 R132, R2 ;  /* 0x0000000200847308 */ /* 0x0005e20000000800 */
[--C-:B-1----:R-:W-:Y:S02]  /*31e0*/  FFMA.FTZ R4, R47, c[0x0][0x23c], -R0.reuse ;  /* 0x00008f002f047a23 */ /* 0x102fe40000010800 */
[----:B------:R-:W-:Y:S01]  /*31f0*/  FFMA.FTZ R0, R131, c[0x0][0x23c], -R0 ;  /* 0x00008f0083007a23 */ /* 0x000fe20000010800 */
[----:B------:R-:W-:Y:S04]  /*3200*/  HMMA.16816.F32.BF16 R44, R124, R22, R76 ;  /* 0x000000167c2c723c */ /* 0x000fe8000004184c */
[----:B------:R1:W4:Y:S01]  /*3210*/  MUFU.EX2 R199, R4 ;  /* 0x0000000400c77308 */ /* 0x0003220000000800 */
[----:B--2---:R-:W-:-:S03]  /*3220*/  FADD.FTZ R2, R201, R200 ;  /* 0x000000c8c9027221 */ /* 0x004fc60000010000 */
[----:B------:R-:W-:Y:S04]  /*3230*/  HMMA.16816.F32.BF16 R76, R124, R82, R92 ;  /* 0x000000527c4c723c */ /* 0x000fe8000004185c */
[----:B------:R2:W5:Y:S01]  /*3240*/  MUFU.EX2 R252, R0 ;  /* 0x0000000000fc7308 */ /* 0x0005620000000800 */
[----:B---3--:R-:W-:-:S03]  /*3250*/  FADD.FTZ R2, R198, R2 ;  /* 0x00000002c6027221 */ /* 0x008fc60000010000 */
[----:B------:R-:W-:Y:S01]  /*3260*/  HMMA.16816.F32.BF16 R92, R124, R98, R108 ;  /* 0x000000627c5c723c */ /* 0x000fe2000004186c */
[----:B-1----:R-:W-:Y:S02]  /*3270*/  F2FP.BF16.PACK_AB R4, R202, R205 ;  /* 0x000000cdca04723e */ /* 0x002fe400000010ff */
[----:B----4-:R-:W-:-:S05]  /*3280*/  F2FP.BF16.PACK_AB R7, R199, R198 ;  /* 0x000000c6c707723e */ /* 0x010fca00000010ff */
[----:B------:R-:W-:Y:S01]  /*3290*/  HMMA.16816.F32.BF16 R108, R124, R114, R116 ;  /* 0x000000727c6c723c */ /* 0x000fe20000041874 */
[----:B--2---:R-:W-:Y:S01]  /*32a0*/  FADD.FTZ R0, R205, R202 ;  /* 0x000000cacd007221 */ /* 0x004fe20000010000 */
[----:B-----5:R-:W-:-:S03]  /*32b0*/  F2FP.BF16.PACK_AB R131, R252, R132 ;  /* 0x00000084fc83723e */ /* 0x020fc600000010ff */
[----:B------:R-:W-:-:S03]  /*32c0*/  FADD.FTZ R0, R203, R0 ;  /* 0x00000000cb007221 */ /* 0x000fc60000010000 */
        /* <DEDUP_REMOVED lines=31> */
[----:B------:R1:W-:Y:S01]  /*34c0*/  STL [R1], R5 ;  /* 0x0000000501007387 */ /* 0x0003e20000100800 */
        /* <DEDUP_REMOVED lines=27> */
[----:B-1----:R-:W-:Y:S01]  /*3680*/  ULDC.64 UR4, c[0x0][0x1a0] ;  /* 0x0000680000047ab9 */ /* 0x002fe20000000a00 */
        /* <DEDUP_REMOVED lines=8> */
.L_x_1291:
[----:B------:R-:W2:Y:S01]  /*3710*/  LDL.64 R134, [R1+0x20] ;  /* 0x0000200001867983 */ /* 0x000ea20000100a00 */
[----:B------:R-:W-:Y:S01]  /*3720*/  IADD3 R0, R228, -0x1, RZ ;  /* 0xffffffffe4007810 */ /* 0x000fe20007ffe0ff */
[----:B------:R-:W-:Y:S02]  /*3730*/  IMAD.MOV.U32 R133, RZ, RZ, c[0x0][0x198] ;  /* 0x00006600ff857624 */ /* 0x000fe400078e00ff */
[----:B------:R-:W3:Y:S01]  /*3740*/  LDL.64 R230, [R1+0x10] ;  /* 0x0000100001e67983 */ /* 0x000ee20000100a00 */
[----:B------:R-:W-:Y:S01]  /*3750*/  SHF.R.S32.HI R2, RZ, 0x1f, R0 ;  /* 0x0000001fff027819 */ /* 0x000fe20000011400 */
[----:B------:R-:W-:Y:S04]  /*3760*/  IMAD.WIDE.U32 R4, R0, c[0x0][0x198], RZ ;  /* 0x0000660000047a25 */ /* 0x000fe800078e00ff */
[----:B------:R-:W-:Y:S04]  /*3770*/  IMAD R2, R2, c[0x0][0x198], RZ ;  /* 0x0000660002027a24 */ /* 0x000fe800078e02ff */
[----:B------:R-:W-:Y:S04]  /*3780*/  IMAD R2, R0, c[0x0][0x19c], R2 ;  /* 0x0000670000027a24 */ /* 0x000fe800078e0202 */
[----:B------:R-:W-:Y:S01]  /*3790*/  IMAD.IADD R3, R5, 0x1, R2 ;  /* 0x0000000105037824 */ /* 0x000fe200078e0202 */
[----:B--2---:R-:W-:Y:S01]  /*37a0*/  LEA R0, P1, R4, R134, 0x5 ;  /* 0x0000008604007211 */ /* 0x004fe200078228ff */
[----:B------:R-:W-:Y:S02]  /*37b0*/  IMAD.MOV.U32 R135, RZ, RZ, c[0x0][0x198] ;  /* 0x00006600ff877624 */ /* 0x000fe400078e00ff */
[----:B------:R-:W-:Y:S01]  /*37c0*/  IMAD.MOV.U32 R134, RZ, RZ, 0x5 ;  /* 0x00000005ff867424 */ /* 0x000fe200078e00ff */
[----:B------:R-:W-:Y:S02]  /*37d0*/  LEA R2, P2, R0, c[0x0][0x168], 0x1 ;  /* 0x00005a0000027a11 */ /* 0x000fe400078408ff */
[----:B---3--:R-:W-:Y:S02]  /*37e0*/  LEA.HI.X R3, R4, R231, R3, 0x5, P1 ;  /* 0x000000e704037211 */ /* 0x008fe400008f2c03 */
[----:B------:R-:W-:Y:S02]  /*37f0*/  SHF.L.U32 R135, R135, 0x5, RZ ;  /* 0x0000000587877819 */ /* 0x000fe400000006ff */
[----:B------:R-:W-:Y:S02]  /*3800*/  LEA.HI.X R3, R0, c[0x0][0x16c], R3, 0x1, P2 ;  /* 0x00005b0000037a11 */ /* 0x000fe400010f0c03 */
[----:B------:R-:W-:Y:S02]  /*3810*/  IADD3 R4, P1, R135, R2, RZ ;  /* 0x0000000287047210 */ /* 0x000fe40007f3e0ff */
[----:B------:R-:W-:Y:S01]  /*3820*/  SHF.L.U64.HI R133, R133, R134, c[0x0][0x19c] ;  /* 0x0000670085857619 */ /* 0x000fe20000010286 */
[----:B------:R-:W-:Y:S01]  /*3830*/  @!PT LDS RZ, [RZ] ;  /* 0x00000000fffff984 */ /* 0x000fe20000000800 */
[----:B------:R-:W-:Y:S01]  /*3840*/  @!PT LDS RZ, [RZ] ;  /* 0x00000000fffff984 */ /* 0x000fe20000000800 */
[----:B------:R-:W-:Y:S01]  /*3850*/  @!PT LDS RZ, [RZ] ;  /* 0x00000000fffff984 */ /* 0x000fe20000000800 */
[----:B------:R1:W-:Y:S03]  /*3860*/  LDGSTS.E.BYPASS.LTC128B.128 [R227+0x8000], [R2.64] ;  /* 0x0800000002e37fae */ /* 0x0003e6000b901d46 */
[----:B------:R-:W-:Y:S01]  /*3870*/  IADD3.X R5, R133, R3, RZ, P1, !PT ;  /* 0x0000000385057210 */ /* 0x000fe20000ffe4ff */
[----:B------:R1:W-:Y:S04]  /*3880*/  LDGSTS.E.BYPASS.LTC128B.128 [R227+0x9000], [R2.64+0x80] ;  /* 0x0900008002e37fae */ /* 0x0003e8000b901d46 */
[----:B------:R1:W-:Y:S04]  /*3890*/  LDGSTS.E.BYPASS.LTC128B.128 [R227+0x8800], [R4.64] ;  /* 0x0880000004e37fae */ /* 0x0003e8000b901d46 */
[----:B------:R1:W-:Y:S04]  /*38a0*/  LDGSTS.E.BYPASS.LTC128B.128 [R227+0x9800], [R4.64+0x80] ;  /* 0x0980008004e37fae */ /* 0x0003e8000b901d46 */
[----:B------:R-:W0:Y:S01]  /*38b0*/  LDGDEPBAR ;  /* 0x00000000000079af */ /* 0x000e220000000000 */
[----:B------:R-:W-:-:S05]  /*38c0*/  BRA `(.L_x_1290) ;  /* 0x00000bb000007947 */ /* 0x000fca0003800000 */
.L_x_1289:
[----:B------:R-:W2:Y:S01]  /*38d0*/  LDL.64 R8, [R1+0x18] ;  /* 0x0000180001087983 */ /* 0x000ea20000100a00 */
[----:B------:R-:W-:Y:S01]  /*38e0*/  SHF.R.S32.HI R0, RZ, 0x1f, R228 ;  /* 0x0000001fff007819 */ /* 0x000fe200000114e4 */
[----:B------:R-:W-:Y:S04]  /*38f0*/  DEPBAR.LE SB0, 0x0 ;  /* 0x000080000000791a */ /* 0x000fe80000000000 */
[----:B------:R-:W3:Y:S01]  /*3900*/  LDL R6, [R1+0x28] ;  /* 0x0000280001067983 */ /* 0x000ee20000100800 */
[----:B------:R-:W-:Y:S02]  /*3910*/  IMAD R0, R0, c[0x0][0x1a0], RZ ;  /* 0x0000680000007a24 */ /* 0x000fe400078e02ff */
[C---:B------:R-:W-:Y:S01]  /*3920*/  IMAD.WIDE.U32 R4, R228.reuse, c[0x0][0x1a0], RZ ;  /* 0x00006800e4047a25 */ /* 0x040fe200078e00ff */
[----:B------:R-:W-:Y:S03]  /*3930*/  BAR.SYNC.DEFER_BLOCKING 0x0 ;  /* 0x0000000000007b1d */ /* 0x000fe60000010000 */
[----:B------:R-:W-:Y:S05]  /*3940*/  IMAD R2, R228, c[0x0][0x1a4], R0 ;  /* 0x00006900e4027a24 */ /* 0x000fea00078e0200 */
[----:B------:R-:W-:Y:S02]  /*3950*/  IADD3 R5, R5, R2, RZ ;  /* 0x0000000205057210 */ /* 0x000fe40007ffe0ff */
        /* <DEDUP_REMOVED lines=9> */
[----:B------:R1:W-:Y:S01]  /*39f0*/  LDGSTS.E.BYPASS.LTC128B.128 [R227+0xa000], [R2.64] ;  /* 0x0a00000002e37fae */ /* 0x0003e2000b901d46 */
[----:B------:R-:W-:Y:S07]  /*3a00*/  ISETP.GT.AND P0, PT, R228, RZ, PT ;  /* 0x000000ffe400720c */ /* 0x000fee0003f04270 */
[----:B------:R1:W-:Y:S08]  /*3a10*/  LDGSTS.E.BYPASS.LTC128B.128 [R227+0xb000], [R2.64+0x80] ;  /* 0x0b00008002e37fae */ /* 0x0003f0000b901d46 */
[----:B------:R2:W-:Y:S08]  /*3a20*/  LDGSTS.E.BYPASS.LTC128B.128 [R227+0xa800], [R4.64] ;  /* 0x0a80000004e37fae */ /* 0x0005f0000b901d46 */
[----:B------:R2:W-:Y:S08]  /*3a30*/  LDGSTS.E.BYPASS.LTC128B.128 [R227+0xb800], [R4.64+0x80] ;  /* 0x0b80008004e37fae */ /* 0x0005f0000b901d46 */
[----:B------:R-:W-:Y:S08]  /*3a40*/  LDSM.16.M88.4 R32, [R214] ;  /* 0x00000000d620783b */ /* 0x000ff00000000200 */
[----:B------:R-:W2:Y:S08]  /*3a50*/  LDSM.16.M88.4 R16, [R212+0x8000] ;  /* 0x00800000d410783b */ /* 0x000eb00000000200 */
[----:B------:R-:W3:Y:S08]  /*3a60*/  LDSM.16.M88.4 R28, [R214+0x2000] ;  /* 0x00200000d61c783b */ /* 0x000ef00000000200 */
[----:B------:R-:W4:Y:S08]  /*3a70*/  LDSM.16.M88.4 R140, [R212+0x8800] ;  /* 0x00880000d48c783b */ /* 0x000f300000000200 */
[----:B------:R-:W0:Y:S08]  /*3a80*/  LDGDEPBAR ;  /* 0x00000000000079af */ /* 0x000e300000000000 */
[----:B------:R-:W-:Y:S01]  /*3a90*/  LDSM.16.M88.4 R176, [R216] ;  /* 0x00000000d8b0783b */ /* 0x000fe20000000200 */
[-C--:B--2---:R-:W-:Y:S07]  /*3aa0*/  HMMA.16816.F32.BF16 R4, R32, R16.reuse, RZ ;  /* 0x000000102004723c */ /* 0x084fee00000418ff */
[----:B------:R-:W2:Y:S01]  /*3ab0*/  LDSM.16.M88.4 R180, [R223] ;  /* 0x00000000dfb4783b */ /* 0x000ea20000000200 */
[C---:B---3--:R-:W-:Y:S07]  /*3ac0*/  HMMA.16816.F32.BF16 R8, R28.reuse, R16, RZ ;  /* 0x000000101c08723c */ /* 0x048fee00000418ff */
[----:B------:R-:W3:Y:S01]  /*3ad0*/  LDSM.16.M88.4 R184, [R216+0x2000] ;  /* 0x00200000d8b8783b */ /* 0x000ee20000000200 */
[-C--:B------:R-:W-:Y:S07]  /*3ae0*/  HMMA.16816.F32.BF16 R12, R28, R18.reuse, RZ ;  /* 0x000000121c0c723c */ /* 0x080fee00000418ff */
[----:B------:R-:W5:Y:S01]  /*3af0*/  LDSM.16.M88.4 R188, [R226] ;  /* 0x00000000e2bc783b */ /* 0x000f620000000200 */
[C---:B------:R-:W-:Y:S07]  /*3b00*/  HMMA.16816.F32.BF16 R16, R32.reuse, R18, RZ ;  /* 0x000000122010723c */ /* 0x040fee00000418ff */
[----:B------:R-:W-:Y:S01]  /*3b10*/  LDSM.16.M88.4 R192, [R222] ;  /* 0x00000000dec0783b */ /* 0x000fe20000000200 */
[-C--:B----4-:R-:W-:Y:S07]  /*3b20*/  HMMA.16816.F32.BF16 R20, R32, R140.reuse, RZ ;  /* 0x0000008c2014723c */ /* 0x090fee00000418ff */
[----:B------:R-:W4:Y:S01]  /*3b30*/  LDSM.16.M88.4 R196, [R220+0x8000] ;  /* 0x00800000dcc4783b */ /* 0x000f220000000200 */
[C---:B------:R-:W-:Y:S07]  /*3b40*/  HMMA.16816.F32.BF16 R24, R28.reuse, R140, RZ ;  /* 0x0000008c1c18723c */ /* 0x040fee00000418ff */
[----:B------:R-:W-:Y:S01]  /*3b50*/  LDSM.16.M88.4 R200, [R220+0x8800] ;  /* 0x00880000dcc8783b */ /* 0x000fe20000000200 */
[-C--:B------:R-:W-:Y:S07]  /*3b60*/  HMMA.16816.F32.BF16 R28, R28, R142.reuse, RZ ;  /* 0x0000008e1c1c723c */ /* 0x080fee00000418ff */
[----:B------:R-:W-:Y:S01]  /*3b70*/  LDSM.16.M88.4 R204, [R221] ;  /* 0x00000000ddcc783b */ /* 0x000fe20000000200 */
[----:B------:R-:W-:Y:S07]  /*3b80*/  HMMA.16816.F32.BF16 R32, R32, R142, RZ ;  /* 0x0000008e2020723c */ /* 0x000fee00000418ff */
[----:B------:R-:W1:Y:S01]  /*3b90*/  LDSM.16.M88.4 R140, [R222+0x2000] ;  /* 0x00200000de8c783b */ /* 0x000e620000000200 */
[-C--:B--2---:R-:W-:Y:S07]  /*3ba0*/  HMMA.16816.F32.BF16 R4, R176, R180.reuse, R4 ;  /* 0x000000b4b004723c */ /* 0x084fee0000041804 */
[----:B------:R-:W2:Y:S01]  /*3bb0*/  LDSM.16.M88.4 R208, [R219] ;  /* 0x00000000dbd0783b */ /* 0x000ea20000000200 */
[C---:B---3--:R-:W-:Y:S08]  /*3bc0*/  HMMA.16816.F32.BF16 R8, R184.reuse, R180, R8 ;  /* 0x000000b4b808723c */ /* 0x048ff00000041808 */
[-C--:B------:R-:W-:Y:S08]  /*3bd0*/  HMMA.16816.F32.BF16 R12, R184, R182.reuse, R12 ;  /* 0x000000b6b80c723c */ /* 0x080ff0000004180c */
[C---:B------:R-:W-:Y:S01]  /*3be0*/  HMMA.16816.F32.BF16 R16, R176.reuse, R182, R16 ;  /* 0x000000b6b010723c */ /* 0x040fe20000041810 */
[----:B------:R-:W-:Y:S07]  /*3bf0*/  LDSM.16.M88.4 R180, [R219+0x800] ;  /* 0x00080000dbb4783b */ /* 0x000fee0000000200 */
[-C--:B-----5:R-:W-:Y:S08]  /*3c00*/  HMMA.16816.F32.BF16 R20, R176, R188.reuse, R20 ;  /* 0x000000bcb014723c */ /* 0x0a0ff00000041814 */
[C---:B------:R-:W-:Y:S08]  /*3c10*/  HMMA.16816.F32.BF16 R24, R184.reuse, R188, R24 ;  /* 0x000000bcb818723c */ /* 0x040ff00000041818 */
[-C--:B------:R-:W-:Y:S01]  /*3c20*/  HMMA.16816.F32.BF16 R28, R184, R190.reuse, R28 ;  /* 0x000000beb81c723c */ /* 0x080fe2000004181c */
[----:B------:R-:W-:Y:S07]  /*3c30*/  LDSM.16.M88.4 R184, [R214+0x4000] ;  /* 0x00400000d6b8783b */ /* 0x000fee0000000200 */
[----:B------:R-:W-:Y:S01]  /*3c40*/  HMMA.16816.F32.BF16 R32, R176, R190, R32 ;  /* 0x000000beb020723c */ /* 0x000fe20000041820 */
[----:B------:R-:W3:Y:S07]  /*3c50*/  LDSM.16.M88.4 R176, [R221+0x2000] ;  /* 0x00200000ddb0783b */ /* 0x000eee0000000200 */
[-C--:B----4-:R-:W-:Y:S01]  /*3c60*/  HMMA.16816.F32.BF16 R4, R192, R196.reuse, R4 ;  /* 0x000000c4c004723c */ /* 0x090fe20000041804 */
[----:B------:R-:W4:Y:S07]  /*3c70*/  LDSM.16.M88.4 R188, [R212+0x9000] ;  /* 0x00900000d4bc783b */ /* 0x000f2e0000000200 */
[C---:B-1----:R-:W-:Y:S08]  /*3c80*/  HMMA.16816.F32.BF16 R8, R140.reuse, R196, R8 ;  /* 0x000000c48c08723c */ /* 0x042ff00000041808 */
[-C--:B------:R-:W-:Y:S08]  /*3c90*/  HMMA.16816.F32.BF16 R12, R140, R198.reuse, R12 ;  /* 0x000000c68c0c723c */ /* 0x080ff0000004180c */
[C---:B------:R-:W-:Y:S01]  /*3ca0*/  HMMA.16816.F32.BF16 R16, R192.reuse, R198, R16 ;  /* 0x000000c6c010723c */ /* 0x040fe20000041810 */
[----:B------:R-:W-:Y:S07]  /*3cb0*/  LDSM.16.M88.4 R196, [R216+0x4000] ;  /* 0x00400000d8c4783b */ /* 0x000fee0000000200 */
[-C--:B------:R-:W-:Y:S08]  /*3cc0*/  HMMA.16816.F32.BF16 R20, R192, R200.reuse, R20 ;  /* 0x000000c8c014723c */ /* 0x080ff00000041814 */
[C---:B------:R-:W-:Y:S08]  /*3cd0*/  HMMA.16816.F32.BF16 R24, R140.reuse, R200, R24 ;  /* 0x000000c88c18723c */ /* 0x040ff00000041818 */
[-C--:B------:R-:W-:Y:S01]  /*3ce0*/  HMMA.16816.F32.BF16 R28, R140, R202.reuse, R28 ;  /* 0x000000ca8c1c723c */ /* 0x080fe2000004181c */
[----:B------:R-:W1:Y:S07]  /*3cf0*/  LDSM.16.M88.4 R140, [R214+0x6000] ;  /* 0x00600000d68c783b */ /* 0x000e6e0000000200 */
[----:B------:R-:W-:Y:S01]  /*3d00*/  HMMA.16816.F32.BF16 R32, R192, R202, R32 ;  /* 0x000000cac020723c */ /* 0x000fe20000041820 */
[----:B------:R-:W5:Y:S07]  /*3d10*/  LDSM.16.M88.4 R192, [R212+0x9800] ;  /* 0x00980000d4c0783b */ /* 0x000f6e0000000200 */
[-C--:B--2---:R-:W-:Y:S01]  /*3d20*/  HMMA.16816.F32.BF16 R4, R204, R208.reuse, R4 ;  /* 0x000000d0cc04723c */ /* 0x084fe20000041804 */
[----:B------:R-:W2:Y:S07]  /*3d30*/  LDSM.16.M88.4 R200, [R225] ;  /* 0x00000000e1c8783b */ /* 0x000eae0000000200 */
[C---:B---3--:R-:W-:Y:S08]  /*3d40*/  HMMA.16816.F32.BF16 R8, R176.reuse, R208, R8 ;  /* 0x000000d0b008723c */ /* 0x048ff00000041808 */
[-C--:B------:R-:W-:Y:S08]  /*3d50*/  HMMA.16816.F32.BF16 R12, R176, R210.reuse, R12 ;  /* 0x000000d2b00c723c */ /* 0x080ff0000004180c */
[C---:B------:R-:W-:Y:S01]  /*3d60*/  HMMA.16816.F32.BF16 R16, R204.reuse, R210, R16 ;  /* 0x000000d2cc10723c */ /* 0x040fe20000041810 */
[----:B------:R-:W-:Y:S07]  /*3d70*/  LDSM.16.M88.4 R208, [R220+0x9000] ;  /* 0x00900000dcd0783b */ /* 0x000fee0000000200 */
[-C--:B------:R-:W-:Y:S08]  /*3d80*/  HMMA.16816.F32.BF16 R20, R204, R180.reuse, R20 ;  /* 0x000000b4cc14723c */ /* 0x080ff00000041814 */
[C---:B------:R-:W-:Y:S08]  /*3d90*/  HMMA.16816.F32.BF16 R24, R176.reuse, R180, R24 ;  /* 0x000000b4b018723c */ /* 0x040ff00000041818 */
[-C--:B------:R-:W-:Y:S01]  /*3da0*/  HMMA.16816.F32.BF16 R28, R176, R182.reuse, R28 ;  /* 0x000000b6b01c723c */ /* 0x080fe2000004181c */
[----:B------:R-:W3:Y:S07]  /*3db0*/  LDSM.16.M88.4 R176, [R216+0x6000] ;  /* 0x00600000d8b0783b */ /* 0x000eee0000000200 */
[----:B------:R-:W-:Y:S01]  /*3dc0*/  HMMA.16816.F32.BF16 R32, R204, R182, R32 ;  /* 0x000000b6cc20723c */ /* 0x000fe20000041820 */
[----:B------:R-:W2:Y:S07]  /*3dd0*/  LDSM.16.M88.4 R180, [R224] ;  /* 0x00000000e0b4783b */ /* 0x000eae0000000200 */
[-C--:B----4-:R-:W-:Y:S01]  /*3de0*/  HMMA.16816.F32.BF16 R4, R184, R188.reuse, R4 ;  /* 0x000000bcb804723c */ /* 0x090fe20000041804 */
[----:B------:R-:W4:Y:S07]  /*3df0*/  LDSM.16.M88.4 R204, [R222+0x4000] ;  /* 0x00400000decc783b */ /* 0x000f2e0000000200 */
[C---:B-1----:R-:W-:Y:S08]  /*3e00*/  HMMA.16816.F32.BF16 R8, R140.reuse, R188, R8 ;  /* 0x000000bc8c08723c */ /* 0x042ff00000041808 */
[-C--:B------:R-:W-:Y:S08]  /*3e10*/  HMMA.16816.F32.BF16 R12, R140, R190.reuse, R12 ;  /* 0x000000be8c0c723c */ /* 0x080ff0000004180c */
[C---:B------:R-:W-:Y:S01]  /*3e20*/  HMMA.16816.F32.BF16 R16, R184.reuse, R190, R16 ;  /* 0x000000beb810723c */ /* 0x040fe20000041810 */
[----:B------:R-:W-:Y:S07]  /*3e30*/  LDSM.16.M88.4 R188, [R221+0x4000] ;  /* 0x00400000ddbc783b */ /* 0x000fee0000000200 */
[-C--:B-----5:R-:W-:Y:S08]  /*3e40*/  HMMA.16816.F32.BF16 R20, R184, R192.reuse, R20 ;  /* 0x000000c0b814723c */ /* 0x0a0ff00000041814 */
[C---:B------:R-:W-:Y:S08]  /*3e50*/  HMMA.16816.F32.BF16 R24, R140.reuse, R192, R24 ;  /* 0x000000c08c18723c */ /* 0x040ff00000041818 */
[-C--:B------:R-:W-:Y:S01]  /*3e60*/  HMMA.16816.F32.BF16 R28, R140, R194.reuse, R28 ;  /* 0x000000c28c1c723c */ /* 0x080fe2000004181c */
[----:B------:R-:W1:Y:S07]  /*3e70*/  LDSM.16.M88.4 R140, [R222+0x6000] ;  /* 0x00600000de8c783b */ /* 0x000e6e0000000200 */
[----:B------:R-:W-:Y:S01]  /*3e80*/  HMMA.16816.F32.BF16 R32, R184, R194, R32 ;  /* 0x000000c2b820723c */ /* 0x000fe20000041820 */
[----:B------:R-:W5:Y:S07]  /*3e90*/  LDSM.16.M88.4 R184, [R220+0x9800] ;  /* 0x00980000dcb8783b */ /* 0x000f6e0000000200 */
[-C--:B--2---:R-:W-:Y:S01]  /*3ea0*/  HMMA.16816.F32.BF16 R4, R196, R200.reuse, R4 ;  /* 0x000000c8c404723c */ /* 0x084fe20000041804 */
[----:B------:R-:W2:Y:S07]  /*3eb0*/  LDSM.16.M88.4 R192, [R219+0x1000] ;  /* 0x00100000dbc0783b */ /* 0x000eae0000000200 */
[C---:B---3--:R-:W-:Y:S08]  /*3ec0*/  HMMA.16816.F32.BF16 R8, R176.reuse, R200, R8 ;  /* 0x000000c8b008723c */ /* 0x048ff00000041808 */
[-C--:B------:R-:W-:Y:S08]  /*3ed0*/  HMMA.16816.F32.BF16 R12, R176, R202.reuse, R12 ;  /* 0x000000cab00c723c */ /* 0x080ff0000004180c */
[C---:B------:R-:W-:Y:S08]  /*3ee0*/  HMMA.16816.F32.BF16 R16, R196.reuse, R202, R16 ;  /* 0x000000cac410723c */ /* 0x040ff00000041810 */
[-C--:B------:R-:W-:Y:S08]  /*3ef0*/  HMMA.16816.F32.BF16 R20, R196, R180.reuse, R20 ;  /* 0x000000b4c414723c */ /* 0x080ff00000041814 */
[C---:B------:R-:W-:Y:S08]  /*3f00*/  HMMA.16816.F32.BF16 R24, R176.reuse, R180, R24 ;  /* 0x000000b4b018723c */ /* 0x040ff00000041818 */
[-C--:B------:R-:W-:Y:S01]  /*3f10*/  HMMA.16816.F32.BF16 R28, R176, R182.reuse, R28 ;  /* 0x000000b6b01c723c */ /* 0x080fe2000004181c */
[----:B------:R-:W3:Y:S07]  /*3f20*/  LDSM.16.M88.4 R176, [R221+0x6000] ;  /* 0x00600000ddb0783b */ /* 0x000eee0000000200 */
[----:B------:R-:W-:Y:S08]  /*3f30*/  HMMA.16816.F32.BF16 R32, R196, R182, R32 ;  /* 0x000000b6c420723c */ /* 0x000ff00000041820 */
[-C--:B----4-:R-:W-:Y:S08]  /*3f40*/  HMMA.16816.F32.BF16 R4, R204, R208.reuse, R4 ;  /* 0x000000d0cc04723c */ /* 0x090ff00000041804 */
[C---:B-1----:R-:W-:Y:S08]  /*3f50*/  HMMA.16816.F32.BF16 R8, R140.reuse, R208, R8 ;  /* 0x000000d08c08723c */ /* 0x042ff00000041808 */
[-C--:B------:R-:W-:Y:S08]  /*3f60*/  HMMA.16816.F32.BF16 R12, R140, R210.reuse, R12 ;  /* 0x000000d28c0c723c */ /* 0x080ff0000004180c */
[C---:B------:R-:W-:Y:S08]  /*3f70*/  HMMA.16816.F32.BF16 R16, R204.reuse, R210, R16 ;  /* 0x000000d2cc10723c */ /* 0x040ff00000041810 */
[-C--:B-----5:R-:W-:Y:S08]  /*3f80*/  HMMA.16816.F32.BF16 R20, R204, R184.reuse, R20 ;  /* 0x000000b8cc14723c */ /* 0x0a0ff00000041814 */
        /* <DEDUP_REMOVED lines=19> */
[----:B------:R-:W3:Y:S10]  /*40c0*/  MUFU.TANH R143, R6 ;  /* 0x00000006008f7308 */ /* 0x000ef40000002400 */
[----:B------:R4:W1:Y:S10]  /*40d0*/  MUFU.TANH R183, R7 ;  /* 0x0000000700b77308 */ /* 0x0008740000002400 */
[----:B------:R5:W1:Y:S10]  /*40e0*/  MUFU.TANH R182, R8 ;  /* 0x0000000800b67308 */ /* 0x000a740000002400 */
[----:B------:R1:W1:Y:S01]  /*40f0*/  MUFU.TANH R185, R9 ;  /* 0x0000000900b97308 */ /* 0x0002620000002400 */
[----:B----4-:R-:W4:Y:S01]  /*4100*/  LDSM.16.M88.4 R4, [R219+0x1800] ;  /* 0x00180000db04783b */ /* 0x010f220000000200 */
[----:B------:R-:W-:Y:S08]  /*4110*/  DEPBAR.LE SB0, 0x0 ;  /* 0x000080000000791a */ /* 0x000ff00000000000 */
[----:B------:R2:W2:Y:S01]  /*4120*/  MUFU.TANH R180, R10 ;  /* 0x0000000a00b47308 */ /* 0x0004a20000002400 */
[----:B------:R-:W-:Y:S01]  /*4130*/  BAR.SYNC.DEFER_BLOCKING 0x0 ;  /* 0x0000000000007b1d */ /* 0x000fe20000010000 */
[----:B-----5:R-:W-:Y:S08]  /*4140*/  FMUL.FTZ R8, R18, c[0x0][0x2ec] ;  /* 0x0000bb0012087a20 */ /* 0x020ff00000410000 */
[----:B------:R5:W3:Y:S01]  /*4150*/  MUFU.TANH R187, R11 ;  /* 0x0000000b00bb7308 */ /* 0x000ae20000002400 */
[----:B-1----:R-:W-:Y:S09]  /*4160*/  FMUL.FTZ R9, R17, c[0x0][0x2ec] ;  /* 0x0000bb0011097a20 */ /* 0x002ff20000410000 */
[----:B------:R1:W1:Y:S01]  /*4170*/  MUFU.TANH R186, R12 ;  /* 0x0000000c00ba7308 */ /* 0x0002620000002400 */
[----:B--2---:R-:W-:Y:S09]  /*4180*/  FMUL.FTZ R10, R16, c[0x0][0x2ec] ;  /* 0x0000bb00100a7a20 */ /* 0x004ff20000410000 */
[----:B------:R2:W2:Y:S01]  /*4190*/  MUFU.TANH R184, R13 ;  /* 0x0000000d00b87308 */ /* 0x0004a20000002400 */
[-C--:B----4-:R-:W-:Y:S05]  /*41a0*/  HMMA.16816.F32.BF16 R20, R188, R4.reuse, R20 ;  /* 0x00000004bc14723c */ /* 0x090fea0000041814 */
[----:B-----5:R-:W-:Y:S04]  /*41b0*/  FMUL.FTZ R11, R19, c[0x0][0x2ec] ;  /* 0x0000bb00130b7a20 */ /* 0x020fe80000410000 */
[----:B------:R-:W4:Y:S01]  /*41c0*/  MUFU.TANH R10, R10 ;  /* 0x0000000a000a7308 */ /* 0x000f220000002400 */
[C---:B------:R-:W-:Y:S04]  /*41d0*/  HMMA.16816.F32.BF16 R24, R176.reuse, R4, R24 ;  /* 0x00000004b018723c */ /* 0x040fe80000041818 */
[----:B-1----:R-:W-:Y:S05]  /*41e0*/  FMUL.FTZ R12, R15, c[0x0][0x2ec] ;  /* 0x0000bb000f0c7a20 */ /* 0x002fea0000410000 */
[----:B------:R-:W1:Y:S01]  /*41f0*/  MUFU.TANH R9, R9 ;  /* 0x0000000900097308 */ /* 0x000e620000002400 */
[-C--:B------:R-:W-:Y:S03]  /*4200*/  HMMA.16816.F32.BF16 R28, R176, R6.reuse, R28 ;  /* 0x00000006b01c723c */ /* 0x080fe6000004181c */
[----:B--2---:R-:W-:Y:S02]  /*4210*/  FMUL.FTZ R13, R14, c[0x0][0x2ec] ;  /* 0x0000bb000e0d7a20 */ /* 0x004fe40000410000 */
[----:B------:R-:W-:Y:S03]  /*4220*/  FMUL.FTZ R20, R20, c[0x0][0x2ec] ;  /* 0x0000bb0014147a20 */ /* 0x000fe60000410000 */
[----:B------:R-:W-:Y:S01]  /*4230*/  HMMA.16816.F32.BF16 R32, R188, R6, R32 ;  /* 0x00000006bc20723c */ /* 0x000fe20000041820 */
[----:B------:R-:W2:Y:S03]  /*4240*/  MUFU.TANH R13, R13 ;  /* 0x0000000d000d7308 */ /* 0x000ea60000002400 */
[----:B------:R-:W-:Y:S02]  /*4250*/  FMUL.FTZ R21, R21, c[0x0][0x2ec] ;  /* 0x0000bb0015157a20 */ /* 0x000fe40000410000 */
[----:B------:R-:W-:Y:S02]  /*4260*/  FMUL.FTZ R22, R22, c[0x0][0x2ec] ;  /* 0x0000bb0016167a20 */ /* 0x000fe40000410000 */
[----:B------:R-:W-:Y:S03]  /*4270*/  FMUL.FTZ R23, R23, c[0x0][0x2ec] ;  /* 0x0000bb0017177a20 */ /* 0x000fe60000410000 */
[----:B------:R-:W1:Y:S01]  /*4280*/  MUFU.TANH R12, R12 ;  /* 0x0000000c000c7308 */ /* 0x000e620000002400 */
[----:B------:R-:W-:Y:S02]  /*4290*/  FMUL.FTZ R24, R24, c[0x0][0x2ec] ;  /* 0x0000bb0018187a20 */ /* 0x000fe40000410000 */
[----:B------:R-:W-:Y:S02]  /*42a0*/  FMUL.FTZ R25, R25, c[0x0][0x2ec] ;  /* 0x0000bb0019197a20 */ /* 0x000fe40000410000 */
[----:B------:R-:W-:Y:S02]  /*42b0*/  FMUL.FTZ R26, R26, c[0x0][0x2ec] ;  /* 0x0000bb001a1a7a20 */ /* 0x000fe40000410000 */
[----:B------:R-:W-:Y:S02]  /*42c0*/  FMUL.FTZ R27, R27, c[0x0][0x2ec] ;  /* 0x0000bb001b1b7a20 */ /* 0x000fe40000410000 */
[----:B------:R-:W-:Y:S01]  /*42d0*/  FMUL.FTZ R28, R28, c[0x0][0x2ec] ;  /* 0x0000bb001c1c7a20 */ /* 0x000fe20000410000 */
        /* <DEDUP_REMOVED lines=8> */
[----:B------:R-:W-:Y:S07]  /*4360*/  FMUL.FTZ R35, R35, c[0x0][0x2ec] ;  /* 0x0000bb0023237a20 */ /* 0x000fee0000410000 */
        /* <DEDUP_REMOVED lines=17> */
.L_x_1290:
        /* <DEDUP_REMOVED lines=58> */
[----:B----4-:R-:W-:Y:S01]  /*4820*/  FMUL.FTZ R16, R133, R156 ;  /* 0x0000009c85107220 */ /* 0x010fe20000410000 */
[----:B------:R-:W-:Y:S01]  /*4830*/  FSEL R137, R137, RZ, P1 ;  /* 0x000000ff89897208 */ /* 0x000fe20000800000 */
[----:B------:R1:W2:Y:S01]  /*4840*/  MUFU.EX2 R132, R0 ;  /* 0x0000000000847308 */ /* 0x0002a20000000800 */
[----:B------:R-:W-:Y:S01]  /*4850*/  FSETP.NEU.FTZ.AND P1, PT, R135, -INF , PT ;  /* 0xff8000008700780b */ /* 0x000fe20003f3d000 */
[----:B------:R-:W-:Y:S02]  /*4860*/  FMUL.FTZ R17, R133, R157 ;  /* 0x0000009d85117220 */ /* 0x000fe40000410000 */
[--C-:B------:R-:W-:Y:S02]  /*4870*/  FFMA.FTZ R4, R142, c[0x0][0x23c], -R137.reuse ;  /* 0x00008f008e047a23 */ /* 0x100fe40000010889 */
[----:B------:R-:W-:Y:S02]  /*4880*/  FMUL.FTZ R142, R3, c[0x0][0x23c] ;  /* 0x00008f00038e7a20 */ /* 0x000fe40000410000 */
[--C-:B------:R-:W-:Y:S02]  /*4890*/  FFMA.FTZ R5, R181, c[0x0][0x23c], -R137.reuse ;  /* 0x00008f00b5057a23 */ /* 0x100fe40000010889 */
[----:B------:R3:W-:Y:S01]  /*48a0*/  MUFU.EX2 R247, R4 ;  /* 0x0000000400f77308 */ /* 0x0007e20000000800 */
[C---:B------:R-:W-:Y:S02]  /*48b0*/  FMUL.FTZ R32, R133.reuse, R172 ;  /* 0x000000ac85207220 */ /* 0x040fe40000410000 */
        /* <DEDUP_REMOVED lines=15> */
[--C-:B---3--:R-:W-:Y:S02]  /*49b0*/  FFMA.FTZ R4, R143, c[0x0][0x23c], -R138.reuse ;  /* 0x00008f008f047a23 */ /* 0x108fe4000001088a */
[----:B------:R-:W-:Y:S02]  /*49c0*/  FFMA.FTZ R143, R192, c[0x0][0x23c], -R137 ;  /* 0x00008f00c08f7a23 */ /* 0x000fe40000010889 */
[C---:B------:R-:W-:Y:S02]  /*49d0*/  FMUL.FTZ R18, R132.reuse, R158 ;  /* 0x0000009e84127220 */ /* 0x040fe40000410000 */
[----:B------:R3:W-:Y:S01]  /*49e0*/  MUFU.EX2 R243, R4 ;  /* 0x0000000400f37308 */ /* 0x0007e20000000800 */
[--C-:B----4-:R-:W-:Y:S02]  /*49f0*/  FFMA.FTZ R5, R11, c[0x0][0x23c], -R138.reuse ;  /* 0x00008f000b057a23 */ /* 0x110fe4000001088a */
[C---:B------:R-:W-:Y:S02]  /*4a00*/  FMUL.FTZ R19, R132.reuse, R159 ;  /* 0x0000009f84137220 */ /* 0x040fe40000410000 */
[C---:B------:R-:W-:Y:S01]  /*4a10*/  FMUL.FTZ R34, R132.reuse, R174 ;  /* 0x000000ae84227220 */ /* 0x040fe20000410000 */
[----:B------:R-:W-:Y:S01]  /*4a20*/  LDSM.16.MT88.4 R156, [R217+0xa000] ;  /* 0x00a00000d99c783b */ /* 0x000fe20000004200 */
[C---:B------:R-:W-:Y:S02]  /*4a30*/  FMUL.FTZ R35, R132.reuse, R175 ;  /* 0x000000af84237220 */ /* 0x040fe40000410000 */
[C---:B------:R-:W-:Y:S01]  /*4a40*/  FMUL.FTZ R38, R132.reuse, R38 ;  /* 0x0000002684267220 */ /* 0x040fe20000410000 */
[----:B------:R4:W-:Y:S01]  /*4a50*/  MUFU.EX2 R233, R143 ;  /* 0x0000008f00e97308 */ /* 0x0009e20000000800 */
[C---:B------:R-:W-:Y:S02]  /*4a60*/  FMUL.FTZ R39, R132.reuse, R39 ;  /* 0x0000002784277220 */ /* 0x040fe40000410000 */
[----:B------:R-:W-:Y:S01]  /*4a70*/  FMUL.FTZ R50, R132, R50 ;  /* 0x0000003284327220 */ /* 0x000fe20000410000 */
[----:B------:R-:W-:Y:S01]  /*4a80*/  LDSM.16.MT88.4 R172, [R215+0xa800] ;  /* 0x00a80000d7ac783b */ /* 0x000fe20000004200 */
[----:B-1----:R-:W-:Y:S02]  /*4a90*/  FADD.FTZ R0, -R3, R139 ;  /* 0x0000008b03007221 */ /* 0x002fe40000010100 */
[----:B------:R-:W-:Y:S02]  /*4aa0*/  FMUL.FTZ R139, R134, c[0x0][0x23c] ;  /* 0x00008f00868b7a20 */ /* 0x000fe40000410000 */
[----:B------:R-:W-:Y:S01]  /*4ab0*/  FMUL.FTZ R0, R0, c[0x0][0x23c] ;  /* 0x00008f0000007a20 */ /* 0x000fe20000410000 */
[----:B------:R1:W-:Y:S01]  /*4ac0*/  MUFU.EX2 R244, R5 ;  /* 0x0000000500f47308 */ /* 0x0003e20000000800 */
[C---:B--2---:R-:W-:Y:S01]  /*4ad0*/  FMUL.FTZ R24, R2.reuse, R164 ;  /* 0x000000a402187220 */ /* 0x044fe20000410000 */
[----:B------:R-:W-:Y:S01]  /*4ae0*/  FSEL R139, R139, RZ, P1 ;  /* 0x000000ff8b8b7208 */ /* 0x000fe20000800000 */
[C---:B------:R-:W-:Y:S01]  /*4af0*/  FMUL.FTZ R25, R2.reuse, R165 ;  /* 0x000000a502197220 */ /* 0x040fe20000410000 */
[----:B------:R-:W-:Y:S01]  /*4b00*/  FSETP.NEU.FTZ.AND P1, PT, R3, -INF , PT ;  /* 0xff8000000300780b */ /* 0x000fe20003f3d000 */
[--C-:B---3--:R-:W-:Y:S02]  /*4b10*/  FFMA.FTZ R4, R183, c[0x0][0x23c], -R138.reuse ;  /* 0x00008f00b7047a23 */ /* 0x108fe4000001088a */
[----:B------:R-:W-:Y:S01]  /*4b20*/  FMUL.FTZ R28, R2, R168 ;  /* 0x000000a8021c7220 */ /* 0x000fe20000410000 */
[----:B------:R-:W-:Y:S01]  /*4b30*/  FSEL R142, R142, RZ, P1 ;  /* 0x000000ff8e8e7208 */ /* 0x000fe20000800000 */
[C---:B------:R-:W-:Y:S01]  /*4b40*/  FMUL.FTZ R29, R2.reuse, R169 ;  /* 0x000000a9021d7220 */ /* 0x040fe20000410000 */
[----:B------:R-:W2:Y:S01]  /*4b50*/  MUFU.EX2 R245, R4 ;  /* 0x0000000400f57308 */ /* 0x000ea20000000800 */
[C---:B------:R-:W-:Y:S02]  /*4b60*/  FMUL.FTZ R40, R2.reuse, R40 ;  /* 0x0000002802287220 */ /* 0x040fe40000410000 */
[C---:B------:R-:W-:Y:S02]  /*4b70*/  FMUL.FTZ R41, R2.reuse, R41 ;  /* 0x0000002902297220 */ /* 0x040fe40000410000 */
[--C-:B----4-:R-:W-:Y:S02]  /*4b80*/  FFMA.FTZ R143, R193, c[0x0][0x23c], -R137.reuse ;  /* 0x00008f00c18f7a23 */ /* 0x110fe40000010889 */
[C---:B------:R-:W-:Y:S02]  /*4b90*/  FMUL.FTZ R44, R2.reuse, R44 ;  /* 0x0000002c022c7220 */ /* 0x040fe40000410000 */
[----:B------:R-:W-:Y:S01]  /*4ba0*/  FMUL.FTZ R45, R2, R45 ;  /* 0x0000002d022d7220 */ /* 0x000fe20000410000 */
[----:B------:R-:W3:Y:S01]  /*4bb0*/  MUFU.EX2 R0, R0 ;  /* 0x0000000000007308 */ /* 0x000ee20000000800 */
[C---:B------:R-:W-:Y:S02]  /*4bc0*/  FMUL.FTZ R51, R132.reuse, R51 ;  /* 0x0000003384337220 */ /* 0x040fe40000410000 */
[C---:B------:R-:W-:Y:S02]  /*4bd0*/  FMUL.FTZ R53, R133.reuse, R53 ;  /* 0x0000003585357220 */ /* 0x040fe40000410000 */
[----:B-1----:R-:W-:Y:S02]  /*4be0*/  FMUL.FTZ R5, R133, R149 ;  /* 0x0000009585057220 */ /* 0x002fe40000410000 */
[C---:B------:R-:W-:Y:S02]  /*4bf0*/  FMUL.FTZ R54, R132.reuse, R54 ;  /* 0x0000003684367220 */ /* 0x040fe40000410000 */
[----:B------:R-:W-:Y:S01]  /*4c00*/  FMUL.FTZ R55, R132, R55 ;  /* 0x0000003784377220 */ /* 0x000fe20000410000 */
[----:B------:R1:W-:Y:S01]  /*4c10*/  MUFU.EX2 R232, R143 ;  /* 0x0000008f00e87308 */ /* 0x0003e20000000800 */
[C---:B------:R-:W-:Y:S02]  /*4c20*/  FMUL.FTZ R56, R2.reuse, R56 ;  /* 0x0000003802387220 */ /* 0x040fe40000410000 */
[----:B------:R-:W-:Y:S01]  /*4c30*/  FMUL.FTZ R57, R2, R57 ;  /* 0x0000003902397220 */ /* 0x000fe20000410000 */
[----:B--2---:R-:W-:Y:S01]  /*4c40*/  F2FP.BF16.PACK_AB R149, R245, R243 ;  /* 0x000000f3f595723e */ /* 0x004fe200000010ff */
[--C-:B------:R-:W-:Y:S02]  /*4c50*/  FFMA.FTZ R4, R10, c[0x0][0x23c], -R137.reuse ;  /* 0x00008f000a047a23 */ /* 0x100fe40000010889 */
[C---:B------:R-:W-:Y:S02]  /*4c60*/  FMUL.FTZ R60, R2.reuse, R60 ;  /* 0x0000003c023c7220 */ /* 0x040fe40000410000 */
[----:B------:R-:W-:Y:S01]  /*4c70*/  FMUL.FTZ R61, R2, R61 ;  /* 0x0000003d023d7220 */ /* 0x000fe20000410000 */
[----:B------:R2:W-:Y:S01]  /*4c80*/  MUFU.EX2 R246, R4 ;  /* 0x0000000400f67308 */ /* 0x0005e20000000800 */
[C---:B------:R-:W-:Y:S02]  /*4c90*/  FMUL.FTZ R64, R133.reuse, R64 ;  /* 0x0000004085407220 */ /* 0x040fe40000410000 */
[----:B------:R-:W-:Y:S02]  /*4ca0*/  FMUL.FTZ R65, R133, R65 ;  /* 0x0000004185417220 */ /* 0x000fe40000410000 */
[C---:B---3--:R-:W-:Y:S02]  /*4cb0*/  FMUL.FTZ R10, R0.reuse, R146 ;  /* 0x00000092000a7220 */ /* 0x048fe40000410000 */
[C---:B------:R-:W-:Y:S02]  /*4cc0*/  FMUL.FTZ R11, R0.reuse, R147 ;  /* 0x00000093000b7220 */ /* 0x040fe40000410000 */
[C---:B------:R-:W-:Y:S02]  /*4cd0*/  FMUL.FTZ R14, R0.reuse, R154 ;  /* 0x0000009a000e7220 */ /* 0x040fe40000410000 */
[C---:B------:R-:W-:Y:S02]  /*4ce0*/  FMUL.FTZ R15, R0.reuse, R155 ;  /* 0x0000009b000f7220 */ /* 0x040fe40000410000 */
[----:B------:R-:W-:Y:S02]  /*4cf0*/  FMUL.FTZ R26, R0, R166 ;  /* 0x000000a6001a7220 */ /* 0x000fe40000410000 */
[--C-:B-1----:R-:W-:Y:S02]  /*4d00*/  FFMA.FTZ R143, R194, c[0x0][0x23c], -R138.reuse ;  /* 0x00008f00c28f7a23 */ /* 0x102fe4000001088a */
[C---:B------:R-:W-:Y:S02]  /*4d10*/  FMUL.FTZ R27, R0.reuse, R167 ;  /* 0x000000a7001b7220 */ /* 0x040fe40000410000 */
[----:B------:R1:W-:Y:S01]  /*4d20*/  MUFU.EX2 R231, R143 ;  /* 0x0000008f00e77308 */ /* 0x0003e20000000800 */
[C---:B------:R-:W-:Y:S02]  /*4d30*/  FMUL.FTZ R30, R0.reuse, R170 ;  /* 0x000000aa001e7220 */ /* 0x040fe40000410000 */
[----:B------:R-:W-:Y:S02]  /*4d40*/  FMUL.FTZ R31, R0, R171 ;  /* 0x000000ab001f7220 */ /* 0x000fe40000410000 */
[----:B--2---:R-:W-:Y:S02]  /*4d50*/  FFMA.FTZ R4, R9, c[0x0][0x23c], -R137 ;  /* 0x00008f0009047a23 */ /* 0x004fe40000010889 */
[----:B------:R-:W-:Y:S02]  /*4d60*/  FFMA.FTZ R9, R184, c[0x0][0x23c], -R139 ;  /* 0x00008f00b8097a23 */ /* 0x000fe4000001088b */
[C---:B------:R-:W-:Y:S01]  /*4d70*/  FMUL.FTZ R42, R0.reuse, R42 ;  /* 0x0000002a002a7220 */ /* 0x040fe20000410000 */
[----:B------:R-:W2:Y:S01]  /*4d80*/  MUFU.EX2 R248, R4 ;  /* 0x0000000400f87308 */ /* 0x000ea20000000800 */
        /* <DEDUP_REMOVED lines=8> */
[--C-:B-1----:R-:W-:Y:S02]  /*4e10*/  FFMA.FTZ R143, R195, c[0x0][0x23c], -R138.reuse ;  /* 0x00008f00c38f7a23 */ /* 0x102fe4000001088a */
[----:B------:R-:W-:Y:S01]  /*4e20*/  LDSM.16.MT88.4 R192, [R215+0xb800] ;  /* 0x00b80000d7c0783b */ /* 0x000fe20000004200 */
[C---:B------:R-:W-:Y:S02]  /*4e30*/  FMUL.FTZ R66, R132.reuse, R66 ;  /* 0x0000004284427220 */ /* 0x040fe40000410000 */
[----:B------:R1:W-:Y:S01]  /*4e40*/  MUFU.EX2 R230, R143 ;  /* 0x0000008f00e67308 */ /* 0x0003e20000000800 */
[----:B------:R-:W-:Y:S02]  /*4e50*/  FMUL.FTZ R67, R132, R67 ;  /* 0x0000004384437220 */ /* 0x000fe40000410000 */
[C---:B------:R-:W-:Y:S01]  /*4e60*/  FMUL.FTZ R68, R133.reuse, R68 ;  /* 0x0000004485447220 */ /* 0x040fe20000410000 */
[----:B--2---:R-:W-:Y:S01]  /*4e70*/  F2FP.BF16.PACK_AB R150, R248, R246 ;  /* 0x000000f6f896723e */ /* 0x004fe200000010ff */
[--C-:B------:R-:W-:Y:S02]  /*4e80*/  FFMA.FTZ R4, R8, c[0x0][0x23c], -R138.reuse ;  /* 0x00008f0008047a23 */ /* 0x100fe4000001088a */
[----:B------:R-:W-:Y:S02]  /*4e90*/  FMUL.FTZ R8, R2, R144 ;  /* 0x0000009002087220 */ /* 0x000fe40000410000 */
[----:B------:R-:W-:Y:S01]  /*4ea0*/  FMUL.FTZ R69, R133, R69 ;  /* 0x0000004585457220 */ /* 0x000fe20000410000 */
[----:B------:R-:W2:Y:S01]  /*4eb0*/  MUFU.EX2 R242, R4 ;  /* 0x0000000400f27308 */ /* 0x000ea20000000800 */
[C---:B------:R-:W-:Y:S02]  /*4ec0*/  FMUL.FTZ R70, R132.reuse, R70 ;  /* 0x0000004684467220 */ /* 0x040fe40000410000 */
[----:B------:R-:W-:Y:S02]  /*4ed0*/  FMUL.FTZ R71, R132, R71 ;  /* 0x0000004784477220 */ /* 0x000fe40000410000 */
[C---:B---3--:R-:W-:Y:S02]  /*4ee0*/  FMUL.FTZ R9, R2.reuse, R145 ;  /* 0x0000009102097220 */ /* 0x048fe40000410000 */
[C---:B------:R-:W-:Y:S02]  /*4ef0*/  FMUL.FTZ R72, R2.reuse, R72 ;  /* 0x0000004802487220 */ /* 0x040fe40000410000 */
[----:B------:R-:W-:Y:S02]  /*4f00*/  FMUL.FTZ R73, R2, R73 ;  /* 0x0000004902497220 */ /* 0x000fe40000410000 */
[C---:B------:R-:W-:Y:S02]  /*4f10*/  FMUL.FTZ R74, R0.reuse, R74 ;  /* 0x0000004a004a7220 */ /* 0x040fe40000410000 */
[----:B------:R-:W-:Y:S02]  /*4f20*/  FMUL.FTZ R75, R0, R75 ;  /* 0x0000004b004b7220 */ /* 0x000fe40000410000 */
[--C-:B-1----:R-:W-:Y:S02]  /*4f30*/  FFMA.FTZ R143, R188, c[0x0][0x23c], -R137.reuse ;  /* 0x00008f00bc8f7a23 */ /* 0x102fe40000010889 */
[----:B------:R-:W-:Y:S02]  /*4f40*/  FFMA.FTZ R137, R189, c[0x0][0x23c], -R137 ;  /* 0x00008f00bd897a23 */ /* 0x000fe40000010889 */
[C---:B------:R-:W-:Y:S01]  /*4f50*/  FMUL.FTZ R76, R2.reuse, R76 ;  /* 0x0000004c024c7220 */ /* 0x040fe20000410000 */
[----:B------:R-:W-:Y:S01]  /*4f60*/  MUFU.EX2 R229, R143 ;  /* 0x0000008f00e57308 */ /* 0x000fe20000000800 */
[----:B------:R-:W-:Y:S02]  /*4f70*/  FMUL.FTZ R77, R2, R77 ;  /* 0x0000004d024d7220 */ /* 0x000fe40000410000 */
[----:B------:R-:W-:Y:S01]  /*4f80*/  FMUL.FTZ R78, R0, R78 ;  /* 0x0000004e004e7220 */ /* 0x000fe20000410000 */
[----:B--2---:R-:W-:Y:S01]  /*4f90*/  F2FP.BF16.PACK_AB R151, R244, R242 ;  /* 0x000000f2f497723e */ /* 0x004fe200000010ff */
[--C-:B------:R-:W-:Y:S02]  /*4fa0*/  FFMA.FTZ R4, R182, c[0x0][0x23c], -R139.reuse ;  /* 0x00008f00b6047a23 */ /* 0x100fe4000001088b */
        /* <DEDUP_REMOVED lines=11> */
[C---:B------:R-:W-:Y:S02]  /*5060*/  FMUL.FTZ R88, R2.reuse, R88 ;  /* 0x0000005802587220 */ /* 0x040fe40000410000 */
[----:B------:R-:W-:Y:S02]  /*5070*/  FMUL.FTZ R89, R2, R89 ;  /* 0x0000005902597220 */ /* 0x000fe40000410000 */
[C---:B------:R-:W-:Y:S02]  /*5080*/  FMUL.FTZ R90, R0.reuse, R90 ;  /* 0x0000005a005a7220 */ /* 0x040fe40000410000 */
[----:B------:R-:W-:Y:S02]  /*5090*/  FMUL.FTZ R91, R0, R91 ;  /* 0x0000005b005b7220 */ /* 0x000fe40000410000 */
[C---:B------:R-:W-:Y:S02]  /*50a0*/  FMUL.FTZ R92, R2.reuse, R92 ;  /* 0x0000005c025c7220 */ /* 0x040fe40000410000 */
[--C-:B-1----:R-:W-:Y:S02]  /*50b0*/  FFMA.FTZ R4, R185, c[0x0][0x23c], -R139.reuse ;  /* 0x00008f00b9047a23 */ /* 0x102fe4000001088b */
[----:B------:R-:W-:Y:S02]  /*50c0*/  FMUL.FTZ R93, R2, R93 ;  /* 0x0000005d025d7220 */ /* 0x000fe40000410000 */
[----:B------:R-:W1:Y:S01]  /*50d0*/  MUFU.EX2 R241, R4 ;  /* 0x0000000400f17308 */ /* 0x000e620000000800 */
[C---:B------:R-:W-:Y:S02]  /*50e0*/  FMUL.FTZ R94, R0.reuse, R94 ;  /* 0x0000005e005e7220 */ /* 0x040fe40000410000 */
[----:B------:R-:W-:Y:S02]  /*50f0*/  FMUL.FTZ R95, R0, R95 ;  /* 0x0000005f005f7220 */ /* 0x000fe40000410000 */
[--C-:B--2---:R-:W-:Y:S02]  /*5100*/  FFMA.FTZ R137, R190, c[0x0][0x23c], -R138.reuse ;  /* 0x00008f00be897a23 */ /* 0x104fe4000001088a */
[----:B------:R-:W-:Y:S02]  /*5110*/  FFMA.FTZ R138, R191, c[0x0][0x23c], -R138 ;  /* 0x00008f00bf8a7a23 */ /* 0x000fe4000001088a */
[----:B------:R-:W-:Y:S01]  /*5120*/  LDSM.16.MT88.4 R188, [R213+0xb800] ;  /* 0x00b80000d5bc783b */ /* 0x000fe20000004200 */
[----:B------:R2:W-:Y:S01]  /*5130*/  MUFU.EX2 R210, R137 ;  /* 0x0000008900d27308 */ /* 0x0005e20000000800 */
[C---:B------:R-:W-:Y:S02]  /*5140*/  FMUL.FTZ R96, R133.reuse, R96 ;  /* 0x0000006085607220 */ /* 0x040fe40000410000 */
[C---:B------:R-:W-:Y:S02]  /*5150*/  FMUL.FTZ R97, R133.reuse, R97 ;  /* 0x0000006185617220 */ /* 0x040fe40000410000 */
[C---:B------:R-:W-:Y:S02]  /*5160*/  FMUL.FTZ R98, R132.reuse, R98 ;  /* 0x0000006284627220 */ /* 0x040fe40000410000 */
[C---:B------:R-:W-:Y:S02]  /*5170*/  FMUL.FTZ R99, R132.reuse, R99 ;  /* 0x0000006384637220 */ /* 0x040fe40000410000 */
[C---:B------:R-:W-:Y:S01]  /*5180*/  FMUL.FTZ R100, R133.reuse, R100 ;  /* 0x0000006485647220 */ /* 0x040fe20000410000 */
[----:B------:R-:W3:Y:S01]  /*5190*/  MUFU.EX2 R209, R138 ;  /* 0x0000008a00d17308 */ /* 0x000ee20000000800 */
[----:B------:R-:W-:Y:S02]  /*51a0*/  FMUL.FTZ R101, R133, R101 ;  /* 0x0000006585657220 */ /* 0x000fe40000410000 */
[----:B------:R-:W-:Y:S01]  /*51b0*/  FMUL.FTZ R102, R132, R102 ;  /* 0x0000006684667220 */ /* 0x000fe20000410000 */
[----:B-1----:R-:W-:Y:S01]  /*51c0*/  F2FP.BF16.PACK_AB R144, R241, R239 ;  /* 0x000000eff190723e */ /* 0x002fe200000010ff */
[--C-:B------:R-:W-:Y:S02]  /*51d0*/  FFMA.FTZ R4, R180, c[0x0][0x23c], -R142.reuse ;  /* 0x00008f00b4047a23 */ /* 0x100fe4000001088e */
[----:B------:R-:W-:Y:S01]  /*51e0*/  LDSM.16.MT88.4 R180, [R218+0xa800] ;  /* 0x00a80000dab4783b */ /* 0x000fe20000004200 */
[----:B------:R-:W-:Y:S02]  /*51f0*/  FMUL.FTZ R103, R132, R103 ;  /* 0x0000006784677220 */ /* 0x000fe40000410000 */
[----:B------:R1:W-:Y:S01]  /*5200*/  MUFU.EX2 R235, R4 ;  /* 0x0000000400eb7308 */ /* 0x0003e20000000800 */
[C---:B------:R-:W-:Y:S02]  /*5210*/  FMUL.FTZ R112, R133.reuse, R112 ;  /* 0x0000007085707220 */ /* 0x040fe40000410000 */
[C---:B------:R-:W-:Y:S02]  /*5220*/  FMUL.FTZ R113, R133.reuse, R113 ;  /* 0x0000007185717220 */ /* 0x040fe40000410000 */
[--C-:B--2---:R-:W-:Y:S02]  /*5230*/  FFMA.FTZ R137, R196, c[0x0][0x23c], -R139.reuse ;  /* 0x00008f00c4897a23 */ /* 0x104fe4000001088b */
[C---:B------:R-:W-:Y:S02]  /*5240*/  FMUL.FTZ R114, R132.reuse, R114 ;  /* 0x0000007284727220 */ /* 0x040fe40000410000 */
[C---:B------:R-:W-:Y:S01]  /*5250*/  FMUL.FTZ R115, R132.reuse, R115 ;  /* 0x0000007384737220 */ /* 0x040fe20000410000 */
[----:B------:R2:W-:Y:S01]  /*5260*/  MUFU.EX2 R208, R137 ;  /* 0x0000008900d07308 */ /* 0x0005e20000000800 */
[C---:B------:R-:W-:Y:S02]  /*5270*/  FMUL.FTZ R116, R133.reuse, R116 ;  /* 0x0000007485747220 */ /* 0x040fe40000410000 */
[----:B------:R-:W-:Y:S01]  /*5280*/  FMUL.FTZ R117, R133, R117 ;  /* 0x0000007585757220 */ /* 0x000fe20000410000 */
[----:B---3--:R-:W-:Y:S01]  /*5290*/  F2FP.BF16.PACK_AB R143, R209, R210 ;  /* 0x000000d2d18f723e */ /* 0x008fe200000010ff */
[C---:B------:R-:W-:Y:S02]  /*52a0*/  FMUL.FTZ R118, R132.reuse, R118 ;  /* 0x0000007684767220 */ /* 0x040fe40000410000 */
[----:B------:R-:W-:Y:S02]  /*52b0*/  FMUL.FTZ R119, R132, R119 ;  /* 0x0000007784777220 */ /* 0x000fe40000410000 */
[--C-:B------:R-:W-:Y:S02]  /*52c0*/  FFMA.FTZ R140, R140, c[0x0][0x23c], -R142.reuse ;  /* 0x00008f008c8c7a23 */ /* 0x100fe4000001088e */
[----:B------:R-:W-:Y:S02]  /*52d0*/  FMUL.FTZ R128, R133, R128 ;  /* 0x0000008085807220 */ /* 0x000fe40000410000 */
[----:B------:R3:W-:Y:S01]  /*52e0*/  MUFU.EX2 R138, R140 ;  /* 0x0000008c008a7308 */ /* 0x0007e20000000800 */
[--C-:B-1----:R-:W-:Y:S02]  /*52f0*/  FFMA.FTZ R4, R187, c[0x0][0x23c], -R142.reuse ;  /* 0x00008f00bb047a23 */ /* 0x102fe4000001088e */
[----:B------:R-:W-:Y:S02]  /*5300*/  FMUL.FTZ R129, R133, R129 ;  /* 0x0000008185817220 */ /* 0x000fe40000410000 */
[C---:B------:R-:W-:Y:S02]  /*5310*/  FMUL.FTZ R130, R132.reuse, R130 ;  /* 0x0000008284827220 */ /* 0x040fe40000410000 */
[----:B------:R-:W-:Y:S02]  /*5320*/  FMUL.FTZ R131, R132, R131 ;  /* 0x0000008384837220 */ /* 0x000fe40000410000 */
[C---:B------:R-:W-:Y:S01]  /*5330*/  FMUL.FTZ R108, R2.reuse, R108 ;  /* 0x0000006c026c7220 */ /* 0x040fe20000410000 */
[----:B------:R-:W1:Y:S01]  /*5340*/  MUFU.EX2 R237, R4 ;  /* 0x0000000400ed7308 */ /* 0x000e620000000800 */
[--C-:B--2---:R-:W-:Y:S02]  /*5350*/  FFMA.FTZ R137, R197, c[0x0][0x23c], -R139.reuse ;  /* 0x00008f00c5897a23 */ /* 0x104fe4000001088b */
[----:B------:R-:W-:Y:S02]  /*5360*/  FMUL.FTZ R109, R2, R109 ;  /* 0x0000006d026d7220 */ /* 0x000fe40000410000 */
[C---:B------:R-:W-:Y:S02]  /*5370*/  FMUL.FTZ R110, R0.reuse, R110 ;  /* 0x0000006e006e7220 */ /* 0x040fe40000410000 */
[----:B------:R-:W-:Y:S02]  /*5380*/  FMUL.FTZ R111, R0, R111 ;  /* 0x0000006f006f7220 */ /* 0x000fe40000410000 */
[C---:B------:R-:W-:Y:S01]  /*5390*/  FMUL.FTZ R124, R2.reuse, R124 ;  /* 0x0000007c027c7220 */ /* 0x040fe20000410000 */
[----:B------:R2:W-:Y:S01]  /*53a0*/  MUFU.EX2 R207, R137 ;  /* 0x0000008900cf7308 */ /* 0x0005e20000000800 */
[----:B------:R-:W-:Y:S02]  /*53b0*/  FMUL.FTZ R125, R2, R125 ;  /* 0x0000007d027d7220 */ /* 0x000fe40000410000 */
[----:B------:R-:W-:Y:S01]  /*53c0*/  FMUL.FTZ R126, R0, R126 ;  /* 0x0000007e007e7220 */ /* 0x000fe20000410000 */
[----:B---3--:R-:W-:Y:S01]  /*53d0*/  F2FP.BF16.PACK_AB R140, R232, R233 ;  /* 0x000000e9e88c723e */ /* 0x008fe200000010ff */
[----:B------:R-:W-:Y:S02]  /*53e0*/  FMUL.FTZ R127, R0, R127 ;  /* 0x0000007f007f7220 */ /* 0x000fe40000410000 */
[C---:B------:R-:W-:Y:S02]  /*53f0*/  FMUL.FTZ R104, R2.reuse, R104 ;  /* 0x0000006802687220 */ /* 0x040fe40000410000 */
[----:B------:R-:W-:Y:S02]  /*5400*/  FMUL.FTZ R105, R2, R105 ;  /* 0x0000006902697220 */ /* 0x000fe40000410000 */
[C---:B------:R-:W-:Y:S02]  /*5410*/  FMUL.FTZ R106, R0.reuse, R106 ;  /* 0x0000006a006a7220 */ /* 0x040fe40000410000 */
[----:B------:R-:W-:Y:S01]  /*5420*/  FMUL.FTZ R107, R0, R107 ;  /* 0x0000006b006b7220 */ /* 0x000fe20000410000 */
[C---:B-1----:R-:W-:Y:S01]  /*5430*/  F2FP.BF16.PACK_AB R145, R237.reuse, R235 ;  /* 0x000000ebed91723e */ /* 0x042fe200000010ff */
[----:B------:R-:W-:Y:S02]  /*5440*/  FFMA.FTZ R4, R186, c[0x0][0x23c], -R139 ;  /* 0x00008f00ba047a23 */ /* 0x000fe4000001088b */
[----:B------:R-:W-:Y:S01]  /*5450*/  LDSM.16.MT88.4 R184, [R217+0xa800] ;  /* 0x00a80000d9b8783b */ /* 0x000fe20000004200 */
[C---:B------:R-:W-:Y:S01]  /*5460*/  FMUL.FTZ R120, R2.reuse, R120 ;  /* 0x0000007802787220 */ /* 0x040fe20000410000 */
[----:B------:R1:W3:Y:S01]  /*5470*/  MUFU.EX2 R238, R4 ;  /* 0x0000000400ee7308 */ /* 0x0002e20000000800 */
[----:B------:R-:W-:Y:S02]  /*5480*/  FMUL.FTZ R121, R2, R121 ;  /* 0x0000007902797220 */ /* 0x000fe40000410000 */
[----:B------:R-:W-:Y:S02]  /*5490*/  FMUL.FTZ R122, R0, R122 ;  /* 0x0000007a007a7220 */ /* 0x000fe40000410000 */
[----:B--2---:R-:W-:Y:S02]  /*54a0*/  FFMA.FTZ R137, R198, c[0x0][0x23c], -R142 ;  /* 0x00008f00c6897a23 */ /* 0x004fe4000001088e */
[C---:B------:R-:W-:Y:S02]  /*54b0*/  FMUL.FTZ R123, R0.reuse, R123 ;  /* 0x0000007b007b7220 */ /* 0x040fe40000410000 */
[----:B------:R-:W-:Y:S01]  /*54c0*/  FFMA.FTZ R0, R0, R250, R235 ;  /* 0x000000fa00007223 */ /* 0x000fe200000100eb */
[----:B------:R2:W-:Y:S03]  /*54d0*/  MUFU.EX2 R206, R137 ;  /* 0x0000008900ce7308 */ /* 0x0005e60000000800 */
[----:B------:R-:W-:Y:S02]  /*54e0*/  FADD.FTZ R0, R237, R0 ;  /* 0x00000000ed007221 */ /* 0x000fe40000010000 */
[--C-:B-1----:R-:W-:Y:S01]  /*54f0*/  FFMA.FTZ R4, R13, c[0x0][0x23c], -R142.reuse ;  /* 0x00008f000d047a23 */ /* 0x102fe2000001088e */
[----:B---3--:R-:W-:Y:S01]  /*5500*/  F2FP.BF16.PACK_AB R146, R240, R238 ;  /* 0x000000eef092723e */ /* 0x008fe200000010ff */
[----:B------:R-:W-:Y:S03]  /*5510*/  FMUL.FTZ R13, R2, R153 ;  /* 0x00000099020d7220 */ /* 0x000fe60000410000 */
[----:B------:R1:W3:Y:S01]  /*5520*/  MUFU.EX2 R234, R4 ;  /* 0x0000000400ea7308 */ /* 0x0002e20000000800 */
[--C-:B--2---:R-:W-:Y:S02]  /*5530*/  FFMA.FTZ R137, R199, c[0x0][0x23c], -R142.reuse ;  /* 0x00008f00c7897a23 */ /* 0x104fe4000001088e */
[----:B------:R-:W-:Y:S07]  /*5540*/  LDSM.16.MT88.4 R196, [R218+0xb800] ;  /* 0x00b80000dac4783b */ /* 0x000fee0000004200 */
[----:B------:R2:W-:Y:S01]  /*5550*/  MUFU.EX2 R205, R137 ;  /* 0x0000008900cd7308 */ /* 0x0005e20000000800 */
[--C-:B-1----:R-:W-:Y:S02]  /*5560*/  FFMA.FTZ R4, R12, c[0x0][0x23c], -R142.reuse ;  /* 0x00008f000c047a23 */ /* 0x102fe4000001088e */
[----:B------:R-:W-:Y:S07]  /*5570*/  FMUL.FTZ R12, R2, R152 ;  /* 0x00000098020c7220 */ /* 0x000fee0000410000 */
[----:B------:R1:W4:Y:S01]  /*5580*/  MUFU.EX2 R236, R4 ;  /* 0x0000000400ec7308 */ /* 0x0003220000000800 */
[----:B------:R-:W5:Y:S01]  /*5590*/  LDSM.16.MT88.4 R152, [R218+0xa000] ;  /* 0x00a00000da98783b */ /* 0x000f620000004200 */
[----:B------:R-:W-:Y:S01]  /*55a0*/  FFMA.FTZ R142, R141, c[0x0][0x23c], -R142 ;  /* 0x00008f008d8e7a23 */ /* 0x000fe2000001088e */
[----:B------:R-:W-:Y:S01]  /*55b0*/  F2FP.BF16.PACK_AB R141, R230, R231 ;  /* 0x000000e7e68d723e */ /* 0x000fe200000010ff */
[----:B---3--:R-:W-:Y:S02]  /*55c0*/  FADD.FTZ R0, R234, R0 ;  /* 0x00000000ea007221 */ /* 0x008fe40000010000 */
[--C-:B--2---:R-:W-:Y:S02]  /*55d0*/  FFMA.FTZ R137, R200, c[0x0][0x23c], -R139.reuse ;  /* 0x00008f00c8897a23 */ /* 0x104fe4000001088b */
[----:B------:R-:W-:Y:S02]  /*55e0*/  FFMA.FTZ R139, R201, c[0x0][0x23c], -R139 ;  /* 0x00008f00c98b7a23 */ /* 0x000fe4000001088b */
[----:B------:R-:W-:Y:S01]  /*55f0*/  LDSM.16.MT88.4 R200, [R217+0xb800] ;  /* 0x00b80000d9c8783b */ /* 0x000fe20000004200 */
[----:B------:R-:W-:Y:S01]  /*5600*/  MUFU.EX2 R204, R137 ;  /* 0x0000008900cc7308 */ /* 0x000fe20000000800 */
[----:B------:R-:W-:Y:S09]  /*5610*/  FFMA.FTZ R2, R2, R251, R239 ;  /* 0x000000fb02027223 */ /* 0x000ff200000100ef */
[----:B------:R2:W-:Y:S01]  /*5620*/  MUFU.EX2 R137, R142 ;  /* 0x0000008e00897308 */ /* 0x0005e20000000800 */
[----:B-1----:R-:W-:Y:S01]  /*5630*/  FMUL.FTZ R4, R133, R148 ;  /* 0x0000009485047220 */ /* 0x002fe20000410000 */
[----:B------:R-:W-:Y:S01]  /*5640*/  F2FP.BF16.PACK_AB R148, R249, R247 ;  /* 0x000000f7f994723e */ /* 0x000fe200000010ff */
[C---:B----4-:R-:W-:Y:S01]  /*5650*/  FADD.FTZ R0, R236.reuse, R0 ;  /* 0x00000000ec007221 */ /* 0x050fe20000010000 */
[----:B------:R-:W-:Y:S06]  /*5660*/  F2FP.BF16.PACK_AB R147, R236, R234 ;  /* 0x000000eaec93723e */ /* 0x000fec00000010ff */
[----:B------:R-:W1:Y:S01]  /*5670*/  MUFU.EX2 R139, R139 ;  /* 0x0000008b008b7308 */ /* 0x000e620000000800 */
[-C--:B------:R-:W-:Y:S08]  /*5680*/  HMMA.16816.F32.BF16 R4, R148, R20.reuse, R4 ;  /* 0x000000149404723c */ /* 0x080ff00000041804 */
[C---:B------:R-:W-:Y:S04]  /*5690*/  HMMA.16816.F32.BF16 R8, R144.reuse, R20, R8 ;  /* 0x000000149008723c */ /* 0x040fe80000041808 */
[----:B--2---:R-:W-:Y:S03]  /*56a0*/  F2FP.BF16.PACK_AB R142, R211, R229 ;  /* 0x000000e5d38e723e */ /* 0x004fe600000010ff */
[C---:B------:R-:W-:Y:S01]  /*56b0*/  FMUL.FTZ R20, R133.reuse, R160 ;  /* 0x000000a085147220 */ /* 0x040fe20000410000 */
[-C--:B------:R-:W-:Y:S04]  /*56c0*/  HMMA.16816.F32.BF16 R12, R144, R22.reuse, R12 ;  /* 0x00000016900c723c */ /* 0x080fe8000004180c */
[----:B------:R-:W-:Y:S04]  /*56d0*/  FMUL.FTZ R21, R133, R161 ;  /* 0x000000a185157220 */ /* 0x000fe80000410000 */
[C---:B------:R-:W-:Y:S07]  /*56e0*/  HMMA.16816.F32.BF16 R16, R148.reuse, R22, R16 ;  /* 0x000000169410723c */ /* 0x040fee0000041810 */
[C---:B------:R-:W-:Y:S02]  /*56f0*/  FMUL.FTZ R22, R132.reuse, R162 ;  /* 0x000000a284167220 */ /* 0x040fe40000410000 */
[C---:B------:R-:W-:Y:S02]  /*5700*/  FMUL.FTZ R23, R132.reuse, R163 ;  /* 0x000000a384177220 */ /* 0x040fe40000410000 */
[----:B------:R-:W-:Y:S01]  /*5710*/  LDSM.16.MT88.4 R160, [R213+0xa800] ;  /* 0x00a80000d5a0783b */ /* 0x000fe20000004200 */
[----:B------:R-:W-:Y:S04]  /*5720*/  FFMA.FTZ R132, R132, R252, R243 ;  /* 0x000000fc84847223 */ /* 0x000fe800000100f3 */
[-C--:B------:R-:W-:Y:S08]  /*5730*/  HMMA.16816.F32.BF16 R20, R148, R176.reuse, R20 ;  /* 0x000000b09414723c */ /* 0x080ff00000041814 */
[C---:B------:R-:W-:Y:S07]  /*5740*/  HMMA.16816.F32.BF16 R24, R144.reuse, R176, R24 ;  /* 0x000000b09018723c */ /* 0x040fee0000041818 */
[----:B------:R-:W-:Y:S01]  /*5750*/  F2FP.BF16.PACK_AB R176, R207, R208 ;  /* 0x000000d0cfb0723e */ /* 0x000fe200000010ff */
[-C--:B------:R-:W-:Y:S04]  /*5760*/  HMMA.16816.F32.BF16 R28, R144, R178.reuse, R28 ;  /* 0x000000b2901c723c */ /* 0x080fe8000004181c */
[----:B------:R-:W-:Y:S04]  /*5770*/  F2FP.BF16.PACK_AB R177, R205, R206 ;  /* 0x000000cecdb1723e */ /* 0x000fe800000010ff */
[C---:B------:R-:W-:Y:S07]  /*5780*/  HMMA.16816.F32.BF16 R32, R148.reuse, R178, R32 ;  /* 0x000000b29420723c */ /* 0x040fee0000041820 */
[----:B-1----:R-:W-:Y:S01]  /*5790*/  F2FP.BF16.PACK_AB R178, R139, R204 ;  /* 0x000000cc8bb2723e */ /* 0x002fe200000010ff */
[-C--:B-----5:R-:W-:Y:S04]  /*57a0*/  HMMA.16816.F32.BF16 R36, R148, R152.reuse, R36 ;  /* 0x000000989424723c */ /* 0x0a0fe80000041824 */
[----:B------:R-:W-:Y:S04]  /*57b0*/  F2FP.BF16.PACK_AB R179, R137, R138 ;  /* 0x0000008a89b3723e */ /* 0x000fe800000010ff */
        /* <DEDUP_REMOVED lines=23> */
[-C--:B--2---:R-:W-:Y:S08]  /*5930*/  HMMA.16816.F32.BF16 R116, R148, R156.reuse, R116 ;  /* 0x0000009c9474723c */ /* 0x084ff00000041874 */
[C---:B------:R-:W-:Y:S08]  /*5940*/  HMMA.16816.F32.BF16 R120, R144.reuse, R156, R120 ;  /* 0x0000009c9078723c */ /* 0x040ff00000041878 */
[-C--:B------:R-:W-:Y:S08]  /*5950*/  HMMA.16816.F32.BF16 R124, R144, R158.reuse, R124 ;  /* 0x0000009e907c723c */ /* 0x080ff0000004187c */
[----:B------:R-:W-:Y:S08]  /*5960*/  HMMA.16816.F32.BF16 R128, R148, R158, R128 ;  /* 0x0000009e9480723c */ /* 0x000ff00000041880 */
[-C--:B------:R-:W-:Y:S01]  /*5970*/  HMMA.16816.F32.BF16 R148, R140, R160.reuse, R4 ;  /* 0x000000a08c94723c */ /* 0x080fe20000041804 */
[----:B------:R-:W2:Y:S06]  /*5980*/  LDL.LU R7, [R1] ;  /* 0x0000000001077983 */ /* 0x000eac0000300800 */
        /* <DEDUP_REMOVED lines=41> */
[----:B------:R-:W-:Y:S04]  /*5c20*/  HMMA.16816.F32.BF16 R128, R140, R202, R128 ;  /* 0x000000ca8c80723c */ /* 0x000fe80000041880 */
[----:B--2---:R-:W-:Y:S04]  /*5c30*/  FFMA.FTZ R133, R133, R7, R247 ;  /* 0x0000000785857223 */ /* 0x004fe800000100f7 */
[----:B------:R-:W-:Y:S04]  /*5c40*/  FADD.FTZ R133, R249, R133 ;  /* 0x00000085f9857221 */ /* 0x000fe80000010000 */
[----:B------:R-:W-:Y:S04]  /*5c50*/  FADD.FTZ R2, R246, R133 ;  /* 0x00000085f6027221 */ /* 0x000fe80000010000 */
[----:B------:R-:W-:Y:S04]  /*5c60*/  FADD.FTZ R2, R248, R2 ;  /* 0x00000002f8027221 */ /* 0x000fe80000010000 */
        /* <DEDUP_REMOVED lines=12> */
[----:B------:R1:W-:Y:S01]  /*5d30*/  STL [R1], R4 ;  /* 0x0000000401007387 */ /* 0x0003e20000100800 */
[----:B------:R-:W-:Y:S01]  /*5d40*/  MOV R139, R3 ;  /* 0x00000003008b7202 */ /* 0x000fe20000000f00 */
[----:B------:R-:W-:Y:S01]  /*5d50*/  FADD.FTZ R250, R137, R0 ;  /* 0x0000000089fa7221 */ /* 0x000fe20000010000 */
[----:B------:R-:W-:Y:S01]  /*5d60*/  MOV R137, R135 ;  /* 0x0000008700897202 */ /* 0x000fe20000000f00 */
[----:B-1----:R-:W-:-:S05]  /*5d70*/  @P0 BRA `(.L_x_1289) ;  /* 0xffffdb5000000947 */ /* 0x002fca000383ffff */
.L_x_1288:
[----:B-1----:R-:W2:Y:S04]  /*5d80*/  LDL.LU R2, [R1] ;  /* 0x0000000001027983 */ /* 0x002ea80000300800 */
[----:B------:R-:W3:Y:S04]  /*5d90*/  LDL.LU R178, [R1+0x2c] ;  /* 0x00002c0001b27983 */ /* 0x000ee80000300800 */
[----:B------:R-:W1:Y:S04]  /*5da0*/  SHFL.BFLY PT, R4, R252, 0x2, 0x1f ;  /* 0x0c401f00fc047f89 */ /* 0x000e6800000e0000 */
[----:B------:R-:W4:Y:S04]  /*5db0*/  SHFL.BFLY PT, R5, R251, 0x2, 0x1f ;  /* 0x0c401f00fb057f89 */ /* 0x000f2800000e0000 */
[----:B------:R-:W2:Y:S04]  /*5dc0*/  S2R R177, SR_CTAID.Y ;  /* 0x0000000000b17919 */ /* 0x000ea80000002600 */
[----:B------:R-:W4:Y:S01]  /*5dd0*/  S2R R176, SR_TID.X ;  /* 0x0000000000b07919 */ /* 0x000f220000002100 */
[----:B-1----:R-:W-:-:S02]  /*5de0*/  FADD.FTZ R252, R4, R252 ;  /* 0x000000fc04fc7221 */ /* 0x002fc40000010000 */
[----:B----4-:R-:W-:-:S03]  /*5df0*/  FADD.FTZ R251, R5, R251 ;  /* 0x000000fb05fb7221 */ /* 0x010fc60000010000 */
[----:B------:R-:W1:Y:S01]  /*5e00*/  SHFL.BFLY PT, R7, R252, 0x1, 0x1f ;  /* 0x0c201f00fc077f89 */ /* 0x000e6200000e0000 */
[----:B------:R-:W-:Y:S01]  /*5e10*/  SHF.R.S32.HI R142, RZ, 0x1f, R176 ;  /* 0x0000001fff8e7819 */ /* 0x000fe200000114b0 */
[----:B-1----:R-:W-:-:S05]  /*5e20*/  FADD.FTZ R252, R252, R7 ;  /* 0x00000007fcfc7221 */ /* 0x002fca0000010000 */
[----:B------:R-:W-:Y:S01]  /*5e30*/  FSETP.NE.FTZ.AND P5, PT, R252, RZ, PT ;  /* 0x000000fffc00720b */ /* 0x000fe20003fb5000 */
[----:B--2---:R-:W1:Y:S01]  /*5e40*/  SHFL.BFLY PT, R0, R2, 0x2, 0x1f ;  /* 0x0c401f0002007f89 */ /* 0x004e6200000e0000 */
[----:B---3--:R-:W-:-:S13]  /*5e50*/  ISETP.NE.AND P0, PT, R178, -0x1, PT ;  /* 0xffffffffb200780c */ /* 0x008fda0003f05270 */
[----:B------:R-:W-:Y:S01]  /*5e60*/  @P0 IMAD.WIDE.U32 R4, R178, c[0x0][0x1e8], RZ ;  /* 0x00007a00b2040a25 */ /* 0x000fe200078e00ff */
[----:B------:R-:W-:-:S03]  /*5e70*/  @!P0 SHF.R.S32.HI R7, RZ, 0x1f, R177 ;  /* 0x0000001fff078819 */ /* 0x000fc600000114b1 */
[----:B------:R-:W-:Y:S01]  /*5e80*/  @!P0 IMAD.WIDE.U32 R8, R177, c[0x0][0x1e0], RZ ;  /* 0x00007800b1088a25 */ /* 0x000fe200078e00ff */
[----:B------:R-:W-:-:S03]  /*5e90*/  @P0 MOV R141, R4 ;  /* 0x00000004008d0202 */ /* 0x000fc60000000f00 */
[----:B-1----:R-:W-:Y:S01]  /*5ea0*/  FADD.FTZ R0, R0, R2 ;  /* 0x0000000200007221 */ /* 0x002fe20000010000 */
[----:B------:R-:W-:Y:S01]  /*5eb0*/  @!P0 MOV R141, R8 ;  /* 0x00000008008d8202 */ /* 0x000fe20000000f00 */
[----:B------:R-:W1:Y:S01]  /*5ec0*/  SHFL.BFLY PT, R2, R250, 0x2, 0x1f ;  /* 0x0c401f00fa027f89 */ /* 0x000e6200000e0000 */
[----:B------:R-:W-:Y:S02]  /*5ed0*/  @!P0 IMAD R4, R7, c[0x0][0x1e0], RZ ;  /* 0x0000780007048a24 */ /* 0x000fe400078e02ff */
[----:B------:R-:W-:Y:S01]  /*5ee0*/  @P0 IMAD R143, R178, c[0x0][0x1ec], R5 ;  /* 0x00007b00b28f0a24 */ /* 0x000fe200078e0205 */
[----:B------:R-:W2:Y:S01]  /*5ef0*/  SHFL.BFLY PT, R132, R0, 0x1, 0x1f ;  /* 0x0c201f0000847f89 */ /* 0x000ea200000e0000 */
[CC--:B------:R-:W-:Y:S02]  /*5f00*/  LEA.HI R5, R142.reuse, R176.reuse, RZ, 0x2 ;  /* 0x000000b08e057211 */ /* 0x0c0fe400078f10ff */
[----:B------:R-:W-:Y:S01]  /*5f10*/  LEA.HI R142, R142, R176, RZ, 0x5 ;  /* 0x000000b08e8e7211 */ /* 0x000fe200078f28ff */
[----:B-1----:R-:W-:-:S02]  /*5f20*/  FADD.FTZ R250, R2, R250 ;  /* 0x000000fa02fa7221 */ /* 0x002fc40000010000 */
[----:B------:R-:W1:Y:S01]  /*5f30*/  SHFL.BFLY PT, R2, R251, 0x1, 0x1f ;  /* 0x0c201f00fb027f89 */ /* 0x000e6200000e0000 */
[----:B--2---:R-:W-:Y:S01]  /*5f40*/  FADD.FTZ R132, R0, R132 ;  /* 0x0000008400847221 */ /* 0x004fe20000010000 */
[----:B------:R-:W-:Y:S02]  /*5f50*/  MOV R0, 0x3f800000 ;  /* 0x3f80000000007802 */ /* 0x000fe40000000f00 */
[----:B------:R-:W2:Y:S02]  /*5f60*/  SHFL.BFLY PT, R6, R250, 0x1, 0x1f ;  /* 0x0c201f00fa067f89 */ /* 0x000ea400000e0000 */
[----:B------:R-:W-:-:S13]  /*5f70*/  FSETP.NE.FTZ.AND P6, PT, R132, RZ, PT ;  /* 0x000000ff8400720b */ /* 0x000fda0003fd5000 */
[----:B------:R-:W3:Y:S01]  /*5f80*/  @P6 MUFU.RCP R0, R132 ;  /* 0x0000008400006308 */ /* 0x000ee20000001000 */
[----:B-1----:R-:W-:Y:S02]  /*5f90*/  FADD.FTZ R251, R251, R2 ;  /* 0x00000002fbfb7221 */ /* 0x002fe40000010000 */
[----:B------:R-:W-:Y:S01]  /*5fa0*/  @!P0 IMAD R2, R177, c[0x0][0x1e4], R4 ;  /* 0x00007900b1028a24 */ /* 0x000fe200078e0204 */
[----:B------:R-:W-:Y:S01]  /*5fb0*/  MOV R4, 0x3f800000 ;  /* 0x3f80000000047802 */ /* 0x000fe20000000f00 */
[----:B--2---:R-:W-:Y:S01]  /*5fc0*/  FADD.FTZ R250, R250, R6 ;  /* 0x00000006fafa7221 */ /* 0x004fe20000010000 */
[----:B------:R-:W-:Y:S02]  /*5fd0*/  FSETP.NE.FTZ.AND P4, PT, R251, RZ, PT ;  /* 0x000000fffb00720b */ /* 0x000fe40003f95000 */
[----:B------:R-:W-:Y:S02]  /*5fe0*/  @!P0 IADD3 R143, R9, R2, RZ ;  /* 0x00000002098f8210 */ /* 0x000fe40007ffe0ff */
[----:B------:R-:W-:Y:S01]  /*5ff0*/  MOV R2, 0x3f800000 ;  /* 0x3f80000000027802 */ /* 0x000fe20000000f00 */
[----:B------:R-:W1:Y:S01]  /*6000*/  @P5 MUFU.RCP R4, R252 ;  /* 0x000000fc00045308 */ /* 0x000e620000001000 */
[----:B------:R-:W-:Y:S01]  /*6010*/  FSETP.NE.FTZ.AND P3, PT, R250, RZ, PT ;  /* 0x000000fffa00720b */ /* 0x000fe20003f75000 */
[C---:B---3--:R-:W-:Y:S01]  /*6020*/  FMUL.FTZ R138, R0.reuse, R64 ;  /* 0x00000040008a7220 */ /* 0x048fe20000410000 */
[----:B------:R-:W-:Y:S01]  /*6030*/  LOP3.LUT R6, R5, 0x3ffffffc, RZ, 0xc0, !PT ;  /* 0x3ffffffc05067812 */ /* 0x000fe200078ec0ff */
[----:B------:R-:W-:-:S02]  /*6040*/  FMUL.FTZ R148, R0, R148 ;  /* 0x0000009400947220 */ /* 0x000fc40000410000 */
[----:B------:R-:W-:Y:S01]  /*6050*/  FMUL.FTZ R7, R0, R149 ;  /* 0x0000009500077220 */ /* 0x000fe20000410000 */
[----:B------:R-:W-:Y:S01]  /*6060*/  IADD3 R176, -R6, R176, RZ ;  /* 0x000000b006b07210 */ /* 0x000fe20007ffe1ff */
[----:B------:R-:W2:Y:S01]  /*6070*/  @P4 MUFU.RCP R2, R251 ;  /* 0x000000fb00024308 */ /* 0x000ea20000001000 */
[C---:B------:R-:W-:Y:S02]  /*6080*/  FMUL.FTZ R156, R0.reuse, R156 ;  /* 0x0000009c009c7220 */ /* 0x040fe40000410000 */
[C---:B------:R-:W-:Y:S01]  /*6090*/  FMUL.FTZ R157, R0.reuse, R157 ;  /* 0x0000009d009d7220 */ /* 0x040fe20000410000 */
[----:B------:R-:W-:Y:S01]  /*60a0*/  F2FP.BF16.PACK_AB R7, R7, R148 ;  /* 0x000000940707723e */ /* 0x000fe200000010ff */
[C---:B------:R-:W-:Y:S02]  /*60b0*/  FMUL.FTZ R160, R0.reuse, R160 ;  /* 0x000000a000a07220 */ /* 0x040fe40000410000 */
[C---:B------:R-:W-:Y:S02]  /*60c0*/  FMUL.FTZ R13, R0.reuse, R161 ;  /* 0x000000a1000d7220 */ /* 0x040fe40000410000 */
        /* <DEDUP_REMOVED lines=12> */
[C---:B------:R-:W-:Y:S01]  /*6190*/  FMUL.FTZ R64, R0.reuse, R65 ;  /* 0x0000004100407220 */ /* 0x040fe20000410000 */
[----:B------:R-:W-:Y:S01]  /*61a0*/  SHF.R.S32.HI R34, RZ, 0x5, R142 ;  /* 0x00000005ff227819 */ /* 0x000fe2000001148e */
        /* <DEDUP_REMOVED lines=16> */
[----:B------:R-:W-:Y:S01]  /*62b0*/  FMUL.FTZ R129, R0, R129 ;  /* 0x0000008100817220 */ /* 0x000fe20000410000 */
[----:B------:R-:W-:Y:S01]  /*62c0*/  MOV R0, 0x3f800000 ;  /* 0x3f80000000007802 */ /* 0x000fe20000000f00 */
[----:B-1----:R-:W-:-:S02]  /*62d0*/  FMUL.FTZ R29, R4, R54 ;  /* 0x00000036041d7220 */ /* 0x002fc40000410000 */
[----:B------:R-:W-:Y:S02]  /*62e0*/  FMUL.FTZ R30, R4, R66 ;  /* 0x00000042041e7220 */ /* 0x000fe40000410000 */
[----:B--2---:R-:W-:Y:S01]  /*62f0*/  FMUL.FTZ R21, R2, R41 ;  /* 0x0000002902157220 */ /* 0x004fe20000410000 */
[----:B------:R-:W1:Y:S01]  /*6300*/  @P3 MUFU.RCP R0, R250 ;  /* 0x000000fa00003308 */ /* 0x000e620000001000 */
        /* <DEDUP_REMOVED lines=177> */
[----:B------:R-:W-:Y:S01]  /*6e20*/  STS [R2+0x2400], R14 ;  /* 0x0024000e02007388 */ /* 0x000fe20000000800 */
[----:B------:R-:W-:Y:S02]  /*6e30*/  SEL R6, R6, 0xffffffc0, !P2 ;  /* 0xffffffc006067807 */ /* 0x000fe40005000000 */
[----:B--2---:R-:W-:Y:S02]  /*6e40*/  IADD3 R5, R0, R4, RZ ;  /* 0x0000000400057210 */ /* 0x004fe40007ffe0ff */
[----:B------:R-:W-:Y:S02]  /*6e50*/  IADD3 R4, R4, R2, RZ ;  /* 0x0000000204047210 */ /* 0x000fe40007ffe0ff */
[-C--:B---3--:R-:W-:Y:S01]  /*6e60*/  IADD3 R8, R0, R6.reuse, RZ ;  /* 0x0000000600087210 */ /* 0x088fe20007ffe0ff */
[----:B------:R1:W-:Y:S01]  /*6e70*/  STS [R5], R13 ;  /* 0x0000000d05007388 */ /* 0x0003e20000000800 */
[----:B------:R-:W-:Y:S01]  /*6e80*/  IADD3 R7, R5, R6, RZ ;  /* 0x0000000605077210 */ /* 0x000fe20007ffe0ff */
[----:B----4-:R-:W2:Y:S02]  /*6e90*/  LDC.U8 R10, c[0x0][0x329] ;  /* 0x0000ca40ff0a7b82 */ /* 0x010ea40000000000 */
[----:B------:R3:W-:Y:S01]  /*6ea0*/  STS [R5+0x400], R12 ;  /* 0x0004000c05007388 */ /* 0x0007e20000000800 */
[----:B------:R-:W-:-:S03]  /*6eb0*/  IADD3 R9, R6, R2, RZ ;  /* 0x0000000206097210 */ /* 0x000fc60007ffe0ff */
[----:B------:R-:W-:Y:S01]  /*6ec0*/  STS [R4], R16 ;  /* 0x0000001004007388 */ /* 0x000fe20000000800 */
[----:B------:R-:W-:Y:S01]  /*6ed0*/  IADD3 R6, R4, R6, RZ ;  /* 0x0000000604067210 */ /* 0x000fe20007ffe0ff */
[----:B------:R-:W4:Y:S02]  /*6ee0*/  LDC.U8 R11, c[0x0][0x328] ;  /* 0x0000ca00ff0b7b82 */ /* 0x000f240000000000 */
[----:B------:R-:W-:Y:S04]  /*6ef0*/  STS [R4+0x400], R15 ;  /* 0x0004000f04007388 */ /* 0x000fe80000000800 */
[----:B------:R-:W-:Y:S04]  /*6f00*/  STS [R5+0x2000], R17 ;  /* 0x0020001105007388 */ /* 0x000fe80000000800 */
[----:B------:R-:W-:Y:S04]  /*6f10*/  STS [R5+0x2400], R18 ;  /* 0x0024001205007388 */ /* 0x000fe80000000800 */
[----:B------:R-:W-:Y:S01]  /*6f20*/  STS [R4+0x2000], R25 ;  /* 0x0020001904007388 */ /* 0x000fe20000000800 */
[----:B-1----:R-:W-:Y:S01]  /*6f30*/  @P5 MUFU.LG2 R13, R252 ;  /* 0x000000fc000d5308 */ /* 0x002fe20000000c00 */
[----:B--2---:R-:W-:-:S02]  /*6f40*/  ISETP.NE.AND P1, PT, R10, RZ, PT ;  /* 0x000000ff0a00720c */ /* 0x004fc40003f25270 */
[----:B------:R-:W-:Y:S04]  /*6f50*/  STS [R4+0x2400], R24 ;  /* 0x0024001804007388 */ /* 0x000fe80000000800 */
[----:B------:R-:W-:Y:S01]  /*6f60*/  STS [R8], R23 ;  /* 0x0000001708007388 */ /* 0x000fe20000000800 */
[----:B---3--:R-:W-:Y:S01]  /*6f70*/  @P4 MUFU.LG2 R12, R251 ;  /* 0x000000fb000c4308 */ /* 0x008fe20000000c00 */
[----:B----4-:R-:W-:Y:S02]  /*6f80*/  ISETP.NE.AND P2, PT, R11, RZ, PT ;  /* 0x000000ff0b00720c */ /* 0x010fe40003f45270 */
        /* <DEDUP_REMOVED lines=25> */
[----:B------:R2:W-:Y:S04]  /*7120*/  STS [R4+0x4400], R33 ;  /* 0x0044002104007388 */ /* 0x0005e80000000800 */
[----:B------:R-:W-:Y:S01]  /*7130*/  STS [R4+0x4000], R35 ;  /* 0x0040002304007388 */ /* 0x000fe20000000800 */
[----:B-1----:R-:W-:-:S03]  /*7140*/  @P1 MOV R0, c[0x0][0x210] ;  /* 0x0000840000001a02 */ /* 0x002fc60000000f00 */
[----:B------:R-:W-:Y:S04]  /*7150*/  STS [R5+0x6000], R37 ;  /* 0x0060002505007388 */ /* 0x000fe80000000800 */
[----:B------:R-:W-:Y:S04]  /*7160*/  STS [R5+0x6400], R36 ;  /* 0x0064002405007388 */ /* 0x000fe80000000800 */
[----:B------:R-:W-:Y:S04]  /*7170*/  STS [R4+0x6000], R32 ;  /* 0x0060002004007388 */ /* 0x000fe80000000800 */
[----:B------:R-:W-:Y:S04]  /*7180*/  STS [R4+0x6400], R31 ;  /* 0x0064001f04007388 */ /* 0x000fe80000000800 */
[----:B------:R-:W-:Y:S04]  /*7190*/  STS [R8+0x4000], R30 ;  /* 0x0040001e08007388 */ /* 0x000fe80000000800 */
[----:B--2---:R1:W5:Y:S04]  /*71a0*/  LDL R33, [R1+0x4] ;  /* 0x0000040001217983 */ /* 0x0043680000100800 */
        /* <DEDUP_REMOVED lines=16> */
[----:B---3--:R-:W2:Y:S01]  /*72b0*/  @P6 MUFU.LG2 R9, R132 ;  /* 0x0000008400096308 */ /* 0x008ea20000000c00 */
[----:B------:R-:W-:Y:S02]  /*72c0*/  ISETP.NE.OR P2, PT, R10, RZ, !P2 ;  /* 0x000000ff0a00720c */ /* 0x000fe40005745670 */
[----:B------:R-:W-:Y:S01]  /*72d0*/  STS [R6+0x6000], R69 ;  /* 0x0060004506007388 */ /* 0x000fe20000000800 */
[----:B------:R-:W-:Y:S01]  /*72e0*/  @P1 MOV R0, 0x1 ;  /* 0x0000000100001802 */ /* 0x000fe20000000f00 */
[----:B------:R-:W-:-:S02]  /*72f0*/  @!P1 IMAD R0, R8, c[0x0][0x1c0], RZ ;  /* 0x0000700008009a24 */ /* 0x000fc400078e02ff */
[----:B------:R3:W-:Y:S04]  /*7300*/  STS [R6+0x6400], R68 ;  /* 0x0064004406007388 */ /* 0x0007e80000000800 */
[----:B------:R-:W-:Y:S06]  /*7310*/  BAR.SYNC.DEFER_BLOCKING 0x0 ;  /* 0x0000000000007b1d */ /* 0x000fec0000010000 */
[----:B------:R-:W4:Y:S04]  /*7320*/  S2R R18, SR_TID.X ;  /* 0x0000000000127919 */ /* 0x000f280000002100 */
[----:B------:R-:W1:Y:S04]  /*7330*/  S2R R15, SR_CTAID.X ;  /* 0x00000000000f7919 */ /* 0x000e680000002500 */
[----:B------:R-:W1:Y:S01]  /*7340*/  S2R R32, SR_CTAID.Z ;  /* 0x0000000000207919 */ /* 0x000e620000002700 */
[----:B------:R-:W-:-:S02]  /*7350*/  IMAD R0, R177, R0, RZ ;  /* 0x00000000b1007224 */ /* 0x000fc400078e02ff */
[----:B------:R-:W-:Y:S02]  /*7360*/  @!P2 IMAD R2, R177, c[0x0][0x214], RZ ;  /* 0x00008500b102aa24 */ /* 0x000fe400078e02ff */
[----:B--2---:R-:W-:Y:S01]  /*7370*/  @P6 FMUL.FTZ R7, R9, 0.69314718246459960938 ;  /* 0x3f31721809076820 */ /* 0x004fe20000410000 */
[----:B------:R2:W1:Y:S04]  /*7380*/  LDS.128 R24, [R227] ;  /* 0x00000000e3187984 */ /* 0x0004680000000c00 */
        /* <DEDUP_REMOVED lines=10> */
[----:B------:R2:W2:Y:S04]  /*7430*/  LDS.128 R48, [R227+0x5800] ;  /* 0x00580000e3307984 */ /* 0x0004a80000000c00 */
[----:B------:R1:W2:Y:S04]  /*7440*/  LDS.128 R56, [R227+0x6000] ;  /* 0x00600000e3387984 */ /* 0x0002a80000000c00 */
[----:B------:R1:W2:Y:S04]  /*7450*/  LDS.128 R64, [R227+0x6800] ;  /* 0x00680000e3407984 */ /* 0x0002a80000000c00 */
[----:B------:R1:W2:Y:S04]  /*7460*/  LDS.128 R72, [R227+0x7000] ;  /* 0x00700000e3487984 */ /* 0x0002a80000000c00 */
[----:B------:R2:W2:Y:S01]  /*7470*/  LDS.128 R80, [R227+0x7800] ;  /* 0x00780000e3507984 */ /* 0x0004a20000000c00 */
[----:B----4-:R-:W-:Y:S01]  /*7480*/  SHF.R.S32.HI R19, RZ, 0x1f, R18 ;  /* 0x0000001fff137819 */ /* 0x010fe20000011412 */
[----:B------:R-:W4:Y:S01]  /*7490*/  @P3 MUFU.LG2 R10, R250 ;  /* 0x000000fa000a3308 */ /* 0x000f220000000c00 */
[----:B------:R-:W-:-:S02]  /*74a0*/  @!P2 SEL R2, R2, R178, !P0 ;  /* 0x000000b20202a207 */ /* 0x000fc40004000000 */
[-C--:B------:R-:W-:Y:S02]  /*74b0*/  LEA.HI R11, R19, R18.reuse, RZ, 0x5 ;  /* 0x00000012130b7211 */ /* 0x080fe400078f28ff */
[----:B------:R-:W-:Y:S02]  /*74c0*/  SEL R9, R0, RZ, P2 ;  /* 0x000000ff00097207 */ /* 0x000fe40001000000 */
[----:B------:R-:W-:Y:S02]  /*74d0*/  LOP3.LUT R0, R11, 0xffffffe0, RZ, 0xc0, !PT ;  /* 0xffffffe00b007812 */ /* 0x000fe400078ec0ff */
[----:B---3--:R-:W-:Y:S01]  /*74e0*/  @P1 MOV R6, c[0x0][0x210] ;  /* 0x0000840000061a02 */ /* 0x008fe20000000f00 */
[----:B------:R-:W-:Y:S01]  /*74f0*/  CS2R R4, SRZ ;  /* 0x0000000000047805 */ /* 0x000fe2000001ff00 */
[----:B------:R-:W-:Y:S02]  /*7500*/  @!P1 MOV R6, 0x1 ;  /* 0x0000000100069802 */ /* 0x000fe40000000f00 */
[----:B------:R-:W-:-:S02]  /*7510*/  IADD3 R0, -R0, R18, RZ ;  /* 0x0000001200007210 */ /* 0x000fc40007ffe1ff */
[----:B------:R-:W-:Y:S01]  /*7520*/  MOV R17, 0x7f800000 ;  /* 0x7f80000000117802 */ /* 0x000fe20000000f00 */
[----:B------:R-:W-:Y:S01]  /*7530*/  @P6 FFMA.FTZ R17, R136, c[0x0][0x238], R7 ;  /* 0x00008e0088116a23 */ /* 0x000fe20000010007 */
[----:B------:R-:W-:Y:S02]  /*7540*/  @!P2 SHF.R.S32.HI R5, RZ, 0x1f, R2 ;  /* 0x0000001fff05a819 */ /* 0x000fe40000011402 */
[----:B------:R-:W-:Y:S01]  /*7550*/  @!P2 MOV R4, R2 ;  /* 0x000000020004a202 */ /* 0x000fe20000000f00 */
[----:B-1----:R-:W-:Y:S01]  /*7560*/  IMAD R7, R15, R6, RZ ;  /* 0x000000060f077224 */ /* 0x002fe200078e02ff */
[----:B------:R-:W-:Y:S01]  /*7570*/  LOP3.LUT P2, RZ, R0, 0x3, RZ, 0xc0, !PT ;  /* 0x0000000300ff7812 */ /* 0x000fe2000784c0ff */
[----:B------:R-:W-:-:S03]  /*7580*/  IMAD R2, R32, R8, R9 ;  /* 0x0000000820027224 */ /* 0x000fc600078e0209 */
[----:B------:R-:W-:Y:S01]  /*7590*/  SHF.L.U32 R11, R7, 0x7, RZ ;  /* 0x00000007070b7819 */ /* 0x000fe200000006ff */
[----:B----4-:R-:W-:Y:S01]  /*75a0*/  @P3 FMUL.FTZ R7, R10, 0.69314718246459960938 ;  /* 0x3f3172180a073820 */ /* 0x010fe20000410000 */
[----:B------:R-:W-:Y:S01]  /*75b0*/  BSSY B0, `(.L_x_1292) ;  /* 0x0000035000007945 */ /* 0x000fe20003800000 */
[----:B------:R-:W-:Y:S01]  /*75c0*/  @P5 FMUL.FTZ R9, R13, 0.69314718246459960938 ;  /* 0x3f3172180d095820 */ /* 0x000fe20000410000 */
[--C-:B------:R-:W-:Y:S01]  /*75d0*/  IADD3 R10, P1, P0, R11, R4, R2.reuse ;  /* 0x000000040b0a7210 */ /* 0x100fe2000783e002 */
[----:B------:R-:W-:Y:S01]  /*75e0*/  @P4 FMUL.FTZ R8, R12, 0.69314718246459960938 ;  /* 0x3f3172180c084820 */ /* 0x000fe20000410000 */
[----:B------:R-:W-:Y:S02]  /*75f0*/  SHF.R.S32.HI R4, RZ, 0x1f, R11 ;  /* 0x0000001fff047819 */ /* 0x000fe4000001140b */
[----:B------:R-:W-:Y:S02]  /*7600*/  SHF.R.S32.HI R2, RZ, 0x1f, R2 ;  /* 0x0000001fff027819 */ /* 0x000fe40000011402 */
[----:B------:R-:W-:Y:S01]  /*7610*/  MOV R16, 0x7f800000 ;  /* 0x7f80000000107802 */ /* 0x000fe20000000f00 */
[----:B------:R-:W-:Y:S01]  /*7620*/  @P5 FFMA.FTZ R16, R135, c[0x0][0x238], R9 ;  /* 0x00008e0087105a23 */ /* 0x000fe20000010009 */
[----:B------:R-:W-:Y:S01]  /*7630*/  MOV R14, 0x7f800000 ;  /* 0x7f800000000e7802 */ /* 0x000fe20000000f00 */
[----:B------:R-:W-:Y:S01]  /*7640*/  @P4 FFMA.FTZ R14, R134, c[0x0][0x238], R8 ;  /* 0x00008e00860e4a23 */ /* 0x000fe20000010008 */
[----:B------:R-:W-:Y:S01]  /*7650*/  MOV R15, 0x7f800000 ;  /* 0x7f800000000f7802 */ /* 0x000fe20000000f00 */
[----:B------:R-:W-:Y:S01]  /*7660*/  @P3 FFMA.FTZ R15, R3, c[0x0][0x238], R7 ;  /* 0x00008e00030f3a23 */ /* 0x000fe20000010007 */
[----:B------:R-:W-:Y:S01]  /*7670*/  IADD3.X R11, R4, R5, R2, P1, P0 ;  /* 0x00000005040b7210 */ /* 0x000fe20000fe0402 */
[----:B------:R-:W-:Y:S05]  /*7680*/  @P2 BRA `(.L_x_1293) ;  /* 0x0000027000002947 */ /* 0x000fea0003800000 */
[----:B--2---:R-:W-:Y:S02]  /*7690*/  SHF.R.S32.HI R2, RZ, 0x1f, R34 ;  /* 0x0000001fff027819 */ /* 0x004fe40000011422 */
[----:B------:R-:W-:-:S02]  /*76a0*/  SHF.R.S32.HI R3, RZ, 0x1f, R0 ;  /* 0x0000001fff037819 */ /* 0x000fc40000011400 */
[----:B------:R-:W-:Y:S02]  /*76b0*/  LEA.HI R2, R2, R34, RZ, 0x2 ;  /* 0x0000002202027211 */ /* 0x000fe400078f10ff */
[----:B------:R-:W-:Y:S02]  /*76c0*/  LEA.HI R0, R3, R0, RZ, 0x2 ;  /* 0x0000000003007211 */ /* 0x000fe400078f10ff */
[----:B------:R-:W-:Y:S02]  /*76d0*/  LOP3.LUT R2, R2, 0xffffffc, RZ, 0xc0, !PT ;  /* 0x0ffffffc02027812 */ /* 0x000fe400078ec0ff */
[----:B------:R-:W-:-:S03]  /*76e0*/  SHF.R.S32.HI R0, RZ, 0x2, R0 ;  /* 0x00000002ff007819 */ /* 0x000fc60000011400 */
[----:B------:R-:W-:-:S04]  /*76f0*/  IMAD.IADD R2, R34, 0x1, -R2 ;  /* 0x0000000122027824 */ /* 0x000fc800078e0a02 */
[----:B------:R-:W-:-:S05]  /*7700*/  IMAD R0, R2, 0x10, R0 ;  /* 0x0000001002007824 */ /* 0x000fca00078e0200 */
[CC--:B-----5:R-:W-:Y:S02]  /*7710*/  ISETP.GE.AND P6, PT, R0.reuse, R33.reuse, PT ;  /* 0x000000210000720c */ /* 0x0e0fe40003fc6270 */
        /* <DEDUP_REMOVED lines=30> */
.L_x_1293:
[----:B--2---:R-:W-:Y:S05]  /*7900*/  BSYNC B0 ;  /* 0x0000000000007941 */ /* 0x004fea0003800000 */
.L_x_1292:
[----:B-1----:R-:W2:Y:S04]  /*7910*/  LDL.LU.64 R8, [R1+0x30] ;  /* 0x0000300001087983 */ /* 0x002ea80000300a00 */
[----:B------:R1:W5:Y:S01]  /*7920*/  LDL.64 R12, [R1+0x8] ;  /* 0x00000800010c7983 */ /* 0x0003620000100a00 */
        /* <DEDUP_REMOVED lines=8> */
[----:B-----5:R-:W-:-:S03]  /*79b0*/  ISETP.GE.AND P0, PT, R10, R33, PT ;  /* 0x000000210a00720c */ /* 0x020fc60003f06270 */
[----:B------:R-:W-:-:S04]  /*79c0*/  IMAD.WIDE.U32 R8, R32, c[0x0][0x1f0], R2 ;  /* 0x00007c0020087a25 */ /* 0x000fc800078e0002 */
[----:B------:R-:W-:-:S06]  /*79d0*/  IMAD.IADD R7, R9, 0x1, R0 ;  /* 0x0000000109077824 */ /* 0x000fcc00078e0200 */
[----:B------:R-:W-:Y:S05]  /*79e0*/  @P0 BRA `(.L_x_1295) ;  /* 0x0000009000000947 */ /* 0x000fea0003800000 */
[----:B-1----:R-:W-:Y:S01]  /*79f0*/  MOV R6, R8 ;  /* 0x0000000800067202 */ /* 0x002fe20000000f00 */
[----:B------:R-:W-:-:S04]  /*7a00*/  IMAD R0, R13, c[0x0][0x1e8], RZ ;  /* 0x00007a000d007a24 */ /* 0x000fc800078e02ff */
[----:B------:R-:W-:-:S04]  /*7a10*/  IMAD.WIDE.U32 R2, R12, c[0x0][0x1e8], R6 ;  /* 0x00007a000c027a25 */ /* 0x000fc800078e0006 */
[----:B------:R-:W-:Y:S01]  /*7a20*/  IMAD R0, R12, c[0x0][0x1ec], R0 ;  /* 0x00007b000c007a24 */ /* 0x000fe200078e0200 */
[----:B------:R-:W-:-:S04]  /*7a30*/  LEA R4, P0, R2, c[0x0][0x1d0], 0x1 ;  /* 0x0000740002047a11 */ /* 0x000fc800078008ff */
[----:B------:R-:W-:-:S04]  /*7a40*/  IADD3 R0, R3, R0, RZ ;  /* 0x0000000003007210 */ /* 0x000fc80007ffe0ff */
[----:B------:R-:W-:-:S05]  /*7a50*/  LEA.HI.X R5, R2, c[0x0][0x1d4], R0, 0x1, P0 ;  /* 0x0000750002057a11 */ /* 0x000fca00000f0c00 */
[----:B------:R1:W-:Y:S04]  /*7a60*/  STG.E.128 [R4.64], R24 ;  /* 0x0000001804007986 */ /* 0x0003e8000c101d06 */
[----:B------:R1:W-:Y:S02]  /*7a70*/  STG.E.128 [R4.64+0x80], R20 ;  /* 0x0000801404007986 */ /* 0x0003e4000c101d06 */
.L_x_1295:
[----:B-1----:R-:W-:Y:S05]  /*7a80*/  BSYNC B0 ;  /* 0x0000000000007941 */ /* 0x002fea0003800000 */
.L_x_1294:
        /* <DEDUP_REMOVED lines=16> */
.L_x_1297:
[----:B------:R-:W-:Y:S05]  /*7b90*/  BSYNC B0 ;  /* 0x0000000000007941 */ /* 0x000fea0003800000 */
.L_x_1296:
        /* <DEDUP_REMOVED lines=16> */
.L_x_1299:
[----:B------:R-:W-:Y:S05]  /*7ca0*/  BSYNC B0 ;  /* 0x0000000000007941 */ /* 0x000fea0003800000 */
.L_x_1298:
        /* <DEDUP_REMOVED lines=16> */
.L_x_1301:
[----:B------:R-:W-:Y:S05]  /*7db0*/  BSYNC B0 ;  /* 0x0000000000007941 */ /* 0x000fea0003800000 */
.L_x_1300:
        /* <DEDUP_REMOVED lines=16> */
.L_x_1303:
[----:B------:R-:W-:Y:S05]  /*7ec0*/  BSYNC B0 ;  /* 0x0000000000007941 */ /* 0x000fea0003800000 */
.L_x_1302:
        /* <DEDUP_REMOVED lines=16> */
.L_x_1305:
[----:B------:R-:W-:Y:S05]  /*7fd0*/  BSYNC B0 ;  /* 0x0000000000007941 */ /* 0x000fea0003800000 */
.L_x_1304:
        /* <DEDUP_REMOVED lines=16> */
.L_x_1307:
[----:B------:R-:W-:Y:S05]  /*80e0*/  BSYNC B0 ;  /* 0x0000000000007941 */ /* 0x000fea0003800000 */
.L_x_1306:
        /* <DEDUP_REMOVED lines=16> */
.L_x_1284:
        /* <DEDUP_REMOVED lines=41> */
[----:B------:R-:W-:Y:S01]  /*8480*/  SHF.R.S32.HI R11, RZ, 0x1f, R10 ;  /* 0x0000001fff0b7819 */ /* 0x000fe2000001140a */
[----:B------:R-:W-:Y:S01]  /*8490*/  @!P2 IMAD.MOV.U32 R2, RZ, RZ, R18 ;  /* 0x000000ffff02a224 */ /* 0x000fe200078e0012 */
[----:B------:R-:W-:Y:S01]  /*84a0*/  SEL R0, R0, RZ, P2 ;  /* 0x000000ff00007207 */ /* 0x000fe20001000000 */
[C---:B------:R-:W-:Y:S01]  /*84b0*/  IMAD R8, R16.reuse, c[0x0][0x1f4], R8 ;  /* 0x00007d0010087a24 */ /* 0x040fe200078e0208 */
[----:B------:R-:W-:Y:S01]  /*84c0*/  @!P2 SHF.R.S32.HI R3, RZ, 0x1f, R18 ;  /* 0x0000001fff03a819 */ /* 0x000fe20000011412 */
[----:B------:R-:W-:Y:S01]  /*84d0*/  IMAD.WIDE.U32 R12, R16, c[0x0][0x1f0], R4 ;  /* 0x00007c00100c7a25 */ /* 0x000fe200078e0004 */
[----:B------:R-:W-:-:S02]  /*84e0*/  ISETP.GE.AND P2, PT, R10, R14, PT ;  /* 0x0000000e0a00720c */ /* 0x000fc40003f46270 */
[----:B------:R-:W-:Y:S01]  /*84f0*/  SHF.R.S32.HI R4, RZ, 0x1f, R6 ;  /* 0x0000001fff047819 */ /* 0x000fe20000011406 */
[----:B------:R-:W-:Y:S01]  /*8500*/  IMAD R0, R16, R7, R0 ;  /* 0x0000000710007224 */ /* 0x000fe200078e0200 */
[----:B------:R-:W-:-:S04]  /*8510*/  IADD3 R9, R8, R13, RZ ;  /* 0x0000000d08097210 */ /* 0x000fc80007ffe0ff */
[----:B-1----:R-:W-:Y:S01]  /*8520*/  IADD3 R18, P1, P0, R6, R2, R0 ;  /* 0x0000000206127210 */ /* 0x002fe2000783e000 */
[----:B------:R-:W-:Y:S01]  /*8530*/  IMAD.WIDE R6, R17, 0x80, R10 ;  /* 0x0000008011067825 */ /* 0x000fe200078e020a */
[----:B------:R-:W-:-:S04]  /*8540*/  SHF.R.S32.HI R0, RZ, 0x1f, R0 ;  /* 0x0000001fff007819 */ /* 0x000fc80000011400 */
[----:B------:R-:W-:Y:S01]  /*8550*/  IADD3.X R17, R4, R3, R0, P1, P0 ;  /* 0x0000000304117210 */ /* 0x000fe20000fe0400 */
        /* <DEDUP_REMOVED lines=10> */
.L_x_1309:
[----:B------:R-:W-:Y:S05]  /*8600*/  BSYNC B0 ;  /* 0x0000000000007941 */ /* 0x000fea0003800000 */
.L_x_1308:
        /* <DEDUP_REMOVED lines=16> */
.L_x_1311:
[----:B------:R-:W-:Y:S05]  /*8710*/  BSYNC B0 ;  /* 0x0000000000007941 */ /* 0x000fea0003800000 */
.L_x_1310:
        /* <DEDUP_REMOVED lines=16> */
.L_x_1313:
[----:B------:R-:W-:Y:S05]  /*8820*/  BSYNC B0 ;  /* 0x0000000000007941 */ /* 0x000fea0003800000 */
.L_x_1312:
        /* <DEDUP_REMOVED lines=16> */
.L_x_1315:
[----:B------:R-:W-:Y:S05]  /*8930*/  BSYNC B0 ;  /* 0x0000000000007941 */ /* 0x000fea0003800000 */
.L_x_1314:
        /* <DEDUP_REMOVED lines=16> */
.L_x_1317:
[----:B------:R-:W-:Y:S05]  /*8a40*/  BSYNC B0 ;  /* 0x0000000000007941 */ /* 0x000fea0003800000 */
.L_x_1316:
        /* <DEDUP_REMOVED lines=16> */
.L_x_1319:
[----:B------:R-:W-:Y:S05]  /*8b50*/  BSYNC B0 ;  /* 0x0000000000007941 */ /* 0x000fea0003800000 */
.L_x_1318:
        /* <DEDUP_REMOVED lines=16> */
.L_x_1321:
[----:B------:R-:W-:Y:S05]  /*8c60*/  BSYNC B0 ;  /* 0x0000000000007941 */ /* 0x000fea0003800000 */
.L_x_1320:
        /* <DEDUP_REMOVED lines=16> */
.L_x_1323:
[----:B------:R-:W-:Y:S05]  /*8d70*/  BSYNC B0 ;  /* 0x0000000000007941 */ /* 0x000fea0003800000 */
.L_x_1322:
        /* <DEDUP_REMOVED lines=67> */
.L_x_1324:
        /* <DEDUP_REMOVED lines=13> */
.L_x_2394:


//--------------------- .text._ZN5flash16flash_fwd_kernelI23Flash_fwd_kernel_traitsILi128ELi128ELi32ELi4ELb0ELb0EN7cutlass10bfloat16_tE19Flash_kernel_traitsILi128ELi128ELi32ELi4ES3_EELb1ELb0ELb0ELb0ELb0ELb0ELb0ELb0EEEvNS_16Flash_fwd_paramsE --------------------------
	.section	.text._ZN5flash16flash_fwd_kernelI23Flash_fwd_kernel_traitsILi128ELi128ELi32ELi4ELb0ELb0EN7cutlass10bfloat16_tE19Flash_kernel_traitsILi128ELi128ELi32ELi4ES3_EELb1ELb0ELb0ELb0ELb0ELb0ELb0ELb0EEEvNS_16Flash_fwd_paramsE,"ax",@progbits
	.sectioninfo	@"SHI_REGISTERS=255"
	.align	128
        .global         _ZN5flash16flash_fwd_kernelI23Flash_fwd_kernel_traitsILi128ELi128ELi32ELi4ELb0ELb0EN7cutlass10bfloat16_tE19Flash_kernel_traitsILi128ELi128ELi32ELi4ES3_EELb1ELb0ELb0ELb0ELb0ELb0ELb0ELb0EEEvNS_16Flash_fwd_paramsE
        .type           _ZN5flash16flash_fwd_kernelI23Flash_fwd_kernel_traitsILi128ELi128ELi32ELi4ELb0ELb0EN7cutlass10bfloat16_tE19Flash_kernel_traitsILi128ELi128ELi32ELi4ES3_EELb1ELb0ELb0ELb0ELb0ELb0ELb0ELb0EEEvNS_16Flash_fwd_paramsE,@function
        .size           _ZN5flash16flash_fwd_kernelI23Flash_fwd_kernel_traitsILi128ELi128ELi32ELi4ELb0ELb0EN7cutlass10bfloat16_tE19Flash_kernel_traitsILi128ELi128ELi32ELi4ES3_EELb1ELb0ELb0ELb0ELb0ELb0ELb0ELb0EEEvNS_16Flash_fwd_paramsE,(.L_x_2395 - _ZN5flash16flash_fwd_kernelI23Flash_fwd_kernel_traitsILi128ELi128ELi32ELi4ELb0ELb0EN7cutlass10bfloat16_tE19Flash_kernel_traitsILi128ELi128ELi32ELi4ES3_EELb1ELb0ELb0ELb0ELb0ELb0ELb0ELb0EEEvNS_16Flash_fwd_paramsE)
        .other          _ZN5flash16flash_fwd_kernelI23Flash_fwd_kernel_traitsILi128ELi128ELi32ELi4ELb0ELb0EN7cutlass10bfloat16_tE19Flash_kernel_traitsILi128ELi128ELi32ELi4ES3_EELb1ELb0ELb0ELb0ELb0ELb0ELb0ELb0EEEvNS_16Flash_fwd_paramsE,@"STO_CUDA_ENTRY STV_DEFAULT"
_ZN5flash16flash_fwd_kernelI23Flash_fwd_kernel_traitsILi128ELi128ELi32ELi4ELb0ELb0EN7cutlass10bfloat16_tE19Flash_kernel_traitsILi128ELi128ELi32ELi4ES3_EELb1ELb0ELb0ELb0ELb0ELb0ELb0ELb0EEEvNS_16Flash_fwd_paramsE:
.text._ZN5flash16flash_fwd_kernelI23Flash_fwd_kernel_traitsILi128ELi128ELi32ELi4ELb0ELb0EN7cutlass10bfloat16_tE19Flash_kernel_traitsILi128ELi128ELi32ELi4ES3_EELb1ELb0ELb0ELb0ELb0ELb0ELb0ELb0EEEvNS_16Flash_fwd_paramsE:
        /* <DEDUP_REMOVED lines=18> */
[----:B------:R-:W5:Y:S01]  /*0120*/  S2UR UR12, SR_CTAID.Y ;  /* 0x00000000000c79c3 */ /* 0x000f620000002600 */
[----:B------:R-:W-:Y:S02]  /*0130*/  UISETP.NE.U32.AND UP2, UPT, URZ, UR8, UPT ;  /* 0x000000083f00728c */ /* 0x000fe4000bf45070 */
[----:B------:R-:W-:Y:S02]  /*0140*/  UISETP.NE.U32.AND UP1, UPT, URZ, UR4, UPT ;  /* 0x000000043f00728c */ /* 0x000fe4000bf25070 */
[----:B------:R-:W-:Y:S02]  /*0150*/  UISETP.NE.AND.EX UP2, UPT, URZ, UR9, UPT, UP2 ;  /* 0x000000093f00728c */ /* 0x000fe4000bf45320 */
[----:B------:R-:W-:Y:S01]  /*0160*/  ULDC.64 UR14, c[0x0][0x240] ;  /* 0x00009000000e7ab9 */ /* 0x000fe20000000a00 */
[----:B------:R-:W1:Y:S01]  /*0170*/  S2UR UR11, SR_CTAID.Z ;  /* 0x00000000000b79c3 */ /* 0x000e620000002700 */
[----:B------:R-:W-:-:S02]  /*0180*/  UMOV UR9, 0x4 ;  /* 0x0000000400097882 */ /* 0x000fc40000000000 */
[----:B------:R-:W-:Y:S01]  /*0190*/  PLOP3.LUT P0, PT, PT, PT, UP2, 0x80, 0x0 ;  /* 0x000000000000781c */ /* 0x000fe20003f0f028 */
[----:B------:R-:W-:-:S03]  /*01a0*/  UISETP.NE.AND.EX UP1, UPT, URZ, UR5, UPT, UP1 ;  /* 0x000000053f00728c */ /* 0x000fc6000bf25310 */
[----:B------:R-:W-:Y:S02]  /*01b0*/  ULDC.64 UR4, c[0x0][0x248] ;  /* 0x0000920000047ab9 */ /* 0x000fe40000000a00 */
[----:B------:R-:W-:Y:S02]  /*01c0*/  UISETP.EQ.U32.AND UP0, UPT, URZ, UR4, UPT ;  /* 0x000000043f00728c */ /* 0x000fe4000bf02070 */
[----:B-----5:R-:W-:Y:S02]  /*01d0*/  UIMAD.WIDE UR14, UR12, UR9, UR14 ;  /* 0x000000090c0e72a5 */ /* 0x020fe4000f8e020e */
[----:B-1----:R-:W-:-:S06]  /*01e0*/  ULOP3.LUT UR7, UR11, UR6, UR12, 0xfe, !UPT ;  /* 0x000000060b077292 */ /* 0x002fcc000f8efe0c */
[----:B--2---:R-:W-:Y:S01]  /*01f0*/  LOP3.LUT P3, RZ, R92, UR7, RZ, 0xfc, !PT ;  /* 0x000000075cff7c12 */ /* 0x004fe2000f86fcff */
[----:B------:R-:W-:Y:S02]  /*0200*/  ULDC.U8 UR7, c[0x0][0x312] ;  /* 0x0000c48000077ab9 */ /* 0x000fe40000000000 */
[----:B------:R-:W-:-:S04]  /*0210*/  UISETP.NE.AND UP3, UPT, UR7, URZ, UPT ;  /* 0x0000003f0700728c */ /* 0x000fc8000bf65270 */
[----:B------:R-:W-:-:S06]  /*0220*/  UISETP.EQ.OR.EX UP0, UPT, URZ, UR5, !UP3, UP0 ;  /* 0x000000053f00728c */ /* 0x000fcc000df02700 */
[----:B------:R-:W-:Y:S02]  /*0230*/  @!P3 IMAD.MOV.U32 R10, RZ, RZ, c[0x0][0x308] ;  /* 0x0000c200ff0ab624 */ /* 0x000fe400078e00ff */
[----:B------:R-:W-:Y:S01]  /*0240*/  @!P3 IMAD.MOV.U32 R11, RZ, RZ, c[0x0][0x30c] ;  /* 0x0000c300ff0bb624 */ /* 0x000fe200078e00ff */
[----:B------:R-:W-:Y:S02]  /*0250*/  ULDC.64 UR4, c[0x0][0x248] ;  /* 0x0000920000047ab9 */ /* 0x000fe40000000a00 */
[----:B------:R-:W-:Y:S01]  /*0260*/  UIMAD.WIDE UR4, UR12, UR9, UR4 ;  /* 0x000000090c0472a5 */ /* 0x000fe2000f8e0204 */
        /* <DEDUP_REMOVED lines=9> */
[----:B------:R-:W-:Y:S01]  /*0300*/  PLOP3.LUT P2, PT, PT, PT, UP0, 0x80, 0x0 ;  /* 0x000000000000781c */ /* 0x000fe20003f4f008 */
[----:B------:R-:W-:Y:S01]  /*0310*/  ULDC.64 UR14, c[0x0][0x250] ;  /* 0x00009400000e7ab9 */ /* 0x000fe20000000a00 */
[----:B------:R-:W-:Y:S01]  /*0320*/  PLOP3.LUT P1, PT, PT, PT, UP1, 0x80, 0x0 ;  /* 0x000000000000781c */ /* 0x000fe20003f2f018 */
[----:B------:R-:W-:Y:S01]  /*0330*/  @UP1 UIMAD.WIDE UR14, UR12, UR9, UR14 ;  /* 0x000000090c0e12a5 */ /* 0x000fe2000f8e020e */
        /* <DEDUP_REMOVED lines=9> */
[----:B------:R1:W2:Y:S04]  /*03d0*/  @P1 LDG.E R4, [R4.64] ;  /* 0x0000001204041981 */ /* 0x0002a8000c1e1900 */
[----:B------:R-:W5:Y:S01]  /*03e0*/  @!P2 LDG.E R0, [R2.64] ;  /* 0x000000120200a981 */ /* 0x000f62000c1e1900 */
[----:B------:R-:W-:Y:S02]  /*03f0*/  UMOV UR10, 0xffffffff ;  /* 0xffffffff000a7882 */ /* 0x000fe40000000000 */
[----:B------:R-:W-:Y:S02]  /*0400*/  UMOV UR22, 0xffffffff ;  /* 0xffffffff00167882 */ /* 0x000fe40000000000 */
[----:B------:R-:W-:Y:S02]  /*0410*/  ULDC UR4, c[0x0][0x1c0] ;  /* 0x0000700000047ab9 */ /* 0x000fe40000000800 */
[----:B------:R-:W-:-:S02]  /*0420*/  UIMAD UR4, UR12, UR4, UR11 ;  /* 0x000000040c0472a4 */ /* 0x000fc4000f8e020b */
[----:B------:R-:W-:Y:S02]  /*0430*/  UMOV UR15, URZ ;  /* 0x0000003f000f7c82 */ /* 0x000fe40008000000 */
[----:B------:R-:W-:-:S04]  /*0440*/  USHF.L.U32 UR5, UR4, 0x5, URZ ;  /* 0x0000000504057899 */ /* 0x000fc8000800063f */
[----:B------:R-:W-:Y:S01]  /*0450*/  USHF.R.S32.HI UR4, URZ, 0x1f, UR5 ;  /* 0x0000001f3f047899 */ /* 0x000fe20008011405 */
[----:B-1----:R-:W-:Y:S01]  /*0460*/  SHF.R.S32.HI R5, RZ, 0x1f, R92 ;  /* 0x0000001fff057819 */ /* 0x002fe2000001145c */
[----:B---3--:R1:W3:Y:S08]  /*0470*/  @P0 R2UR UR10, R9 ;  /* 0x00000000090a03c2 */ /* 0x0082f000000e0000 */
[----:B----4-:R-:W3:Y:S01]  /*0480*/  @P0 R2UR UR16, R6 ;  /* 0x00000000061003c2 */ /* 0x010ee200000e0000 */
[----:B-1----:R-:W-:Y:S01]  /*0490*/  LEA.HI R9, R5, R92, RZ, 0x5 ;  /* 0x0000005c05097211 */ /* 0x002fe200078f28ff */
[----:B---3--:R-:W-:-:S06]  /*04a0*/  @UP2 UIADD3 UR16, UR16, -UR10, URZ ;  /* 0x8000000a10102290 */ /* 0x008fcc000fffe03f */
        /* <DEDUP_REMOVED lines=18> */
.L_x_1325:
[----:B------:R-:W-:Y:S02]  /*05d0*/  ULDC UR7, c[0x0][0x218] ;  /* 0x0000860000077ab9 */ /* 0x000fe40000000800 */
.L_x_1326:
        /* <DEDUP_REMOVED lines=42> */
[----:B------:R-:W-:Y:S02]  /*0880*/  @UP0 UIMAD UR7, UR24, UR5, UR31 ;  /* 0x00000005180702a4 */ /* 0x000fe4000f8e021f */
[----:B------:R-:W-:Y:S02]  /*0890*/  @UP1 UMOV UR6, UR28 ;  /* 0x0000001c00061c82 */ /* 0x000fe40008000000 */
[----:B------:R-:W-:-:S02]  /*08a0*/  @!UP1 UIADD3 UR17, UR27, UR23, URZ ;  /* 0x000000171b119290 */ /* 0x000fc4000fffe03f */
        /* <DEDUP_REMOVED lines=15> */
.L_x_1328:
[----:B-1----:R-:W-:Y:S01]  /*09a0*/  IABS R4, c[0x0][0x1c8] ;  /* 0x0000720000047a13 */ /* 0x002fe20000000000 */
[----:B------:R-:W1:Y:S01]  /*09b0*/  S2R R6, SR_CTAID.Z ;  /* 0x0000000000067919 */ /* 0x000e620000002700 */
[----:B------:R-:W-:Y:S02]  /*09c0*/  ULDC UR4, c[0x0][0x1c8] ;  /* 0x0000720000047ab9 */ /* 0x000fe40000000800 */
[----:B------:R-:W2:Y:S01]  /*09d0*/  I2F.RP R2, R4 ;  /* 0x0000000400027306 */ /* 0x000ea20000209400 */
[----:B------:R-:W-:Y:S02]  /*09e0*/  ULOP3.LUT UR4, UR11, UR4, URZ, 0x3c, !UPT ;  /* 0x000000040b047292 */ /* 0x000fe4000f8e3c3f */
[----:B------:R-:W-:-:S04]  /*09f0*/  @UP0 UIADD3 UR22, UR15, UR22, URZ ;  /* 0x000000160f160290 */ /* 0x000fc8000fffe03f */
[----:B------:R-:W-:Y:S01]  /*0a00*/  ISETP.LE.AND P1, PT, RZ, UR4, PT ;  /* 0x00000004ff007c0c */ /* 0x000fe2000bf23270 */
[----:B------:R-:W-:Y:S02]  /*0a10*/  ULDC.64 UR4, c[0x0][0x1a0] ;  /* 0x0000680000047ab9 */ /* 0x000fe40000000a00 */
[----:B------:R-:W-:-:S04]  /*0a20*/  @UP0 UIMAD.WIDE.U32 UR26, UR22, UR4, URZ ;  /* 0x00000004161a02a5 */ /* 0x000fc8000f8e003f */
[----:B------:R-:W-:Y:S01]  /*0a30*/  @UP0 UIMAD UR23, UR22, UR5, UR27 ;  /* 0x00000005161702a4 */ /* 0x000fe2000f8e021b */
[----:B--2---:R-:W2:Y:S01]  /*0a40*/  MUFU.RCP R2, R2 ;  /* 0x0000000200027308 */ /* 0x004ea20000001000 */
[----:B------:R-:W-:Y:S02]  /*0a50*/  USHF.R.S32.HI UR22, URZ, 0x1f, UR11 ;  /* 0x0000001f3f167899 */ /* 0x000fe4000801140b */
[----:B------:R-:W-:Y:S01]  /*0a60*/  @UP0 UMOV UR4, UR26 ;  /* 0x0000001a00040c82 */ /* 0x000fe20008000000 */
[----:B-1----:R-:W-:Y:S02]  /*0a70*/  IABS R6, R6 ;  /* 0x0000000600067213 */ /* 0x002fe40000000000 */
[----:B--2---:R-:W-:-:S04]  /*0a80*/  IADD3 R2, R2, 0xffffffe, RZ ;  /* 0x0ffffffe02027810 */ /* 0x004fc80007ffe0ff */
        /* <DEDUP_REMOVED lines=25> */
[----:B------:R-:W-:Y:S02]  /*0c20*/  UIADD3 UR27, UR27, UR23, URZ ;  /* 0x000000171b1b7290 */ /* 0x000fe4000fffe03f */
[----:B------:R-:W-:Y:S02]  /*0c30*/  ULDC.64 UR4, c[0x0][0x188] ;  /* 0x0000620000047ab9 */ /* 0x000fe40000000a00 */
[----:B------:R-:W-:Y:S02]  /*0c40*/  UIMAD UR15, UR15, UR4, URZ ;  /* 0x000000040f0f72a4 */ /* 0x000fe4000f8e023f */
[----:B------:R-:W-:Y:S02]  /*0c50*/  UIMAD.WIDE.U32 UR26, UR12, UR4, UR26 ;  /* 0x000000040c1a72a5 */ /* 0x000fe4000f8e001a */
[----:B------:R-:W-:-:S04]  /*0c60*/  UIMAD UR5, UR12, UR5, UR15 ;  /* 0x000000050c0572a4 */ /* 0x000fc8000f8e020f */
[----:B------:R-:W-:Y:S02]  /*0c70*/  UIADD3 UR23, UR27, UR5, URZ ;  /* 0x000000051b177290 */ /* 0x000fe4000fffe03f */
[----:B------:R-:W-:Y:S02]  /*0c80*/  UMOV UR4, UR26 ;  /* 0x0000001a00047c82 */ /* 0x000fe40008000000 */
.L_x_1329:
[CC--:B------:R-:W-:Y:S01]  /*0c90*/  LEA.HI R0, R5.reuse, R92.reuse, RZ, 0x3 ;  /* 0x0000005c05007211 */ /* 0x0c0fe200078f18ff */
[----:B------:R-:W1:Y:S01]  /*0ca0*/  S2R R14, SR_CTAID.Z ;  /* 0x00000000000e7919 */ /* 0x000e620000002700 */
[CC--:B------:R-:W-:Y:S01]  /*0cb0*/  LEA.HI R18, R5.reuse, R92.reuse, RZ, 0x4 ;  /* 0x0000005c05127211 */ /* 0x0c0fe200078f20ff */
[----:B------:R-:W-:Y:S01]  /*0cc0*/  UIADD3 UR13, -UR13, UR16, URZ ;  /* 0x000000100d0d7290 */ /* 0x000fe2000fffe13f */
[----:B------:R-:W-:Y:S01]  /*0cd0*/  SHF.R.S32.HI R10, RZ, 0x3, R0 ;  /* 0x00000003ff0a7819 */ /* 0x000fe20000011400 */
[----:B------:R-:W2:Y:S01]  /*0ce0*/  S2R R223, SR_CTAID.X ;  /* 0x0000000000df7919 */ /* 0x000ea20000002500 */
[----:B------:R-:W-:Y:S01]  /*0cf0*/  LOP3.LUT R0, R0, 0xfffffff8, RZ, 0xc0, !PT ;  /* 0xfffffff800007812 */ /* 0x000fe200078ec0ff */
[----:B------:R-:W-:Y:S01]  /*0d00*/  IMAD.MOV.U32 R19, RZ, RZ, 0x10 ;  /* 0x00000010ff137424 */ /* 0x000fe200078e00ff */
[----:B------:R-:W-:Y:S01]  /*0d10*/  LEA.HI R5, R5, R92, RZ, 0x6 ;  /* 0x0000005c05057211 */ /* 0x000fe200078f30ff */
[----:B------:R-:W-:Y:S01]  /*0d20*/  IMAD.SHL.U32 R2, R10, 0x40, RZ ;  /* 0x000000400a027824 */ /* 0x000fe200078e00ff */
[----:B------:R-:W-:Y:S01]  /*0d30*/  SHF.R.S32.HI R11, RZ, 0x1f, R10 ;  /* 0x0000001fff0b7819 */ /* 0x000fe2000001140a */
[----:B------:R-:W-:Y:S01]  /*0d40*/  IMAD.IADD R24, R92, 0x1, -R0 ;  /* 0x000000015c187824 */ /* 0x000fe200078e0a00 */
[----:B------:R-:W-:Y:S01]  /*0d50*/  LOP3.LUT R0, R18, 0xfffffff0, RZ, 0xc0, !PT ;  /* 0xfffffff012007812 */ /* 0x000fe200078ec0ff */
[----:B------:R-:W-:Y:S01]  /*0d60*/  IMAD.SHL.U32 R5, R5, 0x8, RZ ;  /* 0x0000000805057824 */ /* 0x000fe200078e00ff */
[----:B------:R-:W-:Y:S01]  /*0d70*/  LOP3.LUT R3, R2, 0x1c0, RZ, 0xc0, !PT ;  /* 0x000001c002037812 */ /* 0x000fe200078ec0ff */
[----:B------:R-:W-:Y:S01]  /*0d80*/  IMAD.SHL.U32 R246, R24, 0x8, RZ ;  /* 0x0000000818f67824 */ /* 0x000fe200078e00ff */
[----:B------:R-:W-:Y:S01]  /*0d90*/  BSSY B0, `(.L_x_1330) ;  /* 0x0000049000007945 */ /* 0x000fe20003800000 */
[----:B------:R-:W-:Y:S01]  /*0da0*/  IMAD.IADD R0, R92, 0x1, -R0 ;  /* 0x000000015c007824 */ /* 0x000fe200078e0a00 */
[----:B------:R-:W-:-:S02]  /*0db0*/  SHF.R.S32.HI R90, RZ, 0x5, R9 ;  /* 0x00000005ff5a7819 */ /* 0x000fc40000011409 */
[----:B------:R-:W-:Y:S02]  /*0dc0*/  LOP3.LUT R2, R3, 0x38, R246, 0xf8, !PT ;  /* 0x0000003803027812 */ /* 0x000fe400078ef8f6 */
[----:B------:R-:W-:Y:S02]  /*0dd0*/  SHF.R.U32.HI R3, RZ, 0x3, R3 ;  /* 0x00000003ff037819 */ /* 0x000fe40000011603 */
[----:B------:R-:W-:Y:S02]  /*0de0*/  SHF.R.S32.HI R6, RZ, 0x1f, R0 ;  /* 0x0000001fff067819 */ /* 0x000fe40000011400 */
[----:B------:R-:W-:Y:S02]  /*0df0*/  LOP3.LUT R3, R2, R3, RZ, 0x3c, !PT ;  /* 0x0000000302037212 */ /* 0x000fe400078e3cff */
[----:B------:R-:W-:Y:S01]  /*0e00*/  SHF.R.S32.HI R247, RZ, 0x1f, R246 ;  /* 0x0000001ffff77819 */ /* 0x000fe200000114f6 */
[----:B--2---:R-:W-:Y:S01]  /*0e10*/  IMAD.WIDE R248, R223, 0x80, R10 ;  /* 0x00000080dff87825 */ /* 0x004fe200078e020a */
[----:B------:R-:W-:-:S02]  /*0e20*/  LEA.HI R17, R6, R0, RZ, 0x3 ;  /* 0x0000000006117211 */ /* 0x000fc400078f18ff */
[----:B------:R-:W-:Y:S01]  /*0e30*/  IADD3 R2, P0, R246, UR6, RZ ;  /* 0x00000006f6027c10 */ /* 0x000fe2000ff1e0ff */
[----:B------:R-:W-:Y:S01]  /*0e40*/  IMAD.WIDE.U32 R6, R10, c[0x0][0x198], R246 ;  /* 0x000066000a067a25 */ /* 0x000fe200078e00f6 */
[----:B------:R-:W-:Y:S02]  /*0e50*/  LOP3.LUT R219, R3, 0xfffffe00, R5, 0xf8, !PT ;  /* 0xfffffe0003db7812 */ /* 0x000fe400078ef805 */
[----:B------:R-:W-:Y:S01]  /*0e60*/  LOP3.LUT R8, R17, 0xfffffff8, RZ, 0xc0, !PT ;  /* 0xfffffff811087812 */ /* 0x000fe200078ec0ff */
[----:B------:R-:W-:Y:S01]  /*0e70*/  IMAD R5, R11, c[0x0][0x198], RZ ;  /* 0x000066000b057a24 */ /* 0x000fe200078e02ff */
[----:B------:R-:W-:Y:S01]  /*0e80*/  IADD3.X R3, R247, UR17, RZ, P0, !PT ;  /* 0x00000011f7037c10 */ /* 0x000fe200087fe4ff */
[----:B------:R-:W-:Y:S01]  /*0e90*/  IMAD.SHL.U32 R219, R219, 0x2, RZ ;  /* 0x00000002dbdb7824 */ /* 0x000fe200078e00ff */
[----:B------:R-:W-:Y:S01]  /*0ea0*/  IADD3 R6, P0, R6, UR24, RZ ;  /* 0x0000001806067c10 */ /* 0x000fe2000ff1e0ff */
[----:B------:R-:W-:Y:S01]  /*0eb0*/  IMAD R5, R10, c[0x0][0x19c], R5 ;  /* 0x000067000a057a24 */ /* 0x000fe200078e0205 */
[----:B------:R-:W-:Y:S01]  /*0ec0*/  IADD3 R252, R246, 0x40, RZ ;  /* 0x00000040f6fc7810 */ /* 0x000fe20007ffe0ff */
[----:B------:R-:W-:Y:S01]  /*0ed0*/  IMAD.IADD R16, R0, 0x1, -R8 ;  /* 0x0000000100107824 */ /* 0x000fe200078e0a08 */
[----:B------:R-:W-:Y:S01]  /*0ee0*/  SHF.R.S32.HI R0, RZ, 0x1f, R4 ;  /* 0x0000001fff007819 */ /* 0x000fe20000011404 */
[----:B-1----:R-:W-:Y:S01]  /*0ef0*/  IMAD.WIDE.U32 R14, R14, c[0x0][0x1a8], R2 ;  /* 0x00006a000e0e7a25 */ /* 0x002fe200078e0002 */
[----:B------:R-:W-:-:S03]  /*0f00*/  IADD3.X R7, R7, UR7, R5, P0, !PT ;  /* 0x0000000707077c10 */ /* 0x000fc600087fe405 */
[----:B------:R-:W-:Y:S02]  /*0f10*/  IMAD R8, R11, c[0x0][0x1a0], RZ ;  /* 0x000068000b087a24 */ /* 0x000fe400078e02ff */
[----:B------:R-:W-:-:S04]  /*0f20*/  IMAD.WIDE.U32 R2, R10, c[0x0][0x1a0], R246 ;  /* 0x000068000a027a25 */ /* 0x000fc800078e00f6 */
[----:B------:R-:W-:Y:S01]  /*0f30*/  IMAD R5, R10, c[0x0][0x1a4], R8 ;  /* 0x000069000a057a24 */ /* 0x000fe200078e0208 */
[----:B------:R-:W-:Y:S01]  /*0f40*/  IADD3 R2, P0, R2, UR4, RZ ;  /* 0x0000000402027c10 */ /* 0x000fe2000ff1e0ff */
[C---:B------:R-:W-:Y:S01]  /*0f50*/  IMAD R8, R0.reuse, c[0x0][0x1b0], RZ ;  /* 0x00006c0000087a24 */ /* 0x040fe200078e02ff */
[----:B------:R-:W-:Y:S01]  /*0f60*/  ULDC.64 UR4, c[0x0][0x1a8] ;  /* 0x00006a0000047ab9 */ /* 0x000fe20000000a00 */
[----:B------:R-:W-:Y:S01]  /*0f70*/  IMAD R0, R0, c[0x0][0x1b8], RZ ;  /* 0x00006e0000007a24 */ /* 0x000fe200078e02ff */
[----:B------:R-:W-:Y:S01]  /*0f80*/  IADD3.X R3, R3, UR23, R5, P0, !PT ;  /* 0x0000001703037c10 */ /* 0x000fe200087fe405 */
[----:B------:R-:W-:Y:S01]  /*0f90*/  IMAD R8, R4, c[0x0][0x1b4], R8 ;  /* 0x00006d0004087a24 */ /* 0x000fe200078e0208 */
[----:B------:R-:W-:Y:S01]  /*0fa0*/  ISETP.GE.AND P0, PT, R10, UR13, PT ;  /* 0x0000000d0a007c0c */ /* 0x000fe2000bf06270 */
[C---:B------:R-:W-:Y:S01]  /*0fb0*/  IMAD R0, R4.reuse, c[0x0][0x1bc], R0 ;  /* 0x00006f0004007a24 */ /* 0x040fe200078e0200 */
[----:B------:R-:W-:Y:S01]  /*0fc0*/  UIMAD UR4, UR22, UR4, URZ ;  /* 0x00000004160472a4 */ /* 0x000fe2000f8e023f */
[----:B------:R-:W-:Y:S01]  /*0fd0*/  IMAD.WIDE.U32 R22, R4, c[0x0][0x1b8], R2 ;  /* 0x00006e0004167a25 */ /* 0x000fe200078e0002 */
[----:B------:R-:W-:-:S02]  /*0fe0*/  R2P PR, R16, 0x6 ;  /* 0x0000000610007804 */ /* 0x000fc40000000000 */
[----:B------:R-:W-:Y:S01]  /*0ff0*/  UIMAD UR4, UR11, UR5, UR4 ;  /* 0x000000050b0472a4 */ /* 0x000fe2000f8e0204 */
[----:B------:R-:W-:Y:S02]  /*1000*/  IMAD.WIDE.U32 R26, R4, c[0x0][0x1b0], R6 ;  /* 0x00006c00041a7a25 */ /* 0x000fe400078e0006 */
[----:B------:R-:W-:Y:S02]  /*1010*/  SEL R4, R19, 0xfffffff0, !P1 ;  /* 0xfffffff013047807 */ /* 0x000fe40004800000 */
[----:B------:R-:W-:Y:S01]  /*1020*/  IMAD.IADD R20, R23, 0x1, R0 ;  /* 0x0000000117147824 */ /* 0x000fe200078e0200 */
[----:B------:R1:W-:Y:S01]  /*1030*/  STL.64 [R1+0x18], R26 ;  /* 0x0000181a01007387 */ /* 0x0003e20000100a00 */
[----:B------:R-:W-:Y:S01]  /*1040*/  IMAD.IADD R29, R27, 0x1, R8 ;  /* 0x000000011b1d7824 */ /* 0x000fe200078e0208 */
[----:B------:R-:W-:Y:S01]  /*1050*/  IADD3 R13, R15, UR4, RZ ;  /* 0x000000040f0d7c10 */ /* 0x000fe2000fffe0ff */
[----:B------:R-:W-:Y:S01]  /*1060*/  IMAD.MOV.U32 R2, RZ, RZ, 0x20 ;  /* 0x00000020ff027424 */ /* 0x000fe200078e00ff */
[----:B------:R1:W-:Y:S04]  /*1070*/  STL.64 [R1+0x10], R22 ;  /* 0x0000101601007387 */ /* 0x0003e80000100a00 */
        /* <DEDUP_REMOVED lines=26> */
.L_x_1331:
[----:B------:R-:W-:Y:S05]  /*1220*/  BSYNC B0 ;  /* 0x0000000000007941 */ /* 0x000fea0003800000 */
.L_x_1330:
        /* <DEDUP_REMOVED lines=29> */
.L_x_1333:
[----:B------:R-:W-:Y:S05]  /*1400*/  BSYNC B0 ;  /* 0x0000000000007941 */ /* 0x000fea0003800000 */
.L_x_1332:
        /* <DEDUP_REMOVED lines=29> */
.L_x_1335:
[----:B------:R-:W-:Y:S05]  /*15e0*/  BSYNC B0 ;  /* 0x0000000000007941 */ /* 0x000fea0003800000 */
.L_x_1334:
        /* <DEDUP_REMOVED lines=29> */
.L_x_1337:
[----:B------:R-:W-:Y:S05]  /*17c0*/  BSYNC B0 ;  /* 0x0000000000007941 */ /* 0x000fea0003800000 */
.L_x_1336:
[----:B------:R-:W-:Y:S01]  /*17d0*/  IADD3 R0, R10, 0x40, RZ ;  /* 0x000000400a007810 */ /* 0x000fe20007ffe0ff */
[----:B------:R-:W-:Y:S03]  /*17e0*/  BSSY B0, `(.L_x_1338) ;  /* 0x000001d000007945 */ /* 0x000fe60003800000 */
[----:B------:R-:W-:Y:S01]  /*17f0*/  ISETP.GE.AND P0, PT, R0, UR13, PT ;  /* 0x0000000d00007c0c */ /* 0x000fe2000bf06270 */
[----:B------:R3:W-:-:S12]  /*1800*/  STL [R1+0x30], R0 ;  /* 0x0000300001007387 */ /* 0x0007d80000100800 */
[----:B------:R-:W-:Y:S05]  /*1810*/  @P0 BRA `(.L_x_1339) ;  /* 0x0000019000000947 */ /* 0x000fea0003800000 */
[----:B---3--:R-:W-:Y:S01]  /*1820*/  IADD3 R0, P0, R248, 0x40, RZ ;  /* 0x00000040f8007810 */ /* 0x008fe20007f1e0ff */
        /* <DEDUP_REMOVED lines=24> */
.L_x_1339:
[----:B------:R-:W-:Y:S05]  /*19b0*/  BSYNC B0 ;  /* 0x0000000000007941 */ /* 0x000fea0003800000 */
.L_x_1338:
[----:B---3--:R-:W-:Y:S01]  /*19c0*/  IADD3 R0, R10, 0x50, RZ ;  /* 0x000000500a007810 */ /* 0x008fe20007ffe0ff */
        /* <DEDUP_REMOVED lines=29> */
.L_x_1341:
[----:B------:R-:W-:Y:S05]  /*1ba0*/  BSYNC B0 ;  /* 0x0000000000007941 */ /* 0x000fea0003800000 */
.L_x_1340:
        /* <DEDUP_REMOVED lines=30> */
.L_x_1343:
[----:B------:R-:W-:Y:S05]  /*1d90*/  BSYNC B0 ;  /* 0x0000000000007941 */ /* 0x000fea0003800000 */
.L_x_1342:
        /* <DEDUP_REMOVED lines=34> */
.L_x_1345:
[----:B------:R-:W-:Y:S05]  /*1fc0*/  BSYNC B0 ;  /* 0x0000000000007941 */ /* 0x000fea0003800000 */
.L_x_1344:
        /* <DEDUP_REMOVED lines=32> */
.L_x_1347:
[----:B------:R-:W-:Y:S05]  /*21d0*/  BSYNC B0 ;  /* 0x0000000000007941 */ /* 0x000fea0003800000 */
.L_x_1346:
        /* <DEDUP_REMOVED lines=25> */
.L_x_1349:
[----:B------:R-:W-:Y:S05]  /*2370*/  BSYNC B0 ;  /* 0x0000000000007941 */ /* 0x000fea0003800000 */
.L_x_1348:
[----:B------:R-:W0:Y:S01]  /*2380*/  LDGDEPBAR ;  /* 0x00000000000079af */ /* 0x000e220000000000 */
[----:B------:R-:W-:Y:S01]  /*2390*/  ISETP.GE.AND P1, PT, R10, UR7, PT ;  /* 0x000000070a007c0c */ /* 0x000fe2000bf26270 */
[----:B------:R-:W-:Y:S01]  /*23a0*/  ULDC.64 UR4, c[0x0][0x1a0] ;  /* 0x0000680000047ab9 */ /* 0x000fe20000000a00 */
[----:B------:R-:W-:Y:S01]  /*23b0*/  BSSY B0, `(.L_x_1350) ;  /* 0x0000020000007945 */ /* 0x000fe20003800000 */
[----:B------:R-:W-:Y:S02]  /*23c0*/  UIMAD.WIDE.U32 UR22, UR6, UR4, URZ ;  /* 0x00000004061672a5 */ /* 0x000fe4000f8e003f */
[----:B------:R-:W-:-:S04]  /*23d0*/  UIMAD UR4, UR12, UR4, URZ ;  /* 0x000000040c0472a4 */ /* 0x000fc8000f8e023f */
[----:B------:R-:W-:Y:S01]  /*23e0*/  UIMAD UR4, UR6, UR5, UR4 ;  /* 0x00000005060472a4 */ /* 0x000fe2000f8e0204 */
[----:B---3--:R-:W-:Y:S02]  /*23f0*/  IMAD.U32 R6, RZ, RZ, UR22 ;  /* 0x00000016ff067e24 */ /* 0x008fe4000f8e00ff */
[----:B------:R-:W-:Y:S01]  /*2400*/  IMAD.U32 R7, RZ, RZ, UR23 ;  /* 0x00000017ff077e24 */ /* 0x000fe2000f8e00ff */
[----:B------:R-:W-:Y:S02]  /*2410*/  UIADD3 UR4, UR23, UR4, URZ ;  /* 0x0000000417047290 */ /* 0x000fe4000fffe03f */
[----:B------:R-:W-:-:S04]  /*2420*/  LEA R0, P0, R6, R22, 0x5 ;  /* 0x0000001606007211 */ /* 0x000fc800078028ff */
        /* <DEDUP_REMOVED lines=24> */
.L_x_1351:
[----:B------:R-:W-:Y:S05]  /*25b0*/  BSYNC B0 ;  /* 0x0000000000007941 */ /* 0x000fea0003800000 */
.L_x_1350:
        /* <DEDUP_REMOVED lines=26> */
.L_x_1353:
[----:B------:R-:W-:Y:S05]  /*2760*/  BSYNC B0 ;  /* 0x0000000000007941 */ /* 0x000fea0003800000 */
.L_x_1352:
[----:B-1----:R-:W-:Y:S01]  /*2770*/  SHF.R.S32.HI R7, RZ, 0x4, R18 ;  /* 0x00000004ff077819 */ /* 0x002fe20000011412 */
[C---:B------:R-:W-:Y:S01]  /*2780*/  IMAD.SHL.U32 R6, R24.reuse, 0x40, RZ ;  /* 0x0000004018067824 */ /* 0x040fe200078e00ff */
[----:B------:R-:W-:Y:S01]  /*2790*/  R2P PR, R24, 0x6 ;  /* 0x0000000618007804 */ /* 0x000fe20000000000 */
[----:B------:R-:W-:Y:S01]  /*27a0*/  IMAD.SHL.U32 R3, R16, 0x40, RZ ;  /* 0x0000004010037824 */ /* 0x000fe200078e00ff */
[----:B------:R-:W-:Y:S01]  /*27b0*/  LEA.HI R0, R18, R7, RZ, 0x1 ;  /* 0x0000000712007211 */ /* 0x000fe200078f08ff */
[----:B--2---:R-:W-:Y:S01]  /*27c0*/  IMAD.SHL.U32 R8, R17, 0x40, RZ ;  /* 0x0000004011087824 */ /* 0x004fe200078e00ff */
        /* <DEDUP_REMOVED lines=25> */
[----:B------:R-:W1:Y:S01]  /*2960*/  LDSM.16.M88.4 R20, [R206] ;  /* 0x00000000ce14783b */ /* 0x000e620000000200 */
[----:B------:R-:W-:Y:S01]  /*2970*/  @P1 IADD3 R215, R0, -0x20, RZ ;  /* 0xffffffe000d71810 */ /* 0x000fe20007ffe0ff */
[----:B------:R-:W-:Y:S01]  /*2980*/  IMAD.MOV.U32 R0, RZ, RZ, 0x40 ;  /* 0x00000040ff007424 */ /* 0x000fe200078e00ff */
[----:B------:R-:W-:Y:S01]  /*2990*/  LOP3.LUT R3, R3, 0x6, RZ, 0xc0, !PT ;  /* 0x0000000603037812 */ /* 0x000fe200078ec0ff */
[----:B------:R-:W2:Y:S01]  /*29a0*/  LDSM.16.M88.4 R8, [R206+0x2000] ;  /* 0x00200000ce08783b */ /* 0x000ea20000000200 */
[C---:B------:R-:W-:Y:S01]  /*29b0*/  IMAD R214, R2.reuse, 0x2, R206 ;  /* 0x0000000202d67824 */ /* 0x040fe200078e02ce */
[----:B------:R-:W-:Y:S01]  /*29c0*/  IADD3 R218, R215, 0x800, RZ ;  /* 0x00000800d7da7810 */ /* 0x000fe20007ffe0ff */
[----:B------:R-:W-:Y:S01]  /*29d0*/  IMAD R212, R2, 0x2, R208 ;  /* 0x0000000202d47824 */ /* 0x000fe200078e02d0 */
[----:B------:R-:W5:Y:S01]  /*29e0*/  LDSM.16.M88.4 R28, [R204+0x8800] ;  /* 0x00880000cc1c783b */ /* 0x000f620000000200 */
[----:B------:R-:W-:-:S02]  /*29f0*/  SEL R0, R0, 0xffffffc0, !P2 ;  /* 0xffffffc000007807 */ /* 0x000fc40005000000 */
[C---:B------:R-:W-:Y:S01]  /*2a00*/  IADD3 R217, R215.reuse, 0x1000, RZ ;  /* 0x00001000d7d97810 */ /* 0x040fe20007ffe0ff */
[----:B------:R-:W-:Y:S01]  /*2a10*/  LDSM.16.M88.4 R12, [R208+0x2000] ;  /* 0x00200000d00c783b */ /* 0x000fe20000000200 */
[----:B------:R-:W-:Y:S01]  /*2a20*/  IADD3 R216, R215, 0x1800, RZ ;  /* 0x00001800d7d87810 */ /* 0x000fe20007ffe0ff */
[----:B------:R-:W-:Y:S02]  /*2a30*/  IMAD.IADD R213, R204, 0x1, R0 ;  /* 0x00000001ccd57824 */ /* 0x000fe400078e0200 */
[----:B------:R-:W3:Y:S01]  /*2a40*/  LDSM.16.M88.4 R32, [R215+0x800] ;  /* 0x00080000d720783b */ /* 0x000ee20000000200 */
[----:B------:R-:W-:Y:S02]  /*2a50*/  IMAD.IADD R211, R0, 0x1, R215 ;  /* 0x0000000100d37824 */ /* 0x000fe400078e02d7 */
[----:B------:R-:W-:Y:S01]  /*2a60*/  IMAD.U32 R0, RZ, RZ, UR6 ;  /* 0x00000006ff007e24 */ /* 0x000fe2000f8e00ff */
[----:B------:R-:W4:Y:S03]  /*2a70*/  LDSM.16.M88.4 R36, [R215] ;  /* 0x00000000d724783b */ /* 0x000f260000000200 */
[----:B------:R-:W-:Y:S01]  /*2a80*/  IMAD R0, R0, 0x20, R3 ;  /* 0x0000002000007824 */ /* 0x000fe200078e0203 */
[----:B------:R-:W-:Y:S04]  /*2a90*/  LDSM.16.M88.4 R40, [R213+0x8000] ;  /* 0x00800000d528783b */ /* 0x000fe80000000200 */
[----:B------:R-:W-:Y:S01]  /*2aa0*/  LDSM.16.M88.4 R24, [R214+0x2000] ;  /* 0x00200000d618783b */ /* 0x000fe20000000200 */
[----:B------:R-:W-:-:S02]  /*2ab0*/  IADD3 R5, R0, 0x1, RZ ;  /* 0x0000000100057810 */ /* 0x000fc40007ffe0ff */
[C---:B------:R-:W-:Y:S01]  /*2ac0*/  IADD3 R6, R0.reuse, 0x10, RZ ;  /* 0x0000001000067810 */ /* 0x040fe20007ffe0ff */
[----:B------:R-:W-:Y:S01]  /*2ad0*/  LDSM.16.M88.4 R44, [R213+0x8800] ;  /* 0x00880000d52c783b */ /* 0x000fe20000000200 */
[----:B------:R-:W-:Y:S02]  /*2ae0*/  ISETP.GE.AND P6, PT, R5, UR14, PT ;  /* 0x0000000e05007c0c */ /* 0x000fe4000bfc6270 */
[----:B------:R-:W-:Y:S02]  /*2af0*/  IADD3 R5, R0, 0x11, RZ ;  /* 0x0000001100057810 */ /* 0x000fe40007ffe0ff */
[----:B------:R-:W-:Y:S02]  /*2b00*/  ISETP.GE.AND P3, PT, R6, UR14, PT ;  /* 0x0000000e06007c0c */ /* 0x000fe4000bf66270 */
[----:B------:R-:W-:Y:S01]  /*2b10*/  ISETP.GE.AND P0, PT, R5, UR14, PT ;  /* 0x0000000e05007c0c */ /* 0x000fe2000bf06270 */
[----:B-1----:R-:W-:Y:S01]  /*2b20*/  HMMA.16816.F32.BF16 R68, R20, R16, RZ ;  /* 0x000000101444723c */ /* 0x002fe200000418ff */
[----:B------:R-:W-:-:S02]  /*2b30*/  IADD3 R3, R0, 0x8, RZ ;  /* 0x0000000800037810 */ /* 0x000fc40007ffe0ff */
[C---:B------:R-:W-:Y:S02]  /*2b40*/  IADD3 R7, R0.reuse, 0x9, RZ ;  /* 0x0000000900077810 */ /* 0x040fe40007ffe0ff */
[----:B------:R-:W-:Y:S02]  /*2b50*/  ISETP.GE.AND P5, PT, R3, UR14, PT ;  /* 0x0000000e03007c0c */ /* 0x000fe4000bfa6270 */
[C---:B------:R-:W-:Y:S01]  /*2b60*/  IADD3 R3, R0.reuse, 0x18, RZ ;  /* 0x0000001800037810 */ /* 0x040fe20007ffe0ff */
[----:B--2---:R-:W-:Y:S01]  /*2b70*/  HMMA.16816.F32.BF16 R52, R8, R16, RZ ;  /* 0x000000100834723c */ /* 0x004fe200000418ff */
[C---:B------:R-:W-:Y:S02]  /*2b80*/  ISETP.GE.AND P1, PT, R0.reuse, UR14, PT ;  /* 0x0000000e00007c0c */ /* 0x040fe4000bf26270 */
[----:B------:R-:W-:Y:S02]  /*2b90*/  IADD3 R0, R0, 0x19, RZ ;  /* 0x0000001900007810 */ /* 0x000fe40007ffe0ff */
[----:B------:R-:W-:-:S02]  /*2ba0*/  ISETP.GE.AND P4, PT, R7, UR14, PT ;  /* 0x0000000e07007c0c */ /* 0x000fc4000bf86270 */
[----:B------:R-:W-:Y:S01]  /*2bb0*/  ISETP.GE.AND P2, PT, R3, UR14, PT ;  /* 0x0000000e03007c0c */ /* 0x000fe2000bf46270 */
[-C--:B------:R-:W-:Y:S08]  /*2bc0*/  HMMA.16816.F32.BF16 R60, R8, R18.reuse, RZ ;  /* 0x00000012083c723c */ /* 0x080ff000000418ff */
[----:B------:R-:W-:Y:S01]  /*2bd0*/  HMMA.16816.F32.BF16 R72, R20, R18, RZ ;  /* 0x000000121448723c */ /* 0x000fe200000418ff */
[----:B------:R-:W1:Y:S07]  /*2be0*/  LDSM.16.M88.4 R16, [R208] ;  /* 0x00000000d010783b */ /* 0x000e6e0000000200 */
[C---:B-----5:R-:W-:Y:S08]  /*2bf0*/  HMMA.16816.F32.BF16 R56, R8.reuse, R28, RZ ;  /* 0x0000001c0838723c */ /* 0x060ff000000418ff */
[----:B------:R-:W-:Y:S08]  /*2c00*/  HMMA.16816.F32.BF16 R48, R8, R30, RZ ;  /* 0x0000001e0830723c */ /* 0x000ff000000418ff */
[C---:B------:R-:W-:Y:S08]  /*2c10*/  HMMA.16816.F32.BF16 R8, R20.reuse, R28, RZ ;  /* 0x0000001c1408723c */ /* 0x040ff000000418ff */
[----:B------:R-:W-:Y:S01]  /*2c20*/  HMMA.16816.F32.BF16 R64, R20, R30, RZ ;  /* 0x0000001e1440723c */ /* 0x000fe200000418ff */
[----:B------:R-:W2:Y:S07]  /*2c30*/  LDSM.16.M88.4 R20, [R214] ;  /* 0x00000000d614783b */ /* 0x000eae0000000200 */
[C---:B---3--:R-:W-:Y:S08]  /*2c40*/  HMMA.16816.F32.BF16 R80, R12.reuse, R32, R56 ;  /* 0x000000200c50723c */ /* 0x048ff00000041838 */
[C---:B----4-:R-:W-:Y:S08]  /*2c50*/  HMMA.16816.F32.BF16 R76, R12.reuse, R36, R52 ;  /* 0x000000240c4c723c */ /* 0x050ff00000041834 */
[----:B------:R-:W-:Y:S08]  /*2c60*/  HMMA.16816.F32.BF16 R56, R12, R34, R48 ;  /* 0x000000220c38723c */ /* 0x000ff00000041830 */
[----:B-1----:R-:W-:Y:S08]  /*2c70*/  HMMA.16816.F32.BF16 R52, R16, R36, R68 ;  /* 0x000000241034723c */ /* 0x002ff00000041844 */
[----:B------:R-:W-:Y:S01]  /*2c80*/  HMMA.16816.F32.BF16 R84, R12, R38, R60 ;  /* 0x000000260c54723c */ /* 0x000fe2000004183c */
[----:B------:R-:W-:Y:S07]  /*2c90*/  LDSM.16.M88.4 R12, [R212] ;  /* 0x00000000d40c783b */ /* 0x000fee0000000200 */
[C---:B------:R-:W-:Y:S01]  /*2ca0*/  HMMA.16816.F32.BF16 R48, R16.reuse, R32, R8 ;  /* 0x000000201030723c */ /* 0x040fe20000041808 */
[----:B------:R-:W-:Y:S07]  /*2cb0*/  LDSM.16.M88.4 R8, [R212+0x2000] ;  /* 0x00200000d408783b */ /* 0x000fee0000000200 */
[C---:B------:R-:W-:Y:S01]  /*2cc0*/  HMMA.16816.F32.BF16 R28, R16.reuse, R38, R72 ;  /* 0x00000026101c723c */ /* 0x040fe20000041848 */
[----:B------:R-:W1:Y:S07]  /*2cd0*/  LDSM.16.M88.4 R36, [R211] ;  /* 0x00000000d324783b */ /* 0x000e6e0000000200 */
[----:B------:R-:W-:Y:S01]  /*2ce0*/  HMMA.16816.F32.BF16 R64, R16, R34, R64 ;  /* 0x000000221040723c */ /* 0x000fe20000041840 */
[----:B------:R-:W3:Y:S04]  /*2cf0*/  LDSM.16.M88.4 R16, [R211+0x800] ;  /* 0x00080000d310783b */ /* 0x000ee80000000200 */
[----:B------:R-:W-:Y:S03]  /*2d00*/  LDSM.16.M88.4 R32, [R206+0x4000] ;  /* 0x00400000ce20783b */ /* 0x000fe60000000200 */
[C---:B------:R-:W-:Y:S08]  /*2d10*/  HMMA.16816.F32.BF16 R60, R24.reuse, R40, R76 ;  /* 0x00000028183c723c */ /* 0x040ff0000004184c */
[----:B------:R-:W-:Y:S08]  /*2d20*/  HMMA.16816.F32.BF16 R68, R24, R46, R56 ;  /* 0x0000002e1844723c */ /* 0x000ff00000041838 */
[----:B--2---:R-:W-:Y:S08]  /*2d30*/  HMMA.16816.F32.BF16 R56, R20, R40, R52 ;  /* 0x000000281438723c */ /* 0x004ff00000041834 */
[-C--:B------:R-:W-:Y:S08]  /*2d40*/  HMMA.16816.F32.BF16 R72, R24, R42.reuse, R84 ;  /* 0x0000002a1848723c */ /* 0x080ff00000041854 */
[----:B------:R-:W-:Y:S01]  /*2d50*/  HMMA.16816.F32.BF16 R52, R20, R42, R28 ;  /* 0x0000002a1434723c */ /* 0x000fe2000004181c */
[----:B------:R-:W-:Y:S04]  /*2d60*/  LDSM.16.M88.4 R40, [R204+0x9000] ;  /* 0x00900000cc28783b */ /* 0x000fe80000000200 */
[----:B------:R-:W2:Y:S03]  /*2d70*/  LDSM.16.M88.4 R28, [R206+0x6000] ;  /* 0x00600000ce1c783b */ /* 0x000ea60000000200 */
[-C--:B------:R-:W-:Y:S08]  /*2d80*/  HMMA.16816.F32.BF16 R80, R24, R44.reuse, R80 ;  /* 0x0000002c1850723c */ /* 0x080ff00000041850 */
[C---:B------:R-:W-:Y:S01]  /*2d90*/  HMMA.16816.F32.BF16 R24, R20.reuse, R44, R48 ;  /* 0x0000002c1418723c */ /* 0x040fe20000041830 */
[----:B------:R-:W4:Y:S07]  /*2da0*/  LDSM.16.M88.4 R48, [R204+0x9800] ;  /* 0x00980000cc30783b */ /* 0x000f2e0000000200 */
[----:B------:R-:W-:Y:S08]  /*2db0*/  HMMA.16816.F32.BF16 R20, R20, R46, R64 ;  /* 0x0000002e1414723c */ /* 0x000ff00000041840 */
[-C--:B-1----:R-:W-:Y:S08]  /*2dc0*/  HMMA.16816.F32.BF16 R60, R8, R36.reuse, R60 ;  /* 0x00000024083c723c */ /* 0x082ff0000004183c */
[----:B------:R-:W-:Y:S08]  /*2dd0*/  HMMA.16816.F32.BF16 R44, R12, R36, R56 ;  /* 0x000000240c2c723c */ /* 0x000ff00000041838 */
[----:B------:R-:W-:Y:S08]  /*2de0*/  HMMA.16816.F32.BF16 R56, R8, R38, R72 ;  /* 0x000000260838723c */ /* 0x000ff00000041848 */
[-C--:B---3--:R-:W-:Y:S01]  /*2df0*/  HMMA.16816.F32.BF16 R76, R12, R16.reuse, R24 ;  /* 0x000000100c4c723c */ /* 0x088fe20000041818 */
[----:B------:R-:W-:Y:S07]  /*2e00*/  LDSM.16.M88.4 R24, [R208+0x4000] ;  /* 0x00400000d018783b */ /* 0x000fee0000000200 */
[C---:B------:R-:W-:Y:S08]  /*2e10*/  HMMA.16816.F32.BF16 R72, R8.reuse, R16, R80 ;  /* 0x000000100848723c */ /* 0x040ff00000041850 */
[----:B------:R-:W-:Y:S01]  /*2e20*/  HMMA.16816.F32.BF16 R80, R8, R18, R68 ;  /* 0x000000120850723c */ /* 0x000fe20000041844 */
[----:B------:R-:W-:Y:S07]  /*2e30*/  LDSM.16.M88.4 R8, [R208+0x6000] ;  /* 0x00600000d008783b */ /* 0x000fee0000000200 */
[C---:B------:R-:W-:Y:S08]  /*2e40*/  HMMA.16816.F32.BF16 R36, R12.reuse, R38, R52 ;  /* 0x000000260c24723c */ /* 0x040ff00000041834 */
[----:B------:R-:W-:Y:S01]  /*2e50*/  HMMA.16816.F32.BF16 R68, R12, R18, R20 ;  /* 0x000000120c44723c */ /* 0x000fe20000041814 */
[----:B------:R-:W1:Y:S04]  /*2e60*/  LDSM.16.M88.4 R12, [R215+0x1000] ;  /* 0x00100000d70c783b */ /* 0x000e680000000200 */
[----:B------:R-:W-:Y:S03]  /*2e70*/  LDSM.16.M88.4 R16, [R214+0x6000] ;  /* 0x00600000d610783b */ /* 0x000fe60000000200 */
[-C--:B--2---:R-:W-:Y:S01]  /*2e80*/  HMMA.16816.F32.BF16 R64, R28, R40.reuse, R60 ;  /* 0x000000281c40723c */ /* 0x084fe2000004183c */
[----:B------:R-:W-:Y:S07]  /*2e90*/  LDSM.16.M88.4 R20, [R214+0x4000] ;  /* 0x00400000d614783b */ /* 0x000fee0000000200 */
[----:B------:R-:W-:Y:S01]  /*2ea0*/  HMMA.16816.F32.BF16 R60, R32, R40, R44 ;  /* 0x00000028203c723c */ /* 0x000fe2000004182c */
[----:B------:R-:W2:Y:S07]  /*2eb0*/  LDSM.16.M88.4 R44, [R215+0x1800] ;  /* 0x00180000d72c783b */ /* 0x000eae0000000200 */
[----:B------:R-:W-:Y:S08]  /*2ec0*/  HMMA.16816.F32.BF16 R56, R28, R42, R56 ;  /* 0x0000002a1c38723c */ /* 0x000ff00000041838 */
[-C--:B----4-:R-:W-:Y:S08]  /*2ed0*/  HMMA.16816.F32.BF16 R84, R32, R48.reuse, R76 ;  /* 0x000000302054723c */ /* 0x090ff0000004184c */
[----:B------:R-:W-:Y:S08]  /*2ee0*/  HMMA.16816.F32.BF16 R52, R28, R48, R72 ;  /* 0x000000301c34723c */ /* 0x000ff00000041848 */
[C---:B------:R-:W-:Y:S01]  /*2ef0*/  HMMA.16816.F32.BF16 R40, R32.reuse, R42, R36 ;  /* 0x0000002a2028723c */ /* 0x040fe20000041824 */
[----:B------:R-:W3:Y:S07]  /*2f00*/  LDSM.16.M88.4 R36, [R213+0x9000] ;  /* 0x00900000d524783b */ /* 0x000eee0000000200 */
[-C--:B------:R-:W-:Y:S01]  /*2f10*/  HMMA.16816.F32.BF16 R76, R32, R50.reuse, R68 ;  /* 0x00000032204c723c */ /* 0x080fe20000041844 */
[----:B------:R-:W4:Y:S07]  /*2f20*/  LDSM.16.M88.4 R32, [R213+0x9800] ;  /* 0x00980000d520783b */ /* 0x000f2e0000000200 */
[----:B------:R-:W-:Y:S08]  /*2f30*/  HMMA.16816.F32.BF16 R28, R28, R50, R80 ;  /* 0x000000321c1c723c */ /* 0x000ff00000041850 */
[C---:B-1----:R-:W-:Y:S08]  /*2f40*/  HMMA.16816.F32.BF16 R48, R8.reuse, R12, R64 ;  /* 0x0000000c0830723c */ /* 0x042ff00000041840 */
[----:B------:R-:W-:Y:S08]  /*2f50*/  HMMA.16816.F32.BF16 R64, R8, R14, R56 ;  /* 0x0000000e0840723c */ /* 0x000ff00000041838 */
[-C--:B--2---:R-:W-:Y:S08]  /*2f60*/  HMMA.16816.F32.BF16 R56, R24, R44.reuse, R84 ;  /* 0x0000002c1838723c */ /* 0x084ff00000041854 */
[----:B------:R-:W-:Y:S08]  /*2f70*/  HMMA.16816.F32.BF16 R80, R8, R44, R52 ;  /* 0x0000002c0850723c */ /* 0x000ff00000041834 */
[C---:B------:R-:W-:Y:S08]  /*2f80*/  HMMA.16816.F32.BF16 R68, R24.reuse, R12, R60 ;  /* 0x0000000c1844723c */ /* 0x040ff0000004183c */
[C---:B------:R-:W-:Y:S01]  /*2f90*/  HMMA.16816.F32.BF16 R72, R24.reuse, R14, R40 ;  /* 0x0000000e1848723c */ /* 0x040fe20000041828 */
[----:B------:R-:W-:Y:S07]  /*2fa0*/  LDSM.16.M88.4 R12, [R212+0x4000] ;  /* 0x00400000d40c783b */ /* 0x000fee0000000200 */
[-C--:B------:R-:W-:Y:S01]  /*2fb0*/  HMMA.16816.F32.BF16 R52, R24, R46.reuse, R76 ;  /* 0x0000002e1834723c */ /* 0x080fe2000004184c */
[----:B------:R-:W1:Y:S07]  /*2fc0*/  LDSM.16.M88.4 R24, [R211+0x1800] ;  /* 0x00180000d318783b */ /* 0x000e6e0000000200 */
[----:B------:R-:W-:Y:S01]  /*2fd0*/  HMMA.16816.F32.BF16 R60, R8, R46, R28 ;  /* 0x0000002e083c723c */ /* 0x000fe2000004181c */
[----:B------:R-:W2:Y:S04]  /*2fe0*/  LDSM.16.M88.4 R8, [R212+0x6000] ;  /* 0x00600000d408783b */ /* 0x000ea80000000200 */
[----:B------:R-:W5:Y:S01]  /*2ff0*/  LDSM.16.M88.4 R28, [R211+0x1000] ;  /* 0x00100000d31c783b */ /* 0x000f620000000200 */
[----:B------:R-:W-:-:S04]  /*3000*/  DEPBAR.LE SB0, 0x0 ;  /* 0x000080000000791a */ /* 0x000fc80000000000 */
[----:B---3--:R-:W-:Y:S08]  /*3010*/  HMMA.16816.F32.BF16 R40, R16, R38, R64 ;  /* 0x000000261028723c */ /* 0x008ff00000041840 */
[-C--:B----4-:R-:W-:Y:S08]  /*3020*/  HMMA.16816.F32.BF16 R56, R20, R32.reuse, R56 ;  /* 0x000000201438723c */ /* 0x090ff00000041838 */
[C---:B------:R-:W-:Y:S08]  /*3030*/  HMMA.16816.F32.BF16 R64, R16.reuse, R32, R80 ;  /* 0x000000201040723c */ /* 0x040ff00000041850 */
[-C--:B------:R-:W-:Y:S08]  /*3040*/  HMMA.16816.F32.BF16 R48, R16, R36.reuse, R48 ;  /* 0x000000241030723c */ /* 0x080ff00000041830 */
[C---:B------:R-:W-:Y:S08]  /*3050*/  HMMA.16816.F32.BF16 R44, R20.reuse, R36, R68 ;  /* 0x00000024142c723c */ /* 0x040ff00000041844 */
[----:B------:R-:W-:Y:S08]  /*3060*/  HMMA.16816.F32.BF16 R36, R20, R38, R72 ;  /* 0x000000261424723c */ /* 0x000ff00000041848 */
[-C--:B------:R-:W-:Y:S08]  /*3070*/  HMMA.16816.F32.BF16 R60, R16, R34.reuse, R60 ;  /* 0x00000022103c723c */ /* 0x080ff0000004183c */
[----:B------:R-:W-:Y:S08]  /*3080*/  HMMA.16816.F32.BF16 R52, R20, R34, R52 ;  /* 0x000000221434723c */ /* 0x000ff00000041834 */
[-C--:B-1----:R-:W-:Y:S08]  /*3090*/  HMMA.16816.F32.BF16 R20, R12, R24.reuse, R56 ;  /* 0x000000180c14723c */ /* 0x082ff00000041838 */
[C---:B--2---:R-:W-:Y:S08]  /*30a0*/  HMMA.16816.F32.BF16 R16, R8.reuse, R24, R64 ;  /* 0x000000180810723c */ /* 0x044ff00000041840 */
[-C--:B-----5:R-:W-:Y:S08]  /*30b0*/  HMMA.16816.F32.BF16 R48, R8, R28.reuse, R48 ;  /* 0x0000001c0830723c */ /* 0x0a0ff00000041830 */
[----:B------:R-:W-:Y:S08]  /*30c0*/  HMMA.16816.F32.BF16 R44, R12, R28, R44 ;  /* 0x0000001c0c2c723c */ /* 0x000ff0000004182c */
        /* <DEDUP_REMOVED lines=10> */
[-C--:B------:R-:W-:Y:S01]  /*3170*/  HMMA.16816.F32.BF16 R8, R8, R26.reuse, R60 ;  /* 0x0000001a0808723c */ /* 0x080fe2000004183c */
[----:B------:R-:W-:Y:S02]  /*3180*/  FSEL R30, R23, -INF , !P0 ;  /* 0xff800000171e7808 */ /* 0x000fe40004000000 */
[----:B------:R-:W-:Y:S02]  /*3190*/  FSEL R22, R21, -INF , !P0 ;  /* 0xff80000015167808 */ /* 0x000fe40004000000 */
[----:B------:R-:W-:Y:S02]  /*31a0*/  PLOP3.LUT P0, PT, PT, PT, UP0, 0x80, 0x0 ;  /* 0x000000000000781c */ /* 0x000fe40003f0f008 */
[----:B------:R-:W-:Y:S01]  /*31b0*/  FSEL R28, R46, -INF , !P1 ;  /* 0xff8000002e1c7808 */ /* 0x000fe20004800000 */
[----:B------:R-:W-:Y:S01]  /*31c0*/  HMMA.16816.F32.BF16 R12, R12, R26, R52 ;  /* 0x0000001a0c0c723c */ /* 0x000fe20000041834 */
[----:B------:R-:W-:-:S02]  /*31d0*/  FSEL R25, R44, -INF , !P1 ;  /* 0xff8000002c197808 */ /* 0x000fc40004800000 */
[----:B------:R-:W-:Y:S02]  /*31e0*/  ISETP.GE.AND P1, PT, R0, UR14, PT ;  /* 0x0000000e00007c0c */ /* 0x000fe4000bf26270 */
        /* <DEDUP_REMOVED lines=19> */
[----:B------:R-:W-:Y:S01]  /*3320*/  FSEL R21, R13, -INF , !P1 ;  /* 0xff8000000d157808 */ /* 0x000fe20004800000 */
[----:B------:R-:W-:Y:S06]  /*3330*/  BAR.SYNC.DEFER_BLOCKING 0x0 ;  /* 0x0000000000007b1d */ /* 0x000fec0000010000 */
[----:B------:R-:W-:Y:S05]  /*3340*/  @!P0 BRA `(.L_x_1354) ;  /* 0x000002a000008947 */ /* 0x000fea0003800000 */
[----:B------:R-:W-:Y:S01]  /*3350*/  ULEA.HI.SX32 UR5, UR8, 0xfffffffe, 0x1b ;  /* 0xfffffffe08057891 */ /* 0x000fe2000f8fda3f */
        /* <DEDUP_REMOVED lines=39> */
.L_x_1356:
[----:B------:R-:W-:Y:S05]  /*35d0*/  BSYNC B0 ;  /* 0x0000000000007941 */ /* 0x000fea0003800000 */
.L_x_1355:
[----:B------:R-:W0:Y:S02]  /*35e0*/  LDGDEPBAR ;  /* 0x00000000000079af */ /* 0x000e240000000000 */
.L_x_1354:
[----:B------:R-:W-:Y:S01]  /*35f0*/  FMNMX.FTZ R136, R25, R24, !PT ;  /* 0x0000001819887209 */ /* 0x000fe20007810000 */
[----:B------:R-:W-:Y:S01]  /*3600*/  IMAD R223, R223, 0x8, R90 ;  /* 0x00000008dfdf7824 */ /* 0x000fe200078e025a */
[----:B------:R-:W-:Y:S01]  /*3610*/  FMNMX.FTZ R0, R28, R47, !PT ;  /* 0x0000002f1c007209 */ /* 0x000fe20007810000 */
[----:B------:R-:W-:Y:S01]  /*3620*/  UIADD3 UR25, UR21, -0x4498517b, URZ ;  /* 0xbb67ae8515197890 */ /* 0x000fe2000fffe03f */
[----:B------:R-:W-:Y:S01]  /*3630*/  FMNMX.FTZ R136, R36, R136, !PT ;  /* 0x0000008824887209 */ /* 0x000fe20007810000 */
[----:B-1----:R-:W-:Y:S01]  /*3640*/  IMAD.WIDE.U32 R10, R223, -0x326172a9, RZ ;  /* 0xcd9e8d57df0a7825 */ /* 0x002fe200078e00ff */
        /* <DEDUP_REMOVED lines=19> */
[----:B------:R-:W-:Y:S01]  /*3780*/  UIADD3 UR28, UR20, -0x4ab325aa, URZ ;  /* 0xb54cda56141c7890 */ /* 0x000fe2000fffe03f */
[----:B------:R-:W-:Y:S01]  /*3790*/  FMNMX.FTZ R0, R29, R0, !PT ;  /* 0x000000001d007209 */ /* 0x000fe20007810000 */
[----:B------:R-:W-:Y:S01]  /*37a0*/  IMAD R227, R245, 0x10000, R245 ;  /* 0x00010000f5e37824 */ /* 0x000fe200078e02f5 */
[----:B------:R-:W-:Y:S01]  /*37b0*/  LOP3.LUT R35, R91, UR20, RZ, 0x3c, !PT ;  /* 0x000000145b237c12 */ /* 0x000fe2000f8e3cff */
[----:B------:R-:W1:Y:S01]  /*37c0*/  SHFL.BFLY PT, R3, R136, 0x2, 0x1f ;  /* 0x0c401f0088037f89 */ /* 0x000e6200000e0000 */
[----:B------:R-:W-:Y:S01]  /*37d0*/  UIADD3 UR14, UR20, 0x1715609d, URZ ;  /* 0x1715609d140e7890 */ /* 0x000fe2000fffe03f */
[----:B------:R-:W-:Y:S01]  /*37e0*/  IADD3 R250, R223, 0x4, RZ ;  /* 0x00000004dffa7810 */ /* 0x000fe20007ffe0ff */
[----:B------:R-:W-:Y:S01]  /*37f0*/  UIADD3 UR27, UR21, 0x646e171e, URZ ;  /* 0x646e171e151b7890 */ /* 0x000fe2000fffe03f */
[----:B------:R-:W3:Y:S01]  /*3800*/  SHFL.BFLY PT, R5, R0, 0x2, 0x1f ;  /* 0x0c401f0000057f89 */ /* 0x000ee200000e0000 */
[----:B--2---:R-:W-:-:S05]  /*3810*/  LOP3.LUT R6, R11, R35, RZ, 0x3c, !PT ;  /* 0x000000230b067212 */ /* 0x004fca00078e3cff */
[----:B------:R-:W-:-:S05]  /*3820*/  IMAD.WIDE.U32 R14, R6, -0x2daee0ad, RZ ;  /* 0xd2511f53060e7825 */ /* 0x000fca00078e00ff */
[----:B------:R-:W-:Y:S02]  /*3830*/  LOP3.LUT R6, R15, UR25, R32, 0x96, !PT ;  /* 0x000000190f067c12 */ /* 0x000fe4000f8e9620 */
[----:B-1----:R-:W-:Y:S01]  /*3840*/  FMNMX.FTZ R136, R136, R3, !PT ;  /* 0x0000000388887209 */ /* 0x002fe20007810000 */
[----:B------:R-:W-:Y:S01]  /*3850*/  IMAD.U32 R3, RZ, RZ, UR6 ;  /* 0x00000006ff037e24 */ /* 0x000fe2000f8e00ff */
[----:B---3--:R-:W-:-:S03]  /*3860*/  FMNMX.FTZ R5, R5, R0, !PT ;  /* 0x0000000005057209 */ /* 0x008fc60007810000 */
[----:B------:R-:W1:Y:S01]  /*3870*/  SHFL.BFLY PT, R7, R136, 0x1, 0x1f ;  /* 0x0c201f0088077f89 */ /* 0x000e6200000e0000 */
[----:B------:R-:W-:-:S03]  /*3880*/  LOP3.LUT R3, R33, UR21, R3, 0x96, !PT ;  /* 0x0000001521037c12 */ /* 0x000fc6000f8e9603 */
[----:B------:R-:W2:Y:S02]  /*3890*/  SHFL.BFLY PT, R135, R5, 0x1, 0x1f ;  /* 0x0c201f0005877f89 */ /* 0x000ea400000e0000 */
[----:B------:R-:W-:-:S05]  /*38a0*/  IMAD.WIDE.U32 R18, R3, -0x326172a9, RZ ;  /* 0xcd9e8d5703127825 */ /* 0x000fca00078e00ff */
[----:B------:R-:W-:-:S05]  /*38b0*/  LOP3.LUT R10, R19, UR26, R10, 0x96, !PT ;  /* 0x0000001a130a7c12 */ /* 0x000fca000f8e960a */
[----:B------:R-:W-:-:S05]  /*38c0*/  IMAD.WIDE.U32 R10, R10, -0x2daee0ad, RZ ;  /* 0xd2511f530a0a7825 */ /* 0x000fca00078e00ff */
[----:B------:R-:W-:Y:S02]  /*38d0*/  LOP3.LUT R11, R11, UR23, R14, 0x96, !PT ;  /* 0x000000170b0b7c12 */ /* 0x000fe4000f8e960e */
[----:B-1----:R-:W-:Y:S01]  /*38e0*/  FMNMX.FTZ R136, R136, R7, !PT ;  /* 0x0000000788887209 */ /* 0x002fe20007810000 */
[----:B------:R-:W-:-:S03]  /*38f0*/  IMAD.WIDE.U32 R6, R6, -0x326172a9, RZ ;  /* 0xcd9e8d5706067825 */ /* 0x000fc600078e00ff */
[C---:B------:R-:W-:Y:S01]  /*3900*/  FSETP.NEU.FTZ.AND P1, PT, R136.reuse, -INF , PT ;  /* 0xff8000008800780b */ /* 0x040fe20003f3d000 */
[----:B------:R-:W-:Y:S01]  /*3910*/  FMUL.FTZ R8, R136, c[0x0][0x23c] ;  /* 0x00008f0088087a20 */ /* 0x000fe20000410000 */
[----:B------:R-:W-:Y:S02]  /*3920*/  LOP3.LUT R12, R7, UR24, R18, 0x96, !PT ;  /* 0x00000018070c7c12 */ /* 0x000fe4000f8e9612 */
[----:B--2---:R-:W-:Y:S02]  /*3930*/  FMNMX.FTZ R135, R5, R135, !PT ;  /* 0x0000008705877209 */ /* 0x004fe40007810000 */
[----:B------:R-:W-:Y:S01]  /*3940*/  FSEL R8, R8, RZ, P1 ;  /* 0x000000ff08087208 */ /* 0x000fe20000800000 */
[----:B------:R-:W-:Y:S01]  /*3950*/  IMAD.WIDE.U32 R12, R12, -0x2daee0ad, RZ ;  /* 0xd2511f530c0c7825 */ /* 0x000fe200078e00ff */
[----:B------:R-:W-:-:S03]  /*3960*/  FSETP.NEU.FTZ.AND P1, PT, R135, -INF , PT ;  /* 0xff8000008700780b */ /* 0x000fc60003f3d000 */
[--C-:B------:R-:W-:Y:S02]  /*3970*/  FFMA.FTZ R0, R25, c[0x0][0x23c], -R8.reuse ;  /* 0x00008f0019007a23 */ /* 0x100fe40000010808 */
[--C-:B------:R-:W-:Y:S02]  /*3980*/  FFMA.FTZ R3, R24, c[0x0][0x23c], -R8.reuse ;  /* 0x00008f0018037a23 */ /* 0x100fe40000010808 */
[----:B------:R1:W-:Y:S01]  /*3990*/  MUFU.EX2 R116, R0 ;  /* 0x0000000000747308 */ /* 0x0003e20000000800 */
[----:B------:R-:W-:-:S07]  /*39a0*/  FFMA.FTZ R5, R37, c[0x0][0x23c], -R8 ;  /* 0x00008f0025057a23 */ /* 0x000fce0000010808 */
[----:B------:R2:W-:Y:S01]  /*39b0*/  MUFU.EX2 R226, R3 ;  /* 0x0000000300e27308 */ /* 0x0005e20000000800 */
[----:B-1----:R-:W-:Y:S01]  /*39c0*/  LOP3.LUT R0, R13, UR17, R10, 0x96, !PT ;  /* 0x000000110d007c12 */ /* 0x002fe2000f8e960a */
[----:B------:R-:W-:-:S06]  /*39d0*/  IMAD.WIDE.U32 R10, R11, -0x326172a9, RZ ;  /* 0xcd9e8d570b0a7825 */ /* 0x000fcc00078e00ff */
[----:B------:R-:W-:Y:S01]  /*39e0*/  MUFU.EX2 R251, R5 ;  /* 0x0000000500fb7308 */ /* 0x000fe20000000800 */
[----:B------:R-:W-:Y:S01]  /*39f0*/  IMAD.WIDE.U32 R16, R0, -0x326172a9, RZ ;  /* 0xcd9e8d5700107825 */ /* 0x000fe200078e00ff */
[----:B------:R-:W-:-:S03]  /*3a00*/  LOP3.LUT R11, R11, UR22, R6, 0x96, !PT ;  /* 0x000000160b0b7c12 */ /* 0x000fc6000f8e9606 */
[----:B--2---:R-:W-:Y:S01]  /*3a10*/  FFMA.FTZ R3, R36, c[0x0][0x23c], -R8 ;  /* 0x00008f0024037a23 */ /* 0x004fe20000010808 */
[----:B------:R-:W-:Y:S01]  /*3a20*/  LOP3.LUT R0, R17, UR16, R10, 0x96, !PT ;  /* 0x0000001011007c12 */ /* 0x000fe2000f8e960a */
[----:B------:R-:W-:Y:S02]  /*3a30*/  IMAD.WIDE.U32 R10, R11, -0x2daee0ad, RZ ;  /* 0xd2511f530b0a7825 */ /* 0x000fe400078e00ff */
[----:B------:R1:W2:Y:S02]  /*3a40*/  MUFU.EX2 R107, R3 ;  /* 0x00000003006b7308 */ /* 0x0002a40000000800 */
[----:B------:R-:W-:-:S04]  /*3a50*/  IMAD.WIDE.U32 R14, R0, -0x2daee0ad, RZ ;  /* 0xd2511f53000e7825 */ /* 0x000fc800078e00ff */
[----:B------:R-:W-:Y:S01]  /*3a60*/  IMAD.IADD R0, R89, 0x1, R88 ;  /* 0x0000000159007824 */ /* 0x000fe200078e0258 */
[----:B------:R-:W-:Y:S02]  /*3a70*/  LOP3.LUT R6, R15, UR12, R10, 0x96, !PT ;  /* 0x0000000c0f067c12 */ /* 0x000fe4000f8e960a */
[----:B------:R-:W-:Y:S01]  /*3a80*/  LOP3.LUT R10, R11, UR15, R12, 0x96, !PT ;  /* 0x0000000f0b0a7c12 */ /* 0x000fe2000f8e960c */
[----:B------:R-:W-:Y:S02]  /*3a90*/  IMAD.SHL.U32 R205, R0, 0x2, RZ ;  /* 0x0000000200cd7824 */ /* 0x000fe400078e00ff */
[----:B------:R-:W-:-:S03]  /*3aa0*/  IMAD.WIDE.U32 R6, R6, -0x326172a9, RZ ;  /* 0xcd9e8d5706067825 */ /* 0x000fc600078e00ff */
[----:B------:R-:W3:Y:S01]  /*3ab0*/  LDSM.16.MT88.4 R40, [R205+0xa000] ;  /* 0x00a00000cd28783b */ /* 0x000ee20000004200 */
[----:B-1----:R-:W-:Y:S01]  /*3ac0*/  FMUL.FTZ R3, R135, c[0x0][0x23c] ;  /* 0x00008f0087037a20 */ /* 0x002fe20000410000 */
[----:B------:R-:W-:Y:S01]  /*3ad0*/  LOP3.LUT R0, R6, 0xffff, RZ, 0xc0, !PT ;  /* 0x0000ffff06007812 */ /* 0x000fe200078ec0ff */
[----:B------:R-:W-:Y:S01]  /*3ae0*/  IMAD.WIDE.U32 R12, R10, -0x326172a9, RZ ;  /* 0xcd9e8d570a0c7825 */ /* 0x000fe200078e00ff */
[----:B------:R-:W-:Y:S01]  /*3af0*/  LOP3.LUT R9, R6, 0xff, RZ, 0xc0, !PT ;  /* 0x000000ff06097812 */ /* 0x000fe200078ec0ff */
[----:B------:R-:W-:Y:S01]  /*3b00*/  LDSM.16.MT88.4 R92, [R205+0xb000] ;  /* 0x00b00000cd5c783b */ /* 0x000fe20000004200 */
[----:B------:R-:W-:Y:S01]  /*3b10*/  FSEL R3, R3, RZ, P1 ;  /* 0x000000ff03037208 */ /* 0x000fe20000800000 */
[--C-:B------:R-:W-:Y:S01]  /*3b20*/  IMAD R207, R4, 0x2, R205.reuse ;  /* 0x0000000204cf7824 */ /* 0x100fe200078e02cd */
[----:B------:R-:W-:Y:S01]  /*3b30*/  SHF.R.U32.HI R11, RZ, 0x18, R6 ;  /* 0x00000018ff0b7819 */ /* 0x000fe20000011606 */
[----:B------:R-:W-:Y:S01]  /*3b40*/  IMAD R210, R2, 0x2, R205 ;  /* 0x0000000202d27824 */ /* 0x000fe200078e02cd */
[----:B------:R-:W-:Y:S01]  /*3b50*/  LDSM.16.MT88.4 R200, [R205+0xa800] ;  /* 0x00a80000cdc8783b */ /* 0x000fe20000004200 */
[----:B------:R-:W-:-:S02]  /*3b60*/  FFMA.FTZ R5, R28, c[0x0][0x23c], -R3 ;  /* 0x00008f001c057a23 */ /* 0x000fc40000010803 */
[--C-:B------:R-:W-:Y:S01]  /*3b70*/  FFMA.FTZ R10, R38, c[0x0][0x23c], -R3.reuse ;  /* 0x00008f00260a7a23 */ /* 0x100fe20000010803 */
[----:B------:R-:W1:Y:S01]  /*3b80*/  LDSM.16.MT88.4 R56, [R207+0xa000] ;  /* 0x00a00000cf38783b */ /* 0x000e620000004200 */
[----:B------:R4:W-:Y:S01]  /*3b90*/  MUFU.EX2 R244, R5 ;  /* 0x0000000500f47308 */ /* 0x0009e20000000800 */
[----:B------:R-:W-:Y:S02]  /*3ba0*/  FFMA.FTZ R4, R26, c[0x0][0x23c], -R3 ;  /* 0x00008f001a047a23 */ /* 0x000fe40000010803 */
[----:B------:R-:W-:Y:S01]  /*3bb0*/  IMAD R209, R2, 0x2, R207 ;  /* 0x0000000202d17824 */ /* 0x000fe200078e02cf */
[----:B------:R-:W5:Y:S01]  /*3bc0*/  LDSM.16.MT88.4 R88, [R210+0xa000] ;  /* 0x00a00000d258783b */ /* 0x000f620000004200 */
[----:B------:R-:W-:-:S03]  /*3bd0*/  FFMA.FTZ R15, R30, c[0x0][0x23c], -R3 ;  /* 0x00008f001e0f7a23 */ /* 0x000fc60000010803 */
[----:B------:R-:W-:Y:S01]  /*3be0*/  MUFU.EX2 R241, R10 ;  /* 0x0000000a00f17308 */ /* 0x000fe20000000800 */
[----:B------:R-:W-:Y:S04]  /*3bf0*/  LDSM.16.MT88.4 R60, [R207+0xb000] ;  /* 0x00b00000cf3c783b */ /* 0x000fe80000004200 */
[----:B------:R-:W-:Y:S01]  /*3c00*/  LDSM.16.MT88.4 R76, [R210+0xb000] ;  /* 0x00b00000d24c783b */ /* 0x000fe20000004200 */
[----:B----4-:R-:W-:Y:S02]  /*3c10*/  FFMA.FTZ R5, R47, c[0x0][0x23c], -R3 ;  /* 0x00008f002f057a23 */ /* 0x010fe40000010803 */
[----:B------:R-:W4:Y:S01]  /*3c20*/  MUFU.EX2 R243, R4 ;  /* 0x0000000400f37308 */ /* 0x000f220000000800 */
[----:B------:R-:W1:Y:S04]  /*3c30*/  LDSM.16.MT88.4 R44, [R209+0xa000] ;  /* 0x00a00000d12c783b */ /* 0x000e680000004200 */
[----:B------:R-:W-:Y:S03]  /*3c40*/  LDSM.16.MT88.4 R124, [R209+0xb000] ;  /* 0x00b00000d17c783b */ /* 0x000fe60000004200 */
[----:B------:R2:W1:Y:S01]  /*3c50*/  MUFU.EX2 R242, R5 ;  /* 0x0000000500f27308 */ /* 0x0004620000000800 */
[----:B------:R-:W-:Y:S04]  /*3c60*/  LDSM.16.MT88.4 R196, [R207+0xa800] ;  /* 0x00a80000cfc4783b */ /* 0x000fe80000004200 */
[----:B------:R-:W-:Y:S03]  /*3c70*/  LDSM.16.MT88.4 R192, [R210+0xa800] ;  /* 0x00a80000d2c0783b */ /* 0x000fe60000004200 */
[----:B------:R-:W-:Y:S01]  /*3c80*/  MUFU.EX2 R232, R15 ;  /* 0x0000000f00e87308 */ /* 0x000fe20000000800 */
[----:B------:R-:W-:Y:S04]  /*3c90*/  LDSM.16.MT88.4 R188, [R209+0xa800] ;  /* 0x00a80000d1bc783b */ /* 0x000fe80000004200 */
[----:B------:R-:W-:Y:S01]  /*3ca0*/  LDSM.16.MT88.4 R184, [R205+0xb800] ;  /* 0x00b80000cdb8783b */ /* 0x000fe20000004200 */
[----:B--2---:R-:W-:-:S03]  /*3cb0*/  SHF.R.U32.HI R5, RZ, 0x8, R0 ;  /* 0x00000008ff057819 */ /* 0x004fc60000011600 */
[----:B------:R-:W-:Y:S01]  /*3cc0*/  LDSM.16.MT88.4 R172, [R207+0xb800] ;  /* 0x00b80000cfac783b */ /* 0x000fe20000004200 */
[----:B------:R-:W-:Y:S02]  /*3cd0*/  LOP3.LUT R0, R7, UR28, R12, 0x96, !PT ;  /* 0x0000001c07007c12 */ /* 0x000fe4000f8e960c */
[----:B------:R-:W-:Y:S01]  /*3ce0*/  SHF.R.U32.HI R7, RZ, 0x10, R6 ;  /* 0x00000010ff077819 */ /* 0x000fe20000011606 */
[----:B------:R-:W-:Y:S01]  /*3cf0*/  LDSM.16.MT88.4 R176, [R210+0xb800] ;  /* 0x00b80000d2b0783b */ /* 0x000fe20000004200 */
[----:B------:R-:W-:Y:S02]  /*3d00*/  PRMT R9, R9, 0x5410, R5 ;  /* 0x0000541009097816 */ /* 0x000fe40000000005 */
[----:B------:R-:W-:Y:S01]  /*3d10*/  LOP3.LUT R2, R0, 0xffff, RZ, 0xc0, !PT ;  /* 0x0000ffff00027812 */ /* 0x000fe200078ec0ff */
[----:B------:R-:W-:Y:S01]  /*3d20*/  LDSM.16.MT88.4 R180, [R209+0xb800] ;  /* 0x00b80000d1b4783b */ /* 0x000fe20000004200 */
[----:B------:R-:W-:Y:S02]  /*3d30*/  SHF.R.U32.HI R4, RZ, 0x10, R0 ;  /* 0x00000010ff047819 */ /* 0x000fe40000011600 */
[----:B------:R-:W-:-:S02]  /*3d40*/  LOP3.LUT R7, R7, 0xff, RZ, 0xc0, !PT ;  /* 0x000000ff07077812 */ /* 0x000fc400078ec0ff */
[----:B------:R-:W-:Y:S02]  /*3d50*/  LOP3.LUT R10, R0, 0xff, RZ, 0xc0, !PT ;  /* 0x000000ff000a7812 */ /* 0x000fe400078ec0ff */
[----:B------:R-:W-:Y:S01]  /*3d60*/  SHF.R.U32.HI R6, RZ, 0x18, R0 ;  /* 0x00000018ff067819 */ /* 0x000fe20000011600 */
[----:B------:R-:W-:Y:S01]  /*3d70*/  HSET2.LE.AND R0, R9, R227, PT ;  /* 0x000000e309007233 */ /* 0x000fe20003803000 */
[----:B------:R-:W-:Y:S02]  /*3d80*/  SHF.R.U32.HI R5, RZ, 0x8, R2 ;  /* 0x00000008ff057819 */ /* 0x000fe40000011602 */
[----:B------:R-:W-:Y:S02]  /*3d90*/  LOP3.LUT R4, R4, 0xff, RZ, 0xc0, !PT ;  /* 0x000000ff04047812 */ /* 0x000fe400078ec0ff */
[----:B------:R-:W-:Y:S02]  /*3da0*/  F2FP.BF16.PACK_AB R2, R251, R107 ;  /* 0x0000006bfb02723e */ /* 0x000fe400000010ff */
[----:B------:R-:W-:-:S02]  /*3db0*/  PRMT R7, R7, 0x5410, R11 ;  /* 0x0000541007077816 */ /* 0x000fc4000000000b */
[----:B------:R-:W-:Y:S02]  /*3dc0*/  PRMT R9, R4, 0x5410, R6 ;  /* 0x0000541004097816 */ /* 0x000fe40000000006 */
[----:B------:R-:W-:Y:S01]  /*3dd0*/  LOP3.LUT R6, R0, R2, RZ, 0xc0, !PT ;  /* 0x0000000200067212 */ /* 0x000fe200078ec0ff */
[--C-:B------:R-:W-:Y:S01]  /*3de0*/  HSET2.LE.AND R0, R7, R227.reuse, PT ;  /* 0x000000e307007233 */ /* 0x100fe20003803000 */
[----:B----4-:R-:W-:Y:S01]  /*3df0*/  F2FP.BF16.PACK_AB R2, R243, R241 ;  /* 0x000000f1f302723e */ /* 0x010fe200000010ff */
[--C-:B------:R-:W-:Y:S01]  /*3e00*/  HSET2.LE.AND R9, R9, R227.reuse, PT ;  /* 0x000000e309097233 */ /* 0x100fe20003803000 */
[----:B------:R-:W-:Y:S02]  /*3e10*/  PRMT R10, R10, 0x5410, R5 ;  /* 0x000054100a0a7816 */ /* 0x000fe40000000005 */
[----:B------:R-:W-:Y:S01]  /*3e20*/  LOP3.LUT R7, R0, R2, RZ, 0xc0, !PT ;  /* 0x0000000200077212 */ /* 0x000fe200078ec0ff */
[----:B------:R-:W-:Y:S01]  /*3e30*/  FFMA.FTZ R2, R27, c[0x0][0x23c], -R8 ;  /* 0x00008f001b027a23 */ /* 0x000fe20000010808 */
[----:B------:R-:W-:Y:S01]  /*3e40*/  FMNMX.FTZ R0, R72, R34, !PT ;  /* 0x0000002248007209 */ /* 0x000fe20007810000 */
[----:B------:R-:W-:Y:S01]  /*3e50*/  HSET2.LE.AND R4, R10, R227, PT ;  /* 0x000000e30a047233 */ /* 0x000fe20003803000 */
[----:B------:R-:W-:Y:S01]  /*3e60*/  F2FP.BF16.PACK_AB R5, R226, R116 ;  /* 0x00000074e205723e */ /* 0x000fe200000010ff */
[----:B------:R2:W-:Y:S01]  /*3e70*/  MUFU.EX2 R239, R2 ;  /* 0x0000000200ef7308 */ /* 0x0005e20000000800 */
[----:B------:R-:W-:-:S02]  /*3e80*/  FMNMX.FTZ R0, R73, R0, !PT ;  /* 0x0000000049007209 */ /* 0x000fc40007810000 */
[----:B-1----:R-:W-:Y:S02]  /*3e90*/  F2FP.BF16.PACK_AB R10, R242, R244 ;  /* 0x000000f4f20a723e */ /* 0x002fe400000010ff */
[----:B------:R-:W-:Y:S02]  /*3ea0*/  FMNMX.FTZ R0, R74, R0, !PT ;  /* 0x000000004a007209 */ /* 0x000fe40007810000 */
[----:B------:R-:W-:Y:S02]  /*3eb0*/  LOP3.LUT R4, R4, R5, RZ, 0xc0, !PT ;  /* 0x0000000504047212 */ /* 0x000fe400078ec0ff */
[----:B------:R-:W-:Y:S02]  /*3ec0*/  FMNMX.FTZ R0, R138, R0, !PT ;  /* 0x000000008a007209 */ /* 0x000fe40007810000 */
[----:B------:R-:W-:Y:S01]  /*3ed0*/  LOP3.LUT R5, R9, R10, RZ, 0xc0, !PT ;  /* 0x0000000a09057212 */ /* 0x000fe200078ec0ff */
[--C-:B------:R-:W-:Y:S01]  /*3ee0*/  FFMA.FTZ R9, R20, c[0x0][0x23c], -R8.reuse ;  /* 0x00008f0014097a23 */ /* 0x100fe20000010808 */
[----:B------:R-:W-:Y:S01]  /*3ef0*/  FMNMX.FTZ R0, R137, R0, !PT ;  /* 0x0000000089007209 */ /* 0x000fe20007810000 */
[----:B--2---:R-:W-:-:S03]  /*3f00*/  FFMA.FTZ R2, R22, c[0x0][0x23c], -R8 ;  /* 0x00008f0016027a23 */ /* 0x004fc60000010808 */
[----:B------:R-:W-:Y:S01]  /*3f10*/  FMNMX.FTZ R0, R133, R0, !PT ;  /* 0x0000000085007209 */ /* 0x000fe20007810000 */
[----:B------:R-:W-:Y:S01]  /*3f20*/  MUFU.EX2 R238, R9 ;  /* 0x0000000900ee7308 */ /* 0x000fe20000000800 */
[----:B---3--:R-:W-:Y:S02]  /*3f30*/  HMMA.16816.F32.BF16 R140, R4, R40, RZ ;  /* 0x00000028048c723c */ /* 0x008fe400000418ff */
[----:B------:R-:W-:-:S05]  /*3f40*/  FMNMX.FTZ R0, R132, R0, !PT ;  /* 0x0000000084007209 */ /* 0x000fca0007810000 */
[----:B------:R-:W1:Y:S01]  /*3f50*/  SHFL.BFLY PT, R12, R0, 0x2, 0x1f ;  /* 0x0c401f00000c7f89 */ /* 0x000e6200000e0000 */
[----:B------:R2:W-:Y:S01]  /*3f60*/  MUFU.EX2 R240, R2 ;  /* 0x0000000200f07308 */ /* 0x0005e20000000800 */
[C---:B------:R-:W-:Y:S08]  /*3f70*/  HMMA.16816.F32.BF16 R36, R4.reuse, R56, RZ ;  /* 0x000000380424723c */ /* 0x040ff000000418ff */
[----:B-----5:R-:W-:Y:S01]  /*3f80*/  HMMA.16816.F32.BF16 R52, R4, R88, RZ ;  /* 0x000000580434723c */ /* 0x020fe200000418ff */
[----:B--2---:R-:W-:-:S07]  /*3f90*/  LOP3.LUT R2, R13, UR14, R16, 0x96, !PT ;  /* 0x0000000e0d027c12 */ /* 0x004fce000f8e9610 */
[----:B------:R-:W-:Y:S01]  /*3fa0*/  HMMA.16816.F32.BF16 R68, R4, R44, RZ ;  /* 0x0000002c0444723c */ /* 0x000fe200000418ff */
[----:B------:R-:W-:Y:S01]  /*3fb0*/  IMAD.WIDE.U32 R10, R2, -0x2daee0ad, RZ ;  /* 0xd2511f53020a7825 */ /* 0x000fe200078e00ff */
[----:B-1----:R-:W-:-:S03]  /*3fc0*/  FMNMX.FTZ R16, R12, R0, !PT ;  /* 0x000000000c107209 */ /* 0x002fc60007810000 */
[----:B------:R-:W-:Y:S01]  /*3fd0*/  FFMA.FTZ R2, R21, c[0x0][0x23c], -R8 ;  /* 0x00008f0015027a23 */ /* 0x000fe20000010808 */
[----:B------:R-:W-:Y:S02]  /*3fe0*/  LOP3.LUT R9, R10, 0xffff, RZ, 0xc0, !PT ;  /* 0x0000ffff0a097812 */ /* 0x000fe400078ec0ff */
[C---:B------:R-:W-:Y:S01]  /*3ff0*/  HMMA.16816.F32.BF16 R84, R4.reuse, R92, RZ ;  /* 0x0000005c0454723c */ /* 0x040fe200000418ff */
[----:B------:R-:W-:Y:S01]  /*4000*/  FMNMX.FTZ R8, R104, R75, !PT ;  /* 0x0000004b68087209 */ /* 0x000fe20007810000 */
[----:B------:R1:W2:Y:S01]  /*4010*/  MUFU.EX2 R237, R2 ;  /* 0x0000000200ed7308 */ /* 0x0002a20000000800 */
[----:B------:R-:W-:Y:S01]  /*4020*/  LOP3.LUT R0, R11, UR27, R14, 0x96, !PT ;  /* 0x0000001b0b007c12 */ /* 0x000fe2000f8e960e */
[----:B------:R-:W-:Y:S01]  /*4030*/  FFMA.FTZ R14, R31, c[0x0][0x23c], -R3 ;  /* 0x00008f001f0e7a23 */ /* 0x000fe20000010803 */
[----:B------:R-:W-:Y:S02]  /*4040*/  LOP3.LUT R13, R10, 0xff, RZ, 0xc0, !PT ;  /* 0x000000ff0a0d7812 */ /* 0x000fe400078ec0ff */
[--C-:B------:R-:W-:Y:S01]  /*4050*/  SHF.R.U32.HI R11, RZ, 0x10, R10.reuse ;  /* 0x00000010ff0b7819 */ /* 0x100fe2000001160a */
[----:B------:R-:W-:Y:S01]  /*4060*/  HMMA.16816.F32.BF16 R100, R4, R60, RZ ;  /* 0x0000003c0464723c */ /* 0x000fe200000418ff */
[----:B------:R-:W-:Y:S01]  /*4070*/  SHF.R.U32.HI R12, RZ, 0x18, R10 ;  /* 0x00000018ff0c7819 */ /* 0x000fe2000001160a */
[----:B------:R-:W-:Y:S01]  /*4080*/  MUFU.EX2 R234, R14 ;  /* 0x0000000e00ea7308 */ /* 0x000fe20000000800 */
[----:B------:R-:W-:-:S02]  /*4090*/  SHF.R.U32.HI R10, RZ, 0x8, R9 ;  /* 0x00000008ff0a7819 */ /* 0x000fc40000011609 */
[----:B------:R-:W-:Y:S02]  /*40a0*/  LOP3.LUT R9, R11, 0xff, RZ, 0xc0, !PT ;  /* 0x000000ff0b097812 */ /* 0x000fe400078ec0ff */
[----:B------:R-:W-:Y:S01]  /*40b0*/  PRMT R13, R13, 0x5410, R10 ;  /* 0x000054100d0d7816 */ /* 0x000fe2000000000a */
[C---:B------:R-:W-:Y:S01]  /*40c0*/  HMMA.16816.F32.BF16 R112, R4.reuse, R76, RZ ;  /* 0x0000004c0470723c */ /* 0x040fe200000418ff */
[----:B------:R-:W-:Y:S01]  /*40d0*/  PRMT R12, R9, 0x5410, R12 ;  /* 0x00005410090c7816 */ /* 0x000fe2000000000c */
[--C-:B-1----:R-:W-:Y:S01]  /*40e0*/  FFMA.FTZ R2, R23, c[0x0][0x23c], -R3.reuse ;  /* 0x00008f0017027a23 */ /* 0x102fe20000010803 */
[----:B------:R-:W-:Y:S01]  /*40f0*/  LOP3.LUT R11, R0, 0xff, RZ, 0xc0, !PT ;  /* 0x000000ff000b7812 */ /* 0x000fe200078ec0ff */
[----:B------:R-:W-:Y:S02]  /*4100*/  FFMA.FTZ R3, R29, c[0x0][0x23c], -R3 ;  /* 0x00008f001d037a23 */ /* 0x000fe40000010803 */
[----:B------:R1:W-:Y:S02]  /*4110*/  MUFU.EX2 R236, R2 ;  /* 0x0000000200ec7308 */ /* 0x0003e40000000800 */
[C---:B------:R-:W-:Y:S06]  /*4120*/  HMMA.16816.F32.BF16 R164, R4.reuse, R124, RZ ;  /* 0x0000007c04a4723c */ /* 0x040fec00000418ff */
[----:B------:R3:W4:Y:S02]  /*4130*/  MUFU.EX2 R235, R3 ;  /* 0x0000000300eb7308 */ /* 0x0007240000000800 */
[----:B------:R-:W-:Y:S01]  /*4140*/  HMMA.16816.F32.BF16 R152, R4, R42, RZ ;  /* 0x0000002a0498723c */ /* 0x000fe200000418ff */
[----:B-1----:R-:W-:-:S02]  /*4150*/  FMNMX.FTZ R2, R105, R8, !PT ;  /* 0x0000000869027209 */ /* 0x002fc40007810000 */
[----:B------:R-:W-:-:S05]  /*4160*/  SHF.R.U32.HI R8, RZ, 0x10, R0 ;  /* 0x00000010ff087819 */ /* 0x000fca0000011600 */
[C---:B------:R-:W-:Y:S01]  /*4170*/  HMMA.16816.F32.BF16 R48, R4.reuse, R58, RZ ;  /* 0x0000003a0430723c */ /* 0x040fe200000418ff */
[----:B------:R-:W-:Y:S02]  /*4180*/  FMNMX.FTZ R10, R106, R2, !PT ;  /* 0x000000026a0a7209 */ /* 0x000fe40007810000 */
[----:B------:R-:W-:Y:S02]  /*4190*/  LOP3.LUT R2, R0, 0xffff, RZ, 0xc0, !PT ;  /* 0x0000ffff00027812 */ /* 0x000fe400078ec0ff */
[----:B---3--:R-:W-:Y:S02]  /*41a0*/  SHF.R.U32.HI R3, RZ, 0x18, R0 ;  /* 0x00000018ff037819 */ /* 0x008fe40000011600 */
[----:B------:R-:W-:Y:S01]  /*41b0*/  SHF.R.U32.HI R9, RZ, 0x8, R2 ;  /* 0x00000008ff097819 */ /* 0x000fe20000011602 */
[----:B------:R-:W-:Y:S01]  /*41c0*/  HMMA.16816.F32.BF16 R64, R4, R90, RZ ;  /* 0x0000005a0440723c */ /* 0x000fe200000418ff */
[----:B------:R-:W-:Y:S02]  /*41d0*/  FMNMX.FTZ R0, R222, R10, !PT ;  /* 0x0000000ade007209 */ /* 0x000fe40007810000 */
[----:B------:R-:W-:-:S02]  /*41e0*/  PRMT R11, R11, 0x5410, R9 ;  /* 0x000054100b0b7816 */ /* 0x000fc40000000009 */
[----:B------:R-:W-:Y:S02]  /*41f0*/  LOP3.LUT R2, R8, 0xff, RZ, 0xc0, !PT ;  /* 0x000000ff08027812 */ /* 0x000fe400078ec0ff */
[----:B------:R-:W-:Y:S01]  /*4200*/  FMNMX.FTZ R9, R221, R0, !PT ;  /* 0x00000000dd097209 */ /* 0x000fe20007810000 */
[--C-:B------:R-:W-:Y:S01]  /*4210*/  HSET2.LE.AND R0, R13, R227.reuse, PT ;  /* 0x000000e30d007233 */ /* 0x100fe20003803000 */
[----:B------:R-:W-:Y:S01]  /*4220*/  PRMT R10, R2, 0x5410, R3 ;  /* 0x00005410020a7816 */ /* 0x000fe20000000003 */
[----:B------:R-:W-:Y:S01]  /*4230*/  HSET2.LE.AND R3, R12, R227, PT ;  /* 0x000000e30c037233 */ /* 0x000fe20003803000 */
[----:B------:R-:W-:Y:S01]  /*4240*/  FMNMX.FTZ R9, R220, R9, !PT ;  /* 0x00000009dc097209 */ /* 0x000fe20007810000 */
[----:B------:R-:W-:Y:S01]  /*4250*/  HMMA.16816.F32.BF16 R80, R4, R46, RZ ;  /* 0x0000002e0450723c */ /* 0x000fe200000418ff */
[----:B--2---:R-:W-:Y:S02]  /*4260*/  F2FP.BF16.PACK_AB R2, R237, R238 ;  /* 0x000000eeed02723e */ /* 0x004fe400000010ff */
[----:B----4-:R-:W-:-:S02]  /*4270*/  F2FP.BF16.PACK_AB R8, R235, R236 ;  /* 0x000000eceb08723e */ /* 0x010fc400000010ff */
[----:B------:R-:W-:Y:S02]  /*4280*/  FMNMX.FTZ R9, R139, R9, !PT ;  /* 0x000000098b097209 */ /* 0x000fe40007810000 */
        /* <DEDUP_REMOVED lines=8> */
[----:B------:R-:W-:-:S02]  /*4310*/  F2FP.BF16.PACK_AB R8, R232, R234 ;  /* 0x000000eae808723e */ /* 0x000fc400000010ff */
[----:B------:R-:W-:Y:S02]  /*4320*/  LOP3.LUT R128, R0, R2, RZ, 0xc0, !PT ;  /* 0x0000000200807212 */ /* 0x000fe400078ec0ff */
[----:B------:R-:W-:Y:S01]  /*4330*/  LOP3.LUT R129, R3, R8, RZ, 0xc0, !PT ;  /* 0x0000000803817212 */ /* 0x000fe200078ec0ff */
[----:B------:R-:W-:Y:S01]  /*4340*/  IMAD.WIDE.U32 R2, R250, -0x326172a9, RZ ;  /* 0xcd9e8d57fa027825 */ /* 0x000fe200078e00ff */
[----:B------:R-:W-:Y:S04]  /*4350*/  HMMA.16816.F32.BF16 R108, R4, R62, RZ ;  /* 0x0000003e046c723c */ /* 0x000fe800000418ff */
[----:B------:R-:W-:Y:S02]  /*4360*/  LOP3.LUT R0, R3, R35, RZ, 0x3c, !PT ;  /* 0x0000002303007212 */ /* 0x000fe400078e3cff */
[----:B------:R-:W-:-:S02]  /*4370*/  LOP3.LUT R2, R19, UR26, R2, 0x96, !PT ;  /* 0x0000001a13027c12 */ /* 0x000fc4000f8e9602 */
[----:B------:R-:W-:Y:S01]  /*4380*/  HMMA.16816.F32.BF16 R120, R4, R78, RZ ;  /* 0x0000004e0478723c */ /* 0x000fe200000418ff */
[----:B-1----:R-:W-:-:S07]  /*4390*/  FMNMX.FTZ R134, R16, R11, !PT ;  /* 0x0000000b10867209 */ /* 0x002fce0007810000 */
[----:B------:R-:W-:Y:S01]  /*43a0*/  HMMA.16816.F32.BF16 R20, R4, R126, RZ ;  /* 0x0000007e0414723c */ /* 0x000fe200000418ff */
[C---:B------:R-:W-:Y:S01]  /*43b0*/  FSETP.NEU.FTZ.AND P1, PT, R134.reuse, -INF , PT ;  /* 0xff8000008600780b */ /* 0x040fe20003f3d000 */
[----:B------:R-:W-:-:S05]  /*43c0*/  FMUL.FTZ R3, R134, c[0x0][0x23c] ;  /* 0x00008f0086037a20 */ /* 0x000fca0000410000 */
[----:B------:R-:W-:Y:S01]  /*43d0*/  IMAD.WIDE.U32 R6, R0, -0x2daee0ad, RZ ;  /* 0xd2511f5300067825 */ /* 0x000fe200078e00ff */
[----:B--2---:R-:W-:Y:S01]  /*43e0*/  FMNMX.FTZ R0, R10, R9, !PT ;  /* 0x000000090a007209 */ /* 0x004fe20007810000 */
[----:B------:R-:W-:Y:S01]  /*43f0*/  HMMA.16816.F32.BF16 R140, R128, R200, R140 ;  /* 0x000000c8808c723c */ /* 0x000fe2000004188c */
[----:B------:R-:W-:Y:S02]  /*4400*/  FSEL R3, R3, RZ, P1 ;  /* 0x000000ff03037208 */ /* 0x000fe40000800000 */
[----:B------:R-:W-:Y:S01]  /*4410*/  LOP3.LUT R4, R7, UR25, R32, 0x96, !PT ;  /* 0x0000001907047c12 */ /* 0x000fe2000f8e9620 */
[----:B------:R-:W1:Y:S01]  /*4420*/  SHFL.BFLY PT, R12, R0, 0x1, 0x1f ;  /* 0x0c201f00000c7f89 */ /* 0x000e6200000e0000 */
[----:B------:R-:W-:-:S03]  /*4430*/  IMAD.MOV.U32 R32, RZ, RZ, R116 ;  /* 0x000000ffff207224 */ /* 0x000fc600078e0074 */
        /* <DEDUP_REMOVED lines=74> */
[----:B------:R-:W-:Y:S01]  /*48e0*/  IMAD.MOV.U32 R13, RZ, RZ, R107 ;  /* 0x000000ffff0d7224 */ /* 0x000fe200078e006b */
[----:B---3--:R-:W-:Y:S01]  /*48f0*/  F2FP.BF16.PACK_AB R4, R33, R34 ;  /* 0x000000222104723e */ /* 0x008fe200000010ff */
[----:B------:R-:W-:Y:S01]  /*4900*/  HSET2.LE.AND R5, R10, R227, PT ;  /* 0x000000e30a057233 */ /* 0x000fe20003803000 */
[----:B------:R-:W-:-:S02]  /*4910*/  F2FP.BF16.PACK_AB R10, R224, R225 ;  /* 0x000000e1e00a723e */ /* 0x000fc400000010ff */
[----:B------:R-:W-:Y:S02]  /*4920*/  LOP3.LUT R7, R7, R4, RZ, 0xc0, !PT ;  /* 0x0000000407077212 */ /* 0x000fe400078ec0ff */
        /* <DEDUP_REMOVED lines=26> */
[----:B------:R1:W-:Y:S01]  /*4ad0*/  MUFU.EX2 R15, R4 ;  /* 0x00000004000f7308 */ /* 0x0003e20000000800 */
[----:B------:R-:W-:-:S07]  /*4ae0*/  FFMA.FTZ R13, R221, c[0x0][0x23c], -R0 ;  /* 0x00008f00dd0d7a23 */ /* 0x000fce0000010800 */
[----:B------:R-:W-:Y:S01]  /*4af0*/  MUFU.EX2 R13, R13 ;  /* 0x0000000d000d7308 */ /* 0x000fe20000000800 */
[----:B-1----:R-:W-:Y:S02]  /*4b00*/  FFMA.FTZ R4, R137, c[0x0][0x23c], -R3 ;  /* 0x00008f0089047a23 */ /* 0x002fe40000010803 */
[----:B------:R-:W-:-:S05]  /*4b10*/  IMAD.MOV.U32 R137, RZ, RZ, R32 ;  /* 0x000000ffff897224 */ /* 0x000fca00078e0020 */
[----:B------:R1:W-:Y:S02]  /*4b20*/  MUFU.EX2 R32, R4 ;  /* 0x0000000400207308 */ /* 0x0003e40000000800 */
[--C-:B-1----:R-:W-:Y:S02]  /*4b30*/  FFMA.FTZ R4, R133, c[0x0][0x23c], -R3.reuse ;  /* 0x00008f0085047a23 */ /* 0x102fe40000010803 */
[----:B------:R-:W-:-:S04]  /*4b40*/  FFMA.FTZ R3, R132, c[0x0][0x23c], -R3 ;  /* 0x00008f0084037a23 */ /* 0x000fc80000010803 */
[----:B------:R1:W-:Y:S01]  /*4b50*/  MUFU.EX2 R14, R4 ;  /* 0x00000004000e7308 */ /* 0x0003e20000000800 */
[----:B------:R-:W-:-:S07]  /*4b60*/  IMAD.MOV.U32 R133, RZ, RZ, R226 ;  /* 0x000000ffff857224 */ /* 0x000fce00078e00e2 */
        /* <DEDUP_REMOVED lines=79> */
[----:B------:R-:W-:Y:S01]  /*5060*/  ULEA.HI.SX32 UR30, UR8, 0xfffffffe, 0x1b ;  /* 0xfffffffe081e7891 */ /* 0x000fe2000f8fda3f */
[----:B------:R-:W-:Y:S01]  /*5070*/  MOV R137, R134 ;  /* 0x0000008600897202 */ /* 0x000fe20000000f00 */
[----:B------:R-:W-:Y:S01]  /*5080*/  IMAD.WIDE.U32 R250, R250, -0x326172a9, RZ ;  /* 0xcd9e8d57fafa7825 */ /* 0x000fe200078e00ff */
[----:B------:R1:W-:Y:S01]  /*5090*/  STL.64 [R1], R4 ;  /* 0x0000000401007387 */ /* 0x0003e20000100a00 */
[-C--:B------:R-:W-:Y:S01]  /*50a0*/  LOP3.LUT R234, R5, R35.reuse, RZ, 0x3c, !PT ;  /* 0x0000002305ea7212 */ /* 0x080fe200078e3cff */
[----:B------:R-:W-:Y:S01]  /*50b0*/  ULDC.64 UR6, c[0x0][0x1a0] ;  /* 0x0000680000067ab9 */ /* 0x000fe20000000a00 */
[----:B------:R-:W-:Y:S01]  /*50c0*/  IMAD.WIDE.U32 R220, R233, -0x2daee0ad, RZ ;  /* 0xd2511f53e9dc7825 */ /* 0x000fe200078e00ff */
[----:B------:R-:W-:-:S02]  /*50d0*/  LOP3.LUT R232, R251, R35, RZ, 0x3c, !PT ;  /* 0x00000023fbe87212 */ /* 0x000fc400078e3cff */
[----:B------:R-:W-:Y:S01]  /*50e0*/  ISETP.GE.AND P3, PT, R246, c[0x0][0x220], PT ;  /* 0x00008800f6007a0c */ /* 0x000fe20003f66270 */
[----:B------:R-:W-:Y:S01]  /*50f0*/  IMAD.MOV.U32 R3, RZ, RZ, R135 ;  /* 0x000000ffff037224 */ /* 0x000fe200078e0087 */
[----:B------:R-:W-:Y:S01]  /*5100*/  ISETP.GE.AND P2, PT, R252, c[0x0][0x220], PT ;  /* 0x00008800fc007a0c */ /* 0x000fe20003f46270 */
[----:B------:R-:W-:Y:S01]  /*5110*/  IMAD.MOV.U32 R0, RZ, RZ, R136 ;  /* 0x000000ffff007224 */ /* 0x000fe200078e0088 */
[----:B------:R-:W-:Y:S01]  /*5120*/  PRMT R245, R245, 0x7054, R245 ;  /* 0x00007054f5f57816 */ /* 0x000fe200000000f5 */
[----:B------:R-:W-:-:S04]  /*5130*/  IMAD.WIDE.U32 R234, R234, -0x2daee0ad, RZ ;  /* 0xd2511f53eaea7825 */ /* 0x000fc800078e00ff */
[----:B------:R-:W-:Y:S01]  /*5140*/  IMAD.WIDE.U32 R232, R232, -0x2daee0ad, RZ ;  /* 0xd2511f53e8e87825 */ /* 0x000fe200078e00ff */
[----:B------:R-:W-:Y:S05]  /*5150*/  BRA `(.L_x_1358) ;  /* 0x000002e000007947 */ /* 0x000fea0003800000 */
.L_x_1360:
        /* <DEDUP_REMOVED lines=46> */
.L_x_1358:
[----:B-1----:R-:W2:Y:S01]  /*5440*/  LDL.64 R4, [R1+0x10] ;  /* 0x0000100001047983 */ /* 0x002ea20000100a00 */
[----:B------:R-:W-:Y:S01]  /*5450*/  USHF.R.S32.HI UR4, URZ, 0x1f, UR30 ;  /* 0x0000001f3f047899 */ /* 0x000fe2000801141e */
[----:B------:R-:W-:Y:S04]  /*5460*/  DEPBAR.LE SB0, 0x0 ;  /* 0x000080000000791a */ /* 0x000fe80000000000 */
[----:B------:R-:W3:Y:S01]  /*5470*/  LDL R8, [R1+0x20] ;  /* 0x0000200001087983 */ /* 0x000ee20000100800 */
[----:B------:R-:W-:Y:S01]  /*5480*/  UIMAD UR4, UR4, UR6, URZ ;  /* 0x00000006040472a4 */ /* 0x000fe2000f8e023f */
[----:B------:R-:W-:Y:S01]  /*5490*/  IMAD.MOV.U32 R7, RZ, RZ, c[0x0][0x1a0] ;  /* 0x00006800ff077624 */ /* 0x000fe200078e00ff */
[----:B------:R-:W-:Y:S01]  /*54a0*/  UIMAD.WIDE.U32 UR32, UR30, UR6, URZ ;  /* 0x000000061e2072a5 */ /* 0x000fe2000f8e003f */
[----:B------:R-:W-:Y:S01]  /*54b0*/  IMAD.MOV.U32 R14, RZ, RZ, c[0x0][0x1a4] ;  /* 0x00006900ff0e7624 */ /* 0x000fe200078e00ff */
[----:B------:R-:W-:Y:S01]  /*54c0*/  BAR.SYNC.DEFER_BLOCKING 0x0 ;  /* 0x0000000000007b1d */ /* 0x000fe20000010000 */
[----:B------:R-:W-:Y:S03]  /*54d0*/  UIMAD UR4, UR30, UR7, UR4 ;  /* 0x000000071e0472a4 */ /* 0x000fe6000f8e0204 */
[----:B------:R-:W-:Y:S01]  /*54e0*/  IMAD.U32 R2, RZ, RZ, UR32 ;  /* 0x00000020ff027e24 */ /* 0x000fe2000f8e00ff */
[----:B------:R-:W-:Y:S01]  /*54f0*/  UIADD3 UR4, UR33, UR4, URZ ;  /* 0x0000000421047290 */ /* 0x000fe2000fffe03f */
[----:B------:R-:W-:Y:S01]  /*5500*/  IMAD.U32 R6, RZ, RZ, UR32 ;  /* 0x00000020ff067e24 */ /* 0x000fe2000f8e00ff */
[----:B------:R-:W-:Y:S04]  /*5510*/  @P3 STS.128 [R219+0xa000], RZ ;  /* 0x00a000ffdb003388 */ /* 0x000fe80000000c00 */
[----:B--2---:R-:W-:Y:S01]  /*5520*/  IMAD.U32 R5, RZ, RZ, UR4 ;  /* 0x00000004ff057e24 */ /* 0x004fe2000f8e00ff */
[----:B------:R-:W-:Y:S04]  /*5530*/  LEA R2, P1, R2, R4, 0x5 ;  /* 0x0000000402027211 */ /* 0x000fe800078228ff */
[----:B------:R-:W-:Y:S02]  /*5540*/  @!P3 LEA R12, P5, R2, c[0x0][0x170], 0x1 ;  /* 0x00005c00020cba11 */ /* 0x000fe400078a08ff */
[----:B---3--:R-:W-:Y:S02]  /*5550*/  LEA.HI.X R5, R6, R8, R5, 0x5, P1 ;  /* 0x0000000806057211 */ /* 0x008fe400008f2c05 */
[C---:B------:R-:W-:Y:S02]  /*5560*/  @!P2 LEA R8, P1, R2.reuse, c[0x0][0x170], 0x1 ;  /* 0x00005c000208aa11 */ /* 0x040fe400078208ff */
[C-C-:B------:R-:W-:Y:S02]  /*5570*/  @!P3 LEA.HI.X R13, R2.reuse, c[0x0][0x174], R5.reuse, 0x1, P5 ;  /* 0x00005d00020dba11 */ /* 0x140fe400028f0c05 */
[----:B------:R-:W-:Y:S02]  /*5580*/  @!P2 LEA.HI.X R9, R2, c[0x0][0x174], R5, 0x1, P1 ;  /* 0x00005d000209aa11 */ /* 0x000fe400008f0c05 */
[C---:B------:R-:W-:Y:S01]  /*5590*/  LEA R4, P0, R7.reuse, R2, 0x4 ;  /* 0x0000000207047211 */ /* 0x040fe200078020ff */
[----:B------:R-:W-:Y:S01]  /*55a0*/  @!PT LDS RZ, [RZ] ;  /* 0x00000000fffff984 */ /* 0x000fe20000000800 */
[----:B------:R-:W-:Y:S01]  /*55b0*/  @!PT LDS RZ, [RZ] ;  /* 0x00000000fffff984 */ /* 0x000fe20000000800 */
[----:B------:R-:W-:Y:S01]  /*55c0*/  @!PT LDS RZ, [RZ] ;  /* 0x00000000fffff984 */ /* 0x000fe20000000800 */
[----:B------:R1:W-:Y:S03]  /*55d0*/  @!P3 LDGSTS.E.BYPASS.LTC128B.128 [R219+0xa000], [R12.64] ;  /* 0x0a0000000cdbbfae */ /* 0x0003e6000b901d52 */
[C---:B------:R-:W-:Y:S02]  /*55e0*/  @!P3 LEA R10, P4, R4.reuse, c[0x0][0x170], 0x1 ;  /* 0x00005c00040aba11 */ /* 0x040fe400078808ff */
[----:B------:R-:W-:Y:S01]  /*55f0*/  @P2 STS.128 [R219+0xb000], RZ ;  /* 0x00b000ffdb002388 */ /* 0x000fe20000000c00 */
[----:B------:R-:W-:Y:S02]  /*5600*/  LEA.HI.X R7, R7, R5, R14, 0x4, P0 ;  /* 0x0000000507077211 */ /* 0x000fe400000f240e */
        /* <DEDUP_REMOVED lines=8> */
[----:B------:R-:W-:Y:S04]  /*5690*/  ISETP.LT.AND P4, PT, RZ, UR30, PT ;  /* 0x0000001eff007c0c */ /* 0x000fe8000bf81270 */
        /* <DEDUP_REMOVED lines=109> */
.L_x_1359:
[----:B-1----:R-:W2:Y:S01]  /*5d70*/  LDL.64 R174, [R1] ;  /* 0x0000000001ae7983 */ /* 0x002ea20000100a00 */
        /* <DEDUP_REMOVED lines=23> */
[----:B------:R-:W-:Y:S03]  /*5ef0*/  FMNMX.FTZ R132, R28, R132, !PT ;  /* 0x000000841c847209 */ /* 0x000fe60007810000 */
[----:B------:R-:W3:Y:S01]  /*5f00*/  SHFL.BFLY PT, R134, R2, 0x2, 0x1f ;  /* 0x0c401f0002867f89 */ /* 0x000ee200000e0000 */
[----:B------:R-:W-:Y:S07]  /*5f10*/  FMNMX.FTZ R132, R29, R132, !PT ;  /* 0x000000841d847209 */ /* 0x000fee0007810000 */
[----:B------:R-:W4:Y:S01]  /*5f20*/  SHFL.BFLY PT, R133, R132, 0x2, 0x1f ;  /* 0x0c401f0084857f89 */ /* 0x000f2200000e0000 */
[----:B-1----:R-:W-:Y:S07]  /*5f30*/  FMNMX.FTZ R136, R136, R135, !PT ;  /* 0x0000008788887209 */ /* 0x002fee0007810000 */
[----:B------:R-:W1:Y:S01]  /*5f40*/  SHFL.BFLY PT, R139, R136, 0x1, 0x1f ;  /* 0x0c201f00888b7f89 */ /* 0x000e6200000e0000 */
[----:B---3--:R-:W-:Y:S07]  /*5f50*/  FMNMX.FTZ R2, R2, R134, !PT ;  /* 0x0000008602027209 */ /* 0x008fee0007810000 */
[----:B------:R-:W3:Y:S01]  /*5f60*/  SHFL.BFLY PT, R135, R2, 0x1, 0x1f ;  /* 0x0c201f0002877f89 */ /* 0x000ee200000e0000 */
[----:B----4-:R-:W-:Y:S07]  /*5f70*/  FMNMX.FTZ R132, R132, R133, !PT ;  /* 0x0000008584847209 */ /* 0x010fee0007810000 */
[----:B------:R-:W4:Y:S01]  /*5f80*/  SHFL.BFLY PT, R134, R132, 0x1, 0x1f ;  /* 0x0c201f0084867f89 */ /* 0x000f2200000e0000 */
[----:B-1----:R-:W-:Y:S04]  /*5f90*/  FMNMX.FTZ R136, R136, R139, !PT ;  /* 0x0000008b88887209 */ /* 0x002fe80007810000 */
[C---:B------:R-:W-:Y:S01]  /*5fa0*/  FSETP.NEU.FTZ.AND P0, PT, R136.reuse, -INF , PT ;  /* 0xff8000008800780b */ /* 0x040fe20003f1d000 */
[----:B------:R-:W-:Y:S04]  /*5fb0*/  FADD.FTZ R0, -R136, R0 ;  /* 0x0000000088007221 */ /* 0x000fe80000010100 */
[----:B------:R-:W-:Y:S04]  /*5fc0*/  FMUL.FTZ R0, R0, c[0x0][0x23c] ;  /* 0x00008f0000007a20 */ /* 0x000fe80000410000 */
[----:B------:R1:W5:Y:S01]  /*5fd0*/  MUFU.EX2 R133, R0 ;  /* 0x0000000000857308 */ /* 0x0003620000000800 */
[----:B---3--:R-:W-:Y:S02]  /*5fe0*/  FMNMX.FTZ R135, R2, R135, !PT ;  /* 0x0000008702877209 */ /* 0x008fe40007810000 */
[----:B------:R-:W-:Y:S03]  /*5ff0*/  FMNMX.FTZ R2, R10, R138, !PT ;  /* 0x0000008a0a027209 */ /* 0x000fe60007810000 */
[----:B------:R-:W-:Y:S01]  /*6000*/  FMUL.FTZ R184, R135, c[0x0][0x23c] ;  /* 0x00008f0087b87a20 */ /* 0x000fe20000410000 */
[----:B------:R-:W-:Y:S02]  /*6010*/  FMNMX.FTZ R2, R11, R2, !PT ;  /* 0x000000020b027209 */ /* 0x000fe40007810000 */
[----:B----4-:R-:W-:Y:S02]  /*6020*/  FMNMX.FTZ R134, R132, R134, !PT ;  /* 0x0000008684867209 */ /* 0x010fe40007810000 */
[----:B------:R-:W-:Y:S03]  /*6030*/  FMNMX.FTZ R2, R14, R2, !PT ;  /* 0x000000020e027209 */ /* 0x000fe60007810000 */
[----:B------:R-:W-:Y:S01]  /*6040*/  FMUL.FTZ R186, R134, c[0x0][0x23c] ;  /* 0x00008f0086ba7a20 */ /* 0x000fe20000410000 */
[----:B------:R-:W-:Y:S01]  /*6050*/  FMNMX.FTZ R2, R15, R2, !PT ;  /* 0x000000020f027209 */ /* 0x000fe20007810000 */
[----:B-1----:R-:W-:Y:S02]  /*6060*/  FADD.FTZ R0, -R135, R3 ;  /* 0x0000000387007221 */ /* 0x002fe40000010100 */
[C---:B-----5:R-:W-:Y:S02]  /*6070*/  FMUL.FTZ R36, R133.reuse, R36 ;  /* 0x0000002485247220 */ /* 0x060fe40000410000 */
        /* <DEDUP_REMOVED lines=18> */
[C---:B---3--:R-:W-:Y:S01]  /*61a0*/  FMUL.FTZ R38, R132.reuse, R38 ;  /* 0x0000002684267220 */ /* 0x048fe20000410000 */
[----:B------:R-:W-:Y:S01]  /*61b0*/  FSEL R137, R137, RZ, P0 ;  /* 0x000000ff89897208 */ /* 0x000fe20000000000 */
[----:B------:R1:W3:Y:S01]  /*61c0*/  MUFU.EX2 R3, R0 ;  /* 0x0000000000037308 */ /* 0x0002e20000000800 */
        /* <DEDUP_REMOVED lines=11> */
[--C-:B------:R-:W-:Y:S02]  /*6280*/  FFMA.FTZ R5, R5, c[0x0][0x23c], -R137.reuse ;  /* 0x00008f0005057a23 */ /* 0x100fe40000010889 */
        /* <DEDUP_REMOVED lines=9> */
[C---:B---3--:R-:W-:Y:S01]  /*6320*/  FMUL.FTZ R40, R3.reuse, R40 ;  /* 0x0000002803287220 */ /* 0x048fe20000410000 */
[----:B------:R1:W-:Y:S01]  /*6330*/  MUFU.EX2 R241, R18 ;  /* 0x0000001200f17308 */ /* 0x0003e20000000800 */
[C---:B------:R-:W-:Y:S01]  /*6340*/  FMUL.FTZ R41, R3.reuse, R41 ;  /* 0x0000002903297220 */ /* 0x040fe20000410000 */
[----:B------:R-:W-:Y:S01]  /*6350*/  FMNMX.FTZ R0, R30, R0, !PT ;  /* 0x000000001e007209 */ /* 0x000fe20007810000 */
[C---:B------:R-:W-:Y:S01]  /*6360*/  FMUL.FTZ R44, R3.reuse, R44 ;  /* 0x0000002c032c7220 */ /* 0x040fe20000410000 */
[----:B----4-:R-:W-:Y:S01]  /*6370*/  MOV R4, UR21 ;  /* 0x0000001500047c02 */ /* 0x010fe20008000f00 */
[----:B------:R-:W-:Y:S01]  /*6380*/  FMUL.FTZ R45, R3, R45 ;  /* 0x0000002d032d7220 */ /* 0x000fe20000410000 */
[----:B------:R-:W-:Y:S01]  /*6390*/  FMNMX.FTZ R0, R31, R0, !PT ;  /* 0x000000001f007209 */ /* 0x000fe20007810000 */
[C---:B------:R-:W-:Y:S01]  /*63a0*/  FMUL.FTZ R50, R132.reuse, R50 ;  /* 0x0000003284327220 */ /* 0x040fe20000410000 */
[----:B------:R-:W-:Y:S01]  /*63b0*/  LOP3.LUT R4, R221, UR30, R4, 0x96, !PT ;  /* 0x0000001edd047c12 */ /* 0x000fe2000f8e9604 */
[C---:B------:R-:W-:Y:S01]  /*63c0*/  FMUL.FTZ R51, R132.reuse, R51 ;  /* 0x0000003384337220 */ /* 0x040fe20000410000 */
[----:B------:R3:W-:Y:S01]  /*63d0*/  MUFU.EX2 R243, R17 ;  /* 0x0000001100f37308 */ /* 0x0007e20000000800 */
[----:B------:R-:W4:Y:S01]  /*63e0*/  SHFL.BFLY PT, R2, R0, 0x2, 0x1f ;  /* 0x0c401f0000027f89 */ /* 0x000f2200000e0000 */
[----:B------:R-:W-:Y:S01]  /*63f0*/  FMUL.FTZ R54, R132, R54 ;  /* 0x0000003684367220 */ /* 0x000fe20000410000 */
[----:B------:R-:W-:Y:S01]  /*6400*/  UIADD3 UR30, UR30, -0x1, URZ ;  /* 0xffffffff1e1e7890 */ /* 0x000fe2000fffe03f */
[--C-:B-----5:R-:W-:Y:S01]  /*6410*/  LOP3.LUT R16, R233, UR25, R220.reuse, 0x96, !PT ;  /* 0x00000019e9107c12 */ /* 0x120fe2000f8e96dc */
[----:B------:R-:W-:Y:S04]  /*6420*/  IMAD.WIDE.U32 R172, R4, -0x326172a9, RZ ;  /* 0xcd9e8d5704ac7825 */ /* 0x000fe800078e00ff */
[C---:B------:R-:W-:Y:S01]  /*6430*/  FMUL.FTZ R55, R132.reuse, R55 ;  /* 0x0000003784377220 */ /* 0x040fe20000410000 */
[----:B------:R5:W-:Y:S01]  /*6440*/  MUFU.EX2 R242, R19 ;  /* 0x0000001300f27308 */ /* 0x000be20000000800 */
[C---:B------:R-:W-:Y:S02]  /*6450*/  FMUL.FTZ R56, R3.reuse, R56 ;  /* 0x0000003803387220 */ /* 0x040fe40000410000 */
[----:B------:R-:W-:Y:S01]  /*6460*/  FMUL.FTZ R57, R3, R57 ;  /* 0x0000003903397220 */ /* 0x000fe20000410000 */
[----:B-1----:R-:W-:Y:S01]  /*6470*/  LOP3.LUT R18, R235, UR25, R220, 0x96, !PT ;  /* 0x00000019eb127c12 */ /* 0x002fe2000f8e96dc */
[C---:B------:R-:W-:Y:S02]  /*6480*/  FMUL.FTZ R60, R3.reuse, R60 ;  /* 0x0000003c033c7220 */ /* 0x040fe40000410000 */
[C---:B------:R-:W-:Y:S02]  /*6490*/  FMUL.FTZ R61, R3.reuse, R61 ;  /* 0x0000003d033d7220 */ /* 0x040fe40000410000 */
[C---:B------:R-:W-:Y:S01]  /*64a0*/  FMUL.FTZ R66, R132.reuse, R66 ;  /* 0x0000004284427220 */ /* 0x040fe20000410000 */
[----:B------:R2:W-:Y:S01]  /*64b0*/  MUFU.EX2 R239, R5 ;  /* 0x0000000500ef7308 */ /* 0x0005e20000000800 */
[C---:B------:R-:W-:Y:S02]  /*64c0*/  FMUL.FTZ R67, R132.reuse, R67 ;  /* 0x0000004384437220 */ /* 0x040fe40000410000 */
[----:B------:R-:W-:Y:S01]  /*64d0*/  FMUL.FTZ R70, R132, R70 ;  /* 0x0000004684467220 */ /* 0x000fe20000410000 */
[----:B----4-:R-:W-:Y:S01]  /*64e0*/  FMNMX.FTZ R0, R0, R2, !PT ;  /* 0x0000000200007209 */ /* 0x010fe20007810000 */
[----:B---3--:R-:W-:Y:S04]  /*64f0*/  IMAD.WIDE.U32 R16, R16, -0x326172a9, RZ ;  /* 0xcd9e8d5710107825 */ /* 0x008fe800078e00ff */
[----:B------:R-:W1:Y:S01]  /*6500*/  SHFL.BFLY PT, R2, R0, 0x1, 0x1f ;  /* 0x0c201f0000027f89 */ /* 0x000e6200000e0000 */
[----:B------:R-:W-:Y:S01]  /*6510*/  MUFU.EX2 R238, R6 ;  /* 0x0000000600ee7308 */ /* 0x000fe20000000800 */
[----:B------:R-:W-:Y:S02]  /*6520*/  FMUL.FTZ R71, R132, R71 ;  /* 0x0000004784477220 */ /* 0x000fe40000410000 */
[----:B-----5:R-:W-:Y:S04]  /*6530*/  IMAD.WIDE.U32 R18, R18, -0x326172a9, RZ ;  /* 0xcd9e8d5712127825 */ /* 0x020fe800078e00ff */
[----:B------:R-:W-:Y:S01]  /*6540*/  FMUL.FTZ R72, R3, R72 ;  /* 0x0000004803487220 */ /* 0x000fe20000410000 */
[----:B------:R-:W-:Y:S01]  /*6550*/  LOP3.LUT R4, R19, UR24, R172, 0x96, !PT ;  /* 0x0000001813047c12 */ /* 0x000fe2000f8e96ac */
[----:B------:R-:W-:Y:S01]  /*6560*/  FMUL.FTZ R73, R3, R73 ;  /* 0x0000004903497220 */ /* 0x000fe20000410000 */
[----:B------:R3:W-:Y:S01]  /*6570*/  MUFU.EX2 R237, R7 ;  /* 0x0000000700ed7308 */ /* 0x0007e20000000800 */
[----:B------:R-:W-:Y:S01]  /*6580*/  LOP3.LUT R19, R173, UR26, R250, 0x96, !PT ;  /* 0x0000001aad137c12 */ /* 0x000fe2000f8e96fa */
[----:B------:R-:W-:Y:S01]  /*6590*/  FMUL.FTZ R76, R3, R76 ;  /* 0x0000004c034c7220 */ /* 0x000fe20000410000 */
[----:B------:R-:W-:Y:S01]  /*65a0*/  LOP3.LUT R172, R17, UR24, R172, 0x96, !PT ;  /* 0x0000001811ac7c12 */ /* 0x000fe2000f8e96ac */
[C---:B------:R-:W-:Y:S02]  /*65b0*/  FMUL.FTZ R77, R3.reuse, R77 ;  /* 0x0000004d034d7220 */ /* 0x040fe40000410000 */
[C---:B------:R-:W-:Y:S02]  /*65c0*/  FMUL.FTZ R82, R132.reuse, R82 ;  /* 0x0000005284527220 */ /* 0x040fe40000410000 */
[C---:B------:R-:W-:Y:S02]  /*65d0*/  FMUL.FTZ R83, R132.reuse, R83 ;  /* 0x0000005384537220 */ /* 0x040fe40000410000 */
[----:B------:R4:W-:Y:S01]  /*65e0*/  MUFU.EX2 R236, R8 ;  /* 0x0000000800ec7308 */ /* 0x0009e20000000800 */
[----:B------:R-:W-:Y:S01]  /*65f0*/  FMUL.FTZ R86, R132, R86 ;  /* 0x0000005684567220 */ /* 0x000fe20000410000 */
[----:B-1----:R-:W-:Y:S01]  /*6600*/  FMNMX.FTZ R2, R0, R2, !PT ;  /* 0x0000000200027209 */ /* 0x002fe20007810000 */
[----:B------:R-:W-:Y:S02]  /*6610*/  FMUL.FTZ R87, R132, R87 ;  /* 0x0000005784577220 */ /* 0x000fe40000410000 */
[C---:B------:R-:W-:Y:S01]  /*6620*/  FMUL.FTZ R88, R3.reuse, R88 ;  /* 0x0000005803587220 */ /* 0x040fe20000410000 */
[C---:B------:R-:W-:Y:S01]  /*6630*/  FSETP.NEU.FTZ.AND P0, PT, R2.reuse, -INF , PT ;  /* 0xff8000000200780b */ /* 0x040fe20003f1d000 */
[----:B------:R-:W-:Y:S03]  /*6640*/  FMUL.FTZ R185, R2, c[0x0][0x23c] ;  /* 0x00008f0002b97a20 */ /* 0x000fe60000410000 */
[----:B------:R1:W-:Y:S01]  /*6650*/  MUFU.EX2 R231, R9 ;  /* 0x0000000900e77308 */ /* 0x0003e20000000800 */
[----:B------:R-:W-:Y:S01]  /*6660*/  FMUL.FTZ R89, R3, R89 ;  /* 0x0000005903597220 */ /* 0x000fe20000410000 */
[----:B------:R-:W-:Y:S01]  /*6670*/  FSEL R185, R185, RZ, P0 ;  /* 0x000000ffb9b97208 */ /* 0x000fe20000000000 */
[--C-:B------:R-:W-:Y:S02]  /*6680*/  FFMA.FTZ R32, R32, c[0x0][0x23c], -R137.reuse ;  /* 0x00008f0020207a23 */ /* 0x100fe40000010889 */
[----:B------:R-:W-:Y:S02]  /*6690*/  FFMA.FTZ R33, R33, c[0x0][0x23c], -R137 ;  /* 0x00008f0021217a23 */ /* 0x000fe40000010889 */
[--C-:B------:R-:W-:Y:S02]  /*66a0*/  FFMA.FTZ R10, R10, c[0x0][0x23c], -R185.reuse ;  /* 0x00008f000a0a7a23 */ /* 0x100fe400000108b9 */
[--C-:B------:R-:W-:Y:S01]  /*66b0*/  FFMA.FTZ R11, R11, c[0x0][0x23c], -R185.reuse ;  /* 0x00008f000b0b7a23 */ /* 0x100fe200000108b9 */
[----:B------:R-:W-:Y:S01]  /*66c0*/  MUFU.EX2 R224, R12 ;  /* 0x0000000c00e07308 */ /* 0x000fe20000000800 */
[--C-:B------:R-:W-:Y:S02]  /*66d0*/  FFMA.FTZ R14, R14, c[0x0][0x23c], -R185.reuse ;  /* 0x00008f000e0e7a23 */ /* 0x100fe400000108b9 */
[----:B------:R-:W-:Y:S02]  /*66e0*/  FFMA.FTZ R15, R15, c[0x0][0x23c], -R185 ;  /* 0x00008f000f0f7a23 */ /* 0x000fe400000108b9 */
[--C-:B------:R-:W-:Y:S02]  /*66f0*/  FFMA.FTZ R34, R34, c[0x0][0x23c], -R184.reuse ;  /* 0x00008f0022227a23 */ /* 0x100fe400000108b8 */
[----:B------:R-:W-:Y:S02]  /*6700*/  FFMA.FTZ R35, R35, c[0x0][0x23c], -R184 ;  /* 0x00008f0023237a23 */ /* 0x000fe400000108b8 */
[C---:B------:R-:W-:Y:S01]  /*6710*/  FMUL.FTZ R92, R3.reuse, R92 ;  /* 0x0000005c035c7220 */ /* 0x040fe20000410000 */
[----:B------:R-:W-:Y:S01]  /*6720*/  MUFU.EX2 R230, R10 ;  /* 0x0000000a00e67308 */ /* 0x000fe20000000800 */
[----:B------:R-:W-:Y:S02]  /*6730*/  FMUL.FTZ R93, R3, R93 ;  /* 0x0000005d035d7220 */ /* 0x000fe40000410000 */
[C---:B------:R-:W-:Y:S02]  /*6740*/  FMUL.FTZ R96, R133.reuse, R96 ;  /* 0x0000006085607220 */ /* 0x040fe40000410000 */
[----:B------:R-:W-:Y:S02]  /*6750*/  FMUL.FTZ R97, R133, R97 ;  /* 0x0000006185617220 */ /* 0x000fe40000410000 */
[C---:B------:R-:W-:Y:S02]  /*6760*/  FMUL.FTZ R98, R132.reuse, R98 ;  /* 0x0000006284627220 */ /* 0x040fe40000410000 */
[----:B------:R-:W-:Y:S01]  /*6770*/  FMUL.FTZ R99, R132, R99 ;  /* 0x0000006384637220 */ /* 0x000fe20000410000 */
[----:B--2---:R-:W-:Y:S01]  /*6780*/  LOP3.LUT R5, R173, UR26, R174, 0x96, !PT ;  /* 0x0000001aad057c12 */ /* 0x004fe2000f8e96ae */
[----:B------:R-:W-:Y:S01]  /*6790*/  IMAD.WIDE.U32 R174, R19, -0x2daee0ad, RZ ;  /* 0xd2511f5313ae7825 */ /* 0x000fe200078e00ff */
[----:B------:R-:W-:Y:S03]  /*67a0*/  MUFU.EX2 R229, R11 ;  /* 0x0000000b00e57308 */ /* 0x000fe60000000800 */
[----:B------:R-:W-:Y:S01]  /*67b0*/  IMAD.WIDE.U32 R176, R5, -0x2daee0ad, RZ ;  /* 0xd2511f5305b07825 */ /* 0x000fe200078e00ff */
[----:B---3--:R-:W-:Y:S03]  /*67c0*/  LOP3.LUT R7, R175, UR23, R232, 0x96, !PT ;  /* 0x00000017af077c12 */ /* 0x008fe6000f8e96e8 */
[----:B------:R-:W-:Y:S01]  /*67d0*/  IMAD.WIDE.U32 R172, R172, -0x2daee0ad, RZ ;  /* 0xd2511f53acac7825 */ /* 0x000fe200078e00ff */
[----:B------:R-:W-:Y:S02]  /*67e0*/  LOP3.LUT R6, R177, UR23, R234, 0x96, !PT ;  /* 0x00000017b1067c12 */ /* 0x000fe4000f8e96ea */
[----:B------:R-:W2:Y:S01]  /*67f0*/  MUFU.EX2 R223, R13 ;  /* 0x0000000d00df7308 */ /* 0x000ea20000000800 */
[----:B------:R-:W-:Y:S01]  /*6800*/  IMAD.WIDE.U32 R4, R4, -0x2daee0ad, RZ ;  /* 0xd2511f5304047825 */ /* 0x000fe200078e00ff */
[----:B------:R-:W-:Y:S03]  /*6810*/  LOP3.LUT R17, R173, UR17, R174, 0x96, !PT ;  /* 0x00000011ad117c12 */ /* 0x000fe6000f8e96ae */
[----:B------:R-:W-:Y:S01]  /*6820*/  IMAD.WIDE.U32 R174, R7, -0x326172a9, RZ ;  /* 0xcd9e8d5707ae7825 */ /* 0x000fe200078e00ff */
[----:B------:R-:W-:Y:S03]  /*6830*/  LOP3.LUT R5, R5, UR17, R176, 0x96, !PT ;  /* 0x0000001105057c12 */ /* 0x000fe6000f8e96b0 */
[----:B------:R-:W-:Y:S01]  /*6840*/  IMAD.WIDE.U32 R176, R6, -0x326172a9, RZ ;  /* 0xcd9e8d5706b07825 */ /* 0x000fe200078e00ff */
[----:B----4-:R-:W-:Y:S01]  /*6850*/  LOP3.LUT R8, R175, UR22, R16, 0x96, !PT ;  /* 0x00000016af087c12 */ /* 0x010fe2000f8e9610 */
[----:B------:R-:W-:Y:S02]  /*6860*/  MUFU.EX2 R222, R14 ;  /* 0x0000000e00de7308 */ /* 0x000fe40000000800 */
[----:B------:R-:W-:Y:S01]  /*6870*/  IMAD.WIDE.U32 R192, R17, -0x326172a9, RZ ;  /* 0xcd9e8d5711c07825 */ /* 0x000fe200078e00ff */
[----:B------:R-:W-:Y:S03]  /*6880*/  LOP3.LUT R6, R177, UR22, R18, 0x96, !PT ;  /* 0x00000016b1067c12 */ /* 0x000fe6000f8e9612 */
[----:B------:R-:W-:Y:S01]  /*6890*/  IMAD.WIDE.U32 R188, R5, -0x326172a9, RZ ;  /* 0xcd9e8d5705bc7825 */ /* 0x000fe200078e00ff */
[----:B------:R-:W-:Y:S03]  /*68a0*/  LOP3.LUT R0, R193, UR16, R174, 0x96, !PT ;  /* 0x00000010c1007c12 */ /* 0x000fe6000f8e96ae */
[----:B-1----:R-:W-:Y:S01]  /*68b0*/  IMAD.WIDE.U32 R8, R8, -0x2daee0ad, RZ ;  /* 0xd2511f5308087825 */ /* 0x002fe200078e00ff */
[----:B------:R-:W-:Y:S01]  /*68c0*/  LOP3.LUT R5, R189, UR16, R176, 0x96, !PT ;  /* 0x00000010bd057c12 */ /* 0x000fe2000f8e96b0 */
[----:B------:R-:W1:Y:S01]  /*68d0*/  MUFU.EX2 R203, R15 ;  /* 0x0000000f00cb7308 */ /* 0x000e620000000800 */
[----:B------:R-:W3:Y:S01]  /*68e0*/  LDSM.16.MT88.4 R176, [R205+0xa000] ;  /* 0x00a00000cdb0783b */ /* 0x000ee20000004200 */
[----:B------:R-:W-:Y:S01]  /*68f0*/  IMAD.WIDE.U32 R194, R0, -0x2daee0ad, RZ ;  /* 0xd2511f5300c27825 */ /* 0x000fe200078e00ff */
[----:B------:R-:W-:Y:S02]  /*6900*/  LOP3.LUT R9, R9, UR15, R172, 0x96, !PT ;  /* 0x0000000f09097c12 */ /* 0x000fe4000f8e96ac */
[----:B--2---:R-:W-:Y:S01]  /*6910*/  F2FP.BF16.PACK_AB R182, R223, R224 ;  /* 0x000000e0dfb6723e */ /* 0x004fe200000010ff */
[----:B------:R-:W-:Y:S04]  /*6920*/  IMAD.WIDE.U32 R6, R6, -0x2daee0ad, RZ ;  /* 0xd2511f5306067825 */ /* 0x000fe800078e00ff */
[----:B------:R-:W-:Y:S01]  /*6930*/  IMAD.WIDE.U32 R190, R5, -0x2daee0ad, RZ ;  /* 0xd2511f5305be7825 */ /* 0x000fe200078e00ff */
[----:B------:R-:W-:Y:S01]  /*6940*/  LOP3.LUT R5, R7, UR15, R4, 0x96, !PT ;  /* 0x0000000f07057c12 */ /* 0x000fe2000f8e9604 */
[----:B------:R2:W-:Y:S01]  /*6950*/  MUFU.EX2 R202, R32 ;  /* 0x0000002000ca7308 */ /* 0x0005e20000000800 */
[----:B------:R-:W-:Y:S01]  /*6960*/  LOP3.LUT R4, R195, UR12, R8, 0x96, !PT ;  /* 0x0000000cc3047c12 */ /* 0x000fe2000f8e9608 */
[----:B------:R-:W-:Y:S01]  /*6970*/  IMAD.WIDE.U32 R198, R9, -0x326172a9, RZ ;  /* 0xcd9e8d5709c67825 */ /* 0x000fe200078e00ff */
[----:B------:R-:W-:Y:S03]  /*6980*/  LOP3.LUT R6, R191, UR12, R6, 0x96, !PT ;  /* 0x0000000cbf067c12 */ /* 0x000fe6000f8e9606 */
[----:B------:R-:W-:Y:S04]  /*6990*/  IMAD.WIDE.U32 R196, R5, -0x326172a9, RZ ;  /* 0xcd9e8d5705c47825 */ /* 0x000fe800078e00ff */
[----:B------:R-:W-:Y:S01]  /*69a0*/  IMAD.WIDE.U32 R4, R4, -0x326172a9, RZ ;  /* 0xcd9e8d5704047825 */ /* 0x000fe200078e00ff */
[----:B------:R4:W-:Y:S01]  /*69b0*/  MUFU.EX2 R201, R33 ;  /* 0x0000002100c97308 */ /* 0x0009e20000000800 */
[----:B-1----:R-:W-:Y:S02]  /*69c0*/  F2FP.BF16.PACK_AB R183, R203, R222 ;  /* 0x000000decbb7723e */ /* 0x002fe400000010ff */
[----:B------:R-:W-:Y:S01]  /*69d0*/  IMAD.WIDE.U32 R6, R6, -0x326172a9, RZ ;  /* 0xcd9e8d5706067825 */ /* 0x000fe200078e00ff */
[----:B------:R-:W-:Y:S02]  /*69e0*/  LOP3.LUT R0, R4, 0xffff, RZ, 0xc0, !PT ;  /* 0x0000ffff04007812 */ /* 0x000fe400078ec0ff */
[----:B------:R-:W-:Y:S01]  /*69f0*/  LOP3.LUT R5, R5, UR28, R198, 0x96, !PT ;  /* 0x0000001c05057c12 */ /* 0x000fe2000f8e96c6 */
[C---:B------:R-:W-:Y:S01]  /*6a00*/  FMUL.FTZ R13, R3.reuse, R149 ;  /* 0x00000095030d7220 */ /* 0x040fe20000410000 */
[----:B------:R-:W-:Y:S01]  /*6a10*/  SHF.R.U32.HI R16, RZ, 0x10, R6 ;  /* 0x00000010ff107819 */ /* 0x000fe20000011606 */
[----:B------:R-:W-:Y:S01]  /*6a20*/  FMUL.FTZ R18, R132, R154 ;  /* 0x0000009a84127220 */ /* 0x000fe20000410000 */
[----:B------:R-:W-:Y:S01]  /*6a30*/  LOP3.LUT R10, R4, 0xff, RZ, 0xc0, !PT ;  /* 0x000000ff040a7812 */ /* 0x000fe200078ec0ff */
[----:B------:R-:W-:Y:S01]  /*6a40*/  FMUL.FTZ R19, R132, R155 ;  /* 0x0000009b84137220 */ /* 0x000fe20000410000 */
[----:B------:R-:W-:Y:S01]  /*6a50*/  SHF.R.U32.HI R0, RZ, 0x8, R0 ;  /* 0x00000008ff007819 */ /* 0x000fe20000011600 */
[----:B--2---:R-:W-:Y:S01]  /*6a60*/  FMUL.FTZ R32, R3, R156 ;  /* 0x0000009c03207220 */ /* 0x004fe20000410000 */
[C---:B------:R-:W-:Y:S01]  /*6a70*/  LOP3.LUT R8, R6.reuse, 0xffff, RZ, 0xc0, !PT ;  /* 0x0000ffff06087812 */ /* 0x040fe200078ec0ff */
[----:B------:R-:W-:Y:S01]  /*6a80*/  MUFU.EX2 R198, R34 ;  /* 0x0000002200c67308 */ /* 0x000fe20000000800 */
[----:B------:R-:W-:Y:S01]  /*6a90*/  LOP3.LUT R17, R6, 0xff, RZ, 0xc0, !PT ;  /* 0x000000ff06117812 */ /* 0x000fe200078ec0ff */
[C---:B------:R-:W-:Y:S01]  /*6aa0*/  FMUL.FTZ R100, R133.reuse, R100 ;  /* 0x0000006485647220 */ /* 0x040fe20000410000 */
[----:B------:R-:W-:Y:S01]  /*6ab0*/  SHF.R.U32.HI R11, RZ, 0x18, R6 ;  /* 0x00000018ff0b7819 */ /* 0x000fe20000011606 */
[----:B------:R-:W-:Y:S01]  /*6ac0*/  FMUL.FTZ R101, R133, R101 ;  /* 0x0000006585657220 */ /* 0x000fe20000410000 */
[----:B------:R-:W-:Y:S01]  /*6ad0*/  LOP3.LUT R6, R7, UR28, R196, 0x96, !PT ;  /* 0x0000001c07067c12 */ /* 0x000fe2000f8e96c4 */
[C---:B------:R-:W-:Y:S01]  /*6ae0*/  FMUL.FTZ R102, R132.reuse, R102 ;  /* 0x0000006684667220 */ /* 0x040fe20000410000 */
[----:B------:R-:W-:Y:S01]  /*6af0*/  SHF.R.U32.HI R8, RZ, 0x8, R8 ;  /* 0x00000008ff087819 */ /* 0x000fe20000011608 */
[----:B------:R-:W-:Y:S01]  /*6b00*/  FMUL.FTZ R103, R132, R103 ;  /* 0x0000006784677220 */ /* 0x000fe20000410000 */
[----:B------:R-:W-:Y:S01]  /*6b10*/  LOP3.LUT R7, R16, 0xff, RZ, 0xc0, !PT ;  /* 0x000000ff10077812 */ /* 0x000fe200078ec0ff */
[----:B----4-:R-:W-:Y:S01]  /*6b20*/  FMUL.FTZ R33, R3, R157 ;  /* 0x0000009d03217220 */ /* 0x010fe20000410000 */
[----:B------:R-:W-:Y:S01]  /*6b30*/  PRMT R16, R10, 0x5410, R0 ;  /* 0x000054100a107816 */ /* 0x000fe20000000000 */
[----:B------:R-:W-:Y:S01]  /*6b40*/  MUFU.EX2 R200, R35 ;  /* 0x0000002300c87308 */ /* 0x000fe20000000800 */
[----:B------:R-:W-:Y:S01]  /*6b50*/  LOP3.LUT R0, R5, 0xffff, RZ, 0xc0, !PT ;  /* 0x0000ffff05007812 */ /* 0x000fe200078ec0ff */
[----:B------:R-:W-:Y:S01]  /*6b60*/  FMUL.FTZ R104, R3, R104 ;  /* 0x0000006803687220 */ /* 0x000fe20000410000 */
[----:B------:R-:W-:Y:S01]  /*6b70*/  PRMT R17, R17, 0x5410, R8 ;  /* 0x0000541011117816 */ /* 0x000fe20000000008 */
[----:B------:R-:W-:Y:S01]  /*6b80*/  FMUL.FTZ R105, R3, R105 ;  /* 0x0000006903697220 */ /* 0x000fe20000410000 */
[----:B------:R-:W-:Y:S01]  /*6b90*/  LOP3.LUT R8, R5, 0xff, RZ, 0xc0, !PT ;  /* 0x000000ff05087812 */ /* 0x000fe200078ec0ff */
[C---:B------:R-:W-:Y:S01]  /*6ba0*/  FMUL.FTZ R108, R133.reuse, R108 ;  /* 0x0000006c856c7220 */ /* 0x040fe20000410000 */
[----:B------:R-:W-:Y:S01]  /*6bb0*/  SHF.R.U32.HI R0, RZ, 0x8, R0 ;  /* 0x00000008ff007819 */ /* 0x000fe20000011600 */
[--C-:B------:R-:W-:Y:S01]  /*6bc0*/  HSET2.LE.AND R174, R17, R245.reuse, PT ;  /* 0x000000f511ae7233 */ /* 0x100fe20003803000 */
[--C-:B------:R-:W-:Y:S01]  /*6bd0*/  SHF.R.U32.HI R12, RZ, 0x18, R4.reuse ;  /* 0x00000018ff0c7819 */ /* 0x100fe20000011604 */
[----:B------:R-:W-:Y:S01]  /*6be0*/  FMUL.FTZ R17, R133, R153 ;  /* 0x0000009985117220 */ /* 0x000fe20000410000 */
[----:B------:R-:W-:Y:S01]  /*6bf0*/  PRMT R175, R7, 0x5410, R11 ;  /* 0x0000541007af7816 */ /* 0x000fe2000000000b */
[----:B------:R-:W-:Y:S01]  /*6c00*/  FMUL.FTZ R109, R133, R109 ;  /* 0x0000006d856d7220 */ /* 0x000fe20000410000 */
[----:B------:R-:W-:Y:S01]  /*6c10*/  SHF.R.U32.HI R9, RZ, 0x10, R4 ;  /* 0x00000010ff097819 */ /* 0x000fe20000011604 */
[----:B------:R-:W-:Y:S01]  /*6c20*/  FMUL.FTZ R110, R132, R110 ;  /* 0x0000006e846e7220 */ /* 0x000fe20000410000 */
[----:B------:R-:W-:Y:S01]  /*6c30*/  LOP3.LUT R4, R6, 0xffff, RZ, 0xc0, !PT ;  /* 0x0000ffff06047812 */ /* 0x000fe200078ec0ff */
[--C-:B------:R-:W-:Y:S01]  /*6c40*/  HSET2.LE.AND R175, R175, R245.reuse, PT ;  /* 0x000000f5afaf7233 */ /* 0x100fe20003803000 */
[----:B------:R-:W-:Y:S01]  /*6c50*/  SHF.R.U32.HI R7, RZ, 0x10, R6 ;  /* 0x00000010ff077819 */ /* 0x000fe20000011606 */
[----:B------:R-:W-:Y:S01]  /*6c60*/  FMUL.FTZ R111, R132, R111 ;  /* 0x0000006f846f7220 */ /* 0x000fe20000410000 */
        /* <DEDUP_REMOVED lines=11> */
[----:B------:R-:W1:Y:S01]  /*6d20*/  MUFU.EX2 R0, R0 ;  /* 0x0000000000007308 */ /* 0x000e620000000800 */
[----:B------:R-:W-:Y:S01]  /*6d30*/  PRMT R10, R10, 0x5410, R6 ;  /* 0x000054100a0a7816 */ /* 0x000fe20000000006 */
[C---:B------:R-:W-:Y:S01]  /*6d40*/  FMUL.FTZ R16, R133.reuse, R152 ;  /* 0x0000009885107220 */ /* 0x040fe20000410000 */
[----:B------:R-:W-:Y:S01]  /*6d50*/  PRMT R9, R4, 0x5410, R9 ;  /* 0x0000541004097816 */ /* 0x000fe20000000009 */
[----:B------:R-:W-:Y:S01]  /*6d60*/  FMUL.FTZ R113, R133, R113 ;  /* 0x0000007185717220 */ /* 0x000fe20000410000 */
[--C-:B------:R-:W-:Y:S01]  /*6d70*/  SHF.R.U32.HI R4, RZ, 0x10, R5.reuse ;  /* 0x00000010ff047819 */ /* 0x100fe20000011605 */
[--C-:B------:R-:W-:Y:S01]  /*6d80*/  HSET2.LE.AND R172, R10, R245.reuse, PT ;  /* 0x000000f50aac7233 */ /* 0x100fe20003803000 */
[----:B------:R-:W-:Y:S01]  /*6d90*/  SHF.R.U32.HI R7, RZ, 0x18, R5 ;  /* 0x00000018ff077819 */ /* 0x000fe20000011605 */
[--C-:B------:R-:W-:Y:S01]  /*6da0*/  HSET2.LE.AND R173, R9, R245.reuse, PT ;  /* 0x000000f509ad7233 */ /* 0x100fe20003803000 */
[----:B------:R-:W-:Y:S01]  /*6db0*/  LOP3.LUT R6, R4, 0xff, RZ, 0xc0, !PT ;  /* 0x000000ff04067812 */ /* 0x000fe200078ec0ff */
[C---:B------:R-:W-:Y:S01]  /*6dc0*/  FMUL.FTZ R114, R132.reuse, R114 ;  /* 0x0000007284727220 */ /* 0x040fe20000410000 */
[----:B------:R-:W-:Y:S01]  /*6dd0*/  F2FP.BF16.PACK_AB R4, R243, R244 ;  /* 0x000000f4f304723e */ /* 0x000fe200000010ff */
[----:B------:R-:W-:Y:S01]  /*6de0*/  FMUL.FTZ R115, R132, R115 ;  /* 0x0000007384737220 */ /* 0x000fe20000410000 */
[----:B------:R-:W-:Y:S01]  /*6df0*/  PRMT R6, R6, 0x5410, R7 ;  /* 0x0000541006067816 */ /* 0x000fe20000000007 */
[C---:B------:R-:W-:Y:S01]  /*6e00*/  FMUL.FTZ R120, R133.reuse, R120 ;  /* 0x0000007885787220 */ /* 0x040fe20000410000 */
[----:B------:R-:W-:Y:S01]  /*6e10*/  F2FP.BF16.PACK_AB R5, R242, R241 ;  /* 0x000000f1f205723e */ /* 0x000fe200000010ff */
[----:B------:R-:W-:Y:S01]  /*6e20*/  FMUL.FTZ R121, R133, R121 ;  /* 0x0000007985797220 */ /* 0x000fe20000410000 */
[----:B------:R-:W-:Y:S01]  /*6e30*/  LOP3.LUT R174, R174, R4, RZ, 0xc0, !PT ;  /* 0x00000004aeae7212 */ /* 0x000fe200078ec0ff */
[--C-:B------:R-:W-:Y:S01]  /*6e40*/  HSET2.LE.AND R181, R6, R245.reuse, PT ;  /* 0x000000f506b57233 */ /* 0x100fe20003803000 */
[----:B------:R-:W-:Y:S01]  /*6e50*/  LOP3.LUT R175, R175, R5, RZ, 0xc0, !PT ;  /* 0x00000005afaf7212 */ /* 0x000fe200078ec0ff */
[C---:B------:R-:W-:Y:S01]  /*6e60*/  FMUL.FTZ R122, R132.reuse, R122 ;  /* 0x0000007a847a7220 */ /* 0x040fe20000410000 */
[----:B------:R-:W-:Y:S01]  /*6e70*/  F2FP.BF16.PACK_AB R4, R239, R240 ;  /* 0x000000f0ef04723e */ /* 0x000fe200000010ff */
[----:B------:R-:W-:Y:S01]  /*6e80*/  FMUL.FTZ R123, R132, R123 ;  /* 0x0000007b847b7220 */ /* 0x000fe20000410000 */
[----:B------:R-:W-:Y:S01]  /*6e90*/  F2FP.BF16.PACK_AB R5, R237, R238 ;  /* 0x000000eeed05723e */ /* 0x000fe200000010ff */
[C---:B-1----:R-:W-:Y:S01]  /*6ea0*/  FMUL.FTZ R10, R0.reuse, R146 ;  /* 0x00000092000a7220 */ /* 0x042fe20000410000 */
        /* <DEDUP_REMOVED lines=13> */
[----:B------:R-:W1:Y:S01]  /*6f80*/  LDSM.16.MT88.4 R140, [R207+0xa000] ;  /* 0x00a00000cf8c783b */ /* 0x000e620000004200 */
[----:B------:R-:W-:Y:S01]  /*6f90*/  FMUL.FTZ R34, R0, R158 ;  /* 0x0000009e00227220 */ /* 0x000fe20000410000 */
[----:B------:R-:W-:Y:S01]  /*6fa0*/  LOP3.LUT R182, R8, R182, RZ, 0xc0, !PT ;  /* 0x000000b608b67212 */ /* 0x000fe200078ec0ff */
[----:B------:R-:W-:Y:S01]  /*6fb0*/  FMUL.FTZ R8, R3, R144 ;  /* 0x0000009003087220 */ /* 0x000fe20000410000 */
[--C-:B------:R-:W-:Y:S01]  /*6fc0*/  HSET2.LE.AND R9, R11, R245.reuse, PT ;  /* 0x000000f50b097233 */ /* 0x100fe20003803000 */
[-C--:B---3--:R-:W-:Y:S01]  /*6fd0*/  HMMA.16816.F32.BF16 R4, R172, R176.reuse, R4 ;  /* 0x000000b0ac04723c */ /* 0x088fe20000041804 */
[C---:B------:R-:W-:Y:S01]  /*6fe0*/  FMUL.FTZ R11, R0.reuse, R147 ;  /* 0x00000093000b7220 */ /* 0x040fe20000410000 */
[----:B------:R-:W-:Y:S01]  /*6ff0*/  LOP3.LUT R138, R197, UR14, R188, 0x96, !PT ;  /* 0x0000000ec58a7c12 */ /* 0x000fe2000f8e96bc */
[----:B------:R-:W-:Y:S01]  /*7000*/  FMUL.FTZ R12, R3, R148 ;  /* 0x00000094030c7220 */ /* 0x000fe20000410000 */
[----:B------:R-:W-:Y:S01]  /*7010*/  LOP3.LUT R183, R9, R183, RZ, 0xc0, !PT ;  /* 0x000000b709b77212 */ /* 0x000fe200078ec0ff */
[----:B------:R-:W-:Y:S02]  /*7020*/  FMUL.FTZ R9, R3, R145 ;  /* 0x0000009103097220 */ /* 0x000fe40000410000 */
[----:B------:R-:W2:Y:S01]  /*7030*/  LDSM.16.MT88.4 R144, [R210+0xa000] ;  /* 0x00a00000d290783b */ /* 0x000ea20000004200 */
[C---:B------:R-:W-:Y:S04]  /*7040*/  FMUL.FTZ R35, R0.reuse, R159 ;  /* 0x0000009f00237220 */ /* 0x040fe80000410000 */
[C---:B------:R-:W-:Y:S01]  /*7050*/  HMMA.16816.F32.BF16 R8, R180.reuse, R176, R8 ;  /* 0x000000b0b408723c */ /* 0x040fe20000041808 */
[C---:B------:R-:W-:Y:S02]  /*7060*/  FMUL.FTZ R42, R0.reuse, R42 ;  /* 0x0000002a002a7220 */ /* 0x040fe40000410000 */
[----:B------:R-:W-:Y:S01]  /*7070*/  LDSM.16.MT88.4 R156, [R207+0xa800] ;  /* 0x00a80000cf9c783b */ /* 0x000fe20000004200 */
[C---:B------:R-:W-:Y:S02]  /*7080*/  FMUL.FTZ R43, R0.reuse, R43 ;  /* 0x0000002b002b7220 */ /* 0x040fe40000410000 */
[C---:B------:R-:W-:Y:S02]  /*7090*/  FMUL.FTZ R46, R0.reuse, R46 ;  /* 0x0000002e002e7220 */ /* 0x040fe40000410000 */
[-C--:B------:R-:W-:Y:S01]  /*70a0*/  HMMA.16816.F32.BF16 R12, R180, R178.reuse, R12 ;  /* 0x000000b2b40c723c */ /* 0x080fe2000004180c */
[C---:B------:R-:W-:Y:S03]  /*70b0*/  FMUL.FTZ R47, R0.reuse, R47 ;  /* 0x0000002f002f7220 */ /* 0x040fe60000410000 */
[C---:B------:R-:W-:Y:S02]  /*70c0*/  FMUL.FTZ R58, R0.reuse, R58 ;  /* 0x0000003a003a7220 */ /* 0x040fe40000410000 */
[C---:B------:R-:W-:Y:S02]  /*70d0*/  FMUL.FTZ R59, R0.reuse, R59 ;  /* 0x0000003b003b7220 */ /* 0x040fe40000410000 */
[C---:B------:R-:W-:Y:S01]  /*70e0*/  HMMA.16816.F32.BF16 R16, R172.reuse, R178, R16 ;  /* 0x000000b2ac10723c */ /* 0x040fe20000041810 */
[C---:B------:R-:W-:Y:S03]  /*70f0*/  FMUL.FTZ R62, R0.reuse, R62 ;  /* 0x0000003e003e7220 */ /* 0x040fe60000410000 */
[C---:B------:R-:W-:Y:S02]  /*7100*/  FMUL.FTZ R63, R0.reuse, R63 ;  /* 0x0000003f003f7220 */ /* 0x040fe40000410000 */
[C---:B------:R-:W-:Y:S02]  /*7110*/  FMUL.FTZ R74, R0.reuse, R74 ;  /* 0x0000004a004a7220 */ /* 0x040fe40000410000 */
[-C--:B-1----:R-:W-:Y:S01]  /*7120*/  HMMA.16816.F32.BF16 R36, R172, R140.reuse, R36 ;  /* 0x0000008cac24723c */ /* 0x082fe20000041824 */
        /* <DEDUP_REMOVED lines=12> */
[----:B------:R-:W1:Y:S03]  /*71f0*/  LDSM.16.MT88.4 R140, [R209+0xa000] ;  /* 0x00a00000d18c783b */ /* 0x000e660000004200 */
[----:B------:R-:W-:Y:S04]  /*7200*/  IMAD.WIDE.U32 R138, R138, -0x2daee0ad, RZ ;  /* 0xd2511f538a8a7825 */ /* 0x000fe800078e00ff */
[-C--:B--2---:R-:W-:Y:S01]  /*7210*/  HMMA.16816.F32.BF16 R52, R172, R144.reuse, R52 ;  /* 0x00000090ac34723c */ /* 0x084fe20000041834 */
[----:B------:R-:W-:Y:S03]  /*7220*/  SHF.R.U32.HI R153, RZ, 0x10, R138 ;  /* 0x00000010ff997819 */ /* 0x000fe6000001168a */
[----:B------:R-:W-:Y:S01]  /*7230*/  LOP3.LUT R155, R138, 0xff, RZ, 0xc0, !PT ;  /* 0x000000ff8a9b7812 */ /* 0x000fe200078ec0ff */
[----:B------:R-:W-:Y:S01]  /*7240*/  FFMA.FTZ R149, R24, c[0x0][0x23c], -R186 ;  /* 0x00008f0018957a23 */ /* 0x000fe200000108ba */
[----:B------:R-:W-:Y:S01]  /*7250*/  SHF.R.U32.HI R154, RZ, 0x18, R138 ;  /* 0x00000018ff9a7819 */ /* 0x000fe2000001168a */
[----:B------:R-:W-:Y:S01]  /*7260*/  FMUL.FTZ R24, R133, R164 ;  /* 0x000000a485187220 */ /* 0x000fe20000410000 */
[C---:B------:R-:W-:Y:S01]  /*7270*/  HMMA.16816.F32.BF16 R56, R180.reuse, R144, R56 ;  /* 0x00000090b438723c */ /* 0x040fe20000041838 */
[--C-:B------:R-:W-:Y:S01]  /*7280*/  FFMA.FTZ R150, R26, c[0x0][0x23c], -R185.reuse ;  /* 0x00008f001a967a23 */ /* 0x100fe200000108b9 */
[----:B------:R-:W-:Y:S02]  /*7290*/  MUFU.EX2 R187, R149 ;  /* 0x0000009500bb7308 */ /* 0x000fe40000000800 */
[----:B------:R-:W-:Y:S01]  /*72a0*/  FMUL.FTZ R26, R132, R166 ;  /* 0x000000a6841a7220 */ /* 0x000fe20000410000 */
[----:B------:R-:W-:Y:S01]  /*72b0*/  LOP3.LUT R148, R139, UR27, R190, 0x96, !PT ;  /* 0x0000001b8b947c12 */ /* 0x000fe2000f8e96be */
[C---:B------:R-:W-:Y:S01]  /*72c0*/  FMUL.FTZ R128, R133.reuse, R128 ;  /* 0x0000008085807220 */ /* 0x040fe20000410000 */
[----:B------:R-:W-:Y:S01]  /*72d0*/  LOP3.LUT R139, R138, 0xffff, RZ, 0xc0, !PT ;  /* 0x0000ffff8a8b7812 */ /* 0x000fe200078ec0ff */
[-C--:B------:R-:W-:Y:S01]  /*72e0*/  HMMA.16816.F32.BF16 R60, R180, R146.reuse, R60 ;  /* 0x00000092b43c723c */ /* 0x080fe2000004183c */
[----:B------:R-:W-:Y:S03]  /*72f0*/  FMUL.FTZ R129, R133, R129 ;  /* 0x0000008185817220 */ /* 0x000fe60000410000 */
[C---:B------:R-:W-:Y:S02]  /*7300*/  FMUL.FTZ R130, R132.reuse, R130 ;  /* 0x0000008284827220 */ /* 0x040fe40000410000 */
[----:B------:R-:W-:Y:S02]  /*7310*/  FMUL.FTZ R131, R132, R131 ;  /* 0x0000008384837220 */ /* 0x000fe40000410000 */
[C---:B------:R-:W-:Y:S01]  /*7320*/  HMMA.16816.F32.BF16 R64, R172.reuse, R146, R64 ;  /* 0x00000092ac40723c */ /* 0x040fe20000041840 */
[----:B------:R-:W2:Y:S03]  /*7330*/  LDSM.16.MT88.4 R144, [R205+0xb000] ;  /* 0x00b00000cd90783b */ /* 0x000ea60000004200 */
[--C-:B------:R-:W-:Y:S02]  /*7340*/  FFMA.FTZ R28, R28, c[0x0][0x23c], -R186.reuse ;  /* 0x00008f001c1c7a23 */ /* 0x100fe400000108ba */
[--C-:B------:R-:W-:Y:S02]  /*7350*/  FFMA.FTZ R29, R29, c[0x0][0x23c], -R186.reuse ;  /* 0x00008f001d1d7a23 */ /* 0x100fe400000108ba */
[----:B------:R-:W-:Y:S01]  /*7360*/  FFMA.FTZ R186, R25, c[0x0][0x23c], -R186 ;  /* 0x00008f0019ba7a23 */ /* 0x000fe200000108ba */
[-C--:B-1----:R-:W-:Y:S01]  /*7370*/  HMMA.16816.F32.BF16 R68, R172, R140.reuse, R68 ;  /* 0x0000008cac44723c */ /* 0x082fe20000041844 */
[----:B------:R-:W-:Y:S02]  /*7380*/  MUFU.EX2 R195, R29 ;  /* 0x0000001d00c37308 */ /* 0x000fe40000000800 */
[----:B------:R-:W-:Y:S02]  /*7390*/  FMUL.FTZ R25, R133, R165 ;  /* 0x000000a585197220 */ /* 0x000fe40000410000 */
[--C-:B------:R-:W-:Y:S02]  /*73a0*/  FFMA.FTZ R30, R30, c[0x0][0x23c], -R185.reuse ;  /* 0x00008f001e1e7a23 */ /* 0x100fe400000108b9 */
[--C-:B------:R-:W-:Y:S01]  /*73b0*/  FFMA.FTZ R31, R31, c[0x0][0x23c], -R185.reuse ;  /* 0x00008f001f1f7a23 */ /* 0x100fe200000108b9 */
[C---:B------:R-:W-:Y:S01]  /*73c0*/  HMMA.16816.F32.BF16 R72, R180.reuse, R140, R72 ;  /* 0x0000008cb448723c */ /* 0x040fe20000041848 */
[----:B------:R-:W-:Y:S02]  /*73d0*/  FFMA.FTZ R185, R27, c[0x0][0x23c], -R185 ;  /* 0x00008f001bb97a23 */ /* 0x000fe400000108b9 */
[----:B------:R1:W-:Y:S01]  /*73e0*/  MUFU.EX2 R196, R28 ;  /* 0x0000001c00c47308 */ /* 0x0003e20000000800 */
[----:B------:R-:W-:Y:S02]  /*73f0*/  FMUL.FTZ R27, R132, R167 ;  /* 0x000000a7841b7220 */ /* 0x000fe40000410000 */
[----:B------:R-:W-:Y:S01]  /*7400*/  LDSM.16.MT88.4 R164, [R210+0xb800] ;  /* 0x00b80000d2a4783b */ /* 0x000fe20000004200 */
[C---:B------:R-:W-:Y:S01]  /*7410*/  FMUL.FTZ R124, R3.reuse, R124 ;  /* 0x0000007c037c7220 */ /* 0x040fe20000410000 */
[-C--:B------:R-:W-:Y:S01]  /*7420*/  HMMA.16816.F32.BF16 R76, R180, R142.reuse, R76 ;  /* 0x0000008eb44c723c */ /* 0x080fe2000004184c */
[----:B------:R-:W-:Y:S03]  /*7430*/  FMUL.FTZ R125, R3, R125 ;  /* 0x0000007d037d7220 */ /* 0x000fe60000410000 */
[C---:B------:R-:W-:Y:S01]  /*7440*/  FMUL.FTZ R126, R0.reuse, R126 ;  /* 0x0000007e007e7220 */ /* 0x040fe20000410000 */
[----:B------:R3:W-:Y:S01]  /*7450*/  MUFU.EX2 R189, R30 ;  /* 0x0000001e00bd7308 */ /* 0x0007e20000000800 */
[----:B------:R-:W-:Y:S02]  /*7460*/  FMUL.FTZ R127, R0, R127 ;  /* 0x0000007f007f7220 */ /* 0x000fe40000410000 */
[C---:B------:R-:W-:Y:S01]  /*7470*/  HMMA.16816.F32.BF16 R80, R172.reuse, R142, R80 ;  /* 0x0000008eac50723c */ /* 0x040fe20000041850 */
[----:B------:R-:W4:Y:S03]  /*7480*/  LDSM.16.MT88.4 R140, [R207+0xb000] ;  /* 0x00b00000cf8c783b */ /* 0x000f260000004200 */
[--C-:B------:R-:W-:Y:S02]  /*7490*/  FFMA.FTZ R20, R20, c[0x0][0x23c], -R137.reuse ;  /* 0x00008f0014147a23 */ /* 0x100fe40000010889 */
[--C-:B------:R-:W-:Y:S01]  /*74a0*/  FFMA.FTZ R22, R22, c[0x0][0x23c], -R184.reuse ;  /* 0x00008f0016167a23 */ /* 0x100fe200000108b8 */
[----:B------:R-:W-:Y:S01]  /*74b0*/  MUFU.EX2 R188, R31 ;  /* 0x0000001f00bc7308 */ /* 0x000fe20000000800 */
[-C--:B--2---:R-:W-:Y:S01]  /*74c0*/  HMMA.16816.F32.BF16 R84, R172, R144.reuse, R84 ;  /* 0x00000090ac54723c */ /* 0x084fe20000041854 */
[----:B------:R-:W-:Y:S03]  /*74d0*/  FFMA.FTZ R184, R23, c[0x0][0x23c], -R184 ;  /* 0x00008f0017b87a23 */ /* 0x000fe600000108b8 */
[----:B-1----:R-:W-:Y:S01]  /*74e0*/  LOP3.LUT R28, R199, UR14, R192, 0x96, !PT ;  /* 0x0000000ec71c7c12 */ /* 0x002fe2000f8e96c0 */
[----:B------:R-:W-:Y:S02]  /*74f0*/  FMUL.FTZ R23, R0, R163 ;  /* 0x000000a300177220 */ /* 0x000fe40000410000 */
[----:B------:R-:W-:Y:S01]  /*7500*/  FFMA.FTZ R137, R21, c[0x0][0x23c], -R137 ;  /* 0x00008f0015897a23 */ /* 0x000fe20000010889 */
[C---:B------:R-:W-:Y:S01]  /*7510*/  HMMA.16816.F32.BF16 R88, R180.reuse, R144, R88 ;  /* 0x00000090b458723c */ /* 0x040fe20000041858 */
[----:B------:R-:W-:Y:S01]  /*7520*/  IMAD.WIDE.U32 R28, R28, -0x2daee0ad, RZ ;  /* 0xd2511f531c1c7825 */ /* 0x000fe200078e00ff */
[----:B------:R1:W-:Y:S03]  /*7530*/  MUFU.EX2 R191, R22 ;  /* 0x0000001600bf7308 */ /* 0x0003e60000000800 */
[C---:B------:R-:W-:Y:S01]  /*7540*/  FMUL.FTZ R21, R3.reuse, R161 ;  /* 0x000000a103157220 */ /* 0x040fe20000410000 */
[----:B------:R-:W-:Y:S01]  /*7550*/  LOP3.LUT R152, R28, 0xff, RZ, 0xc0, !PT ;  /* 0x000000ff1c987812 */ /* 0x000fe200078ec0ff */
[C---:B------:R-:W-:Y:S01]  /*7560*/  FMUL.FTZ R116, R3.reuse, R116 ;  /* 0x0000007403747220 */ /* 0x040fe20000410000 */
[-C--:B------:R-:W-:Y:S01]  /*7570*/  HMMA.16816.F32.BF16 R92, R180, R146.reuse, R92 ;  /* 0x00000092b45c723c */ /* 0x080fe2000004185c */
[----:B------:R-:W-:Y:S03]  /*7580*/  SHF.R.U32.HI R151, RZ, 0x18, R28 ;  /* 0x00000018ff977819 */ /* 0x000fe6000001161c */
[----:B------:R-:W2:Y:S01]  /*7590*/  MUFU.EX2 R190, R184 ;  /* 0x000000b800be7308 */ /* 0x000ea20000000800 */
[----:B------:R-:W-:Y:S02]  /*75a0*/  FMUL.FTZ R117, R3, R117 ;  /* 0x0000007503757220 */ /* 0x000fe40000410000 */
[C---:B------:R-:W-:Y:S01]  /*75b0*/  FMUL.FTZ R118, R0.reuse, R118 ;  /* 0x0000007600767220 */ /* 0x040fe20000410000 */
[C---:B------:R-:W-:Y:S01]  /*75c0*/  HMMA.16816.F32.BF16 R96, R172.reuse, R146, R96 ;  /* 0x00000092ac60723c */ /* 0x040fe20000041860 */
[----:B------:R-:W5:Y:S03]  /*75d0*/  LDSM.16.MT88.4 R144, [R210+0xb000] ;  /* 0x00b00000d290783b */ /* 0x000f660000004200 */
[C---:B------:R-:W-:Y:S02]  /*75e0*/  FMUL.FTZ R119, R0.reuse, R119 ;  /* 0x0000007700777220 */ /* 0x040fe40000410000 */
[----:B------:R-:W-:Y:S01]  /*75f0*/  MUFU.EX2 R184, R150 ;  /* 0x0000009600b87308 */ /* 0x000fe20000000800 */
[C---:B---3--:R-:W-:Y:S01]  /*7600*/  FMUL.FTZ R30, R0.reuse, R170 ;  /* 0x000000aa001e7220 */ /* 0x048fe20000410000 */
[-C--:B----4-:R-:W-:Y:S01]  /*7610*/  HMMA.16816.F32.BF16 R100, R172, R140.reuse, R100 ;  /* 0x0000008cac64723c */ /* 0x090fe20000041864 */
[C---:B-1----:R-:W-:Y:S03]  /*7620*/  FMUL.FTZ R22, R0.reuse, R162 ;  /* 0x000000a200167220 */ /* 0x042fe60000410000 */
[----:B------:R-:W-:Y:S04]  /*7630*/  FMUL.FTZ R31, R0, R171 ;  /* 0x000000ab001f7220 */ /* 0x000fe80000410000 */
[----:B------:R1:W-:Y:S01]  /*7640*/  MUFU.EX2 R192, R20 ;  /* 0x0000001400c07308 */ /* 0x0003e20000000800 */
[C---:B------:R-:W-:Y:S03]  /*7650*/  HMMA.16816.F32.BF16 R32, R180.reuse, R140, R32 ;  /* 0x0000008cb420723c */ /* 0x040fe60000041820 */
[----:B------:R-:W-:Y:S02]  /*7660*/  FFMA.FTZ R133, R133, R228, R240 ;  /* 0x000000e485857223 */ /* 0x000fe400000100f0 */
[----:B------:R-:W-:Y:S02]  /*7670*/  FFMA.FTZ R132, R132, R227, R238 ;  /* 0x000000e384847223 */ /* 0x000fe400000100ee */
[----:B------:R-:W-:Y:S01]  /*7680*/  FFMA.FTZ R0, R0, R225, R230 ;  /* 0x000000e100007223 */ /* 0x000fe200000100e6 */
[-C--:B------:R-:W-:Y:S01]  /*7690*/  HMMA.16816.F32.BF16 R104, R180, R142.reuse, R104 ;  /* 0x0000008eb468723c */ /* 0x080fe20000041868 */
[----:B------:R3:W4:Y:S03]  /*76a0*/  MUFU.EX2 R193, R137 ;  /* 0x0000008900c17308 */ /* 0x0007260000000800 */
[----:B------:R-:W-:Y:S02]  /*76b0*/  FADD.FTZ R133, R239, R133 ;  /* 0x00000085ef857221 */ /* 0x000fe40000010000 */
[----:B------:R-:W-:Y:S02]  /*76c0*/  FADD.FTZ R0, R229, R0 ;  /* 0x00000000e5007221 */ /* 0x000fe40000010000 */
[C---:B------:R-:W-:Y:S01]  /*76d0*/  HMMA.16816.F32.BF16 R108, R172.reuse, R142, R108 ;  /* 0x0000008eac6c723c */ /* 0x040fe2000004186c */
[----:B------:R-:W2:Y:S02]  /*76e0*/  LDSM.16.MT88.4 R140, [R209+0xb000] ;  /* 0x00b00000d18c783b */ /* 0x000ea40000004200 */
[----:B------:R-:W2:Y:S01]  /*76f0*/  MUFU.EX2 R186, R186 ;  /* 0x000000ba00ba7308 */ /* 0x000ea20000000800 */
[----:B------:R-:W-:Y:S02]  /*7700*/  FADD.FTZ R0, R222, R0 ;  /* 0x00000000de007221 */ /* 0x000fe40000010000 */
[----:B-1----:R-:W-:Y:S02]  /*7710*/  FMUL.FTZ R20, R3, R160 ;  /* 0x000000a003147220 */ /* 0x002fe40000410000 */
[-C--:B-----5:R-:W-:Y:S01]  /*7720*/  HMMA.16816.F32.BF16 R112, R172, R144.reuse, R112 ;  /* 0x00000090ac70723c */ /* 0x0a0fe20000041870 */
[----:B------:R-:W-:Y:S04]  /*7730*/  FADD.FTZ R0, R203, R0 ;  /* 0x00000000cb007221 */ /* 0x000fe80000010000 */
[----:B------:R-:W1:Y:S03]  /*7740*/  MUFU.EX2 R185, R185 ;  /* 0x000000b900b97308 */ /* 0x000e660000000800 */
[C---:B------:R-:W-:Y:S01]  /*7750*/  HMMA.16816.F32.BF16 R116, R180.reuse, R144, R116 ;  /* 0x00000090b474723c */ /* 0x040fe20000041874 */
[----:B---3--:R-:W-:Y:S03]  /*7760*/  LOP3.LUT R137, R29, UR27, R194, 0x96, !PT ;  /* 0x0000001b1d897c12 */ /* 0x008fe6000f8e96c2 */
[----:B------:R-:W-:Y:S03]  /*7770*/  LOP3.LUT R29, R28, 0xffff, RZ, 0xc0, !PT ;  /* 0x0000ffff1c1d7812 */ /* 0x000fe600078ec0ff */
[----:B------:R-:W-:Y:S01]  /*7780*/  SHF.R.U32.HI R145, RZ, 0x8, R139 ;  /* 0x00000008ff917819 */ /* 0x000fe2000001168b */
[-C--:B------:R-:W-:Y:S01]  /*7790*/  HMMA.16816.F32.BF16 R20, R180, R146.reuse, R20 ;  /* 0x00000092b414723c */ /* 0x080fe20000041814 */
[C---:B------:R-:W-:Y:S03]  /*77a0*/  LOP3.LUT R139, R148.reuse, 0xff, RZ, 0xc0, !PT ;  /* 0x000000ff948b7812 */ /* 0x040fe600078ec0ff */
[----:B------:R-:W-:Y:S02]  /*77b0*/  PRMT R145, R155, 0x5410, R145 ;  /* 0x000054109b917816 */ /* 0x000fe40000000091 */
[----:B------:R-:W-:Y:S02]  /*77c0*/  SHF.R.U32.HI R144, RZ, 0x10, R28 ;  /* 0x00000010ff907819 */ /* 0x000fe4000001161c */
[C---:B------:R-:W-:Y:S01]  /*77d0*/  HMMA.16816.F32.BF16 R120, R172.reuse, R146, R120 ;  /* 0x00000092ac78723c */ /* 0x040fe20000041878 */
[----:B------:R-:W-:Y:S03]  /*77e0*/  LOP3.LUT R28, R148, 0xffff, RZ, 0xc0, !PT ;  /* 0x0000ffff941c7812 */ /* 0x000fe600078ec0ff */
[--C-:B------:R-:W-:Y:S01]  /*77f0*/  HSET2.LE.AND R178, R145, R245.reuse, PT ;  /* 0x000000f591b27233 */ /* 0x100fe20003803000 */
[----:B------:R-:W-:Y:S02]  /*7800*/  LOP3.LUT R144, R144, 0xff, RZ, 0xc0, !PT ;  /* 0x000000ff90907812 */ /* 0x000fe400078ec0ff */
[----:B------:R-:W-:Y:S01]  /*7810*/  LOP3.LUT R147, R153, 0xff, RZ, 0xc0, !PT ;  /* 0x000000ff99937812 */ /* 0x000fe200078ec0ff */
[-C--:B--2---:R-:W-:Y:S01]  /*7820*/  HMMA.16816.F32.BF16 R24, R172, R140.reuse, R24 ;  /* 0x0000008cac18723c */ /* 0x084fe20000041818 */
[----:B------:R-:W-:Y:S03]  /*7830*/  SHF.R.U32.HI R146, RZ, 0x8, R29 ;  /* 0x00000008ff927819 */ /* 0x000fe6000001161d */
[----:B------:R-:W-:Y:S01]  /*7840*/  FMUL.FTZ R29, R3, R169 ;  /* 0x000000a9031d7220 */ /* 0x000fe20000410000 */
[----:B------:R-:W-:Y:S02]  /*7850*/  PRMT R147, R147, 0x5410, R154 ;  /* 0x0000541093937816 */ /* 0x000fe4000000009a */
[----:B------:R-:W-:Y:S02]  /*7860*/  PRMT R146, R152, 0x5410, R146 ;  /* 0x0000541098927816 */ /* 0x000fe40000000092 */
[----:B------:R-:W2:Y:S03]  /*7870*/  LDSM.16.MT88.4 R152, [R205+0xa800] ;  /* 0x00a80000cd98783b */ /* 0x000ea60000004200 */
[----:B------:R-:W-:Y:S01]  /*7880*/  SHF.R.U32.HI R138, RZ, 0x8, R28 ;  /* 0x00000008ff8a7819 */ /* 0x000fe2000001161c */
[----:B------:R-:W-:Y:S01]  /*7890*/  FMUL.FTZ R28, R3, R168 ;  /* 0x000000a8031c7220 */ /* 0x000fe20000410000 */
[----:B------:R-:W-:Y:S01]  /*78a0*/  PRMT R149, R144, 0x5410, R151 ;  /* 0x0000541090957816 */ /* 0x000fe20000000097 */
[--C-:B------:R-:W-:Y:S01]  /*78b0*/  HSET2.LE.AND R179, R147, R245.reuse, PT ;  /* 0x000000f593b37233 */ /* 0x100fe20003803000 */
[----:B------:R-:W-:Y:S01]  /*78c0*/  LOP3.LUT R144, R137, 0xff, RZ, 0xc0, !PT ;  /* 0x000000ff89907812 */ /* 0x000fe200078ec0ff */
[----:B------:R-:W-:Y:S01]  /*78d0*/  FFMA.FTZ R3, R3, R226, R236 ;  /* 0x000000e203037223 */ /* 0x000fe200000100ec */
[----:B------:R-:W-:Y:S02]  /*78e0*/  PRMT R176, R139, 0x5410, R138 ;  /* 0x000054108bb07816 */ /* 0x000fe4000000008a */
[C---:B------:R-:W-:Y:S01]  /*78f0*/  HMMA.16816.F32.BF16 R28, R180.reuse, R140, R28 ;  /* 0x0000008cb41c723c */ /* 0x040fe2000004181c */
[--C-:B------:R-:W-:Y:S02]  /*7900*/  SHF.R.U32.HI R139, RZ, 0x10, R137.reuse ;  /* 0x00000010ff8b7819 */ /* 0x100fe40000011689 */
[----:B------:R-:W-:Y:S01]  /*7910*/  LOP3.LUT R138, R137, 0xffff, RZ, 0xc0, !PT ;  /* 0x0000ffff898a7812 */ /* 0x000fe200078ec0ff */
[--C-:B------:R-:W-:Y:S01]  /*7920*/  HSET2.LE.AND R176, R176, R245.reuse, PT ;  /* 0x000000f5b0b07233 */ /* 0x100fe20003803000 */
[----:B------:R-:W-:Y:S02]  /*7930*/  LOP3.LUT R139, R139, 0xff, RZ, 0xc0, !PT ;  /* 0x000000ff8b8b7812 */ /* 0x000fe400078ec0ff */
[--C-:B------:R-:W-:Y:S01]  /*7940*/  SHF.R.U32.HI R140, RZ, 0x10, R148.reuse ;  /* 0x00000010ff8c7819 */ /* 0x100fe20000011694 */
[-C--:B------:R-:W-:Y:S01]  /*7950*/  HMMA.16816.F32.BF16 R124, R180, R142.reuse, R124 ;  /* 0x0000008eb47c723c */ /* 0x080fe2000004187c */
[----:B------:R-:W-:Y:S03]  /*7960*/  SHF.R.U32.HI R148, RZ, 0x18, R148 ;  /* 0x00000018ff947819 */ /* 0x000fe60000011694 */
[----:B------:R-:W-:Y:S02]  /*7970*/  LOP3.LUT R140, R140, 0xff, RZ, 0xc0, !PT ;  /* 0x000000ff8c8c7812 */ /* 0x000fe400078ec0ff */
        /* <DEDUP_REMOVED lines=9> */
[----:B------:R-:W-:Y:S04]  /*7a10*/  PRMT R141, R139, 0x5410, R141 ;  /* 0x000054108b8d7816 */ /* 0x000fe8000000008d */
[----:B------:R-:W-:Y:S01]  /*7a20*/  LOP3.LUT R178, R178, R137, RZ, 0xc0, !PT ;  /* 0x00000089b2b27212 */ /* 0x000fe200078ec0ff */
[--C-:B------:R-:W-:Y:S01]  /*7a30*/  HSET2.LE.AND R181, R141, R245.reuse, PT ;  /* 0x000000f58db57233 */ /* 0x100fe20003803000 */
[----:B------:R-:W-:Y:S02]  /*7a40*/  F2FP.BF16.PACK_AB R140, R190, R191 ;  /* 0x000000bfbe8c723e */ /* 0x000fe400000010ff */
[----:B------:R-:W-:Y:S02]  /*7a50*/  F2FP.BF16.PACK_AB R137, R200, R198 ;  /* 0x000000c6c889723e */ /* 0x000fe400000010ff */
[----:B----4-:R-:W-:Y:S02]  /*7a60*/  F2FP.BF16.PACK_AB R139, R193, R192 ;  /* 0x000000c0c18b723e */ /* 0x010fe400000010ff */
[----:B------:R-:W-:Y:S02]  /*7a70*/  PRMT R144, R144, 0x5410, R138 ;  /* 0x0000541090907816 */ /* 0x000fe4000000008a */
[----:B------:R-:W-:Y:S02]  /*7a80*/  LOP3.LUT R179, R179, R137, RZ, 0xc0, !PT ;  /* 0x00000089b3b37212 */ /* 0x000fe400078ec0ff */
[----:B------:R-:W-:Y:S01]  /*7a90*/  LOP3.LUT R176, R176, R139, RZ, 0xc0, !PT ;  /* 0x0000008bb0b07212 */ /* 0x000fe200078ec0ff */
[----:B------:R-:W-:Y:S01]  /*7aa0*/  HSET2.LE.AND R180, R144, R245, PT ;  /* 0x000000f590b47233 */ /* 0x000fe20003803000 */
[----:B------:R-:W-:Y:S02]  /*7ab0*/  LOP3.LUT R177, R177, R140, RZ, 0xc0, !PT ;  /* 0x0000008cb1b17212 */ /* 0x000fe400078ec0ff */
[----:B------:R-:W-:Y:S02]  /*7ac0*/  F2FP.BF16.PACK_AB R138, R195, R196 ;  /* 0x000000c4c38a723e */ /* 0x000fe400000010ff */
[----:B------:R-:W-:Y:S02]  /*7ad0*/  F2FP.BF16.PACK_AB R137, R188, R189 ;  /* 0x000000bdbc89723e */ /* 0x000fe400000010ff */
[----:B------:R-:W-:Y:S01]  /*7ae0*/  LOP3.LUT R182, R182, R138, RZ, 0xc0, !PT ;  /* 0x0000008ab6b67212 */ /* 0x000fe200078ec0ff */
[-C--:B--2---:R-:W-:Y:S01]  /*7af0*/  HMMA.16816.F32.BF16 R140, R176, R152.reuse, R4 ;  /* 0x00000098b08c723c */ /* 0x084fe20000041804 */
[----:B------:R-:W-:Y:S01]  /*7b00*/  F2FP.BF16.PACK_AB R138, R186, R187 ;  /* 0x000000bbba8a723e */ /* 0x000fe200000010ff */
[----:B------:R-:W2:Y:S01]  /*7b10*/  LDSM.16.MT88.4 R4, [R210+0xa800] ;  /* 0x00a80000d204783b */ /* 0x000ea20000004200 */
[----:B-1----:R-:W-:Y:S02]  /*7b20*/  F2FP.BF16.PACK_AB R139, R185, R184 ;  /* 0x000000b8b98b723e */ /* 0x002fe400000010ff */
[----:B------:R-:W-:Y:S02]  /*7b30*/  LOP3.LUT R183, R183, R137, RZ, 0xc0, !PT ;  /* 0x00000089b7b77212 */ /* 0x000fe400078ec0ff */
[----:B------:R-:W-:Y:S02]  /*7b40*/  LOP3.LUT R180, R180, R138, RZ, 0xc0, !PT ;  /* 0x0000008ab4b47212 */ /* 0x000fe400078ec0ff */
[----:B------:R-:W-:Y:S03]  /*7b50*/  LOP3.LUT R181, R181, R139, RZ, 0xc0, !PT ;  /* 0x0000008bb5b57212 */ /* 0x000fe600078ec0ff */
[----:B------:R-:W-:Y:S02]  /*7b60*/  MOV R138, R2 ;  /* 0x00000002008a7202 */ /* 0x000fe40000000f00 */
[----:B------:R-:W-:Y:S02]  /*7b70*/  MOV R137, R134 ;  /* 0x0000008600897202 */ /* 0x000fe40000000f00 */
[C---:B------:R-:W-:Y:S01]  /*7b80*/  HMMA.16816.F32.BF16 R144, R180.reuse, R152, R8 ;  /* 0x00000098b490723c */ /* 0x040fe20000041808 */
[----:B------:R-:W1:Y:S07]  /*7b90*/  LDSM.16.MT88.4 R8, [R209+0xa800] ;  /* 0x00a80000d108783b */ /* 0x000e6e0000004200 */
        /* <DEDUP_REMOVED lines=18> */
[-C--:B-1----:R-:W-:Y:S01]  /*7cc0*/  HMMA.16816.F32.BF16 R68, R176, R8.reuse, R68 ;  /* 0x00000008b044723c */ /* 0x082fe20000041844 */
        /* <DEDUP_REMOVED lines=40> */
.L_x_1357:
        /* <DEDUP_REMOVED lines=407> */
[----:B---34-:R-:W-:Y:S02]  /*98c0*/  SHF.R.S32.HI R2, RZ, 0x1f, R17 ;  /* 0x0000001fff027819 */ /* 0x018fe40000011411 */
        /* <DEDUP_REMOVED lines=38> */
.L_x_1362:
[----:B---34-:R-:W-:Y:S05]  /*9b30*/  BSYNC B0 ;  /* 0x0000000000007941 */ /* 0x018fea0003800000 */
.L_x_1361:
[----:B------:R-:W3:Y:S01]  /*9b40*/  S2R R10, SR_CTAID.Z ;  /* 0x00000000000a7919 */ /* 0x000ee20000002700 */
[----:B------:R-:W-:Y:S01]  /*9b50*/  LEA.HI R3, R16, R15, RZ, 0x3 ;  /* 0x0000000f10037211 */ /* 0x000fe200078f18ff */
[----:B------:R-:W-:Y:S01]  /*9b60*/  USHF.R.S32.HI UR6, URZ, 0x1f, UR11 ;  /* 0x0000001f3f067899 */ /* 0x000fe2000801140b */
[----:B------:R-:W-:Y:S01]  /*9b70*/  SHF.R.S32.HI R0, RZ, 0x1f, R246 ;  /* 0x0000001fff007819 */ /* 0x000fe200000114f6 */
[----:B------:R-:W-:Y:S01]  /*9b80*/  ULDC.64 UR4, c[0x0][0x1f0] ;  /* 0x00007c0000047ab9 */ /* 0x000fe20000000a00 */
[----:B------:R-:W-:Y:S01]  /*9b90*/  IADD3 R2, P0, R246, UR14, RZ ;  /* 0x0000000ef6027c10 */ /* 0x000fe2000ff1e0ff */
[----:B------:R-:W-:Y:S01]  /*9ba0*/  UIMAD UR4, UR6, UR4, URZ ;  /* 0x00000004060472a4 */ /* 0x000fe2000f8e023f */
[----:B------:R-:W-:Y:S01]  /*9bb0*/  SHF.R.S32.HI R7, RZ, 0x3, R3 ;  /* 0x00000003ff077819 */ /* 0x000fe20000011403 */
[----:B------:R-:W-:Y:S01]  /*9bc0*/  BSSY B0, `(.L_x_1363) ;  /* 0x0000012000007945 */ /* 0x000fe20003800000 */
[----:B------:R-:W-:Y:S01]  /*9bd0*/  IADD3.X R3, R0, UR7, RZ, P0, !PT ;  /* 0x0000000700037c10 */ /* 0x000fe200087fe4ff */
[----:B------:R-:W-:Y:S01]  /*9be0*/  UIMAD UR4, UR11, UR5, UR4 ;  /* 0x000000050b0472a4 */ /* 0x000fe2000f8e0204 */
[----:B------:R-:W-:-:S03]  /*9bf0*/  ISETP.GE.AND P0, PT, R7, UR13, PT ;  /* 0x0000000d07007c0c */ /* 0x000fc6000bf06270 */
[----:B---3--:R-:W-:-:S05]  /*9c00*/  IMAD.WIDE.U32 R10, R10, c[0x0][0x1f0], R2 ;  /* 0x00007c000a0a7a25 */ /* 0x008fca00078e0002 */
[----:B------:R-:W-:-:S05]  /*9c10*/  IADD3 R9, R11, UR4, RZ ;  /* 0x000000040b097c10 */ /* 0x000fca000fffe0ff */
        /* <DEDUP_REMOVED lines=12> */
.L_x_1364:
[----:B------:R-:W-:Y:S05]  /*9ce0*/  BSYNC B0 ;  /* 0x0000000000007941 */ /* 0x000fea0003800000 */
.L_x_1363:
[----:B------:R-:W-:Y:S01]  /*9cf0*/  IADD3 R0, R7, 0x10, RZ ;  /* 0x0000001007007810 */ /* 0x000fe20007ffe0ff */
[----:B------:R-:W-:Y:S03]  /*9d00*/  BSSY B0, `(.L_x_1365) ;  /* 0x0000011000007945 */ /* 0x000fe60003800000 */
[----:B------:R-:W-:-:S13]  /*9d10*/  ISETP.GE.AND P0, PT, R0, UR13, PT ;  /* 0x0000000d00007c0c */ /* 0x000fda000bf06270 */
[----:B------:R-:W-:Y:S05]  /*9d20*/  @P0 BRA `(.L_x_1366) ;  /* 0x000000e000000947 */ /* 0x000fea0003800000 */
[----:B------:R-:W-:Y:S01]  /*9d30*/  IADD3 R6, P0, R248, 0x10, RZ ;  /* 0x00000010f8067810 */ /* 0x000fe20007f1e0ff */
[----:B---3--:R-:W-:Y:S01]  /*9d40*/  IMAD.MOV.U32 R2, RZ, RZ, R10 ;  /* 0x000000ffff027224 */ /* 0x008fe200078e000a */
        /* <DEDUP_REMOVED lines=12> */
.L_x_1366:
[----:B------:R-:W-:Y:S05]  /*9e10*/  BSYNC B0 ;  /* 0x0000000000007941 */ /* 0x000fea0003800000 */
.L_x_1365:
[----:B------:R-:W-:Y:S01]  /*9e20*/  IADD3 R0, R7, 0x20, RZ ;  /* 0x0000002007007810 */ /* 0x000fe20007ffe0ff */
[----:B------:R-:W-:Y:S03]  /*9e30*/  BSSY B0, `(.L_x_1367) ;  /* 0x0000011000007945 */ /* 0x000fe60003800000 */
[----:B------:R-:W-:-:S13]  /*9e40*/  ISETP.GE.AND P0, PT, R0, UR13, PT ;  /* 0x0000000d00007c0c */ /* 0x000fda000bf06270 */
[----:B------:R-:W-:Y:S05]  /*9e50*/  @P0 BRA `(.L_x_1368) ;  /* 0x000000e000000947 */ /* 0x000fea0003800000 */
[----:B------:R-:W-:Y:S01]  /*9e60*/  IADD3 R6, P0, R248, 0x20, RZ ;  /* 0x00000020f8067810 */ /* 0x000fe20007f1e0ff */
[----:B-1-3--:R-:W-:Y:S01]  /*9e70*/  IMAD.MOV.U32 R2, RZ, RZ, R10 ;  /* 0x000000ffff027224 */ /* 0x00afe200078e000a */
        /* <DEDUP_REMOVED lines=12> */
.L_x_1368:
[----:B------:R-:W-:Y:S05]  /*9f40*/  BSYNC B0 ;  /* 0x0000000000007941 */ /* 0x000fea0003800000 */
.L_x_1367:
        /* <DEDUP_REMOVED lines=18> */
.L_x_1370:
[----:B------:R-:W-:Y:S05]  /*a070*/  BSYNC B0 ;  /* 0x0000000000007941 */ /* 0x000fea0003800000 */
.L_x_1369:
[----:B------:R-:W4:Y:S01]  /*a080*/  LDL.LU R0, [R1+0x30] ;  /* 0x0000300001007983 */ /* 0x000f220000300800 */
[----:B------:R-:W-:Y:S01]  /*a090*/  BSSY B0, `(.L_x_1371) ;  /* 0x0000011000007945 */ /* 0x000fe20003800000 */
[----:B----4-:R-:W-:-:S13]  /*a0a0*/  ISETP.GE.AND P0, PT, R0, UR13, PT ;  /* 0x0000000d00007c0c */ /* 0x010fda000bf06270 */
        /* <DEDUP_REMOVED lines=15> */
.L_x_1372:
[----:B------:R-:W-:Y:S05]  /*a1a0*/  BSYNC B0 ;  /* 0x0000000000007941 */ /* 0x000fea0003800000 */
.L_x_1371:
        /* <DEDUP_REMOVED lines=18> */
.L_x_1374:
[----:B------:R-:W-:Y:S05]  /*a2d0*/  BSYNC B0 ;  /* 0x0000000000007941 */ /* 0x000fea0003800000 */
.L_x_1373:
        /* <DEDUP_REMOVED lines=18> */
.L_x_1376:
[----:B------:R-:W-:Y:S05]  /*a400*/  BSYNC B0 ;  /* 0x0000000000007941 */ /* 0x000fea0003800000 */
.L_x_1375:
[----:B------:R-:W4:Y:S02]  /*a410*/  LDL.LU R0, [R1+0x24] ;  /* 0x0000240001007983 */ /* 0x000f240000300800 */
[----:B----4-:R-:W-:-:S13]  /*a420*/  ISETP.GE.AND P0, PT, R0, UR13, PT ;  /* 0x0000000d00007c0c */ /* 0x010fda000bf06270 */
[----:B------:R-:W-:Y:S05]  /*a430*/  @P0 EXIT ;  /* 0x000000000000094d */ /* 0x000fea0003800000 */
[----:B------:R-:W-:Y:S01]  /*a440*/  IADD3 R6, P0, R248, 0x70, RZ ;  /* 0x00000070f8067810 */ /* 0x000fe20007f1e0ff */
[----:B-1-3--:R-:W-:Y:S01]  /*a450*/  IMAD.MOV.U32 R2, RZ, RZ, R10 ;  /* 0x000000ffff027224 */ /* 0x00afe200078e000a */
        /* <DEDUP_REMOVED lines=14> */
.L_x_1327:
        /* <DEDUP_REMOVED lines=19> */
[----:B------:R-:W-:Y:S01]  /*a670*/  @!UP4 UIMAD.WIDE.U32 UR22, UR12, UR4, URZ ;  /* 0x000000040c16c2a5 */ /* 0x000fe2000f8e003f */
[----:B------:R-:W-:Y:S01]  /*a680*/  IADD3 R23, R14, 0x40, RZ ;  /* 0x000000400e177810 */ /* 0x000fe20007ffe0ff */
        /* <DEDUP_REMOVED lines=54> */
.L_x_1378:
[----:B------:R-:W-:Y:S05]  /*a9f0*/  BSYNC B0 ;  /* 0x0000000000007941 */ /* 0x000fea0003800000 */
.L_x_1377:
        /* <DEDUP_REMOVED lines=18> */
.L_x_1380:
[----:B------:R-:W-:Y:S05]  /*ab20*/  BSYNC B0 ;  /* 0x0000000000007941 */ /* 0x000fea0003800000 */
.L_x_1379:
        /* <DEDUP_REMOVED lines=18> */
.L_x_1382:
[----:B------:R-:W-:Y:S05]  /*ac50*/  BSYNC B0 ;  /* 0x0000000000007941 */ /* 0x000fea0003800000 */
.L_x_1381:
        /* <DEDUP_REMOVED lines=18> */
.L_x_1384:
[----:B------:R-:W-:Y:S05]  /*ad80*/  BSYNC B0 ;  /* 0x0000000000007941 */ /* 0x000fea0003800000 */
.L_x_1383:
        /* <DEDUP_REMOVED lines=18> */
.L_x_1386:
[----:B------:R-:W-:Y:S05]  /*aeb0*/  BSYNC B0 ;  /* 0x0000000000007941 */ /* 0x000fea0003800000 */
.L_x_1385:
        /* <DEDUP_REMOVED lines=18> */
.L_x_1388:
[----:B------:R-:W-:Y:S05]  /*afe0*/  BSYNC B0 ;  /* 0x0000000000007941 */ /* 0x000fea0003800000 */
.L_x_1387:
        /* <DEDUP_REMOVED lines=18> */
.L_x_1390:
[----:B------:R-:W-:Y:S05]  /*b110*/  BSYNC B0 ;  /* 0x0000000000007941 */ /* 0x000fea0003800000 */
.L_x_1389:
        /* <DEDUP_REMOVED lines=18> */
.L_x_1392:
[----:B------:R-:W-:Y:S05]  /*b240*/  BSYNC B0 ;  /* 0x0000000000007941 */ /* 0x000fea0003800000 */
.L_x_1391:
        /* <DEDUP_REMOVED lines=67> */
.L_x_1393:
        /* <DEDUP_REMOVED lines=16> */
.L_x_2395:


//--------------------- .text._ZN5flash16flash_fwd_kernelI23Flash_fwd_kernel_traitsILi128ELi128ELi32ELi4ELb0ELb0EN7cutlass10bfloat16_tE19Flash_kernel_traitsILi128ELi128ELi32ELi4ES3_EELb1ELb0ELb1ELb0ELb0ELb0ELb0ELb0EEEvNS_16Flash_fwd_paramsE --------------------------
	.section	.text._ZN5flash16flash_fwd_kernelI23Flash_fwd_kernel_traitsILi128ELi128ELi32ELi4ELb0ELb0EN7cutlass10bfloat16_tE19Flash_kernel_traitsILi128ELi128ELi32ELi4ES3_EELb1ELb0ELb1ELb0ELb0ELb0ELb0ELb0EEEvNS_16Flash_fwd_paramsE,"ax",@progbits
	.sectioninfo	@"SHI_REGISTERS=255"
	.align	128
        .global         _ZN5flash16flash_fwd_kernelI23Flash_fwd_kernel_traitsILi128ELi128ELi32ELi4ELb0ELb0EN7cutlass10bfloat16_tE19Flash_kernel_traitsILi128ELi128ELi32ELi4ES3_EELb1ELb0ELb1ELb0ELb0ELb0ELb0ELb0EEEvNS_16Flash_fwd_paramsE
        .type           _ZN5flash16flash_fwd_kernelI23Flash_fwd_kernel_traitsILi128ELi128ELi32ELi4ELb0ELb0EN7cutlass10bfloat16_tE19Flash_kernel_traitsILi128ELi128ELi32ELi4ES3_EELb1ELb0ELb1ELb0ELb0ELb0ELb0ELb0EEEvNS_16Flash_fwd_paramsE,@function
        .size           _ZN5flash16flash_fwd_kernelI23Flash_fwd_kernel_traitsILi128ELi128ELi32ELi4ELb0ELb0EN7cutlass10bfloat16_tE19Flash_kernel_traitsILi128ELi128ELi32ELi4ES3_EELb1ELb0ELb1ELb0ELb0ELb0ELb0ELb0EEEvNS_16Flash_fwd_paramsE,(.L_x_2396 - _ZN5flash16flash_fwd_kernelI23Flash_fwd_kernel_traitsILi128ELi128ELi32ELi4ELb0ELb0EN7cutlass10bfloat16_tE19Flash_kernel_traitsILi128ELi128ELi32ELi4ES3_EELb1ELb0ELb1ELb0ELb0ELb0ELb0ELb0EEEvNS_16Flash_fwd_paramsE)
        .other          _ZN5flash16flash_fwd_kernelI23Flash_fwd_kernel_traitsILi128ELi128ELi32ELi4ELb0ELb0EN7cutlass10bfloat16_tE19Flash_kernel_traitsILi128ELi128ELi32ELi4ES3_EELb1ELb0ELb1ELb0ELb0ELb0ELb0ELb0EEEvNS_16Flash_fwd_paramsE,@"STO_CUDA_ENTRY STV_DEFAULT"
_ZN5flash16flash_fwd_kernelI23Flash_fwd_kernel_traitsILi128ELi128ELi32ELi4ELb0ELb0EN7cutlass10bfloat16_tE19Flash_kernel_traitsILi128ELi128ELi32ELi4ES3_EELb1ELb0ELb1ELb0ELb0ELb0ELb0ELb0EEEvNS_16Flash_fwd_paramsE:
.text._ZN5flash16flash_fwd_kernelI23Flash_fwd_kernel_traitsILi128ELi128ELi32ELi4ELb0ELb0EN7cutlass10bfloat16_tE19Flash_kernel_traitsILi128ELi128ELi32ELi4ES3_EELb1ELb0ELb1ELb0ELb0ELb0ELb0ELb0EEEvNS_16Flash_fwd_paramsE:
        /* <DEDUP_REMOVED lines=22> */
[----:B------:R-:W-:Y:S01]  /*0160*/  UISETP.NE.AND.EX UP2, UPT, URZ, UR9, UPT, UP2 ;  /* 0x000000093f00728c */ /* 0x000fe2000bf45320 */
[----:B------:R-:W1:Y:S01]  /*0170*/  S2UR UR12, SR_CTAID.Z ;  /* 0x00000000000c79c3 */ /* 0x000e620000002700 */
[----:B------:R-:W-:-:S02]  /*0180*/  ULDC.64 UR4, c[0x0][0x248] ;  /* 0x0000920000047ab9 */ /* 0x000fc40000000a00 */
[----:B------:R-:W-:Y:S02]  /*0190*/  UISETP.EQ.U32.AND UP0, UPT, URZ, UR4, UPT ;  /* 0x000000043f00728c */ /* 0x000fe4000bf02070 */
[----:B------:R-:W-:Y:S01]  /*01a0*/  UMOV UR10, 0x4 ;  /* 0x00000004000a7882 */ /* 0x000fe20000000000 */
[----:B------:R-:W-:Y:S01]  /*01b0*/  PLOP3.LUT P0, PT, PT, PT, UP2, 0x80, 0x0 ;  /* 0x000000000000781c */ /* 0x000fe20003f0f028 */
[----:B------:R-:W-:Y:S02]  /*01c0*/  ULDC.64 UR8, c[0x0][0x240] ;  /* 0x0000900000087ab9 */ /* 0x000fe40000000a00 */
        /* <DEDUP_REMOVED lines=16> */
[----:B------:R-:W-:Y:S01]  /*02d0*/  @P2 IMAD.X R8, RZ, RZ, R3, P1 ;  /* 0x000000ffff082224 */ /* 0x000fe200008e0603 */
[----:B------:R-:W-:Y:S01]  /*02e0*/  PLOP3.LUT P2, PT, PT, PT, UP0, 0x80, 0x0 ;  /* 0x000000000000781c */ /* 0x000fe20003f4f008 */
[----:B------:R1:W-:Y:S01]  /*02f0*/  @!P3 STG.E.64 [R10.64], R4 ;  /* 0x000000040a00b986 */ /* 0x0003e2000c101b1c */
[----:B------:R-:W-:Y:S01]  /*0300*/  IMAD.U32 R3, RZ, RZ, UR9 ;  /* 0x00000009ff037e24 */ /* 0x000fe2000f8e00ff */
        /* <DEDUP_REMOVED lines=24> */
[----:B-1----:R-:W-:-:S07]  /*0490*/  LEA.HI R9, R5, R21, RZ, 0x5 ;  /* 0x0000001505097211 */ /* 0x002fce00078f28ff */
[----:B--2---:R1:W2:Y:S01]  /*04a0*/  @P1 R2UR UR15, R4 ;  /* 0x00000000040f13c2 */ /* 0x0042a200000e0000 */
[----:B---3--:R-:W-:-:S07]  /*04b0*/  @UP2 UIADD3 UR11, UR11, -UR26, URZ ;  /* 0x8000001a0b0b2290 */ /* 0x008fce000fffe03f */
[----:B-----5:R3:W4:Y:S01]  /*04c0*/  @!P2 R2UR UR16, R0 ;  /* 0x000000000010a3c2 */ /* 0x02072200000e0000 */
[----:B------:R-:W-:Y:S01]  /*04d0*/  ISETP.NE.U32.AND P2, PT, RZ, c[0x0][0x248], PT ;  /* 0x00009200ff007a0c */ /* 0x000fe20003f45070 */
[----:B------:R-:W-:-:S03]  /*04e0*/  @!UP2 ULDC UR11, c[0x0][0x214] ;  /* 0x00008500000baab9 */ /* 0x000fc60000000800 */
[----:B------:R-:W-:Y:S02]  /*04f0*/  ISETP.NE.AND.EX P2, PT, RZ, c[0x0][0x24c], PT, P2 ;  /* 0x00009300ff007a0c */ /* 0x000fe40003f45320 */
[----:B---3--:R-:W-:-:S05]  /*0500*/  LOP3.LUT R0, R9, 0xffffffe0, RZ, 0xc0, !PT ;  /* 0xffffffe009007812 */ /* 0x008fca00078ec0ff */
[----:B------:R-:W-:-:S05]  /*0510*/  IMAD.IADD R16, R21, 0x1, -R0 ;  /* 0x0000000115107824 */ /* 0x000fca00078e0a00 */
[--C-:B------:R-:W-:Y:S02]  /*0520*/  IADD3 R98, P1, P0, R7, UR5, R16.reuse ;  /* 0x0000000507627c10 */ /* 0x100fe4000f83e010 */
[----:B------:R-:W-:-:S03]  /*0530*/  SHF.R.S32.HI R0, RZ, 0x1f, R16 ;  /* 0x0000001fff007819 */ /* 0x000fc60000011410 */
[----:B------:R1:W-:Y:S01]  /*0540*/  STL [R1+0x80], R98 ;  /* 0x0000806201007387 */ /* 0x0003e20000100800 */
        /* <DEDUP_REMOVED lines=9> */
.L_x_1394:
[----:B------:R-:W-:Y:S02]  /*05e0*/  ULDC UR7, c[0x0][0x218] ;  /* 0x0000860000077ab9 */ /* 0x000fe40000000800 */
.L_x_1395:
        /* <DEDUP_REMOVED lines=8> */
[----:B------:R-:W-:-:S04]  /*0670*/  ULDC.64 UR4, c[0x0][0x268] ;  /* 0x00009a0000047ab9 */ /* 0x000fc80000000a00 */
[----:B------:R-:W2:Y:S01]  /*0680*/  @P0 LDG.E R0, [R2.64] ;  /* 0x0000001c02000981 */ /* 0x000ea2000c1e1900 */
[----:B------:R-:W-:Y:S02]  /*0690*/  @!UP2 UISETP.NE.U32.AND UP1, UPT, URZ, UR4, UPT ;  /* 0x000000043f00a28c */ /* 0x000fe4000bf25070 */
[----:B------:R-:W-:Y:S02]  /*06a0*/  USHF.L.U32 UR4, UR6, 0x7, URZ ;  /* 0x0000000706047899 */ /* 0x000fe4000800063f */
[----:B------:R-:W-:Y:S02]  /*06b0*/  @!UP2 UISETP.NE.AND.EX UP1, UPT, URZ, UR5, UPT, UP1 ;  /* 0x000000053f00a28c */ /* 0x000fe4000bf25310 */
[----:B------:R-:W-:Y:S02]  /*06c0*/  UISETP.GT.AND UP0, UPT, UR11, UR4, UPT ;  /* 0x000000040b00728c */ /* 0x000fe4000bf04270 */
[----:B------:R-:W-:Y:S02]  /*06d0*/  ULDC UR9, c[0x0][0x21c] ;  /* 0x0000870000097ab9 */ /* 0x000fe40000000800 */
[----:B------:R-:W-:Y:S01]  /*06e0*/  @!UP2 USEL UR9, URZ, UR9, !UP1 ;  /* 0x000000093f09a287 */ /* 0x000fe2000c800000 */
[----:B--2---:R-:W1:Y:S01]  /*06f0*/  @P0 R2UR UR8, R0 ;  /* 0x00000000000803c2 */ /* 0x004e6200000e0000 */
[----:B------:R-:W-:Y:S01]  /*0700*/  PLOP3.LUT P0, PT, PT, PT, UP0, 0x80, 0x0 ;  /* 0x000000000000781c */ /* 0x000fe20003f0f008 */
[----:B-1----:R-:W-:-:S02]  /*0710*/  @UP2 UIADD3 UR5, UR8, -UR15, URZ ;  /* 0x8000000f08052290 */ /* 0x002fc4000fffe03f */
[----:B------:R-:W-:-:S10]  /*0720*/  @!UP2 UIADD3 UR5, UR9, UR7, -UR15 ;  /* 0x000000070905a290 */ /* 0x000fd4000fffe80f */
[----:B------:R-:W-:Y:S05]  /*0730*/  @!P0 EXIT ;  /* 0x000000000000894d */ /* 0x000fea0003800000 */
[----:B------:R-:W-:Y:S02]  /*0740*/  UIADD3 UR8, UR5, UR4, -UR11 ;  /* 0x0000000405087290 */ /* 0x000fe4000fffe80b */
[----:B------:R-:W-:Y:S02]  /*0750*/  UIADD3 UR6, -UR11, 0x9f, UR4 ;  /* 0x0000009f0b067890 */ /* 0x000fe4000fffe104 */
[----:B------:R-:W-:Y:S02]  /*0760*/  ULDC UR17, c[0x0][0x2e4] ;  /* 0x0000b90000117ab9 */ /* 0x000fe40000000800 */
[----:B------:R-:W-:Y:S02]  /*0770*/  ULDC UR7, c[0x0][0x2e8] ;  /* 0x0000ba0000077ab9 */ /* 0x000fe40000000800 */
[----:B------:R-:W-:Y:S02]  /*0780*/  UIADD3 UR9, UR5, 0x1f, URZ ;  /* 0x0000001f05097890 */ /* 0x000fe4000fffe03f */
[----:B------:R-:W-:-:S02]  /*0790*/  UIADD3 UR17, UR8, -UR17, URZ ;  /* 0x8000001108117290 */ /* 0x000fc4000fffe03f */
[----:B------:R-:W-:Y:S02]  /*07a0*/  UIADD3 UR7, UR6, UR7, UR5 ;  /* 0x0000000706077290 */ /* 0x000fe4000fffe005 */
[----:B------:R-:W-:Y:S02]  /*07b0*/  USHF.R.S32.HI UR8, URZ, 0x1f, UR9 ;  /* 0x0000001f3f087899 */ /* 0x000fe40008011409 */
[----:B------:R-:W-:Y:S02]  /*07c0*/  USHF.R.S32.HI UR14, URZ, 0x1f, UR17 ;  /* 0x0000001f3f0e7899 */ /* 0x000fe40008011411 */
[----:B------:R-:W-:Y:S02]  /*07d0*/  USHF.R.S32.HI UR6, URZ, 0x1f, UR7 ;  /* 0x0000001f3f067899 */ /* 0x000fe40008011407 */
[----:B------:R-:W-:Y:S02]  /*07e0*/  ULEA.HI UR8, UR8, UR9, URZ, 0x5 ;  /* 0x0000000908087291 */ /* 0x000fe4000f8f283f */
        /* <DEDUP_REMOVED lines=12> */
[----:B------:R-:W-:Y:S01]  /*08b0*/  UISETP.NE.AND UP0, UPT, UR26, -0x1, UPT ;  /* 0xffffffff1a00788c */ /* 0x000fe2000bf05270 */
[----:B------:R-:W-:Y:S01]  /*08c0*/  LEA.HI R8, R5, R21, RZ, 0x3 ;  /* 0x0000001505087211 */ /* 0x000fe200078f18ff */
[----:B------:R-:W-:Y:S01]  /*08d0*/  ULDC.64 UR8, c[0x0][0x1e8] ;  /* 0x00007a0000087ab9 */ /* 0x000fe20000000a00 */
[----:B------:R-:W1:Y:S01]  /*08e0*/  S2R R12, SR_CTAID.Z ;  /* 0x00000000000c7919 */ /* 0x000e620000002700 */
[----:B------:R-:W-:Y:S01]  /*08f0*/  ULDC.64 UR6, c[0x0][0x1e0] ;  /* 0x0000780000067ab9 */ /* 0x000fe20000000a00 */
[----:B------:R-:W-:Y:S01]  /*0900*/  LOP3.LUT R0, R8, 0xfffffff8, RZ, 0xc0, !PT ;  /* 0xfffffff808007812 */ /* 0x000fe200078ec0ff */
[----:B------:R-:W-:Y:S01]  /*0910*/  USHF.R.S32.HI UR17, URZ, 0x1f, UR12 ;  /* 0x0000001f3f117899 */ /* 0x000fe2000801140c */
[----:B------:R-:W2:Y:S01]  /*0920*/  S2R R6, SR_CTAID.X ;  /* 0x0000000000067919 */ /* 0x000ea20000002500 */
[----:B------:R-:W-:Y:S01]  /*0930*/  ULDC UR10, c[0x0][0x214] ;  /* 0x00008500000a7ab9 */ /* 0x000fe20000000800 */
[----:B------:R-:W-:Y:S01]  /*0940*/  SHF.R.S32.HI R8, RZ, 0x3, R8 ;  /* 0x00000003ff087819 */ /* 0x000fe20000011408 */
[----:B------:R-:W-:Y:S01]  /*0950*/  IMAD.IADD R15, R21, 0x1, -R0 ;  /* 0x00000001150f7824 */ /* 0x000fe200078e0a00 */
[----:B------:R-:W-:Y:S01]  /*0960*/  @!UP0 USHF.R.S32.HI UR16, URZ, 0x1f, UR13 ;  /* 0x0000001f3f108899 */ /* 0x000fe2000801140d */
[----:B------:R-:W-:Y:S01]  /*0970*/  BSSY B0, `(.L_x_1397) ;  /* 0x000003f000007945 */ /* 0x000fe20003800000 */
[----:B------:R-:W-:Y:S01]  /*0980*/  @UP0 UIMAD.WIDE.U32 UR14, UR26, UR8, URZ ;  /* 0x000000081a0e02a5 */ /* 0x000fe2000f8e003f */
[----:B------:R-:W-:Y:S01]  /*0990*/  IMAD.SHL.U32 R14, R15, 0x8, RZ ;  /* 0x000000080f0e7824 */ /* 0x000fe200078e00ff */
[----:B------:R-:W-:Y:S01]  /*09a0*/  @!UP0 UIMAD UR16, UR16, UR6, URZ ;  /* 0x00000006101082a4 */ /* 0x000fe2000f8e023f */
[----:B------:R-:W-:Y:S01]  /*09b0*/  SHF.R.S32.HI R9, RZ, 0x1f, R8 ;  /* 0x0000001fff097819 */ /* 0x000fe20000011408 */
[----:B------:R-:W-:-:S02]  /*09c0*/  @!UP0 UIMAD.WIDE.U32 UR18, UR13, UR6, URZ ;  /* 0x000000060d1282a5 */ /* 0x000fc4000f8e003f */
[----:B------:R-:W-:Y:S01]  /*09d0*/  @UP0 UIMAD UR9, UR26, UR9, UR15 ;  /* 0x000000091a0902a4 */ /* 0x000fe2000f8e020f */
[----:B------:R-:W-:Y:S01]  /*09e0*/  IADD3 R23, R14, 0x40, RZ ;  /* 0x000000400e177810 */ /* 0x000fe20007ffe0ff */
[----:B------:R-:W-:Y:S02]  /*09f0*/  ULDC.U8 UR6, c[0x0][0x329] ;  /* 0x0000ca4000067ab9 */ /* 0x000fe40000000000 */
[----:B------:R-:W-:Y:S02]  /*0a00*/  UISETP.NE.AND UP2, UPT, UR6, URZ, UPT ;  /* 0x0000003f0600728c */ /* 0x000fe4000bf45270 */
[----:B------:R-:W-:Y:S02]  /*0a10*/  ULDC.U8 UR15, c[0x0][0x328] ;  /* 0x0000ca00000f7ab9 */ /* 0x000fe40000000000 */
[----:B------:R-:W-:Y:S02]  /*0a20*/  UISETP.NE.AND UP3, UPT, UR15, URZ, UPT ;  /* 0x0000003f0f00728c */ /* 0x000fe4000bf65270 */
[----:B------:R-:W-:-:S02]  /*0a30*/  @!UP0 UIMAD UR16, UR13, UR7, UR16 ;  /* 0x000000070d1082a4 */ /* 0x000fc4000f8e0210 */
[----:B------:R-:W-:Y:S01]  /*0a40*/  UISETP.EQ.AND UP3, UPT, UR6, URZ, UP3 ;  /* 0x0000003f0600728c */ /* 0x000fe20009f62270 */
[----:B--2---:R-:W-:Y:S01]  /*0a50*/  IMAD.WIDE R6, R6, 0x80, R8 ;  /* 0x0000008006067825 */ /* 0x004fe200078e0208 */
[----:B------:R-:W-:Y:S02]  /*0a60*/  ULDC UR8, c[0x0][0x234] ;  /* 0x00008d0000087ab9 */ /* 0x000fe40000000800 */
[----:B------:R-:W-:Y:S02]  /*0a70*/  ULDC.64 UR6, c[0x0][0x1f0] ;  /* 0x00007c0000067ab9 */ /* 0x000fe40000000a00 */
[----:B------:R-:W-:Y:S02]  /*0a80*/  UIMAD UR6, UR17, UR6, URZ ;  /* 0x00000006110672a4 */ /* 0x000fe4000f8e023f */
[----:B------:R-:W-:Y:S02]  /*0a90*/  @!UP2 UISETP.NE.AND UP1, UPT, UR15, URZ, UPT ;  /* 0x0000003f0f00a28c */ /* 0x000fe4000bf25270 */
[----:B------:R-:W-:-:S02]  /*0aa0*/  @UP0 UMOV UR17, UR14 ;  /* 0x0000000e00110c82 */ /* 0x000fc40008000000 */
[----:B------:R-:W-:Y:S02]  /*0ab0*/  @UP2 ULDC UR14, c[0x0][0x210] ;  /* 0x00008400000e2ab9 */ /* 0x000fe40000000800 */
[----:B------:R-:W-:Y:S02]  /*0ac0*/  @UP2 UIMAD UR14, UR14, UR10, URZ ;  /* 0x0000000a0e0e22a4 */ /* 0x000fe4000f8e023f */
[----:B------:R-:W-:Y:S02]  /*0ad0*/  @!UP2 USEL UR14, UR10, UR8, !UP1 ;  /* 0x000000080a0ea287 */ /* 0x000fe4000c800000 */
[----:B------:R-:W-:Y:S02]  /*0ae0*/  ULDC UR5, c[0x0][0x1c0] ;  /* 0x0000700000057ab9 */ /* 0x000fe40000000800 */
[----:B------:R-:W-:Y:S02]  /*0af0*/  @UP2 UMOV UR20, 0x1 ;  /* 0x0000000100142882 */ /* 0x000fe40000000000 */
[----:B------:R-:W-:-:S02]  /*0b00*/  @!UP2 UIMAD UR20, UR14, UR5, URZ ;  /* 0x000000050e14a2a4 */ /* 0x000fc4000f8e023f */
[----:B------:R-:W-:Y:S02]  /*0b10*/  @!UP0 UMOV UR17, UR18 ;  /* 0x0000001200118c82 */ /* 0x000fe40008000000 */
[----:B------:R-:W-:Y:S01]  /*0b20*/  @!UP0 UIADD3 UR9, UR19, UR16, URZ ;  /* 0x0000001013098290 */ /* 0x000fe2000fffe03f */
[C---:B------:R-:W-:Y:S01]  /*0b30*/  IADD3 R2, P0, R14.reuse, UR17, RZ ;  /* 0x000000110e027c10 */ /* 0x040fe2000ff1e0ff */
[----:B------:R-:W-:Y:S02]  /*0b40*/  UIADD3 UR11, -UR4, UR11, URZ ;  /* 0x0000000b040b7290 */ /* 0x000fe4000fffe13f */
[----:B------:R-:W-:Y:S02]  /*0b50*/  @UP3 UIMAD UR15, UR13, UR10, URZ ;  /* 0x0000000a0d0f32a4 */ /* 0x000fe4000f8e023f */
[----:B------:R-:W-:Y:S01]  /*0b60*/  UIMAD UR20, UR13, UR20, URZ ;  /* 0x000000140d1472a4 */ /* 0x000fe2000f8e023f */
[----:B------:R-:W-:Y:S01]  /*0b70*/  LEA.HI.X.SX32 R3, R14, UR9, 0x1, P0 ;  /* 0x000000090e037c11 */ /* 0x000fe200080f0eff */
[----:B------:R-:W-:Y:S01]  /*0b80*/  @UP3 USEL UR15, UR15, UR26, !UP0 ;  /* 0x0000001a0f0f3287 */ /* 0x000fe2000c000000 */
[----:B------:R-:W-:Y:S01]  /*0b90*/  ISETP.GE.AND P0, PT, R8, UR11, PT ;  /* 0x0000000b08007c0c */ /* 0x000fe2000bf06270 */
[----:B------:R-:W-:-:S02]  /*0ba0*/  @UP2 ULDC UR21, c[0x0][0x210] ;  /* 0x0000840000152ab9 */ /* 0x000fc40000000800 */
[----:B------:R-:W-:Y:S01]  /*0bb0*/  USEL UR20, UR20, URZ, !UP3 ;  /* 0x0000003f14147287 */ /* 0x000fe2000d800000 */
[----:B-1----:R-:W-:Y:S01]  /*0bc0*/  IMAD.WIDE.U32 R12, R12, c[0x0][0x1f0], R2 ;  /* 0x00007c000c0c7a25 */ /* 0x002fe200078e0002 */
[----:B------:R-:W-:Y:S02]  /*0bd0*/  @!UP2 UMOV UR21, 0x1 ;  /* 0x000000010015a882 */ /* 0x000fe40000000000 */
[----:B------:R-:W-:Y:S02]  /*0be0*/  UIMAD UR4, UR4, UR21, URZ ;  /* 0x00000015040472a4 */ /* 0x000fe4000f8e023f */
[----:B------:R-:W-:Y:S02]  /*0bf0*/  UIMAD UR14, UR12, UR14, UR20 ;  /* 0x0000000e0c0e72a4 */ /* 0x000fe4000f8e0214 */
[----:B------:R-:W-:Y:S02]  /*0c00*/  @!UP3 UMOV UR22, URZ ;  /* 0x0000003f0016bc82 */ /* 0x000fe40008000000 */
[----:B------:R-:W-:-:S02]  /*0c10*/  @UP3 UMOV UR22, UR15 ;  /* 0x0000000f00163c82 */ /* 0x000fc40008000000 */
[----:B------:R-:W-:Y:S02]  /*0c20*/  UIMAD UR6, UR12, UR7, UR6 ;  /* 0x000000070c0672a4 */ /* 0x000fe4000f8e0206 */
        /* <DEDUP_REMOVED lines=19> */
.L_x_1398:
[----:B------:R-:W-:Y:S05]  /*0d60*/  BSYNC B0 ;  /* 0x0000000000007941 */ /* 0x000fea0003800000 */
.L_x_1397:
        /* <DEDUP_REMOVED lines=18> */
.L_x_1400:
[----:B------:R-:W-:Y:S05]  /*0e90*/  BSYNC B0 ;  /* 0x0000000000007941 */ /* 0x000fea0003800000 */
.L_x_1399:
        /* <DEDUP_REMOVED lines=18> */
.L_x_1402:
[----:B------:R-:W-:Y:S05]  /*0fc0*/  BSYNC B0 ;  /* 0x0000000000007941 */ /* 0x000fea0003800000 */
.L_x_1401:
        /* <DEDUP_REMOVED lines=18> */
.L_x_1404:
[----:B------:R-:W-:Y:S05]  /*10f0*/  BSYNC B0 ;  /* 0x0000000000007941 */ /* 0x000fea0003800000 */
.L_x_1403:
        /* <DEDUP_REMOVED lines=18> */
.L_x_1406:
[----:B------:R-:W-:Y:S05]  /*1220*/  BSYNC B0 ;  /* 0x0000000000007941 */ /* 0x000fea0003800000 */
.L_x_1405:
        /* <DEDUP_REMOVED lines=18> */
.L_x_1408:
[----:B------:R-:W-:Y:S05]  /*1350*/  BSYNC B0 ;  /* 0x0000000000007941 */ /* 0x000fea0003800000 */
.L_x_1407:
        /* <DEDUP_REMOVED lines=18> */
.L_x_1410:
[----:B------:R-:W-:Y:S05]  /*1480*/  BSYNC B0 ;  /* 0x0000000000007941 */ /* 0x000fea0003800000 */
.L_x_1409:
        /* <DEDUP_REMOVED lines=18> */
.L_x_1412:
[----:B------:R-:W-:Y:S05]  /*15b0*/  BSYNC B0 ;  /* 0x0000000000007941 */ /* 0x000fea0003800000 */
.L_x_1411:
        /* <DEDUP_REMOVED lines=67> */
.L_x_1396:
        /* <DEDUP_REMOVED lines=34> */
.L_x_1413:
        /* <DEDUP_REMOVED lines=11> */
[----:B------:R-:W-:Y:S01]  /*1cc0*/  USHF.R.S32.HI UR16, URZ, 0x1f, UR12 ;  /* 0x0000001f3f107899 */ /* 0x000fe2000801140c */
        /* <DEDUP_REMOVED lines=33> */
.L_x_1414:
[CC--:B------:R-:W-:Y:S01]  /*1ee0*/  LEA.HI R0, R5.reuse, R21.reuse, RZ, 0x3 ;  /* 0x0000001505007211 */ /* 0x0c0fe200078f18ff */
[----:B------:R-:W1:Y:S01]  /*1ef0*/  S2R R14, SR_CTAID.Z ;  /* 0x00000000000e7919 */ /* 0x000e620000002700 */
[CC--:B------:R-:W-:Y:S01]  /*1f00*/  LEA.HI R17, R5.reuse, R21.reuse, RZ, 0x4 ;  /* 0x0000001505117211 */ /* 0x0c0fe200078f20ff */
[----:B------:R-:W-:Y:S01]  /*1f10*/  UIADD3 UR6, -UR4, UR11, URZ ;  /* 0x0000000b04067290 */ /* 0x000fe2000fffe13f */
[----:B------:R-:W-:Y:S01]  /*1f20*/  SHF.R.S32.HI R10, RZ, 0x3, R0 ;  /* 0x00000003ff0a7819 */ /* 0x000fe20000011400 */
[----:B------:R-:W2:Y:S01]  /*1f30*/  S2R R252, SR_CTAID.X ;  /* 0x0000000000fc7919 */ /* 0x000ea20000002500 */
[----:B------:R-:W-:Y:S01]  /*1f40*/  LOP3.LUT R0, R0, 0xfffffff8, RZ, 0xc0, !PT ;  /* 0xfffffff800007812 */ /* 0x000fe200078ec0ff */
[----:B------:R-:W-:Y:S01]  /*1f50*/  BSSY B0, `(.L_x_1415) ;  /* 0x0000055000007945 */ /* 0x000fe20003800000 */
        /* <DEDUP_REMOVED lines=8> */
[----:B------:R-:W-:Y:S01]  /*1fe0*/  SHF.R.S32.HI R92, RZ, 0x5, R9 ;  /* 0x00000005ff5c7819 */ /* 0x000fe20000011409 */
[----:B------:R-:W-:-:S03]  /*1ff0*/  IMAD.IADD R0, R21, 0x1, -R0 ;  /* 0x0000000115007824 */ /* 0x000fc600078e0a00 */
        /* <DEDUP_REMOVED lines=9> */
[----:B------:R-:W-:Y:S01]  /*2090*/  LOP3.LUT R219, R3, 0xfffffe00, R5, 0xf8, !PT ;  /* 0xfffffe0003db7812 */ /* 0x000fe200078ef805 */
[----:B------:R2:W-:Y:S01]  /*20a0*/  STL.64 [R1+0x48], R102 ;  /* 0x0000486601007387 */ /* 0x0005e20000100a00 */
        /* <DEDUP_REMOVED lines=10> */
[----:B------:R-:W-:Y:S01]  /*2150*/  IADD3.X R7, R7, UR9, R5, P0, !PT ;  /* 0x0000000907077c10 */ /* 0x000fe200087fe405 */
[----:B------:R-:W-:-:S02]  /*2160*/  ULDC.64 UR8, c[0x0][0x1a8] ;  /* 0x00006a0000087ab9 */ /* 0x000fc40000000a00 */
[----:B------:R-:W-:Y:S01]  /*2170*/  IMAD R8, R11, c[0x0][0x1a0], RZ ;  /* 0x000068000b087a24 */ /* 0x000fe200078e02ff */
[----:B------:R-:W-:Y:S01]  /*2180*/  UIMAD UR8, UR16, UR8, URZ ;  /* 0x00000008100872a4 */ /* 0x000fe2000f8e023f */
[----:B------:R-:W-:-:S03]  /*2190*/  IMAD.WIDE.U32 R2, R10, c[0x0][0x1a0], R102 ;  /* 0x000068000a027a25 */ /* 0x000fc600078e0066 */
[----:B------:R-:W-:Y:S01]  /*21a0*/  UIMAD UR8, UR12, UR9, UR8 ;  /* 0x000000090c0872a4 */ /* 0x000fe2000f8e0208 */
[----:B------:R-:W-:Y:S01]  /*21b0*/  IMAD R5, R10, c[0x0][0x1a4], R8 ;  /* 0x000069000a057a24 */ /* 0x000fe200078e0208 */
[----:B------:R-:W-:Y:S01]  /*21c0*/  IADD3 R2, P0, R2, UR20, RZ ;  /* 0x0000001402027c10 */ /* 0x000fe2000ff1e0ff */
[C---:B------:R-:W-:Y:S02]  /*21d0*/  IMAD R8, R0.reuse, c[0x0][0x1b0], RZ ;  /* 0x00006c0000087a24 */ /* 0x040fe400078e02ff */
[----:B------:R-:W-:Y:S01]  /*21e0*/  IMAD R0, R0, c[0x0][0x1b8], RZ ;  /* 0x00006e0000007a24 */ /* 0x000fe200078e02ff */
[----:B------:R-:W-:Y:S01]  /*21f0*/  IADD3.X R3, R3, UR7, R5, P0, !PT ;  /* 0x0000000703037c10 */ /* 0x000fe200087fe405 */
[----:B------:R-:W-:Y:S01]  /*2200*/  IMAD.WIDE.U32 R26, R4, c[0x0][0x1b0], R6 ;  /* 0x00006c00041a7a25 */ /* 0x000fe200078e0006 */
[----:B------:R-:W-:Y:S02]  /*2210*/  ISETP.GE.AND P0, PT, R10, UR6, PT ;  /* 0x000000060a007c0c */ /* 0x000fe4000bf06270 */
[----:B------:R-:W-:Y:S01]  /*2220*/  IADD3 R13, R15, UR8, RZ ;  /* 0x000000080f0d7c10 */ /* 0x000fe2000fffe0ff */
[C---:B------:R-:W-:Y:S01]  /*2230*/  IMAD R0, R4.reuse, c[0x0][0x1bc], R0 ;  /* 0x00006f0004007a24 */ /* 0x040fe200078e0200 */
[----:B------:R2:W-:Y:S01]  /*2240*/  STL.64 [R1+0x60], R26 ;  /* 0x0000601a01007387 */ /* 0x0005e20000100a00 */
[----:B------:R-:W-:Y:S01]  /*2250*/  IMAD.WIDE.U32 R22, R4, c[0x0][0x1b8], R2 ;  /* 0x00006e0004167a25 */ /* 0x000fe200078e0002 */
[----:B------:R-:W-:-:S03]  /*2260*/  R2P PR, R19, 0x6 ;  /* 0x0000000613007804 */ /* 0x000fc60000000000 */
[----:B------:R-:W-:Y:S01]  /*2270*/  IMAD R8, R4, c[0x0][0x1b4], R8 ;  /* 0x00006d0004087a24 */ /* 0x000fe200078e0208 */
[----:B------:R2:W-:Y:S01]  /*2280*/  STL.64 [R1+0x78], R22 ;  /* 0x0000781601007387 */ /* 0x0005e20000100a00 */
[----:B------:R-:W-:Y:S02]  /*2290*/  IMAD.IADD R25, R23, 0x1, R0 ;  /* 0x0000000117197824 */ /* 0x000fe400078e0200 */
[----:B------:R-:W-:Y:S01]  /*22a0*/  IMAD.IADD R29, R27, 0x1, R8 ;  /* 0x000000011b1d7824 */ /* 0x000fe200078e0208 */
[----:B------:R2:W-:Y:S01]  /*22b0*/  STL.64 [R1+0x50], R30 ;  /* 0x0000501e01007387 */ /* 0x0005e20000100a00 */
[----:B------:R-:W-:Y:S02]  /*22c0*/  IMAD.MOV.U32 R4, RZ, RZ, 0x10 ;  /* 0x00000010ff047424 */ /* 0x000fe400078e00ff */
[----:B------:R-:W-:Y:S01]  /*22d0*/  IMAD.MOV.U32 R2, RZ, RZ, 0x20 ;  /* 0x00000020ff027424 */ /* 0x000fe200078e00ff */
[----:B------:R2:W-:Y:S02]  /*22e0*/  STL [R1+0x28], R99 ;  /* 0x0000286301007387 */ /* 0x0005e40000100800 */
[----:B------:R-:W-:-:S02]  /*22f0*/  SEL R4, R4, 0xfffffff0, !P1 ;  /* 0xfffffff004047807 */ /* 0x000fc40004800000 */
        /* <DEDUP_REMOVED lines=26> */
.L_x_1416:
[----:B------:R-:W-:Y:S05]  /*24a0*/  BSYNC B0 ;  /* 0x0000000000007941 */ /* 0x000fea0003800000 */
.L_x_1415:
        /* <DEDUP_REMOVED lines=29> */
.L_x_1418:
[----:B------:R-:W-:Y:S05]  /*2680*/  BSYNC B0 ;  /* 0x0000000000007941 */ /* 0x000fea0003800000 */
.L_x_1417:
        /* <DEDUP_REMOVED lines=29> */
.L_x_1420:
[----:B------:R-:W-:Y:S05]  /*2860*/  BSYNC B0 ;  /* 0x0000000000007941 */ /* 0x000fea0003800000 */
.L_x_1419:
        /* <DEDUP_REMOVED lines=29> */
.L_x_1422:
[----:B------:R-:W-:Y:S05]  /*2a40*/  BSYNC B0 ;  /* 0x0000000000007941 */ /* 0x000fea0003800000 */
.L_x_1421:
        /* <DEDUP_REMOVED lines=29> */
.L_x_1424:
[----:B------:R-:W-:Y:S05]  /*2c20*/  BSYNC B0 ;  /* 0x0000000000007941 */ /* 0x000fea0003800000 */
.L_x_1423:
[----:B------:R-:W-:Y:S01]  /*2c30*/  IADD3 R0, R10, 0x50, RZ ;  /* 0x000000500a007810 */ /* 0x000fe20007ffe0ff */
[----:B------:R-:W-:Y:S03]  /*2c40*/  BSSY B0, `(.L_x_1425) ;  /* 0x000001d000007945 */ /* 0x000fe60003800000 */
[----:B------:R-:W-:Y:S01]  /*2c50*/  ISETP.GE.AND P0, PT, R0, UR6, PT ;  /* 0x0000000600007c0c */ /* 0x000fe2000bf06270 */
[----:B------:R3:W-:-:S12]  /*2c60*/  STL [R1+0x8c], R0 ;  /* 0x00008c0001007387 */ /* 0x0007d80000100800 */
[----:B------:R-:W-:Y:S05]  /*2c70*/  @P0 BRA `(.L_x_1426) ;  /* 0x0000019000000947 */ /* 0x000fea0003800000 */
[----:B------:R-:W-:Y:S01]  /*2c80*/  IADD3 R3, P0, R30, 0x50, RZ ;  /* 0x000000501e037810 */ /* 0x000fe20007f1e0ff */
[----:B-1----:R-:W-:Y:S01]  /*2c90*/  IMAD.MOV.U32 R6, RZ, RZ, R14 ;  /* 0x000000ffff067224 */ /* 0x002fe200078e000e */
        /* <DEDUP_REMOVED lines=23> */
.L_x_1426:
[----:B------:R-:W-:Y:S05]  /*2e10*/  BSYNC B0 ;  /* 0x0000000000007941 */ /* 0x000fea0003800000 */
.L_x_1425:
[----:B---3--:R-:W-:Y:S01]  /*2e20*/  IADD3 R0, R10, 0x60, RZ ;  /* 0x000000600a007810 */ /* 0x008fe20007ffe0ff */
        /* <DEDUP_REMOVED lines=29> */
.L_x_1428:
[----:B------:R-:W-:Y:S05]  /*3000*/  BSYNC B0 ;  /* 0x0000000000007941 */ /* 0x000fea0003800000 */
.L_x_1427:
        /* <DEDUP_REMOVED lines=34> */
.L_x_1430:
[----:B------:R-:W-:Y:S05]  /*3230*/  BSYNC B0 ;  /* 0x0000000000007941 */ /* 0x000fea0003800000 */
.L_x_1429:
        /* <DEDUP_REMOVED lines=32> */
.L_x_1432:
[----:B------:R-:W-:Y:S05]  /*3440*/  BSYNC B0 ;  /* 0x0000000000007941 */ /* 0x000fea0003800000 */
.L_x_1431:
        /* <DEDUP_REMOVED lines=28> */
.L_x_1434:
[----:B------:R-:W-:Y:S05]  /*3610*/  BSYNC B0 ;  /* 0x0000000000007941 */ /* 0x000fea0003800000 */
.L_x_1433:
[----:B------:R-:W0:Y:S01]  /*3620*/  LDGDEPBAR ;  /* 0x00000000000079af */ /* 0x000e220000000000 */
[----:B------:R-:W-:Y:S01]  /*3630*/  ISETP.GE.AND P0, PT, R10, UR9, PT ;  /* 0x000000090a007c0c */ /* 0x000fe2000bf06270 */
[----:B-1----:R-:W-:Y:S01]  /*3640*/  IMAD.MOV.U32 R8, RZ, RZ, R24 ;  /* 0x000000ffff087224 */ /* 0x002fe200078e0018 */
[----:B---3--:R-:W-:Y:S01]  /*3650*/  SHF.R.S32.HI R0, RZ, 0x1f, R16 ;  /* 0x0000001fff007819 */ /* 0x008fe20000011410 */
[----:B------:R-:W-:Y:S01]  /*3660*/  IMAD.MOV.U32 R9, RZ, RZ, R25 ;  /* 0x000000ffff097224 */ /* 0x000fe200078e0019 */
[----:B------:R-:W-:Y:S01]  /*3670*/  UIMAD UR14, UR20, UR32, URZ ;  /* 0x00000020140e72a4 */ /* 0x000fe2000f8e023f */
[----:B------:R-:W-:Y:S01]  /*3680*/  IMAD.MOV.U32 R8, RZ, RZ, R22 ;  /* 0x000000ffff087224 */ /* 0x000fe200078e0016 */
[----:B------:R-:W-:Y:S01]  /*3690*/  LEA.HI R0, R0, R16, RZ, 0x2 ;  /* 0x0000001000007211 */ /* 0x000fe200078f10ff */
[----:B------:R-:W-:Y:S01]  /*36a0*/  IMAD.U32 R6, RZ, RZ, UR32 ;  /* 0x00000020ff067e24 */ /* 0x000fe2000f8e00ff */
[----:B------:R-:W-:Y:S01]  /*36b0*/  UIMAD UR14, UR12, UR21, UR14 ;  /* 0x000000150c0e72a4 */ /* 0x000fe2000f8e020e */
[----:B------:R-:W-:Y:S01]  /*36c0*/  SHF.L.U32 R21, R21, 0x1, RZ ;  /* 0x0000000115157819 */ /* 0x000fe200000006ff */
[----:B------:R1:W-:Y:S01]  /*36d0*/  STL.64 [R1+0x70], R8 ;  /* 0x0000700801007387 */ /* 0x0003e20000100a00 */
[----:B------:R-:W-:Y:S01]  /*36e0*/  SHF.R.S32.HI R105, RZ, 0x2, R0 ;  /* 0x00000002ff697819 */ /* 0x000fe20000011400 */
[----:B------:R-:W-:Y:S01]  /*36f0*/  IMAD.WIDE.U32 R6, R6, UR21, R8 ;  /* 0x0000001506067c25 */ /* 0x000fe2000f8e0008 */
[----:B------:R-:W-:Y:S01]  /*3700*/  UIADD3 UR15, UR5, 0x1, -UR11 ;  /* 0x00000001050f7890 */ /* 0x000fe2000fffe80b */
[----:B------:R-:W-:Y:S01]  /*3710*/  BSSY B0, `(.L_x_1435) ;  /* 0x0000020000007945 */ /* 0x000fe20003800000 */
[----:B------:R-:W-:Y:S01]  /*3720*/  ULDC UR16, c[0x0][0x2e4] ;  /* 0x0000b90000107ab9 */ /* 0x000fe20000000800 */
[----:B------:R1:W-:Y:S01]  /*3730*/  STL [R1+0x90], R105 ;  /* 0x0000906901007387 */ /* 0x0003e20000100800 */
[----:B------:R-:W-:Y:S01]  /*3740*/  ULDC UR13, c[0x0][0x2e8] ;  /* 0x0000ba00000d7ab9 */ /* 0x000fe20000000800 */
[----:B------:R-:W-:Y:S01]  /*3750*/  IADD3 R3, R7, UR14, RZ ;  /* 0x0000000e07037c10 */ /* 0x000fe2000fffe0ff */
[----:B------:R-:W-:Y:S01]  /*3760*/  UIADD3 UR18, UR30, -0x4ab325aa, URZ ;  /* 0xb54cda561e127890 */ /* 0x000fe2000fffe03f */
[----:B------:R-:W-:Y:S01]  /*3770*/  LEA R252, R252, R92, 0x3 ;  /* 0x0000005cfcfc7211 */ /* 0x000fe200078e18ff */
[----:B------:R-:W-:Y:S01]  /*3780*/  UIADD3 UR11, UR5, -UR16, -UR11 ;  /* 0x80000010050b7290 */ /* 0x000fe2000fffe80b */
[----:B------:R-:W-:Y:S01]  /*3790*/  LOP3.LUT R104, R21, 0x6, RZ, 0xc0, !PT ;  /* 0x0000000615687812 */ /* 0x000fe200078ec0ff */
[----:B------:R-:W-:-:S04]  /*37a0*/  DEPBAR.LE SB0, 0x0 ;  /* 0x000080000000791a */ /* 0x000fc80000000000 */
[----:B------:R-:W-:Y:S01]  /*37b0*/  BAR.SYNC.DEFER_BLOCKING 0x0 ;  /* 0x0000000000007b1d */ /* 0x000fe20000010000 */
[----:B------:R-:W-:-:S05]  /*37c0*/  UIADD3 UR13, UR15, UR13, URZ ;  /* 0x0000000d0f0d7290 */ /* 0x000fca000fffe03f */
        /* <DEDUP_REMOVED lines=20> */
.L_x_1436:
[----:B------:R-:W-:Y:S05]  /*3910*/  BSYNC B0 ;  /* 0x0000000000007941 */ /* 0x000fea0003800000 */
.L_x_1435:
        /* <DEDUP_REMOVED lines=27> */
.L_x_1438:
[----:B------:R-:W-:Y:S05]  /*3ad0*/  BSYNC B0 ;  /* 0x0000000000007941 */ /* 0x000fea0003800000 */
.L_x_1437:
        /* <DEDUP_REMOVED lines=9> */
[----:B------:R-:W-:Y:S01]  /*3b70*/  UISETP.GT.AND UP0, UPT, UR32, UR19, UPT ;  /* 0x000000132000728c */ /* 0x000fe2000bf04270 */
[----:B------:R-:W-:Y:S01]  /*3b80*/  LOP3.LUT R3, R3, 0x1c0, RZ, 0xc0, !PT ;  /* 0x000001c003037812 */ /* 0x000fe200078ec0ff */
[----:B------:R-:W-:Y:S01]  /*3b90*/  UIADD3 UR17, UR31, 0x646e171e, URZ ;  /* 0x646e171e1f117890 */ /* 0x000fe2000fffe03f */
        /* <DEDUP_REMOVED lines=23> */
[----:B--2---:R-:W2:Y:S01]  /*3d10*/  LDSM.16.M88.4 R24, [R204+0x8800] ;  /* 0x00880000cc18783b */ /* 0x004ea20000000200 */
        /* <DEDUP_REMOVED lines=10> */
[----:B------:R-:W-:Y:S01]  /*3dc0*/  IADD3 R7, R3, 0x8, RZ ;  /* 0x0000000803077810 */ /* 0x000fe20007ffe0ff */
[----:B------:R-:W3:Y:S01]  /*3dd0*/  LDSM.16.M88.4 R16, [R208+0x2000] ;  /* 0x00200000d010783b */ /* 0x000ee20000000200 */
[----:B------:R-:W-:Y:S01]  /*3de0*/  IMAD.IADD R211, R0, 0x1, R215 ;  /* 0x0000000100d37824 */ /* 0x000fe200078e02d7 */
[----:B------:R-:W-:-:S02]  /*3df0*/  SHF.R.S32.HI R0, RZ, 0x1f, R92 ;  /* 0x0000001fff007819 */ /* 0x000fc4000001145c */
[----:B------:R-:W4:Y:S01]  /*3e00*/  LDSM.16.M88.4 R36, [R215+0x800] ;  /* 0x00080000d724783b */ /* 0x000f220000000200 */
[----:B------:R-:W-:Y:S02]  /*3e10*/  IADD3 R6, R3, 0x40, RZ ;  /* 0x0000004003067810 */ /* 0x000fe40007ffe0ff */
[----:B------:R-:W-:Y:S01]  /*3e20*/  LEA.HI R0, R0, R92, RZ, 0x2 ;  /* 0x0000005c00007211 */ /* 0x000fe200078f10ff */
[----:B------:R-:W3:Y:S03]  /*3e30*/  LDSM.16.M88.4 R20, [R208] ;  /* 0x00000000d014783b */ /* 0x000ee60000000200 */
[----:B------:R-:W-:Y:S01]  /*3e40*/  LOP3.LUT R5, R0, 0xfffffffc, RZ, 0xc0, !PT ;  /* 0xfffffffc00057812 */ /* 0x000fe200078ec0ff */
[----:B------:R-:W-:Y:S01]  /*3e50*/  LDSM.16.M88.4 R60, [R213+0x8000] ;  /* 0x00800000d53c783b */ /* 0x000fe20000000200 */
[----:B------:R-:W-:-:S03]  /*3e60*/  IMAD.U32 R0, RZ, RZ, UR32 ;  /* 0x00000020ff007e24 */ /* 0x000fc6000f8e00ff */
[----:B------:R-:W3:Y:S01]  /*3e70*/  LDSM.16.M88.4 R28, [R214+0x2000] ;  /* 0x00200000d61c783b */ /* 0x000ee20000000200 */
[----:B------:R-:W-:Y:S02]  /*3e80*/  IMAD.IADD R5, R92, 0x1, -R5 ;  /* 0x000000015c057824 */ /* 0x000fe400078e0a05 */
[----:B------:R-:W-:Y:S01]  /*3e90*/  IMAD R0, R0, 0x20, R104 ;  /* 0x0000002000007824 */ /* 0x000fe200078e0268 */
[----:B------:R-:W3:Y:S01]  /*3ea0*/  LDSM.16.M88.4 R48, [R213+0x8800] ;  /* 0x00880000d530783b */ /* 0x000ee20000000200 */
[C---:B-1----:R-:W-:Y:S03]  /*3eb0*/  HMMA.16816.F32.BF16 R44, R8.reuse, R32, RZ ;  /* 0x00000020082c723c */ /* 0x042fe600000418ff */
[----:B------:R-:W-:Y:S04]  /*3ec0*/  LDSM.16.M88.4 R84, [R211] ;  /* 0x00000000d354783b */ /* 0x000fe80000000200 */
[----:B------:R-:W-:Y:S01]  /*3ed0*/  LDSM.16.M88.4 R80, [R211+0x800] ;  /* 0x00080000d350783b */ /* 0x000fe20000000200 */
[C---:B------:R-:W-:Y:S03]  /*3ee0*/  HMMA.16816.F32.BF16 R52, R8.reuse, R34, RZ ;  /* 0x000000220834723c */ /* 0x040fe600000418ff */
[----:B------:R1:W-:Y:S05]  /*3ef0*/  STL [R1+0x94], R5 ;  /* 0x0000940501007387 */ /* 0x0003ea0000100800 */
[C---:B--2---:R-:W-:Y:S08]  /*3f00*/  HMMA.16816.F32.BF16 R64, R8.reuse, R24, RZ ;  /* 0x000000180840723c */ /* 0x044ff000000418ff */
[----:B------:R-:W-:Y:S01]  /*3f10*/  HMMA.16816.F32.BF16 R76, R8, R26, RZ ;  /* 0x0000001a084c723c */ /* 0x000fe200000418ff */
[----:B------:R-:W2:Y:S07]  /*3f20*/  LDSM.16.M88.4 R8, [R214] ;  /* 0x00000000d608783b */ /* 0x000eae0000000200 */
[----:B-----5:R-:W-:Y:S01]  /*3f30*/  HMMA.16816.F32.BF16 R72, R12, R32, RZ ;  /* 0x000000200c48723c */ /* 0x020fe200000418ff */
[----:B-1----:R-:W-:-:S07]  /*3f40*/  IADD3 R5, R3, 0x48, RZ ;  /* 0x0000004803057810 */ /* 0x002fce0007ffe0ff */
[C---:B------:R-:W-:Y:S08]  /*3f50*/  HMMA.16816.F32.BF16 R68, R12.reuse, R34, RZ ;  /* 0x000000220c44723c */ /* 0x040ff000000418ff */
[----:B------:R-:W-:Y:S08]  /*3f60*/  HMMA.16816.F32.BF16 R56, R12, R24, RZ ;  /* 0x000000180c38723c */ /* 0x000ff000000418ff */
[----:B---3--:R-:W-:Y:S08]  /*3f70*/  HMMA.16816.F32.BF16 R32, R16, R40, R44 ;  /* 0x000000281020723c */ /* 0x008ff0000004182c */
[----:B------:R-:W-:Y:S01]  /*3f80*/  HMMA.16816.F32.BF16 R12, R12, R26, RZ ;  /* 0x0000001a0c0c723c */ /* 0x000fe200000418ff */
[----:B------:R-:W1:Y:S07]  /*3f90*/  LDSM.16.M88.4 R24, [R212+0x2000] ;  /* 0x00200000d418783b */ /* 0x000e6e0000000200 */
[C---:B------:R-:W-:Y:S08]  /*3fa0*/  HMMA.16816.F32.BF16 R44, R16.reuse, R42, R52 ;  /* 0x0000002a102c723c */ /* 0x040ff00000041834 */
[C---:B----4-:R-:W-:Y:S08]  /*3fb0*/  HMMA.16816.F32.BF16 R52, R16.reuse, R36, R64 ;  /* 0x000000241034723c */ /* 0x050ff00000041840 */
[----:B------:R-:W-:Y:S01]  /*3fc0*/  HMMA.16816.F32.BF16 R76, R16, R38, R76 ;  /* 0x00000026104c723c */ /* 0x000fe2000004184c */
[----:B------:R-:W3:Y:S07]  /*3fd0*/  LDSM.16.M88.4 R16, [R212] ;  /* 0x00000000d410783b */ /* 0x000eee0000000200 */
[C---:B------:R-:W-:Y:S08]  /*3fe0*/  HMMA.16816.F32.BF16 R72, R20.reuse, R40, R72 ;  /* 0x000000281448723c */ /* 0x040ff00000041848 */
[C---:B------:R-:W-:Y:S01]  /*3ff0*/  HMMA.16816.F32.BF16 R88, R20.reuse, R36, R56 ;  /* 0x000000241458723c */ /* 0x040fe20000041838 */
[----:B------:R-:W-:Y:S07]  /*4000*/  LDSM.16.M88.4 R56, [R204+0x9000] ;  /* 0x00900000cc38783b */ /* 0x000fee0000000200 */
[C---:B------:R-:W-:Y:S08]  /*4010*/  HMMA.16816.F32.BF16 R64, R20.reuse, R42, R68 ;  /* 0x0000002a1440723c */ /* 0x040ff00000041844 */
[----:B------:R-:W-:Y:S01]  /*4020*/  HMMA.16816.F32.BF16 R36, R20, R38, R12 ;  /* 0x000000261424723c */ /* 0x000fe2000004180c */
[----:B------:R-:W4:Y:S07]  /*4030*/  LDSM.16.M88.4 R20, [R206+0x6000] ;  /* 0x00600000ce14783b */ /* 0x000f2e0000000200 */
[C---:B------:R-:W-:Y:S08]  /*4040*/  HMMA.16816.F32.BF16 R40, R28.reuse, R62, R44 ;  /* 0x0000003e1c28723c */ /* 0x040ff0000004182c */
[C---:B------:R-:W-:Y:S08]  /*4050*/  HMMA.16816.F32.BF16 R12, R28.reuse, R60, R32 ;  /* 0x0000003c1c0c723c */ /* 0x040ff00000041820 */
[C---:B------:R-:W-:Y:S01]  /*4060*/  HMMA.16816.F32.BF16 R44, R28.reuse, R48, R52 ;  /* 0x000000301c2c723c */ /* 0x040fe20000041834 */
[----:B------:R-:W5:Y:S07]  /*4070*/  LDSM.16.M88.4 R52, [R204+0x9800] ;  /* 0x00980000cc34783b */ /* 0x000f6e0000000200 */
[----:B------:R-:W-:Y:S08]  /*4080*/  HMMA.16816.F32.BF16 R68, R28, R50, R76 ;  /* 0x000000321c44723c */ /* 0x000ff0000004184c */
[C---:B--2---:R-:W-:Y:S08]  /*4090*/  HMMA.16816.F32.BF16 R76, R8.reuse, R60, R72 ;  /* 0x0000003c084c723c */ /* 0x044ff00000041848 */
[C---:B------:R-:W-:Y:S08]  /*40a0*/  HMMA.16816.F32.BF16 R60, R8.reuse, R62, R64 ;  /* 0x0000003e083c723c */ /* 0x040ff00000041840 */
[C---:B------:R-:W-:Y:S01]  /*40b0*/  HMMA.16816.F32.BF16 R72, R8.reuse, R48, R88 ;  /* 0x000000300848723c */ /* 0x040fe20000041858 */
[----:B------:R-:W-:Y:S07]  /*40c0*/  LDSM.16.M88.4 R88, [R215+0x1800] ;  /* 0x00180000d758783b */ /* 0x000fee0000000200 */
[----:B------:R-:W-:Y:S01]  /*40d0*/  HMMA.16816.F32.BF16 R36, R8, R50, R36 ;  /* 0x000000320824723c */ /* 0x000fe20000041824 */
[----:B------:R-:W2:Y:S07]  /*40e0*/  LDSM.16.M88.4 R8, [R206+0x4000] ;  /* 0x00400000ce08783b */ /* 0x000eae0000000200 */
[C---:B-1----:R-:W-:Y:S01]  /*40f0*/  HMMA.16816.F32.BF16 R32, R24.reuse, R84, R12 ;  /* 0x000000541820723c */ /* 0x042fe2000004180c */
[----:B------:R-:W-:Y:S07]  /*4100*/  LDSM.16.M88.4 R12, [R208+0x6000] ;  /* 0x00600000d00c783b */ /* 0x000fee0000000200 */
[C---:B------:R-:W-:Y:S08]  /*4110*/  HMMA.16816.F32.BF16 R28, R24.reuse, R86, R40 ;  /* 0x00000056181c723c */ /* 0x040ff00000041828 */
[C---:B------:R-:W-:Y:S01]  /*4120*/  HMMA.16816.F32.BF16 R48, R24.reuse, R80, R44 ;  /* 0x000000501830723c */ /* 0x040fe2000004182c */
[----:B------:R-:W1:Y:S07]  /*4130*/  LDSM.16.M88.4 R44, [R215+0x1000] ;  /* 0x00100000d72c783b */ /* 0x000e6e0000000200 */
[----:B------:R-:W-:Y:S08]  /*4140*/  HMMA.16816.F32.BF16 R40, R24, R82, R68 ;  /* 0x000000521828723c */ /* 0x000ff00000041844 */
[C---:B---3--:R-:W-:Y:S08]  /*4150*/  HMMA.16816.F32.BF16 R64, R16.reuse, R84, R76 ;  /* 0x000000541040723c */ /* 0x048ff0000004184c */
[C---:B------:R-:W-:Y:S08]  /*4160*/  HMMA.16816.F32.BF16 R68, R16.reuse, R86, R60 ;  /* 0x000000561044723c */ /* 0x040ff0000004183c */
[C---:B------:R-:W-:Y:S08]  /*4170*/  HMMA.16816.F32.BF16 R72, R16.reuse, R80, R72 ;  /* 0x000000501048723c */ /* 0x040ff00000041848 */
[----:B------:R-:W-:Y:S01]  /*4180*/  HMMA.16816.F32.BF16 R60, R16, R82, R36 ;  /* 0x00000052103c723c */ /* 0x000fe20000041824 */
[----:B------:R-:W3:Y:S07]  /*4190*/  LDSM.16.M88.4 R16, [R208+0x4000] ;  /* 0x00400000d010783b */ /* 0x000eee0000000200 */
[C---:B----4-:R-:W-:Y:S08]  /*41a0*/  HMMA.16816.F32.BF16 R32, R20.reuse, R56, R32 ;  /* 0x000000381420723c */ /* 0x050ff00000041820 */
[C---:B------:R-:W-:Y:S08]  /*41b0*/  HMMA.16816.F32.BF16 R28, R20.reuse, R58, R28 ;  /* 0x0000003a141c723c */ /* 0x040ff0000004181c */
[C---:B-----5:R-:W-:Y:S08]  /*41c0*/  HMMA.16816.F32.BF16 R24, R20.reuse, R52, R48 ;  /* 0x000000341418723c */ /* 0x060ff00000041830 */
[----:B------:R-:W-:Y:S08]  /*41d0*/  HMMA.16816.F32.BF16 R20, R20, R54, R40 ;  /* 0x000000361414723c */ /* 0x000ff00000041828 */
[C---:B--2---:R-:W-:Y:S08]  /*41e0*/  HMMA.16816.F32.BF16 R40, R8.reuse, R56, R64 ;  /* 0x000000380828723c */ /* 0x044ff00000041840 */
[C---:B------:R-:W-:Y:S08]  /*41f0*/  HMMA.16816.F32.BF16 R48, R8.reuse, R52, R72 ;  /* 0x000000340830723c */ /* 0x040ff00000041848 */
[C---:B------:R-:W-:Y:S08]  /*4200*/  HMMA.16816.F32.BF16 R36, R8.reuse, R58, R68 ;  /* 0x0000003a0824723c */ /* 0x040ff00000041844 */
[----:B------:R-:W-:Y:S01]  /*4210*/  HMMA.16816.F32.BF16 R72, R8, R54, R60 ;  /* 0x000000360848723c */ /* 0x000fe2000004183c */
[----:B------:R-:W-:Y:S07]  /*4220*/  LDSM.16.M88.4 R8, [R214+0x6000] ;  /* 0x00600000d608783b */ /* 0x000fee0000000200 */
[C---:B-1----:R-:W-:Y:S01]  /*4230*/  HMMA.16816.F32.BF16 R64, R12.reuse, R44, R32 ;  /* 0x0000002c0c40723c */ /* 0x042fe20000041820 */
[----:B------:R-:W-:Y:S07]  /*4240*/  LDSM.16.M88.4 R32, [R213+0x9800] ;  /* 0x00980000d520783b */ /* 0x000fee0000000200 */
[C---:B------:R-:W-:Y:S01]  /*4250*/  HMMA.16816.F32.BF16 R68, R12.reuse, R46, R28 ;  /* 0x0000002e0c44723c */ /* 0x040fe2000004181c */
[----:B------:R-:W1:Y:S07]  /*4260*/  LDSM.16.M88.4 R28, [R213+0x9000] ;  /* 0x00900000d51c783b */ /* 0x000e6e0000000200 */
[C---:B------:R-:W-:Y:S01]  /*4270*/  HMMA.16816.F32.BF16 R60, R12.reuse, R88, R24 ;  /* 0x000000580c3c723c */ /* 0x040fe20000041818 */
[----:B------:R-:W-:Y:S07]  /*4280*/  LDSM.16.M88.4 R24, [R212+0x4000] ;  /* 0x00400000d418783b */ /* 0x000fee0000000200 */
[----:B------:R-:W-:Y:S01]  /*4290*/  HMMA.16816.F32.BF16 R56, R12, R90, R20 ;  /* 0x0000005a0c38723c */ /* 0x000fe20000041814 */
[----:B------:R-:W2:Y:S04]  /*42a0*/  LDSM.16.M88.4 R12, [R214+0x4000] ;  /* 0x00400000d60c783b */ /* 0x000ea80000000200 */
[----:B------:R-:W-:Y:S03]  /*42b0*/  LDSM.16.M88.4 R20, [R212+0x6000] ;  /* 0x00600000d414783b */ /* 0x000fe60000000200 */
[C---:B---3--:R-:W-:Y:S08]  /*42c0*/  HMMA.16816.F32.BF16 R40, R16.reuse, R44, R40 ;  /* 0x0000002c1028723c */ /* 0x048ff00000041828 */
[C---:B------:R-:W-:Y:S01]  /*42d0*/  HMMA.16816.F32.BF16 R52, R16.reuse, R46, R36 ;  /* 0x0000002e1034723c */ /* 0x040fe20000041824 */
[----:B------:R-:W3:Y:S07]  /*42e0*/  LDSM.16.M88.4 R36, [R211+0x1000] ;  /* 0x00100000d324783b */ /* 0x000eee0000000200 */
[C---:B------:R-:W-:Y:S08]  /*42f0*/  HMMA.16816.F32.BF16 R48, R16.reuse, R88, R48 ;  /* 0x000000581030723c */ /* 0x040ff00000041830 */
[----:B------:R-:W-:Y:S08]  /*4300*/  HMMA.16816.F32.BF16 R72, R16, R90, R72 ;  /* 0x0000005a1048723c */ /* 0x000ff00000041848 */
[-C--:B-1----:R-:W-:Y:S08]  /*4310*/  HMMA.16816.F32.BF16 R44, R8, R28.reuse, R64 ;  /* 0x0000001c082c723c */ /* 0x082ff00000041840 */
[----:B--2---:R-:W-:Y:S08]  /*4320*/  HMMA.16816.F32.BF16 R16, R12, R28, R40 ;  /* 0x0000001c0c10723c */ /* 0x004ff00000041828 */
[C---:B------:R-:W-:Y:S08]  /*4330*/  HMMA.16816.F32.BF16 R40, R8.reuse, R30, R68 ;  /* 0x0000001e0828723c */ /* 0x040ff00000041844 */
[C---:B------:R-:W-:Y:S08]  /*4340*/  HMMA.16816.F32.BF16 R60, R8.reuse, R32, R60 ;  /* 0x00000020083c723c */ /* 0x040ff0000004183c */
[----:B------:R-:W-:Y:S07]  /*4350*/  HMMA.16816.F32.BF16 R56, R8, R34, R56 ;  /* 0x000000220838723c */ /* 0x000fee0000041838 */
[C---:B------:R-:W-:Y:S01]  /*4360*/  IADD3 R8, R3.reuse, UR11, RZ ;  /* 0x0000000b03087c10 */ /* 0x040fe2000fffe0ff */
[----:B------:R-:W-:Y:S01]  /*4370*/  HMMA.16816.F32.BF16 R52, R12, R30, R52 ;  /* 0x0000001e0c34723c */ /* 0x000fe20000041834 */
[----:B------:R-:W-:-:S02]  /*4380*/  IADD3 R9, R3, UR13, RZ ;  /* 0x0000000d03097c10 */ /* 0x000fc4000fffe0ff */
[----:B------:R-:W-:Y:S02]  /*4390*/  IMNMX R223, RZ, R8, !PT ;  /* 0x00000008ffdf7217 */ /* 0x000fe40007800200 */
[----:B------:R-:W-:Y:S02]  /*43a0*/  IMNMX R227, R9, UR5, PT ;  /* 0x0000000509e37c17 */ /* 0x000fe4000b800200 */
[----:B------:R-:W-:Y:S01]  /*43b0*/  IADD3 R8, R7, UR11, RZ ;  /* 0x0000000b07087c10 */ /* 0x000fe2000fffe0ff */
[----:B---3--:R-:W-:Y:S01]  /*43c0*/  HMMA.16816.F32.BF16 R16, R24, R36, R16 ;  /* 0x000000241810723c */ /* 0x008fe20000041810 */
[----:B------:R-:W-:Y:S02]  /*43d0*/  IADD3 R9, R6, UR11, RZ ;  /* 0x0000000b06097c10 */ /* 0x000fe4000fffe0ff */
[----:B------:R-:W-:Y:S02]  /*43e0*/  IADD3 R10, R5, UR11, RZ ;  /* 0x0000000b050a7c10 */ /* 0x000fe4000fffe0ff */
[----:B------:R-:W-:-:S02]  /*43f0*/  IMNMX R222, RZ, R8, !PT ;  /* 0x00000008ffde7217 */ /* 0x000fc40007800200 */
[----:B------:R-:W-:Y:S01]  /*4400*/  IMNMX R221, RZ, R9, !PT ;  /* 0x00000009ffdd7217 */ /* 0x000fe20007800200 */
[----:B------:R-:W-:Y:S01]  /*4410*/  HMMA.16816.F32.BF16 R28, R12, R32, R48 ;  /* 0x000000200c1c723c */ /* 0x000fe20000041830 */
[----:B------:R-:W-:Y:S02]  /*4420*/  IMNMX R220, RZ, R10, !PT ;  /* 0x0000000affdc7217 */ /* 0x000fe40007800200 */
[----:B------:R-:W1:Y:S01]  /*4430*/  LDSM.16.M88.4 R8, [R211+0x1800] ;  /* 0x00180000d308783b */ /* 0x000e620000000200 */
[----:B------:R-:W-:Y:S01]  /*4440*/  IADD3 R7, R7, UR13, RZ ;  /* 0x0000000d07077c10 */ /* 0x000fe2000fffe0ff */
[----:B------:R-:W-:-:S04]  /*4450*/  DEPBAR.LE SB0, 0x0 ;  /* 0x000080000000791a */ /* 0x000fc80000000000 */
[C---:B------:R-:W-:Y:S01]  /*4460*/  HMMA.16816.F32.BF16 R44, R20.reuse, R36, R44 ;  /* 0x00000024142c723c */ /* 0x040fe2000004182c */
[----:B------:R-:W-:Y:S02]  /*4470*/  IADD3 R6, R6, UR13, RZ ;  /* 0x0000000d06067c10 */ /* 0x000fe4000fffe0ff */
[----:B------:R-:W-:Y:S02]  /*4480*/  IADD3 R5, R5, UR13, RZ ;  /* 0x0000000d05057c10 */ /* 0x000fe4000fffe0ff */
[C---:B------:R-:W-:Y:S02]  /*4490*/  ISETP.GE.AND P5, PT, R0.reuse, R227, PT ;  /* 0x000000e30000720c */ /* 0x040fe40003fa6270 */
[----:B------:R-:W-:Y:S01]  /*44a0*/  IADD3 R3, R0, 0x1, RZ ;  /* 0x0000000100037810 */ /* 0x000fe20007ffe0ff */
[----:B------:R-:W-:Y:S01]  /*44b0*/  HMMA.16816.F32.BF16 R40, R20, R38, R40 ;  /* 0x000000261428723c */ /* 0x000fe20000041828 */
[----:B------:R-:W-:Y:S02]  /*44c0*/  IMNMX R226, R7, UR5, PT ;  /* 0x0000000507e27c17 */ /* 0x000fe4000b800200 */
[----:B------:R-:W-:-:S02]  /*44d0*/  IMNMX R225, R6, UR5, PT ;  /* 0x0000000506e17c17 */ /* 0x000fc4000b800200 */
[----:B------:R-:W-:Y:S02]  /*44e0*/  IMNMX R224, R5, UR5, PT ;  /* 0x0000000505e07c17 */ /* 0x000fe4000b800200 */
[----:B------:R-:W-:Y:S01]  /*44f0*/  ISETP.LT.OR P5, PT, R0, R223, P5 ;  /* 0x000000df0000720c */ /* 0x000fe20002fa1670 */
[----:B------:R-:W-:Y:S01]  /*4500*/  HMMA.16816.F32.BF16 R36, R24, R38, R52 ;  /* 0x000000261824723c */ /* 0x000fe20000041834 */
[C---:B------:R-:W-:Y:S02]  /*4510*/  ISETP.GE.AND P6, PT, R3.reuse, R227, PT ;  /* 0x000000e30300720c */ /* 0x040fe40003fc6270 */
[C---:B------:R-:W-:Y:S02]  /*4520*/  ISETP.GE.AND P4, PT, R3.reuse, R226, PT ;  /* 0x000000e20300720c */ /* 0x040fe40003f86270 */
[C---:B------:R-:W-:Y:S02]  /*4530*/  ISETP.GE.AND P2, PT, R3.reuse, R225, PT ;  /* 0x000000e10300720c */ /* 0x040fe40003f46270 */
[----:B------:R-:W-:Y:S01]  /*4540*/  ISETP.GE.AND P0, PT, R3, R224, PT ;  /* 0x000000e00300720c */ /* 0x000fe20003f06270 */
[----:B------:R-:W-:Y:S01]  /*4550*/  HMMA.16816.F32.BF16 R12, R12, R34, R72 ;  /* 0x000000220c0c723c */ /* 0x000fe20000041848 */
[----:B------:R-:W-:-:S02]  /*4560*/  FSEL R48, R16, -INF , !P5 ;  /* 0xff80000010307808 */ /* 0x000fc40006800000 */
[C---:B------:R-:W-:Y:S02]  /*4570*/  ISETP.GE.AND P3, PT, R0.reuse, R226, PT ;  /* 0x000000e20000720c */ /* 0x040fe40003f66270 */
[C---:B------:R-:W-:Y:S02]  /*4580*/  ISETP.GE.AND P1, PT, R0.reuse, R225, PT ;  /* 0x000000e10000720c */ /* 0x040fe40003f26270 */
[----:B------:R-:W-:Y:S02]  /*4590*/  ISETP.GE.AND P5, PT, R0, R224, PT ;  /* 0x000000e00000720c */ /* 0x000fe40003fa6270 */
[C---:B------:R-:W-:Y:S01]  /*45a0*/  ISETP.LT.OR P6, PT, R3.reuse, R223, P6 ;  /* 0x000000df0300720c */ /* 0x040fe200037c1670 */
[----:B-1----:R-:W-:Y:S01]  /*45b0*/  HMMA.16816.F32.BF16 R28, R24, R8, R28 ;  /* 0x00000008181c723c */ /* 0x002fe2000004181c */
[C---:B------:R-:W-:Y:S02]  /*45c0*/  ISETP.LT.OR P4, PT, R3.reuse, R222, P4 ;  /* 0x000000de0300720c */ /* 0x040fe40002781670 */
[----:B------:R-:W-:-:S02]  /*45d0*/  ISETP.LT.OR P2, PT, R3, R221, P2 ;  /* 0x000000dd0300720c */ /* 0x000fc40001741670 */
[----:B------:R-:W-:Y:S02]  /*45e0*/  ISETP.LT.OR P0, PT, R3, R220, P0 ;  /* 0x000000dc0300720c */ /* 0x000fe40000701670 */
[C---:B------:R-:W-:Y:S02]  /*45f0*/  ISETP.LT.OR P3, PT, R0.reuse, R222, P3 ;  /* 0x000000de0000720c */ /* 0x040fe40001f61670 */
[C---:B------:R-:W-:Y:S02]  /*4600*/  IADD3 R3, R0.reuse, 0x8, RZ ;  /* 0x0000000800037810 */ /* 0x040fe40007ffe0ff */
[C---:B------:R-:W-:Y:S02]  /*4610*/  ISETP.LT.OR P1, PT, R0.reuse, R221, P1 ;  /* 0x000000dd0000720c */ /* 0x040fe40000f21670 */
[C---:B------:R-:W-:Y:S01]  /*4620*/  ISETP.LT.OR P5, PT, R0.reuse, R220, P5 ;  /* 0x000000dc0000720c */ /* 0x040fe20002fa1670 */
[----:B------:R-:W-:Y:S01]  /*4630*/  HMMA.16816.F32.BF16 R24, R24, R10, R12 ;  /* 0x0000000a1818723c */ /* 0x000fe2000004180c */
[----:B------:R-:W-:-:S02]  /*4640*/  IADD3 R5, R0, 0x9, RZ ;  /* 0x0000000900057810 */ /* 0x000fc40007ffe0ff */
[----:B------:R-:W-:Y:S02]  /*4650*/  FSEL R45, R45, -INF , !P2 ;  /* 0xff8000002d2d7808 */ /* 0x000fe40005000000 */
[----:B------:R-:W-:Y:S02]  /*4660*/  FSEL R49, R18, -INF , !P3 ;  /* 0xff80000012317808 */ /* 0x000fe40005800000 */
[----:B------:R-:W-:Y:S02]  /*4670*/  FSEL R76, R44, -INF , !P1 ;  /* 0xff8000002c4c7808 */ /* 0x000fe40004800000 */
[----:B------:R-:W-:Y:S01]  /*4680*/  FSEL R77, R46, -INF , !P5 ;  /* 0xff8000002e4d7808 */ /* 0x000fe20006800000 */
[----:B------:R-:W-:Y:S01]  /*4690*/  BAR.SYNC.DEFER_BLOCKING 0x0 ;  /* 0x0000000000007b1d */ /* 0x000fe20000010000 */
[----:B------:R-:W-:Y:S02]  /*46a0*/  ISETP.GE.AND P2, PT, R3, R224, PT ;  /* 0x000000e00300720c */ /* 0x000fe40003f46270 */
[----:B------:R-:W-:-:S02]  /*46b0*/  FSEL R75, R47, -INF , !P0 ;  /* 0xff8000002f4b7808 */ /* 0x000fc40004000000 */
[C---:B------:R-:W-:Y:S02]  /*46c0*/  ISETP.GE.AND P3, PT, R3.reuse, R227, PT ;  /* 0x000000e30300720c */ /* 0x040fe40003f66270 */
[C---:B------:R-:W-:Y:S02]  /*46d0*/  ISETP.GE.AND P1, PT, R3.reuse, R226, PT ;  /* 0x000000e20300720c */ /* 0x040fe40003f26270 */
[-C--:B------:R-:W-:Y:S02]  /*46e0*/  ISETP.GE.AND P5, PT, R3, R225.reuse, PT ;  /* 0x000000e10300720c */ /* 0x080fe40003fa6270 */
[----:B------:R-:W-:Y:S02]  /*46f0*/  ISETP.GE.AND P0, PT, R5, R225, PT ;  /* 0x000000e10500720c */ /* 0x000fe40003f06270 */
[----:B------:R-:W-:Y:S02]  /*4700*/  FSEL R32, R17, -INF , !P6 ;  /* 0xff80000011207808 */ /* 0x000fe40007000000 */
[----:B------:R-:W-:-:S02]  /*4710*/  FSEL R34, R19, -INF , !P4 ;  /* 0xff80000013227808 */ /* 0x000fc40006000000 */
[C---:B------:R-:W-:Y:S01]  /*4720*/  HMMA.16816.F32.BF16 R16, R20.reuse, R8, R60 ;  /* 0x000000081410723c */ /* 0x040fe2000004183c */
[C---:B------:R-:W-:Y:S02]  /*4730*/  ISETP.LT.OR P2, PT, R3.reuse, R220, P2 ;  /* 0x000000dc0300720c */ /* 0x040fe40001741670 */
[C---:B------:R-:W-:Y:S02]  /*4740*/  ISETP.LT.OR P3, PT, R3.reuse, R223, P3 ;  /* 0x000000df0300720c */ /* 0x040fe40001f61670 */
[C---:B------:R-:W-:Y:S02]  /*4750*/  ISETP.LT.OR P1, PT, R3.reuse, R222, P1 ;  /* 0x000000de0300720c */ /* 0x040fe40000f21670 */
[-C--:B------:R-:W-:Y:S01]  /*4760*/  ISETP.LT.OR P5, PT, R3, R221.reuse, P5 ;  /* 0x000000dd0300720c */ /* 0x080fe20002fa1670 */
[----:B------:R-:W-:Y:S01]  /*4770*/  HMMA.16816.F32.BF16 R20, R20, R10, R56 ;  /* 0x0000000a1414723c */ /* 0x000fe20000041838 */
[----:B------:R-:W-:Y:S02]  /*4780*/  ISETP.LT.OR P0, PT, R5, R221, P0 ;  /* 0x000000dd0500720c */ /* 0x000fe40000701670 */
[----:B------:R-:W-:-:S02]  /*4790*/  IADD3 R3, R0, 0x10, RZ ;  /* 0x0000001000037810 */ /* 0x000fc40007ffe0ff */
[----:B------:R-:W-:Y:S02]  /*47a0*/  FSEL R72, R42, -INF , !P2 ;  /* 0xff8000002a487808 */ /* 0x000fe40005000000 */
[----:B------:R-:W-:Y:S02]  /*47b0*/  FSEL R33, R36, -INF , !P3 ;  /* 0xff80000024217808 */ /* 0x000fe40005800000 */
[----:B------:R-:W-:Y:S02]  /*47c0*/  FSEL R38, R38, -INF , !P1 ;  /* 0xff80000026267808 */ /* 0x000fe40004800000 */
[----:B------:R-:W-:Y:S02]  /*47d0*/  FSEL R44, R40, -INF , !P5 ;  /* 0xff800000282c7808 */ /* 0x000fe40006800000 */
[----:B------:R-:W-:Y:S02]  /*47e0*/  FSEL R42, R41, -INF , !P0 ;  /* 0xff800000292a7808 */ /* 0x000fe40004000000 */
[----:B------:R-:W-:-:S02]  /*47f0*/  ISETP.GE.AND P6, PT, R5, R227, PT ;  /* 0x000000e30500720c */ /* 0x000fc40003fc6270 */
[C---:B------:R-:W-:Y:S02]  /*4800*/  ISETP.GE.AND P4, PT, R5.reuse, R226, PT ;  /* 0x000000e20500720c */ /* 0x040fe40003f86270 */
[----:B------:R-:W-:Y:S02]  /*4810*/  ISETP.GE.AND P3, PT, R5, R224, PT ;  /* 0x000000e00500720c */ /* 0x000fe40003f66270 */
[C---:B------:R-:W-:Y:S02]  /*4820*/  ISETP.GE.AND P1, PT, R3.reuse, R227, PT ;  /* 0x000000e30300720c */ /* 0x040fe40003f26270 */
[C---:B------:R-:W-:Y:S02]  /*4830*/  ISETP.GE.AND P5, PT, R3.reuse, R226, PT ;  /* 0x000000e20300720c */ /* 0x040fe40003fa6270 */
[C---:B------:R-:W-:Y:S02]  /*4840*/  ISETP.GE.AND P2, PT, R3.reuse, R225, PT ;  /* 0x000000e10300720c */ /* 0x040fe40003f46270 */
[----:B------:R-:W-:-:S02]  /*4850*/  ISETP.GE.AND P0, PT, R3, R224, PT ;  /* 0x000000e00300720c */ /* 0x000fc40003f06270 */
[CC--:B------:R-:W-:Y:S02]  /*4860*/  ISETP.LT.OR P6, PT, R5.reuse, R223.reuse, P6 ;  /* 0x000000df0500720c */ /* 0x0c0fe400037c1670 */
[C---:B------:R-:W-:Y:S02]  /*4870*/  ISETP.LT.OR P4, PT, R5.reuse, R222, P4 ;  /* 0x000000de0500720c */ /* 0x040fe40002781670 */
[----:B------:R-:W-:Y:S02]  /*4880*/  ISETP.LT.OR P3, PT, R5, R220, P3 ;  /* 0x000000dc0500720c */ /* 0x000fe40001f61670 */
        /* <DEDUP_REMOVED lines=20> */
[----:B------:R-:W-:-:S02]  /*49d0*/  IADD3 R0, R0, 0x19, RZ ;  /* 0x0000001900007810 */ /* 0x000fc40007ffe0ff */
[----:B------:R-:W-:Y:S02]  /*49e0*/  ISETP.LT.OR P0, PT, R3, R221, P0 ;  /* 0x000000dd0300720c */ /* 0x000fe40000701670 */
[----:B------:R-:W-:Y:S02]  /*49f0*/  FSEL R29, R29, -INF , !P6 ;  /* 0xff8000001d1d7808 */ /* 0x000fe40007000000 */
[----:B------:R-:W-:Y:S02]  /*4a00*/  FSEL R46, R20, -INF , !P0 ;  /* 0xff800000142e7808 */ /* 0x000fe40004000000 */
[C---:B------:R-:W-:Y:S02]  /*4a10*/  ISETP.GE.AND P0, PT, R0.reuse, R224, PT ;  /* 0x000000e00000720c */ /* 0x040fe40003f06270 */
[C---:B------:R-:W-:Y:S02]  /*4a20*/  ISETP.GE.AND P6, PT, R0.reuse, R227, PT ;  /* 0x000000e30000720c */ /* 0x040fe40003fc6270 */
[----:B------:R-:W-:-:S02]  /*4a30*/  ISETP.LT.OR P0, PT, R0, R220, P0 ;  /* 0x000000dc0000720c */ /* 0x000fc40000701670 */
[----:B------:R-:W-:Y:S02]  /*4a40*/  FSEL R41, R17, -INF , !P3 ;  /* 0xff80000011297808 */ /* 0x000fe40005800000 */
[----:B------:R-:W-:Y:S02]  /*4a50*/  FSEL R74, R23, -INF , !P0 ;  /* 0xff800000174a7808 */ /* 0x000fe40004000000 */
[----:B------:R-:W-:Y:S02]  /*4a60*/  PLOP3.LUT P0, PT, PT, PT, UP0, 0x80, 0x0 ;  /* 0x000000000000781c */ /* 0x000fe40003f0f008 */
[----:B------:R-:W-:Y:S02]  /*4a70*/  ISETP.LT.OR P3, PT, R0, R223, P6 ;  /* 0x000000df0000720c */ /* 0x000fe40003761670 */
[----:B------:R-:W-:Y:S02]  /*4a80*/  FSEL R30, R30, -INF , !P5 ;  /* 0xff8000001e1e7808 */ /* 0x000fe40006800000 */
[----:B------:R-:W-:-:S02]  /*4a90*/  FSEL R31, R31, -INF , !P4 ;  /* 0xff8000001f1f7808 */ /* 0x000fc40006000000 */
[----:B------:R-:W-:Y:S02]  /*4aa0*/  FSEL R40, R16, -INF , !P2 ;  /* 0xff80000010287808 */ /* 0x000fe40005000000 */
[----:B------:R-:W-:Y:S02]  /*4ab0*/  FSEL R78, R19, -INF , !P1 ;  /* 0xff800000134e7808 */ /* 0x000fe40004800000 */
[----:B------:R-:W-:Y:S02]  /*4ac0*/  ISETP.GE.AND P6, PT, R0, R225, PT ;  /* 0x000000e10000720c */ /* 0x000fe40003fc6270 */
        /* <DEDUP_REMOVED lines=9> */
[----:B------:R-:W-:Y:S02]  /*4b60*/  FSEL R43, R21, -INF , !P6 ;  /* 0xff800000152b7808 */ /* 0x000fe40007000000 */
[----:B------:R-:W-:Y:S02]  /*4b70*/  LOP3.LUT R0, R93, R94, RZ, 0xfc, !PT ;  /* 0x0000005e5d007212 */ /* 0x000fe400078efcff */
        /* <DEDUP_REMOVED lines=46> */
.L_x_1441:
[----:B------:R-:W-:Y:S05]  /*4e60*/  BSYNC B0 ;  /* 0x0000000000007941 */ /* 0x000fea0003800000 */
.L_x_1440:
[----:B------:R-:W0:Y:S02]  /*4e70*/  LDGDEPBAR ;  /* 0x00000000000079af */ /* 0x000e240000000000 */
.L_x_1439:
[----:B------:R-:W-:Y:S01]  /*4e80*/  FMNMX.FTZ R136, R48, R32, !PT ;  /* 0x0000002030887209 */ /* 0x000fe20007810000 */
[----:B-1----:R-:W-:Y:S01]  /*4e90*/  IMAD.WIDE.U32 R10, R252, -0x326172a9, RZ ;  /* 0xcd9e8d57fc0a7825 */ /* 0x002fe200078e00ff */
[----:B------:R-:W-:Y:S01]  /*4ea0*/  FMNMX.FTZ R3, R49, R34, !PT ;  /* 0x0000002231037209 */ /* 0x000fe20007810000 */
[----:B------:R-:W-:Y:S01]  /*4eb0*/  UIADD3 UR15, UR31, -0x4498517b, URZ ;  /* 0xbb67ae851f0f7890 */ /* 0x000fe2000fffe03f */
[----:B------:R-:W-:Y:S01]  /*4ec0*/  FMNMX.FTZ R136, R33, R136, !PT ;  /* 0x0000008821887209 */ /* 0x000fe20007810000 */
[----:B------:R-:W-:Y:S01]  /*4ed0*/  IMAD.WIDE.U32 R236, R98, -0x2daee0ad, RZ ;  /* 0xd2511f5362ec7825 */ /* 0x000fe200078e00ff */
[----:B------:R-:W-:Y:S01]  /*4ee0*/  FMNMX.FTZ R3, R38, R3, !PT ;  /* 0x0000000326037209 */ /* 0x000fe20007810000 */
[----:B------:R-:W-:Y:S01]  /*4ef0*/  UIADD3 UR16, UR30, -0x61c88647, URZ ;  /* 0x9e3779b91e107890 */ /* 0x000fe2000fffe03f */
        /* <DEDUP_REMOVED lines=17> */
[----:B------:R-:W-:Y:S01]  /*5010*/  IMAD R90, R95, 0x10000, R95 ;  /* 0x000100005f5a7824 */ /* 0x000fe200078e025f */
[----:B------:R-:W-:Y:S01]  /*5020*/  FMNMX.FTZ R3, R20, R3, !PT ;  /* 0x0000000314037209 */ /* 0x000fe20007810000 */
[--C-:B------:R-:W-:Y:S01]  /*5030*/  IMAD R207, R4, 0x2, R205.reuse ;  /* 0x0000000204cf7824 */ /* 0x100fe200078e02cd */
[----:B------:R-:W-:Y:S01]  /*5040*/  LOP3.LUT R249, R96, UR30, RZ, 0x3c, !PT ;  /* 0x0000001e60f97c12 */ /* 0x000fe2000f8e3cff */
[----:B------:R-:W1:Y:S01]  /*5050*/  SHFL.BFLY PT, R5, R136, 0x2, 0x1f ;  /* 0x0c401f0088057f89 */ /* 0x000e6200000e0000 */
[C---:B------:R-:W-:Y:S01]  /*5060*/  IMAD R210, R2.reuse, 0x2, R205 ;  /* 0x0000000202d27824 */ /* 0x040fe200078e02cd */
[----:B------:R-:W-:Y:S01]  /*5070*/  UIADD3 UR8, UR30, 0x1715609d, URZ ;  /* 0x1715609d1e087890 */ /* 0x000fe2000fffe03f */
[----:B--2---:R-:W-:Y:S01]  /*5080*/  LOP3.LUT R7, R11, R249, RZ, 0x3c, !PT ;  /* 0x000000f90b077212 */ /* 0x004fe200078e3cff */
[----:B------:R-:W-:Y:S01]  /*5090*/  STL [R1+0x40], R249 ;  /* 0x000040f901007387 */ /* 0x000fe20000100800 */
[----:B------:R-:W-:Y:S01]  /*50a0*/  IMAD R209, R2, 0x2, R207 ;  /* 0x0000000202d17824 */ /* 0x000fe200078e02cf */
[----:B------:R-:W-:-:S02]  /*50b0*/  IADD3 R91, R252, 0x4, RZ ;  /* 0x00000004fc5b7810 */ /* 0x000fc40007ffe0ff */
[----:B------:R-:W-:Y:S01]  /*50c0*/  IMAD.WIDE.U32 R12, R7, -0x2daee0ad, RZ ;  /* 0xd2511f53070c7825 */ /* 0x000fe200078e00ff */
[----:B------:R-:W-:Y:S03]  /*50d0*/  LDSM.16.MT88.4 R152, [R205+0xa000] ;  /* 0x00a00000cd98783b */ /* 0x000fe60000004200 */
[----:B------:R-:W-:Y:S01]  /*50e0*/  IMAD.WIDE.U32 R238, R91, -0x326172a9, RZ ;  /* 0xcd9e8d575bee7825 */ /* 0x000fe200078e00ff */
[----:B------:R-:W-:Y:S04]  /*50f0*/  STL.64 [R1+0x68], R12 ;  /* 0x0000680c01007387 */ /* 0x000fe80000100a00 */
        /* <DEDUP_REMOVED lines=10> */
[----:B-1----:R-:W-:Y:S01]  /*51a0*/  FMNMX.FTZ R3, R5, R3, !PT ;  /* 0x0000000305037209 */ /* 0x002fe20007810000 */
[----:B------:R-:W-:-:S02]  /*51b0*/  IMAD.U32 R5, RZ, RZ, UR31 ;  /* 0x0000001fff057e24 */ /* 0x000fc4000f8e00ff */
[----:B------:R-:W-:Y:S01]  /*51c0*/  LDSM.16.MT88.4 R140, [R205+0xa800] ;  /* 0x00a80000cd8c783b */ /* 0x000fe20000004200 */
[----:B--2---:R-:W-:Y:S02]  /*51d0*/  FMNMX.FTZ R136, R136, R6, !PT ;  /* 0x0000000688887209 */ /* 0x004fe40007810000 */
[----:B------:R-:W-:Y:S01]  /*51e0*/  LOP3.LUT R5, R237, UR32, R5, 0x96, !PT ;  /* 0x00000020ed057c12 */ /* 0x000fe2000f8e9605 */
[----:B------:R-:W1:Y:S01]  /*51f0*/  SHFL.BFLY PT, R135, R3, 0x1, 0x1f ;  /* 0x0c201f0003877f89 */ /* 0x000e6200000e0000 */
[----:B------:R-:W-:Y:S01]  /*5200*/  LOP3.LUT R6, R13, UR15, R236, 0x96, !PT ;  /* 0x0000000f0d067c12 */ /* 0x000fe2000f8e96ec */
[C---:B------:R-:W-:Y:S01]  /*5210*/  FMUL.FTZ R8, R136.reuse, c[0x0][0x23c] ;  /* 0x00008f0088087a20 */ /* 0x040fe20000410000 */
[----:B------:R-:W-:Y:S01]  /*5220*/  FSETP.NEU.FTZ.AND P1, PT, R136, -INF , PT ;  /* 0xff8000008800780b */ /* 0x000fe20003f3d000 */
[----:B------:R-:W-:Y:S01]  /*5230*/  IMAD.WIDE.U32 R88, R5, -0x326172a9, RZ ;  /* 0xcd9e8d5705587825 */ /* 0x000fe200078e00ff */
[----:B------:R-:W-:Y:S02]  /*5240*/  LDSM.16.MT88.4 R24, [R209+0xa800] ;  /* 0x00a80000d118783b */ /* 0x000fe40000004200 */
[----:B------:R-:W-:Y:S01]  /*5250*/  FSEL R8, R8, RZ, P1 ;  /* 0x000000ff08087208 */ /* 0x000fe20000800000 */
[----:B------:R-:W-:Y:S01]  /*5260*/  IMAD.WIDE.U32 R250, R6, -0x326172a9, RZ ;  /* 0xcd9e8d5706fa7825 */ /* 0x000fe200078e00ff */
[----:B------:R-:W-:Y:S01]  /*5270*/  LOP3.LUT R5, R89, UR16, R10, 0x96, !PT ;  /* 0x0000001059057c12 */ /* 0x000fe2000f8e960a */
[----:B------:R-:W-:Y:S02]  /*5280*/  LDSM.16.MT88.4 R176, [R210+0xb800] ;  /* 0x00b80000d2b0783b */ /* 0x000fe40000004200 */
[----:B------:R-:W-:Y:S01]  /*5290*/  FFMA.FTZ R7, R48, c[0x0][0x23c], -R8 ;  /* 0x00008f0030077a23 */ /* 0x000fe20000010808 */
[----:B------:R-:W-:Y:S01]  /*52a0*/  LOP3.LUT R6, R251, UR14, R88, 0x96, !PT ;  /* 0x0000000efb067c12 */ /* 0x000fe2000f8e9658 */
[----:B------:R-:W-:Y:S01]  /*52b0*/  IMAD.WIDE.U32 R10, R5, -0x2daee0ad, RZ ;  /* 0xd2511f53050a7825 */ /* 0x000fe200078e00ff */
[----:B------:R-:W-:Y:S01]  /*52c0*/  LDSM.16.MT88.4 R180, [R209+0xb800] ;  /* 0x00b80000d1b4783b */ /* 0x000fe20000004200 */
[----:B------:R2:W-:Y:S02]  /*52d0*/  MUFU.EX2 R244, R7 ;  /* 0x0000000700f47308 */ /* 0x0005e40000000800 */
[----:B------:R-:W-:Y:S01]  /*52e0*/  FFMA.FTZ R9, R32, c[0x0][0x23c], -R8 ;  /* 0x00008f0020097a23 */ /* 0x000fe20000010808 */
[----:B------:R-:W-:Y:S01]  /*52f0*/  LOP3.LUT R5, R11, UR13, R12, 0x96, !PT ;  /* 0x0000000d0b057c12 */ /* 0x000fe2000f8e960c */
[----:B------:R-:W-:Y:S04]  /*5300*/  STL.64 [R1+0x10], R250 ;  /* 0x000010fa01007387 */ /* 0x000fe80000100a00 */
[----:B------:R-:W-:Y:S01]  /*5310*/  IMAD.WIDE.U32 R12, R5, -0x326172a9, RZ ;  /* 0xcd9e8d57050c7825 */ /* 0x000fe200078e00ff */
[----:B-1----:R-:W-:Y:S01]  /*5320*/  FMNMX.FTZ R135, R3, R135, !PT ;  /* 0x0000008703877209 */ /* 0x002fe20007810000 */
[----:B------:R-:W-:Y:S02]  /*5330*/  MUFU.EX2 R243, R9 ;  /* 0x0000000900f37308 */ /* 0x000fe40000000800 */
[----:B------:R-:W-:Y:S01]  /*5340*/  FFMA.FTZ R5, R33, c[0x0][0x23c], -R8 ;  /* 0x00008f0021057a23 */ /* 0x000fe20000010808 */
[C---:B------:R-:W-:Y:S01]  /*5350*/  FSETP.NEU.FTZ.AND P1, PT, R135.reuse, -INF , PT ;  /* 0xff8000008700780b */ /* 0x040fe20003f3d000 */
[----:B------:R-:W-:-:S02]  /*5360*/  FMUL.FTZ R3, R135, c[0x0][0x23c] ;  /* 0x00008f0087037a20 */ /* 0x000fc40000410000 */
[----:B--2---:R-:W-:Y:S02]  /*5370*/  IMAD.WIDE.U32 R6, R6, -0x2daee0ad, RZ ;  /* 0xd2511f5306067825 */ /* 0x004fe400078e00ff */
[----:B------:R1:W-:Y:S01]  /*5380*/  MUFU.EX2 R242, R5 ;  /* 0x0000000500f27308 */ /* 0x0003e20000000800 */
[----:B------:R-:W-:Y:S02]  /*5390*/  FSEL R3, R3, RZ, P1 ;  /* 0x000000ff03037208 */ /* 0x000fe40000800000 */
[----:B------:R-:W-:Y:S02]  /*53a0*/  LOP3.LUT R7, R7, UR11, R10, 0x96, !PT ;  /* 0x0000000b07077c12 */ /* 0x000fe4000f8e960a */
[----:B------:R-:W-:Y:S01]  /*53b0*/  LOP3.LUT R10, R13, UR12, R250, 0x96, !PT ;  /* 0x0000000c0d0a7c12 */ /* 0x000fe2000f8e96fa */
[----:B------:R-:W-:Y:S02]  /*53c0*/  FFMA.FTZ R4, R38, c[0x0][0x23c], -R3 ;  /* 0x00008f0026047a23 */ /* 0x000fe40000010803 */
[----:B------:R-:W-:-:S02]  /*53d0*/  IMAD.WIDE.U32 R14, R7, -0x326172a9, RZ ;  /* 0xcd9e8d57070e7825 */ /* 0x000fc400078e00ff */
[----:B------:R2:W-:Y:S02]  /*53e0*/  MUFU.EX2 R235, R4 ;  /* 0x0000000400eb7308 */ /* 0x0005e40000000800 */
[----:B------:R-:W-:Y:S01]  /*53f0*/  IMAD.WIDE.U32 R10, R10, -0x2daee0ad, RZ ;  /* 0xd2511f530a0a7825 */ /* 0x000fe200078e00ff */
[----:B------:R-:W-:-:S03]  /*5400*/  LOP3.LUT R7, R15, UR10, R12, 0x96, !PT ;  /* 0x0000000a0f077c12 */ /* 0x000fc6000f8e960c */
[----:B-1----:R-:W-:Y:S02]  /*5410*/  FFMA.FTZ R5, R37, c[0x0][0x23c], -R8 ;  /* 0x00008f0025057a23 */ /* 0x002fe40000010808 */
[----:B------:R-:W-:Y:S02]  /*5420*/  IMAD.WIDE.U32 R12, R7, -0x2daee0ad, RZ ;  /* 0xd2511f53070c7825 */ /* 0x000fe400078e00ff */
[----:B------:R1:W3:Y:S03]  /*5430*/  MUFU.EX2 R241, R5 ;  /* 0x0000000500f17308 */ /* 0x0002e60000000800 */
[----:B------:R-:W-:Y:S02]  /*5440*/  LOP3.LUT R7, R13, UR7, R10, 0x96, !PT ;  /* 0x000000070d077c12 */ /* 0x000fe4000f8e960a */
[----:B------:R-:W-:Y:S01]  /*5450*/  LOP3.LUT R10, R11, UR9, R6, 0x96, !PT ;  /* 0x000000090b0a7c12 */ /* 0x000fe2000f8e9606 */
[----:B--2---:R-:W-:-:S02]  /*5460*/  FFMA.FTZ R4, R35, c[0x0][0x23c], -R3 ;  /* 0x00008f0023047a23 */ /* 0x004fc40000010803 */
[----:B------:R-:W-:Y:S02]  /*5470*/  IMAD.WIDE.U32 R6, R7, -0x326172a9, RZ ;  /* 0xcd9e8d5707067825 */ /* 0x000fe400078e00ff */
[----:B------:R-:W-:Y:S02]  /*5480*/  MUFU.EX2 R234, R4 ;  /* 0x0000000400ea7308 */ /* 0x000fe40000000800 */
[----:B------:R-:W-:Y:S01]  /*5490*/  IMAD.WIDE.U32 R16, R10, -0x326172a9, RZ ;  /* 0xcd9e8d570a107825 */ /* 0x000fe200078e00ff */
[C---:B------:R-:W-:Y:S02]  /*54a0*/  LOP3.LUT R0, R6.reuse, 0xffff, RZ, 0xc0, !PT ;  /* 0x0000ffff06007812 */ /* 0x040fe400078ec0ff */
[----:B------:R-:W-:Y:S01]  /*54b0*/  LOP3.LUT R9, R6, 0xff, RZ, 0xc0, !PT ;  /* 0x000000ff06097812 */ /* 0x000fe200078ec0ff */
[--C-:B-1----:R-:W-:Y:S01]  /*54c0*/  FFMA.FTZ R5, R49, c[0x0][0x23c], -R3.reuse ;  /* 0x00008f0031057a23 */ /* 0x102fe20000010803 */
[----:B------:R-:W-:Y:S02]  /*54d0*/  SHF.R.U32.HI R10, RZ, 0x18, R6 ;  /* 0x00000018ff0a7819 */ /* 0x000fe40000011606 */
[----:B---3--:R-:W-:Y:S01]  /*54e0*/  F2FP.BF16.PACK_AB R2, R241, R242 ;  /* 0x000000f2f102723e */ /* 0x008fe200000010ff */
[----:B------:R1:W-:Y:S02]  /*54f0*/  MUFU.EX2 R240, R5 ;  /* 0x0000000500f07308 */ /* 0x0003e40000000800 */
[----:B-1----:R-:W-:-:S02]  /*5500*/  FFMA.FTZ R5, R34, c[0x0][0x23c], -R3 ;  /* 0x00008f0022057a23 */ /* 0x002fc40000010803 */
[----:B------:R-:W-:Y:S04]  /*5510*/  LDSM.16.MT88.4 R32, [R210+0xa800] ;  /* 0x00a80000d220783b */ /* 0x000fe80000004200 */
[----:B------:R1:W2:Y:S02]  /*5520*/  MUFU.EX2 R233, R5 ;  /* 0x0000000500e97308 */ /* 0x0002a40000000800 */
[----:B-1----:R-:W-:Y:S02]  /*5530*/  SHF.R.U32.HI R5, RZ, 0x8, R0 ;  /* 0x00000008ff057819 */ /* 0x002fe40000011600 */
[----:B------:R-:W-:Y:S01]  /*5540*/  LOP3.LUT R0, R7, UR18, R16, 0x96, !PT ;  /* 0x0000001207007c12 */ /* 0x000fe2000f8e9610 */
[----:B------:R-:W-:Y:S01]  /*5550*/  FFMA.FTZ R16, R30, c[0x0][0x23c], -R3 ;  /* 0x00008f001e107a23 */ /* 0x000fe20000010803 */
[----:B------:R-:W-:-:S02]  /*5560*/  SHF.R.U32.HI R7, RZ, 0x10, R6 ;  /* 0x00000010ff077819 */ /* 0x000fc40000011606 */
[----:B------:R-:W-:Y:S01]  /*5570*/  PRMT R11, R9, 0x5410, R5 ;  /* 0x00005410090b7816 */ /* 0x000fe20000000005 */
[----:B------:R-:W-:Y:S01]  /*5580*/  MUFU.EX2 R202, R16 ;  /* 0x0000001000ca7308 */ /* 0x000fe20000000800 */
[--C-:B------:R-:W-:Y:S02]  /*5590*/  SHF.R.U32.HI R5, RZ, 0x10, R0.reuse ;  /* 0x00000010ff057819 */ /* 0x100fe40000011600 */
[----:B------:R-:W-:Y:S02]  /*55a0*/  LOP3.LUT R6, R7, 0xff, RZ, 0xc0, !PT ;  /* 0x000000ff07067812 */ /* 0x000fe400078ec0ff */
[C---:B------:R-:W-:Y:S02]  /*55b0*/  LOP3.LUT R4, R0.reuse, 0xffff, RZ, 0xc0, !PT ;  /* 0x0000ffff00047812 */ /* 0x040fe400078ec0ff */
[----:B------:R-:W-:Y:S02]  /*55c0*/  LOP3.LUT R9, R0, 0xff, RZ, 0xc0, !PT ;  /* 0x000000ff00097812 */ /* 0x000fe400078ec0ff */
[----:B------:R-:W-:-:S02]  /*55d0*/  SHF.R.U32.HI R7, RZ, 0x18, R0 ;  /* 0x00000018ff077819 */ /* 0x000fc40000011600 */
[----:B------:R-:W-:Y:S02]  /*55e0*/  LOP3.LUT R0, R5, 0xff, RZ, 0xc0, !PT ;  /* 0x000000ff05007812 */ /* 0x000fe400078ec0ff */
[----:B------:R-:W-:Y:S02]  /*55f0*/  PRMT R10, R6, 0x5410, R10 ;  /* 0x00005410060a7816 */ /* 0x000fe4000000000a */
[----:B------:R-:W-:Y:S01]  /*5600*/  PRMT R6, R0, 0x5410, R7 ;  /* 0x0000541000067816 */ /* 0x000fe20000000007 */
[--C-:B------:R-:W-:Y:S01]  /*5610*/  HSET2.LE.AND R0, R11, R90.reuse, PT ;  /* 0x0000005a0b007233 */ /* 0x100fe20003803000 */
[----:B------:R-:W-:Y:S01]  /*5620*/  SHF.R.U32.HI R4, RZ, 0x8, R4 ;  /* 0x00000008ff047819 */ /* 0x000fe20000011604 */
[--C-:B------:R-:W-:Y:S01]  /*5630*/  HSET2.LE.AND R7, R10, R90.reuse, PT ;  /* 0x0000005a0a077233 */ /* 0x100fe20003803000 */
[----:B--2---:R-:W-:Y:S01]  /*5640*/  F2FP.BF16.PACK_AB R11, R233, R240 ;  /* 0x000000f0e90b723e */ /* 0x004fe200000010ff */
[----:B------:R-:W-:Y:S01]  /*5650*/  HSET2.LE.AND R10, R6, R90, PT ;  /* 0x0000005a060a7233 */ /* 0x000fe20003803000 */
[----:B------:R-:W-:Y:S01]  /*5660*/  LOP3.LUT R6, R0, R2, RZ, 0xc0, !PT ;  /* 0x0000000200067212 */ /* 0x000fe200078ec0ff */
[----:B------:R-:W-:Y:S01]  /*5670*/  FFMA.FTZ R2, R28, c[0x0][0x23c], -R8 ;  /* 0x00008f001c027a23 */ /* 0x000fe20000010808 */
[----:B------:R-:W-:-:S02]  /*5680*/  FMNMX.FTZ R0, R76, R45, !PT ;  /* 0x0000002d4c007209 */ /* 0x000fc40007810000 */
[----:B------:R-:W-:Y:S01]  /*5690*/  PRMT R5, R9, 0x5410, R4 ;  /* 0x0000541009057816 */ /* 0x000fe20000000004 */
[----:B------:R1:W-:Y:S01]  /*56a0*/  MUFU.EX2 R230, R2 ;  /* 0x0000000200e67308 */ /* 0x0003e20000000800 */
[----:B------:R-:W-:Y:S02]  /*56b0*/  FMNMX.FTZ R0, R44, R0, !PT ;  /* 0x000000002c007209 */ /* 0x000fe40007810000 */
[----:B------:R-:W-:Y:S01]  /*56c0*/  F2FP.BF16.PACK_AB R9, R243, R244 ;  /* 0x000000f4f309723e */ /* 0x000fe200000010ff */
[----:B------:R-:W-:Y:S01]  /*56d0*/  HSET2.LE.AND R5, R5, R90, PT ;  /* 0x0000005a05057233 */ /* 0x000fe20003803000 */
[----:B------:R-:W-:Y:S02]  /*56e0*/  FMNMX.FTZ R0, R42, R0, !PT ;  /* 0x000000002a007209 */ /* 0x000fe40007810000 */
[----:B------:R-:W-:Y:S02]  /*56f0*/  F2FP.BF16.PACK_AB R4, R234, R235 ;  /* 0x000000ebea04723e */ /* 0x000fe400000010ff */
[----:B------:R-:W-:-:S02]  /*5700*/  FMNMX.FTZ R0, R40, R0, !PT ;  /* 0x0000000028007209 */ /* 0x000fc40007810000 */
[----:B------:R-:W-:Y:S02]  /*5710*/  LOP3.LUT R7, R7, R4, RZ, 0xc0, !PT ;  /* 0x0000000407077212 */ /* 0x000fe400078ec0ff */
[----:B------:R-:W-:Y:S02]  /*5720*/  FMNMX.FTZ R0, R41, R0, !PT ;  /* 0x0000000029007209 */ /* 0x000fe40007810000 */
[----:B------:R-:W-:Y:S01]  /*5730*/  LOP3.LUT R4, R5, R9, RZ, 0xc0, !PT ;  /* 0x0000000905047212 */ /* 0x000fe200078ec0ff */
[--C-:B-1----:R-:W-:Y:S01]  /*5740*/  FFMA.FTZ R2, R29, c[0x0][0x23c], -R8.reuse ;  /* 0x00008f001d027a23 */ /* 0x102fe20000010808 */
[----:B------:R-:W-:Y:S02]  /*5750*/  FMNMX.FTZ R0, R46, R0, !PT ;  /* 0x000000002e007209 */ /* 0x000fe40007810000 */
[----:B------:R-:W-:Y:S01]  /*5760*/  LOP3.LUT R5, R10, R11, RZ, 0xc0, !PT ;  /* 0x0000000b0a057212 */ /* 0x000fe200078ec0ff */
[----:B------:R1:W-:Y:S01]  /*5770*/  MUFU.EX2 R231, R2 ;  /* 0x0000000200e77308 */ /* 0x0003e20000000800 */
[----:B------:R-:W-:Y:S01]  /*5780*/  FMNMX.FTZ R0, R43, R0, !PT ;  /* 0x000000002b007209 */ /* 0x000fe20007810000 */
[----:B------:R-:W-:-:S04]  /*5790*/  FFMA.FTZ R10, R18, c[0x0][0x23c], -R8 ;  /* 0x00008f00120a7a23 */ /* 0x000fc80000010808 */
[----:B------:R-:W2:Y:S01]  /*57a0*/  SHFL.BFLY PT, R9, R0, 0x2, 0x1f ;  /* 0x0c401f0000097f89 */ /* 0x000ea200000e0000 */
[C---:B------:R-:W-:Y:S01]  /*57b0*/  HMMA.16816.F32.BF16 R144, R4.reuse, R152, RZ ;  /* 0x000000980490723c */ /* 0x040fe200000418ff */
[----:B------:R-:W-:Y:S07]  /*57c0*/  MUFU.EX2 R229, R10 ;  /* 0x0000000a00e57308 */ /* 0x000fee0000000800 */
[----:B------:R-:W-:Y:S01]  /*57d0*/  HMMA.16816.F32.BF16 R160, R4, R168, RZ ;  /* 0x000000a804a0723c */ /* 0x000fe200000418ff */
[----:B-1----:R-:W-:-:S04]  /*57e0*/  FFMA.FTZ R2, R19, c[0x0][0x23c], -R8 ;  /* 0x00008f0013027a23 */ /* 0x002fc80000010808 */
[----:B------:R1:W-:Y:S03]  /*57f0*/  MUFU.EX2 R232, R2 ;  /* 0x0000000200e87308 */ /* 0x0003e60000000800 */
[----:B------:R-:W-:Y:S01]  /*5800*/  HMMA.16816.F32.BF16 R36, R4, R60, RZ ;  /* 0x0000003c0424723c */ /* 0x000fe200000418ff */
[----:B--2---:R-:W-:Y:S01]  /*5810*/  FMNMX.FTZ R15, R9, R0, !PT ;  /* 0x00000000090f7209 */ /* 0x004fe20007810000 */
[----:B------:R-:W-:-:S06]  /*5820*/  FFMA.FTZ R0, R21, c[0x0][0x23c], -R3 ;  /* 0x00008f0015007a23 */ /* 0x000fcc0000010803 */
[----:B------:R-:W-:Y:S01]  /*5830*/  HMMA.16816.F32.BF16 R52, R4, R92, RZ ;  /* 0x0000005c0434723c */ /* 0x000fe200000418ff */
[----:B------:R2:W-:Y:S01]  /*5840*/  MUFU.EX2 R228, R0 ;  /* 0x0000000000e47308 */ /* 0x0005e20000000800 */
[----:B-1----:R-:W-:Y:S01]  /*5850*/  LOP3.LUT R2, R17, UR8, R14, 0x96, !PT ;  /* 0x0000000811027c12 */ /* 0x002fe2000f8e960e */
[--C-:B------:R-:W-:Y:S02]  /*5860*/  FFMA.FTZ R17, R31, c[0x0][0x23c], -R3.reuse ;  /* 0x00008f001f117a23 */ /* 0x100fe40000010803 */
[----:B------:R-:W-:-:S03]  /*5870*/  FFMA.FTZ R3, R20, c[0x0][0x23c], -R3 ;  /* 0x00008f0014037a23 */ /* 0x000fc60000010803 */
[C---:B------:R-:W-:Y:S01]  /*5880*/  HMMA.16816.F32.BF16 R68, R4.reuse, R104, RZ ;  /* 0x000000680444723c */ /* 0x040fe200000418ff */
[----:B------:R-:W-:Y:S01]  /*5890*/  IMAD.WIDE.U32 R8, R2, -0x2daee0ad, RZ ;  /* 0xd2511f5302087825 */ /* 0x000fe200078e00ff */
[----:B------:R-:W-:Y:S01]  /*58a0*/  LDSM.16.MT88.4 R28, [R207+0xa800] ;  /* 0x00a80000cf1c783b */ /* 0x000fe20000004200 */
[----:B------:R1:W3:Y:S03]  /*58b0*/  MUFU.EX2 R203, R3 ;  /* 0x0000000300cb7308 */ /* 0x0002e60000000800 */
[C---:B------:R-:W-:Y:S01]  /*58c0*/  LOP3.LUT R2, R8.reuse, 0xffff, RZ, 0xc0, !PT ;  /* 0x0000ffff08027812 */ /* 0x040fe200078ec0ff */
[----:B------:R-:W-:Y:S01]  /*58d0*/  LDSM.16.MT88.4 R20, [R205+0xb800] ;  /* 0x00b80000cd14783b */ /* 0x000fe20000004200 */
[----:B------:R-:W-:Y:S01]  /*58e0*/  LOP3.LUT R11, R8, 0xff, RZ, 0xc0, !PT ;  /* 0x000000ff080b7812 */ /* 0x000fe200078ec0ff */
[----:B------:R-:W-:Y:S01]  /*58f0*/  HMMA.16816.F32.BF16 R84, R4, R108, RZ ;  /* 0x0000006c0454723c */ /* 0x000fe200000418ff */
[----:B------:R-:W-:Y:S01]  /*5900*/  SHF.R.U32.HI R2, RZ, 0x8, R2 ;  /* 0x00000008ff027819 */ /* 0x000fe20000011602 */
[----:B------:R4:W5:Y:S01]  /*5910*/  MUFU.EX2 R201, R17 ;  /* 0x0000001100c97308 */ /* 0x0009620000000800 */
[----:B--2---:R-:W-:-:S02]  /*5920*/  LOP3.LUT R0, R9, UR17, R12, 0x96, !PT ;  /* 0x0000001109007c12 */ /* 0x004fc4000f8e960c */
[----:B------:R-:W-:Y:S02]  /*5930*/  SHF.R.U32.HI R10, RZ, 0x10, R8 ;  /* 0x00000010ff0a7819 */ /* 0x000fe40000011608 */
[----:B------:R-:W-:Y:S01]  /*5940*/  PRMT R14, R11, 0x5410, R2 ;  /* 0x000054100b0e7816 */ /* 0x000fe20000000002 */
[C---:B------:R-:W-:Y:S01]  /*5950*/  HMMA.16816.F32.BF16 R100, R4.reuse, R184, RZ ;  /* 0x000000b80464723c */ /* 0x040fe200000418ff */
[----:B------:R-:W-:Y:S02]  /*5960*/  FMNMX.FTZ R12, R77, R75, !PT ;  /* 0x0000004b4d0c7209 */ /* 0x000fe40007810000 */
[----:B------:R-:W-:Y:S02]  /*5970*/  LOP3.LUT R2, R0, 0xffff, RZ, 0xc0, !PT ;  /* 0x0000ffff00027812 */ /* 0x000fe400078ec0ff */
[----:B-1----:R-:W-:Y:S02]  /*5980*/  SHF.R.U32.HI R3, RZ, 0x10, R0 ;  /* 0x00000010ff037819 */ /* 0x002fe40000011600 */
[----:B------:R-:W-:Y:S01]  /*5990*/  SHF.R.U32.HI R13, RZ, 0x18, R8 ;  /* 0x00000018ff0d7819 */ /* 0x000fe20000011608 */
[----:B------:R-:W-:Y:S01]  /*59a0*/  HMMA.16816.F32.BF16 R116, R4, R188, RZ ;  /* 0x000000bc0474723c */ /* 0x000fe200000418ff */
[----:B------:R-:W-:Y:S01]  /*59b0*/  LOP3.LUT R10, R10, 0xff, RZ, 0xc0, !PT ;  /* 0x000000ff0a0a7812 */ /* 0x000fe200078ec0ff */
[----:B----4-:R-:W-:Y:S01]  /*59c0*/  LDSM.16.MT88.4 R16, [R207+0xb800] ;  /* 0x00b80000cf10783b */ /* 0x010fe20000004200 */
[----:B------:R-:W-:-:S02]  /*59d0*/  LOP3.LUT R11, R0, 0xff, RZ, 0xc0, !PT ;  /* 0x000000ff000b7812 */ /* 0x000fc400078ec0ff */
[----:B------:R-:W-:Y:S02]  /*59e0*/  SHF.R.U32.HI R9, RZ, 0x18, R0 ;  /* 0x00000018ff097819 */ /* 0x000fe40000011600 */
[----:B------:R-:W-:Y:S01]  /*59f0*/  SHF.R.U32.HI R8, RZ, 0x8, R2 ;  /* 0x00000008ff087819 */ /* 0x000fe20000011602 */
[C---:B------:R-:W-:Y:S01]  /*5a00*/  HMMA.16816.F32.BF16 R156, R4.reuse, R154, RZ ;  /* 0x0000009a049c723c */ /* 0x040fe200000418ff */
[----:B------:R-:W-:Y:S02]  /*5a10*/  FMNMX.FTZ R0, R72, R12, !PT ;  /* 0x0000000c48007209 */ /* 0x000fe40007810000 */
[----:B------:R-:W-:Y:S01]  /*5a20*/  LOP3.LUT R2, R3, 0xff, RZ, 0xc0, !PT ;  /* 0x000000ff03027812 */ /* 0x000fe200078ec0ff */
[----:B------:R-:W1:Y:S01]  /*5a30*/  SHFL.BFLY PT, R12, R15, 0x1, 0x1f ;  /* 0x0c201f000f0c7f89 */ /* 0x000e6200000e0000 */
[----:B------:R-:W-:Y:S02]  /*5a40*/  PRMT R3, R10, 0x5410, R13 ;  /* 0x000054100a037816 */ /* 0x000fe4000000000d */
[----:B------:R-:W-:Y:S01]  /*5a50*/  FMNMX.FTZ R0, R47, R0, !PT ;  /* 0x000000002f007209 */ /* 0x000fe20007810000 */
[----:B------:R-:W-:Y:S01]  /*5a60*/  HMMA.16816.F32.BF16 R172, R4, R170, RZ ;  /* 0x000000aa04ac723c */ /* 0x000fe200000418ff */
[----:B------:R-:W-:Y:S01]  /*5a70*/  PRMT R11, R11, 0x5410, R8 ;  /* 0x000054100b0b7816 */ /* 0x000fe20000000008 */
[----:B------:R-:W-:Y:S01]  /*5a80*/  HSET2.LE.AND R3, R3, R90, PT ;  /* 0x0000005a03037233 */ /* 0x000fe20003803000 */
[----:B------:R-:W-:-:S02]  /*5a90*/  PRMT R10, R2, 0x5410, R9 ;  /* 0x00005410020a7816 */ /* 0x000fc40000000009 */
[----:B------:R-:W-:Y:S01]  /*5aa0*/  FMNMX.FTZ R9, R79, R0, !PT ;  /* 0x000000004f097209 */ /* 0x000fe20007810000 */
[--C-:B------:R-:W-:Y:S01]  /*5ab0*/  HSET2.LE.AND R0, R14, R90.reuse, PT ;  /* 0x0000005a0e007233 */ /* 0x100fe20003803000 */
[----:B---3--:R-:W-:Y:S01]  /*5ac0*/  F2FP.BF16.PACK_AB R8, R203, R228 ;  /* 0x000000e4cb08723e */ /* 0x008fe200000010ff */
[C---:B------:R-:W-:Y:S01]  /*5ad0*/  HMMA.16816.F32.BF16 R48, R4.reuse, R62, RZ ;  /* 0x0000003e0430723c */ /* 0x040fe200000418ff */
[----:B------:R-:W-:Y:S02]  /*5ae0*/  F2FP.BF16.PACK_AB R2, R229, R232 ;  /* 0x000000e8e502723e */ /* 0x000fe400000010ff */
[----:B------:R-:W-:Y:S02]  /*5af0*/  LOP3.LUT R131, R3, R8, RZ, 0xc0, !PT ;  /* 0x0000000803837212 */ /* 0x000fe400078ec0ff */
[----:B------:R-:W-:Y:S02]  /*5b00*/  FMNMX.FTZ R3, R78, R9, !PT ;  /* 0x000000094e037209 */ /* 0x000fe40007810000 */
[----:B------:R-:W-:Y:S01]  /*5b10*/  LOP3.LUT R130, R0, R2, RZ, 0xc0, !PT ;  /* 0x0000000200827212 */ /* 0x000fe200078ec0ff */
[--C-:B------:R-:W-:Y:S01]  /*5b20*/  HSET2.LE.AND R0, R11, R90.reuse, PT ;  /* 0x0000005a0b007233 */ /* 0x100fe20003803000 */
[----:B------:R-:W-:Y:S01]  /*5b30*/  F2FP.BF16.PACK_AB R2, R231, R230 ;  /* 0x000000e6e702723e */ /* 0x000fe200000010ff */
[----:B------:R-:W-:Y:S01]  /*5b40*/  HMMA.16816.F32.BF16 R64, R4, R94, RZ ;  /* 0x0000005e0440723c */ /* 0x000fe200000418ff */
[----:B------:R-:W-:Y:S01]  /*5b50*/  FMNMX.FTZ R9, R73, R3, !PT ;  /* 0x0000000349097209 */ /* 0x000fe20007810000 */
[----:B------:R-:W-:Y:S01]  /*5b60*/  HSET2.LE.AND R3, R10, R90, PT ;  /* 0x0000005a0a037233 */ /* 0x000fe20003803000 */
[----:B-----5:R-:W-:-:S02]  /*5b70*/  F2FP.BF16.PACK_AB R8, R201, R202 ;  /* 0x000000cac908723e */ /* 0x020fc400000010ff */
[----:B------:R-:W-:Y:S02]  /*5b80*/  LOP3.LUT R128, R0, R2, RZ, 0xc0, !PT ;  /* 0x0000000200807212 */ /* 0x000fe400078ec0ff */
[----:B------:R-:W-:Y:S01]  /*5b90*/  FMNMX.FTZ R2, R74, R9, !PT ;  /* 0x000000094a027209 */ /* 0x000fe20007810000 */
[C---:B------:R-:W-:Y:S01]  /*5ba0*/  HMMA.16816.F32.BF16 R80, R4.reuse, R106, RZ ;  /* 0x0000006a0450723c */ /* 0x040fe200000418ff */
[----:B------:R-:W-:Y:S02]  /*5bb0*/  LOP3.LUT R129, R3, R8, RZ, 0xc0, !PT ;  /* 0x0000000803817212 */ /* 0x000fe400078ec0ff */
[----:B-1----:R-:W-:Y:S01]  /*5bc0*/  FMNMX.FTZ R134, R15, R12, !PT ;  /* 0x0000000c0f867209 */ /* 0x002fe20007810000 */
[----:B------:R-:W1:Y:S01]  /*5bd0*/  SHFL.BFLY PT, R8, R2, 0x2, 0x1f ;  /* 0x0c401f0002087f89 */ /* 0x000e6200000e0000 */
[----:B------:R-:W-:Y:S02]  /*5be0*/  LOP3.LUT R0, R239, R249, RZ, 0x3c, !PT ;  /* 0x000000f9ef007212 */ /* 0x000fe400078e3cff */
[C---:B------:R-:W-:Y:S01]  /*5bf0*/  FSETP.NEU.FTZ.AND P1, PT, R134.reuse, -INF , PT ;  /* 0xff8000008600780b */ /* 0x040fe20003f3d000 */
[----:B------:R-:W-:Y:S01]  /*5c00*/  HMMA.16816.F32.BF16 R96, R4, R110, RZ ;  /* 0x0000006e0460723c */ /* 0x000fe200000418ff */
[----:B------:R-:W-:-:S07]  /*5c10*/  FMUL.FTZ R3, R134, c[0x0][0x23c] ;  /* 0x00008f0086037a20 */ /* 0x000fce0000410000 */
[C---:B------:R-:W-:Y:S08]  /*5c20*/  HMMA.16816.F32.BF16 R112, R4.reuse, R186, RZ ;  /* 0x000000ba0470723c */ /* 0x040ff000000418ff */
[----:B------:R-:W-:Y:S01]  /*5c30*/  HMMA.16816.F32.BF16 R56, R4, R190, RZ ;  /* 0x000000be0438723c */ /* 0x000fe200000418ff */
[----:B-1----:R-:W-:-:S06]  /*5c40*/  FMNMX.FTZ R2, R8, R2, !PT ;  /* 0x0000000208027209 */ /* 0x002fcc0007810000 */
[----:B------:R-:W-:Y:S01]  /*5c50*/  IMAD.WIDE.U32 R4, R0, -0x2daee0ad, RZ ;  /* 0xd2511f5300047825 */ /* 0x000fe200078e00ff */
[----:B------:R-:W-:Y:S01]  /*5c60*/  FSEL R0, R3, RZ, P1 ;  /* 0x000000ff03007208 */ /* 0x000fe20000800000 */
[----:B------:R-:W1:Y:S01]  /*5c70*/  SHFL.BFLY PT, R14, R2, 0x1, 0x1f ;  /* 0x0c201f00020e7f89 */ /* 0x000e6200000e0000 */
[----:B------:R-:W-:Y:S02]  /*5c80*/  HMMA.16816.F32.BF16 R144, R128, R140, R144 ;  /* 0x0000008c8090723c */ /* 0x000fe40000041890 */
[----:B------:R-:W-:Y:S01]  /*5c90*/  LOP3.LUT R3, R5, UR15, R236, 0x96, !PT ;  /* 0x0000000f05037c12 */ /* 0x000fe2000f8e96ec */
[----:B------:R-:W-:-:S04]  /*5ca0*/  FFMA.FTZ R5, R76, c[0x0][0x23c], -R0 ;  /* 0x00008f004c057a23 */ /* 0x000fc80000010800 */
[----:B------:R-:W-:Y:S01]  /*5cb0*/  IMAD.WIDE.U32 R6, R3, -0x326172a9, RZ ;  /* 0xcd9e8d5703067825 */ /* 0x000fe200078e00ff */
[----:B------:R-:W-:Y:S01]  /*5cc0*/  LOP3.LUT R3, R89, UR16, R238, 0x96, !PT ;  /* 0x0000001059037c12 */ /* 0x000fe2000f8e96ee */
[----:B------:R2:W-:Y:S01]  /*5cd0*/  MUFU.EX2 R200, R5 ;  /* 0x0000000500c87308 */ /* 0x0005e20000000800 */
[----:B------:R-:W-:Y:S02]  /*5ce0*/  HMMA.16816.F32.BF16 R160, R128, R28, R160 ;  /* 0x0000001c80a0723c */ /* 0x000fe400000418a0 */
[----:B------:R-:W-:Y:S01]  /*5cf0*/  LOP3.LUT R7, R7, UR14, R88, 0x96, !PT ;  /* 0x0000000e07077c12 */ /* 0x000fe2000f8e9658 */
[----:B------:R-:W-:-:S04]  /*5d00*/  IMAD.WIDE.U32 R10, R3, -0x2daee0ad, RZ ;  /* 0xd2511f53030a7825 */ /* 0x000fc800078e00ff */
[----:B------:R-:W-:Y:S01]  /*5d10*/  IMAD.WIDE.U32 R8, R7, -0x2daee0ad, RZ ;  /* 0xd2511f5307087825 */ /* 0x000fe200078e00ff */
[C---:B------:R-:W-:Y:S03]  /*5d20*/  HMMA.16816.F32.BF16 R36, R128.reuse, R32, R36 ;  /* 0x000000208024723c */ /* 0x040fe60000041824 */
[--C-:B------:R-:W-:Y:S01]  /*5d30*/  FFMA.FTZ R3, R44, c[0x0][0x23c], -R0.reuse ;  /* 0x00008f002c037a23 */ /* 0x100fe20000010800 */
[----:B-1----:R-:W-:Y:S01]  /*5d40*/  FMNMX.FTZ R137, R2, R14, !PT ;  /* 0x0000000e02897209 */ /* 0x002fe20007810000 */
[--C-:B--2---:R-:W-:Y:S02]  /*5d50*/  FFMA.FTZ R5, R45, c[0x0][0x23c], -R0.reuse ;  /* 0x00008f002d057a23 */ /* 0x104fe40000010800 */
[----:B------:R1:W-:Y:S01]  /*5d60*/  MUFU.EX2 R198, R3 ;  /* 0x0000000300c67308 */ /* 0x0003e20000000800 */
[----:B------:R-:W-:Y:S01]  /*5d70*/  FSETP.NEU.FTZ.AND P1, PT, R137, -INF , PT ;  /* 0xff8000008900780b */ /* 0x000fe20003f3d000 */
[C---:B------:R-:W-:Y:S06]  /*5d80*/  HMMA.16816.F32.BF16 R52, R128.reuse, R24, R52 ;  /* 0x000000188034723c */ /* 0x040fec0000041834 */
[----:B------:R2:W-:Y:S02]  /*5d90*/  MUFU.EX2 R199, R5 ;  /* 0x0000000500c77308 */ /* 0x0005e40000000800 */
[----:B------:R-:W-:Y:S01]  /*5da0*/  HMMA.16816.F32.BF16 R68, R128, R20, R68 ;  /* 0x000000148044723c */ /* 0x000fe20000041844 */
[----:B-1----:R-:W-:-:S07]  /*5db0*/  FFMA.FTZ R3, R42, c[0x0][0x23c], -R0 ;  /* 0x00008f002a037a23 */ /* 0x002fce0000010800 */
[----:B------:R-:W-:Y:S01]  /*5dc0*/  HMMA.16816.F32.BF16 R84, R128, R16, R84 ;  /* 0x000000108054723c */ /* 0x000fe20000041854 */
[----:B------:R1:W3:Y:S01]  /*5dd0*/  MUFU.EX2 R197, R3 ;  /* 0x0000000300c57308 */ /* 0x0002e20000000800 */
[----:B--2---:R-:W-:Y:S02]  /*5de0*/  LOP3.LUT R5, R11, UR13, R4, 0x96, !PT ;  /* 0x0000000d0b057c12 */ /* 0x004fe4000f8e9604 */
[----:B------:R-:W-:-:S04]  /*5df0*/  LOP3.LUT R4, R9, UR11, R10, 0x96, !PT ;  /* 0x0000000b09047c12 */ /* 0x000fc8000f8e960a */
[----:B------:R-:W-:Y:S01]  /*5e00*/  HMMA.16816.F32.BF16 R100, R128, R176, R100 ;  /* 0x000000b08064723c */ /* 0x000fe20000041864 */
[----:B------:R-:W-:-:S04]  /*5e10*/  IMAD.WIDE.U32 R12, R5, -0x326172a9, RZ ;  /* 0xcd9e8d57050c7825 */ /* 0x000fc800078e00ff */
[----:B------:R-:W-:Y:S01]  /*5e20*/  IMAD.WIDE.U32 R10, R4, -0x326172a9, RZ ;  /* 0xcd9e8d57040a7825 */ /* 0x000fe200078e00ff */
[----:B------:R-:W-:Y:S02]  /*5e30*/  LOP3.LUT R6, R13, UR12, R6, 0x96, !PT ;  /* 0x0000000c0d067c12 */ /* 0x000fe4000f8e9606 */
[C---:B------:R-:W-:Y:S01]  /*5e40*/  HMMA.16816.F32.BF16 R116, R128.reuse, R180, R116 ;  /* 0x000000b48074723c */ /* 0x040fe20000041874 */
[----:B------:R-:W-:Y:S01]  /*5e50*/  FFMA.FTZ R5, R40, c[0x0][0x23c], -R0 ;  /* 0x00008f0028057a23 */ /* 0x000fe20000010800 */
[----:B------:R-:W-:Y:S01]  /*5e60*/  LOP3.LUT R4, R11, UR10, R12, 0x96, !PT ;  /* 0x0000000a0b047c12 */ /* 0x000fe2000f8e960c */
[----:B-1----:R-:W-:Y:S02]  /*5e70*/  IMAD.WIDE.U32 R2, R6, -0x2daee0ad, RZ ;  /* 0xd2511f5306027825 */ /* 0x002fe400078e00ff */
[----:B------:R1:W-:Y:S02]  /*5e80*/  MUFU.EX2 R196, R5 ;  /* 0x0000000500c47308 */ /* 0x0003e40000000800 */
[----:B------:R-:W-:Y:S01]  /*5e90*/  IMAD.WIDE.U32 R12, R4, -0x2daee0ad, RZ ;  /* 0xd2511f53040c7825 */ /* 0x000fe200078e00ff */
[----:B------:R-:W-:Y:S01]  /*5ea0*/  LOP3.LUT R3, R3, UR9, R8, 0x96, !PT ;  /* 0x0000000903037c12 */ /* 0x000fe2000f8e9608 */
[----:B------:R-:W-:Y:S02]  /*5eb0*/  HMMA.16816.F32.BF16 R156, R128, R142, R156 ;  /* 0x0000008e809c723c */ /* 0x000fe4000004189c */
[----:B------:R-:W-:Y:S01]  /*5ec0*/  FMUL.FTZ R4, R137, c[0x0][0x23c] ;  /* 0x00008f0089047a20 */ /* 0x000fe20000410000 */
[----:B------:R-:W-:Y:S01]  /*5ed0*/  LOP3.LUT R8, R13, UR7, R2, 0x96, !PT ;  /* 0x000000070d087c12 */ /* 0x000fe2000f8e9602 */
[----:B------:R-:W-:-:S03]  /*5ee0*/  IMAD.WIDE.U32 R6, R3, -0x326172a9, RZ ;  /* 0xcd9e8d5703067825 */ /* 0x000fc600078e00ff */
[----:B------:R-:W-:Y:S01]  /*5ef0*/  FSEL R2, R4, RZ, P1 ;  /* 0x000000ff04027208 */ /* 0x000fe20000800000 */
[----:B------:R-:W-:Y:S01]  /*5f00*/  FFMA.FTZ R11, R46, c[0x0][0x23c], -R0 ;  /* 0x00008f002e0b7a23 */ /* 0x000fe20000010800 */
[----:B------:R-:W-:Y:S01]  /*5f10*/  LOP3.LUT R14, R7, UR8, R10, 0x96, !PT ;  /* 0x00000008070e7c12 */ /* 0x000fe2000f8e960a */
[--C-:B------:R-:W-:Y:S01]  /*5f20*/  FFMA.FTZ R13, R43, c[0x0][0x23c], -R0.reuse ;  /* 0x00008f002b0d7a23 */ /* 0x100fe20000010800 */
[----:B------:R-:W-:Y:S01]  /*5f30*/  HMMA.16816.F32.BF16 R172, R128, R30, R172 ;  /* 0x0000001e80ac723c */ /* 0x000fe200000418ac */
[----:B-1----:R-:W-:Y:S01]  /*5f40*/  FFMA.FTZ R5, R41, c[0x0][0x23c], -R0 ;  /* 0x00008f0029057a23 */ /* 0x002fe20000010800 */
[----:B------:R-:W-:Y:S01]  /*5f50*/  MUFU.EX2 R139, R11 ;  /* 0x0000000b008b7308 */ /* 0x000fe20000000800 */
[----:B------:R-:W-:-:S05]  /*5f60*/  FFMA.FTZ R3, R77, c[0x0][0x23c], -R2 ;  /* 0x00008f004d037a23 */ /* 0x000fca0000010802 */
[C---:B------:R-:W-:Y:S02]  /*5f70*/  HMMA.16816.F32.BF16 R48, R128.reuse, R34, R48 ;  /* 0x000000228030723c */ /* 0x040fe40000041830 */
[----:B------:R1:W-:Y:S06]  /*5f80*/  MUFU.EX2 R195, R5 ;  /* 0x0000000500c37308 */ /* 0x0003ec0000000800 */
[C---:B------:R-:W-:Y:S02]  /*5f90*/  HMMA.16816.F32.BF16 R64, R128.reuse, R26, R64 ;  /* 0x0000001a8040723c */ /* 0x040fe40000041840 */
[----:B------:R2:W-:Y:S06]  /*5fa0*/  MUFU.EX2 R194, R3 ;  /* 0x0000000300c27308 */ /* 0x0005ec0000000800 */
[----:B------:R-:W-:Y:S01]  /*5fb0*/  HMMA.16816.F32.BF16 R80, R128, R22, R80 ;  /* 0x000000168050723c */ /* 0x000fe20000041850 */
[----:B-1----:R-:W-:Y:S01]  /*5fc0*/  IMAD.WIDE.U32 R4, R8, -0x326172a9, RZ ;  /* 0xcd9e8d5708047825 */ /* 0x002fe200078e00ff */
[----:B------:R1:W-:Y:S04]  /*5fd0*/  MUFU.EX2 R133, R13 ;  /* 0x0000000d00857308 */ /* 0x0003e80000000800 */
[----:B------:R-:W-:-:S02]  /*5fe0*/  LOP3.LUT R8, R4, 0xff, RZ, 0xc0, !PT ;  /* 0x000000ff04087812 */ /* 0x000fc400078ec0ff */
[C---:B------:R-:W-:Y:S01]  /*5ff0*/  HMMA.16816.F32.BF16 R96, R128.reuse, R18, R96 ;  /* 0x000000128060723c */ /* 0x040fe20000041860 */
[----:B------:R-:W-:Y:S02]  /*6000*/  SHF.R.U32.HI R7, RZ, 0x10, R4 ;  /* 0x00000010ff077819 */ /* 0x000fe40000011604 */
[----:B--2---:R-:W-:Y:S01]  /*6010*/  LOP3.LUT R3, R5, UR18, R6, 0x96, !PT ;  /* 0x0000001205037c12 */ /* 0x004fe2000f8e9606 */
[----:B------:R-:W-:Y:S01]  /*6020*/  FFMA.FTZ R6, R72, c[0x0][0x23c], -R2 ;  /* 0x00008f0048067a23 */ /* 0x000fe20000010802 */
[----:B------:R-:W-:Y:S02]  /*6030*/  LOP3.LUT R5, R4, 0xffff, RZ, 0xc0, !PT ;  /* 0x0000ffff04057812 */ /* 0x000fe400078ec0ff */
[----:B------:R-:W-:Y:S01]  /*6040*/  SHF.R.U32.HI R9, RZ, 0x18, R4 ;  /* 0x00000018ff097819 */ /* 0x000fe20000011604 */
[----:B------:R2:W-:Y:S01]  /*6050*/  MUFU.EX2 R193, R6 ;  /* 0x0000000600c17308 */ /* 0x0005e20000000800 */
[----:B------:R-:W-:Y:S01]  /*6060*/  SHF.R.U32.HI R4, RZ, 0x8, R5 ;  /* 0x00000008ff047819 */ /* 0x000fe20000011605 */
[--C-:B------:R-:W-:Y:S01]  /*6070*/  FFMA.FTZ R5, R47, c[0x0][0x23c], -R2.reuse ;  /* 0x00008f002f057a23 */ /* 0x100fe20000010802 */
[----:B------:R-:W-:Y:S01]  /*6080*/  LOP3.LUT R0, R3, 0xffff, RZ, 0xc0, !PT ;  /* 0x0000ffff03007812 */ /* 0x000fe200078ec0ff */
[----:B-1----:R-:W-:Y:S01]  /*6090*/  FFMA.FTZ R13, R79, c[0x0][0x23c], -R2 ;  /* 0x00008f004f0d7a23 */ /* 0x002fe20000010802 */
[----:B------:R-:W-:Y:S01]  /*60a0*/  PRMT R8, R8, 0x5410, R4 ;  /* 0x0000541008087816 */ /* 0x000fe20000000004 */
[----:B------:R-:W-:Y:S01]  /*60b0*/  FFMA.FTZ R4, R75, c[0x0][0x23c], -R2 ;  /* 0x00008f004b047a23 */ /* 0x000fe20000010802 */
[----:B------:R-:W-:Y:S01]  /*60c0*/  SHF.R.U32.HI R0, RZ, 0x8, R0 ;  /* 0x00000008ff007819 */ /* 0x000fe20000011600 */
[----:B------:R1:W-:Y:S01]  /*60d0*/  MUFU.EX2 R192, R5 ;  /* 0x0000000500c07308 */ /* 0x0003e20000000800 */
[----:B------:R-:W-:Y:S01]  /*60e0*/  HMMA.16816.F32.BF16 R112, R128, R178, R112 ;  /* 0x000000b28070723c */ /* 0x000fe20000041870 */
[----:B--2---:R-:W-:-:S06]  /*60f0*/  LOP3.LUT R6, R7, 0xff, RZ, 0xc0, !PT ;  /* 0x000000ff07067812 */ /* 0x004fcc00078ec0ff */
[----:B------:R2:W4:Y:S01]  /*6100*/  MUFU.EX2 R138, R4 ;  /* 0x00000004008a7308 */ /* 0x0005220000000800 */
[----:B------:R-:W-:Y:S01]  /*6110*/  LOP3.LUT R7, R3, 0xff, RZ, 0xc0, !PT ;  /* 0x000000ff03077812 */ /* 0x000fe200078ec0ff */
[----:B------:R-:W-:Y:S01]  /*6120*/  HMMA.16816.F32.BF16 R128, R128, R182, R56 ;  /* 0x000000b68080723c */ /* 0x000fe20000041838 */
[----:B------:R-:W-:Y:S02]  /*6130*/  PRMT R10, R6, 0x5410, R9 ;  /* 0x00005410060a7816 */ /* 0x000fe40000000009 */
[--C-:B------:R-:W-:Y:S02]  /*6140*/  SHF.R.U32.HI R6, RZ, 0x10, R3.reuse ;  /* 0x00000010ff067819 */ /* 0x100fe40000011603 */
[----:B-1----:R-:W-:Y:S01]  /*6150*/  SHF.R.U32.HI R5, RZ, 0x18, R3 ;  /* 0x00000018ff057819 */ /* 0x002fe20000011603 */
[----:B------:R-:W-:Y:S01]  /*6160*/  MUFU.EX2 R13, R13 ;  /* 0x0000000d000d7308 */ /* 0x000fe20000000800 */
[----:B------:R-:W-:Y:S01]  /*6170*/  PRMT R9, R7, 0x5410, R0 ;  /* 0x0000541007097816 */ /* 0x000fe20000000000 */
[----:B------:R-:W-:Y:S01]  /*6180*/  HSET2.LE.AND R0, R8, R90, PT ;  /* 0x0000005a08007233 */ /* 0x000fe20003803000 */
[----:B---3--:R-:W-:-:S02]  /*6190*/  F2FP.BF16.PACK_AB R3, R197, R198 ;  /* 0x000000c6c503723e */ /* 0x008fc400000010ff */
[----:B--2---:R-:W-:Y:S02]  /*61a0*/  LOP3.LUT R4, R6, 0xff, RZ, 0xc0, !PT ;  /* 0x000000ff06047812 */ /* 0x004fe400078ec0ff */
[----:B------:R-:W-:Y:S01]  /*61b0*/  LOP3.LUT R6, R0, R3, RZ, 0xc0, !PT ;  /* 0x0000000300067212 */ /* 0x000fe200078ec0ff */
[--C-:B------:R-:W-:Y:S01]  /*61c0*/  HSET2.LE.AND R0, R10, R90.reuse, PT ;  /* 0x0000005a0a007233 */ /* 0x100fe20003803000 */
[----:B------:R-:W-:Y:S01]  /*61d0*/  PRMT R7, R4, 0x5410, R5 ;  /* 0x0000541004077816 */ /* 0x000fe20000000005 */
[--C-:B------:R-:W-:Y:S01]  /*61e0*/  HSET2.LE.AND R4, R9, R90.reuse, PT ;  /* 0x0000005a09047233 */ /* 0x100fe20003803000 */
[----:B------:R-:W-:Y:S02]  /*61f0*/  F2FP.BF16.PACK_AB R5, R199, R200 ;  /* 0x000000c8c705723e */ /* 0x000fe400000010ff */
[----:B----4-:R-:W-:Y:S01]  /*6200*/  F2FP.BF16.PACK_AB R9, R138, R194 ;  /* 0x000000c28a09723e */ /* 0x010fe200000010ff */
[----:B------:R-:W-:Y:S01]  /*6210*/  HSET2.LE.AND R8, R7, R90, PT ;  /* 0x0000005a07087233 */ /* 0x000fe20003803000 */
[----:B------:R-:W-:-:S02]  /*6220*/  F2FP.BF16.PACK_AB R3, R192, R193 ;  /* 0x000000c1c003723e */ /* 0x000fc400000010ff */
[----:B------:R-:W-:Y:S02]  /*6230*/  LOP3.LUT R4, R4, R5, RZ, 0xc0, !PT ;  /* 0x0000000504047212 */ /* 0x000fe400078ec0ff */
[----:B------:R-:W-:Y:S01]  /*6240*/  LOP3.LUT R5, R8, R9, RZ, 0xc0, !PT ;  /* 0x0000000908057212 */ /* 0x000fe200078ec0ff */
[----:B------:R-:W-:Y:S01]  /*6250*/  IMAD.WIDE.U32 R8, R14, -0x2daee0ad, RZ ;  /* 0xd2511f530e087825 */ /* 0x000fe200078e00ff */
[----:B------:R-:W-:-:S03]  /*6260*/  LOP3.LUT R7, R0, R3, RZ, 0xc0, !PT ;  /* 0x0000000300077212 */ /* 0x000fc600078ec0ff */
[--C-:B------:R-:W-:Y:S01]  /*6270*/  FFMA.FTZ R0, R73, c[0x0][0x23c], -R2.reuse ;  /* 0x00008f0049007a23 */ /* 0x100fe20000010802 */
[----:B------:R-:W-:Y:S01]  /*6280*/  LOP3.LUT R3, R8, 0xffff, RZ, 0xc0, !PT ;  /* 0x0000ffff08037812 */ /* 0x000fe200078ec0ff */
[--C-:B------:R-:W-:Y:S01]  /*6290*/  FFMA.FTZ R14, R78, c[0x0][0x23c], -R2.reuse ;  /* 0x00008f004e0e7a23 */ /* 0x100fe20000010802 */
[----:B------:R-:W-:Y:S01]  /*62a0*/  LOP3.LUT R11, R8, 0xff, RZ, 0xc0, !PT ;  /* 0x000000ff080b7812 */ /* 0x000fe200078ec0ff */
[----:B------:R-:W-:Y:S01]  /*62b0*/  FFMA.FTZ R2, R74, c[0x0][0x23c], -R2 ;  /* 0x00008f004a027a23 */ /* 0x000fe20000010802 */
[----:B------:R1:W-:Y:S01]  /*62c0*/  MUFU.EX2 R132, R0 ;  /* 0x0000000000847308 */ /* 0x0003e20000000800 */
[----:B------:R-:W-:Y:S01]  /*62d0*/  SHF.R.U32.HI R3, RZ, 0x8, R3 ;  /* 0x00000008ff037819 */ /* 0x000fe20000011603 */
[----:B------:R-:W-:Y:S01]  /*62e0*/  HMMA.16816.F32.BF16 R40, R4, R60, RZ ;  /* 0x0000003c0428723c */ /* 0x000fe200000418ff */
[----:B------:R-:W-:Y:S02]  /*62f0*/  SHF.R.U32.HI R10, RZ, 0x10, R8 ;  /* 0x00000010ff0a7819 */ /* 0x000fe40000011608 */
[----:B------:R-:W-:-:S02]  /*6300*/  PRMT R11, R11, 0x5410, R3 ;  /* 0x000054100b0b7816 */ /* 0x000fc40000000003 */
[----:B------:R-:W-:Y:S01]  /*6310*/  LOP3.LUT R10, R10, 0xff, RZ, 0xc0, !PT ;  /* 0x000000ff0a0a7812 */ /* 0x000fe200078ec0ff */
[----:B------:R2:W3:Y:S02]  /*6320*/  MUFU.EX2 R15, R2 ;  /* 0x00000002000f7308 */ /* 0x0004e40000000800 */
[----:B------:R-:W-:Y:S01]  /*6330*/  HMMA.16816.F32.BF16 R44, R4, R62, RZ ;  /* 0x0000003e042c723c */ /* 0x000fe200000418ff */
[----:B-1----:R-:W-:-:S05]  /*6340*/  LOP3.LUT R0, R9, UR17, R12, 0x96, !PT ;  /* 0x0000001109007c12 */ /* 0x002fca000f8e960c */
[----:B------:R-:W1:Y:S01]  /*6350*/  MUFU.EX2 R14, R14 ;  /* 0x0000000e000e7308 */ /* 0x000e620000000800 */
[----:B------:R-:W-:Y:S01]  /*6360*/  SHF.R.U32.HI R12, RZ, 0x18, R8 ;  /* 0x00000018ff0c7819 */ /* 0x000fe20000011608 */
[----:B------:R-:W-:Y:S01]  /*6370*/  HMMA.16816.F32.BF16 R56, R4, R92, RZ ;  /* 0x0000005c0438723c */ /* 0x000fe200000418ff */
[----:B------:R-:W-:Y:S02]  /*6380*/  SHF.R.U32.HI R3, RZ, 0x10, R0 ;  /* 0x00000010ff037819 */ /* 0x000fe40000011600 */
[C---:B------:R-:W-:Y:S02]  /*6390*/  LOP3.LUT R8, R0.reuse, 0xff, RZ, 0xc0, !PT ;  /* 0x000000ff00087812 */ /* 0x040fe400078ec0ff */
[----:B--2---:R-:W-:-:S03]  /*63a0*/  LOP3.LUT R2, R0, 0xffff, RZ, 0xc0, !PT ;  /* 0x0000ffff00027812 */ /* 0x004fc600078ec0ff */
[C---:B------:R-:W-:Y:S01]  /*63b0*/  HMMA.16816.F32.BF16 R60, R4.reuse, R94, RZ ;  /* 0x0000005e043c723c */ /* 0x040fe200000418ff */
[----:B------:R-:W-:Y:S02]  /*63c0*/  SHF.R.U32.HI R9, RZ, 0x8, R2 ;  /* 0x00000008ff097819 */ /* 0x000fe40000011602 */
[----:B------:R-:W-:Y:S02]  /*63d0*/  SHF.R.U32.HI R2, RZ, 0x18, R0 ;  /* 0x00000018ff027819 */ /* 0x000fe40000011600 */
[----:B------:R-:W-:Y:S02]  /*63e0*/  LOP3.LUT R0, R3, 0xff, RZ, 0xc0, !PT ;  /* 0x000000ff03007812 */ /* 0x000fe400078ec0ff */
[----:B------:R-:W-:Y:S01]  /*63f0*/  PRMT R8, R8, 0x5410, R9 ;  /* 0x0000541008087816 */ /* 0x000fe20000000009 */
[----:B------:R-:W-:Y:S01]  /*6400*/  HMMA.16816.F32.BF16 R148, R4, R152, RZ ;  /* 0x000000980494723c */ /* 0x000fe200000418ff */
[----:B------:R-:W-:Y:S01]  /*6410*/  PRMT R2, R0, 0x5410, R2 ;  /* 0x0000541000027816 */ /* 0x000fe20000000002 */
[--C-:B------:R-:W-:Y:S01]  /*6420*/  HSET2.LE.AND R0, R11, R90.reuse, PT ;  /* 0x0000005a0b007233 */ /* 0x100fe20003803000 */
[----:B------:R-:W-:Y:S01]  /*6430*/  PRMT R3, R10, 0x5410, R12 ;  /* 0x000054100a037816 */ /* 0x000fe2000000000c */
[----:B------:R-:W-:-:S02]  /*6440*/  HSET2.LE.AND R8, R8, R90, PT ;  /* 0x0000005a08087233 */ /* 0x000fc40003803000 */
[--C-:B------:R-:W-:Y:S01]  /*6450*/  HSET2.LE.AND R9, R2, R90.reuse, PT ;  /* 0x0000005a02097233 */ /* 0x100fe20003803000 */
[----:B------:R-:W-:Y:S01]  /*6460*/  F2FP.BF16.PACK_AB R2, R133, R139 ;  /* 0x0000008b8502723e */ /* 0x000fe200000010ff */
[----:B------:R-:W-:Y:S01]  /*6470*/  HSET2.LE.AND R3, R3, R90, PT ;  /* 0x0000005a03037233 */ /* 0x000fe20003803000 */
[----:B------:R-:W-:Y:S02]  /*6480*/  HMMA.16816.F32.BF16 R164, R4, R168, RZ ;  /* 0x000000a804a4723c */ /* 0x000fe400000418ff */
[----:B------:R-:W-:Y:S01]  /*6490*/  LOP3.LUT R126, R0, R2, RZ, 0xc0, !PT ;  /* 0x00000002007e7212 */ /* 0x000fe200078ec0ff */
[----:B------:R-:W-:Y:S01]  /*64a0*/  FADD.FTZ R2, R244, R243 ;  /* 0x000000f3f4027221 */ /* 0x000fe20000010000 */
[----:B---3--:R-:W-:-:S03]  /*64b0*/  F2FP.BF16.PACK_AB R0, R15, R132 ;  /* 0x000000840f00723e */ /* 0x008fc600000010ff */
[----:B------:R-:W-:Y:S01]  /*64c0*/  FADD.FTZ R2, R242, R2 ;  /* 0x00000002f2027221 */ /* 0x000fe20000010000 */
[----:B------:R-:W-:Y:S01]  /*64d0*/  LOP3.LUT R127, R3, R0, RZ, 0xc0, !PT ;  /* 0x00000000037f7212 */ /* 0x000fe200078ec0ff */
[C---:B------:R-:W-:Y:S01]  /*64e0*/  HMMA.16816.F32.BF16 R72, R4.reuse, R104, RZ ;  /* 0x000000680448723c */ /* 0x040fe200000418ff */
[----:B------:R-:W-:Y:S01]  /*64f0*/  F2FP.BF16.PACK_AB R0, R195, R196 ;  /* 0x000000c4c300723e */ /* 0x000fe200000010ff */
[----:B------:R-:W-:Y:S02]  /*6500*/  FADD.FTZ R3, R240, R233 ;  /* 0x000000e9f0037221 */ /* 0x000fe40000010000 */
[----:B------:R-:W-:Y:S01]  /*6510*/  FADD.FTZ R2, R241, R2 ;  /* 0x00000002f1027221 */ /* 0x000fe20000010000 */
[----:B------:R-:W-:Y:S01]  /*6520*/  LOP3.LUT R124, R8, R0, RZ, 0xc0, !PT ;  /* 0x00000000087c7212 */ /* 0x000fe200078ec0ff */
[----:B------:R-:W-:Y:S01]  /*6530*/  FADD.FTZ R3, R235, R3 ;  /* 0x00000003eb037221 */ /* 0x000fe20000010000 */
[----:B-1----:R-:W-:Y:S01]  /*6540*/  F2FP.BF16.PACK_AB R0, R14, R13 ;  /* 0x0000000d0e00723e */ /* 0x002fe200000010ff */
[----:B------:R-:W-:Y:S02]  /*6550*/  HMMA.16816.F32.BF16 R88, R4, R108, RZ ;  /* 0x0000006c0458723c */ /* 0x000fe400000418ff */
[----:B------:R-:W-:Y:S01]  /*6560*/  FADD.FTZ R3, R234, R3 ;  /* 0x00000003ea037221 */ /* 0x000fe20000010000 */
[----:B------:R-:W-:Y:S01]  /*6570*/  LOP3.LUT R125, R9, R0, RZ, 0xc0, !PT ;  /* 0x00000000097d7212 */ /* 0x000fe200078ec0ff */
[----:B------:R-:W-:-:S02]  /*6580*/  FADD.FTZ R0, R194, R138 ;  /* 0x0000008ac2007221 */ /* 0x000fc40000010000 */
[----:B------:R-:W-:Y:S02]  /*6590*/  FADD.FTZ R3, R202, R3 ;  /* 0x00000003ca037221 */ /* 0x000fe40000010000 */
[C---:B------:R-:W-:Y:S01]  /*65a0*/  HMMA.16816.F32.BF16 R76, R4.reuse, R106, RZ ;  /* 0x0000006a044c723c */ /* 0x040fe200000418ff */
[----:B------:R-:W-:Y:S02]  /*65b0*/  FADD.FTZ R0, R193, R0 ;  /* 0x00000000c1007221 */ /* 0x000fe40000010000 */
[----:B------:R-:W-:Y:S02]  /*65c0*/  FADD.FTZ R3, R201, R3 ;  /* 0x00000003c9037221 */ /* 0x000fe40000010000 */
[----:B------:R-:W-:Y:S02]  /*65d0*/  FADD.FTZ R0, R192, R0 ;  /* 0x00000000c0007221 */ /* 0x000fe40000010000 */
[----:B------:R-:W-:Y:S01]  /*65e0*/  FADD.FTZ R3, R228, R3 ;  /* 0x00000003e4037221 */ /* 0x000fe20000010000 */
[----:B------:R-:W-:Y:S01]  /*65f0*/  HMMA.16816.F32.BF16 R92, R4, R110, RZ ;  /* 0x0000006e045c723c */ /* 0x000fe200000418ff */
[----:B------:R-:W-:-:S02]  /*6600*/  FADD.FTZ R0, R13, R0 ;  /* 0x000000000d007221 */ /* 0x000fc40000010000 */
[----:B------:R-:W-:Y:S02]  /*6610*/  FADD.FTZ R246, R203, R3 ;  /* 0x00000003cbf67221 */ /* 0x000fe40000010000 */
[----:B------:R-:W-:-:S03]  /*6620*/  FADD.FTZ R0, R14, R0 ;  /* 0x000000000e007221 */ /* 0x000fc60000010000 */
[----:B------:R-:W-:Y:S01]  /*6630*/  HMMA.16816.F32.BF16 R152, R4, R154, RZ ;  /* 0x0000009a0498723c */ /* 0x000fe200000418ff */
[----:B------:R-:W-:-:S04]  /*6640*/  FADD.FTZ R0, R132, R0 ;  /* 0x0000000084007221 */ /* 0x000fc80000010000 */
[----:B------:R-:W-:-:S03]  /*6650*/  FADD.FTZ R248, R15, R0 ;  /* 0x000000000ff87221 */ /* 0x000fc60000010000 */
        /* <DEDUP_REMOVED lines=16> */
[----:B------:R-:W-:Y:S02]  /*6760*/  HMMA.16816.F32.BF16 R40, R124, R32, R40 ;  /* 0x000000207c28723c */ /* 0x000fe40000041828 */
[----:B------:R1:W-:Y:S01]  /*6770*/  STL [R1+0x18], R245 ;  /* 0x000018f501007387 */ /* 0x0003e20000100800 */
[----:B------:R-:W-:-:S03]  /*6780*/  FADD.FTZ R2, R139, R2 ;  /* 0x000000028b027221 */ /* 0x000fc60000010000 */
[----:B------:R1:W-:Y:S01]  /*6790*/  STL [R1+0x1c], R246 ;  /* 0x00001cf601007387 */ /* 0x0003e20000100800 */
[----:B------:R-:W-:Y:S01]  /*67a0*/  FADD.FTZ R247, R133, R2 ;  /* 0x0000000285f77221 */ /* 0x000fe20000010000 */
[C---:B------:R-:W-:Y:S04]  /*67b0*/  HMMA.16816.F32.BF16 R56, R124.reuse, R24, R56 ;  /* 0x000000187c38723c */ /* 0x040fe80000041838 */
[----:B------:R1:W-:Y:S04]  /*67c0*/  STL [R1+0x20], R247 ;  /* 0x000020f701007387 */ /* 0x0003e80000100800 */
        /* <DEDUP_REMOVED lines=55> */
[C---:B------:R-:W-:Y:S02]  /*6b40*/  IADD3 R2, R0.reuse, 0x1, RZ ;  /* 0x0000000100027810 */ /* 0x040fe40007ffe0ff */
[----:B------:R-:W-:Y:S01]  /*6b50*/  @!PT LDS RZ, [RZ] ;  /* 0x00000000fffff984 */ /* 0x000fe20000000800 */
[----:B------:R-:W-:Y:S01]  /*6b60*/  @!PT LDS RZ, [RZ] ;  /* 0x00000000fffff984 */ /* 0x000fe20000000800 */
[----:B------:R-:W-:Y:S01]  /*6b70*/  @!PT LDS RZ, [RZ] ;  /* 0x00000000fffff984 */ /* 0x000fe20000000800 */
[----:B------:R1:W-:Y:S01]  /*6b80*/  @!P3 LDGSTS.E.BYPASS.LTC128B.128 [R219+0xa800], [R8.64] ;  /* 0x0a80000008dbbfae */ /* 0x0003e2000b901d5c */
[CC--:B------:R-:W-:Y:S02]  /*6b90*/  ISETP.GE.AND P1, PT, R0.reuse, R227.reuse, PT ;  /* 0x000000e30000720c */ /* 0x0c0fe40003f26270 */
[----:B------:R-:W-:Y:S01]  /*6ba0*/  ISETP.GE.AND P5, PT, R0, R226, PT ;  /* 0x000000e20000720c */ /* 0x000fe20003fa6270 */
[----:B------:R-:W-:Y:S01]  /*6bb0*/  @P2 STS.128 [R219+0xb800], RZ ;  /* 0x00b800ffdb002388 */ /* 0x000fe20000000c00 */
[----:B------:R-:W-:Y:S02]  /*6bc0*/  ISETP.GE.AND P4, PT, R2, R227, PT ;  /* 0x000000e30200720c */ /* 0x000fe40003f86270 */
[C---:B------:R-:W-:Y:S01]  /*6bd0*/  ISETP.LT.OR P1, PT, R0.reuse, R223, P1 ;  /* 0x000000df0000720c */ /* 0x040fe20000f21670 */
[----:B------:R-:W-:Y:S01]  /*6be0*/  @!PT LDS RZ, [RZ] ;  /* 0x00000000fffff984 */ /* 0x000fe20000000800 */
[----:B------:R-:W-:Y:S01]  /*6bf0*/  @!PT LDS RZ, [RZ] ;  /* 0x00000000fffff984 */ /* 0x000fe20000000800 */
[----:B------:R-:W-:Y:S01]  /*6c00*/  @!PT LDS RZ, [RZ] ;  /* 0x00000000fffff984 */ /* 0x000fe20000000800 */
[----:B------:R2:W-:Y:S01]  /*6c10*/  @!P2 LDGSTS.E.BYPASS.LTC128B.128 [R219+0xb800], [R4.64+0x80] ;  /* 0x0b80008004dbafae */ /* 0x0005e2000b901d5c */
[----:B------:R-:W-:-:S02]  /*6c20*/  ISETP.LT.OR P5, PT, R0, R222, P5 ;  /* 0x000000de0000720c */ /* 0x000fc40002fa1670 */
[C---:B------:R-:W-:Y:S01]  /*6c30*/  ISETP.LT.OR P4, PT, R2.reuse, R223, P4 ;  /* 0x000000df0200720c */ /* 0x040fe20002781670 */
[----:B------:R-:W-:Y:S01]  /*6c40*/  LDSM.16.M88.4 R20, [R204+0x8000] ;  /* 0x00800000cc14783b */ /* 0x000fe20000000200 */
[C---:B------:R-:W-:Y:S02]  /*6c50*/  ISETP.GE.AND P6, PT, R2.reuse, R226, PT ;  /* 0x000000e20200720c */ /* 0x040fe40003fc6270 */
[C---:B------:R-:W-:Y:S01]  /*6c60*/  ISETP.GE.AND P0, PT, R2.reuse, R225, PT ;  /* 0x000000e10200720c */ /* 0x040fe20003f06270 */
[----:B------:R-:W-:Y:S01]  /*6c70*/  LDSM.16.M88.4 R16, [R204+0x8800] ;  /* 0x00880000cc10783b */ /* 0x000fe20000000200 */
[C---:B------:R-:W-:Y:S02]  /*6c80*/  ISETP.LT.OR P6, PT, R2.reuse, R222, P6 ;  /* 0x000000de0200720c */ /* 0x040fe400037c1670 */
[----:B------:R-:W-:Y:S01]  /*6c90*/  ISETP.LT.OR P0, PT, R2, R221, P0 ;  /* 0x000000dd0200720c */ /* 0x000fe20000701670 */
[----:B------:R-:W-:Y:S01]  /*6ca0*/  LDSM.16.M88.4 R32, [R215] ;  /* 0x00000000d720783b */ /* 0x000fe20000000200 */
[----:B------:R-:W-:-:S03]  /*6cb0*/  IADD3 R3, R0, 0x10, RZ ;  /* 0x0000001000037810 */ /* 0x000fc60007ffe0ff */
[----:B------:R-:W-:Y:S04]  /*6cc0*/  LDSM.16.M88.4 R28, [R218] ;  /* 0x00000000da1c783b */ /* 0x000fe80000000200 */
[----:B-1----:R-:W1:Y:S04]  /*6cd0*/  LDSM.16.M88.4 R8, [R206+0x2000] ;  /* 0x00200000ce08783b */ /* 0x002e680000000200 */
[----:B------:R-:W-:Y:S04]  /*6ce0*/  LDSM.16.M88.4 R12, [R206] ;  /* 0x00000000ce0c783b */ /* 0x000fe80000000200 */
[----:B--2---:R-:W2:Y:S04]  /*6cf0*/  LDSM.16.M88.4 R4, [R208+0x2000] ;  /* 0x00200000d004783b */ /* 0x004ea80000000200 */
[----:B------:R-:W0:Y:S01]  /*6d00*/  LDGDEPBAR ;  /* 0x00000000000079af */ /* 0x000e220000000000 */
[C---:B-1----:R-:W-:Y:S08]  /*6d10*/  HMMA.16816.F32.BF16 R140, R8.reuse, R16, RZ ;  /* 0x00000010088c723c */ /* 0x042ff000000418ff */
[C---:B------:R-:W-:Y:S08]  /*6d20*/  HMMA.16816.F32.BF16 R176, R8.reuse, R22, RZ ;  /* 0x0000001608b0723c */ /* 0x040ff000000418ff */
[C---:B------:R-:W-:Y:S08]  /*6d30*/  HMMA.16816.F32.BF16 R180, R8.reuse, R20, RZ ;  /* 0x0000001408b4723c */ /* 0x040ff000000418ff */
[----:B------:R-:W-:Y:S01]  /*6d40*/  HMMA.16816.F32.BF16 R24, R8, R18, RZ ;  /* 0x000000120818723c */ /* 0x000fe200000418ff */
[----:B------:R-:W1:Y:S07]  /*6d50*/  LDSM.16.M88.4 R8, [R208] ;  /* 0x00000000d008783b */ /* 0x000e6e0000000200 */
[C---:B--2---:R-:W-:Y:S08]  /*6d60*/  HMMA.16816.F32.BF16 R228, R4.reuse, R28, R140 ;  /* 0x0000001c04e4723c */ /* 0x044ff0000004188c */
[----:B------:R-:W-:Y:S08]  /*6d70*/  HMMA.16816.F32.BF16 R232, R4, R34, R176 ;  /* 0x0000002204e8723c */ /* 0x000ff000000418b0 */
[C---:B------:R-:W-:Y:S08]  /*6d80*/  HMMA.16816.F32.BF16 R176, R12.reuse, R20, RZ ;  /* 0x000000140cb0723c */ /* 0x040ff000000418ff */
[C---:B------:R-:W-:Y:S08]  /*6d90*/  HMMA.16816.F32.BF16 R140, R12.reuse, R22, RZ ;  /* 0x000000160c8c723c */ /* 0x040ff000000418ff */
[----:B------:R-:W-:Y:S08]  /*6da0*/  HMMA.16816.F32.BF16 R20, R12, R16, RZ ;  /* 0x000000100c14723c */ /* 0x000ff000000418ff */
[C---:B------:R-:W-:Y:S08]  /*6db0*/  HMMA.16816.F32.BF16 R180, R4.reuse, R32, R180 ;  /* 0x0000002004b4723c */ /* 0x040ff000000418b4 */
[----:B------:R-:W-:Y:S01]  /*6dc0*/  HMMA.16816.F32.BF16 R188, R4, R30, R24 ;  /* 0x0000001e04bc723c */ /* 0x000fe20000041818 */
[----:B------:R-:W-:Y:S04]  /*6dd0*/  LDSM.16.M88.4 R4, [R214+0x2000] ;  /* 0x00200000d604783b */ /* 0x000fe80000000200 */
[----:B------:R-:W2:Y:S03]  /*6de0*/  LDSM.16.M88.4 R24, [R213+0x8000] ;  /* 0x00800000d518783b */ /* 0x000ea60000000200 */
[----:B------:R-:W-:Y:S01]  /*6df0*/  HMMA.16816.F32.BF16 R12, R12, R18, RZ ;  /* 0x000000120c0c723c */ /* 0x000fe200000418ff */
[----:B------:R-:W3:Y:S07]  /*6e00*/  LDSM.16.M88.4 R16, [R213+0x8800] ;  /* 0x00880000d510783b */ /* 0x000eee0000000200 */
[C---:B-1----:R-:W-:Y:S08]  /*6e10*/  HMMA.16816.F32.BF16 R200, R8.reuse, R32, R176 ;  /* 0x0000002008c8723c */ /* 0x042ff000000418b0 */
[C---:B------:R-:W-:Y:S01]  /*6e20*/  HMMA.16816.F32.BF16 R196, R8.reuse, R28, R20 ;  /* 0x0000001c08c4723c */ /* 0x040fe20000041814 */
[----:B------:R-:W-:Y:S07]  /*6e30*/  LDSM.16.M88.4 R20, [R211] ;  /* 0x00000000d314783b */ /* 0x000fee0000000200 */
[C---:B------:R-:W-:Y:S08]  /*6e40*/  HMMA.16816.F32.BF16 R192, R8.reuse, R34, R140 ;  /* 0x0000002208c0723c */ /* 0x040ff0000004188c */
[----:B------:R-:W-:Y:S01]  /*6e50*/  HMMA.16816.F32.BF16 R184, R8, R30, R12 ;  /* 0x0000001e08b8723c */ /* 0x000fe2000004180c */
[----:B------:R-:W1:Y:S04]  /*6e60*/  LDSM.16.M88.4 R8, [R214] ;  /* 0x00000000d608783b */ /* 0x000e680000000200 */
[----:B------:R-:W-:Y:S03]  /*6e70*/  LDSM.16.M88.4 R28, [R211+0x800] ;  /* 0x00080000d31c783b */ /* 0x000fe60000000200 */
[C---:B--2---:R-:W-:Y:S01]  /*6e80*/  HMMA.16816.F32.BF16 R180, R4.reuse, R24, R180 ;  /* 0x0000001804b4723c */ /* 0x044fe200000418b4 */
[----:B------:R-:W-:Y:S07]  /*6e90*/  LDSM.16.M88.4 R12, [R212] ;  /* 0x00000000d40c783b */ /* 0x000fee0000000200 */
[C---:B---3--:R-:W-:Y:S08]  /*6ea0*/  HMMA.16816.F32.BF16 R140, R4.reuse, R16, R228 ;  /* 0x00000010048c723c */ /* 0x048ff000000418e4 */
[C---:B------:R-:W-:Y:S08]  /*6eb0*/  HMMA.16816.F32.BF16 R176, R4.reuse, R26, R232 ;  /* 0x0000001a04b0723c */ /* 0x040ff000000418e8 */
[----:B------:R-:W-:Y:S01]  /*6ec0*/  HMMA.16816.F32.BF16 R32, R4, R18, R188 ;  /* 0x000000120420723c */ /* 0x000fe200000418bc */
[----:B------:R-:W2:Y:S07]  /*6ed0*/  LDSM.16.M88.4 R4, [R212+0x2000] ;  /* 0x00200000d404783b */ /* 0x000eae0000000200 */
[C---:B-1----:R-:W-:Y:S08]  /*6ee0*/  HMMA.16816.F32.BF16 R188, R8.reuse, R24, R200 ;  /* 0x0000001808bc723c */ /* 0x042ff000000418c8 */
[C---:B------:R-:W-:Y:S01]  /*6ef0*/  HMMA.16816.F32.BF16 R200, R8.reuse, R26, R192 ;  /* 0x0000001a08c8723c */ /* 0x040fe200000418c0 */
[----:B------:R-:W-:Y:S07]  /*6f00*/  LDSM.16.M88.4 R24, [R204+0x9800] ;  /* 0x00980000cc18783b */ /* 0x000fee0000000200 */
[C---:B------:R-:W-:Y:S08]  /*6f10*/  HMMA.16816.F32.BF16 R192, R8.reuse, R18, R184 ;  /* 0x0000001208c0723c */ /* 0x040ff000000418b8 */
[----:B------:R-:W-:Y:S01]  /*6f20*/  HMMA.16816.F32.BF16 R196, R8, R16, R196 ;  /* 0x0000001008c4723c */ /* 0x000fe200000418c4 */
[----:B------:R-:W-:Y:S04]  /*6f30*/  LDSM.16.M88.4 R16, [R204+0x9000] ;  /* 0x00900000cc10783b */ /* 0x000fe80000000200 */
[----:B------:R-:W-:Y:S03]  /*6f40*/  LDSM.16.M88.4 R8, [R206+0x4000] ;  /* 0x00400000ce08783b */ /* 0x000fe60000000200 */
[C---:B--2---:R-:W-:Y:S08]  /*6f50*/  HMMA.16816.F32.BF16 R184, R4.reuse, R20, R180 ;  /* 0x0000001404b8723c */ /* 0x044ff000000418b4 */
[C---:B------:R-:W-:Y:S08]  /*6f60*/  HMMA.16816.F32.BF16 R180, R4.reuse, R22, R176 ;  /* 0x0000001604b4723c */ /* 0x040ff000000418b0 */
[C---:B------:R-:W-:Y:S08]  /*6f70*/  HMMA.16816.F32.BF16 R176, R4.reuse, R28, R140 ;  /* 0x0000001c04b0723c */ /* 0x040ff0000004188c */
[----:B------:R-:W-:Y:S01]  /*6f80*/  HMMA.16816.F32.BF16 R140, R4, R30, R32 ;  /* 0x0000001e048c723c */ /* 0x000fe20000041820 */
[----:B------:R-:W1:Y:S07]  /*6f90*/  LDSM.16.M88.4 R4, [R206+0x6000] ;  /* 0x00600000ce04783b */ /* 0x000e6e0000000200 */
[C---:B------:R-:W-:Y:S08]  /*6fa0*/  HMMA.16816.F32.BF16 R32, R12.reuse, R20, R188 ;  /* 0x000000140c20723c */ /* 0x040ff000000418bc */
[C---:B------:R-:W-:Y:S08]  /*6fb0*/  HMMA.16816.F32.BF16 R20, R12.reuse, R22, R200 ;  /* 0x000000160c14723c */ /* 0x040ff000000418c8 */
        /* <DEDUP_REMOVED lines=8> */
[C---:B------:R-:W-:Y:S08]  /*7040*/  HMMA.16816.F32.BF16 R140, R8.reuse, R16, R32 ;  /* 0x00000010088c723c */ /* 0x040ff00000041820 */
[C---:B------:R-:W-:Y:S01]  /*7050*/  HMMA.16816.F32.BF16 R32, R8.reuse, R18, R20 ;  /* 0x000000120820723c */ /* 0x040fe20000041814 */
[----:B------:R-:W1:Y:S04]  /*7060*/  LDSM.16.M88.4 R16, [R217] ;  /* 0x00000000d910783b */ /* 0x000e680000000200 */
[----:B------:R-:W2:Y:S03]  /*7070*/  LDSM.16.M88.4 R20, [R216] ;  /* 0x00000000d814783b */ /* 0x000ea60000000200 */
[C---:B------:R-:W-:Y:S08]  /*7080*/  HMMA.16816.F32.BF16 R28, R8.reuse, R24, R196 ;  /* 0x00000018081c723c */ /* 0x040ff000000418c4 */
[----:B------:R-:W-:Y:S01]  /*7090*/  HMMA.16816.F32.BF16 R24, R8, R26, R192 ;  /* 0x0000001a0818723c */ /* 0x000fe200000418c0 */
[----:B------:R-:W-:Y:S07]  /*70a0*/  LDSM.16.M88.4 R8, [R214+0x4000] ;  /* 0x00400000d608783b */ /* 0x000fee0000000200 */
[----:B-1----:R-:W-:Y:S08]  /*70b0*/  HMMA.16816.F32.BF16 R200, R4, R18, R184 ;  /* 0x0000001204c8723c */ /* 0x002ff000000418b8 */
[----:B--2---:R-:W-:Y:S01]  /*70c0*/  HMMA.16816.F32.BF16 R184, R12, R20, R28 ;  /* 0x000000140cb8723c */ /* 0x004fe2000004181c */
[----:B------:R-:W1:Y:S07]  /*70d0*/  LDSM.16.M88.4 R28, [R213+0x9000] ;  /* 0x00900000d51c783b */ /* 0x000e6e0000000200 */
[----:B------:R-:W-:Y:S08]  /*70e0*/  HMMA.16816.F32.BF16 R192, R4, R22, R176 ;  /* 0x0000001604c0723c */ /* 0x000ff000000418b0 */
[-C--:B------:R-:W-:Y:S08]  /*70f0*/  HMMA.16816.F32.BF16 R176, R12, R16.reuse, R140 ;  /* 0x000000100cb0723c */ /* 0x080ff0000004188c */
[C---:B------:R-:W-:Y:S08]  /*7100*/  HMMA.16816.F32.BF16 R228, R4.reuse, R16, R188 ;  /* 0x0000001004e4723c */ /* 0x040ff000000418bc */
[----:B------:R-:W-:Y:S01]  /*7110*/  HMMA.16816.F32.BF16 R196, R4, R20, R180 ;  /* 0x0000001404c4723c */ /* 0x000fe200000418b4 */
[----:B------:R-:W2:Y:S07]  /*7120*/  LDSM.16.M88.4 R4, [R214+0x6000] ;  /* 0x00600000d604783b */ /* 0x000eae0000000200 */
[C---:B------:R-:W-:Y:S01]  /*7130*/  HMMA.16816.F32.BF16 R140, R12.reuse, R22, R24 ;  /* 0x000000160c8c723c */ /* 0x040fe20000041818 */
[----:B------:R-:W3:Y:S04]  /*7140*/  LDSM.16.M88.4 R20, [R213+0x9800] ;  /* 0x00980000d514783b */ /* 0x000ee80000000200 */
[----:B------:R-:W-:Y:S03]  /*7150*/  LDSM.16.M88.4 R24, [R211+0x1000] ;  /* 0x00100000d318783b */ /* 0x000fe60000000200 */
[----:B------:R-:W-:Y:S01]  /*7160*/  HMMA.16816.F32.BF16 R188, R12, R18, R32 ;  /* 0x000000120cbc723c */ /* 0x000fe20000041820 */
[----:B------:R-:W4:Y:S04]  /*7170*/  LDSM.16.M88.4 R16, [R212+0x4000] ;  /* 0x00400000d410783b */ /* 0x000f280000000200 */
[----:B------:R-:W5:Y:S03]  /*7180*/  LDSM.16.M88.4 R12, [R212+0x6000] ;  /* 0x00600000d40c783b */ /* 0x000f660000000200 */
[-C--:B-1----:R-:W-:Y:S08]  /*7190*/  HMMA.16816.F32.BF16 R32, R8, R28.reuse, R176 ;  /* 0x0000001c0820723c */ /* 0x082ff000000418b0 */
[C---:B--2---:R-:W-:Y:S08]  /*71a0*/  HMMA.16816.F32.BF16 R176, R4.reuse, R28, R228 ;  /* 0x0000001c04b0723c */ /* 0x044ff000000418e4 */
[C---:B------:R-:W-:Y:S08]  /*71b0*/  HMMA.16816.F32.BF16 R180, R4.reuse, R30, R200 ;  /* 0x0000001e04b4723c */ /* 0x040ff000000418c8 */
[C---:B---3--:R-:W-:Y:S08]  /*71c0*/  HMMA.16816.F32.BF16 R196, R4.reuse, R20, R196 ;  /* 0x0000001404c4723c */ /* 0x048ff000000418c4 */
[----:B------:R-:W-:Y:S08]  /*71d0*/  HMMA.16816.F32.BF16 R192, R4, R22, R192 ;  /* 0x0000001604c0723c */ /* 0x000ff000000418c0 */
[C---:B------:R-:W-:Y:S08]  /*71e0*/  HMMA.16816.F32.BF16 R4, R8.reuse, R30, R188 ;  /* 0x0000001e0804723c */ /* 0x040ff000000418bc */
[C---:B------:R-:W-:Y:S08]  /*71f0*/  HMMA.16816.F32.BF16 R184, R8.reuse, R20, R184 ;  /* 0x0000001408b8723c */ /* 0x040ff000000418b8 */
[----:B------:R-:W-:Y:S08]  /*7200*/  HMMA.16816.F32.BF16 R140, R8, R22, R140 ;  /* 0x00000016088c723c */ /* 0x000ff0000004188c */
[-C--:B----4-:R-:W-:Y:S08]  /*7210*/  HMMA.16816.F32.BF16 R20, R16, R24.reuse, R32 ;  /* 0x000000181014723c */ /* 0x090ff00000041820 */
[C---:B-----5:R-:W-:Y:S08]  /*7220*/  HMMA.16816.F32.BF16 R8, R12.reuse, R24, R176 ;  /* 0x000000180c08723c */ /* 0x060ff000000418b0 */
[-C--:B------:R-:W-:Y:S08]  /*7230*/  HMMA.16816.F32.BF16 R28, R12, R26.reuse, R180 ;  /* 0x0000001a0c1c723c */ /* 0x080ff000000418b4 */
[----:B------:R-:W-:Y:S01]  /*7240*/  HMMA.16816.F32.BF16 R24, R16, R26, R4 ;  /* 0x0000001a1018723c */ /* 0x000fe20000041804 */
[----:B------:R-:W1:Y:S01]  /*7250*/  LDSM.16.M88.4 R4, [R211+0x1800] ;  /* 0x00180000d304783b */ /* 0x000e620000000200 */
[----:B------:R-:W-:Y:S01]  /*7260*/  FSEL R32, R20, -INF , !P1 ;  /* 0xff80000014207808 */ /* 0x000fe20004800000 */
[----:B------:R-:W-:-:S04]  /*7270*/  DEPBAR.LE SB0, 0x0 ;  /* 0x000080000000791a */ /* 0x000fc80000000000 */
[----:B------:R-:W-:Y:S02]  /*7280*/  FSEL R138, R22, -INF , !P5 ;  /* 0xff800000168a7808 */ /* 0x000fe40006800000 */
[----:B------:R-:W-:Y:S01]  /*7290*/  FSEL R33, R21, -INF , !P4 ;  /* 0xff80000015217808 */ /* 0x000fe20006000000 */
[----:B------:R-:W-:Y:S01]  /*72a0*/  BAR.SYNC.DEFER_BLOCKING 0x0 ;  /* 0x0000000000007b1d */ /* 0x000fe20000010000 */
[-C--:B------:R-:W-:Y:S02]  /*72b0*/  ISETP.GE.AND P1, PT, R2, R224.reuse, PT ;  /* 0x000000e00200720c */ /* 0x080fe40003f26270 */
[C---:B------:R-:W-:Y:S02]  /*72c0*/  ISETP.GE.AND P5, PT, R0.reuse, R225, PT ;  /* 0x000000e10000720c */ /* 0x040fe40003fa6270 */
[----:B------:R-:W-:Y:S02]  /*72d0*/  ISETP.GE.AND P4, PT, R0, R224, PT ;  /* 0x000000e00000720c */ /* 0x000fe40003f86270 */
[----:B------:R-:W-:-:S02]  /*72e0*/  ISETP.LT.OR P1, PT, R2, R220, P1 ;  /* 0x000000dc0200720c */ /* 0x000fc40000f21670 */
[C---:B------:R-:W-:Y:S02]  /*72f0*/  ISETP.LT.OR P5, PT, R0.reuse, R221, P5 ;  /* 0x000000dd0000720c */ /* 0x040fe40002fa1670 */
[C---:B------:R-:W-:Y:S02]  /*7300*/  ISETP.LT.OR P4, PT, R0.reuse, R220, P4 ;  /* 0x000000dc0000720c */ /* 0x040fe40002781670 */
        /* <DEDUP_REMOVED lines=9> */
[C---:B------:R-:W-:Y:S01]  /*73a0*/  ISETP.LT.OR P6, PT, R2.reuse, R223, P6 ;  /* 0x000000df0200720c */ /* 0x040fe200037c1670 */
[----:B-1----:R-:W-:Y:S01]  /*73b0*/  HMMA.16816.F32.BF16 R20, R12, R4, R196 ;  /* 0x000000040c14723c */ /* 0x002fe200000418c4 */
[----:B------:R-:W-:-:S02]  /*73c0*/  ISETP.LT.OR P4, PT, R2, R222, P4 ;  /* 0x000000de0200720c */ /* 0x000fc40002781670 */
[C---:B------:R-:W-:Y:S02]  /*73d0*/  ISETP.LT.OR P5, PT, R2.reuse, R221, P5 ;  /* 0x000000dd0200720c */ /* 0x040fe40002fa1670 */
[----:B------:R-:W-:Y:S02]  /*73e0*/  ISETP.LT.OR P0, PT, R2, R220, P0 ;  /* 0x000000dc0200720c */ /* 0x000fe40000701670 */
[----:B------:R-:W-:Y:S01]  /*73f0*/  IADD3 R2, R0, 0x9, RZ ;  /* 0x0000000900027810 */ /* 0x000fe20007ffe0ff */
[----:B------:R-:W-:Y:S01]  /*7400*/  HMMA.16816.F32.BF16 R12, R12, R6, R192 ;  /* 0x000000060c0c723c */ /* 0x000fe200000418c0 */
[----:B------:R-:W-:Y:S02]  /*7410*/  FSEL R133, R11, -INF , !P1 ;  /* 0xff8000000b857808 */ /* 0x000fe40004800000 */
[----:B------:R-:W-:Y:S02]  /*7420*/  ISETP.GE.AND P1, PT, R2, R225, PT ;  /* 0x000000e10200720c */ /* 0x000fe40003f26270 */
[----:B------:R-:W-:-:S02]  /*7430*/  FSEL R28, R28, -INF , !P5 ;  /* 0xff8000001c1c7808 */ /* 0x000fc40006800000 */
[----:B------:R-:W-:Y:S01]  /*7440*/  ISETP.LT.OR P1, PT, R2, R221, P1 ;  /* 0x000000dd0200720c */ /* 0x000fe20000f21670 */
[C---:B------:R-:W-:Y:S01]  /*7450*/  HMMA.16816.F32.BF16 R8, R16.reuse, R4, R184 ;  /* 0x000000041008723c */ /* 0x040fe200000418b8 */
[----:B------:R-:W-:Y:S02]  /*7460*/  FSEL R30, R30, -INF , !P0 ;  /* 0xff8000001e1e7808 */ /* 0x000fe40004000000 */
[----:B------:R-:W-:Y:S02]  /*7470*/  FSEL R29, R29, -INF , !P1 ;  /* 0xff8000001d1d7808 */ /* 0x000fe40004800000 */
[C---:B------:R-:W-:Y:S02]  /*7480*/  ISETP.GE.AND P5, PT, R2.reuse, R227, PT ;  /* 0x000000e30200720c */ /* 0x040fe40003fa6270 */
[C---:B------:R-:W-:Y:S01]  /*7490*/  ISETP.GE.AND P0, PT, R2.reuse, R224, PT ;  /* 0x000000e00200720c */ /* 0x040fe20003f06270 */
[----:B------:R-:W-:Y:S01]  /*74a0*/  HMMA.16816.F32.BF16 R16, R16, R6, R140 ;  /* 0x000000061010723c */ /* 0x000fe2000004188c */
        /* <DEDUP_REMOVED lines=8> */
[CC--:B------:R-:W-:Y:S02]  /*7530*/  ISETP.GE.AND P5, PT, R3.reuse, R227.reuse, PT ;  /* 0x000000e30300720c */ /* 0x0c0fe40003fa6270 */
[C---:B------:R-:W-:Y:S02]  /*7540*/  ISETP.GE.AND P1, PT, R3.reuse, R226, PT ;  /* 0x000000e20300720c */ /* 0x040fe40003f26270 */
[----:B------:R-:W-:Y:S02]  /*7550*/  ISETP.GE.AND P6, PT, R2, R227, PT ;  /* 0x000000e30200720c */ /* 0x000fe40003fc6270 */
[C---:B------:R-:W-:Y:S02]  /*7560*/  ISETP.LT.OR P5, PT, R3.reuse, R223, P5 ;  /* 0x000000df0300720c */ /* 0x040fe40002fa1670 */
[----:B------:R-:W-:-:S02]  /*7570*/  ISETP.LT.OR P1, PT, R3, R222, P1 ;  /* 0x000000de0300720c */ /* 0x000fc40000f21670 */
[----:B------:R-:W-:Y:S02]  /*7580*/  ISETP.LT.OR P6, PT, R2, R223, P6 ;  /* 0x000000df0200720c */ /* 0x000fe400037c1670 */
        /* <DEDUP_REMOVED lines=8> */
[-C--:B------:R-:W-:Y:S02]  /*7610*/  ISETP.LT.OR P0, PT, R3, R221.reuse, P0 ;  /* 0x000000dd0300720c */ /* 0x080fe40000701670 */
[C---:B------:R-:W-:Y:S02]  /*7620*/  ISETP.LT.OR P5, PT, R2.reuse, R222, P5 ;  /* 0x000000de0200720c */ /* 0x040fe40002fa1670 */
[----:B------:R-:W-:-:S02]  /*7630*/  ISETP.LT.OR P1, PT, R2, R221, P1 ;  /* 0x000000dd0200720c */ /* 0x000fc40000f21670 */
[----:B------:R-:W-:Y:S02]  /*7640*/  ISETP.LT.OR P6, PT, R2, R220, P6 ;  /* 0x000000dc0200720c */ /* 0x000fe400037c1670 */
[----:B------:R-:W-:Y:S02]  /*7650*/  IADD3 R2, R0, 0x18, RZ ;  /* 0x0000001800027810 */ /* 0x000fe40007ffe0ff */
[----:B------:R-:W-:Y:S02]  /*7660*/  FSEL R201, R20, -INF , !P0 ;  /* 0xff80000014c97808 */ /* 0x000fe40004000000 */
[----:B------:R-:W-:Y:S02]  /*7670*/  ISETP.GE.AND P0, PT, R2, R227, PT ;  /* 0x000000e30200720c */ /* 0x000fe40003f06270 */
[----:B------:R-:W-:Y:S02]  /*7680*/  IADD3 R0, R0, 0x19, RZ ;  /* 0x0000001900007810 */ /* 0x000fe40007ffe0ff */
[----:B------:R-:W-:-:S02]  /*7690*/  ISETP.LT.OR P0, PT, R2, R223, P0 ;  /* 0x000000df0200720c */ /* 0x000fc40000701670 */
[----:B------:R-:W-:Y:S02]  /*76a0*/  FSEL R26, R26, -INF , !P4 ;  /* 0xff8000001a1a7808 */ /* 0x000fe40006000000 */
[C---:B------:R-:W-:Y:S02]  /*76b0*/  ISETP.GE.AND P4, PT, R3.reuse, R224, PT ;  /* 0x000000e00300720c */ /* 0x040fe40003f86270 */
[----:B------:R-:W-:Y:S02]  /*76c0*/  FSEL R191, R16, -INF , !P0 ;  /* 0xff80000010bf7808 */ /* 0x000fe40004000000 */
[C---:B------:R-:W-:Y:S02]  /*76d0*/  ISETP.GE.AND P0, PT, R0.reuse, R225, PT ;  /* 0x000000e10000720c */ /* 0x040fe40003f06270 */
[----:B------:R-:W-:Y:S02]  /*76e0*/  ISETP.LT.OR P4, PT, R3, R220, P4 ;  /* 0x000000dc0300720c */ /* 0x000fe40002781670 */
[----:B------:R-:W-:-:S02]  /*76f0*/  ISETP.LT.OR P0, PT, R0, R221, P0 ;  /* 0x000000dd0000720c */ /* 0x000fc40000701670 */
[----:B------:R-:W-:Y:S02]  /*7700*/  FSEL R203, R22, -INF , !P4 ;  /* 0xff80000016cb7808 */ /* 0x000fe40006000000 */
[----:B------:R-:W-:Y:S02]  /*7710*/  FSEL R200, R21, -INF , !P1 ;  /* 0xff80000015c87808 */ /* 0x000fe40004800000 */
[C---:B------:R-:W-:Y:S02]  /*7720*/  ISETP.GE.AND P4, PT, R2.reuse, R225, PT ;  /* 0x000000e10200720c */ /* 0x040fe40003f86270 */
[----:B------:R-:W-:Y:S02]  /*7730*/  ISETP.GE.AND P1, PT, R2, R224, PT ;  /* 0x000000e00200720c */ /* 0x000fe40003f26270 */
[----:B------:R-:W-:Y:S02]  /*7740*/  FSEL R194, R13, -INF , !P0 ;  /* 0xff8000000dc27808 */ /* 0x000fe40004000000 */
[----:B------:R-:W-:-:S02]  /*7750*/  PLOP3.LUT P0, PT, PT, PT, UP0, 0x80, 0x0 ;  /* 0x000000000000781c */ /* 0x000fc40003f0f008 */
[C---:B------:R-:W-:Y:S02]  /*7760*/  ISETP.LT.OR P4, PT, R2.reuse, R221, P4 ;  /* 0x000000dd0200720c */ /* 0x040fe40002781670 */
[----:B------:R-:W-:Y:S02]  /*7770*/  ISETP.LT.OR P1, PT, R2, R220, P1 ;  /* 0x000000dc0200720c */ /* 0x000fe40000f21670 */
[----:B------:R-:W-:Y:S02]  /*7780*/  FSEL R193, R11, -INF , !P5 ;  /* 0xff8000000bc17808 */ /* 0x000fe40006800000 */
[----:B------:R-:W-:Y:S02]  /*7790*/  FSEL R202, R23, -INF , !P6 ;  /* 0xff80000017ca7808 */ /* 0x000fe40007000000 */
[----:B------:R-:W-:Y:S02]  /*77a0*/  FSEL R192, R12, -INF , !P4 ;  /* 0xff8000000cc07808 */ /* 0x000fe40006000000 */
[----:B------:R-:W-:-:S02]  /*77b0*/  FSEL R195, R14, -INF , !P1 ;  /* 0xff8000000ec37808 */ /* 0x000fc40004800000 */
[-C--:B------:R-:W-:Y:S02]  /*77c0*/  ISETP.GE.AND P5, PT, R2, R226.reuse, PT ;  /* 0x000000e20200720c */ /* 0x080fe40003fa6270 */
[C---:B------:R-:W-:Y:S02]  /*77d0*/  ISETP.GE.AND P6, PT, R0.reuse, R227, PT ;  /* 0x000000e30000720c */ /* 0x040fe40003fc6270 */
[C---:B------:R-:W-:Y:S02]  /*77e0*/  ISETP.GE.AND P4, PT, R0.reuse, R226, PT ;  /* 0x000000e20000720c */ /* 0x040fe40003f86270 */
[----:B------:R-:W-:Y:S02]  /*77f0*/  ISETP.GE.AND P1, PT, R0, R224, PT ;  /* 0x000000e00000720c */ /* 0x000fe40003f26270 */
[----:B------:R-:W-:Y:S02]  /*7800*/  ISETP.LT.OR P5, PT, R2, R222, P5 ;  /* 0x000000de0200720c */ /* 0x000fe40002fa1670 */
[----:B------:R-:W-:-:S02]  /*7810*/  ISETP.LT.OR P6, PT, R0, R223, P6 ;  /* 0x000000df0000720c */ /* 0x000fc400037c1670 */
[C---:B------:R-:W-:Y:S02]  /*7820*/  ISETP.LT.OR P4, PT, R0.reuse, R222, P4 ;  /* 0x000000de0000720c */ /* 0x040fe40002781670 */
[----:B------:R-:W-:Y:S02]  /*7830*/  ISETP.LT.OR P1, PT, R0, R220, P1 ;  /* 0x000000dc0000720c */ /* 0x000fe40000f21670 */
[----:B------:R-:W-:Y:S02]  /*7840*/  FSEL R190, R18, -INF , !P5 ;  /* 0xff80000012be7808 */ /* 0x000fe40006800000 */
        /* <DEDUP_REMOVED lines=50> */
.L_x_1445:
[----:B------:R-:W-:Y:S05]  /*7b70*/  BSYNC B0 ;  /* 0x0000000000007941 */ /* 0x000fea0003800000 */
.L_x_1444:
[----:B------:R-:W0:Y:S02]  /*7b80*/  LDGDEPBAR ;  /* 0x00000000000079af */ /* 0x000e240000000000 */
.L_x_1443:
[----:B------:R-:W2:Y:S01]  /*7b90*/  LDL.64 R16, [R1+0x68] ;  /* 0x0000680001107983 */ /* 0x000ea20000100a00 */
[----:B------:R-:W-:Y:S01]  /*7ba0*/  FMNMX.FTZ R3, R136, R32, !PT ;  /* 0x0000002088037209 */ /* 0x000fe20007810000 */
[----:B-1----:R-:W-:Y:S01]  /*7bb0*/  IMAD R7, R252, -0x326172a9, RZ ;  /* 0xcd9e8d57fc077824 */ /* 0x002fe200078e02ff */
[----:B------:R-:W-:Y:S02]  /*7bc0*/  MOV R0, UR31 ;  /* 0x0000001f00007c02 */ /* 0x000fe40008000f00 */
[----:B------:R-:W-:Y:S02]  /*7bd0*/  FMNMX.FTZ R2, R134, R34, !PT ;  /* 0x0000002286027209 */ /* 0x000fe40007810000 */
[----:B------:R-:W-:Y:S02]  /*7be0*/  LOP3.LUT R4, R239, R249, RZ, 0x3c, !PT ;  /* 0x000000f9ef047212 */ /* 0x000fe400078e3cff */
[----:B------:R-:W-:Y:S02]  /*7bf0*/  FMNMX.FTZ R3, R33, R3, !PT ;  /* 0x0000000321037209 */ /* 0x000fe40007810000 */
[----:B------:R-:W-:Y:S01]  /*7c00*/  LOP3.LUT R6, R237, UR32, R0, 0x96, !PT ;  /* 0x00000020ed067c12 */ /* 0x000fe2000f8e9600 */
[----:B------:R-:W-:Y:S01]  /*7c10*/  IMAD.WIDE.U32 R4, R4, -0x2daee0ad, RZ ;  /* 0xd2511f5304047825 */ /* 0x000fe200078e00ff */
[----:B------:R-:W-:-:S02]  /*7c20*/  FMNMX.FTZ R0, R35, R2, !PT ;  /* 0x0000000223007209 */ /* 0x000fc40007810000 */
[----:B------:R-:W-:Y:S01]  /*7c30*/  FMNMX.FTZ R2, R24, R3, !PT ;  /* 0x0000000318027209 */ /* 0x000fe20007810000 */
[----:B------:R-:W-:Y:S01]  /*7c40*/  IMAD.WIDE.U32 R14, R6, -0x326172a9, RZ ;  /* 0xcd9e8d57060e7825 */ /* 0x000fe200078e00ff */
[----:B------:R-:W-:Y:S02]  /*7c50*/  FMNMX.FTZ R0, R28, R0, !PT ;  /* 0x000000001c007209 */ /* 0x000fe40007810000 */
[----:B------:R-:W-:Y:S02]  /*7c60*/  FMNMX.FTZ R2, R25, R2, !PT ;  /* 0x0000000219027209 */ /* 0x000fe40007810000 */
[----:B------:R-:W-:Y:S02]  /*7c70*/  LOP3.LUT R3, R5, UR15, R236, 0x96, !PT ;  /* 0x0000000f05037c12 */ /* 0x000fe4000f8e96ec */
[----:B------:R-:W-:Y:S02]  /*7c80*/  FMNMX.FTZ R6, R29, R0, !PT ;  /* 0x000000001d067209 */ /* 0x000fe40007810000 */
[----:B------:R-:W-:-:S02]  /*7c90*/  LOP3.LUT R5, R15, UR16, R7, 0x96, !PT ;  /* 0x000000100f057c12 */ /* 0x000fc4000f8e9607 */
[----:B------:R-:W-:Y:S01]  /*7ca0*/  FMNMX.FTZ R0, R197, R2, !PT ;  /* 0x00000002c5007209 */ /* 0x000fe20007810000 */
[----:B------:R-:W-:Y:S01]  /*7cb0*/  IMAD.WIDE.U32 R2, R3, -0x326172a9, RZ ;  /* 0xcd9e8d5703027825 */ /* 0x000fe200078e00ff */
[----:B------:R-:W-:Y:S02]  /*7cc0*/  FMNMX.FTZ R8, R201, R6, !PT ;  /* 0x00000006c9087209 */ /* 0x000fe40007810000 */
[----:B------:R-:W-:Y:S01]  /*7cd0*/  FMNMX.FTZ R0, R196, R0, !PT ;  /* 0x00000000c4007209 */ /* 0x000fe20007810000 */
[----:B------:R-:W-:Y:S01]  /*7ce0*/  IMAD.WIDE.U32 R12, R5, -0x2daee0ad, RZ ;  /* 0xd2511f53050c7825 */ /* 0x000fe200078e00ff */
[--C-:B------:R-:W-:Y:S02]  /*7cf0*/  LOP3.LUT R7, R251, UR14, R14.reuse, 0x96, !PT ;  /* 0x0000000efb077c12 */ /* 0x100fe4000f8e960e */
[----:B------:R-:W-:Y:S02]  /*7d00*/  LOP3.LUT R9, R3, UR14, R14, 0x96, !PT ;  /* 0x0000000e03097c12 */ /* 0x000fe4000f8e960e */
[----:B------:R-:W-:Y:S01]  /*7d10*/  FMNMX.FTZ R3, R200, R8, !PT ;  /* 0x00000008c8037209 */ /* 0x000fe20007810000 */
[----:B------:R-:W-:Y:S01]  /*7d20*/  IMAD.WIDE.U32 R6, R7, -0x2daee0ad, RZ ;  /* 0xd2511f5307067825 */ /* 0x000fe200078e00ff */
[----:B------:R-:W-:-:S02]  /*7d30*/  FMNMX.FTZ R0, R191, R0, !PT ;  /* 0x00000000bf007209 */ /* 0x000fc40007810000 */
[----:B------:R-:W-:Y:S01]  /*7d40*/  LOP3.LUT R10, R15, UR16, R238, 0x96, !PT ;  /* 0x000000100f0a7c12 */ /* 0x000fe2000f8e96ee */
[----:B------:R-:W-:Y:S01]  /*7d50*/  IMAD.WIDE.U32 R8, R9, -0x2daee0ad, RZ ;  /* 0xd2511f5309087825 */ /* 0x000fe200078e00ff */
[----:B------:R-:W-:Y:S02]  /*7d60*/  FMNMX.FTZ R3, R192, R3, !PT ;  /* 0x00000003c0037209 */ /* 0x000fe40007810000 */
[----:B------:R-:W-:Y:S01]  /*7d70*/  FMNMX.FTZ R0, R182, R0, !PT ;  /* 0x00000000b6007209 */ /* 0x000fe20007810000 */
[----:B------:R-:W-:Y:S01]  /*7d80*/  IMAD.WIDE.U32 R10, R10, -0x2daee0ad, RZ ;  /* 0xd2511f530a0a7825 */ /* 0x000fe200078e00ff */
[----:B------:R-:W-:Y:S02]  /*7d90*/  LOP3.LUT R7, R7, UR11, R12, 0x96, !PT ;  /* 0x0000000b07077c12 */ /* 0x000fe4000f8e960c */
[----:B------:R-:W-:Y:S01]  /*7da0*/  MOV R186, R245 ;  /* 0x000000f500ba7202 */ /* 0x000fe20000000f00 */
[----:B------:R-:W1:Y:S01]  /*7db0*/  SHFL.BFLY PT, R12, R0, 0x2, 0x1f ;  /* 0x0c401f00000c7f89 */ /* 0x000e6200000e0000 */
[----:B------:R-:W-:Y:S01]  /*7dc0*/  LOP3.LUT R4, R11, UR13, R4, 0x96, !PT ;  /* 0x0000000d0b047c12 */ /* 0x000fe2000f8e9604 */
[----:B------:R-:W-:Y:S01]  /*7dd0*/  IMAD.WIDE.U32 R178, R7, -0x326172a9, RZ ;  /* 0xcd9e8d5707b27825 */ /* 0x000fe200078e00ff */
[----:B------:R-:W-:-:S03]  /*7de0*/  LOP3.LUT R18, R9, UR11, R10, 0x96, !PT ;  /* 0x0000000b09127c12 */ /* 0x000fc6000f8e960a */
[----:B------:R-:W-:-:S04]  /*7df0*/  IMAD.WIDE.U32 R20, R4, -0x326172a9, RZ ;  /* 0xcd9e8d5704147825 */ /* 0x000fc800078e00ff */
[----:B------:R-:W-:Y:S01]  /*7e00*/  IMAD.WIDE.U32 R142, R18, -0x326172a9, RZ ;  /* 0xcd9e8d57128e7825 */ /* 0x000fe200078e00ff */
[----:B-1----:R-:W-:Y:S02]  /*7e10*/  FMNMX.FTZ R7, R0, R12, !PT ;  /* 0x0000000c00077209 */ /* 0x002fe40007810000 */
[----:B--2---:R-:W-:Y:S02]  /*7e20*/  LOP3.LUT R5, R13, UR13, R16, 0x96, !PT ;  /* 0x0000000d0d057c12 */ /* 0x004fe4000f8e9610 */
[----:B------:R-:W-:Y:S01]  /*7e30*/  LOP3.LUT R17, R21, UR12, R2, 0x96, !PT ;  /* 0x0000000c15117c12 */ /* 0x000fe2000f8e9602 */
[----:B------:R-:W1:Y:S01]  /*7e40*/  SHFL.BFLY PT, R16, R7, 0x1, 0x1f ;  /* 0x0c201f0007107f89 */ /* 0x000e6200000e0000 */
[----:B------:R-:W-:Y:S01]  /*7e50*/  FMNMX.FTZ R2, R137, R132, !PT ;  /* 0x0000008489027209 */ /* 0x000fe20007810000 */
[----:B------:R-:W-:Y:S01]  /*7e60*/  IMAD.WIDE.U32 R14, R5, -0x326172a9, RZ ;  /* 0xcd9e8d57050e7825 */ /* 0x000fe200078e00ff */
[----:B------:R-:W-:Y:S02]  /*7e70*/  FMNMX.FTZ R5, R194, R3, !PT ;  /* 0x00000003c2057209 */ /* 0x000fe40007810000 */
[----:B------:R-:W-:-:S02]  /*7e80*/  FMNMX.FTZ R3, R135, R138, !PT ;  /* 0x0000008a87037209 */ /* 0x000fc40007810000 */
[----:B------:R-:W-:Y:S01]  /*7e90*/  LOP3.LUT R10, R15, UR12, R250, 0x96, !PT ;  /* 0x0000000c0f0a7c12 */ /* 0x000fe2000f8e96fa */
[----:B------:R-:W2:Y:S01]  /*7ea0*/  SHFL.BFLY PT, R9, R5, 0x2, 0x1f ;  /* 0x0c401f0005097f89 */ /* 0x000ea200000e0000 */
[----:B------:R-:W-:Y:S02]  /*7eb0*/  LOP3.LUT R4, R179, UR10, R14, 0x96, !PT ;  /* 0x0000000ab3047c12 */ /* 0x000fe4000f8e960e */
[----:B------:R-:W-:Y:S01]  /*7ec0*/  FMNMX.FTZ R3, R139, R3, !PT ;  /* 0x000000038b037209 */ /* 0x000fe20007810000 */
[----:B------:R-:W-:Y:S01]  /*7ed0*/  IMAD.WIDE.U32 R10, R10, -0x2daee0ad, RZ ;  /* 0xd2511f530a0a7825 */ /* 0x000fe200078e00ff */
[----:B------:R-:W-:Y:S02]  /*7ee0*/  FMNMX.FTZ R2, R133, R2, !PT ;  /* 0x0000000285027209 */ /* 0x000fe40007810000 */
[----:B------:R-:W-:Y:S01]  /*7ef0*/  FMNMX.FTZ R3, R26, R3, !PT ;  /* 0x000000031a037209 */ /* 0x000fe20007810000 */
[----:B------:R-:W-:Y:S01]  /*7f00*/  IMAD.WIDE.U32 R180, R4, -0x2daee0ad, RZ ;  /* 0xd2511f5304b47825 */ /* 0x000fe200078e00ff */
[----:B------:R-:W-:-:S02]  /*7f10*/  FMNMX.FTZ R4, R30, R2, !PT ;  /* 0x000000021e047209 */ /* 0x000fc40007810000 */
[----:B------:R-:W-:Y:S02]  /*7f20*/  FMNMX.FTZ R0, R27, R3, !PT ;  /* 0x000000031b007209 */ /* 0x000fe40007810000 */
[----:B------:R-:W-:Y:S02]  /*7f30*/  LOP3.LUT R10, R181, UR7, R10, 0x96, !PT ;  /* 0x00000007b50a7c12 */ /* 0x000fe4000f8e960a */
[----:B------:R-:W-:Y:S02]  /*7f40*/  FMNMX.FTZ R4, R31, R4, !PT ;  /* 0x000000041f047209 */ /* 0x000fe40007810000 */
[----:B------:R-:W-:Y:S01]  /*7f50*/  LOP3.LUT R11, R11, UR9, R6, 0x96, !PT ;  /* 0x000000090b0b7c12 */ /* 0x000fe2000f8e9606 */
[----:B------:R-:W-:Y:S01]  /*7f60*/  IMAD.WIDE.U32 R2, R10, -0x326172a9, RZ ;  /* 0xcd9e8d570a027825 */ /* 0x000fe200078e00ff */
[----:B-1----:R-:W-:-:S03]  /*7f70*/  FMNMX.FTZ R230, R7, R16, !PT ;  /* 0x0000001007e67209 */ /* 0x002fc60007810000 */
[----:B------:R-:W-:Y:S01]  /*7f80*/  IMAD.WIDE.U32 R240, R11, -0x326172a9, RZ ;  /* 0xcd9e8d570bf07825 */ /* 0x000fe200078e00ff */
[----:B------:R-:W-:Y:S02]  /*7f90*/  SHF.R.U32.HI R12, RZ, 0x18, R2 ;  /* 0x00000018ff0c7819 */ /* 0x000fe40000011602 */
[----:B--2---:R-:W-:Y:S01]  /*7fa0*/  FMNMX.FTZ R6, R5, R9, !PT ;  /* 0x0000000905067209 */ /* 0x004fe20007810000 */
[----:B------:R-:W-:Y:S01]  /*7fb0*/  FMUL.FTZ R16, R230, c[0x0][0x23c] ;  /* 0x00008f00e6107a20 */ /* 0x000fe20000410000 */
[----:B------:R-:W-:Y:S02]  /*7fc0*/  FMNMX.FTZ R5, R198, R0, !PT ;  /* 0x00000000c6057209 */ /* 0x000fe40007810000 */
[----:B------:R-:W-:Y:S01]  /*7fd0*/  FMNMX.FTZ R9, R203, R4, !PT ;  /* 0x00000004cb097209 */ /* 0x000fe20007810000 */
[----:B------:R-:W-:Y:S01]  /*7fe0*/  SHFL.BFLY PT, R15, R6, 0x1, 0x1f ;  /* 0x0c201f00060f7f89 */ /* 0x000fe200000e0000 */
[----:B------:R-:W-:Y:S02]  /*7ff0*/  LOP3.LUT R0, R2, 0xffff, RZ, 0xc0, !PT ;  /* 0x0000ffff02007812 */ /* 0x000fe400078ec0ff */
[----:B------:R-:W-:-:S02]  /*8000*/  FMNMX.FTZ R10, R193, R5, !PT ;  /* 0x00000005c10a7209 */ /* 0x000fc40007810000 */
[----:B------:R-:W-:Y:S02]  /*8010*/  FMNMX.FTZ R5, R202, R9, !PT ;  /* 0x00000009ca057209 */ /* 0x000fe40007810000 */
[----:B------:R-:W-:Y:S02]  /*8020*/  SHF.R.U32.HI R4, RZ, 0x8, R0 ;  /* 0x00000008ff047819 */ /* 0x000fe40000011600 */
[----:B------:R-:W-:Y:S02]  /*8030*/  LOP3.LUT R0, R2, 0xff, RZ, 0xc0, !PT ;  /* 0x000000ff02007812 */ /* 0x000fe400078ec0ff */
[----:B------:R-:W-:Y:S02]  /*8040*/  FMNMX.FTZ R9, R190, R10, !PT ;  /* 0x0000000abe097209 */ /* 0x000fe40007810000 */
[----:B------:R-:W-:Y:S02]  /*8050*/  FMNMX.FTZ R5, R195, R5, !PT ;  /* 0x00000005c3057209 */ /* 0x000fe40007810000 */
[----:B------:R-:W-:-:S02]  /*8060*/  PRMT R141, R0, 0x5410, R4 ;  /* 0x00005410008d7816 */ /* 0x000fc40000000004 */
[----:B------:R-:W-:Y:S02]  /*8070*/  FMNMX.FTZ R0, R183, R9, !PT ;  /* 0x00000009b7007209 */ /* 0x000fe40007810000 */
[----:B------:R-:W-:Y:S02]  /*8080*/  FMNMX.FTZ R5, R199, R5, !PT ;  /* 0x00000005c7057209 */ /* 0x000fe40007810000 */
[----:B------:R-:W-:Y:S01]  /*8090*/  SHF.R.U32.HI R4, RZ, 0x10, R2 ;  /* 0x00000010ff047819 */ /* 0x000fe20000011602 */
[----:B------:R-:W1:Y:S01]  /*80a0*/  SHFL.BFLY PT, R13, R0, 0x2, 0x1f ;  /* 0x0c401f00000d7f89 */ /* 0x000e6200000e0000 */
[----:B------:R-:W-:Y:S02]  /*80b0*/  LOP3.LUT R2, R3, UR18, R240, 0x96, !PT ;  /* 0x0000001203027c12 */ /* 0x000fe4000f8e96f0 */
[----:B------:R-:W-:Y:S01]  /*80c0*/  LOP3.LUT R4, R4, 0xff, RZ, 0xc0, !PT ;  /* 0x000000ff04047812 */ /* 0x000fe200078ec0ff */
[----:B------:R-:W2:Y:S01]  /*80d0*/  SHFL.BFLY PT, R14, R5, 0x2, 0x1f ;  /* 0x0c401f00050e7f89 */ /* 0x000ea200000e0000 */
[----:B------:R-:W-:-:S02]  /*80e0*/  SHF.R.U32.HI R9, RZ, 0x10, R2 ;  /* 0x00000010ff097819 */ /* 0x000fc40000011602 */
[C---:B------:R-:W-:Y:S02]  /*80f0*/  LOP3.LUT R3, R2.reuse, 0xffff, RZ, 0xc0, !PT ;  /* 0x0000ffff02037812 */ /* 0x040fe400078ec0ff */
[----:B------:R-:W-:Y:S02]  /*8100*/  LOP3.LUT R11, R2, 0xff, RZ, 0xc0, !PT ;  /* 0x000000ff020b7812 */ /* 0x000fe400078ec0ff */
[----:B------:R-:W-:Y:S02]  /*8110*/  SHF.R.U32.HI R10, RZ, 0x18, R2 ;  /* 0x00000018ff0a7819 */ /* 0x000fe40000011602 */
[----:B------:R-:W-:Y:S02]  /*8120*/  LOP3.LUT R2, R9, 0xff, RZ, 0xc0, !PT ;  /* 0x000000ff09027812 */ /* 0x000fe400078ec0ff */
[----:B------:R-:W-:Y:S02]  /*8130*/  SHF.R.U32.HI R3, RZ, 0x8, R3 ;  /* 0x00000008ff037819 */ /* 0x000fe40000011603 */
[----:B------:R-:W-:-:S02]  /*8140*/  LOP3.LUT R9, R143, UR10, R20, 0x96, !PT ;  /* 0x0000000a8f097c12 */ /* 0x000fc4000f8e9614 */
[----:B------:R-:W-:Y:S02]  /*8150*/  PRMT R22, R11, 0x5410, R3 ;  /* 0x000054100b167816 */ /* 0x000fe40000000003 */
[----:B------:R-:W-:Y:S01]  /*8160*/  PRMT R23, R2, 0x5410, R10 ;  /* 0x0000541002177816 */ /* 0x000fe2000000000a */
[----:B------:R-:W-:Y:S01]  /*8170*/  IMAD.WIDE.U32 R2, R17, -0x2daee0ad, RZ ;  /* 0xd2511f5311027825 */ /* 0x000fe200078e00ff */
[----:B------:R-:W-:Y:S02]  /*8180*/  PRMT R140, R4, 0x5410, R12 ;  /* 0x00005410048c7816 */ /* 0x000fe4000000000c */
[----:B-1----:R-:W-:Y:S01]  /*8190*/  FMNMX.FTZ R4, R0, R13, !PT ;  /* 0x0000000d00047209 */ /* 0x002fe20007810000 */
[----:B------:R-:W-:Y:S01]  /*81a0*/  IMAD.WIDE.U32 R176, R9, -0x2daee0ad, RZ ;  /* 0xd2511f5309b07825 */ /* 0x000fe200078e00ff */
[----:B------:R-:W-:Y:S02]  /*81b0*/  LOP3.LUT R9, R3, UR9, R8, 0x96, !PT ;  /* 0x0000000903097c12 */ /* 0x000fe4000f8e9608 */
[----:B------:R-:W-:-:S02]  /*81c0*/  FSETP.NEU.FTZ.AND P6, PT, R230, -INF , PT ;  /* 0xff800000e600780b */ /* 0x000fc40003fdd000 */
[----:B------:R-:W-:Y:S01]  /*81d0*/  LOP3.LUT R2, R177, UR7, R2, 0x96, !PT ;  /* 0x00000007b1027c12 */ /* 0x000fe2000f8e9602 */
[----:B------:R-:W-:Y:S01]  /*81e0*/  IMAD.WIDE.U32 R188, R9, -0x326172a9, RZ ;  /* 0xcd9e8d5709bc7825 */ /* 0x000fe200078e00ff */
[----:B--2---:R-:W-:Y:S02]  /*81f0*/  FMNMX.FTZ R0, R5, R14, !PT ;  /* 0x0000000e05007209 */ /* 0x004fe40007810000 */
[----:B------:R-:W-:Y:S01]  /*8200*/  FMNMX.FTZ R231, R6, R15, !PT ;  /* 0x0000000f06e77209 */ /* 0x000fe20007810000 */
[----:B------:R-:W-:Y:S01]  /*8210*/  IMAD.WIDE.U32 R2, R2, -0x326172a9, RZ ;  /* 0xcd9e8d5702027825 */ /* 0x000fe200078e00ff */
[----:B------:R-:W-:Y:S02]  /*8220*/  FSEL R16, R16, RZ, P6 ;  /* 0x000000ff10107208 */ /* 0x000fe40003000000 */
[C---:B------:R-:W-:Y:S01]  /*8230*/  FSETP.NEU.FTZ.AND P4, PT, R231.reuse, -INF , PT ;  /* 0xff800000e700780b */ /* 0x040fe20003f9d000 */
[----:B------:R-:W-:Y:S01]  /*8240*/  FMUL.FTZ R17, R231, c[0x0][0x23c] ;  /* 0x00008f00e7117a20 */ /* 0x000fe20000410000 */
[----:B------:R-:W-:Y:S01]  /*8250*/  LOP3.LUT R5, R2, 0xffff, RZ, 0xc0, !PT ;  /* 0x0000ffff02057812 */ /* 0x000fe200078ec0ff */
[----:B------:R-:W-:Y:S01]  /*8260*/  FFMA.FTZ R7, R32, c[0x0][0x23c], -R16 ;  /* 0x00008f0020077a23 */ /* 0x000fe20000010810 */
[----:B------:R-:W-:-:S02]  /*8270*/  SHF.R.U32.HI R6, RZ, 0x10, R2 ;  /* 0x00000010ff067819 */ /* 0x000fc40000011602 */
[----:B------:R-:W-:Y:S01]  /*8280*/  SHF.R.U32.HI R8, RZ, 0x8, R5 ;  /* 0x00000008ff087819 */ /* 0x000fe20000011605 */
[----:B------:R1:W-:Y:S01]  /*8290*/  MUFU.EX2 R187, R7 ;  /* 0x0000000700bb7308 */ /* 0x0003e20000000800 */
[----:B------:R-:W-:Y:S02]  /*82a0*/  LOP3.LUT R5, R6, 0xff, RZ, 0xc0, !PT ;  /* 0x000000ff06057812 */ /* 0x000fe400078ec0ff */
[----:B------:R-:W-:Y:S02]  /*82b0*/  LOP3.LUT R6, R2, 0xff, RZ, 0xc0, !PT ;  /* 0x000000ff02067812 */ /* 0x000fe400078ec0ff */
[----:B------:R-:W-:Y:S02]  /*82c0*/  SHF.R.U32.HI R2, RZ, 0x18, R2 ;  /* 0x00000018ff027819 */ /* 0x000fe40000011602 */
[----:B------:R-:W-:Y:S01]  /*82d0*/  PRMT R10, R6, 0x5410, R8 ;  /* 0x00005410060a7816 */ /* 0x000fe20000000008 */
[----:B------:R-:W-:Y:S01]  /*82e0*/  FFMA.FTZ R6, R25, c[0x0][0x23c], -R16 ;  /* 0x00008f0019067a23 */ /* 0x000fe20000010810 */
[----:B------:R-:W-:Y:S01]  /*82f0*/  PRMT R11, R5, 0x5410, R2 ;  /* 0x00005410050b7816 */ /* 0x000fe20000000002 */
[----:B------:R-:W2:Y:S01]  /*8300*/  SHFL.BFLY PT, R8, R4, 0x1, 0x1f ;  /* 0x0c201f0004087f89 */ /* 0x000ea200000e0000 */
[----:B------:R-:W-:Y:S01]  /*8310*/  LOP3.LUT R2, R3, UR18, R188, 0x96, !PT ;  /* 0x0000001203027c12 */ /* 0x000fe2000f8e96bc */
[--C-:B------:R-:W-:Y:S01]  /*8320*/  FFMA.FTZ R3, R24, c[0x0][0x23c], -R16.reuse ;  /* 0x00008f0018037a23 */ /* 0x100fe20000010810 */
[----:B------:R-:W-:Y:S01]  /*8330*/  FSEL R17, R17, RZ, P4 ;  /* 0x000000ff11117208 */ /* 0x000fe20002000000 */
[----:B------:R-:W-:Y:S01]  /*8340*/  FFMA.FTZ R5, R33, c[0x0][0x23c], -R16 ;  /* 0x00008f0021057a23 */ /* 0x000fe20000010810 */
[----:B------:R-:W-:Y:S01]  /*8350*/  MUFU.EX2 R32, R6 ;  /* 0x0000000600207308 */ /* 0x000fe20000000800 */
[----:B-1----:R-:W1:Y:S07]  /*8360*/  SHFL.BFLY PT, R7, R0, 0x1, 0x1f ;  /* 0x0c201f0000077f89 */ /* 0x002e6e00000e0000 */
[----:B------:R3:W4:Y:S08]  /*8370*/  MUFU.EX2 R185, R3 ;  /* 0x0000000300b97308 */ /* 0x0007300000000800 */
[----:B------:R5:W4:Y:S01]  /*8380*/  MUFU.EX2 R19, R5 ;  /* 0x0000000500137308 */ /* 0x000b220000000800 */
[----:B--2---:R-:W-:-:S02]  /*8390*/  FMNMX.FTZ R228, R4, R8, !PT ;  /* 0x0000000804e47209 */ /* 0x004fc40007810000 */
[----:B------:R-:W2:Y:S02]  /*83a0*/  LDC.U8 R4, c[0x0][0x2d8] ;  /* 0x0000b600ff047b82 */ /* 0x000ea40000000000 */
[----:B------:R-:W-:Y:S02]  /*83b0*/  FSETP.NEU.FTZ.AND P5, PT, R228, -INF , PT ;  /* 0xff800000e400780b */ /* 0x000fe40003fbd000 */
[----:B---3--:R-:W-:Y:S02]  /*83c0*/  LOP3.LUT R3, R2, 0xffff, RZ, 0xc0, !PT ;  /* 0x0000ffff02037812 */ /* 0x008fe400078ec0ff */
[----:B-1----:R-:W-:Y:S01]  /*83d0*/  FMNMX.FTZ R229, R0, R7, !PT ;  /* 0x0000000700e57209 */ /* 0x002fe20007810000 */
[----:B------:R-:W-:-:S03]  /*83e0*/  FFMA.FTZ R0, R28, c[0x0][0x23c], -R17 ;  /* 0x00008f001c007a23 */ /* 0x000fc60000010811 */
[C---:B------:R-:W-:Y:S01]  /*83f0*/  FSETP.NEU.FTZ.AND P1, PT, R229.reuse, -INF , PT ;  /* 0xff800000e500780b */ /* 0x040fe20003f3d000 */
[----:B------:R-:W-:Y:S01]  /*8400*/  FMUL.FTZ R18, R229, c[0x0][0x23c] ;  /* 0x00008f00e5127a20 */ /* 0x000fe20000410000 */
[----:B-----5:R-:W-:Y:S02]  /*8410*/  SHF.R.U32.HI R5, RZ, 0x8, R3 ;  /* 0x00000008ff057819 */ /* 0x020fe40000011603 */
[----:B------:R-:W-:Y:S02]  /*8420*/  LOP3.LUT R3, R2, 0xff, RZ, 0xc0, !PT ;  /* 0x000000ff02037812 */ /* 0x000fe400078ec0ff */
[----:B------:R-:W-:Y:S02]  /*8430*/  FSEL R18, R18, RZ, P1 ;  /* 0x000000ff12127208 */ /* 0x000fe40000800000 */
[----:B------:R-:W-:Y:S01]  /*8440*/  PRMT R9, R3, 0x5410, R5 ;  /* 0x0000541003097816 */ /* 0x000fe20000000005 */
[----:B------:R-:W-:Y:S01]  /*8450*/  FFMA.FTZ R3, R34, c[0x0][0x23c], -R17 ;  /* 0x00008f0022037a23 */ /* 0x000fe20000010811 */
[----:B------:R-:W-:Y:S01]  /*8460*/  SHF.R.U32.HI R5, RZ, 0x10, R2 ;  /* 0x00000010ff057819 */ /* 0x000fe20000011602 */
[----:B------:R1:W-:Y:S01]  /*8470*/  MUFU.EX2 R34, R0 ;  /* 0x0000000000227308 */ /* 0x0003e20000000800 */
[----:B--2---:R-:W-:-:S07]  /*8480*/  PRMT R179, R4, 0x7054, R4 ;  /* 0x0000705404b37816 */ /* 0x004fce0000000004 */
[----:B------:R2:W-:Y:S01]  /*8490*/  MUFU.EX2 R184, R3 ;  /* 0x0000000300b87308 */ /* 0x0005e20000000800 */
[--C-:B------:R-:W-:Y:S02]  /*84a0*/  HSET2.LE.AND R4, R9, R179.reuse, PT ;  /* 0x000000b309047233 */ /* 0x100fe40003803000 */
[--C-:B------:R-:W-:Y:S02]  /*84b0*/  HSET2.LE.AND R7, R11, R179.reuse, PT ;  /* 0x000000b30b077233 */ /* 0x100fe40003803000 */
[--C-:B------:R-:W-:Y:S02]  /*84c0*/  HSET2.LE.AND R8, R22, R179.reuse, PT ;  /* 0x000000b316087233 */ /* 0x100fe40003803000 */
[--C-:B------:R-:W-:Y:S01]  /*84d0*/  HSET2.LE.AND R9, R23, R179.reuse, PT ;  /* 0x000000b317097233 */ /* 0x100fe20003803000 */
[----:B-1----:R-:W-:Y:S01]  /*84e0*/  FFMA.FTZ R0, R29, c[0x0][0x23c], -R17 ;  /* 0x00008f001d007a23 */ /* 0x002fe20000010811 */
[----:B------:R-:W-:-:S03]  /*84f0*/  HSET2.LE.AND R11, R140, R179, PT ;  /* 0x000000b38c0b7233 */ /* 0x000fc60003803000 */
[----:B------:R1:W-:Y:S01]  /*8500*/  MUFU.EX2 R177, R0 ;  /* 0x0000000000b17308 */ /* 0x0003e20000000800 */
[----:B--2---:R-:W-:Y:S02]  /*8510*/  SHF.R.U32.HI R3, RZ, 0x18, R2 ;  /* 0x00000018ff037819 */ /* 0x004fe40000011602 */
[----:B------:R-:W-:Y:S01]  /*8520*/  LOP3.LUT R2, R5, 0xff, RZ, 0xc0, !PT ;  /* 0x000000ff05027812 */ /* 0x000fe200078ec0ff */
[----:B------:R-:W-:Y:S01]  /*8530*/  FFMA.FTZ R5, R35, c[0x0][0x23c], -R17 ;  /* 0x00008f0023057a23 */ /* 0x000fe20000010811 */
[----:B----4-:R-:W-:Y:S02]  /*8540*/  MOV R35, R185 ;  /* 0x000000b900237202 */ /* 0x010fe40000000f00 */
[----:B------:R-:W-:Y:S02]  /*8550*/  PRMT R6, R2, 0x5410, R3 ;  /* 0x0000541002067816 */ /* 0x000fe40000000003 */
[----:B------:R-:W-:Y:S01]  /*8560*/  FSEL R3, R230, RZ, P6 ;  /* 0x000000ffe6037208 */ /* 0x000fe20003000000 */
[----:B------:R-:W2:Y:S01]  /*8570*/  MUFU.EX2 R5, R5 ;  /* 0x0000000500057308 */ /* 0x000ea20000000800 */
[----:B------:R-:W-:Y:S01]  /*8580*/  FSEL R2, R228, RZ, P5 ;  /* 0x000000ffe4027208 */ /* 0x000fe20002800000 */
[----:B-1----:R-:W-:Y:S01]  /*8590*/  FFMA.FTZ R0, R132, c[0x0][0x23c], -R18 ;  /* 0x00008f0084007a23 */ /* 0x002fe20000010812 */
[----:B------:R-:W-:Y:S01]  /*85a0*/  MOV R132, R19 ;  /* 0x0000001300847202 */ /* 0x000fe20000000f00 */
[----:B------:R-:W-:Y:S01]  /*85b0*/  FADD.FTZ R12, R136, -R3 ;  /* 0x80000003880c7221 */ /* 0x000fe20000010000 */
[----:B------:R-:W-:Y:S01]  /*85c0*/  FSEL R3, R231, RZ, P4 ;  /* 0x000000ffe7037208 */ /* 0x000fe20002000000 */
[----:B------:R-:W-:Y:S01]  /*85d0*/  FADD.FTZ R21, R135, -R2 ;  /* 0x8000000287157221 */ /* 0x000fe20000010000 */
[----:B------:R-:W-:Y:S01]  /*85e0*/  FSEL R2, R229, RZ, P1 ;  /* 0x000000ffe5027208 */ /* 0x000fe20000800000 */
[----:B------:R1:W-:Y:S01]  /*85f0*/  MUFU.EX2 R135, R0 ;  /* 0x0000000000877308 */ /* 0x0003e20000000800 */
[----:B------:R-:W-:Y:S01]  /*8600*/  FMUL.FTZ R12, R12, c[0x0][0x23c] ;  /* 0x00008f000c0c7a20 */ /* 0x000fe20000410000 */
[----:B------:R-:W-:Y:S01]  /*8610*/  MOV R136, R248 ;  /* 0x000000f800887202 */ /* 0x000fe20000000f00 */
[----:B------:R-:W-:Y:S01]  /*8620*/  FADD.FTZ R20, R134, -R3 ;  /* 0x8000000386147221 */ /* 0x000fe20000010000 */
[----:B------:R-:W-:Y:S01]  /*8630*/  MOV R185, R246 ;  /* 0x000000f600b97202 */ /* 0x000fe20000000f00 */
[----:B------:R-:W-:-:S02]  /*8640*/  FMUL.FTZ R3, R228, c[0x0][0x23c] ;  /* 0x00008f00e4037a20 */ /* 0x000fc40000410000 */
[----:B------:R-:W-:Y:S01]  /*8650*/  FADD.FTZ R19, R137, -R2 ;  /* 0x8000000289137221 */ /* 0x000fe20000010000 */
[----:B--2---:R-:W-:Y:S01]  /*8660*/  MOV R29, R5 ;  /* 0x00000005001d7202 */ /* 0x004fe20000000f00 */
[--C-:B------:R-:W-:Y:S01]  /*8670*/  FFMA.FTZ R2, R31, c[0x0][0x23c], -R18.reuse ;  /* 0x00008f001f027a23 */ /* 0x100fe20000010812 */
[----:B------:R-:W-:Y:S01]  /*8680*/  FSEL R3, R3, RZ, P5 ;  /* 0x000000ff03037208 */ /* 0x000fe20002800000 */
[--C-:B------:R-:W-:Y:S01]  /*8690*/  HSET2.LE.AND R5, R6, R179.reuse, PT ;  /* 0x000000b306057233 */ /* 0x100fe20003803000 */
[----:B------:R-:W-:Y:S01]  /*86a0*/  FMUL.FTZ R21, R21, c[0x0][0x23c] ;  /* 0x00008f0015157a20 */ /* 0x000fe20000410000 */
[----:B------:R2:W-:Y:S01]  /*86b0*/  MUFU.EX2 R181, R2 ;  /* 0x0000000200b57308 */ /* 0x0005e20000000800 */
[--C-:B------:R-:W-:Y:S01]  /*86c0*/  HSET2.LE.AND R6, R10, R179.reuse, PT ;  /* 0x000000b30a067233 */ /* 0x100fe20003803000 */
[----:B------:R-:W-:Y:S01]  /*86d0*/  FMUL.FTZ R20, R20, c[0x0][0x23c] ;  /* 0x00008f0014147a20 */ /* 0x000fe20000410000 */
[----:B------:R-:W-:Y:S01]  /*86e0*/  HSET2.LE.AND R10, R141, R179, PT ;  /* 0x000000b38d0a7233 */ /* 0x000fe20003803000 */
[----:B-1----:R-:W-:Y:S01]  /*86f0*/  FFMA.FTZ R0, R133, c[0x0][0x23c], -R18 ;  /* 0x00008f0085007a23 */ /* 0x002fe20000010812 */
[----:B------:R-:W-:Y:S01]  /*8700*/  MOV R133, R247 ;  /* 0x000000f700857202 */ /* 0x000fe20000000f00 */
[----:B------:R-:W-:-:S02]  /*8710*/  FMUL.FTZ R19, R19, c[0x0][0x23c] ;  /* 0x00008f0013137a20 */ /* 0x000fc40000410000 */
[----:B------:R1:W-:Y:S01]  /*8720*/  MUFU.EX2 R28, R0 ;  /* 0x00000000001c7308 */ /* 0x0003e20000000800 */
[----:B--2---:R-:W-:-:S07]  /*8730*/  FFMA.FTZ R2, R138, c[0x0][0x23c], -R3 ;  /* 0x00008f008a027a23 */ /* 0x004fce0000010803 */
[----:B------:R-:W2:Y:S01]  /*8740*/  MUFU.EX2 R25, R20 ;  /* 0x0000001400197308 */ /* 0x000ea20000000800 */
[----:B-1----:R-:W-:-:S07]  /*8750*/  FFMA.FTZ R0, R30, c[0x0][0x23c], -R18 ;  /* 0x00008f001e007a23 */ /* 0x002fce0000010812 */
[----:B------:R1:W-:Y:S08]  /*8760*/  MUFU.EX2 R243, R2 ;  /* 0x0000000200f37308 */ /* 0x0003f00000000800 */
[----:B------:R3:W-:Y:S01]  /*8770*/  MUFU.EX2 R33, R0 ;  /* 0x0000000000217308 */ /* 0x0007e20000000800 */
[-C--:B--2---:R-:W-:Y:S02]  /*8780*/  FMUL.FTZ R148, R148, R25.reuse ;  /* 0x0000001994947220 */ /* 0x084fe40000410000 */
[----:B------:R-:W-:-:S02]  /*8790*/  FMUL.FTZ R149, R149, R25 ;  /* 0x0000001995957220 */ /* 0x000fc40000410000 */
[-C--:B------:R-:W-:Y:S02]  /*87a0*/  FMUL.FTZ R152, R152, R25.reuse ;  /* 0x0000001998987220 */ /* 0x080fe40000410000 */
[-C--:B------:R-:W-:Y:S01]  /*87b0*/  FMUL.FTZ R153, R153, R25.reuse ;  /* 0x0000001999997220 */ /* 0x080fe20000410000 */
[----:B------:R-:W2:Y:S01]  /*87c0*/  MUFU.EX2 R24, R19 ;  /* 0x0000001300187308 */ /* 0x000ea20000000800 */
[----:B-1----:R-:W-:Y:S02]  /*87d0*/  FFMA.FTZ R2, R139, c[0x0][0x23c], -R3 ;  /* 0x00008f008b027a23 */ /* 0x002fe40000010803 */
[-C--:B------:R-:W-:Y:S02]  /*87e0*/  FMUL.FTZ R164, R164, R25.reuse ;  /* 0x00000019a4a47220 */ /* 0x080fe40000410000 */
[-C--:B------:R-:W-:Y:S02]  /*87f0*/  FMUL.FTZ R165, R165, R25.reuse ;  /* 0x00000019a5a57220 */ /* 0x080fe40000410000 */
[-C--:B------:R-:W-:Y:S01]  /*8800*/  FMUL.FTZ R168, R168, R25.reuse ;  /* 0x00000019a8a87220 */ /* 0x080fe20000410000 */
[----:B------:R1:W4:Y:S01]  /*8810*/  MUFU.EX2 R242, R2 ;  /* 0x0000000200f27308 */ /* 0x0003220000000800 */
[----:B---3--:R-:W-:Y:S01]  /*8820*/  F2FP.BF16.PACK_AB R0, R29, R184 ;  /* 0x000000b81d00723e */ /* 0x008fe200000010ff */
[----:B------:R-:W-:-:S02]  /*8830*/  FMUL.FTZ R169, R169, R25 ;  /* 0x00000019a9a97220 */ /* 0x000fc40000410000 */
[-C--:B------:R-:W-:Y:S01]  /*8840*/  FMUL.FTZ R40, R40, R25.reuse ;  /* 0x0000001928287220 */ /* 0x080fe20000410000 */
[----:B------:R-:W-:Y:S01]  /*8850*/  LOP3.LUT R4, R4, R0, RZ, 0xc0, !PT ;  /* 0x0000000004047212 */ /* 0x000fe200078ec0ff */
[----:B------:R-:W-:Y:S01]  /*8860*/  FMUL.FTZ R41, R41, R25 ;  /* 0x0000001929297220 */ /* 0x000fe20000410000 */
[----:B------:R-:W-:Y:S01]  /*8870*/  F2FP.BF16.PACK_AB R0, R28, R135 ;  /* 0x000000871c00723e */ /* 0x000fe200000010ff */
[-C--:B--2---:R-:W-:Y:S02]  /*8880*/  FMUL.FTZ R150, R150, R24.reuse ;  /* 0x0000001896967220 */ /* 0x084fe40000410000 */
[----:B------:R-:W-:Y:S01]  /*8890*/  FMUL.FTZ R151, R151, R24 ;  /* 0x0000001897977220 */ /* 0x000fe20000410000 */
[----:B------:R-:W-:Y:S01]  /*88a0*/  LOP3.LUT R5, R5, R0, RZ, 0xc0, !PT ;  /* 0x0000000005057212 */ /* 0x000fe200078ec0ff */
[----:B------:R-:W-:Y:S01]  /*88b0*/  FMUL.FTZ R154, R154, R24 ;  /* 0x000000189a9a7220 */ /* 0x000fe20000410000 */
[----:B------:R-:W-:Y:S01]  /*88c0*/  F2FP.BF16.PACK_AB R0, R177, R34 ;  /* 0x00000022b100723e */ /* 0x000fe200000010ff */
[----:B------:R-:W-:-:S02]  /*88d0*/  FMUL.FTZ R155, R155, R24 ;  /* 0x000000189b9b7220 */ /* 0x000fc40000410000 */
[----:B-1----:R-:W-:Y:S01]  /*88e0*/  FFMA.FTZ R2, R26, c[0x0][0x23c], -R3 ;  /* 0x00008f001a027a23 */ /* 0x002fe20000010803 */
[----:B------:R-:W-:Y:S01]  /*88f0*/  LOP3.LUT R6, R6, R0, RZ, 0xc0, !PT ;  /* 0x0000000006067212 */ /* 0x000fe200078ec0ff */
[----:B------:R-:W1:Y:S01]  /*8900*/  MUFU.EX2 R26, R21 ;  /* 0x00000015001a7308 */ /* 0x000e620000000800 */
[----:B------:R-:W-:Y:S01]  /*8910*/  F2FP.BF16.PACK_AB R0, R181, R33 ;  /* 0x00000021b500723e */ /* 0x000fe200000010ff */
[-C--:B------:R-:W-:Y:S02]  /*8920*/  FMUL.FTZ R166, R166, R24.reuse ;  /* 0x00000018a6a67220 */ /* 0x080fe40000410000 */
[----:B------:R-:W-:Y:S01]  /*8930*/  FMUL.FTZ R167, R167, R24 ;  /* 0x00000018a7a77220 */ /* 0x000fe20000410000 */
[----:B------:R-:W-:Y:S01]  /*8940*/  LOP3.LUT R7, R7, R0, RZ, 0xc0, !PT ;  /* 0x0000000007077212 */ /* 0x000fe200078ec0ff */
[-C--:B------:R-:W-:Y:S01]  /*8950*/  FMUL.FTZ R170, R170, R24.reuse ;  /* 0x00000018aaaa7220 */ /* 0x080fe20000410000 */
[----:B------:R-:W-:Y:S01]  /*8960*/  F2FP.BF16.PACK_AB R0, R132, R187 ;  /* 0x000000bb8400723e */ /* 0x000fe200000010ff */
[----:B------:R2:W-:Y:S01]  /*8970*/  MUFU.EX2 R240, R2 ;  /* 0x0000000200f07308 */ /* 0x0005e20000000800 */
[----:B------:R-:W-:-:S02]  /*8980*/  FMUL.FTZ R171, R171, R24 ;  /* 0x00000018abab7220 */ /* 0x000fc40000410000 */
[----:B------:R-:W-:Y:S01]  /*8990*/  LOP3.LUT R8, R8, R0, RZ, 0xc0, !PT ;  /* 0x0000000008087212 */ /* 0x000fe200078ec0ff */
[-C--:B------:R-:W-:Y:S01]  /*89a0*/  FMUL.FTZ R42, R42, R24.reuse ;  /* 0x000000182a2a7220 */ /* 0x080fe20000410000 */
[----:B----4-:R-:W-:Y:S01]  /*89b0*/  F2FP.BF16.PACK_AB R0, R242, R243 ;  /* 0x000000f3f200723e */ /* 0x010fe200000010ff */
[----:B------:R-:W-:Y:S02]  /*89c0*/  FMUL.FTZ R43, R43, R24 ;  /* 0x000000182b2b7220 */ /* 0x000fe40000410000 */
[----:B-1----:R-:W-:Y:S01]  /*89d0*/  FMUL.FTZ R146, R146, R26 ;  /* 0x0000001a92927220 */ /* 0x002fe20000410000 */
[----:B------:R-:W-:Y:S01]  /*89e0*/  LOP3.LUT R9, R9, R0, RZ, 0xc0, !PT ;  /* 0x0000000009097212 */ /* 0x000fe200078ec0ff */
[-C--:B------:R-:W-:Y:S01]  /*89f0*/  FMUL.FTZ R147, R147, R26.reuse ;  /* 0x0000001a93937220 */ /* 0x080fe20000410000 */
[----:B------:R-:W-:Y:S01]  /*8a00*/  F2FP.BF16.PACK_AB R0, R32, R35 ;  /* 0x000000232000723e */ /* 0x000fe200000010ff */
[-C--:B------:R-:W-:Y:S01]  /*8a10*/  FMUL.FTZ R158, R158, R26.reuse ;  /* 0x0000001a9e9e7220 */ /* 0x080fe20000410000 */
[----:B------:R-:W-:Y:S01]  /*8a20*/  LDSM.16.MT88.4 R20, [R210+0xb000] ;  /* 0x00b00000d214783b */ /* 0x000fe20000004200 */
[----:B------:R-:W-:Y:S01]  /*8a30*/  FMUL.FTZ R159, R159, R26 ;  /* 0x0000001a9f9f7220 */ /* 0x000fe20000410000 */
[----:B------:R-:W-:Y:S01]  /*8a40*/  LOP3.LUT R10, R10, R0, RZ, 0xc0, !PT ;  /* 0x000000000a0a7212 */ /* 0x000fe200078ec0ff */
[----:B--2---:R-:W-:-:S02]  /*8a50*/  FFMA.FTZ R2, R27, c[0x0][0x23c], -R3 ;  /* 0x00008f001b027a23 */ /* 0x004fc40000010803 */
[----:B------:R1:W2:Y:S01]  /*8a60*/  MUFU.EX2 R27, R12 ;  /* 0x0000000c001b7308 */ /* 0x0002a20000000800 */
[-C--:B------:R-:W-:Y:S02]  /*8a70*/  FMUL.FTZ R162, R162, R26.reuse ;  /* 0x0000001aa2a27220 */ /* 0x080fe40000410000 */
[-C--:B------:R-:W-:Y:S02]  /*8a80*/  FMUL.FTZ R163, R163, R26.reuse ;  /* 0x0000001aa3a37220 */ /* 0x080fe40000410000 */
[-C--:B------:R-:W-:Y:S02]  /*8a90*/  FMUL.FTZ R174, R174, R26.reuse ;  /* 0x0000001aaeae7220 */ /* 0x080fe40000410000 */
[-C--:B------:R-:W-:Y:S01]  /*8aa0*/  FMUL.FTZ R175, R175, R26.reuse ;  /* 0x0000001aafaf7220 */ /* 0x080fe20000410000 */
[----:B------:R-:W3:Y:S01]  /*8ab0*/  MUFU.EX2 R188, R2 ;  /* 0x0000000200bc7308 */ /* 0x000ee20000000800 */
[-C--:B------:R-:W-:Y:S02]  /*8ac0*/  FMUL.FTZ R38, R38, R26.reuse ;  /* 0x0000001a26267220 */ /* 0x080fe40000410000 */
[----:B------:R-:W-:-:S02]  /*8ad0*/  FMUL.FTZ R39, R39, R26 ;  /* 0x0000001a27277220 */ /* 0x000fc40000410000 */
[-C--:B------:R-:W-:Y:S02]  /*8ae0*/  FMUL.FTZ R44, R44, R25.reuse ;  /* 0x000000192c2c7220 */ /* 0x080fe40000410000 */
[----:B------:R-:W-:Y:S01]  /*8af0*/  FMUL.FTZ R45, R45, R25 ;  /* 0x000000192d2d7220 */ /* 0x000fe20000410000 */
[----:B-1----:R-:W1:Y:S01]  /*8b00*/  LDSM.16.MT88.4 R12, [R205+0xa000] ;  /* 0x00a00000cd0c783b */ /* 0x002e620000004200 */
[-C--:B--2---:R-:W-:Y:S02]  /*8b10*/  FMUL.FTZ R144, R144, R27.reuse ;  /* 0x0000001b90907220 */ /* 0x084fe40000410000 */
[-C--:B------:R-:W-:Y:S02]  /*8b20*/  FMUL.FTZ R145, R145, R27.reuse ;  /* 0x0000001b91917220 */ /* 0x080fe40000410000 */
[-C--:B------:R-:W-:Y:S02]  /*8b30*/  FMUL.FTZ R156, R156, R27.reuse ;  /* 0x0000001b9c9c7220 */ /* 0x080fe40000410000 */
[-C--:B------:R-:W-:Y:S01]  /*8b40*/  FMUL.FTZ R157, R157, R27.reuse ;  /* 0x0000001b9d9d7220 */ /* 0x080fe20000410000 */
[----:B---3--:R-:W-:Y:S01]  /*8b50*/  F2FP.BF16.PACK_AB R0, R188, R240 ;  /* 0x000000f0bc00723e */ /* 0x008fe200000010ff */
[-C--:B------:R-:W-:Y:S01]  /*8b60*/  FMUL.FTZ R160, R160, R27.reuse ;  /* 0x0000001ba0a07220 */ /* 0x080fe20000410000 */
[----:B------:R-:W-:Y:S01]  /*8b70*/  LOP3.LUT R2, R189, UR8, R142, 0x96, !PT ;  /* 0x00000008bd027c12 */ /* 0x000fe2000f8e968e */
[-C--:B------:R-:W-:Y:S01]  /*8b80*/  FMUL.FTZ R161, R161, R27.reuse ;  /* 0x0000001ba1a17220 */ /* 0x080fe20000410000 */
[----:B------:R-:W-:Y:S01]  /*8b90*/  LOP3.LUT R11, R11, R0, RZ, 0xc0, !PT ;  /* 0x000000000b0b7212 */ /* 0x000fe200078ec0ff */
[----:B------:R-:W-:-:S02]  /*8ba0*/  FMUL.FTZ R172, R172, R27 ;  /* 0x0000001bacac7220 */ /* 0x000fc40000410000 */
[-C--:B------:R-:W-:Y:S02]  /*8bb0*/  FMUL.FTZ R173, R173, R27.reuse ;  /* 0x0000001badad7220 */ /* 0x080fe40000410000 */
[-C--:B------:R-:W-:Y:S02]  /*8bc0*/  FMUL.FTZ R36, R36, R27.reuse ;  /* 0x0000001b24247220 */ /* 0x080fe40000410000 */
[-C--:B------:R-:W-:Y:S02]  /*8bd0*/  FMUL.FTZ R37, R37, R27.reuse ;  /* 0x0000001b25257220 */ /* 0x080fe40000410000 */
[-C--:B------:R-:W-:Y:S02]  /*8be0*/  FMUL.FTZ R46, R46, R24.reuse ;  /* 0x000000182e2e7220 */ /* 0x080fe40000410000 */
[----:B------:R-:W-:Y:S02]  /*8bf0*/  FMUL.FTZ R47, R47, R24 ;  /* 0x000000182f2f7220 */ /* 0x000fe40000410000 */
        /* <DEDUP_REMOVED lines=8> */
[-C--:B-1----:R-:W-:Y:S01]  /*8c80*/  HMMA.16816.F32.BF16 R144, R8, R12.reuse, R144 ;  /* 0x0000000c0890723c */ /* 0x082fe20000041890 */
        /* <DEDUP_REMOVED lines=8> */
[----:B------:R-:W-:Y:S01]  /*8d10*/  FMUL.FTZ R63, R63, R24 ;  /* 0x000000183f3f7220 */ /* 0x000fe20000410000 */
[----:B------:R-:W-:Y:S01]  /*8d20*/  HMMA.16816.F32.BF16 R152, R4, R14, R152 ;  /* 0x0000000e0498723c */ /* 0x000fe20000041898 */
[-C--:B------:R-:W-:Y:S02]  /*8d30*/  FMUL.FTZ R64, R64, R27.reuse ;  /* 0x0000001b40407220 */ /* 0x080fe40000410000 */
[----:B------:R-:W-:Y:S02]  /*8d40*/  FMUL.FTZ R65, R65, R27 ;  /* 0x0000001b41417220 */ /* 0x000fe40000410000 */
[----:B------:R-:W-:-:S02]  /*8d50*/  FMUL.FTZ R66, R66, R26 ;  /* 0x0000001a42427220 */ /* 0x000fc40000410000 */
[-C--:B------:R-:W-:Y:S01]  /*8d60*/  FMUL.FTZ R67, R67, R26.reuse ;  /* 0x0000001a43437220 */ /* 0x080fe20000410000 */
[----:B------:R-:W-:Y:S01]  /*8d70*/  HMMA.16816.F32.BF16 R248, R8, R14, R156 ;  /* 0x0000000e08f8723c */ /* 0x000fe2000004189c */
[----:B------:R-:W1:Y:S01]  /*8d80*/  LDSM.16.MT88.4 R12, [R207+0xa000] ;  /* 0x00a00000cf0c783b */ /* 0x000e620000004200 */
[-C--:B------:R-:W-:Y:S02]  /*8d90*/  FMUL.FTZ R68, R68, R27.reuse ;  /* 0x0000001b44447220 */ /* 0x080fe40000410000 */
[----:B------:R-:W-:Y:S01]  /*8da0*/  FMUL.FTZ R69, R69, R27 ;  /* 0x0000001b45457220 */ /* 0x000fe20000410000 */
[----:B------:R-:W-:Y:S01]  /*8db0*/  LDSM.16.MT88.4 R156, [R205+0xa800] ;  /* 0x00a80000cd9c783b */ /* 0x000fe20000004200 */
        /* <DEDUP_REMOVED lines=11> */
[-C--:B------:R-:W-:Y:S02]  /*8e70*/  FMUL.FTZ R81, R81, R27.reuse ;  /* 0x0000001b51517220 */ /* 0x080fe40000410000 */
[-C--:B------:R-:W-:Y:S02]  /*8e80*/  FMUL.FTZ R82, R82, R26.reuse ;  /* 0x0000001a52527220 */ /* 0x080fe40000410000 */
[----:B------:R-:W-:Y:S02]  /*8e90*/  FMUL.FTZ R83, R83, R26 ;  /* 0x0000001a53537220 */ /* 0x000fe40000410000 */
[----:B------:R-:W-:-:S02]  /*8ea0*/  FMUL.FTZ R84, R84, R27 ;  /* 0x0000001b54547220 */ /* 0x000fc40000410000 */
[----:B------:R-:W-:Y:S02]  /*8eb0*/  FMUL.FTZ R85, R85, R27 ;  /* 0x0000001b55557220 */ /* 0x000fe40000410000 */
[-C--:B------:R-:W-:Y:S02]  /*8ec0*/  FMUL.FTZ R86, R86, R26.reuse ;  /* 0x0000001a56567220 */ /* 0x080fe40000410000 */
[----:B------:R-:W-:Y:S01]  /*8ed0*/  FMUL.FTZ R87, R87, R26 ;  /* 0x0000001a57577220 */ /* 0x000fe20000410000 */
[----:B-1----:R-:W-:Y:S01]  /*8ee0*/  HMMA.16816.F32.BF16 R160, R8, R12, R160 ;  /* 0x0000000c08a0723c */ /* 0x002fe200000418a0 */
[-C--:B------:R-:W-:Y:S02]  /*8ef0*/  FMUL.FTZ R88, R88, R25.reuse ;  /* 0x0000001958587220 */ /* 0x080fe40000410000 */
[----:B------:R-:W-:Y:S02]  /*8f00*/  FMUL.FTZ R89, R89, R25 ;  /* 0x0000001959597220 */ /* 0x000fe40000410000 */
[----:B------:R-:W-:-:S02]  /*8f10*/  FMUL.FTZ R90, R90, R24 ;  /* 0x000000185a5a7220 */ /* 0x000fc40000410000 */
[-C--:B------:R-:W-:Y:S01]  /*8f20*/  FMUL.FTZ R91, R91, R24.reuse ;  /* 0x000000185b5b7220 */ /* 0x080fe20000410000 */
[C---:B------:R-:W-:Y:S01]  /*8f30*/  HMMA.16816.F32.BF16 R164, R4.reuse, R12, R164 ;  /* 0x0000000c04a4723c */ /* 0x040fe200000418a4 */
[-C--:B------:R-:W-:Y:S02]  /*8f40*/  FMUL.FTZ R92, R92, R25.reuse ;  /* 0x000000195c5c7220 */ /* 0x080fe40000410000 */
[----:B------:R-:W-:Y:S02]  /*8f50*/  FMUL.FTZ R93, R93, R25 ;  /* 0x000000195d5d7220 */ /* 0x000fe40000410000 */
        /* <DEDUP_REMOVED lines=8> */
[----:B------:R-:W1:Y:S01]  /*8fe0*/  LDSM.16.MT88.4 R12, [R210+0xa000] ;  /* 0x00a00000d20c783b */ /* 0x000e620000004200 */
[-C--:B------:R-:W-:Y:S02]  /*8ff0*/  FMUL.FTZ R112, R112, R27.reuse ;  /* 0x0000001b70707220 */ /* 0x080fe40000410000 */
[----:B------:R-:W-:Y:S01]  /*9000*/  FMUL.FTZ R113, R113, R27 ;  /* 0x0000001b71717220 */ /* 0x000fe20000410000 */
[----:B------:R-:W-:Y:S01]  /*9010*/  LDSM.16.MT88.4 R172, [R207+0xa800] ;  /* 0x00a80000cfac783b */ /* 0x000fe20000004200 */
[----:B------:R-:W-:-:S02]  /*9020*/  FMUL.FTZ R114, R114, R26 ;  /* 0x0000001a72727220 */ /* 0x000fc40000410000 */
[----:B------:R-:W-:Y:S02]  /*9030*/  FMUL.FTZ R115, R115, R26 ;  /* 0x0000001a73737220 */ /* 0x000fe40000410000 */
[----:B------:R-:W-:Y:S02]  /*9040*/  FFMA.FTZ R0, R197, c[0x0][0x23c], -R16 ;  /* 0x00008f00c5007a23 */ /* 0x000fe40000010810 */
[-C--:B------:R-:W-:Y:S02]  /*9050*/  FMUL.FTZ R124, R124, R25.reuse ;  /* 0x000000197c7c7220 */ /* 0x080fe40000410000 */
[----:B------:R-:W-:Y:S02]  /*9060*/  FMUL.FTZ R125, R125, R25 ;  /* 0x000000197d7d7220 */ /* 0x000fe40000410000 */
[-C--:B------:R-:W-:Y:S02]  /*9070*/  FMUL.FTZ R126, R126, R24.reuse ;  /* 0x000000187e7e7220 */ /* 0x080fe40000410000 */
[----:B------:R-:W-:-:S02]  /*9080*/  FMUL.FTZ R127, R127, R24 ;  /* 0x000000187f7f7220 */ /* 0x000fc40000410000 */
[-C--:B------:R-:W-:Y:S02]  /*9090*/  FMUL.FTZ R104, R104, R25.reuse ;  /* 0x0000001968687220 */ /* 0x080fe40000410000 */
[-C--:B------:R-:W-:Y:S02]  /*90a0*/  FMUL.FTZ R105, R105, R25.reuse ;  /* 0x0000001969697220 */ /* 0x080fe40000410000 */
[-C--:B------:R-:W-:Y:S02]  /*90b0*/  FMUL.FTZ R106, R106, R24.reuse ;  /* 0x000000186a6a7220 */ /* 0x080fe40000410000 */
[----:B------:R-:W-:Y:S02]  /*90c0*/  FMUL.FTZ R107, R107, R24 ;  /* 0x000000186b6b7220 */ /* 0x000fe40000410000 */
[-C--:B------:R-:W-:Y:S02]  /*90d0*/  FMUL.FTZ R108, R108, R25.reuse ;  /* 0x000000196c6c7220 */ /* 0x080fe40000410000 */
[----:B------:R-:W-:-:S02]  /*90e0*/  FMUL.FTZ R109, R109, R25 ;  /* 0x000000196d6d7220 */ /* 0x000fc40000410000 */
[-C--:B------:R-:W-:Y:S01]  /*90f0*/  FMUL.FTZ R120, R120, R25.reuse ;  /* 0x0000001978787220 */ /* 0x080fe20000410000 */
[----:B------:R-:W-:Y:S01]  /*9100*/  HMMA.16816.F32.BF16 R104, R4, R20, R104 ;  /* 0x000000140468723c */ /* 0x000fe20000041868 */
[----:B------:R-:W-:Y:S02]  /*9110*/  FMUL.FTZ R121, R121, R25 ;  /* 0x0000001979797220 */ /* 0x000fe40000410000 */
[-C--:B------:R-:W-:Y:S02]  /*9120*/  FMUL.FTZ R110, R110, R24.reuse ;  /* 0x000000186e6e7220 */ /* 0x080fe40000410000 */
[-C--:B------:R-:W-:Y:S02]  /*9130*/  FMUL.FTZ R111, R111, R24.reuse ;  /* 0x000000186f6f7220 */ /* 0x080fe40000410000 */
[-C--:B------:R-:W-:Y:S01]  /*9140*/  FMUL.FTZ R122, R122, R24.reuse ;  /* 0x000000187a7a7220 */ /* 0x080fe20000410000 */
[----:B-1----:R-:W-:Y:S01]  /*9150*/  HMMA.16816.F32.BF16 R36, R8, R12, R36 ;  /* 0x0000000c0824723c */ /* 0x002fe20000041824 */
        /* <DEDUP_REMOVED lines=9> */
[-C--:B------:R-:W-:Y:S01]  /*91f0*/  HMMA.16816.F32.BF16 R44, R4, R14.reuse, R44 ;  /* 0x0000000e042c723c */ /* 0x080fe2000004182c */
[-C--:B------:R-:W-:Y:S02]  /*9200*/  FMUL.FTZ R119, R119, R26.reuse ;  /* 0x0000001a77777220 */ /* 0x080fe40000410000 */
[-C--:B------:R-:W-:Y:S02]  /*9210*/  FMUL.FTZ R128, R128, R27.reuse ;  /* 0x0000001b80807220 */ /* 0x080fe40000410000 */
[----:B------:R-:W-:Y:S02]  /*9220*/  FMUL.FTZ R129, R129, R27 ;  /* 0x0000001b81817220 */ /* 0x000fe40000410000 */
[-C--:B------:R-:W-:Y:S01]  /*9230*/  FMUL.FTZ R130, R130, R26.reuse ;  /* 0x0000001a82827220 */ /* 0x080fe20000410000 */
[----:B------:R-:W-:Y:S01]  /*9240*/  HMMA.16816.F32.BF16 R236, R8, R14, R48 ;  /* 0x0000000e08ec723c */ /* 0x000fe20000041830 */
[----:B------:R-:W1:Y:S01]  /*9250*/  LDSM.16.MT88.4 R12, [R209+0xa000] ;  /* 0x00a00000d10c783b */ /* 0x000e620000004200 */
[----:B------:R-:W-:-:S02]  /*9260*/  FMUL.FTZ R131, R131, R26 ;  /* 0x0000001a83837220 */ /* 0x000fc40000410000 */
[--C-:B------:R-:W-:Y:S01]  /*9270*/  FFMA.FTZ R19, R203, c[0x0][0x23c], -R18.reuse ;  /* 0x00008f00cb137a23 */ /* 0x100fe20000010812 */
[----:B------:R-:W-:Y:S03]  /*9280*/  LDSM.16.MT88.4 R48, [R210+0xa800] ;  /* 0x00a80000d230783b */ /* 0x000fe60000004200 */
[----:B------:R-:W-:Y:S02]  /*9290*/  HMMA.16816.F32.BF16 R108, R4, R22, R108 ;  /* 0x00000016046c723c */ /* 0x000fe4000004186c */
[----:B------:R-:W-:Y:S06]  /*92a0*/  MUFU.EX2 R19, R19 ;  /* 0x0000001300137308 */ /* 0x000fec0000000800 */
[----:B------:R-:W-:Y:S07]  /*92b0*/  HMMA.16816.F32.BF16 R100, R8, R20, R100 ;  /* 0x000000140864723c */ /* 0x000fee0000041864 */
[----:B------:R-:W-:-:S06]  /*92c0*/  FFMA.FTZ R20, R202, c[0x0][0x23c], -R18 ;  /* 0x00008f00ca147a23 */ /* 0x000fcc0000010812 */
[----:B------:R-:W-:Y:S01]  /*92d0*/  MUFU.EX2 R20, R20 ;  /* 0x0000001400147308 */ /* 0x000fe20000000800 */
[-C--:B-1----:R-:W-:Y:S08]  /*92e0*/  HMMA.16816.F32.BF16 R52, R8, R12.reuse, R52 ;  /* 0x0000000c0834723c */ /* 0x082ff00000041834 */
[C---:B------:R-:W-:Y:S08]  /*92f0*/  HMMA.16816.F32.BF16 R56, R4.reuse, R12, R56 ;  /* 0x0000000c0438723c */ /* 0x040ff00000041838 */
[-C--:B------:R-:W-:Y:S08]  /*9300*/  HMMA.16816.F32.BF16 R60, R4, R14.reuse, R60 ;  /* 0x0000000e043c723c */ /* 0x080ff0000004183c */
[----:B------:R-:W-:Y:S01]  /*9310*/  HMMA.16816.F32.BF16 R232, R8, R14, R64 ;  /* 0x0000000e08e8723c */ /* 0x000fe20000041840 */
[----:B------:R-:W1:Y:S06]  /*9320*/  LDSM.16.MT88.4 R12, [R205+0xb000] ;  /* 0x00b00000cd0c783b */ /* 0x000e6c0000004200 */
        /* <DEDUP_REMOVED lines=12> */
[----:B------:R-:W-:Y:S02]  /*93f0*/  MOV R80, R132 ;  /* 0x0000008400507202 */ /* 0x000fe40000000f00 */
[----:B------:R-:W-:Y:S07]  /*9400*/  HMMA.16816.F32.BF16 R132, R8, R22, R112 ;  /* 0x000000160884723c */ /* 0x000fee0000041870 */
[----:B------:R-:W-:-:S02]  /*9410*/  MOV R114, R177 ;  /* 0x000000b100727202 */ /* 0x000fc40000000f00 */
[----:B------:R2:W-:Y:S01]  /*9420*/  MUFU.EX2 R177, R0 ;  /* 0x0000000000b17308 */ /* 0x0005e20000000800 */
[----:B------:R-:W-:Y:S02]  /*9430*/  MOV R112, R179 ;  /* 0x000000b300707202 */ /* 0x000fe40000000f00 */
[----:B------:R-:W-:Y:S02]  /*9440*/  MOV R113, R181 ;  /* 0x000000b500717202 */ /* 0x000fe40000000f00 */
[----:B------:R-:W-:Y:S02]  /*9450*/  MOV R115, R32 ;  /* 0x0000002000737202 */ /* 0x000fe40000000f00 */
[----:B------:R-:W-:Y:S02]  /*9460*/  MOV R197, R114 ;  /* 0x0000007200c57202 */ /* 0x000fe40000000f00 */
[----:B------:R-:W-:Y:S01]  /*9470*/  MOV R189, R113 ;  /* 0x0000007100bd7202 */ /* 0x000fe20000000f00 */
[----:B--2---:R-:W-:Y:S01]  /*9480*/  FFMA.FTZ R0, R196, c[0x0][0x23c], -R16 ;  /* 0x00008f00c4007a23 */ /* 0x004fe20000010810 */
[----:B-1----:R-:W-:Y:S01]  /*9490*/  HMMA.16816.F32.BF16 R84, R8, R12, R84 ;  /* 0x0000000c0854723c */ /* 0x002fe20000041854 */
[----:B------:R-:W-:-:S02]  /*94a0*/  MOV R196, R115 ;  /* 0x0000007300c47202 */ /* 0x000fc40000000f00 */
[----:B------:R1:W-:Y:S05]  /*94b0*/  MUFU.EX2 R179, R0 ;  /* 0x0000000000b37308 */ /* 0x0003ea0000000800 */
[C---:B------:R-:W-:Y:S08]  /*94c0*/  HMMA.16816.F32.BF16 R88, R4.reuse, R12, R88 ;  /* 0x0000000c0458723c */ /* 0x040ff00000041858 */
[----:B------:R-:W-:Y:S01]  /*94d0*/  HMMA.16816.F32.BF16 R92, R4, R14, R92 ;  /* 0x0000000e045c723c */ /* 0x000fe2000004185c */
[----:B-1----:R-:W-:-:S04]  /*94e0*/  FFMA.FTZ R0, R191, c[0x0][0x23c], -R16 ;  /* 0x00008f00bf007a23 */ /* 0x002fc80000010810 */
[----:B------:R1:W-:Y:S03]  /*94f0*/  MUFU.EX2 R181, R0 ;  /* 0x0000000000b57308 */ /* 0x0003e60000000800 */
[----:B------:R-:W-:Y:S01]  /*9500*/  HMMA.16816.F32.BF16 R136, R8, R14, R96 ;  /* 0x0000000e0888723c */ /* 0x000fe20000041860 */
[----:B------:R-:W2:Y:S06]  /*9510*/  LDSM.16.MT88.4 R12, [R209+0xb000] ;  /* 0x00b00000d10c783b */ /* 0x000eac0000004200 */
[----:B------:R-:W-:-:S02]  /*9520*/  MOV R99, R29 ;  /* 0x0000001d00637202 */ /* 0x000fc40000000f00 */
[----:B------:R-:W-:Y:S02]  /*9530*/  MOV R98, R28 ;  /* 0x0000001c00627202 */ /* 0x000fe40000000f00 */
[----:B------:R-:W-:Y:S02]  /*9540*/  MOV R97, R35 ;  /* 0x0000002300617202 */ /* 0x000fe40000000f00 */
[----:B------:R-:W-:Y:S01]  /*9550*/  MOV R96, R34 ;  /* 0x0000002200607202 */ /* 0x000fe20000000f00 */
[----:B-1----:R-:W-:-:S04]  /*9560*/  FFMA.FTZ R0, R182, c[0x0][0x23c], -R16 ;  /* 0x00008f00b6007a23 */ /* 0x002fc80000010810 */
[----:B------:R1:W-:Y:S02]  /*9570*/  MUFU.EX2 R182, R0 ;  /* 0x0000000000b67308 */ /* 0x0003e40000000800 */
[----:B-1----:R-:W-:Y:S01]  /*9580*/  FFMA.FTZ R0, R198, c[0x0][0x23c], -R3 ;  /* 0x00008f00c6007a23 */ /* 0x002fe20000010803 */
[----:B------:R-:W-:-:S05]  /*9590*/  MOV R198, R96 ;  /* 0x0000006000c67202 */ /* 0x000fca0000000f00 */
[----:B------:R1:W-:Y:S01]  /*95a0*/  MUFU.EX2 R140, R0 ;  /* 0x00000000008c7308 */ /* 0x0003e20000000800 */
[C---:B--2---:R-:W-:Y:S07]  /*95b0*/  HMMA.16816.F32.BF16 R28, R4.reuse, R14, R124 ;  /* 0x0000000e041c723c */ /* 0x044fee000004187c */
[----:B------:R-:W-:Y:S01]  /*95c0*/  MOV R125, R33 ;  /* 0x00000021007d7202 */ /* 0x000fe20000000f00 */
[----:B------:R-:W-:Y:S03]  /*95d0*/  HMMA.16816.F32.BF16 R120, R4, R12, R120 ;  /* 0x0000000c0478723c */ /* 0x000fe60000041878 */
[----:B------:R-:W-:Y:S01]  /*95e0*/  MOV R191, R125 ;  /* 0x0000007d00bf7202 */ /* 0x000fe20000000f00 */
[----:B-1----:R-:W-:Y:S01]  /*95f0*/  FFMA.FTZ R0, R193, c[0x0][0x23c], -R3 ;  /* 0x00008f00c1007a23 */ /* 0x002fe20000010803 */
[----:B------:R-:W-:-:S03]  /*9600*/  MOV R193, R97 ;  /* 0x0000006100c17202 */ /* 0x000fc60000000f00 */
[----:B------:R-:W-:Y:S01]  /*9610*/  HMMA.16816.F32.BF16 R116, R8, R12, R116 ;  /* 0x0000000c0874723c */ /* 0x000fe20000041874 */
[----:B------:R-:W-:Y:S01]  /*9620*/  FFMA.FTZ R7, R192, c[0x0][0x23c], -R17 ;  /* 0x00008f00c0077a23 */ /* 0x000fe20000010811 */
[----:B------:R1:W-:Y:S01]  /*9630*/  MUFU.EX2 R141, R0 ;  /* 0x00000000008d7308 */ /* 0x0003e20000000800 */
[----:B------:R-:W-:-:S05]  /*9640*/  MOV R192, R82 ;  /* 0x0000005200c07202 */ /* 0x000fca0000000f00 */
[----:B------:R-:W-:Y:S02]  /*9650*/  HMMA.16816.F32.BF16 R32, R8, R14, R128 ;  /* 0x0000000e0820723c */ /* 0x000fe40000041880 */
[----:B------:R-:W-:Y:S05]  /*9660*/  MUFU.EX2 R23, R7 ;  /* 0x0000000700177308 */ /* 0x000fea0000000800 */
[----:B------:R-:W-:Y:S01]  /*9670*/  FFMA.FTZ R11, R201, c[0x0][0x23c], -R17 ;  /* 0x00008f00c90b7a23 */ /* 0x000fe20000010811 */
[----:B------:R-:W-:Y:S01]  /*9680*/  MOV R201, R66 ;  /* 0x0000004200c97202 */ /* 0x000fe20000000f00 */
[----:B-1----:R-:W-:Y:S01]  /*9690*/  FFMA.FTZ R0, R190, c[0x0][0x23c], -R3 ;  /* 0x00008f00be007a23 */ /* 0x002fe20000010803 */
[----:B------:R-:W-:-:S03]  /*96a0*/  MOV R190, R98 ;  /* 0x0000006200be7202 */ /* 0x000fc60000000f00 */
[----:B------:R1:W-:Y:S02]  /*96b0*/  MUFU.EX2 R143, R0 ;  /* 0x00000000008f7308 */ /* 0x0003e40000000800 */
[----:B-1----:R-:W-:Y:S01]  /*96c0*/  FFMA.FTZ R0, R183, c[0x0][0x23c], -R3 ;  /* 0x00008f00b7007a23 */ /* 0x002fe20000010803 */
[----:B------:R-:W-:Y:S01]  /*96d0*/  MOV R183, R99 ;  /* 0x0000006300b77202 */ /* 0x000fe20000000f00 */
[----:B------:R-:W-:Y:S01]  /*96e0*/  IMAD.WIDE.U32 R2, R2, -0x2daee0ad, RZ ;  /* 0xd2511f5302027825 */ /* 0x000fe200078e00ff */
[----:B------:R-:W-:Y:S03]  /*96f0*/  LDSM.16.MT88.4 R96, [R207+0xb800] ;  /* 0x00b80000cf60783b */ /* 0x000fe60000004200 */
[----:B------:R1:W-:Y:S01]  /*9700*/  MUFU.EX2 R142, R0 ;  /* 0x00000000008e7308 */ /* 0x0003e20000000800 */
[----:B------:R-:W-:Y:S02]  /*9710*/  LOP3.LUT R6, R3, UR17, R176, 0x96, !PT ;  /* 0x0000001103067c12 */ /* 0x000fe4000f8e96b0 */
[----:B------:R-:W-:-:S02]  /*9720*/  LOP3.LUT R3, R2, 0xffff, RZ, 0xc0, !PT ;  /* 0x0000ffff02037812 */ /* 0x000fc400078ec0ff */
[----:B------:R-:W-:Y:S02]  /*9730*/  LOP3.LUT R10, R2, 0xff, RZ, 0xc0, !PT ;  /* 0x000000ff020a7812 */ /* 0x000fe400078ec0ff */
[--C-:B------:R-:W-:Y:S02]  /*9740*/  SHF.R.U32.HI R9, RZ, 0x10, R2.reuse ;  /* 0x00000010ff097819 */ /* 0x100fe40000011602 */
[----:B------:R-:W-:Y:S01]  /*9750*/  SHF.R.U32.HI R8, RZ, 0x18, R2 ;  /* 0x00000018ff087819 */ /* 0x000fe20000011602 */
[--C-:B------:R-:W-:Y:S01]  /*9760*/  FFMA.FTZ R2, R194, c[0x0][0x23c], -R17.reuse ;  /* 0x00008f00c2027a23 */ /* 0x100fe20000010811 */
[----:B------:R-:W-:Y:S01]  /*9770*/  MOV R176, R83 ;  /* 0x0000005300b07202 */ /* 0x000fe20000000f00 */
[----:B------:R-:W-:Y:S01]  /*9780*/  FFMA.FTZ R17, R200, c[0x0][0x23c], -R17 ;  /* 0x00008f00c8117a23 */ /* 0x000fe20000010811 */
[----:B------:R-:W-:Y:S01]  /*9790*/  MOV R194, R64 ;  /* 0x0000004000c27202 */ /* 0x000fe20000000f00 */
[----:B------:R2:W3:Y:S01]  /*97a0*/  MUFU.EX2 R22, R2 ;  /* 0x0000000200167308 */ /* 0x0004e20000000800 */
[----:B-1----:R-:W-:-:S02]  /*97b0*/  LOP3.LUT R0, R241, UR8, R178, 0x96, !PT ;  /* 0x00000008f1007c12 */ /* 0x002fc4000f8e96b2 */
[----:B------:R-:W-:Y:S02]  /*97c0*/  MOV R241, R81 ;  /* 0x0000005100f17202 */ /* 0x000fe40000000f00 */
[----:B------:R-:W-:Y:S01]  /*97d0*/  MOV R178, R80 ;  /* 0x0000005000b27202 */ /* 0x000fe20000000f00 */
[----:B------:R-:W-:Y:S01]  /*97e0*/  IMAD.WIDE.U32 R4, R0, -0x2daee0ad, RZ ;  /* 0xd2511f5300047825 */ /* 0x000fe200078e00ff */
[----:B------:R-:W-:Y:S01]  /*97f0*/  LDSM.16.MT88.4 R80, [R205+0xb800] ;  /* 0x00b80000cd50783b */ /* 0x000fe20000004200 */
[----:B------:R-:W-:Y:S03]  /*9800*/  MUFU.EX2 R17, R17 ;  /* 0x0000001100117308 */ /* 0x000fe60000000800 */
[C---:B------:R-:W-:Y:S02]  /*9810*/  LOP3.LUT R7, R4.reuse, 0xffff, RZ, 0xc0, !PT ;  /* 0x0000ffff04077812 */ /* 0x040fe400078ec0ff */
[----:B------:R-:W-:-:S02]  /*9820*/  LOP3.LUT R16, R4, 0xff, RZ, 0xc0, !PT ;  /* 0x000000ff04107812 */ /* 0x000fc400078ec0ff */
[----:B------:R-:W-:Y:S01]  /*9830*/  SHF.R.U32.HI R13, RZ, 0x10, R4 ;  /* 0x00000010ff0d7819 */ /* 0x000fe20000011604 */
[----:B--2---:R-:W-:Y:S01]  /*9840*/  FFMA.FTZ R2, R195, c[0x0][0x23c], -R18 ;  /* 0x00008f00c3027a23 */ /* 0x004fe20000010812 */
[----:B------:R-:W-:Y:S02]  /*9850*/  SHF.R.U32.HI R15, RZ, 0x18, R4 ;  /* 0x00000018ff0f7819 */ /* 0x000fe40000011604 */
[----:B------:R-:W-:Y:S01]  /*9860*/  LOP3.LUT R4, R9, 0xff, RZ, 0xc0, !PT ;  /* 0x000000ff09047812 */ /* 0x000fe200078ec0ff */
[----:B------:R1:W-:Y:S01]  /*9870*/  MUFU.EX2 R21, R2 ;  /* 0x0000000200157308 */ /* 0x0003e20000000800 */
[----:B------:R-:W-:Y:S02]  /*9880*/  LOP3.LUT R0, R5, UR17, R180, 0x96, !PT ;  /* 0x0000001105007c12 */ /* 0x000fe4000f8e96b4 */
[----:B------:R-:W-:Y:S01]  /*9890*/  SHF.R.U32.HI R5, RZ, 0x8, R3 ;  /* 0x00000008ff057819 */ /* 0x000fe20000011603 */
[----:B------:R-:W-:Y:S01]  /*98a0*/  FFMA.FTZ R3, R199, c[0x0][0x23c], -R18 ;  /* 0x00008f00c7037a23 */ /* 0x000fe20000010812 */
[----:B------:R-:W-:-:S02]  /*98b0*/  PRMT R12, R4, 0x5410, R8 ;  /* 0x00005410040c7816 */ /* 0x000fc40000000008 */
[----:B------:R-:W-:Y:S01]  /*98c0*/  SHF.R.U32.HI R4, RZ, 0x10, R6 ;  /* 0x00000010ff047819 */ /* 0x000fe20000011606 */
[----:B------:R2:W-:Y:S01]  /*98d0*/  MUFU.EX2 R18, R3 ;  /* 0x0000000300127308 */ /* 0x0005e20000000800 */
[----:B------:R-:W-:Y:S02]  /*98e0*/  PRMT R14, R10, 0x5410, R5 ;  /* 0x000054100a0e7816 */ /* 0x000fe40000000005 */
[C---:B------:R-:W-:Y:S02]  /*98f0*/  LOP3.LUT R5, R6.reuse, 0xff, RZ, 0xc0, !PT ;  /* 0x000000ff06057812 */ /* 0x040fe400078ec0ff */
[----:B------:R-:W-:Y:S02]  /*9900*/  SHF.R.U32.HI R8, RZ, 0x8, R7 ;  /* 0x00000008ff087819 */ /* 0x000fe40000011607 */
[----:B------:R-:W-:Y:S02]  /*9910*/  LOP3.LUT R7, R13, 0xff, RZ, 0xc0, !PT ;  /* 0x000000ff0d077812 */ /* 0x000fe400078ec0ff */
[----:B-1----:R-:W-:-:S02]  /*9920*/  LOP3.LUT R2, R6, 0xffff, RZ, 0xc0, !PT ;  /* 0x0000ffff06027812 */ /* 0x002fc400078ec0ff */
[----:B------:R-:W-:Y:S02]  /*9930*/  SHF.R.U32.HI R6, RZ, 0x18, R6 ;  /* 0x00000018ff067819 */ /* 0x000fe40000011606 */
[----:B------:R-:W-:Y:S02]  /*9940*/  PRMT R9, R16, 0x5410, R8 ;  /* 0x0000541010097816 */ /* 0x000fe40000000008 */
[----:B------:R1:W4:Y:S01]  /*9950*/  MUFU.EX2 R16, R11 ;  /* 0x0000000b00107308 */ /* 0x0003220000000800 */
[----:B--2---:R-:W-:Y:S02]  /*9960*/  SHF.R.U32.HI R3, RZ, 0x8, R2 ;  /* 0x00000008ff037819 */ /* 0x004fe40000011602 */
[----:B------:R-:W-:Y:S02]  /*9970*/  LOP3.LUT R2, R4, 0xff, RZ, 0xc0, !PT ;  /* 0x000000ff04027812 */ /* 0x000fe400078ec0ff */
[----:B------:R-:W-:Y:S02]  /*9980*/  PRMT R10, R7, 0x5410, R15 ;  /* 0x00005410070a7816 */ /* 0x000fe4000000000f */
[----:B------:R-:W-:-:S02]  /*9990*/  PRMT R13, R2, 0x5410, R6 ;  /* 0x00005410020d7816 */ /* 0x000fc40000000006 */
[C---:B------:R-:W-:Y:S02]  /*99a0*/  LOP3.LUT R2, R0.reuse, 0xffff, RZ, 0xc0, !PT ;  /* 0x0000ffff00027812 */ /* 0x040fe400078ec0ff */
[----:B------:R-:W-:Y:S02]  /*99b0*/  LOP3.LUT R8, R0, 0xff, RZ, 0xc0, !PT ;  /* 0x000000ff00087812 */ /* 0x000fe400078ec0ff */
[----:B------:R-:W-:Y:S02]  /*99c0*/  SHF.R.U32.HI R7, RZ, 0x18, R0 ;  /* 0x00000018ff077819 */ /* 0x000fe40000011600 */
[----:B------:R-:W-:Y:S02]  /*99d0*/  SHF.R.U32.HI R6, RZ, 0x8, R2 ;  /* 0x00000008ff067819 */ /* 0x000fe40000011602 */
[----:B-1----:R-:W-:Y:S02]  /*99e0*/  PRMT R11, R5, 0x5410, R3 ;  /* 0x00005410050b7816 */ /* 0x002fe40000000003 */
[----:B------:R-:W-:Y:S01]  /*99f0*/  SHF.R.U32.HI R3, RZ, 0x10, R0 ;  /* 0x00000010ff037819 */ /* 0x000fe20000011600 */
[----:B------:R-:W-:Y:S01]  /*9a00*/  HSET2.LE.AND R0, R14, R112, PT ;  /* 0x000000700e007233 */ /* 0x000fe20003803000 */
[----:B---3--:R-:W-:-:S02]  /*9a10*/  F2FP.BF16.PACK_AB R2, R22, R23 ;  /* 0x000000171602723e */ /* 0x008fc400000010ff */
[----:B------:R-:W-:Y:S01]  /*9a20*/  LOP3.LUT R5, R3, 0xff, RZ, 0xc0, !PT ;  /* 0x000000ff03057812 */ /* 0x000fe200078ec0ff */
[--C-:B------:R-:W-:Y:S01]  /*9a30*/  HSET2.LE.AND R3, R12, R112.reuse, PT ;  /* 0x000000700c037233 */ /* 0x100fe20003803000 */
[----:B------:R-:W-:Y:S01]  /*9a40*/  LOP3.LUT R126, R0, R2, RZ, 0xc0, !PT ;  /* 0x00000002007e7212 */ /* 0x000fe200078ec0ff */
[--C-:B------:R-:W-:Y:S01]  /*9a50*/  HSET2.LE.AND R0, R9, R112.reuse, PT ;  /* 0x0000007009007233 */ /* 0x100fe20003803000 */
[----:B------:R-:W-:Y:S02]  /*9a60*/  F2FP.BF16.PACK_AB R2, R182, R181 ;  /* 0x000000b5b602723e */ /* 0x000fe400000010ff */
[----:B------:R-:W-:Y:S02]  /*9a70*/  PRMT R6, R8, 0x5410, R6 ;  /* 0x0000541008067816 */ /* 0x000fe40000000006 */
[----:B------:R-:W-:Y:S01]  /*9a80*/  LOP3.LUT R130, R0, R2, RZ, 0xc0, !PT ;  /* 0x0000000200827212 */ /* 0x000fe200078ec0ff */
[----:B------:R-:W-:Y:S01]  /*9a90*/  HSET2.LE.AND R0, R11, R112, PT ;  /* 0x000000700b007233 */ /* 0x000fe20003803000 */
[----:B----4-:R-:W-:-:S02]  /*9aa0*/  F2FP.BF16.PACK_AB R2, R17, R16 ;  /* 0x000000101102723e */ /* 0x010fc400000010ff */
[----:B------:R-:W-:Y:S02]  /*9ab0*/  F2FP.BF16.PACK_AB R4, R18, R21 ;  /* 0x000000151204723e */ /* 0x000fe400000010ff */
[----:B------:R-:W-:Y:S01]  /*9ac0*/  LOP3.LUT R124, R0, R2, RZ, 0xc0, !PT ;  /* 0x00000002007c7212 */ /* 0x000fe200078ec0ff */
[--C-:B------:R-:W-:Y:S01]  /*9ad0*/  HSET2.LE.AND R0, R6, R112.reuse, PT ;  /* 0x0000007006007233 */ /* 0x100fe20003803000 */
[----:B------:R-:W-:Y:S01]  /*9ae0*/  LOP3.LUT R127, R3, R4, RZ, 0xc0, !PT ;  /* 0x00000004037f7212 */ /* 0x000fe200078ec0ff */
[----:B------:R-:W-:Y:S01]  /*9af0*/  HSET2.LE.AND R3, R10, R112, PT ;  /* 0x000000700a037233 */ /* 0x000fe20003803000 */
[----:B------:R-:W-:Y:S02]  /*9b00*/  PRMT R5, R5, 0x5410, R7 ;  /* 0x0000541005057816 */ /* 0x000fe40000000007 */
[----:B------:R-:W-:Y:S02]  /*9b10*/  F2FP.BF16.PACK_AB R4, R142, R143 ;  /* 0x0000008f8e04723e */ /* 0x000fe400000010ff */
[----:B------:R-:W-:-:S02]  /*9b20*/  F2FP.BF16.PACK_AB R2, R179, R177 ;  /* 0x000000b1b302723e */ /* 0x000fc400000010ff */
[----:B------:R-:W-:Y:S02]  /*9b30*/  LOP3.LUT R131, R3, R4, RZ, 0xc0, !PT ;  /* 0x0000000403837212 */ /* 0x000fe400078ec0ff */
[----:B------:R-:W-:Y:S01]  /*9b40*/  LOP3.LUT R128, R0, R2, RZ, 0xc0, !PT ;  /* 0x0000000200807212 */ /* 0x000fe200078ec0ff */
[--C-:B------:R-:W-:Y:S01]  /*9b50*/  HSET2.LE.AND R0, R5, R112.reuse, PT ;  /* 0x0000007005007233 */ /* 0x100fe20003803000 */
[----:B------:R-:W-:Y:S01]  /*9b60*/  F2FP.BF16.PACK_AB R2, R141, R140 ;  /* 0x0000008c8d02723e */ /* 0x000fe200000010ff */
[----:B------:R-:W1:Y:S01]  /*9b70*/  LDSM.16.MT88.4 R4, [R209+0xb800] ;  /* 0x00b80000d104783b */ /* 0x000e620000004200 */
[----:B------:R-:W-:Y:S02]  /*9b80*/  MOV R195, R67 ;  /* 0x0000004300c37202 */ /* 0x000fe40000000f00 */
[----:B------:R-:W-:Y:S01]  /*9b90*/  LOP3.LUT R129, R0, R2, RZ, 0xc0, !PT ;  /* 0x0000000200817212 */ /* 0x000fe200078ec0ff */
[----:B------:R-:W-:Y:S01]  /*9ba0*/  HSET2.LE.AND R0, R13, R112, PT ;  /* 0x000000700d007233 */ /* 0x000fe20003803000 */
[----:B------:R-:W-:Y:S01]  /*9bb0*/  MOV R180, R65 ;  /* 0x0000004100b47202 */ /* 0x000fe20000000f00 */
[----:B------:R-:W-:Y:S01]  /*9bc0*/  FFMA.FTZ R3, R201, R27, R195 ;  /* 0x0000001bc9037223 */ /* 0x000fe200000100c3 */
[----:B------:R-:W-:Y:S01]  /*9bd0*/  F2FP.BF16.PACK_AB R2, R20, R19 ;  /* 0x000000131402723e */ /* 0x000fe200000010ff */
[----:B------:R-:W2:Y:S02]  /*9be0*/  LDSM.16.MT88.4 R64, [R209+0xa800] ;  /* 0x00a80000d140783b */ /* 0x000ea40000004200 */
[----:B------:R-:W-:Y:S01]  /*9bf0*/  FFMA.FTZ R8, R180, R26, R243 ;  /* 0x0000001ab4087223 */ /* 0x000fe200000100f3 */
[----:B------:R-:W-:Y:S01]  /*9c00*/  LOP3.LUT R125, R0, R2, RZ, 0xc0, !PT ;  /* 0x00000002007d7212 */ /* 0x000fe200078ec0ff */
[----:B------:R-:W-:Y:S01]  /*9c10*/  FFMA.FTZ R2, R176, R25, R194 ;  /* 0x00000019b0027223 */ /* 0x000fe200000100c2 */
[----:B------:R-:W3:Y:S01]  /*9c20*/  LDSM.16.MT88.4 R112, [R210+0xb800] ;  /* 0x00b80000d270783b */ /* 0x000ee20000004200 */
[----:B------:R-:W-:Y:S01]  /*9c30*/  FFMA.FTZ R0, R241, R24, R192 ;  /* 0x00000018f1007223 */ /* 0x000fe200000100c0 */
        /* <DEDUP_REMOVED lines=16> */
[----:B------:R-:W-:-:S04]  /*9d40*/  FADD.FTZ R3, R140, R3 ;  /* 0x000000038c037221 */ /* 0x000fc80000010000 */
[----:B------:R-:W-:-:S03]  /*9d50*/  FADD.FTZ R3, R141, R3 ;  /* 0x000000038d037221 */ /* 0x000fc60000010000 */
[----:B-1----:R-:W-:Y:S01]  /*9d60*/  HMMA.16816.F32.BF16 R120, R124, R4, R120 ;  /* 0x000000047c78723c */ /* 0x002fe20000041878 */
[----:B------:R-:W-:-:S04]  /*9d70*/  FADD.FTZ R3, R143, R3 ;  /* 0x000000038f037221 */ /* 0x000fc80000010000 */
[----:B------:R-:W-:-:S03]  /*9d80*/  FADD.FTZ R245, R142, R3 ;  /* 0x000000038ef57221 */ /* 0x000fc60000010000 */
[C---:B------:R-:W-:Y:S07]  /*9d90*/  HMMA.16816.F32.BF16 R116, R128.reuse, R4, R116 ;  /* 0x000000048074723c */ /* 0x040fee0000041874 */
[----:B------:R-:W-:Y:S01]  /*9da0*/  FADD.FTZ R4, R189, R8 ;  /* 0x00000008bd047221 */ /* 0x000fe20000010000 */
        /* <DEDUP_REMOVED lines=13> */
[----:B------:R-:W-:Y:S01]  /*9e80*/  FADD.FTZ R244, R22, R2 ;  /* 0x0000000216f47221 */ /* 0x000fe20000010000 */
[----:B------:R1:W-:Y:S02]  /*9e90*/  STL [R1+0x18], R247 ;  /* 0x000018f701007387 */ /* 0x0003e40000100800 */
[-C--:B------:R-:W-:Y:S02]  /*9ea0*/  HMMA.16816.F32.BF16 R36, R128, R48.reuse, R36 ;  /* 0x000000308024723c */ /* 0x080fe40000041824 */
[----:B------:R1:W-:Y:S04]  /*9eb0*/  STL [R1+0x1c], R245 ;  /* 0x00001cf501007387 */ /* 0x0003e80000100800 */
[----:B------:R1:W-:Y:S02]  /*9ec0*/  STL [R1+0x24], R246 ;  /* 0x000024f601007387 */ /* 0x0003e40000100800 */
[C---:B------:R-:W-:Y:S02]  /*9ed0*/  HMMA.16816.F32.BF16 R40, R124.reuse, R48, R40 ;  /* 0x000000307c28723c */ /* 0x040fe40000041828 */
[----:B------:R1:W-:Y:S06]  /*9ee0*/  STL [R1+0x20], R244 ;  /* 0x000020f401007387 */ /* 0x0003ec0000100800 */
[C---:B------:R-:W-:Y:S08]  /*9ef0*/  HMMA.16816.F32.BF16 R44, R124.reuse, R50, R44 ;  /* 0x000000327c2c723c */ /* 0x040ff0000004182c */
[C---:B--2---:R-:W-:Y:S08]  /*9f00*/  HMMA.16816.F32.BF16 R56, R124.reuse, R64, R56 ;  /* 0x000000407c38723c */ /* 0x044ff00000041838 */
        /* <DEDUP_REMOVED lines=74> */
[----:B------:R-:W3:Y:S04]  /*a3b0*/  LDSM.16.M88.4 R12, [R206] ;  /* 0x00000000ce0c783b */ /* 0x000ee80000000200 */
[----:B------:R-:W-:Y:S04]  /*a3c0*/  LDSM.16.M88.4 R28, [R215] ;  /* 0x00000000d71c783b */ /* 0x000fe80000000200 */
        /* <DEDUP_REMOVED lines=10> */
[C---:B------:R-:W-:Y:S08]  /*a470*/  HMMA.16816.F32.BF16 R184, R12.reuse, R20, RZ ;  /* 0x000000140cb8723c */ /* 0x040ff000000418ff */
[C---:B------:R-:W-:Y:S08]  /*a480*/  HMMA.16816.F32.BF16 R196, R12.reuse, R22, RZ ;  /* 0x000000160cc4723c */ /* 0x040ff000000418ff */
[----:B------:R-:W-:Y:S01]  /*a490*/  HMMA.16816.F32.BF16 R132, R12, R18, RZ ;  /* 0x000000120c84723c */ /* 0x000fe200000418ff */
[----:B------:R-:W-:Y:S04]  /*a4a0*/  LDSM.16.M88.4 R16, [R213+0x8000] ;  /* 0x00800000d510783b */ /* 0x000fe80000000200 */
[----:B------:R-:W-:Y:S03]  /*a4b0*/  LDSM.16.M88.4 R12, [R213+0x8800] ;  /* 0x00880000d50c783b */ /* 0x000fe60000000200 */
[C---:B--2---:R-:W-:Y:S08]  /*a4c0*/  HMMA.16816.F32.BF16 R192, R4.reuse, R28, R176 ;  /* 0x0000001c04c0723c */ /* 0x044ff000000418b0 */
[C---:B------:R-:W-:Y:S08]  /*a4d0*/  HMMA.16816.F32.BF16 R176, R4.reuse, R24, R136 ;  /* 0x0000001804b0723c */ /* 0x040ff00000041888 */
[C---:B------:R-:W-:Y:S08]  /*a4e0*/  HMMA.16816.F32.BF16 R188, R4.reuse, R30, R140 ;  /* 0x0000001e04bc723c */ /* 0x040ff0000004188c */
[----:B------:R-:W-:Y:S01]  /*a4f0*/  HMMA.16816.F32.BF16 R20, R4, R26, R32 ;  /* 0x0000001a0414723c */ /* 0x000fe20000041820 */
[----:B------:R-:W2:Y:S04]  /*a500*/  LDSM.16.M88.4 R4, [R214+0x2000] ;  /* 0x00200000d604783b */ /* 0x000ea80000000200 */
[----:B------:R-:W-:Y:S03]  /*a510*/  LDSM.16.M88.4 R32, [R211] ;  /* 0x00000000d320783b */ /* 0x000fe60000000200 */
[C---:B-1----:R-:W-:Y:S08]  /*a520*/  HMMA.16816.F32.BF16 R180, R8.reuse, R24, R180 ;  /* 0x0000001808b4723c */ /* 0x042ff000000418b4 */
[C---:B------:R-:W-:Y:S08]  /*a530*/  HMMA.16816.F32.BF16 R200, R8.reuse, R28, R184 ;  /* 0x0000001c08c8723c */ /* 0x040ff000000418b8 */
[C---:B------:R-:W-:Y:S01]  /*a540*/  HMMA.16816.F32.BF16 R140, R8.reuse, R30, R196 ;  /* 0x0000001e088c723c */ /* 0x040fe200000418c4 */
[----:B------:R-:W-:Y:S07]  /*a550*/  LDSM.16.M88.4 R28, [R211+0x800] ;  /* 0x00080000d31c783b */ /* 0x000fee0000000200 */
[----:B------:R-:W-:Y:S01]  /*a560*/  HMMA.16816.F32.BF16 R24, R8, R26, R132 ;  /* 0x0000001a0818723c */ /* 0x000fe20000041884 */
[----:B------:R-:W1:Y:S07]  /*a570*/  LDSM.16.M88.4 R8, [R214] ;  /* 0x00000000d608783b */ /* 0x000e6e0000000200 */
[C---:B--2---:R-:W-:Y:S08]  /*a580*/  HMMA.16816.F32.BF16 R136, R4.reuse, R16, R192 ;  /* 0x000000100488723c */ /* 0x044ff000000418c0 */
[C---:B------:R-:W-:Y:S08]  /*a590*/  HMMA.16816.F32.BF16 R184, R4.reuse, R12, R176 ;  /* 0x0000000c04b8723c */ /* 0x040ff000000418b0 */
[C---:B------:R-:W-:Y:S08]  /*a5a0*/  HMMA.16816.F32.BF16 R132, R4.reuse, R18, R188 ;  /* 0x000000120484723c */ /* 0x040ff000000418bc */
[----:B------:R-:W-:Y:S01]  /*a5b0*/  HMMA.16816.F32.BF16 R20, R4, R14, R20 ;  /* 0x0000000e0414723c */ /* 0x000fe20000041814 */
[----:B------:R-:W2:Y:S07]  /*a5c0*/  LDSM.16.M88.4 R4, [R212+0x2000] ;  /* 0x00200000d404783b */ /* 0x000eae0000000200 */
[C---:B-1----:R-:W-:Y:S08]  /*a5d0*/  HMMA.16816.F32.BF16 R188, R8.reuse, R12, R180 ;  /* 0x0000000c08bc723c */ /* 0x042ff000000418b4 */
[C---:B------:R-:W-:Y:S08]  /*a5e0*/  HMMA.16816.F32.BF16 R200, R8.reuse, R16, R200 ;  /* 0x0000001008c8723c */ /* 0x040ff000000418c8 */
[C---:B------:R-:W-:Y:S08]  /*a5f0*/  HMMA.16816.F32.BF16 R192, R8.reuse, R18, R140 ;  /* 0x0000001208c0723c */ /* 0x040ff0000004188c */
[----:B------:R-:W-:Y:S01]  /*a600*/  HMMA.16816.F32.BF16 R180, R8, R14, R24 ;  /* 0x0000000e08b4723c */ /* 0x000fe20000041818 */
[----:B------:R-:W1:Y:S04]  /*a610*/  LDSM.16.M88.4 R8, [R212] ;  /* 0x00000000d408783b */ /* 0x000e680000000200 */
[----:B------:R-:W-:Y:S03]  /*a620*/  LDSM.16.M88.4 R24, [R204+0x9800] ;  /* 0x00980000cc18783b */ /* 0x000fe60000000200 */
[C---:B--2---:R-:W-:Y:S01]  /*a630*/  HMMA.16816.F32.BF16 R176, R4.reuse, R32, R136 ;  /* 0x0000002004b0723c */ /* 0x044fe20000041888 */
[----:B------:R-:W-:Y:S07]  /*a640*/  LDSM.16.M88.4 R12, [R206+0x4000] ;  /* 0x00400000ce0c783b */ /* 0x000fee0000000200 */
[C---:B------:R-:W-:Y:S08]  /*a650*/  HMMA.16816.F32.BF16 R140, R4.reuse, R34, R132 ;  /* 0x00000022048c723c */ /* 0x040ff00000041884 */
[C---:B------:R-:W-:Y:S08]  /*a660*/  HMMA.16816.F32.BF16 R136, R4.reuse, R28, R184 ;  /* 0x0000001c0488723c */ /* 0x040ff000000418b8 */
[----:B------:R-:W-:Y:S01]  /*a670*/  HMMA.16816.F32.BF16 R132, R4, R30, R20 ;  /* 0x0000001e0484723c */ /* 0x000fe20000041814 */
[----:B------:R-:W2:Y:S04]  /*a680*/  LDSM.16.M88.4 R4, [R206+0x6000] ;  /* 0x00600000ce04783b */ /* 0x000ea80000000200 */
[----:B------:R-:W3:Y:S03]  /*a690*/  LDSM.16.M88.4 R20, [R204+0x9000] ;  /* 0x00900000cc14783b */ /* 0x000ee60000000200 */
[C---:B-1----:R-:W-:Y:S08]  /*a6a0*/  HMMA.16816.F32.BF16 R16, R8.reuse, R32, R200 ;  /* 0x000000200810723c */ /* 0x042ff000000418c8 */
[C---:B------:R-:W-:Y:S08]  /*a6b0*/  HMMA.16816.F32.BF16 R192, R8.reuse, R34, R192 ;  /* 0x0000002208c0723c */ /* 0x040ff000000418c0 */
[C---:B------:R-:W-:Y:S08]  /*a6c0*/  HMMA.16816.F32.BF16 R188, R8.reuse, R28, R188 ;  /* 0x0000001c08bc723c */ /* 0x040ff000000418bc */
[----:B------:R-:W-:Y:S01]  /*a6d0*/  HMMA.16816.F32.BF16 R180, R8, R30, R180 ;  /* 0x0000001e08b4723c */ /* 0x000fe200000418b4 */
[----:B------:R-:W-:Y:S04]  /*a6e0*/  LDSM.16.M88.4 R28, [R216] ;  /* 0x00000000d81c783b */ /* 0x000fe80000000200 */
[----:B------:R-:W-:Y:S03]  /*a6f0*/  LDSM.16.M88.4 R8, [R208+0x4000] ;  /* 0x00400000d008783b */ /* 0x000fe60000000200 */
[C---:B--2---:R-:W-:Y:S08]  /*a700*/  HMMA.16816.F32.BF16 R136, R4.reuse, R24, R136 ;  /* 0x000000180488723c */ /* 0x044ff00000041888 */
[C---:B---3--:R-:W-:Y:S08]  /*a710*/  HMMA.16816.F32.BF16 R176, R4.reuse, R20, R176 ;  /* 0x0000001404b0723c */ /* 0x048ff000000418b0 */
[C---:B------:R-:W-:Y:S08]  /*a720*/  HMMA.16816.F32.BF16 R140, R4.reuse, R22, R140 ;  /* 0x00000016048c723c */ /* 0x040ff0000004188c */
[----:B------:R-:W-:Y:S01]  /*a730*/  HMMA.16816.F32.BF16 R132, R4, R26, R132 ;  /* 0x0000001a0484723c */ /* 0x000fe20000041884 */
[----:B------:R-:W1:Y:S07]  /*a740*/  LDSM.16.M88.4 R4, [R208+0x6000] ;  /* 0x00600000d004783b */ /* 0x000e6e0000000200 */
[C---:B------:R-:W-:Y:S01]  /*a750*/  HMMA.16816.F32.BF16 R32, R12.reuse, R20, R16 ;  /* 0x000000140c20723c */ /* 0x040fe20000041810 */
[----:B------:R-:W2:Y:S07]  /*a760*/  LDSM.16.M88.4 R16, [R217] ;  /* 0x00000000d910783b */ /* 0x000eae0000000200 */
[C---:B------:R-:W-:Y:S08]  /*a770*/  HMMA.16816.F32.BF16 R20, R12.reuse, R22, R192 ;  /* 0x000000160c14723c */ /* 0x040ff000000418c0 */
[C---:B------:R-:W-:Y:S08]  /*a780*/  HMMA.16816.F32.BF16 R184, R12.reuse, R26, R180 ;  /* 0x0000001a0cb8723c */ /* 0x040ff000000418b4 */
[----:B------:R-:W-:Y:S01]  /*a790*/  HMMA.16816.F32.BF16 R188, R12, R24, R188 ;  /* 0x000000180cbc723c */ /* 0x000fe200000418bc */
[----:B------:R-:W-:Y:S04]  /*a7a0*/  LDSM.16.M88.4 R24, [R213+0x9800] ;  /* 0x00980000d518783b */ /* 0x000fe80000000200 */
[----:B------:R-:W3:Y:S03]  /*a7b0*/  LDSM.16.M88.4 R12, [R214+0x4000] ;  /* 0x00400000d60c783b */ /* 0x000ee60000000200 */
[C---:B-1----:R-:W-:Y:S08]  /*a7c0*/  HMMA.16816.F32.BF16 R132, R4.reuse, R30, R132 ;  /* 0x0000001e0484723c */ /* 0x042ff00000041884 */
[C---:B--2---:R-:W-:Y:S08]  /*a7d0*/  HMMA.16816.F32.BF16 R180, R4.reuse, R16, R176 ;  /* 0x0000001004b4723c */ /* 0x044ff000000418b0 */
[C---:B------:R-:W-:Y:S08]  /*a7e0*/  HMMA.16816.F32.BF16 R176, R4.reuse, R18, R140 ;  /* 0x0000001204b0723c */ /* 0x040ff0000004188c */
[----:B------:R-:W-:Y:S01]  /*a7f0*/  HMMA.16816.F32.BF16 R140, R4, R28, R136 ;  /* 0x0000001c048c723c */ /* 0x000fe20000041888 */
[----:B------:R-:W-:Y:S07]  /*a800*/  LDSM.16.M88.4 R4, [R214+0x6000] ;  /* 0x00600000d604783b */ /* 0x000fee0000000200 */
[C---:B------:R-:W-:Y:S08]  /*a810*/  HMMA.16816.F32.BF16 R32, R8.reuse, R16, R32 ;  /* 0x000000100820723c */ /* 0x040ff00000041820 */
[C---:B------:R-:W-:Y:S01]  /*a820*/  HMMA.16816.F32.BF16 R20, R8.reuse, R18, R20 ;  /* 0x000000120814723c */ /* 0x040fe20000041814 */
[----:B------:R-:W1:Y:S07]  /*a830*/  LDSM.16.M88.4 R16, [R213+0x9000] ;  /* 0x00900000d510783b */ /* 0x000e6e0000000200 */
[C---:B------:R-:W-:Y:S08]  /*a840*/  HMMA.16816.F32.BF16 R136, R8.reuse, R28, R188 ;  /* 0x0000001c0888723c */ /* 0x040ff000000418bc */
[----:B------:R-:W-:Y:S01]  /*a850*/  HMMA.16816.F32.BF16 R188, R8, R30, R184 ;  /* 0x0000001e08bc723c */ /* 0x000fe200000418b8 */
[----:B------:R-:W-:Y:S11]  /*a860*/  LDSM.16.M88.4 R8, [R212+0x4000] ;  /* 0x00400000d408783b */ /* 0x000ff60000000200 */
[----:B------:R-:W-:Y:S04]  /*a870*/  @!UPT UIADD3 URZ, URZ, URZ, URZ ;  /* 0x0000003f3f3ff290 */ /* 0x000fe8000fffe03f */
[----:B---3--:R-:W-:Y:S08]  /*a880*/  HMMA.16816.F32.BF16 R28, R12, R24, R136 ;  /* 0x000000180c1c723c */ /* 0x008ff00000041888 */
[C---:B-1----:R-:W-:Y:S08]  /*a890*/  HMMA.16816.F32.BF16 R184, R4.reuse, R16, R180 ;  /* 0x0000001004b8723c */ /* 0x042ff000000418b4 */
[C---:B------:R-:W-:Y:S08]  /*a8a0*/  HMMA.16816.F32.BF16 R180, R4.reuse, R18, R176 ;  /* 0x0000001204b4723c */ /* 0x040ff000000418b0 */
[C---:B------:R-:W-:Y:S08]  /*a8b0*/  HMMA.16816.F32.BF16 R176, R4.reuse, R24, R140 ;  /* 0x0000001804b0723c */ /* 0x040ff0000004188c */
[----:B------:R-:W-:Y:S01]  /*a8c0*/  HMMA.16816.F32.BF16 R140, R4, R26, R132 ;  /* 0x0000001a048c723c */ /* 0x000fe20000041884 */
[----:B------:R-:W-:Y:S07]  /*a8d0*/  LDSM.16.M88.4 R4, [R212+0x6000] ;  /* 0x00600000d404783b */ /* 0x000fee0000000200 */
[C---:B------:R-:W-:Y:S08]  /*a8e0*/  HMMA.16816.F32.BF16 R132, R12.reuse, R16, R32 ;  /* 0x000000100c84723c */ /* 0x040ff00000041820 */
[----:B------:R-:W-:Y:S01]  /*a8f0*/  HMMA.16816.F32.BF16 R32, R12, R18, R20 ;  /* 0x000000120c20723c */ /* 0x000fe20000041814 */
[----:B------:R-:W1:Y:S04]  /*a900*/  LDSM.16.M88.4 R20, [R211+0x1000] ;  /* 0x00100000d314783b */ /* 0x000e680000000200 */
[----:B------:R-:W2:Y:S01]  /*a910*/  LDSM.16.M88.4 R16, [R211+0x1800] ;  /* 0x00180000d310783b */ /* 0x000ea20000000200 */
[----:B------:R-:W-:-:S04]  /*a920*/  DEPBAR.LE SB0, 0x0 ;  /* 0x000080000000791a */ /* 0x000fc80000000000 */
[----:B------:R-:W-:Y:S08]  /*a930*/  HMMA.16816.F32.BF16 R12, R12, R26, R188 ;  /* 0x0000001a0c0c723c */ /* 0x000ff000000418bc */
[C---:B-1----:R-:W-:Y:S08]  /*a940*/  HMMA.16816.F32.BF16 R184, R4.reuse, R20, R184 ;  /* 0x0000001404b8723c */ /* 0x042ff000000418b8 */
[C---:B------:R-:W-:Y:S08]  /*a950*/  HMMA.16816.F32.BF16 R180, R4.reuse, R22, R180 ;  /* 0x0000001604b4723c */ /* 0x040ff000000418b4 */
[C---:B--2---:R-:W-:Y:S08]  /*a960*/  HMMA.16816.F32.BF16 R176, R4.reuse, R16, R176 ;  /* 0x0000001004b0723c */ /* 0x044ff000000418b0 */
[----:B------:R-:W-:Y:S08]  /*a970*/  HMMA.16816.F32.BF16 R140, R4, R18, R140 ;  /* 0x00000012048c723c */ /* 0x000ff0000004188c */
[C---:B------:R-:W-:Y:S08]  /*a980*/  HMMA.16816.F32.BF16 R132, R8.reuse, R20, R132 ;  /* 0x000000140884723c */ /* 0x040ff00000041884 */
        /* <DEDUP_REMOVED lines=51> */
.L_x_1448:
[----:B------:R-:W-:Y:S05]  /*acc0*/  BSYNC B0 ;  /* 0x0000000000007941 */ /* 0x000fea0003800000 */
.L_x_1447:
[----:B------:R-:W0:Y:S02]  /*acd0*/  LDGDEPBAR ;  /* 0x00000000000079af */ /* 0x000e240000000000 */
.L_x_1446:
[----:B------:R-:W2:Y:S04]  /*ace0*/  LDL R0, [R1+0x80] ;  /* 0x0000800001007983 */ /* 0x000ea80000100800 */
[----:B-1----:R-:W3:Y:S04]  /*acf0*/  LDL.64 R6, [R1+0x10] ;  /* 0x0000100001067983 */ /* 0x002ee80000100a00 */
[----:B------:R-:W4:Y:S04]  /*ad00*/  LDL.64 R4, [R1+0x68] ;  /* 0x0000680001047983 */ /* 0x000f280000100a00 */
[----:B------:R-:W5:Y:S04]  /*ad10*/  LDL R2, [R1+0x40] ;  /* 0x0000400001027983 */ /* 0x000f680000100800 */
[----:B------:R-:W1:Y:S02]  /*ad20*/  S2R R8, SR_TID.X ;  /* 0x0000000000087919 */ /* 0x000e640000002100 */
[----:B-1----:R-:W-:-:S05]  /*ad30*/  IMAD.SHL.U32 R8, R8, 0x2, RZ ;  /* 0x0000000208087824 */ /* 0x002fca00078e00ff */
[----:B------:R-:W-:Y:S01]  /*ad40*/  LOP3.LUT R8, R8, 0x6, RZ, 0xc0, !PT ;  /* 0x0000000608087812 */ /* 0x000fe200078ec0ff */
[----:B------:R-:W-:Y:S01]  /*ad50*/  IMAD.U32 R9, RZ, RZ, UR31 ;  /* 0x0000001fff097e24 */ /* 0x000fe2000f8e00ff */
[----:B------:R-:W1:Y:S01]  /*ad60*/  LDC.U8 R197, c[0x0][0x2d8] ;  /* 0x0000b600ffc57b82 */ /* 0x000e620000000000 */
[----:B--2---:R-:W-:Y:S02]  /*ad70*/  IMAD.MOV.U32 R3, RZ, RZ, R0 ;  /* 0x000000ffff037224 */ /* 0x004fe400078e0000 */
[----:B------:R-:W-:-:S04]  /*ad80*/  IMAD.U32 R0, RZ, RZ, UR32 ;  /* 0x00000020ff007e24 */ /* 0x000fc8000f8e00ff */
[----:B------:R-:W-:-:S05]  /*ad90*/  IMAD R0, R0, 0x20, R8 ;  /* 0x0000002000007824 */ /* 0x000fca00078e0208 */
[C---:B------:R-:W-:Y:S01]  /*ada0*/  ISETP.GE.AND P1, PT, R0.reuse, R226, PT ;  /* 0x000000e20000720c */ /* 0x040fe20003f26270 */
[----:B---3--:R-:W-:Y:S01]  /*adb0*/  IMAD.MOV.U32 R10, RZ, RZ, R6 ;  /* 0x000000ffff0a7224 */ /* 0x008fe200078e0006 */
[C---:B------:R-:W-:Y:S01]  /*adc0*/  IADD3 R6, R0.reuse, 0x9, RZ ;  /* 0x0000000900067810 */ /* 0x040fe20007ffe0ff */
[----:B------:R-:W-:Y:S01]  /*add0*/  IMAD.MOV.U32 R11, RZ, RZ, R7 ;  /* 0x000000ffff0b7224 */ /* 0x000fe200078e0007 */
[C---:B------:R-:W-:Y:S02]  /*ade0*/  ISETP.LT.OR P1, PT, R0.reuse, R222, P1 ;  /* 0x000000de0000720c */ /* 0x040fe40000f21670 */
[----:B------:R-:W-:Y:S02]  /*adf0*/  IADD3 R7, R0, 0x8, RZ ;  /* 0x0000000800077810 */ /* 0x000fe40007ffe0ff */
[----:B------:R-:W-:Y:S02]  /*ae00*/  FSEL R19, R134, -INF , !P1 ;  /* 0xff80000086137808 */ /* 0x000fe40004800000 */
[----:B------:R-:W-:-:S02]  /*ae10*/  ISETP.GE.AND P5, PT, R0, R227, PT ;  /* 0x000000e30000720c */ /* 0x000fc40003fa6270 */
[----:B------:R-:W-:Y:S02]  /*ae20*/  ISETP.GE.AND P1, PT, R6, R226, PT ;  /* 0x000000e20600720c */ /* 0x000fe40003f26270 */
[C---:B------:R-:W-:Y:S02]  /*ae30*/  IADD3 R8, R0.reuse, 0x1, RZ ;  /* 0x0000000100087810 */ /* 0x040fe40007ffe0ff */
[----:B------:R-:W-:Y:S01]  /*ae40*/  ISETP.GE.AND P4, PT, R7, R227, PT ;  /* 0x000000e30700720c */ /* 0x000fe20003f86270 */
[----:B----4-:R-:W-:Y:S01]  /*ae50*/  IMAD.MOV.U32 R16, RZ, RZ, R4 ;  /* 0x000000ffff107224 */ /* 0x010fe200078e0004 */
[----:B------:R-:W-:Y:S02]  /*ae60*/  ISETP.LT.OR P5, PT, R0, R223, P5 ;  /* 0x000000df0000720c */ /* 0x000fe40002fa1670 */
[----:B------:R-:W-:Y:S02]  /*ae70*/  ISETP.LT.OR P1, PT, R6, R222, P1 ;  /* 0x000000de0600720c */ /* 0x000fe40000f21670 */
[----:B------:R-:W-:-:S02]  /*ae80*/  ISETP.GE.AND P6, PT, R8, R227, PT ;  /* 0x000000e30800720c */ /* 0x000fc40003fc6270 */
[-C--:B------:R-:W-:Y:S02]  /*ae90*/  ISETP.LT.OR P4, PT, R7, R223.reuse, P4 ;  /* 0x000000df0700720c */ /* 0x080fe40002781670 */
[----:B------:R-:W-:Y:S02]  /*aea0*/  IADD3 R4, R0, 0x11, RZ ;  /* 0x0000001100047810 */ /* 0x000fe40007ffe0ff */
[----:B------:R-:W-:Y:S02]  /*aeb0*/  FSEL R14, R132, -INF , !P5 ;  /* 0xff800000840e7808 */ /* 0x000fe40006800000 */
[----:B------:R-:W-:Y:S02]  /*aec0*/  FSEL R29, R35, -INF , !P1 ;  /* 0xff800000231d7808 */ /* 0x000fe40004800000 */
[C---:B------:R-:W-:Y:S02]  /*aed0*/  ISETP.LT.OR P6, PT, R8.reuse, R223, P6 ;  /* 0x000000df0800720c */ /* 0x040fe400037c1670 */
[----:B------:R-:W-:-:S02]  /*aee0*/  ISETP.GE.AND P5, PT, R8, R226, PT ;  /* 0x000000e20800720c */ /* 0x000fc40003fa6270 */
[----:B------:R-:W-:Y:S02]  /*aef0*/  FSEL R18, R32, -INF , !P4 ;  /* 0xff80000020127808 */ /* 0x000fe40006000000 */
[----:B------:R-:W-:Y:S02]  /*af00*/  ISETP.GE.AND P1, PT, R4, R227, PT ;  /* 0x000000e30400720c */ /* 0x000fe40003f26270 */
[----:B------:R-:W-:Y:S01]  /*af10*/  ISETP.GE.AND P4, PT, R7, R226, PT ;  /* 0x000000e20700720c */ /* 0x000fe20003f86270 */
[----:B------:R-:W-:Y:S01]  /*af20*/  IMAD.MOV.U32 R17, RZ, RZ, R5 ;  /* 0x000000ffff117224 */ /* 0x000fe200078e0005 */
[----:B------:R-:W-:Y:S01]  /*af30*/  FSEL R15, R133, -INF , !P6 ;  /* 0xff800000850f7808 */ /* 0x000fe20007000000 */
[----:B-----5:R-:W-:Y:S01]  /*af40*/  IMAD.MOV.U32 R21, RZ, RZ, R2 ;  /* 0x000000ffff157224 */ /* 0x020fe200078e0002 */
[----:B------:R-:W-:Y:S02]  /*af50*/  ISETP.LT.OR P5, PT, R8, R222, P5 ;  /* 0x000000de0800720c */ /* 0x000fe40002fa1670 */
[----:B------:R-:W-:-:S02]  /*af60*/  ISETP.LT.OR P1, PT, R4, R223, P1 ;  /* 0x000000df0400720c */ /* 0x000fc40000f21670 */
[----:B------:R-:W-:Y:S02]  /*af70*/  ISETP.GE.AND P6, PT, R6, R227, PT ;  /* 0x000000e30600720c */ /* 0x000fe40003fc6270 */
[----:B------:R-:W-:Y:S02]  /*af80*/  ISETP.LT.OR P4, PT, R7, R222, P4 ;  /* 0x000000de0700720c */ /* 0x000fe40002781670 */
[C---:B------:R-:W-:Y:S02]  /*af90*/  IADD3 R5, R0.reuse, 0x10, RZ ;  /* 0x0000001000057810 */ /* 0x040fe40007ffe0ff */
[----:B------:R-:W-:Y:S01]  /*afa0*/  IADD3 R2, R0, 0x19, RZ ;  /* 0x0000001900027810 */ /* 0x000fe20007ffe0ff */
[----:B------:R-:W-:Y:S01]  /*afb0*/  IMAD.WIDE.U32 R12, R3, -0x2daee0ad, RZ ;  /* 0xd2511f53030c7825 */ /* 0x000fe200078e00ff */
[----:B------:R-:W-:Y:S02]  /*afc0*/  FSEL R23, R135, -INF , !P5 ;  /* 0xff80000087177808 */ /* 0x000fe40006800000 */
[----:B------:R-:W-:-:S02]  /*afd0*/  FSEL R235, R137, -INF , !P1 ;  /* 0xff80000089eb7808 */ /* 0x000fc40004800000 */
[----:B------:R-:W-:Y:S02]  /*afe0*/  ISETP.LT.OR P6, PT, R6, R223, P6 ;  /* 0x000000df0600720c */ /* 0x000fe400037c1670 */
[----:B------:R-:W-:Y:S02]  /*aff0*/  FSEL R28, R34, -INF , !P4 ;  /* 0xff800000221c7808 */ /* 0x000fe40006000000 */
[C---:B------:R-:W-:Y:S02]  /*b000*/  ISETP.GE.AND P5, PT, R5.reuse, R226, PT ;  /* 0x000000e20500720c */ /* 0x040fe40003fa6270 */
[-C--:B------:R-:W-:Y:S02]  /*b010*/  ISETP.GE.AND P1, PT, R2, R227.reuse, PT ;  /* 0x000000e30200720c */ /* 0x080fe40003f26270 */
[----:B------:R-:W-:Y:S02]  /*b020*/  ISETP.GE.AND P4, PT, R5, R227, PT ;  /* 0x000000e30500720c */ /* 0x000fe40003f86270 */
[----:B------:R-:W-:-:S02]  /*b030*/  IADD3 R3, R0, 0x18, RZ ;  /* 0x0000001800037810 */ /* 0x000fc40007ffe0ff */
[----:B------:R-:W-:Y:S02]  /*b040*/  FSEL R20, R33, -INF , !P6 ;  /* 0xff80000021147808 */ /* 0x000fe40007000000 */
[C---:B------:R-:W-:Y:S02]  /*b050*/  ISETP.LT.OR P5, PT, R5.reuse, R222, P5 ;  /* 0x000000de0500720c */ /* 0x040fe40002fa1670 */
[-C--:B------:R-:W-:Y:S02]  /*b060*/  ISETP.LT.OR P1, PT, R2, R223.reuse, P1 ;  /* 0x000000df0200720c */ /* 0x080fe40000f21670 */
[----:B------:R-:W-:Y:S02]  /*b070*/  ISETP.LT.OR P4, PT, R5, R223, P4 ;  /* 0x000000df0500720c */ /* 0x000fe40002781670 */
[----:B------:R-:W-:Y:S02]  /*b080*/  ISETP.GE.AND P6, PT, R3, R227, PT ;  /* 0x000000e30300720c */ /* 0x000fe40003fc6270 */
[----:B------:R-:W-:-:S02]  /*b090*/  FSEL R237, R138, -INF , !P5 ;  /* 0xff8000008aed7808 */ /* 0x000fc40006800000 */
[----:B------:R-:W-:Y:S02]  /*b0a0*/  FSEL R233, R25, -INF , !P1 ;  /* 0xff80000019e97808 */ /* 0x000fe40004800000 */
[----:B------:R-:W-:Y:S02]  /*b0b0*/  FSEL R234, R136, -INF , !P4 ;  /* 0xff80000088ea7808 */ /* 0x000fe40006000000 */
[----:B------:R-:W-:Y:S02]  /*b0c0*/  ISETP.LT.OR P5, PT, R3, R223, P6 ;  /* 0x000000df0300720c */ /* 0x000fe400037a1670 */
[-C--:B------:R-:W-:Y:S02]  /*b0d0*/  ISETP.GE.AND P1, PT, R2, R226.reuse, PT ;  /* 0x000000e20200720c */ /* 0x080fe40003f26270 */
[----:B------:R-:W-:Y:S02]  /*b0e0*/  ISETP.GE.AND P4, PT, R4, R226, PT ;  /* 0x000000e20400720c */ /* 0x000fe40003f86270 */
[----:B------:R-:W-:-:S02]  /*b0f0*/  FSEL R232, R24, -INF , !P5 ;  /* 0xff80000018e87808 */ /* 0x000fc40006800000 */
[-C--:B------:R-:W-:Y:S02]  /*b100*/  ISETP.LT.OR P1, PT, R2, R222.reuse, P1 ;  /* 0x000000de0200720c */ /* 0x080fe40000f21670 */
[----:B------:R-:W-:Y:S02]  /*b110*/  ISETP.LT.OR P4, PT, R4, R222, P4 ;  /* 0x000000de0400720c */ /* 0x000fe40002781670 */
[----:B------:R-:W-:Y:S02]  /*b120*/  ISETP.GE.AND P5, PT, R3, R226, PT ;  /* 0x000000e20300720c */ /* 0x000fe40003fa6270 */
[----:B------:R-:W-:Y:S02]  /*b130*/  FSEL R239, R27, -INF , !P1 ;  /* 0xff8000001bef7808 */ /* 0x000fe40004800000 */
[----:B------:R-:W-:Y:S02]  /*b140*/  FSEL R238, R139, -INF , !P4 ;  /* 0xff8000008bee7808 */ /* 0x000fe40006000000 */
[----:B------:R-:W-:-:S02]  /*b150*/  ISETP.LT.OR P5, PT, R3, R222, P5 ;  /* 0x000000de0300720c */ /* 0x000fc40002fa1670 */
[-C--:B------:R-:W-:Y:S02]  /*b160*/  ISETP.GE.AND P1, PT, R8, R225.reuse, PT ;  /* 0x000000e10800720c */ /* 0x080fe40003f26270 */
[----:B------:R-:W-:Y:S02]  /*b170*/  ISETP.GE.AND P4, PT, R0, R225, PT ;  /* 0x000000e10000720c */ /* 0x000fe40003f86270 */
[----:B------:R-:W-:Y:S02]  /*b180*/  FSEL R236, R26, -INF , !P5 ;  /* 0xff8000001aec7808 */ /* 0x000fe40006800000 */
[-C--:B------:R-:W-:Y:S02]  /*b190*/  ISETP.LT.OR P1, PT, R8, R221.reuse, P1 ;  /* 0x000000dd0800720c */ /* 0x080fe40000f21670 */
[----:B------:R-:W-:Y:S02]  /*b1a0*/  ISETP.LT.OR P4, PT, R0, R221, P4 ;  /* 0x000000dd0000720c */ /* 0x000fe40002781670 */
[----:B------:R-:W-:-:S02]  /*b1b0*/  ISETP.GE.AND P5, PT, R7, R225, PT ;  /* 0x000000e10700720c */ /* 0x000fc40003fa6270 */
[----:B------:R-:W-:Y:S01]  /*b1c0*/  FSEL R24, R185, -INF , !P1 ;  /* 0xff800000b9187808 */ /* 0x000fe20004800000 */
[----:B------:R-:W-:Y:S01]  /*b1d0*/  IMAD.MOV.U32 R188, RZ, RZ, R10 ;  /* 0x000000ffffbc7224 */ /* 0x000fe200078e000a */
[----:B------:R-:W-:Y:S02]  /*b1e0*/  FSEL R22, R184, -INF , !P4 ;  /* 0xff800000b8167808 */ /* 0x000fe40006000000 */
[----:B------:R-:W-:Y:S02]  /*b1f0*/  ISETP.LT.OR P5, PT, R7, R221, P5 ;  /* 0x000000dd0700720c */ /* 0x000fe40002fa1670 */
[-C--:B------:R-:W-:Y:S02]  /*b200*/  ISETP.GE.AND P1, PT, R5, R225.reuse, PT ;  /* 0x000000e10500720c */ /* 0x080fe40003f26270 */
[----:B------:R-:W-:Y:S02]  /*b210*/  ISETP.GE.AND P4, PT, R6, R225, PT ;  /* 0x000000e10600720c */ /* 0x000fe40003f86270 */
[----:B------:R-:W-:-:S02]  /*b220*/  IADD3 R10, R252, 0x4, RZ ;  /* 0x00000004fc0a7810 */ /* 0x000fc40007ffe0ff */
[----:B------:R-:W-:Y:S02]  /*b230*/  FSEL R26, R180, -INF , !P5 ;  /* 0xff800000b41a7808 */ /* 0x000fe40006800000 */
[----:B------:R-:W-:Y:S01]  /*b240*/  ISETP.LT.OR P1, PT, R5, R221, P1 ;  /* 0x000000dd0500720c */ /* 0x000fe20000f21670 */
[----:B------:R-:W-:Y:S01]  /*b250*/  IMAD.MOV.U32 R30, RZ, RZ, R16 ;  /* 0x000000ffff1e7224 */ /* 0x000fe200078e0010 */
[----:B------:R-:W-:Y:S02]  /*b260*/  ISETP.GE.AND P5, PT, R4, R225, PT ;  /* 0x000000e10400720c */ /* 0x000fe40003fa6270 */
[----:B------:R-:W-:Y:S02]  /*b270*/  ISETP.LT.OR P4, PT, R6, R221, P4 ;  /* 0x000000dd0600720c */ /* 0x000fe40002781670 */
[----:B------:R-:W-:Y:S01]  /*b280*/  MOV R31, R17 ;  /* 0x00000011001f7202 */ /* 0x000fe20000000f00 */
[----:B------:R-:W-:Y:S01]  /*b290*/  IMAD.WIDE.U32 R16, R10, -0x326172a9, RZ ;  /* 0xcd9e8d570a107825 */ /* 0x000fe200078e00ff */
[----:B------:R-:W-:-:S02]  /*b2a0*/  LOP3.LUT R9, R13, UR32, R9, 0x96, !PT ;  /* 0x000000200d097c12 */ /* 0x000fc4000f8e9609 */
[----:B------:R-:W-:Y:S02]  /*b2b0*/  ISETP.GE.AND P6, PT, R0, R224, PT ;  /* 0x000000e00000720c */ /* 0x000fe40003fc6270 */
[----:B------:R-:W-:Y:S01]  /*b2c0*/  FSEL R240, R176, -INF , !P1 ;  /* 0xff800000b0f07808 */ /* 0x000fe20004800000 */
[----:B------:R-:W-:Y:S01]  /*b2d0*/  IMAD.MOV.U32 R189, RZ, RZ, R11 ;  /* 0x000000ffffbd7224 */ /* 0x000fe200078e000b */
[----:B------:R-:W-:Y:S02]  /*b2e0*/  ISETP.LT.OR P5, PT, R4, R221, P5 ;  /* 0x000000dd0400720c */ /* 0x000fe40002fa1670 */
[----:B------:R-:W-:Y:S02]  /*b2f0*/  FSEL R27, R181, -INF , !P4 ;  /* 0xff800000b51b7808 */ /* 0x000fe40006000000 */
[-C--:B------:R-:W-:Y:S01]  /*b300*/  ISETP.GE.AND P1, PT, R2, R225.reuse, PT ;  /* 0x000000e10200720c */ /* 0x080fe20003f26270 */
[----:B------:R-:W-:Y:S01]  /*b310*/  IMAD.WIDE.U32 R10, R9, -0x326172a9, RZ ;  /* 0xcd9e8d57090a7825 */ /* 0x000fe200078e00ff */
[----:B------:R-:W-:-:S02]  /*b320*/  ISETP.GE.AND P4, PT, R3, R225, PT ;  /* 0x000000e10300720c */ /* 0x000fc40003f86270 */
[----:B------:R-:W-:Y:S02]  /*b330*/  ISETP.LT.OR P6, PT, R0, R220, P6 ;  /* 0x000000dc0000720c */ /* 0x000fe400037c1670 */
[----:B------:R-:W-:Y:S02]  /*b340*/  LOP3.LUT R0, R17, R21, RZ, 0x3c, !PT ;  /* 0x0000001511007212 */ /* 0x000fe400078e3cff */
[----:B------:R-:W-:Y:S02]  /*b350*/  FSEL R241, R177, -INF , !P5 ;  /* 0xff800000b1f17808 */ /* 0x000fe40006800000 */
[-C--:B------:R-:W-:Y:S02]  /*b360*/  ISETP.LT.OR P1, PT, R2, R221.reuse, P1 ;  /* 0x000000dd0200720c */ /* 0x080fe40000f21670 */
[----:B------:R-:W-:Y:S02]  /*b370*/  ISETP.GE.AND P5, PT, R8, R224, PT ;  /* 0x000000e00800720c */ /* 0x000fe40003fa6270 */
[----:B------:R-:W-:-:S02]  /*b380*/  ISETP.LT.OR P4, PT, R3, R221, P4 ;  /* 0x000000dd0300720c */ /* 0x000fc40002781670 */
[----:B------:R-:W-:Y:S01]  /*b390*/  LOP3.LUT R21, R11, UR16, R16, 0x96, !PT ;  /* 0x000000100b157c12 */ /* 0x000fe2000f8e9610 */
[----:B------:R-:W-:Y:S01]  /*b3a0*/  IMAD.WIDE.U32 R16, R0, -0x2daee0ad, RZ ;  /* 0xd2511f5300107825 */ /* 0x000fe200078e00ff */
[----:B------:R-:W-:Y:S02]  /*b3b0*/  FSEL R243, R141, -INF , !P1 ;  /* 0xff8000008df37808 */ /* 0x000fe40004800000 */
[----:B------:R-:W-:Y:S01]  /*b3c0*/  FSEL R25, R186, -INF , !P6 ;  /* 0xff800000ba197808 */ /* 0x000fe20007000000 */
[----:B------:R-:W-:Y:S01]  /*b3d0*/  IMAD.MOV.U32 R191, RZ, RZ, R189 ;  /* 0x000000ffffbf7224 */ /* 0x000fe200078e00bd */
[----:B------:R-:W-:Y:S01]  /*b3e0*/  ISETP.LT.OR P5, PT, R8, R220, P5 ;  /* 0x000000dc0800720c */ /* 0x000fe20002fa1670 */
[----:B------:R-:W-:Y:S01]  /*b3f0*/  IMAD R0, R252, -0x326172a9, RZ ;  /* 0xcd9e8d57fc007824 */ /* 0x000fe200078e02ff */
[----:B------:R-:W-:Y:S02]  /*b400*/  FSEL R242, R140, -INF , !P4 ;  /* 0xff8000008cf27808 */ /* 0x000fe40006000000 */
[----:B------:R-:W-:-:S02]  /*b410*/  ISETP.GE.AND P1, PT, R6, R224, PT ;  /* 0x000000e00600720c */ /* 0x000fc40003f26270 */
[-C--:B------:R-:W-:Y:S01]  /*b420*/  ISETP.GE.AND P6, PT, R5, R224.reuse, PT ;  /* 0x000000e00500720c */ /* 0x080fe20003fc6270 */
[----:B------:R-:W-:Y:S01]  /*b430*/  IMAD.MOV.U32 R190, RZ, RZ, R188 ;  /* 0x000000ffffbe7224 */ /* 0x000fe200078e00bc */
[----:B------:R-:W-:Y:S01]  /*b440*/  ISETP.GE.AND P4, PT, R7, R224, PT ;  /* 0x000000e00700720c */ /* 0x000fe20003f86270 */
[----:B------:R-:W-:Y:S01]  /*b450*/  IMAD.MOV.U32 R188, RZ, RZ, R30 ;  /* 0x000000ffffbc7224 */ /* 0x000fe200078e001e */
[-C--:B------:R-:W-:Y:S02]  /*b460*/  ISETP.LT.OR P1, PT, R6, R220.reuse, P1 ;  /* 0x000000dc0600720c */ /* 0x080fe40000f21670 */
[-C--:B------:R-:W-:Y:S02]  /*b470*/  ISETP.LT.OR P6, PT, R5, R220.reuse, P6 ;  /* 0x000000dc0500720c */ /* 0x080fe400037c1670 */
[----:B------:R-:W-:Y:S02]  /*b480*/  FSEL R30, R187, -INF , !P5 ;  /* 0xff800000bb1e7808 */ /* 0x000fe40006800000 */
[----:B------:R-:W-:-:S02]  /*b490*/  ISETP.LT.OR P4, PT, R7, R220, P4 ;  /* 0x000000dc0700720c */ /* 0x000fc40002781670 */
[----:B------:R-:W-:Y:S02]  /*b4a0*/  ISETP.GE.AND P5, PT, R4, R224, PT ;  /* 0x000000e00400720c */ /* 0x000fe40003fa6270 */
[----:B------:R-:W-:Y:S02]  /*b4b0*/  LOP3.LUT R5, R11, UR16, R0, 0x96, !PT ;  /* 0x000000100b057c12 */ /* 0x000fe4000f8e9600 */
[----:B------:R-:W-:Y:S01]  /*b4c0*/  LOP3.LUT R6, R191, UR14, R10, 0x96, !PT ;  /* 0x0000000ebf067c12 */ /* 0x000fe2000f8e960a */
[----:B------:R-:W-:Y:S01]  /*b4d0*/  IMAD.MOV.U32 R189, RZ, RZ, R31 ;  /* 0x000000ffffbd7224 */ /* 0x000fe200078e001f */
[----:B------:R-:W-:Y:S02]  /*b4e0*/  FMNMX.FTZ R0, R230, R14, !PT ;  /* 0x0000000ee6007209 */ /* 0x000fe40007810000 */
[----:B------:R-:W-:Y:S01]  /*b4f0*/  FSEL R31, R182, -INF , !P4 ;  /* 0xff800000b61f7808 */ /* 0x000fe20006000000 */
[----:B------:R-:W-:Y:S01]  /*b500*/  IMAD.WIDE.U32 R6, R6, -0x2daee0ad, RZ ;  /* 0xd2511f5306067825 */ /* 0x000fe200078e00ff */
[----:B------:R-:W-:-:S02]  /*b510*/  ISETP.LT.OR P5, PT, R4, R220, P5 ;  /* 0x000000dc0400720c */ /* 0x000fc40002fa1670 */
[----:B------:R-:W-:Y:S01]  /*b520*/  ISETP.GE.AND P4, PT, R3, R224, PT ;  /* 0x000000e00300720c */ /* 0x000fe20003f86270 */
[----:B------:R-:W-:Y:S01]  /*b530*/  IMAD.WIDE.U32 R4, R5, -0x2daee0ad, RZ ;  /* 0xd2511f5305047825 */ /* 0x000fe200078e00ff */
[----:B------:R-:W-:Y:S02]  /*b540*/  FMNMX.FTZ R0, R15, R0, !PT ;  /* 0x000000000f007209 */ /* 0x000fe40007810000 */
[----:B------:R-:W-:Y:S02]  /*b550*/  ISETP.LT.OR P4, PT, R3, R220, P4 ;  /* 0x000000dc0300720c */ /* 0x000fe40002781670 */
[----:B------:R-:W-:Y:S02]  /*b560*/  LOP3.LUT R5, R5, UR13, R188, 0x96, !PT ;  /* 0x0000000d05057c12 */ /* 0x000fe4000f8e96bc */
[----:B------:R-:W-:Y:S02]  /*b570*/  LOP3.LUT R3, R7, UR11, R4, 0x96, !PT ;  /* 0x0000000b07037c12 */ /* 0x000fe4000f8e9604 */
[----:B------:R-:W-:Y:S01]  /*b580*/  FMNMX.FTZ R0, R18, R0, !PT ;  /* 0x0000000012007209 */ /* 0x000fe20007810000 */
[----:B------:R-:W-:Y:S01]  /*b590*/  IMAD.WIDE.U32 R4, R5, -0x326172a9, RZ ;  /* 0xcd9e8d5705047825 */ /* 0x000fe200078e00ff */
[----:B------:R-:W-:-:S02]  /*b5a0*/  LOP3.LUT R9, R17, UR15, R12, 0x96, !PT ;  /* 0x0000000f11097c12 */ /* 0x000fc4000f8e960c */
[----:B------:R-:W-:Y:S01]  /*b5b0*/  FMNMX.FTZ R0, R20, R0, !PT ;  /* 0x0000000014007209 */ /* 0x000fe20007810000 */
[----:B------:R-:W-:-:S03]  /*b5c0*/  IMAD.WIDE.U32 R188, R3, -0x326172a9, RZ ;  /* 0xcd9e8d5703bc7825 */ /* 0x000fc600078e00ff */
[----:B------:R-:W-:Y:S01]  /*b5d0*/  FMNMX.FTZ R7, R234, R0, !PT ;  /* 0x00000000ea077209 */ /* 0x000fe20007810000 */
[----:B------:R-:W-:Y:S01]  /*b5e0*/  IMAD.WIDE.U32 R12, R9, -0x326172a9, RZ ;  /* 0xcd9e8d57090c7825 */ /* 0x000fe200078e00ff */
[----:B------:R-:W-:Y:S02]  /*b5f0*/  LOP3.LUT R0, R189, UR10, R4, 0x96, !PT ;  /* 0x0000000abd007c12 */ /* 0x000fe4000f8e9604 */
[----:B------:R-:W-:Y:S02]  /*b600*/  FMNMX.FTZ R7, R235, R7, !PT ;  /* 0x00000007eb077209 */ /* 0x000fe40007810000 */
[----:B------:R-:W-:Y:S02]  /*b610*/  FSEL R32, R183, -INF , !P1 ;  /* 0xff800000b7207808 */ /* 0x000fe40004800000 */
[----:B------:R-:W-:Y:S02]  /*b620*/  ISETP.GE.AND P1, PT, R2, R224, PT ;  /* 0x000000e00200720c */ /* 0x000fe40003f26270 */
[----:B------:R-:W-:-:S02]  /*b630*/  LOP3.LUT R8, R13, UR14, R10, 0x96, !PT ;  /* 0x0000000e0d087c12 */ /* 0x000fc4000f8e960a */
[----:B------:R-:W-:Y:S01]  /*b640*/  LOP3.LUT R5, R5, UR12, R190, 0x96, !PT ;  /* 0x0000000c05057c12 */ /* 0x000fe2000f8e96be */
[----:B------:R-:W-:Y:S01]  /*b650*/  IMAD.WIDE.U32 R190, R0, -0x2daee0ad, RZ ;  /* 0xd2511f5300be7825 */ /* 0x000fe200078e00ff */
[----:B------:R-:W-:Y:S02]  /*b660*/  FMNMX.FTZ R0, R232, R7, !PT ;  /* 0x00000007e8007209 */ /* 0x000fe40007810000 */
[----:B------:R-:W-:Y:S01]  /*b670*/  ISETP.LT.OR P1, PT, R2, R220, P1 ;  /* 0x000000dc0200720c */ /* 0x000fe20000f21670 */
[----:B------:R-:W-:Y:S01]  /*b680*/  IMAD.WIDE.U32 R2, R21, -0x2daee0ad, RZ ;  /* 0xd2511f5315027825 */ /* 0x000fe200078e00ff */
[----:B------:R-:W-:-:S03]  /*b690*/  FMNMX.FTZ R0, R233, R0, !PT ;  /* 0x00000000e9007209 */ /* 0x000fc60007810000 */
[----:B------:R-:W-:-:S05]  /*b6a0*/  IMAD.WIDE.U32 R8, R8, -0x2daee0ad, RZ ;  /* 0xd2511f5308087825 */ /* 0x000fca00078e00ff */
[----:B------:R-:W-:Y:S02]  /*b6b0*/  LOP3.LUT R17, R9, UR11, R2, 0x96, !PT ;  /* 0x0000000b09117c12 */ /* 0x000fe4000f8e9602 */
[----:B------:R-:W2:Y:S01]  /*b6c0*/  SHFL.BFLY PT, R9, R0, 0x2, 0x1f ;  /* 0x0c401f0000097f89 */ /* 0x000ea200000e0000 */
[----:B------:R-:W-:Y:S01]  /*b6d0*/  IMAD.WIDE.U32 R4, R5, -0x2daee0ad, RZ ;  /* 0xd2511f5305047825 */ /* 0x000fe200078e00ff */
[----:B------:R-:W-:Y:S02]  /*b6e0*/  LOP3.LUT R16, R3, UR13, R16, 0x96, !PT ;  /* 0x0000000d03107c12 */ /* 0x000fe4000f8e9610 */
[----:B------:R-:W-:Y:S02]  /*b6f0*/  FMNMX.FTZ R3, R228, R19, !PT ;  /* 0x00000013e4037209 */ /* 0x000fe40007810000 */
[----:B------:R-:W-:Y:S02]  /*b700*/  FMNMX.FTZ R2, R231, R22, !PT ;  /* 0x00000016e7027209 */ /* 0x000fe40007810000 */
[----:B------:R-:W-:-:S02]  /*b710*/  LOP3.LUT R10, R5, UR9, R6, 0x96, !PT ;  /* 0x00000009050a7c12 */ /* 0x000fc4000f8e9606 */
[----:B------:R-:W-:Y:S01]  /*b720*/  LOP3.LUT R7, R191, UR7, R4, 0x96, !PT ;  /* 0x00000007bf077c12 */ /* 0x000fe2000f8e9604 */
[----:B------:R-:W-:Y:S01]  /*b730*/  IMAD.WIDE.U32 R4, R16, -0x326172a9, RZ ;  /* 0xcd9e8d5710047825 */ /* 0x000fe200078e00ff */
[----:B------:R-:W-:Y:S02]  /*b740*/  FMNMX.FTZ R3, R23, R3, !PT ;  /* 0x0000000317037209 */ /* 0x000fe40007810000 */
[----:B------:R-:W-:Y:S02]  /*b750*/  FMNMX.FTZ R2, R24, R2, !PT ;  /* 0x0000000218027209 */ /* 0x000fe40007810000 */
[----:B------:R-:W-:Y:S02]  /*b760*/  FMNMX.FTZ R6, R28, R3, !PT ;  /* 0x000000031c067209 */ /* 0x000fe40007810000 */
[----:B------:R-:W-:Y:S02]  /*b770*/  LOP3.LUT R13, R5, UR12, R12, 0x96, !PT ;  /* 0x0000000c050d7c12 */ /* 0x000fe4000f8e960c */
[----:B------:R-:W-:Y:S01]  /*b780*/  FMNMX.FTZ R5, R26, R2, !PT ;  /* 0x000000021a057209 */ /* 0x000fe20007810000 */
[----:B------:R-:W-:Y:S01]  /*b790*/  IMAD.WIDE.U32 R2, R7, -0x326172a9, RZ ;  /* 0xcd9e8d5707027825 */ /* 0x000fe200078e00ff */
[----:B------:R-:W-:-:S02]  /*b7a0*/  FMNMX.FTZ R7, R29, R6, !PT ;  /* 0x000000061d077209 */ /* 0x000fc40007810000 */
[----:B--2---:R-:W-:Y:S02]  /*b7b0*/  FMNMX.FTZ R0, R0, R9, !PT ;  /* 0x0000000900007209 */ /* 0x004fe40007810000 */
[----:B------:R-:W-:-:S03]  /*b7c0*/  FMNMX.FTZ R7, R237, R7, !PT ;  /* 0x00000007ed077209 */ /* 0x000fc60007810000 */
[----:B------:R-:W2:Y:S01]  /*b7d0*/  SHFL.BFLY PT, R136, R0, 0x1, 0x1f ;  /* 0x0c201f0000887f89 */ /* 0x000ea200000e0000 */
[----:B------:R-:W-:-:S04]  /*b7e0*/  FMNMX.FTZ R135, R238, R7, !PT ;  /* 0x00000007ee877209 */ /* 0x000fc80007810000 */
[----:B------:R-:W-:-:S04]  /*b7f0*/  FMNMX.FTZ R135, R236, R135, !PT ;  /* 0x00000087ec877209 */ /* 0x000fc80007810000 */
[----:B------:R-:W-:Y:S02]  /*b800*/  FMNMX.FTZ R135, R239, R135, !PT ;  /* 0x00000087ef877209 */ /* 0x000fe40007810000 */
[----:B------:R-:W-:Y:S02]  /*b810*/  FMNMX.FTZ R6, R27, R5, !PT ;  /* 0x000000051b067209 */ /* 0x000fe40007810000 */
[----:B------:R-:W-:Y:S01]  /*b820*/  LOP3.LUT R5, R2, 0xffff, RZ, 0xc0, !PT ;  /* 0x0000ffff02057812 */ /* 0x000fe200078ec0ff */
[----:B------:R-:W3:Y:S01]  /*b830*/  SHFL.BFLY PT, R11, R135, 0x2, 0x1f ;  /* 0x0c401f00870b7f89 */ /* 0x000ee200000e0000 */
[----:B------:R-:W-:Y:S02]  /*b840*/  FMNMX.FTZ R134, R240, R6, !PT ;  /* 0x00000006f0867209 */ /* 0x000fe40007810000 */
[----:B------:R-:W-:Y:S01]  /*b850*/  SHF.R.U32.HI R6, RZ, 0x8, R5 ;  /* 0x00000008ff067819 */ /* 0x000fe20000011605 */
[----:B------:R-:W-:Y:S01]  /*b860*/  IMAD.WIDE.U32 R176, R10, -0x326172a9, RZ ;  /* 0xcd9e8d570ab07825 */ /* 0x000fe200078e00ff */
[----:B------:R-:W-:-:S02]  /*b870*/  LOP3.LUT R5, R2, 0xff, RZ, 0xc0, !PT ;  /* 0x000000ff02057812 */ /* 0x000fc400078ec0ff */
[----:B------:R-:W-:Y:S02]  /*b880*/  SHF.R.U32.HI R10, RZ, 0x18, R2 ;  /* 0x00000018ff0a7819 */ /* 0x000fe40000011602 */
[----:B------:R-:W-:Y:S02]  /*b890*/  PRMT R132, R5, 0x5410, R6 ;  /* 0x0000541005847816 */ /* 0x000fe40000000006 */
[----:B------:R-:W-:Y:S02]  /*b8a0*/  SHF.R.U32.HI R5, RZ, 0x10, R2 ;  /* 0x00000010ff057819 */ /* 0x000fe40000011602 */
[----:B--2---:R-:W-:Y:S02]  /*b8b0*/  FMNMX.FTZ R136, R0, R136, !PT ;  /* 0x0000008800887209 */ /* 0x004fe40007810000 */
[----:B------:R-:W-:Y:S02]  /*b8c0*/  LOP3.LUT R2, R3, UR18, R176, 0x96, !PT ;  /* 0x0000001203027c12 */ /* 0x000fe4000f8e96b0 */
[----:B------:R-:W-:-:S02]  /*b8d0*/  FMNMX.FTZ R0, R229, R25, !PT ;  /* 0x00000019e5007209 */ /* 0x000fc40007810000 */
[----:B------:R-:W-:Y:S01]  /*b8e0*/  FMNMX.FTZ R134, R241, R134, !PT ;  /* 0x00000086f1867209 */ /* 0x000fe20007810000 */
[----:B------:R-:W-:Y:S01]  /*b8f0*/  IMAD.WIDE.U32 R182, R17, -0x326172a9, RZ ;  /* 0xcd9e8d5711b67825 */ /* 0x000fe200078e00ff */
[----:B------:R-:W-:Y:S02]  /*b900*/  LOP3.LUT R7, R5, 0xff, RZ, 0xc0, !PT ;  /* 0x000000ff05077812 */ /* 0x000fe400078ec0ff */
[----:B------:R-:W-:Y:S02]  /*b910*/  LOP3.LUT R3, R2, 0xffff, RZ, 0xc0, !PT ;  /* 0x0000ffff02037812 */ /* 0x000fe400078ec0ff */
[----:B------:R-:W-:Y:S02]  /*b920*/  SHF.R.U32.HI R5, RZ, 0x10, R2 ;  /* 0x00000010ff057819 */ /* 0x000fe40000011602 */
[----:B------:R-:W-:Y:S02]  /*b930*/  FMNMX.FTZ R0, R30, R0, !PT ;  /* 0x000000001e007209 */ /* 0x000fe40007810000 */
[----:B------:R-:W-:-:S02]  /*b940*/  FMNMX.FTZ R134, R242, R134, !PT ;  /* 0x00000086f2867209 */ /* 0x000fc40007810000 */
[----:B------:R-:W-:Y:S02]  /*b950*/  LOP3.LUT R9, R2, 0xff, RZ, 0xc0, !PT ;  /* 0x000000ff02097812 */ /* 0x000fe400078ec0ff */
[----:B------:R-:W-:Y:S02]  /*b960*/  SHF.R.U32.HI R6, RZ, 0x18, R2 ;  /* 0x00000018ff067819 */ /* 0x000fe40000011602 */
[----:B------:R-:W-:Y:S02]  /*b970*/  SHF.R.U32.HI R3, RZ, 0x8, R3 ;  /* 0x00000008ff037819 */ /* 0x000fe40000011603 */
[----:B------:R-:W-:Y:S02]  /*b980*/  LOP3.LUT R2, R5, 0xff, RZ, 0xc0, !PT ;  /* 0x000000ff05027812 */ /* 0x000fe400078ec0ff */
[----:B------:R-:W-:Y:S02]  /*b990*/  LOP3.LUT R4, R183, UR10, R4, 0x96, !PT ;  /* 0x0000000ab7047c12 */ /* 0x000fe4000f8e9604 */
[----:B------:R-:W-:-:S02]  /*b9a0*/  FMNMX.FTZ R0, R31, R0, !PT ;  /* 0x000000001f007209 */ /* 0x000fc40007810000 */
[----:B------:R-:W-:Y:S01]  /*b9b0*/  FMNMX.FTZ R134, R243, R134, !PT ;  /* 0x00000086f3867209 */ /* 0x000fe20007810000 */
[----:B------:R-:W-:Y:S01]  /*b9c0*/  IMAD.WIDE.U32 R180, R4, -0x2daee0ad, RZ ;  /* 0xd2511f5304b47825 */ /* 0x000fe200078e00ff */
[----:B------:R-:W-:Y:S02]  /*b9d0*/  PRMT R9, R9, 0x5410, R3 ;  /* 0x0000541009097816 */ /* 0x000fe40000000003 */
[----:B------:R-:W-:Y:S01]  /*b9e0*/  PRMT R35, R2, 0x5410, R6 ;  /* 0x0000541002237816 */ /* 0x000fe20000000006 */
[----:B------:R-:W-:Y:S01]  /*b9f0*/  IMAD.WIDE.U32 R2, R13, -0x2daee0ad, RZ ;  /* 0xd2511f530d027825 */ /* 0x000fe200078e00ff */
[----:B------:R-:W-:Y:S02]  /*ba00*/  FSEL R178, R178, -INF , !P6 ;  /* 0xff800000b2b27808 */ /* 0x000fe40007000000 */
[----:B------:R-:W-:Y:S01]  /*ba10*/  FMNMX.FTZ R0, R32, R0, !PT ;  /* 0x0000000020007209 */ /* 0x000fe20007810000 */
[----:B------:R-:W2:Y:S01]  /*ba20*/  SHFL.BFLY PT, R12, R134, 0x2, 0x1f ;  /* 0x0c401f00860c7f89 */ /* 0x000ea200000e0000 */
[----:B---3--:R-:W-:-:S02]  /*ba30*/  FMNMX.FTZ R135, R135, R11, !PT ;  /* 0x0000000b87877209 */ /* 0x008fc40007810000 */
[----:B------:R-:W-:Y:S02]  /*ba40*/  FSEL R179, R179, -INF , !P5 ;  /* 0xff800000b3b37808 */ /* 0x000fe40006800000 */
[----:B------:R-:W-:Y:S02]  /*ba50*/  FMNMX.FTZ R0, R178, R0, !PT ;  /* 0x00000000b2007209 */ /* 0x000fe40007810000 */
[----:B------:R-:W-:Y:S02]  /*ba60*/  PRMT R34, R7, 0x5410, R10 ;  /* 0x0000541007227816 */ /* 0x000fe4000000000a */
[----:B------:R-:W-:Y:S01]  /*ba70*/  LOP3.LUT R4, R181, UR7, R2, 0x96, !PT ;  /* 0x00000007b5047c12 */ /* 0x000fe2000f8e9602 */
[----:B------:R-:W3:Y:S01]  /*ba80*/  SHFL.BFLY PT, R7, R135, 0x1, 0x1f ;  /* 0x0c201f0087077f89 */ /* 0x000ee200000e0000 */
[----:B------:R-:W-:Y:S02]  /*ba90*/  FSEL R181, R142, -INF , !P4 ;  /* 0xff8000008eb57808 */ /* 0x000fe40006000000 */
[----:B------:R-:W-:Y:S01]  /*baa0*/  FMNMX.FTZ R0, R179, R0, !PT ;  /* 0x00000000b3007209 */ /* 0x000fe20007810000 */
[----:B------:R-:W-:Y:S01]  /*bab0*/  IMAD.WIDE.U32 R4, R4, -0x326172a9, RZ ;  /* 0xcd9e8d5704047825 */ /* 0x000fe200078e00ff */
[----:B------:R-:W-:-:S02]  /*bac0*/  FSEL R176, R143, -INF , !P1 ;  /* 0xff8000008fb07808 */ /* 0x000fc40004800000 */
[----:B------:R-:W-:Y:S02]  /*bad0*/  FMNMX.FTZ R0, R181, R0, !PT ;  /* 0x00000000b5007209 */ /* 0x000fe40007810000 */
[----:B------:R-:W-:Y:S02]  /*bae0*/  LOP3.LUT R2, R4, 0xffff, RZ, 0xc0, !PT ;  /* 0x0000ffff04027812 */ /* 0x000fe400078ec0ff */
[----:B------:R-:W-:Y:S02]  /*baf0*/  FMNMX.FTZ R137, R176, R0, !PT ;  /* 0x00000000b0897209 */ /* 0x000fe40007810000 */
[----:B------:R-:W-:Y:S02]  /*bb00*/  LOP3.LUT R8, R3, UR9, R8, 0x96, !PT ;  /* 0x0000000903087c12 */ /* 0x000fe4000f8e9608 */
[----:B------:R-:W-:Y:S01]  /*bb10*/  SHF.R.U32.HI R3, RZ, 0x8, R2 ;  /* 0x00000008ff037819 */ /* 0x000fe20000011602 */
[----:B------:R-:W4:Y:S01]  /*bb20*/  SHFL.BFLY PT, R6, R137, 0x2, 0x1f ;  /* 0x0c401f0089067f89 */ /* 0x000f2200000e0000 */
[----:B------:R-:W-:-:S02]  /*bb30*/  LOP3.LUT R2, R4, 0xff, RZ, 0xc0, !PT ;  /* 0x000000ff04027812 */ /* 0x000fc400078ec0ff */
[----:B--2---:R-:W-:Y:S02]  /*bb40*/  FMNMX.FTZ R134, R134, R12, !PT ;  /* 0x0000000c86867209 */ /* 0x004fe40007810000 */
[----:B------:R-:W-:Y:S01]  /*bb50*/  PRMT R33, R2, 0x5410, R3 ;  /* 0x0000541002217816 */ /* 0x000fe20000000003 */
[C---:B------:R-:W-:Y:S01]  /*bb60*/  FMUL.FTZ R3, R136.reuse, c[0x0][0x23c] ;  /* 0x00008f0088037a20 */ /* 0x040fe20000410000 */
[----:B------:R-:W-:Y:S02]  /*bb70*/  FSETP.NEU.FTZ.AND P4, PT, R136, -INF , PT ;  /* 0xff8000008800780b */ /* 0x000fe40003f9d000 */
[----:B------:R-:W-:Y:S02]  /*bb80*/  SHF.R.U32.HI R2, RZ, 0x10, R4 ;  /* 0x00000010ff027819 */ /* 0x000fe40000011604 */
[----:B---3--:R-:W-:Y:S02]  /*bb90*/  FMNMX.FTZ R135, R135, R7, !PT ;  /* 0x0000000787877209 */ /* 0x008fe40007810000 */
[----:B------:R-:W-:Y:S01]  /*bba0*/  FSEL R3, R3, RZ, P4 ;  /* 0x000000ff03037208 */ /* 0x000fe20002000000 */
[----:B------:R-:W2:Y:S01]  /*bbb0*/  SHFL.BFLY PT, R7, R134, 0x1, 0x1f ;  /* 0x0c201f0086077f89 */ /* 0x000ea200000e0000 */
[----:B------:R-:W-:-:S02]  /*bbc0*/  LOP3.LUT R2, R2, 0xff, RZ, 0xc0, !PT ;  /* 0x000000ff02027812 */ /* 0x000fc400078ec0ff */
[----:B------:R-:W-:Y:S01]  /*bbd0*/  SHF.R.U32.HI R0, RZ, 0x18, R4 ;  /* 0x00000018ff007819 */ /* 0x000fe20000011604 */
[----:B------:R-:W-:-:S03]  /*bbe0*/  IMAD.WIDE.U32 R138, R8, -0x326172a9, RZ ;  /* 0xcd9e8d57088a7825 */ /* 0x000fc600078e00ff */
[----:B------:R-:W-:Y:S01]  /*bbf0*/  PRMT R13, R2, 0x5410, R0 ;  /* 0x00005410020d7816 */ /* 0x000fe20000000000 */
[--C-:B------:R-:W-:Y:S01]  /*bc00*/  FFMA.FTZ R0, R15, c[0x0][0x23c], -R3.reuse ;  /* 0x00008f000f007a23 */ /* 0x100fe20000010803 */
[----:B------:R-:W-:Y:S01]  /*bc10*/  LOP3.LUT R4, R5, UR18, R138, 0x96, !PT ;  /* 0x0000001205047c12 */ /* 0x000fe2000f8e968a */
[C---:B------:R-:W-:Y:S02]  /*bc20*/  FMUL.FTZ R16, R135.reuse, c[0x0][0x23c] ;  /* 0x00008f0087107a20 */ /* 0x040fe40000410000 */
[----:B------:R3:W-:Y:S01]  /*bc30*/  MUFU.EX2 R200, R0 ;  /* 0x0000000000c87308 */ /* 0x0007e20000000800 */
[----:B------:R-:W-:Y:S02]  /*bc40*/  FSETP.NEU.FTZ.AND P5, PT, R135, -INF , PT ;  /* 0xff8000008700780b */ /* 0x000fe40003fbd000 */
[----:B----4-:R-:W-:Y:S01]  /*bc50*/  FMNMX.FTZ R137, R6, R137, !PT ;  /* 0x0000008906897209 */ /* 0x010fe20007810000 */
[--C-:B------:R-:W-:Y:S01]  /*bc60*/  FFMA.FTZ R2, R20, c[0x0][0x23c], -R3.reuse ;  /* 0x00008f0014027a23 */ /* 0x100fe20000010803 */
[----:B------:R-:W-:Y:S01]  /*bc70*/  FSEL R16, R16, RZ, P5 ;  /* 0x000000ff10107208 */ /* 0x000fe20002800000 */
[----:B---3--:R-:W-:-:S04]  /*bc80*/  FFMA.FTZ R0, R18, c[0x0][0x23c], -R3 ;  /* 0x00008f0012007a23 */ /* 0x008fc80000010803 */
[----:B------:R3:W-:Y:S01]  /*bc90*/  MUFU.EX2 R202, R0 ;  /* 0x0000000000ca7308 */ /* 0x0007e20000000800 */
[----:B------:R-:W4:Y:S01]  /*bca0*/  SHFL.BFLY PT, R6, R137, 0x1, 0x1f ;  /* 0x0c201f0089067f89 */ /* 0x000f2200000e0000 */
[----:B--2---:R-:W-:-:S06]  /*bcb0*/  FMNMX.FTZ R134, R134, R7, !PT ;  /* 0x0000000786867209 */ /* 0x004fcc0007810000 */
[----:B------:R2:W5:Y:S01]  /*bcc0*/  MUFU.EX2 R201, R2 ;  /* 0x0000000200c97308 */ /* 0x0005620000000800 */
[----:B---3--:R-:W-:-:S04]  /*bcd0*/  LOP3.LUT R0, R4, 0xffff, RZ, 0xc0, !PT ;  /* 0x0000ffff04007812 */ /* 0x008fc800078ec0ff */
[----:B------:R-:W-:Y:S01]  /*bce0*/  SHF.R.U32.HI R5, RZ, 0x8, R0 ;  /* 0x00000008ff057819 */ /* 0x000fe20000011600 */
[----:B------:R-:W-:Y:S01]  /*bcf0*/  FFMA.FTZ R0, R19, c[0x0][0x23c], -R16 ;  /* 0x00008f0013007a23 */ /* 0x000fe20000010810 */
[----:B--2---:R-:W-:-:S03]  /*bd00*/  LOP3.LUT R2, R4, 0xff, RZ, 0xc0, !PT ;  /* 0x000000ff04027812 */ /* 0x004fc600078ec0ff */
[----:B------:R2:W-:Y:S01]  /*bd10*/  MUFU.EX2 R195, R0 ;  /* 0x0000000000c37308 */ /* 0x0005e20000000800 */
[----:B------:R-:W-:Y:S02]  /*bd20*/  PRMT R7, R2, 0x5410, R5 ;  /* 0x0000541002077816 */ /* 0x000fe40000000005 */
[--C-:B------:R-:W-:Y:S01]  /*bd30*/  SHF.R.U32.HI R2, RZ, 0x10, R4.reuse ;  /* 0x00000010ff027819 */ /* 0x100fe20000011604 */
[----:B------:R-:W1:Y:S01]  /*bd40*/  LDC.U8 R196, c[0x0][0x2d8] ;  /* 0x0000b600ffc47b82 */ /* 0x000e620000000000 */
[----:B------:R-:W-:Y:S01]  /*bd50*/  SHF.R.U32.HI R4, RZ, 0x18, R4 ;  /* 0x00000018ff047819 */ /* 0x000fe20000011604 */
[----:B------:R-:W-:Y:S02]  /*bd60*/  FMUL.FTZ R17, R134, c[0x0][0x23c] ;  /* 0x00008f0086117a20 */ /* 0x000fe40000410000 */
[----:B--2---:R-:W-:-:S04]  /*bd70*/  FFMA.FTZ R0, R23, c[0x0][0x23c], -R16 ;  /* 0x00008f0017007a23 */ /* 0x004fc80000010810 */
[----:B------:R2:W-:Y:S01]  /*bd80*/  MUFU.EX2 R194, R0 ;  /* 0x0000000000c27308 */ /* 0x0005e20000000800 */
[----:B------:R-:W-:-:S04]  /*bd90*/  FSETP.NEU.FTZ.AND P1, PT, R134, -INF , PT ;  /* 0xff8000008600780b */ /* 0x000fc80003f3d000 */
[----:B------:R-:W-:Y:S02]  /*bda0*/  FSEL R17, R17, RZ, P1 ;  /* 0x000000ff11117208 */ /* 0x000fe40000800000 */
[----:B--2---:R-:W-:Y:S01]  /*bdb0*/  LOP3.LUT R0, R2, 0xff, RZ, 0xc0, !PT ;  /* 0x000000ff02007812 */ /* 0x004fe200078ec0ff */
[----:B------:R-:W-:-:S03]  /*bdc0*/  FFMA.FTZ R2, R28, c[0x0][0x23c], -R16 ;  /* 0x00008f001c027a23 */ /* 0x000fc60000010810 */
[----:B------:R-:W-:Y:S01]  /*bdd0*/  PRMT R5, R0, 0x5410, R4 ;  /* 0x0000541000057816 */ /* 0x000fe20000000004 */
[----:B------:R2:W-:Y:S01]  /*bde0*/  MUFU.EX2 R193, R2 ;  /* 0x0000000200c17308 */ /* 0x0005e20000000800 */
[----:B------:R-:W-:Y:S01]  /*bdf0*/  FFMA.FTZ R0, R29, c[0x0][0x23c], -R16 ;  /* 0x00008f001d007a23 */ /* 0x000fe20000010810 */
[----:B----4-:R-:W-:-:S06]  /*be00*/  FMNMX.FTZ R137, R137, R6, !PT ;  /* 0x0000000689897209 */ /* 0x010fcc0007810000 */
[----:B------:R3:W4:Y:S01]  /*be10*/  MUFU.EX2 R192, R0 ;  /* 0x0000000000c07308 */ /* 0x0007220000000800 */
[----:B--2---:R-:W-:-:S05]  /*be20*/  FSEL R2, R135, RZ, P5 ;  /* 0x000000ff87027208 */ /* 0x004fca0002800000 */
[----:B------:R-:W-:Y:S01]  /*be30*/  FADD.FTZ R21, R228, -R2 ;  /* 0x80000002e4157221 */ /* 0x000fe20000010000 */
[----:B------:R-:W-:Y:S01]  /*be40*/  FSEL R2, R134, RZ, P1 ;  /* 0x000000ff86027208 */ /* 0x000fe20000800000 */
[----:B---3--:R-:W-:Y:S01]  /*be50*/  FFMA.FTZ R0, R22, c[0x0][0x23c], -R17 ;  /* 0x00008f0016007a23 */ /* 0x008fe20000010811 */
[----:B------:R-:W-:Y:S01]  /*be60*/  FSETP.NEU.FTZ.AND P1, PT, R137, -INF , PT ;  /* 0xff8000008900780b */ /* 0x000fe20003f3d000 */
[----:B------:R-:W-:Y:S02]  /*be70*/  FFMA.FTZ R14, R14, c[0x0][0x23c], -R3 ;  /* 0x00008f000e0e7a23 */ /* 0x000fe40000010803 */
[----:B------:R2:W-:Y:S01]  /*be80*/  MUFU.EX2 R191, R0 ;  /* 0x0000000000bf7308 */ /* 0x0005e20000000800 */
[----:B------:R-:W-:Y:S01]  /*be90*/  FADD.FTZ R20, R231, -R2 ;  /* 0x80000002e7147221 */ /* 0x000fe20000010000 */
[----:B------:R-:W-:Y:S01]  /*bea0*/  FSEL R4, R136, RZ, P4 ;  /* 0x000000ff88047208 */ /* 0x000fe20002000000 */
[----:B------:R-:W-:Y:S02]  /*beb0*/  FFMA.FTZ R2, R26, c[0x0][0x23c], -R17 ;  /* 0x00008f001a027a23 */ /* 0x000fe40000010811 */
[----:B------:R-:W-:Y:S01]  /*bec0*/  FMUL.FTZ R18, R137, c[0x0][0x23c] ;  /* 0x00008f0089127a20 */ /* 0x000fe20000410000 */
[----:B-1----:R-:W-:-:S02]  /*bed0*/  PRMT R196, R196, 0x7054, R197 ;  /* 0x00007054c4c47816 */ /* 0x002fc400000000c5 */
[----:B------:R-:W1:Y:S01]  /*bee0*/  MUFU.EX2 R203, R14 ;  /* 0x0000000e00cb7308 */ /* 0x000e620000000800 */
[----:B------:R-:W-:Y:S01]  /*bef0*/  FADD.FTZ R12, R230, -R4 ;  /* 0x80000004e60c7221 */ /* 0x000fe20000010000 */
[----:B------:R-:W-:Y:S01]  /*bf00*/  FSEL R18, R18, RZ, P1 ;  /* 0x000000ff12127208 */ /* 0x000fe20000800000 */
[----:B--2---:R-:W-:-:S05]  /*bf10*/  FFMA.FTZ R0, R24, c[0x0][0x23c], -R17 ;  /* 0x00008f0018007a23 */ /* 0x004fca0000010811 */
[----:B------:R2:W-:Y:S01]  /*bf20*/  MUFU.EX2 R183, R2 ;  /* 0x0000000200b77308 */ /* 0x0005e20000000800 */
[----:B------:R-:W-:-:S07]  /*bf30*/  HSET2.LE.AND R10, R132, R196, PT ;  /* 0x000000c4840a7233 */ /* 0x000fce0003803000 */
[----:B------:R3:W1:Y:S01]  /*bf40*/  MUFU.EX2 R189, R0 ;  /* 0x0000000000bd7308 */ /* 0x0006620000000800 */
[----:B------:R-:W-:Y:S02]  /*bf50*/  FMUL.FTZ R12, R12, c[0x0][0x23c] ;  /* 0x00008f000c0c7a20 */ /* 0x000fe40000410000 */
[----:B--2---:R-:W-:Y:S01]  /*bf60*/  FFMA.FTZ R2, R27, c[0x0][0x23c], -R17 ;  /* 0x00008f001b027a23 */ /* 0x004fe20000010811 */
[----:B---3--:R-:W-:-:S04]  /*bf70*/  FSEL R0, R137, RZ, P1 ;  /* 0x000000ff89007208 */ /* 0x008fc80000800000 */
[----:B------:R2:W-:Y:S01]  /*bf80*/  MUFU.EX2 R138, R2 ;  /* 0x00000002008a7308 */ /* 0x0005e20000000800 */
[----:B------:R-:W-:Y:S01]  /*bf90*/  FADD.FTZ R19, R229, -R0 ;  /* 0x80000000e5137221 */ /* 0x000fe20000010000 */
[----:B-----5:R-:W-:Y:S01]  /*bfa0*/  F2FP.BF16.PACK_AB R0, R201, R202 ;  /* 0x000000cac900723e */ /* 0x020fe200000010ff */
[--C-:B------:R-:W-:Y:S02]  /*bfb0*/  HSET2.LE.AND R11, R34, R196.reuse, PT ;  /* 0x000000c4220b7233 */ /* 0x100fe40003803000 */
[--C-:B------:R-:W-:Y:S01]  /*bfc0*/  HSET2.LE.AND R4, R7, R196.reuse, PT ;  /* 0x000000c407047233 */ /* 0x100fe20003803000 */
[----:B------:R-:W-:Y:S01]  /*bfd0*/  LOP3.LUT R10, R10, R0, RZ, 0xc0, !PT ;  /* 0x000000000a0a7212 */ /* 0x000fe200078ec0ff */
[--C-:B------:R-:W-:Y:S01]  /*bfe0*/  HSET2.LE.AND R7, R13, R196.reuse, PT ;  /* 0x000000c40d077233 */ /* 0x100fe20003803000 */
[----:B----4-:R-:W-:Y:S01]  /*bff0*/  F2FP.BF16.PACK_AB R0, R192, R193 ;  /* 0x000000c1c000723e */ /* 0x010fe200000010ff */
[----:B--2---:R-:W-:Y:S01]  /*c000*/  FFMA.FTZ R2, R25, c[0x0][0x23c], -R18 ;  /* 0x00008f0019027a23 */ /* 0x004fe20000010812 */
[----:B------:R2:W-:Y:S02]  /*c010*/  MUFU.EX2 R26, R12 ;  /* 0x0000000c001a7308 */ /* 0x0005e40000000800 */
[----:B------:R-:W-:Y:S01]  /*c020*/  LOP3.LUT R11, R11, R0, RZ, 0xc0, !PT ;  /* 0x000000000b0b7212 */ /* 0x000fe200078ec0ff */
[----:B------:R-:W-:-:S05]  /*c030*/  HSET2.LE.AND R8, R9, R196, PT ;  /* 0x000000c409087233 */ /* 0x000fca0003803000 */
[----:B------:R3:W-:Y:S01]  /*c040*/  MUFU.EX2 R133, R2 ;  /* 0x0000000200857308 */ /* 0x0007e20000000800 */
[----:B-1----:R-:W-:Y:S01]  /*c050*/  F2FP.BF16.PACK_AB R0, R200, R203 ;  /* 0x000000cbc800723e */ /* 0x002fe200000010ff */
[----:B--2---:R-:W1:Y:S01]  /*c060*/  LDSM.16.MT88.4 R12, [R205+0xa000] ;  /* 0x00a00000cd0c783b */ /* 0x004e620000004200 */
[----:B---3--:R-:W-:-:S05]  /*c070*/  FFMA.FTZ R2, R30, c[0x0][0x23c], -R18 ;  /* 0x00008f001e027a23 */ /* 0x008fca0000010812 */
[----:B------:R2:W3:Y:S01]  /*c080*/  MUFU.EX2 R132, R2 ;  /* 0x0000000200847308 */ /* 0x0004e20000000800 */
[----:B------:R-:W-:Y:S01]  /*c090*/  HSET2.LE.AND R9, R35, R196, PT ;  /* 0x000000c423097233 */ /* 0x000fe20003803000 */
[----:B------:R-:W-:Y:S02]  /*c0a0*/  LOP3.LUT R8, R8, R0, RZ, 0xc0, !PT ;  /* 0x0000000008087212 */ /* 0x000fe400078ec0ff */
[----:B------:R-:W-:Y:S01]  /*c0b0*/  F2FP.BF16.PACK_AB R0, R194, R195 ;  /* 0x000000c3c200723e */ /* 0x000fe200000010ff */
[----:B------:R-:W-:Y:S02]  /*c0c0*/  FMUL.FTZ R19, R19, c[0x0][0x23c] ;  /* 0x00008f0013137a20 */ /* 0x000fe40000410000 */
[----:B------:R-:W-:Y:S02]  /*c0d0*/  FMUL.FTZ R21, R21, c[0x0][0x23c] ;  /* 0x00008f0015157a20 */ /* 0x000fe40000410000 */
[----:B--2---:R-:W-:-:S04]  /*c0e0*/  FFMA.FTZ R2, R31, c[0x0][0x23c], -R18 ;  /* 0x00008f001f027a23 */ /* 0x004fc80000010812 */
[----:B------:R2:W-:Y:S01]  /*c0f0*/  MUFU.EX2 R35, R2 ;  /* 0x0000000200237308 */ /* 0x0005e20000000800 */
[----:B------:R-:W-:Y:S01]  /*c100*/  LOP3.LUT R9, R9, R0, RZ, 0xc0, !PT ;  /* 0x0000000009097212 */ /* 0x000fe200078ec0ff */
[----:B------:R-:W-:Y:S01]  /*c110*/  FMUL.FTZ R20, R20, c[0x0][0x23c] ;  /* 0x00008f0014147a20 */ /* 0x000fe20000410000 */
[----:B------:R-:W-:Y:S01]  /*c120*/  F2FP.BF16.PACK_AB R0, R189, R191 ;  /* 0x000000bfbd00723e */ /* 0x000fe200000010ff */
[----:B------:R-:W-:-:S03]  /*c130*/  HSET2.LE.AND R5, R5, R196, PT ;  /* 0x000000c405057233 */ /* 0x000fc60003803000 */
[----:B------:R-:W-:Y:S01]  /*c140*/  LOP3.LUT R4, R4, R0, RZ, 0xc0, !PT ;  /* 0x0000000004047212 */ /* 0x000fe200078ec0ff */
[----:B------:R-:W-:Y:S01]  /*c150*/  MUFU.EX2 R25, R21 ;  /* 0x0000001500197308 */ /* 0x000fe20000000800 */
[----:B--2---:R-:W-:-:S07]  /*c160*/  FFMA.FTZ R2, R32, c[0x0][0x23c], -R18 ;  /* 0x00008f0020027a23 */ /* 0x004fce0000010812 */
[----:B------:R-:W2:Y:S01]  /*c170*/  MUFU.EX2 R34, R2 ;  /* 0x0000000200227308 */ /* 0x000ea20000000800 */
[----:B---3--:R-:W-:Y:S01]  /*c180*/  F2FP.BF16.PACK_AB R0, R132, R133 ;  /* 0x000000858400723e */ /* 0x008fe200000010ff */
[----:B------:R-:W-:-:S06]  /*c190*/  HSET2.LE.AND R6, R33, R196, PT ;  /* 0x000000c421067233 */ /* 0x000fcc0003803000 */
[----:B------:R-:W3:Y:S01]  /*c1a0*/  MUFU.EX2 R24, R20 ;  /* 0x0000001400187308 */ /* 0x000ee20000000800 */
[----:B------:R-:W-:-:S07]  /*c1b0*/  LOP3.LUT R5, R5, R0, RZ, 0xc0, !PT ;  /* 0x0000000005057212 */ /* 0x000fce00078ec0ff */
[----:B------:R-:W4:Y:S01]  /*c1c0*/  MUFU.EX2 R19, R19 ;  /* 0x0000001300137308 */ /* 0x000f220000000800 */
[----:B------:R-:W-:-:S04]  /*c1d0*/  F2FP.BF16.PACK_AB R0, R138, R183 ;  /* 0x000000b78a00723e */ /* 0x000fc800000010ff */
[----:B------:R-:W-:Y:S02]  /*c1e0*/  LOP3.LUT R6, R6, R0, RZ, 0xc0, !PT ;  /* 0x0000000006067212 */ /* 0x000fe400078ec0ff */
[----:B--2---:R-:W-:Y:S01]  /*c1f0*/  F2FP.BF16.PACK_AB R0, R34, R35 ;  /* 0x000000232200723e */ /* 0x004fe200000010ff */
[-C--:B------:R-:W-:Y:S02]  /*c200*/  FMUL.FTZ R144, R144, R26.reuse ;  /* 0x0000001a90907220 */ /* 0x080fe40000410000 */
[----:B------:R-:W-:Y:S01]  /*c210*/  FMUL.FTZ R145, R145, R26 ;  /* 0x0000001a91917220 */ /* 0x000fe20000410000 */
[----:B------:R-:W-:Y:S01]  /*c220*/  LOP3.LUT R7, R7, R0, RZ, 0xc0, !PT ;  /* 0x0000000007077212 */ /* 0x000fe200078ec0ff */
[-C--:B------:R-:W-:Y:S02]  /*c230*/  FMUL.FTZ R146, R146, R25.reuse ;  /* 0x0000001992927220 */ /* 0x080fe40000410000 */
[----:B------:R-:W-:Y:S02]  /*c240*/  FMUL.FTZ R147, R147, R25 ;  /* 0x0000001993937220 */ /* 0x000fe40000410000 */
[----:B---3--:R-:W-:-:S02]  /*c250*/  FMUL.FTZ R148, R148, R24 ;  /* 0x0000001894947220 */ /* 0x008fc40000410000 */
[-C--:B------:R-:W-:Y:S02]  /*c260*/  FMUL.FTZ R149, R149, R24.reuse ;  /* 0x0000001895957220 */ /* 0x080fe40000410000 */
[-C--:B----4-:R-:W-:Y:S02]  /*c270*/  FMUL.FTZ R150, R150, R19.reuse ;  /* 0x0000001396967220 */ /* 0x090fe40000410000 */
        /* <DEDUP_REMOVED lines=72> */
[----:B------:R-:W-:Y:S01]  /*c700*/  MOV R49, R245 ;  /* 0x000000f500317202 */ /* 0x000fe20000000f00 */
[----:B------:R-:W-:Y:S02]  /*c710*/  IMAD.MOV.U32 R51, RZ, RZ, R247 ;  /* 0x000000ffff337224 */ /* 0x000fe400078e00f7 */
        /* <DEDUP_REMOVED lines=31> */
[----:B------:R-:W-:Y:S02]  /*c910*/  IMAD.MOV.U32 R20, RZ, RZ, R30 ;  /* 0x000000ffff147224 */ /* 0x000fe400078e001e */
        /* <DEDUP_REMOVED lines=16> */
[----:B------:R-:W-:Y:S02]  /*ca20*/  IMAD.MOV.U32 R173, RZ, RZ, R22 ;  /* 0x000000ffffad7224 */ /* 0x000fe400078e0016 */
[----:B------:R-:W-:Y:S02]  /*ca30*/  IMAD.MOV.U32 R172, RZ, RZ, R23 ;  /* 0x000000ffffac7224 */ /* 0x000fe400078e0017 */
[----:B------:R-:W-:Y:S02]  /*ca40*/  IMAD.MOV.U32 R65, RZ, RZ, R21 ;  /* 0x000000ffff417224 */ /* 0x000fe400078e0015 */
[----:B------:R-:W-:Y:S02]  /*ca50*/  IMAD.MOV.U32 R66, RZ, RZ, R20 ;  /* 0x000000ffff427224 */ /* 0x000fe400078e0014 */
[----:B------:R-:W2:Y:S01]  /*ca60*/  LDSM.16.MT88.4 R20, [R210+0xb000] ;  /* 0x00b00000d214783b */ /* 0x000ea20000004200 */
[----:B------:R-:W-:Y:S01]  /*ca70*/  IMAD.MOV.U32 R83, RZ, RZ, R196 ;  /* 0x000000ffff537224 */ /* 0x000fe200078e00c4 */
[----:B-1----:R-:W-:Y:S01]  /*ca80*/  HMMA.16816.F32.BF16 R84, R8, R12, R84 ;  /* 0x0000000c0854723c */ /* 0x002fe20000041854 */
[----:B------:R-:W-:-:S07]  /*ca90*/  IMAD.MOV.U32 R0, RZ, RZ, R28 ;  /* 0x000000ffff007224 */ /* 0x000fce00078e001c */
[C---:B------:R-:W-:Y:S08]  /*caa0*/  HMMA.16816.F32.BF16 R88, R4.reuse, R12, R88 ;  /* 0x0000000c0458723c */ /* 0x040ff00000041858 */
[-C--:B------:R-:W-:Y:S08]  /*cab0*/  HMMA.16816.F32.BF16 R92, R4, R14.reuse, R92 ;  /* 0x0000000e045c723c */ /* 0x080ff0000004185c */
[----:B------:R-:W-:Y:S01]  /*cac0*/  HMMA.16816.F32.BF16 R196, R8, R14, R96 ;  /* 0x0000000e08c4723c */ /* 0x000fe20000041860 */
[----:B------:R-:W1:Y:S01]  /*cad0*/  LDSM.16.MT88.4 R12, [R209+0xb000] ;  /* 0x00b00000d10c783b */ /* 0x000e620000004200 */
[----:B------:R-:W-:Y:S01]  /*cae0*/  MOV R64, R0 ;  /* 0x0000000000407202 */ /* 0x000fe20000000f00 */
[----:B------:R-:W-:-:S04]  /*caf0*/  FFMA.FTZ R0, R234, c[0x0][0x23c], -R3 ;  /* 0x00008f00ea007a23 */ /* 0x000fc80000010803 */
[----:B------:R3:W-:Y:S01]  /*cb00*/  MUFU.EX2 R28, R0 ;  /* 0x00000000001c7308 */ /* 0x0007e20000000800 */
[----:B------:R-:W-:Y:S02]  /*cb10*/  IMAD.MOV.U32 R2, RZ, RZ, R31 ;  /* 0x000000ffff027224 */ /* 0x000fe400078e001f */
[-C--:B------:R-:W-:Y:S02]  /*cb20*/  FMUL.FTZ R108, R108, R24.reuse ;  /* 0x000000186c6c7220 */ /* 0x080fe40000410000 */
[----:B------:R-:W-:Y:S02]  /*cb30*/  FMUL.FTZ R109, R109, R24 ;  /* 0x000000186d6d7220 */ /* 0x000fe40000410000 */
[----:B---3--:R-:W-:-:S04]  /*cb40*/  FFMA.FTZ R0, R235, c[0x0][0x23c], -R3 ;  /* 0x00008f00eb007a23 */ /* 0x008fc80000010803 */
[----:B------:R3:W-:Y:S01]  /*cb50*/  MUFU.EX2 R31, R0 ;  /* 0x00000000001f7308 */ /* 0x0007e20000000800 */
[-C--:B------:R-:W-:Y:S02]  /*cb60*/  FMUL.FTZ R110, R110, R19.reuse ;  /* 0x000000136e6e7220 */ /* 0x080fe40000410000 */
[----:B------:R-:W-:Y:S02]  /*cb70*/  FMUL.FTZ R111, R111, R19 ;  /* 0x000000136f6f7220 */ /* 0x000fe40000410000 */
[-C--:B------:R-:W-:Y:S02]  /*cb80*/  FMUL.FTZ R112, R112, R26.reuse ;  /* 0x0000001a70707220 */ /* 0x080fe40000410000 */
[----:B------:R-:W-:Y:S02]  /*cb90*/  FMUL.FTZ R113, R113, R26 ;  /* 0x0000001a71717220 */ /* 0x000fe40000410000 */
[----:B------:R-:W-:Y:S02]  /*cba0*/  FMUL.FTZ R114, R114, R25 ;  /* 0x0000001972727220 */ /* 0x000fe40000410000 */
[----:B---3--:R-:W-:-:S02]  /*cbb0*/  FFMA.FTZ R0, R232, c[0x0][0x23c], -R3 ;  /* 0x00008f00e8007a23 */ /* 0x008fc40000010803 */
[----:B------:R-:W-:Y:S02]  /*cbc0*/  FMUL.FTZ R115, R115, R25 ;  /* 0x0000001973737220 */ /* 0x000fe40000410000 */
[----:B------:R3:W-:Y:S01]  /*cbd0*/  MUFU.EX2 R32, R0 ;  /* 0x0000000000207308 */ /* 0x0007e20000000800 */
[-C--:B------:R-:W-:Y:S01]  /*cbe0*/  FMUL.FTZ R104, R104, R24.reuse ;  /* 0x0000001868687220 */ /* 0x080fe20000410000 */
[----:B------:R-:W-:Y:S01]  /*cbf0*/  MOV R158, R185 ;  /* 0x000000b9009e7202 */ /* 0x000fe20000000f00 */
[-C--:B------:R-:W-:Y:S02]  /*cc00*/  FMUL.FTZ R105, R105, R24.reuse ;  /* 0x0000001869697220 */ /* 0x080fe40000410000 */
[-C--:B------:R-:W-:Y:S02]  /*cc10*/  FMUL.FTZ R106, R106, R19.reuse ;  /* 0x000000136a6a7220 */ /* 0x080fe40000410000 */
[----:B------:R-:W-:Y:S02]  /*cc20*/  FMUL.FTZ R107, R107, R19 ;  /* 0x000000136b6b7220 */ /* 0x000fe40000410000 */
[----:B------:R-:W-:-:S02]  /*cc30*/  FMUL.FTZ R120, R120, R24 ;  /* 0x0000001878787220 */ /* 0x000fc40000410000 */
[----:B---3--:R-:W-:Y:S02]  /*cc40*/  FFMA.FTZ R0, R233, c[0x0][0x23c], -R3 ;  /* 0x00008f00e9007a23 */ /* 0x008fe40000010803 */
[-C--:B------:R-:W-:Y:S02]  /*cc50*/  FMUL.FTZ R121, R121, R24.reuse ;  /* 0x0000001879797220 */ /* 0x080fe40000410000 */
[----:B------:R3:W4:Y:S01]  /*cc60*/  MUFU.EX2 R33, R0 ;  /* 0x0000000000217308 */ /* 0x0007220000000800 */
[-C--:B------:R-:W-:Y:S02]  /*cc70*/  FMUL.FTZ R124, R124, R24.reuse ;  /* 0x000000187c7c7220 */ /* 0x080fe40000410000 */
[----:B------:R-:W-:Y:S02]  /*cc80*/  FMUL.FTZ R125, R125, R24 ;  /* 0x000000187d7d7220 */ /* 0x000fe40000410000 */
[-C--:B------:R-:W-:Y:S02]  /*cc90*/  FMUL.FTZ R122, R122, R19.reuse ;  /* 0x000000137a7a7220 */ /* 0x080fe40000410000 */
[----:B------:R-:W-:-:S02]  /*cca0*/  FMUL.FTZ R123, R123, R19 ;  /* 0x000000137b7b7220 */ /* 0x000fc40000410000 */
[-C--:B------:R-:W-:Y:S02]  /*ccb0*/  FMUL.FTZ R126, R126, R19.reuse ;  /* 0x000000137e7e7220 */ /* 0x080fe40000410000 */
[----:B------:R-:W-:Y:S01]  /*ccc0*/  FMUL.FTZ R127, R127, R19 ;  /* 0x000000137f7f7220 */ /* 0x000fe20000410000 */
[----:B--2---:R-:W-:Y:S01]  /*ccd0*/  HMMA.16816.F32.BF16 R108, R4, R22, R108 ;  /* 0x00000016046c723c */ /* 0x004fe2000004186c */
[----:B------:R-:W-:Y:S02]  /*cce0*/  IMAD.MOV.U32 R159, RZ, RZ, R184 ;  /* 0x000000ffff9f7224 */ /* 0x000fe400078e00b8 */
[----:B---3--:R-:W-:Y:S02]  /*ccf0*/  FFMA.FTZ R0, R237, c[0x0][0x23c], -R16 ;  /* 0x00008f00ed007a23 */ /* 0x008fe40000010810 */
[----:B------:R-:W-:Y:S02]  /*cd00*/  IMAD.MOV.U32 R157, RZ, RZ, R186 ;  /* 0x000000ffff9d7224 */ /* 0x000fe400078e00ba */
[----:B------:R-:W-:-:S02]  /*cd10*/  IMAD.MOV.U32 R156, RZ, RZ, R187 ;  /* 0x000000ffff9c7224 */ /* 0x000fc400078e00bb */
[----:B------:R-:W-:Y:S01]  /*cd20*/  IMAD.MOV.U32 R67, RZ, RZ, R2 ;  /* 0x000000ffff437224 */ /* 0x000fe200078e0002 */
[----:B------:R-:W-:Y:S01]  /*cd30*/  HMMA.16816.F32.BF16 R184, R8, R22, R112 ;  /* 0x0000001608b8723c */ /* 0x000fe20000041870 */
[----:B------:R-:W-:Y:S01]  /*cd40*/  LOP3.LUT R2, R177, UR8, R188, 0x96, !PT ;  /* 0x00000008b1027c12 */ /* 0x000fe2000f8e96bc */
[----:B------:R2:W-:Y:S06]  /*cd50*/  MUFU.EX2 R23, R0 ;  /* 0x0000000000177308 */ /* 0x0005ec0000000800 */
[----:B------:R-:W-:Y:S01]  /*cd60*/  HMMA.16816.F32.BF16 R104, R4, R20, R104 ;  /* 0x000000140468723c */ /* 0x000fe20000041868 */
[----:B------:R-:W-:-:S02]  /*cd70*/  FMUL.FTZ R100, R100, R26 ;  /* 0x0000001a64647220 */ /* 0x000fc40000410000 */
[-C--:B------:R-:W-:Y:S02]  /*cd80*/  FMUL.FTZ R101, R101, R26.reuse ;  /* 0x0000001a65657220 */ /* 0x080fe40000410000 */
[-C--:B------:R-:W-:Y:S02]  /*cd90*/  FMUL.FTZ R102, R102, R25.reuse ;  /* 0x0000001966667220 */ /* 0x080fe40000410000 */
[-C--:B------:R-:W-:Y:S01]  /*cda0*/  FMUL.FTZ R103, R103, R25.reuse ;  /* 0x0000001967677220 */ /* 0x080fe20000410000 */
[----:B-1----:R-:W-:Y:S01]  /*cdb0*/  HMMA.16816.F32.BF16 R120, R4, R12, R120 ;  /* 0x0000000c0478723c */ /* 0x002fe20000041878 */
[-C--:B------:R-:W-:Y:S02]  /*cdc0*/  FMUL.FTZ R116, R116, R26.reuse ;  /* 0x0000001a74747220 */ /* 0x080fe40000410000 */
[----:B------:R-:W-:Y:S02]  /*cdd0*/  FMUL.FTZ R117, R117, R26 ;  /* 0x0000001a75757220 */ /* 0x000fe40000410000 */
[----:B------:R-:W-:-:S02]  /*cde0*/  FMUL.FTZ R118, R118, R25 ;  /* 0x0000001976767220 */ /* 0x000fc40000410000 */
[-C--:B------:R-:W-:Y:S01]  /*cdf0*/  FMUL.FTZ R119, R119, R25.reuse ;  /* 0x0000001977777220 */ /* 0x080fe20000410000 */
[----:B------:R-:W-:Y:S01]  /*ce00*/  HMMA.16816.F32.BF16 R52, R4, R14, R124 ;  /* 0x0000000e0434723c */ /* 0x000fe2000004187c */
[----:B--2---:R-:W-:Y:S02]  /*ce10*/  FFMA.FTZ R0, R238, c[0x0][0x23c], -R16 ;  /* 0x00008f00ee007a23 */ /* 0x004fe40000010810 */
[-C--:B------:R-:W-:Y:S02]  /*ce20*/  FMUL.FTZ R128, R128, R26.reuse ;  /* 0x0000001a80807220 */ /* 0x080fe40000410000 */
[----:B------:R-:W-:Y:S01]  /*ce30*/  FMUL.FTZ R129, R129, R26 ;  /* 0x0000001a81817220 */ /* 0x000fe20000410000 */
[----:B------:R1:W-:Y:S01]  /*ce40*/  MUFU.EX2 R27, R0 ;  /* 0x00000000001b7308 */ /* 0x0003e20000000800 */
[----:B------:R-:W-:Y:S01]  /*ce50*/  IMAD.WIDE.U32 R4, R2, -0x2daee0ad, RZ ;  /* 0xd2511f5302047825 */ /* 0x000fe200078e00ff */
[----:B------:R-:W-:Y:S01]  /*ce60*/  LOP3.LUT R2, R139, UR8, R182, 0x96, !PT ;  /* 0x000000088b027c12 */ /* 0x000fe2000f8e96b6 */
[----:B------:R-:W-:Y:S02]  /*ce70*/  LDSM.16.MT88.4 R112, [R210+0xb800] ;  /* 0x00b80000d270783b */ /* 0x000fe40000004200 */
[----:B------:R-:W-:-:S02]  /*ce80*/  FMUL.FTZ R130, R130, R25 ;  /* 0x0000001982827220 */ /* 0x000fc40000410000 */
[----:B------:R-:W-:Y:S02]  /*ce90*/  FMUL.FTZ R131, R131, R25 ;  /* 0x0000001983837220 */ /* 0x000fe40000410000 */
[----:B------:R-:W-:-:S04]  /*cea0*/  IMAD.WIDE.U32 R2, R2, -0x2daee0ad, RZ ;  /* 0xd2511f5302027825 */ /* 0x000fc800078e00ff */
[----:B-1----:R-:W-:-:S04]  /*ceb0*/  FFMA.FTZ R0, R236, c[0x0][0x23c], -R16 ;  /* 0x00008f00ec007a23 */ /* 0x002fc80000010810 */
[----:B------:R1:W-:Y:S01]  /*cec0*/  MUFU.EX2 R30, R0 ;  /* 0x00000000001e7308 */ /* 0x0003e20000000800 */
[----:B------:R-:W-:Y:S02]  /*ced0*/  LOP3.LUT R6, R5, UR17, R190, 0x96, !PT ;  /* 0x0000001105067c12 */ /* 0x000fe4000f8e96be */
[----:B------:R-:W-:Y:S02]  /*cee0*/  LOP3.LUT R7, R4, 0xffff, RZ, 0xc0, !PT ;  /* 0x0000ffff04077812 */ /* 0x000fe400078ec0ff */
[----:B------:R-:W-:Y:S01]  /*cef0*/  LOP3.LUT R5, R2, 0xffff, RZ, 0xc0, !PT ;  /* 0x0000ffff02057812 */ /* 0x000fe200078ec0ff */
[----:B------:R-:W-:Y:S01]  /*cf00*/  HMMA.16816.F32.BF16 R100, R8, R20, R100 ;  /* 0x000000140864723c */ /* 0x000fe20000041864 */
[----:B-1----:R-:W-:-:S07]  /*cf10*/  FFMA.FTZ R0, R239, c[0x0][0x23c], -R16 ;  /* 0x00008f00ef007a23 */ /* 0x002fce0000010810 */
[C---:B------:R-:W-:Y:S01]  /*cf20*/  HMMA.16816.F32.BF16 R116, R8.reuse, R12, R116 ;  /* 0x0000000c0874723c */ /* 0x040fe20000041874 */
[----:B------:R1:W2:Y:S07]  /*cf30*/  MUFU.EX2 R29, R0 ;  /* 0x00000000001d7308 */ /* 0x0002ae0000000800 */
[----:B------:R-:W-:Y:S01]  /*cf40*/  HMMA.16816.F32.BF16 R140, R8, R14, R128 ;  /* 0x0000000e088c723c */ /* 0x000fe20000041880 */
[----:B------:R-:W-:Y:S02]  /*cf50*/  LOP3.LUT R13, R2, 0xff, RZ, 0xc0, !PT ;  /* 0x000000ff020d7812 */ /* 0x000fe400078ec0ff */
[----:B------:R-:W-:-:S04]  /*cf60*/  SHF.R.U32.HI R12, RZ, 0x18, R2 ;  /* 0x00000018ff0c7819 */ /* 0x000fc80000011602 */
[----:B------:R-:W-:Y:S02]  /*cf70*/  SHF.R.U32.HI R9, RZ, 0x10, R4 ;  /* 0x00000010ff097819 */ /* 0x000fe40000011604 */
[----:B-1----:R-:W-:Y:S01]  /*cf80*/  LOP3.LUT R0, R3, UR17, R180, 0x96, !PT ;  /* 0x0000001103007c12 */ /* 0x002fe2000f8e96b4 */
[--C-:B------:R-:W-:Y:S01]  /*cf90*/  FFMA.FTZ R3, R240, c[0x0][0x23c], -R17.reuse ;  /* 0x00008f00f0037a23 */ /* 0x100fe20000010811 */
[----:B------:R-:W-:Y:S02]  /*cfa0*/  LOP3.LUT R11, R4, 0xff, RZ, 0xc0, !PT ;  /* 0x000000ff040b7812 */ /* 0x000fe400078ec0ff */
[----:B------:R-:W-:Y:S01]  /*cfb0*/  SHF.R.U32.HI R10, RZ, 0x10, R2 ;  /* 0x00000010ff0a7819 */ /* 0x000fe20000011602 */
[----:B------:R1:W-:Y:S01]  /*cfc0*/  MUFU.EX2 R22, R3 ;  /* 0x0000000300167308 */ /* 0x0003e20000000800 */
[----:B------:R-:W-:Y:S02]  /*cfd0*/  SHF.R.U32.HI R8, RZ, 0x18, R4 ;  /* 0x00000018ff087819 */ /* 0x000fe40000011604 */
[----:B------:R-:W-:Y:S01]  /*cfe0*/  LOP3.LUT R2, R9, 0xff, RZ, 0xc0, !PT ;  /* 0x000000ff09027812 */ /* 0x000fe200078ec0ff */
[----:B------:R-:W-:-:S04]  /*cff0*/  FFMA.FTZ R4, R241, c[0x0][0x23c], -R17 ;  /* 0x00008f00f1047a23 */ /* 0x000fc80000010811 */
[----:B------:R3:W5:Y:S01]  /*d000*/  MUFU.EX2 R21, R4 ;  /* 0x0000000400157308 */ /* 0x0007620000000800 */
[----:B-1----:R-:W-:-:S04]  /*d010*/  SHF.R.U32.HI R3, RZ, 0x8, R7 ;  /* 0x00000008ff037819 */ /* 0x002fc80000011607 */
[----:B------:R-:W-:Y:S02]  /*d020*/  PRMT R14, R11, 0x5410, R3 ;  /* 0x000054100b0e7816 */ /* 0x000fe40000000003 */
[----:B------:R-:W-:Y:S02]  /*d030*/  PRMT R11, R2, 0x5410, R8 ;  /* 0x00005410020b7816 */ /* 0x000fe40000000008 */
[----:B------:R-:W-:Y:S02]  /*d040*/  LOP3.LUT R2, R6, 0xffff, RZ, 0xc0, !PT ;  /* 0x0000ffff06027812 */ /* 0x000fe400078ec0ff */
[----:B------:R-:W-:Y:S02]  /*d050*/  LOP3.LUT R3, R10, 0xff, RZ, 0xc0, !PT ;  /* 0x000000ff0a037812 */ /* 0x000fe400078ec0ff */
[----:B---3--:R-:W-:Y:S02]  /*d060*/  SHF.R.U32.HI R4, RZ, 0x8, R5 ;  /* 0x00000008ff047819 */ /* 0x008fe40000011605 */
[----:B------:R-:W-:-:S02]  /*d070*/  LOP3.LUT R5, R6, 0xff, RZ, 0xc0, !PT ;  /* 0x000000ff06057812 */ /* 0x000fc400078ec0ff */
[----:B------:R-:W-:Y:S02]  /*d080*/  SHF.R.U32.HI R2, RZ, 0x8, R2 ;  /* 0x00000008ff027819 */ /* 0x000fe40000011602 */
[----:B------:R-:W-:Y:S01]  /*d090*/  PRMT R12, R3, 0x5410, R12 ;  /* 0x00005410030c7816 */ /* 0x000fe2000000000c */
[--C-:B------:R-:W-:Y:S01]  /*d0a0*/  FFMA.FTZ R3, R243, c[0x0][0x23c], -R17.reuse ;  /* 0x00008f00f3037a23 */ /* 0x100fe20000010811 */
[----:B------:R-:W-:Y:S01]  /*d0b0*/  PRMT R13, R13, 0x5410, R4 ;  /* 0x000054100d0d7816 */ /* 0x000fe20000000004 */
[----:B------:R-:W-:Y:S01]  /*d0c0*/  FFMA.FTZ R7, R242, c[0x0][0x23c], -R17 ;  /* 0x00008f00f2077a23 */ /* 0x000fe20000010811 */
[----:B------:R-:W-:Y:S02]  /*d0d0*/  PRMT R9, R5, 0x5410, R2 ;  /* 0x0000541005097816 */ /* 0x000fe40000000002 */
[----:B------:R-:W-:Y:S01]  /*d0e0*/  SHF.R.U32.HI R4, RZ, 0x10, R6 ;  /* 0x00000010ff047819 */ /* 0x000fe20000011606 */
[----:B------:R1:W-:Y:S01]  /*d0f0*/  MUFU.EX2 R16, R3 ;  /* 0x0000000300107308 */ /* 0x0003e20000000800 */
[----:B------:R-:W-:-:S02]  /*d100*/  LOP3.LUT R2, R0, 0xffff, RZ, 0xc0, !PT ;  /* 0x0000ffff00027812 */ /* 0x000fc400078ec0ff */
[----:B------:R-:W-:Y:S02]  /*d110*/  LOP3.LUT R5, R4, 0xff, RZ, 0xc0, !PT ;  /* 0x000000ff04057812 */ /* 0x000fe400078ec0ff */
[----:B------:R-:W-:Y:S01]  /*d120*/  SHF.R.U32.HI R4, RZ, 0x8, R2 ;  /* 0x00000008ff047819 */ /* 0x000fe20000011602 */
[----:B------:R-:W-:Y:S01]  /*d130*/  IMAD.MOV.U32 R240, RZ, RZ, R83 ;  /* 0x000000fffff07224 */ /* 0x000fe200078e0053 */
[----:B------:R-:W-:Y:S01]  /*d140*/  SHF.R.U32.HI R2, RZ, 0x18, R0 ;  /* 0x00000018ff027819 */ /* 0x000fe20000011600 */
[----:B------:R3:W-:Y:S01]  /*d150*/  MUFU.EX2 R20, R7 ;  /* 0x0000000700147308 */ /* 0x0007e20000000800 */
[----:B------:R-:W-:Y:S02]  /*d160*/  SHF.R.U32.HI R8, RZ, 0x18, R6 ;  /* 0x00000018ff087819 */ /* 0x000fe40000011606 */
[----:B-1----:R-:W-:Y:S01]  /*d170*/  SHF.R.U32.HI R3, RZ, 0x10, R0 ;  /* 0x00000010ff037819 */ /* 0x002fe20000011600 */
[----:B------:R-:W-:Y:S01]  /*d180*/  FFMA.FTZ R6, R178, c[0x0][0x23c], -R18 ;  /* 0x00008f00b2067a23 */ /* 0x000fe20000010812 */
[----:B---3--:R-:W-:-:S02]  /*d190*/  LOP3.LUT R7, R0, 0xff, RZ, 0xc0, !PT ;  /* 0x000000ff00077812 */ /* 0x008fc400078ec0ff */
[----:B------:R-:W-:Y:S02]  /*d1a0*/  LOP3.LUT R0, R3, 0xff, RZ, 0xc0, !PT ;  /* 0x000000ff03007812 */ /* 0x000fe400078ec0ff */
[----:B------:R-:W-:Y:S01]  /*d1b0*/  PRMT R7, R7, 0x5410, R4 ;  /* 0x0000541007077816 */ /* 0x000fe20000000004 */
[----:B------:R-:W-:Y:S01]  /*d1c0*/  FFMA.FTZ R4, R179, c[0x0][0x23c], -R18 ;  /* 0x00008f00b3047a23 */ /* 0x000fe20000010812 */
[----:B------:R-:W-:Y:S01]  /*d1d0*/  PRMT R10, R0, 0x5410, R2 ;  /* 0x00005410000a7816 */ /* 0x000fe20000000002 */
[--C-:B------:R-:W-:Y:S01]  /*d1e0*/  HSET2.LE.AND R0, R14, R240.reuse, PT ;  /* 0x000000f00e007233 */ /* 0x100fe20003803000 */
[----:B------:R-:W-:Y:S01]  /*d1f0*/  IMAD.MOV.U32 R80, RZ, RZ, R175 ;  /* 0x000000ffff507224 */ /* 0x000fe200078e00af */
[----:B------:R-:W-:Y:S01]  /*d200*/  MOV R97, R158 ;  /* 0x0000009e00617202 */ /* 0x000fe20000000f00 */
[----:B------:R-:W-:Y:S01]  /*d210*/  IMAD.MOV.U32 R81, RZ, RZ, R174 ;  /* 0x000000ffff517224 */ /* 0x000fe200078e00ae */
[----:B----4-:R-:W-:Y:S01]  /*d220*/  F2FP.BF16.PACK_AB R2, R33, R32 ;  /* 0x000000202102723e */ /* 0x010fe200000010ff */
[----:B------:R-:W-:Y:S01]  /*d230*/  IMAD.MOV.U32 R82, RZ, RZ, R173 ;  /* 0x000000ffff527224 */ /* 0x000fe200078e00ad */
[----:B------:R-:W-:Y:S01]  /*d240*/  HSET2.LE.AND R3, R11, R240, PT ;  /* 0x000000f00b037233 */ /* 0x000fe20003803000 */
[----:B------:R-:W-:-:S02]  /*d250*/  IMAD.MOV.U32 R83, RZ, RZ, R172 ;  /* 0x000000ffff537224 */ /* 0x000fc400078e00ac */
[----:B------:R-:W-:Y:S01]  /*d260*/  IMAD.MOV.U32 R96, RZ, RZ, R159 ;  /* 0x000000ffff607224 */ /* 0x000fe200078e009f */
[----:B------:R-:W-:Y:S01]  /*d270*/  LDSM.16.MT88.4 R172, [R207+0xa800] ;  /* 0x00a80000cfac783b */ /* 0x000fe20000004200 */
[----:B------:R-:W-:Y:S02]  /*d280*/  IMAD.MOV.U32 R98, RZ, RZ, R157 ;  /* 0x000000ffff627224 */ /* 0x000fe400078e009d */
[----:B------:R-:W-:Y:S01]  /*d290*/  IMAD.MOV.U32 R99, RZ, RZ, R156 ;  /* 0x000000ffff637224 */ /* 0x000fe200078e009c */
[----:B------:R1:W-:Y:S01]  /*d2a0*/  MUFU.EX2 R15, R6 ;  /* 0x00000006000f7308 */ /* 0x0003e20000000800 */
[----:B------:R-:W3:Y:S01]  /*d2b0*/  LDSM.16.MT88.4 R156, [R205+0xa800] ;  /* 0x00a80000cd9c783b */ /* 0x000ee20000004200 */
[----:B------:R-:W-:Y:S01]  /*d2c0*/  LOP3.LUT R130, R0, R2, RZ, 0xc0, !PT ;  /* 0x0000000200827212 */ /* 0x000fe200078ec0ff */
[----:B------:R-:W-:Y:S01]  /*d2d0*/  HSET2.LE.AND R0, R9, R240, PT ;  /* 0x000000f009007233 */ /* 0x000fe20003803000 */
[----:B------:R-:W-:-:S04]  /*d2e0*/  F2FP.BF16.PACK_AB R2, R31, R28 ;  /* 0x0000001c1f02723e */ /* 0x000fc800000010ff */
[----:B------:R2:W4:Y:S01]  /*d2f0*/  MUFU.EX2 R11, R4 ;  /* 0x00000004000b7308 */ /* 0x0005220000000800 */
[----:B------:R-:W-:Y:S02]  /*d300*/  LOP3.LUT R128, R0, R2, RZ, 0xc0, !PT ;  /* 0x0000000200807212 */ /* 0x000fe400078ec0ff */
[----:B-1----:R-:W-:Y:S01]  /*d310*/  PRMT R6, R5, 0x5410, R8 ;  /* 0x0000541005067816 */ /* 0x002fe20000000008 */
[--C-:B------:R-:W-:Y:S01]  /*d320*/  FFMA.FTZ R5, R181, c[0x0][0x23c], -R18.reuse ;  /* 0x00008f00b5057a23 */ /* 0x100fe20000010812 */
[----:B--2---:R-:W-:Y:S01]  /*d330*/  F2FP.BF16.PACK_AB R4, R29, R30 ;  /* 0x0000001e1d04723e */ /* 0x004fe200000010ff */
[----:B------:R-:W-:-:S03]  /*d340*/  FFMA.FTZ R8, R176, c[0x0][0x23c], -R18 ;  /* 0x00008f00b0087a23 */ /* 0x000fc60000010812 */
[----:B------:R-:W-:Y:S01]  /*d350*/  LOP3.LUT R131, R3, R4, RZ, 0xc0, !PT ;  /* 0x0000000403837212 */ /* 0x000fe200078ec0ff */
[--C-:B------:R-:W-:Y:S01]  /*d360*/  HSET2.LE.AND R3, R6, R240.reuse, PT ;  /* 0x000000f006037233 */ /* 0x100fe20003803000 */
[----:B------:R-:W-:Y:S01]  /*d370*/  F2FP.BF16.PACK_AB R4, R27, R23 ;  /* 0x000000171b04723e */ /* 0x000fe200000010ff */
[--C-:B------:R-:W-:Y:S01]  /*d380*/  HSET2.LE.AND R0, R7, R240.reuse, PT ;  /* 0x000000f007007233 */ /* 0x100fe20003803000 */
[----:B-----5:R-:W-:Y:S01]  /*d390*/  F2FP.BF16.PACK_AB R2, R21, R22 ;  /* 0x000000161502723e */ /* 0x020fe200000010ff */
[----:B------:R1:W-:Y:S01]  /*d3a0*/  MUFU.EX2 R9, R5 ;  /* 0x0000000500097308 */ /* 0x0003e20000000800 */
[----:B------:R-:W-:Y:S02]  /*d3b0*/  LOP3.LUT R129, R3, R4, RZ, 0xc0, !PT ;  /* 0x0000000403817212 */ /* 0x000fe400078ec0ff */
[----:B------:R-:W-:Y:S01]  /*d3c0*/  LOP3.LUT R124, R0, R2, RZ, 0xc0, !PT ;  /* 0x00000002007c7212 */ /* 0x000fe200078ec0ff */
[----:B------:R-:W-:-:S04]  /*d3d0*/  HSET2.LE.AND R0, R10, R240, PT ;  /* 0x000000f00a007233 */ /* 0x000fc80003803000 */
[----:B------:R-:W2:Y:S01]  /*d3e0*/  MUFU.EX2 R3, R8 ;  /* 0x0000000800037308 */ /* 0x000ea20000000800 */
[----:B----4-:R-:W-:-:S04]  /*d3f0*/  F2FP.BF16.PACK_AB R2, R11, R15 ;  /* 0x0000000f0b02723e */ /* 0x010fc800000010ff */
[----:B------:R-:W-:Y:S01]  /*d400*/  LOP3.LUT R125, R0, R2, RZ, 0xc0, !PT ;  /* 0x00000002007d7212 */ /* 0x000fe200078ec0ff */
[--C-:B------:R-:W-:Y:S01]  /*d410*/  HSET2.LE.AND R0, R13, R240.reuse, PT ;  /* 0x000000f00d007233 */ /* 0x100fe20003803000 */
[----:B------:R-:W-:Y:S01]  /*d420*/  F2FP.BF16.PACK_AB R2, R16, R20 ;  /* 0x000000141002723e */ /* 0x000fe200000010ff */
[----:B------:R-:W-:Y:S01]  /*d430*/  IMAD.MOV.U32 R236, RZ, RZ, R64 ;  /* 0x000000ffffec7224 */ /* 0x000fe200078e0040 */
[----:B-1----:R-:W1:Y:S02]  /*d440*/  LDSM.16.MT88.4 R4, [R209+0xb800] ;  /* 0x00b80000d104783b */ /* 0x002e640000004200 */
[----:B------:R-:W-:Y:S01]  /*d450*/  LOP3.LUT R126, R0, R2, RZ, 0xc0, !PT ;  /* 0x00000002007e7212 */ /* 0x000fe200078ec0ff */
[----:B------:R-:W-:Y:S01]  /*d460*/  HSET2.LE.AND R0, R12, R240, PT ;  /* 0x000000f00c007233 */ /* 0x000fe20003803000 */
[----:B--2---:R-:W-:Y:S01]  /*d470*/  F2FP.BF16.PACK_AB R2, R3, R9 ;  /* 0x000000090302723e */ /* 0x004fe200000010ff */
[----:B------:R-:W-:-:S03]  /*d480*/  IMAD.MOV.U32 R237, RZ, RZ, R65 ;  /* 0x000000ffffed7224 */ /* 0x000fc600078e0041 */
[----:B------:R-:W-:Y:S01]  /*d490*/  LOP3.LUT R127, R0, R2, RZ, 0xc0, !PT ;  /* 0x00000002007f7212 */ /* 0x000fe200078ec0ff */
[----:B------:R-:W-:Y:S01]  /*d4a0*/  IMAD.MOV.U32 R238, RZ, RZ, R66 ;  /* 0x000000ffffee7224 */ /* 0x000fe200078e0042 */
[----:B------:R-:W-:Y:S01]  /*d4b0*/  MOV R66, R49 ;  /* 0x0000003100427202 */ /* 0x000fe20000000f00 */
[----:B------:R-:W-:Y:S02]  /*d4c0*/  IMAD.MOV.U32 R239, RZ, RZ, R67 ;  /* 0x000000ffffef7224 */ /* 0x000fe400078e0043 */
[----:B------:R-:W-:Y:S02]  /*d4d0*/  IMAD.MOV.U32 R67, RZ, RZ, R48 ;  /* 0x000000ffff437224 */ /* 0x000fe400078e0030 */
[----:B------:R-:W-:Y:S02]  /*d4e0*/  IMAD.MOV.U32 R65, RZ, RZ, R50 ;  /* 0x000000ffff417224 */ /* 0x000fe400078e0032 */
[----:B------:R-:W-:Y:S01]  /*d4f0*/  IMAD.MOV.U32 R64, RZ, RZ, R51 ;  /* 0x000000ffff407224 */ /* 0x000fe200078e0033 */
[----:B---3--:R-:W-:Y:S01]  /*d500*/  HMMA.16816.F32.BF16 R144, R128, R156, R144 ;  /* 0x0000009c8090723c */ /* 0x008fe20000041890 */
[----:B------:R-:W-:Y:S01]  /*d510*/  IMAD.MOV.U32 R188, RZ, RZ, R65 ;  /* 0x000000ffffbc7224 */ /* 0x000fe200078e0041 */
[----:B------:R-:W2:Y:S01]  /*d520*/  LDSM.16.MT88.4 R48, [R210+0xa800] ;  /* 0x00a80000d230783b */ /* 0x000ea20000004200 */
[----:B------:R-:W-:-:S02]  /*d530*/  IMAD.MOV.U32 R235, RZ, RZ, R64 ;  /* 0x000000ffffeb7224 */ /* 0x000fc400078e0040 */
[----:B------:R-:W-:Y:S02]  /*d540*/  IMAD.MOV.U32 R234, RZ, RZ, R66 ;  /* 0x000000ffffea7224 */ /* 0x000fe400078e0042 */
[----:B------:R-:W-:Y:S01]  /*d550*/  IMAD.MOV.U32 R177, RZ, RZ, R67 ;  /* 0x000000ffffb17224 */ /* 0x000fe200078e0043 */
[C---:B------:R-:W-:Y:S01]  /*d560*/  HMMA.16816.F32.BF16 R148, R124.reuse, R156, R148 ;  /* 0x0000009c7c94723c */ /* 0x040fe20000041894 */
[----:B------:R-:W3:Y:S07]  /*d570*/  LDSM.16.MT88.4 R64, [R209+0xa800] ;  /* 0x00a80000d140783b */ /* 0x000eee0000004200 */
[----:B------:R-:W-:Y:S08]  /*d580*/  HMMA.16816.F32.BF16 R152, R124, R158, R152 ;  /* 0x0000009e7c98723c */ /* 0x000ff00000041898 */
[-C--:B------:R-:W-:Y:S08]  /*d590*/  HMMA.16816.F32.BF16 R160, R128, R172.reuse, R160 ;  /* 0x000000ac80a0723c */ /* 0x080ff000000418a0 */
[C---:B------:R-:W-:Y:S08]  /*d5a0*/  HMMA.16816.F32.BF16 R164, R124.reuse, R172, R164 ;  /* 0x000000ac7ca4723c */ /* 0x040ff000000418a4 */
[----:B------:R-:W-:Y:S08]  /*d5b0*/  HMMA.16816.F32.BF16 R168, R124, R174, R168 ;  /* 0x000000ae7ca8723c */ /* 0x000ff000000418a8 */
[C---:B------:R-:W-:Y:S01]  /*d5c0*/  HMMA.16816.F32.BF16 R156, R128.reuse, R158, R96 ;  /* 0x0000009e809c723c */ /* 0x040fe20000041860 */
[----:B------:R-:W-:Y:S07]  /*d5d0*/  LDSM.16.MT88.4 R96, [R207+0xb800] ;  /* 0x00b80000cf60783b */ /* 0x000fee0000004200 */
[----:B------:R-:W-:Y:S01]  /*d5e0*/  HMMA.16816.F32.BF16 R172, R128, R174, R80 ;  /* 0x000000ae80ac723c */ /* 0x000fe20000041850 */
[----:B------:R-:W4:Y:S01]  /*d5f0*/  LDSM.16.MT88.4 R80, [R205+0xb800] ;  /* 0x00b80000cd50783b */ /* 0x000f220000004200 */
[----:B------:R-:W-:-:S02]  /*d600*/  FFMA.FTZ R8, R235, R26, R203 ;  /* 0x0000001aeb087223 */ /* 0x000fc400000100cb */
[----:B------:R-:W-:-:S04]  /*d610*/  FFMA.FTZ R2, R177, R24, R191 ;  /* 0x00000018b1027223 */ /* 0x000fc800000100bf */
[----:B-1----:R-:W-:Y:S01]  /*d620*/  HMMA.16816.F32.BF16 R120, R124, R4, R120 ;  /* 0x000000047c78723c */ /* 0x002fe20000041878 */
[----:B------:R-:W-:Y:S02]  /*d630*/  FFMA.FTZ R0, R188, R19, R133 ;  /* 0x00000013bc007223 */ /* 0x000fe40000010085 */
[----:B------:R-:W-:-:S05]  /*d640*/  FADD.FTZ R12, R200, R8 ;  /* 0x00000008c80c7221 */ /* 0x000fca0000010000 */
[----:B------:R-:W-:Y:S01]  /*d650*/  HMMA.16816.F32.BF16 R116, R128, R4, R116 ;  /* 0x000000048074723c */ /* 0x000fe20000041874 */
[----:B------:R-:W-:-:S06]  /*d660*/  FADD.FTZ R8, R189, R2 ;  /* 0x00000002bd087221 */ /* 0x000fcc0000010000 */
[----:B------:R-:W-:Y:S01]  /*d670*/  FFMA.FTZ R4, R234, R25, R195 ;  /* 0x00000019ea047223 */ /* 0x000fe200000100c3 */
[----:B--2---:R-:W-:Y:S01]  /*d680*/  HMMA.16816.F32.BF16 R40, R124, R48, R40 ;  /* 0x000000307c28723c */ /* 0x004fe20000041828 */
[----:B------:R-:W-:Y:S02]  /*d690*/  FADD.FTZ R5, R132, R0 ;  /* 0x0000000084057221 */ /* 0x000fe40000010000 */
[----:B------:R-:W-:Y:S02]  /*d6a0*/  FADD.FTZ R10, R194, R4 ;  /* 0x00000004c20a7221 */ /* 0x000fe40000010000 */
[----:B------:R-:W-:-:S03]  /*d6b0*/  FADD.FTZ R4, R202, R12 ;  /* 0x0000000cca047221 */ /* 0x000fc60000010000 */
[----:B------:R-:W-:Y:S01]  /*d6c0*/  HMMA.16816.F32.BF16 R44, R124, R50, R44 ;  /* 0x000000327c2c723c */ /* 0x000fe2000004182c */
[----:B------:R-:W-:Y:S02]  /*d6d0*/  FADD.FTZ R2, R193, R10 ;  /* 0x0000000ac1027221 */ /* 0x000fe40000010000 */
[----:B------:R-:W-:-:S05]  /*d6e0*/  FADD.FTZ R0, R183, R8 ;  /* 0x00000008b7007221 */ /* 0x000fca0000010000 */
[----:B---3--:R-:W-:Y:S01]  /*d6f0*/  HMMA.16816.F32.BF16 R56, R124, R64, R56 ;  /* 0x000000407c38723c */ /* 0x008fe20000041838 */
[----:B------:R-:W-:-:S07]  /*d700*/  FADD.FTZ R5, R35, R5 ;  /* 0x0000000523057221 */ /* 0x000fce0000010000 */
        /* <DEDUP_REMOVED lines=94> */
[----:B------:R-:W4:Y:S04]  /*dcf0*/  LDSM.16.M88.4 R12, [R206] ;  /* 0x00000000ce0c783b */ /* 0x000f280000000200 */
[----:B------:R-:W-:Y:S04]  /*dd00*/  LDSM.16.M88.4 R28, [R215] ;  /* 0x00000000d71c783b */ /* 0x000fe80000000200 */
[----:B--2---:R-:W2:Y:S04]  /*dd10*/  LDSM.16.M88.4 R8, [R206+0x2000] ;  /* 0x00200000ce08783b */ /* 0x004ea80000000200 */
[----:B------:R-:W-:Y:S04]  /*dd20*/  LDSM.16.M88.4 R24, [R218] ;  /* 0x00000000da18783b */ /* 0x000fe80000000200 */
[----:B---3--:R-:W3:Y:S04]  /*dd30*/  LDSM.16.M88.4 R4, [R208+0x2000] ;  /* 0x00200000d004783b */ /* 0x008ee80000000200 */
[----:B------:R-:W0:Y:S01]  /*dd40*/  LDGDEPBAR ;  /* 0x00000000000079af */ /* 0x000e220000000000 */
[----:B----4-:R-:W-:Y:S08]  /*dd50*/  HMMA.16816.F32.BF16 R188, R12, R16, RZ ;  /* 0x000000100cbc723c */ /* 0x010ff000000418ff */
[C---:B--2---:R-:W-:Y:S08]  /*dd60*/  HMMA.16816.F32.BF16 R184, R8.reuse, R20, RZ ;  /* 0x0000001408b8723c */ /* 0x044ff000000418ff */
[C---:B------:R-:W-:Y:S08]  /*dd70*/  HMMA.16816.F32.BF16 R176, R8.reuse, R16, RZ ;  /* 0x0000001008b0723c */ /* 0x040ff000000418ff */
[C---:B------:R-:W-:Y:S08]  /*dd80*/  HMMA.16816.F32.BF16 R180, R8.reuse, R22, RZ ;  /* 0x0000001608b4723c */ /* 0x040ff000000418ff */
[----:B------:R-:W-:Y:S01]  /*dd90*/  HMMA.16816.F32.BF16 R32, R8, R18, RZ ;  /* 0x000000120820723c */ /* 0x000fe200000418ff */
[----:B------:R-:W2:Y:S07]  /*dda0*/  LDSM.16.M88.4 R8, [R208] ;  /* 0x00000000d008783b */ /* 0x000eae0000000200 */
[C---:B------:R-:W-:Y:S08]  /*ddb0*/  HMMA.16816.F32.BF16 R192, R12.reuse, R20, RZ ;  /* 0x000000140cc0723c */ /* 0x040ff000000418ff */
[C---:B------:R-:W-:Y:S08]  /*ddc0*/  HMMA.16816.F32.BF16 R228, R12.reuse, R22, RZ ;  /* 0x000000160ce4723c */ /* 0x040ff000000418ff */
[----:B------:R-:W-:Y:S01]  /*ddd0*/  HMMA.16816.F32.BF16 R140, R12, R18, RZ ;  /* 0x000000120c8c723c */ /* 0x000fe200000418ff */
[----:B------:R-:W-:Y:S04]  /*dde0*/  LDSM.16.M88.4 R16, [R213+0x8000] ;  /* 0x00800000d510783b */ /* 0x000fe80000000200 */
[----:B------:R-:W-:Y:S03]  /*ddf0*/  LDSM.16.M88.4 R12, [R213+0x8800] ;  /* 0x00880000d50c783b */ /* 0x000fe60000000200 */
[C---:B---3--:R-:W-:Y:S08]  /*de00*/  HMMA.16816.F32.BF16 R200, R4.reuse, R28, R184 ;  /* 0x0000001c04c8723c */ /* 0x048ff000000418b8 */
[C---:B------:R-:W-:Y:S08]  /*de10*/  HMMA.16816.F32.BF16 R184, R4.reuse, R24, R176 ;  /* 0x0000001804b8723c */ /* 0x040ff000000418b0 */
[C---:B------:R-:W-:Y:S08]  /*de20*/  HMMA.16816.F32.BF16 R196, R4.reuse, R30, R180 ;  /* 0x0000001e04c4723c */ /* 0x040ff000000418b4 */
[----:B------:R-:W-:Y:S01]  /*de30*/  HMMA.16816.F32.BF16 R20, R4, R26, R32 ;  /* 0x0000001a0414723c */ /* 0x000fe20000041820 */
[----:B------:R-:W3:Y:S04]  /*de40*/  LDSM.16.M88.4 R4, [R214+0x2000] ;  /* 0x00200000d604783b */ /* 0x000ee80000000200 */
[----:B------:R-:W-:Y:S03]  /*de50*/  LDSM.16.M88.4 R32, [R211] ;  /* 0x00000000d320783b */ /* 0x000fe60000000200 */
[C---:B--2---:R-:W-:Y:S08]  /*de60*/  HMMA.16816.F32.BF16 R188, R8.reuse, R24, R188 ;  /* 0x0000001808bc723c */ /* 0x044ff000000418bc */
[C---:B------:R-:W-:Y:S08]  /*de70*/  HMMA.16816.F32.BF16 R232, R8.reuse, R28, R192 ;  /* 0x0000001c08e8723c */ /* 0x040ff000000418c0 */
[C---:B------:R-:W-:Y:S01]  /*de80*/  HMMA.16816.F32.BF16 R180, R8.reuse, R30, R228 ;  /* 0x0000001e08b4723c */ /* 0x040fe200000418e4 */
[----:B------:R-:W-:Y:S07]  /*de90*/  LDSM.16.M88.4 R28, [R211+0x800] ;  /* 0x00080000d31c783b */ /* 0x000fee0000000200 */
[----:B------:R-:W-:Y:S01]  /*dea0*/  HMMA.16816.F32.BF16 R24, R8, R26, R140 ;  /* 0x0000001a0818723c */ /* 0x000fe2000004188c */
[----:B------:R-:W2:Y:S07]  /*deb0*/  LDSM.16.M88.4 R8, [R214] ;  /* 0x00000000d608783b */ /* 0x000eae0000000200 */
[C---:B---3--:R-:W-:Y:S08]  /*dec0*/  HMMA.16816.F32.BF16 R176, R4.reuse, R16, R200 ;  /* 0x0000001004b0723c */ /* 0x048ff000000418c8 */
[C---:B------:R-:W-:Y:S08]  /*ded0*/  HMMA.16816.F32.BF16 R192, R4.reuse, R12, R184 ;  /* 0x0000000c04c0723c */ /* 0x040ff000000418b8 */
[C---:B------:R-:W-:Y:S08]  /*dee0*/  HMMA.16816.F32.BF16 R140, R4.reuse, R18, R196 ;  /* 0x00000012048c723c */ /* 0x040ff000000418c4 */
[----:B------:R-:W-:Y:S01]  /*def0*/  HMMA.16816.F32.BF16 R20, R4, R14, R20 ;  /* 0x0000000e0414723c */ /* 0x000fe20000041814 */
[----:B------:R-:W3:Y:S07]  /*df00*/  LDSM.16.M88.4 R4, [R212+0x2000] ;  /* 0x00200000d404783b */ /* 0x000eee0000000200 */
[C---:B--2---:R-:W-:Y:S08]  /*df10*/  HMMA.16816.F32.BF16 R196, R8.reuse, R12, R188 ;  /* 0x0000000c08c4723c */ /* 0x044ff000000418bc */
[C---:B------:R-:W-:Y:S08]  /*df20*/  HMMA.16816.F32.BF16 R232, R8.reuse, R16, R232 ;  /* 0x0000001008e8723c */ /* 0x040ff000000418e8 */
[C---:B------:R-:W-:Y:S08]  /*df30*/  HMMA.16816.F32.BF16 R200, R8.reuse, R18, R180 ;  /* 0x0000001208c8723c */ /* 0x040ff000000418b4 */
[----:B------:R-:W-:Y:S01]  /*df40*/  HMMA.16816.F32.BF16 R188, R8, R14, R24 ;  /* 0x0000000e08bc723c */ /* 0x000fe20000041818 */
[----:B------:R-:W2:Y:S04]  /*df50*/  LDSM.16.M88.4 R8, [R212] ;  /* 0x00000000d408783b */ /* 0x000ea80000000200 */
[----:B------:R-:W-:Y:S03]  /*df60*/  LDSM.16.M88.4 R24, [R204+0x9800] ;  /* 0x00980000cc18783b */ /* 0x000fe60000000200 */
[C---:B---3--:R-:W-:Y:S01]  /*df70*/  HMMA.16816.F32.BF16 R184, R4.reuse, R32, R176 ;  /* 0x0000002004b8723c */ /* 0x048fe200000418b0 */
[----:B------:R-:W-:Y:S07]  /*df80*/  LDSM.16.M88.4 R12, [R206+0x4000] ;  /* 0x00400000ce0c783b */ /* 0x000fee0000000200 */
[C---:B------:R-:W-:Y:S08]  /*df90*/  HMMA.16816.F32.BF16 R180, R4.reuse, R34, R140 ;  /* 0x0000002204b4723c */ /* 0x040ff0000004188c */
[C---:B------:R-:W-:Y:S08]  /*dfa0*/  HMMA.16816.F32.BF16 R176, R4.reuse, R28, R192 ;  /* 0x0000001c04b0723c */ /* 0x040ff000000418c0 */
[----:B------:R-:W-:Y:S01]  /*dfb0*/  HMMA.16816.F32.BF16 R140, R4, R30, R20 ;  /* 0x0000001e048c723c */ /* 0x000fe20000041814 */
[----:B------:R-:W3:Y:S04]  /*dfc0*/  LDSM.16.M88.4 R4, [R206+0x6000] ;  /* 0x00600000ce04783b */ /* 0x000ee80000000200 */
[----:B------:R-:W4:Y:S03]  /*dfd0*/  LDSM.16.M88.4 R20, [R204+0x9000] ;  /* 0x00900000cc14783b */ /* 0x000f260000000200 */
[C---:B--2---:R-:W-:Y:S08]  /*dfe0*/  HMMA.16816.F32.BF16 R16, R8.reuse, R32, R232 ;  /* 0x000000200810723c */ /* 0x044ff000000418e8 */
[C---:B------:R-:W-:Y:S08]  /*dff0*/  HMMA.16816.F32.BF16 R200, R8.reuse, R34, R200 ;  /* 0x0000002208c8723c */ /* 0x040ff000000418c8 */
[C---:B------:R-:W-:Y:S08]  /*e000*/  HMMA.16816.F32.BF16 R196, R8.reuse, R28, R196 ;  /* 0x0000001c08c4723c */ /* 0x040ff000000418c4 */
[----:B------:R-:W-:Y:S01]  /*e010*/  HMMA.16816.F32.BF16 R188, R8, R30, R188 ;  /* 0x0000001e08bc723c */ /* 0x000fe200000418bc */
[----:B------:R-:W-:Y:S04]  /*e020*/  LDSM.16.M88.4 R28, [R216] ;  /* 0x00000000d81c783b */ /* 0x000fe80000000200 */
[----:B------:R-:W-:Y:S03]  /*e030*/  LDSM.16.M88.4 R8, [R208+0x4000] ;  /* 0x00400000d008783b */ /* 0x000fe60000000200 */
[C---:B---3--:R-:W-:Y:S08]  /*e040*/  HMMA.16816.F32.BF16 R176, R4.reuse, R24, R176 ;  /* 0x0000001804b0723c */ /* 0x048ff000000418b0 */
[C---:B----4-:R-:W-:Y:S08]  /*e050*/  HMMA.16816.F32.BF16 R184, R4.reuse, R20, R184 ;  /* 0x0000001404b8723c */ /* 0x050ff000000418b8 */
[C---:B------:R-:W-:Y:S08]  /*e060*/  HMMA.16816.F32.BF16 R180, R4.reuse, R22, R180 ;  /* 0x0000001604b4723c */ /* 0x040ff000000418b4 */
[----:B------:R-:W-:Y:S01]  /*e070*/  HMMA.16816.F32.BF16 R140, R4, R26, R140 ;  /* 0x0000001a048c723c */ /* 0x000fe2000004188c */
[----:B------:R-:W2:Y:S07]  /*e080*/  LDSM.16.M88.4 R4, [R208+0x6000] ;  /* 0x00600000d004783b */ /* 0x000eae0000000200 */
[C---:B------:R-:W-:Y:S01]  /*e090*/  HMMA.16816.F32.BF16 R32, R12.reuse, R20, R16 ;  /* 0x000000140c20723c */ /* 0x040fe20000041810 */
[----:B------:R-:W3:Y:S07]  /*e0a0*/  LDSM.16.M88.4 R16, [R217] ;  /* 0x00000000d910783b */ /* 0x000eee0000000200 */
[C---:B------:R-:W-:Y:S08]  /*e0b0*/  HMMA.16816.F32.BF16 R20, R12.reuse, R22, R200 ;  /* 0x000000160c14723c */ /* 0x040ff000000418c8 */
[C---:B------:R-:W-:Y:S08]  /*e0c0*/  HMMA.16816.F32.BF16 R192, R12.reuse, R26, R188 ;  /* 0x0000001a0cc0723c */ /* 0x040ff000000418bc */
[----:B------:R-:W-:Y:S01]  /*e0d0*/  HMMA.16816.F32.BF16 R196, R12, R24, R196 ;  /* 0x000000180cc4723c */ /* 0x000fe200000418c4 */
[----:B------:R-:W-:Y:S04]  /*e0e0*/  LDSM.16.M88.4 R24, [R213+0x9800] ;  /* 0x00980000d518783b */ /* 0x000fe80000000200 */
[----:B------:R-:W4:Y:S03]  /*e0f0*/  LDSM.16.M88.4 R12, [R214+0x4000] ;  /* 0x00400000d60c783b */ /* 0x000f260000000200 */
[C---:B--2---:R-:W-:Y:S08]  /*e100*/  HMMA.16816.F32.BF16 R140, R4.reuse, R30, R140 ;  /* 0x0000001e048c723c */ /* 0x044ff0000004188c */
[C---:B---3--:R-:W-:Y:S08]  /*e110*/  HMMA.16816.F32.BF16 R188, R4.reuse, R16, R184 ;  /* 0x0000001004bc723c */ /* 0x048ff000000418b8 */
[C---:B------:R-:W-:Y:S08]  /*e120*/  HMMA.16816.F32.BF16 R184, R4.reuse, R18, R180 ;  /* 0x0000001204b8723c */ /* 0x040ff000000418b4 */
[----:B------:R-:W-:Y:S01]  /*e130*/  HMMA.16816.F32.BF16 R180, R4, R28, R176 ;  /* 0x0000001c04b4723c */ /* 0x000fe200000418b0 */
[----:B------:R-:W-:Y:S07]  /*e140*/  LDSM.16.M88.4 R4, [R214+0x6000] ;  /* 0x00600000d604783b */ /* 0x000fee0000000200 */
[C---:B------:R-:W-:Y:S08]  /*e150*/  HMMA.16816.F32.BF16 R32, R8.reuse, R16, R32 ;  /* 0x000000100820723c */ /* 0x040ff00000041820 */
[C---:B------:R-:W-:Y:S01]  /*e160*/  HMMA.16816.F32.BF16 R20, R8.reuse, R18, R20 ;  /* 0x000000120814723c */ /* 0x040fe20000041814 */
[----:B------:R-:W2:Y:S07]  /*e170*/  LDSM.16.M88.4 R16, [R213+0x9000] ;  /* 0x00900000d510783b */ /* 0x000eae0000000200 */
[C---:B------:R-:W-:Y:S08]  /*e180*/  HMMA.16816.F32.BF16 R176, R8.reuse, R28, R196 ;  /* 0x0000001c08b0723c */ /* 0x040ff000000418c4 */
[----:B------:R-:W-:Y:S01]  /*e190*/  HMMA.16816.F32.BF16 R196, R8, R30, R192 ;  /* 0x0000001e08c4723c */ /* 0x000fe200000418c0 */
[----:B------:R-:W-:Y:S11]  /*e1a0*/  LDSM.16.M88.4 R8, [R212+0x4000] ;  /* 0x00400000d408783b */ /* 0x000ff60000000200 */
[----:B------:R-:W-:Y:S04]  /*e1b0*/  @!UPT UIADD3 URZ, URZ, URZ, URZ ;  /* 0x0000003f3f3ff290 */ /* 0x000fe8000fffe03f */
[----:B----4-:R-:W-:Y:S08]  /*e1c0*/  HMMA.16816.F32.BF16 R28, R12, R24, R176 ;  /* 0x000000180c1c723c */ /* 0x010ff000000418b0 */
[C---:B--2---:R-:W-:Y:S08]  /*e1d0*/  HMMA.16816.F32.BF16 R192, R4.reuse, R16, R188 ;  /* 0x0000001004c0723c */ /* 0x044ff000000418bc */
[C---:B------:R-:W-:Y:S08]  /*e1e0*/  HMMA.16816.F32.BF16 R188, R4.reuse, R18, R184 ;  /* 0x0000001204bc723c */ /* 0x040ff000000418b8 */
[C---:B------:R-:W-:Y:S08]  /*e1f0*/  HMMA.16816.F32.BF16 R184, R4.reuse, R24, R180 ;  /* 0x0000001804b8723c */ /* 0x040ff000000418b4 */
[----:B------:R-:W-:Y:S01]  /*e200*/  HMMA.16816.F32.BF16 R180, R4, R26, R140 ;  /* 0x0000001a04b4723c */ /* 0x000fe2000004188c */
[----:B------:R-:W-:Y:S07]  /*e210*/  LDSM.16.M88.4 R4, [R212+0x6000] ;  /* 0x00600000d404783b */ /* 0x000fee0000000200 */
[C---:B------:R-:W-:Y:S08]  /*e220*/  HMMA.16816.F32.BF16 R140, R12.reuse, R16, R32 ;  /* 0x000000100c8c723c */ /* 0x040ff00000041820 */
[----:B------:R-:W-:Y:S01]  /*e230*/  HMMA.16816.F32.BF16 R32, R12, R18, R20 ;  /* 0x000000120c20723c */ /* 0x000fe20000041814 */
[----:B------:R-:W2:Y:S04]  /*e240*/  LDSM.16.M88.4 R20, [R211+0x1000] ;  /* 0x00100000d314783b */ /* 0x000ea80000000200 */
[----:B------:R-:W3:Y:S01]  /*e250*/  LDSM.16.M88.4 R16, [R211+0x1800] ;  /* 0x00180000d310783b */ /* 0x000ee20000000200 */
[----:B------:R-:W-:-:S04]  /*e260*/  DEPBAR.LE SB0, 0x0 ;  /* 0x000080000000791a */ /* 0x000fc80000000000 */
[----:B------:R-:W-:Y:S08]  /*e270*/  HMMA.16816.F32.BF16 R12, R12, R26, R196 ;  /* 0x0000001a0c0c723c */ /* 0x000ff000000418c4 */
[C---:B--2---:R-:W-:Y:S08]  /*e280*/  HMMA.16816.F32.BF16 R192, R4.reuse, R20, R192 ;  /* 0x0000001404c0723c */ /* 0x044ff000000418c0 */
[C---:B------:R-:W-:Y:S08]  /*e290*/  HMMA.16816.F32.BF16 R188, R4.reuse, R22, R188 ;  /* 0x0000001604bc723c */ /* 0x040ff000000418bc */
[C---:B---3--:R-:W-:Y:S08]  /*e2a0*/  HMMA.16816.F32.BF16 R184, R4.reuse, R16, R184 ;  /* 0x0000001004b8723c */ /* 0x048ff000000418b8 */
        /* <DEDUP_REMOVED lines=53> */
.L_x_1451:
[----:B------:R-:W-:Y:S05]  /*e600*/  BSYNC B0 ;  /* 0x0000000000007941 */ /* 0x000fea0003800000 */
.L_x_1450:
[----:B------:R-:W0:Y:S02]  /*e610*/  LDGDEPBAR ;  /* 0x00000000000079af */ /* 0x000e240000000000 */
.L_x_1449:
[----:B------:R-:W3:Y:S04]  /*e620*/  LDL R0, [R1+0x80] ;  /* 0x0000800001007983 */ /* 0x000ee80000100800 */
[----:B----4-:R-:W4:Y:S04]  /*e630*/  LDL.64 R6, [R1+0x10] ;  /* 0x0000100001067983 */ /* 0x010f280000100a00 */
[----:B--2---:R-:W2:Y:S04]  /*e640*/  LDL.64 R4, [R1+0x68] ;  /* 0x0000680001047983 */ /* 0x004ea80000100a00 */
[----:B------:R-:W5:Y:S04]  /*e650*/  LDL R2, [R1+0x40] ;  /* 0x0000400001027983 */ /* 0x000f680000100800 */
[----:B------:R-:W1:Y:S02]  /*e660*/  S2R R8, SR_TID.X ;  /* 0x0000000000087919 */ /* 0x000e640000002100 */
[----:B-1----:R-:W-:-:S05]  /*e670*/  IMAD.SHL.U32 R8, R8, 0x2, RZ ;  /* 0x0000000208087824 */ /* 0x002fca00078e00ff */
[----:B------:R-:W-:Y:S01]  /*e680*/  LOP3.LUT R8, R8, 0x6, RZ, 0xc0, !PT ;  /* 0x0000000608087812 */ /* 0x000fe200078ec0ff */
[----:B------:R-:W-:Y:S02]  /*e690*/  IMAD.U32 R9, RZ, RZ, UR31 ;  /* 0x0000001fff097e24 */ /* 0x000fe4000f8e00ff */
[----:B---3--:R-:W-:Y:S02]  /*e6a0*/  IMAD.MOV.U32 R3, RZ, RZ, R0 ;  /* 0x000000ffff037224 */ /* 0x008fe400078e0000 */
[----:B------:R-:W-:-:S04]  /*e6b0*/  IMAD.U32 R0, RZ, RZ, UR32 ;  /* 0x00000020ff007e24 */ /* 0x000fc8000f8e00ff */
[----:B------:R-:W-:-:S05]  /*e6c0*/  IMAD R0, R0, 0x20, R8 ;  /* 0x0000002000007824 */ /* 0x000fca00078e0208 */
[C---:B------:R-:W-:Y:S01]  /*e6d0*/  ISETP.GE.AND P1, PT, R0.reuse, R226, PT ;  /* 0x000000e20000720c */ /* 0x040fe20003f26270 */
[----:B----4-:R-:W-:Y:S01]  /*e6e0*/  IMAD.MOV.U32 R10, RZ, RZ, R6 ;  /* 0x000000ffff0a7224 */ /* 0x010fe200078e0006 */
        /* <DEDUP_REMOVED lines=9> */
[----:B--2---:R-:W-:Y:S01]  /*e780*/  IMAD.MOV.U32 R16, RZ, RZ, R4 ;  /* 0x000000ffff107224 */ /* 0x004fe200078e0004 */
        /* <DEDUP_REMOVED lines=12> */
[----:B-----5:R-:W-:Y:S01]  /*e850*/  IMAD.MOV.U32 R132, RZ, RZ, R2 ;  /* 0x000000ffff847224 */ /* 0x020fe200078e0002 */
[----:B------:R-:W-:Y:S02]  /*e860*/  MOV R17, R5 ;  /* 0x0000000500117202 */ /* 0x000fe40000000f00 */
[----:B------:R-:W-:Y:S02]  /*e870*/  FSEL R15, R141, -INF , !P6 ;  /* 0xff8000008d0f7808 */ /* 0x000fe40007000000 */
[----:B------:R-:W-:-:S02]  /*e880*/  ISETP.LT.OR P5, PT, R8, R222, P5 ;  /* 0x000000de0800720c */ /* 0x000fc40002fa1670 */
[----:B------:R-:W-:Y:S02]  /*e890*/  ISETP.LT.OR P1, PT, R4, R223, P1 ;  /* 0x000000df0400720c */ /* 0x000fe40000f21670 */
[----:B------:R-:W-:Y:S02]  /*e8a0*/  ISETP.GE.AND P6, PT, R6, R227, PT ;  /* 0x000000e30600720c */ /* 0x000fe40003fc6270 */
[----:B------:R-:W-:Y:S02]  /*e8b0*/  ISETP.LT.OR P4, PT, R7, R222, P4 ;  /* 0x000000de0700720c */ /* 0x000fe40002781670 */
[C---:B------:R-:W-:Y:S02]  /*e8c0*/  IADD3 R5, R0.reuse, 0x10, RZ ;  /* 0x0000001000057810 */ /* 0x040fe40007ffe0ff */
[----:B------:R-:W-:Y:S01]  /*e8d0*/  IADD3 R2, R0, 0x19, RZ ;  /* 0x0000001900027810 */ /* 0x000fe20007ffe0ff */
[----:B------:R-:W-:Y:S01]  /*e8e0*/  IMAD.WIDE.U32 R12, R3, -0x2daee0ad, RZ ;  /* 0xd2511f53030c7825 */ /* 0x000fe200078e00ff */
[----:B------:R-:W-:-:S02]  /*e8f0*/  FSEL R21, R143, -INF , !P5 ;  /* 0xff8000008f157808 */ /* 0x000fc40006800000 */
[----:B------:R-:W-:Y:S02]  /*e900*/  FSEL R203, R177, -INF , !P1 ;  /* 0xff800000b1cb7808 */ /* 0x000fe40004800000 */
[----:B------:R-:W-:Y:S02]  /*e910*/  ISETP.LT.OR P6, PT, R6, R223, P6 ;  /* 0x000000df0600720c */ /* 0x000fe400037c1670 */
[----:B------:R-:W-:Y:S02]  /*e920*/  FSEL R28, R34, -INF , !P4 ;  /* 0xff800000221c7808 */ /* 0x000fe40006000000 */
[C---:B------:R-:W-:Y:S02]  /*e930*/  ISETP.GE.AND P5, PT, R5.reuse, R226, PT ;  /* 0x000000e20500720c */ /* 0x040fe40003fa6270 */
[-C--:B------:R-:W-:Y:S02]  /*e940*/  ISETP.GE.AND P1, PT, R2, R227.reuse, PT ;  /* 0x000000e30200720c */ /* 0x080fe40003f26270 */
[----:B------:R-:W-:-:S02]  /*e950*/  ISETP.GE.AND P4, PT, R5, R227, PT ;  /* 0x000000e30500720c */ /* 0x000fc40003f86270 */
[----:B------:R-:W-:Y:S02]  /*e960*/  IADD3 R3, R0, 0x18, RZ ;  /* 0x0000001800037810 */ /* 0x000fe40007ffe0ff */
[----:B------:R-:W-:Y:S02]  /*e970*/  FSEL R20, R33, -INF , !P6 ;  /* 0xff80000021147808 */ /* 0x000fe40007000000 */
[C---:B------:R-:W-:Y:S02]  /*e980*/  ISETP.LT.OR P5, PT, R5.reuse, R222, P5 ;  /* 0x000000de0500720c */ /* 0x040fe40002fa1670 */
[-C--:B------:R-:W-:Y:S02]  /*e990*/  ISETP.LT.OR P1, PT, R2, R223.reuse, P1 ;  /* 0x000000df0200720c */ /* 0x080fe40000f21670 */
[----:B------:R-:W-:Y:S02]  /*e9a0*/  ISETP.LT.OR P4, PT, R5, R223, P4 ;  /* 0x000000df0500720c */ /* 0x000fe40002781670 */
[----:B------:R-:W-:-:S02]  /*e9b0*/  ISETP.GE.AND P6, PT, R3, R227, PT ;  /* 0x000000e30300720c */ /* 0x000fc40003fc6270 */
[----:B------:R-:W-:Y:S02]  /*e9c0*/  FSEL R233, R178, -INF , !P5 ;  /* 0xff800000b2e97808 */ /* 0x000fe40006800000 */
[----:B------:R-:W-:Y:S02]  /*e9d0*/  FSEL R201, R25, -INF , !P1 ;  /* 0xff80000019c97808 */ /* 0x000fe40004800000 */
[----:B------:R-:W-:Y:S02]  /*e9e0*/  FSEL R202, R176, -INF , !P4 ;  /* 0xff800000b0ca7808 */ /* 0x000fe40006000000 */
[----:B------:R-:W-:Y:S02]  /*e9f0*/  ISETP.LT.OR P5, PT, R3, R223, P6 ;  /* 0x000000df0300720c */ /* 0x000fe400037a1670 */
[-C--:B------:R-:W-:Y:S02]  /*ea00*/  ISETP.GE.AND P1, PT, R2, R226.reuse, PT ;  /* 0x000000e20200720c */ /* 0x080fe40003f26270 */
[----:B------:R-:W-:-:S02]  /*ea10*/  ISETP.GE.AND P4, PT, R4, R226, PT ;  /* 0x000000e20400720c */ /* 0x000fc40003f86270 */
[----:B------:R-:W-:Y:S02]  /*ea20*/  FSEL R200, R24, -INF , !P5 ;  /* 0xff80000018c87808 */ /* 0x000fe40006800000 */
[-C--:B------:R-:W-:Y:S02]  /*ea30*/  ISETP.LT.OR P1, PT, R2, R222.reuse, P1 ;  /* 0x000000de0200720c */ /* 0x080fe40000f21670 */
[----:B------:R-:W-:Y:S02]  /*ea40*/  ISETP.LT.OR P4, PT, R4, R222, P4 ;  /* 0x000000de0400720c */ /* 0x000fe40002781670 */
[----:B------:R-:W-:Y:S02]  /*ea50*/  ISETP.GE.AND P5, PT, R3, R226, PT ;  /* 0x000000e20300720c */ /* 0x000fe40003fa6270 */
[----:B------:R-:W-:Y:S02]  /*ea60*/  FSEL R235, R27, -INF , !P1 ;  /* 0xff8000001beb7808 */ /* 0x000fe40004800000 */
[----:B------:R-:W-:-:S02]  /*ea70*/  FSEL R234, R179, -INF , !P4 ;  /* 0xff800000b3ea7808 */ /* 0x000fc40006000000 */
[----:B------:R-:W-:Y:S02]  /*ea80*/  ISETP.LT.OR P5, PT, R3, R222, P5 ;  /* 0x000000de0300720c */ /* 0x000fe40002fa1670 */
[-C--:B------:R-:W-:Y:S02]  /*ea90*/  ISETP.GE.AND P1, PT, R8, R225.reuse, PT ;  /* 0x000000e10800720c */ /* 0x080fe40003f26270 */
[----:B------:R-:W-:Y:S01]  /*eaa0*/  ISETP.GE.AND P4, PT, R0, R225, PT ;  /* 0x000000e10000720c */ /* 0x000fe20003f86270 */
[----:B------:R-:W-:Y:S01]  /*eab0*/  IMAD.MOV.U32 R22, RZ, RZ, R16 ;  /* 0x000000ffff167224 */ /* 0x000fe200078e0010 */
[----:B------:R-:W-:Y:S02]  /*eac0*/  FSEL R232, R26, -INF , !P5 ;  /* 0xff8000001ae87808 */ /* 0x000fe40006800000 */
[-C--:B------:R-:W-:Y:S02]  /*ead0*/  ISETP.LT.OR P1, PT, R8, R221.reuse, P1 ;  /* 0x000000dd0800720c */ /* 0x080fe40000f21670 */
[----:B------:R-:W-:-:S02]  /*eae0*/  ISETP.LT.OR P4, PT, R0, R221, P4 ;  /* 0x000000dd0000720c */ /* 0x000fc40002781670 */
[----:B------:R-:W-:Y:S01]  /*eaf0*/  ISETP.GE.AND P5, PT, R7, R225, PT ;  /* 0x000000e10700720c */ /* 0x000fe20003fa6270 */
[----:B------:R-:W-:Y:S01]  /*eb00*/  IMAD.MOV.U32 R196, RZ, RZ, R22 ;  /* 0x000000ffffc47224 */ /* 0x000fe200078e0016 */
[----:B------:R-:W-:Y:S01]  /*eb10*/  FSEL R24, R193, -INF , !P1 ;  /* 0xff800000c1187808 */ /* 0x000fe20004800000 */
[----:B------:R-:W-:Y:S01]  /*eb20*/  IMAD.MOV.U32 R30, RZ, RZ, R10 ;  /* 0x000000ffff1e7224 */ /* 0x000fe200078e000a */
[----:B------:R-:W-:Y:S02]  /*eb30*/  FSEL R22, R192, -INF , !P4 ;  /* 0xff800000c0167808 */ /* 0x000fe40006000000 */
[----:B------:R-:W-:Y:S02]  /*eb40*/  ISETP.LT.OR P5, PT, R7, R221, P5 ;  /* 0x000000dd0700720c */ /* 0x000fe40002fa1670 */
[-C--:B------:R-:W-:Y:S02]  /*eb50*/  ISETP.GE.AND P1, PT, R5, R225.reuse, PT ;  /* 0x000000e10500720c */ /* 0x080fe40003f26270 */
[----:B------:R-:W-:-:S02]  /*eb60*/  ISETP.GE.AND P4, PT, R6, R225, PT ;  /* 0x000000e10600720c */ /* 0x000fc40003f86270 */
[----:B------:R-:W-:Y:S02]  /*eb70*/  IADD3 R10, R252, 0x4, RZ ;  /* 0x00000004fc0a7810 */ /* 0x000fe40007ffe0ff */
[----:B------:R-:W-:Y:S02]  /*eb80*/  FSEL R26, R188, -INF , !P5 ;  /* 0xff800000bc1a7808 */ /* 0x000fe40006800000 */
[----:B------:R-:W-:Y:S01]  /*eb90*/  ISETP.LT.OR P1, PT, R5, R221, P1 ;  /* 0x000000dd0500720c */ /* 0x000fe20000f21670 */
[----:B------:R-:W-:Y:S01]  /*eba0*/  IMAD.MOV.U32 R23, RZ, RZ, R17 ;  /* 0x000000ffff177224 */ /* 0x000fe200078e0011 */
[----:B------:R-:W-:Y:S02]  /*ebb0*/  ISETP.GE.AND P5, PT, R4, R225, PT ;  /* 0x000000e10400720c */ /* 0x000fe40003fa6270 */
[----:B------:R-:W-:Y:S01]  /*ebc0*/  ISETP.LT.OR P4, PT, R6, R221, P4 ;  /* 0x000000dd0600720c */ /* 0x000fe20002781670 */
        /* <DEDUP_REMOVED lines=13> */
[-C--:B------:R-:W-:Y:S01]  /*eca0*/  ISETP.LT.OR P1, PT, R2, R221.reuse, P1 ;  /* 0x000000dd0200720c */ /* 0x080fe20000f21670 */
[----:B------:R-:W-:Y:S01]  /*ecb0*/  IMAD.MOV.U32 R197, RZ, RZ, R23 ;  /* 0x000000ffffc57224 */ /* 0x000fe200078e0017 */
        /* <DEDUP_REMOVED lines=11> */
[-C--:B------:R-:W-:Y:S02]  /*ed70*/  ISETP.GE.AND P6, PT, R5, R224.reuse, PT ;  /* 0x000000e00500720c */ /* 0x080fe40003fc6270 */
[----:B------:R-:W-:Y:S02]  /*ed80*/  ISETP.GE.AND P4, PT, R7, R224, PT ;  /* 0x000000e00700720c */ /* 0x000fe40003f86270 */
[----:B------:R-:W-:Y:S02]  /*ed90*/  MOV R138, R30 ;  /* 0x0000001e008a7202 */ /* 0x000fe40000000f00 */
[-C--:B------:R-:W-:Y:S02]  /*eda0*/  ISETP.LT.OR P1, PT, R6, R220.reuse, P1 ;  /* 0x000000dc0600720c */ /* 0x080fe40000f21670 */
[----:B------:R-:W-:Y:S02]  /*edb0*/  ISETP.LT.OR P6, PT, R5, R220, P6 ;  /* 0x000000dc0500720c */ /* 0x000fe400037c1670 */
[----:B------:R-:W-:-:S02]  /*edc0*/  FSEL R30, R195, -INF , !P5 ;  /* 0xff800000c31e7808 */ /* 0x000fc40006800000 */
[----:B------:R-:W-:Y:S02]  /*edd0*/  ISETP.LT.OR P4, PT, R7, R220, P4 ;  /* 0x000000dc0700720c */ /* 0x000fe40002781670 */
[----:B------:R-:W-:Y:S02]  /*ede0*/  ISETP.GE.AND P5, PT, R4, R224, PT ;  /* 0x000000e00400720c */ /* 0x000fe40003fa6270 */
[----:B------:R-:W-:Y:S02]  /*edf0*/  LOP3.LUT R5, R11, UR16, R0, 0x96, !PT ;  /* 0x000000100b057c12 */ /* 0x000fe4000f8e9600 */
[----:B------:R-:W-:Y:S02]  /*ee00*/  LOP3.LUT R6, R139, UR14, R10, 0x96, !PT ;  /* 0x0000000e8b067c12 */ /* 0x000fe4000f8e960a */
        /* <DEDUP_REMOVED lines=18> */
[----:B------:R-:W-:Y:S02]  /*ef30*/  FSEL R32, R191, -INF , !P1 ;  /* 0xff800000bf207808 */ /* 0x000fe40004800000 */
[----:B------:R-:W-:Y:S02]  /*ef40*/  ISETP.GE.AND P1, PT, R2, R224, PT ;  /* 0x000000e00200720c */ /* 0x000fe40003f26270 */
[----:B------:R-:W-:Y:S01]  /*ef50*/  FMNMX.FTZ R7, R203, R7, !PT ;  /* 0x00000007cb077209 */ /* 0x000fe20007810000 */
[----:B------:R-:W-:Y:S01]  /*ef60*/  IMAD.WIDE.U32 R184, R0, -0x2daee0ad, RZ ;  /* 0xd2511f5300b87825 */ /* 0x000fe200078e00ff */
[----:B------:R-:W-:-:S02]  /*ef70*/  LOP3.LUT R8, R13, UR14, R10, 0x96, !PT ;  /* 0x0000000e0d087c12 */ /* 0x000fc4000f8e960a */
[----:B------:R-:W-:Y:S01]  /*ef80*/  ISETP.LT.OR P1, PT, R2, R220, P1 ;  /* 0x000000dc0200720c */ /* 0x000fe20000f21670 */
[----:B------:R-:W-:Y:S01]  /*ef90*/  IMAD.WIDE.U32 R2, R23, -0x2daee0ad, RZ ;  /* 0xd2511f5317027825 */ /* 0x000fe200078e00ff */
[----:B------:R-:W-:Y:S02]  /*efa0*/  LOP3.LUT R5, R5, UR12, R138, 0x96, !PT ;  /* 0x0000000c05057c12 */ /* 0x000fe4000f8e968a */
[----:B------:R-:W-:Y:S01]  /*efb0*/  FMNMX.FTZ R0, R200, R7, !PT ;  /* 0x00000007c8007209 */ /* 0x000fe20007810000 */
[----:B------:R-:W-:Y:S01]  /*efc0*/  IMAD.WIDE.U32 R8, R8, -0x2daee0ad, RZ ;  /* 0xd2511f5308087825 */ /* 0x000fe200078e00ff */
[----:B------:R-:W-:Y:S02]  /*efd0*/  LOP3.LUT R16, R3, UR13, R16, 0x96, !PT ;  /* 0x0000000d03107c12 */ /* 0x000fe4000f8e9610 */
[----:B------:R-:W-:Y:S01]  /*efe0*/  FMNMX.FTZ R0, R201, R0, !PT ;  /* 0x00000000c9007209 */ /* 0x000fe20007810000 */
[----:B------:R-:W-:Y:S01]  /*eff0*/  IMAD.WIDE.U32 R4, R5, -0x2daee0ad, RZ ;  /* 0xd2511f5305047825 */ /* 0x000fe200078e00ff */
[----:B------:R-:W-:-:S02]  /*f000*/  LOP3.LUT R33, R9, UR11, R2, 0x96, !PT ;  /* 0x0000000b09217c12 */ /* 0x000fc4000f8e9602 */
[----:B------:R-:W-:Y:S01]  /*f010*/  FMNMX.FTZ R3, R135, R19, !PT ;  /* 0x0000001387037209 */ /* 0x000fe20007810000 */
[----:B------:R-:W1:Y:S01]  /*f020*/  SHFL.BFLY PT, R10, R0, 0x2, 0x1f ;  /* 0x0c401f00000a7f89 */ /* 0x000e6200000e0000 */
[----:B------:R-:W-:Y:S02]  /*f030*/  FMNMX.FTZ R2, R134, R22, !PT ;  /* 0x0000001686027209 */ /* 0x000fe40007810000 */
[----:B------:R-:W-:Y:S02]  /*f040*/  LOP3.LUT R11, R5, UR9, R6, 0x96, !PT ;  /* 0x00000009050b7c12 */ /* 0x000fe4000f8e9606 */
[----:B------:R-:W-:Y:S01]  /*f050*/  LOP3.LUT R7, R185, UR7, R4, 0x96, !PT ;  /* 0x00000007b9077c12 */ /* 0x000fe2000f8e9604 */
[----:B------:R-:W-:Y:S01]  /*f060*/  IMAD.WIDE.U32 R4, R16, -0x326172a9, RZ ;  /* 0xcd9e8d5710047825 */ /* 0x000fe200078e00ff */
[----:B------:R-:W-:Y:S02]  /*f070*/  FMNMX.FTZ R3, R21, R3, !PT ;  /* 0x0000000315037209 */ /* 0x000fe40007810000 */
[----:B------:R-:W-:-:S02]  /*f080*/  FMNMX.FTZ R2, R24, R2, !PT ;  /* 0x0000000218027209 */ /* 0x000fc40007810000 */
[----:B------:R-:W-:Y:S02]  /*f090*/  LOP3.LUT R23, R5, UR12, R12, 0x96, !PT ;  /* 0x0000000c05177c12 */ /* 0x000fe4000f8e960c */
[----:B------:R-:W-:Y:S02]  /*f0a0*/  FMNMX.FTZ R6, R28, R3, !PT ;  /* 0x000000031c067209 */ /* 0x000fe40007810000 */
[----:B------:R-:W-:Y:S01]  /*f0b0*/  FMNMX.FTZ R5, R26, R2, !PT ;  /* 0x000000021a057209 */ /* 0x000fe20007810000 */
[----:B------:R-:W-:Y:S01]  /*f0c0*/  IMAD.WIDE.U32 R2, R7, -0x326172a9, RZ ;  /* 0xcd9e8d5707027825 */ /* 0x000fe200078e00ff */
[----:B------:R-:W-:Y:S02]  /*f0d0*/  FMNMX.FTZ R7, R29, R6, !PT ;  /* 0x000000061d077209 */ /* 0x000fe40007810000 */
[----:B------:R-:W-:Y:S02]  /*f0e0*/  FMNMX.FTZ R6, R27, R5, !PT ;  /* 0x000000051b067209 */ /* 0x000fe40007810000 */
[----:B------:R-:W-:-:S02]  /*f0f0*/  LOP3.LUT R5, R2, 0xffff, RZ, 0xc0, !PT ;  /* 0x0000ffff02057812 */ /* 0x000fc400078ec0ff */
[----:B------:R-:W-:Y:S02]  /*f100*/  FMNMX.FTZ R9, R233, R7, !PT ;  /* 0x00000007e9097209 */ /* 0x000fe40007810000 */
[----:B------:R-:W-:Y:S02]  /*f110*/  FMNMX.FTZ R7, R236, R6, !PT ;  /* 0x00000006ec077209 */ /* 0x000fe40007810000 */
[----:B------:R-:W-:Y:S02]  /*f120*/  SHF.R.U32.HI R6, RZ, 0x8, R5 ;  /* 0x00000008ff067819 */ /* 0x000fe40000011605 */
[----:B------:R-:W-:Y:S01]  /*f130*/  LOP3.LUT R5, R2, 0xff, RZ, 0xc0, !PT ;  /* 0x000000ff02057812 */ /* 0x000fe200078ec0ff */
[----:B------:R-:W-:Y:S01]  /*f140*/  IMAD.WIDE.U32 R140, R11, -0x326172a9, RZ ;  /* 0xcd9e8d570b8c7825 */ /* 0x000fe200078e00ff */
[----:B------:R-:W-:Y:S02]  /*f150*/  FMNMX.FTZ R7, R237, R7, !PT ;  /* 0x00000007ed077209 */ /* 0x000fe40007810000 */
[----:B------:R-:W-:-:S02]  /*f160*/  PRMT R132, R5, 0x5410, R6 ;  /* 0x0000541005847816 */ /* 0x000fc40000000006 */
[----:B-1----:R-:W-:Y:S02]  /*f170*/  FMNMX.FTZ R5, R0, R10, !PT ;  /* 0x0000000a00057209 */ /* 0x002fe40007810000 */
[----:B------:R-:W-:Y:S02]  /*f180*/  FMNMX.FTZ R9, R234, R9, !PT ;  /* 0x00000009ea097209 */ /* 0x000fe40007810000 */
[----:B------:R-:W-:Y:S01]  /*f190*/  FMNMX.FTZ R6, R238, R7, !PT ;  /* 0x00000007ee067209 */ /* 0x000fe20007810000 */
[----:B------:R-:W1:Y:S01]  /*f1a0*/  SHFL.BFLY PT, R17, R5, 0x1, 0x1f ;  /* 0x0c201f0005117f89 */ /* 0x000e6200000e0000 */
[--C-:B------:R-:W-:Y:S02]  /*f1b0*/  SHF.R.U32.HI R7, RZ, 0x10, R2.reuse ;  /* 0x00000010ff077819 */ /* 0x100fe40000011602 */
[----:B------:R-:W-:Y:S02]  /*f1c0*/  SHF.R.U32.HI R12, RZ, 0x18, R2 ;  /* 0x00000018ff0c7819 */ /* 0x000fe40000011602 */
[----:B------:R-:W-:Y:S01]  /*f1d0*/  LOP3.LUT R2, R3, UR18, R140, 0x96, !PT ;  /* 0x0000001203027c12 */ /* 0x000fe2000f8e968c */
[----:B------:R-:W-:Y:S01]  /*f1e0*/  IMAD.WIDE.U32 R176, R33, -0x326172a9, RZ ;  /* 0xcd9e8d5721b07825 */ /* 0x000fe200078e00ff */
[----:B------:R-:W-:-:S02]  /*f1f0*/  FMNMX.FTZ R9, R232, R9, !PT ;  /* 0x00000009e8097209 */ /* 0x000fc40007810000 */
[----:B------:R-:W-:Y:S02]  /*f200*/  LOP3.LUT R10, R7, 0xff, RZ, 0xc0, !PT ;  /* 0x000000ff070a7812 */ /* 0x000fe400078ec0ff */
[C---:B------:R-:W-:Y:S02]  /*f210*/  LOP3.LUT R3, R2.reuse, 0xffff, RZ, 0xc0, !PT ;  /* 0x0000ffff02037812 */ /* 0x040fe400078ec0ff */
[--C-:B------:R-:W-:Y:S02]  /*f220*/  SHF.R.U32.HI R7, RZ, 0x10, R2.reuse ;  /* 0x00000010ff077819 */ /* 0x100fe40000011602 */
[----:B------:R-:W-:Y:S02]  /*f230*/  FMNMX.FTZ R0, R235, R9, !PT ;  /* 0x00000009eb007209 */ /* 0x000fe40007810000 */
[----:B------:R-:W-:Y:S02]  /*f240*/  LOP3.LUT R11, R2, 0xff, RZ, 0xc0, !PT ;  /* 0x000000ff020b7812 */ /* 0x000fe400078ec0ff */
[----:B------:R-:W-:-:S02]  /*f250*/  SHF.R.U32.HI R9, RZ, 0x18, R2 ;  /* 0x00000018ff097819 */ /* 0x000fc40000011602 */
[----:B------:R-:W-:Y:S02]  /*f260*/  SHF.R.U32.HI R3, RZ, 0x8, R3 ;  /* 0x00000008ff037819 */ /* 0x000fe40000011603 */
[----:B------:R-:W-:Y:S02]  /*f270*/  LOP3.LUT R2, R7, 0xff, RZ, 0xc0, !PT ;  /* 0x000000ff07027812 */ /* 0x000fe400078ec0ff */
[----:B------:R-:W-:Y:S01]  /*f280*/  LOP3.LUT R4, R177, UR10, R4, 0x96, !PT ;  /* 0x0000000ab1047c12 */ /* 0x000fe2000f8e9604 */
[----:B------:R-:W2:Y:S01]  /*f290*/  SHFL.BFLY PT, R13, R0, 0x2, 0x1f ;  /* 0x0c401f00000d7f89 */ /* 0x000ea200000e0000 */
[----:B------:R-:W-:Y:S02]  /*f2a0*/  PRMT R34, R11, 0x5410, R3 ;  /* 0x000054100b227816 */ /* 0x000fe40000000003 */
[----:B------:R-:W-:Y:S01]  /*f2b0*/  PRMT R35, R2, 0x5410, R9 ;  /* 0x0000541002237816 */ /* 0x000fe20000000009 */
[----:B------:R-:W-:-:S04]  /*f2c0*/  IMAD.WIDE.U32 R2, R23, -0x2daee0ad, RZ ;  /* 0xd2511f5317027825 */ /* 0x000fc800078e00ff */
[----:B------:R-:W-:-:S05]  /*f2d0*/  IMAD.WIDE.U32 R142, R4, -0x2daee0ad, RZ ;  /* 0xd2511f53048e7825 */ /* 0x000fca00078e00ff */
[----:B------:R-:W-:Y:S02]  /*f2e0*/  LOP3.LUT R4, R143, UR7, R2, 0x96, !PT ;  /* 0x000000078f047c12 */ /* 0x000fe4000f8e9602 */
[----:B------:R-:W-:Y:S02]  /*f2f0*/  FMNMX.FTZ R2, R137, R25, !PT ;  /* 0x0000001989027209 */ /* 0x000fe40007810000 */
[----:B-1----:R-:W-:Y:S01]  /*f300*/  FMNMX.FTZ R231, R5, R17, !PT ;  /* 0x0000001105e77209 */ /* 0x002fe20007810000 */
[----:B------:R-:W-:Y:S01]  /*f310*/  IMAD.WIDE.U32 R4, R4, -0x326172a9, RZ ;  /* 0xcd9e8d5704047825 */ /* 0x000fe200078e00ff */
[----:B------:R-:W-:Y:S02]  /*f320*/  FMNMX.FTZ R2, R30, R2, !PT ;  /* 0x000000021e027209 */ /* 0x000fe40007810000 */
[----:B------:R-:W-:Y:S02]  /*f330*/  PRMT R33, R10, 0x5410, R12 ;  /* 0x000054100a217816 */ /* 0x000fe4000000000c */
[----:B------:R-:W-:-:S02]  /*f340*/  LOP3.LUT R10, R3, UR9, R8, 0x96, !PT ;  /* 0x00000009030a7c12 */ /* 0x000fc4000f8e9608 */
[----:B------:R-:W-:Y:S02]  /*f350*/  FMNMX.FTZ R3, R31, R2, !PT ;  /* 0x000000021f037209 */ /* 0x000fe40007810000 */
[----:B------:R-:W-:Y:S02]  /*f360*/  LOP3.LUT R2, R4, 0xffff, RZ, 0xc0, !PT ;  /* 0x0000ffff04027812 */ /* 0x000fe400078ec0ff */
[----:B------:R-:W-:Y:S02]  /*f370*/  FSEL R140, R186, -INF , !P6 ;  /* 0xff800000ba8c7808 */ /* 0x000fe40007000000 */
[----:B------:R-:W-:Y:S02]  /*f380*/  FMNMX.FTZ R7, R32, R3, !PT ;  /* 0x0000000320077209 */ /* 0x000fe40007810000 */
[----:B------:R-:W-:Y:S02]  /*f390*/  SHF.R.U32.HI R3, RZ, 0x8, R2 ;  /* 0x00000008ff037819 */ /* 0x000fe40000011602 */
[----:B------:R-:W-:-:S02]  /*f3a0*/  LOP3.LUT R2, R4, 0xff, RZ, 0xc0, !PT ;  /* 0x000000ff04027812 */ /* 0x000fc400078ec0ff */
[----:B------:R-:W-:Y:S02]  /*f3b0*/  FMNMX.FTZ R6, R239, R6, !PT ;  /* 0x00000006ef067209 */ /* 0x000fe40007810000 */
[----:B------:R-:W-:Y:S02]  /*f3c0*/  FSEL R143, R187, -INF , !P5 ;  /* 0xff800000bb8f7808 */ /* 0x000fe40006800000 */
[----:B------:R-:W-:Y:S02]  /*f3d0*/  FMNMX.FTZ R7, R140, R7, !PT ;  /* 0x000000078c077209 */ /* 0x000fe40007810000 */
[----:B--2---:R-:W-:Y:S02]  /*f3e0*/  FMNMX.FTZ R0, R0, R13, !PT ;  /* 0x0000000d00007209 */ /* 0x004fe40007810000 */
[----:B------:R-:W-:Y:S01]  /*f3f0*/  PRMT R23, R2, 0x5410, R3 ;  /* 0x0000541002177816 */ /* 0x000fe20000000003 */
[----:B------:R-:W1:Y:S01]  /*f400*/  SHFL.BFLY PT, R16, R6, 0x2, 0x1f ;  /* 0x0c401f0006107f89 */ /* 0x000e6200000e0000 */
[----:B------:R-:W-:-:S02]  /*f410*/  FSEL R179, R182, -INF , !P4 ;  /* 0xff800000b6b37808 */ /* 0x000fc40006000000 */
[----:B------:R-:W-:Y:S01]  /*f420*/  FMNMX.FTZ R2, R143, R7, !PT ;  /* 0x000000078f027209 */ /* 0x000fe20007810000 */
[----:B------:R-:W2:Y:S01]  /*f430*/  SHFL.BFLY PT, R9, R0, 0x1, 0x1f ;  /* 0x0c201f0000097f89 */ /* 0x000ea200000e0000 */
[----:B------:R-:W-:Y:S02]  /*f440*/  FSEL R177, R183, -INF , !P1 ;  /* 0xff800000b7b17808 */ /* 0x000fe40004800000 */
[----:B------:R-:W-:-:S04]  /*f450*/  FMNMX.FTZ R2, R179, R2, !PT ;  /* 0x00000002b3027209 */ /* 0x000fc80007810000 */
[----:B------:R-:W-:-:S05]  /*f460*/  FMNMX.FTZ R2, R177, R2, !PT ;  /* 0x00000002b1027209 */ /* 0x000fca0007810000 */
[----:B------:R-:W3:Y:S01]  /*f470*/  SHFL.BFLY PT, R8, R2, 0x2, 0x1f ;  /* 0x0c401f0002087f89 */ /* 0x000ee200000e0000 */
[C---:B------:R-:W-:Y:S01]  /*f480*/  FMUL.FTZ R3, R231.reuse, c[0x0][0x23c] ;  /* 0x00008f00e7037a20 */ /* 0x040fe20000410000 */
[----:B------:R-:W-:Y:S02]  /*f490*/  FSETP.NEU.FTZ.AND P4, PT, R231, -INF , PT ;  /* 0xff800000e700780b */ /* 0x000fe40003f9d000 */
[----:B------:R-:W-:Y:S02]  /*f4a0*/  SHF.R.U32.HI R7, RZ, 0x10, R4 ;  /* 0x00000010ff077819 */ /* 0x000fe40000011604 */
[----:B------:R-:W-:Y:S02]  /*f4b0*/  FSEL R3, R3, RZ, P4 ;  /* 0x000000ff03037208 */ /* 0x000fe40002000000 */
[----:B-1----:R-:W-:Y:S01]  /*f4c0*/  FMNMX.FTZ R6, R6, R16, !PT ;  /* 0x0000001006067209 */ /* 0x002fe20007810000 */
[----:B------:R-:W-:Y:S01]  /*f4d0*/  IMAD.WIDE.U32 R138, R10, -0x326172a9, RZ ;  /* 0xcd9e8d570a8a7825 */ /* 0x000fe200078e00ff */
[----:B------:R-:W-:-:S02]  /*f4e0*/  LOP3.LUT R7, R7, 0xff, RZ, 0xc0, !PT ;  /* 0x000000ff07077812 */ /* 0x000fc400078ec0ff */
[----:B--2---:R-:W-:Y:S02]  /*f4f0*/  FMNMX.FTZ R230, R0, R9, !PT ;  /* 0x0000000900e67209 */ /* 0x004fe40007810000 */
[----:B------:R-:W-:Y:S01]  /*f500*/  SHF.R.U32.HI R4, RZ, 0x18, R4 ;  /* 0x00000018ff047819 */ /* 0x000fe20000011604 */
[----:B------:R-:W1:Y:S01]  /*f510*/  SHFL.BFLY PT, R9, R6, 0x1, 0x1f ;  /* 0x0c201f0006097f89 */ /* 0x000e6200000e0000 */
[--C-:B------:R-:W-:Y:S01]  /*f520*/  FFMA.FTZ R0, R18, c[0x0][0x23c], -R3.reuse ;  /* 0x00008f0012007a23 */ /* 0x100fe20000010803 */
[C---:B------:R-:W-:Y:S01]  /*f530*/  FSETP.NEU.FTZ.AND P5, PT, R230.reuse, -INF , PT ;  /* 0xff800000e600780b */ /* 0x040fe20003fbd000 */
[----:B------:R-:W-:Y:S01]  /*f540*/  FMUL.FTZ R16, R230, c[0x0][0x23c] ;  /* 0x00008f00e6107a20 */ /* 0x000fe20000410000 */
[----:B------:R-:W-:Y:S02]  /*f550*/  PRMT R13, R7, 0x5410, R4 ;  /* 0x00005410070d7816 */ /* 0x000fe40000000004 */
[----:B------:R-:W-:Y:S01]  /*f560*/  LOP3.LUT R4, R5, UR18, R138, 0x96, !PT ;  /* 0x0000001205047c12 */ /* 0x000fe2000f8e968a */
[----:B------:R3:W-:Y:S01]  /*f570*/  MUFU.EX2 R198, R0 ;  /* 0x0000000000c67308 */ /* 0x0007e20000000800 */
[--C-:B------:R-:W-:Y:S01]  /*f580*/  FFMA.FTZ R7, R15, c[0x0][0x23c], -R3.reuse ;  /* 0x00008f000f077a23 */ /* 0x100fe20000010803 */
[----:B------:R-:W-:Y:S01]  /*f590*/  FSEL R16, R16, RZ, P5 ;  /* 0x000000ff10107208 */ /* 0x000fe20002800000 */
[----:B------:R-:W-:-:S05]  /*f5a0*/  FFMA.FTZ R5, R20, c[0x0][0x23c], -R3 ;  /* 0x00008f0014057a23 */ /* 0x000fca0000010803 */
[----:B------:R2:W-:Y:S01]  /*f5b0*/  MUFU.EX2 R196, R7 ;  /* 0x0000000700c47308 */ /* 0x0005e20000000800 */
[----:B---3--:R-:W-:Y:S02]  /*f5c0*/  FMNMX.FTZ R0, R2, R8, !PT ;  /* 0x0000000802007209 */ /* 0x008fe40007810000 */
[----:B------:R-:W-:-:S05]  /*f5d0*/  LOP3.LUT R2, R4, 0xffff, RZ, 0xc0, !PT ;  /* 0x0000ffff04027812 */ /* 0x000fca00078ec0ff */
[----:B------:R3:W4:Y:S01]  /*f5e0*/  MUFU.EX2 R197, R5 ;  /* 0x0000000500c57308 */ /* 0x0007220000000800 */
[----:B------:R-:W5:Y:S01]  /*f5f0*/  SHFL.BFLY PT, R8, R0, 0x1, 0x1f ;  /* 0x0c201f0000087f89 */ /* 0x000f6200000e0000 */
[----:B--2---:R-:W-:-:S06]  /*f600*/  FFMA.FTZ R7, R19, c[0x0][0x23c], -R16 ;  /* 0x00008f0013077a23 */ /* 0x004fcc0000010810 */
[----:B------:R2:W-:Y:S01]  /*f610*/  MUFU.EX2 R191, R7 ;  /* 0x0000000700bf7308 */ /* 0x0005e20000000800 */
[----:B---3--:R-:W-:Y:S02]  /*f620*/  SHF.R.U32.HI R5, RZ, 0x8, R2 ;  /* 0x00000008ff057819 */ /* 0x008fe40000011602 */
[----:B------:R-:W-:-:S04]  /*f630*/  LOP3.LUT R2, R4, 0xff, RZ, 0xc0, !PT ;  /* 0x000000ff04027812 */ /* 0x000fc800078ec0ff */
[----:B--2---:R-:W-:Y:S01]  /*f640*/  PRMT R7, R2, 0x5410, R5 ;  /* 0x0000541002077816 */ /* 0x004fe20000000005 */
[----:B------:R-:W-:Y:S01]  /*f650*/  FFMA.FTZ R2, R21, c[0x0][0x23c], -R16 ;  /* 0x00008f0015027a23 */ /* 0x000fe20000010810 */
[--C-:B------:R-:W-:Y:S02]  /*f660*/  SHF.R.U32.HI R5, RZ, 0x10, R4.reuse ;  /* 0x00000010ff057819 */ /* 0x100fe40000011604 */
[----:B------:R-:W-:Y:S01]  /*f670*/  SHF.R.U32.HI R4, RZ, 0x18, R4 ;  /* 0x00000018ff047819 */ /* 0x000fe20000011604 */
[----:B------:R2:W-:Y:S01]  /*f680*/  MUFU.EX2 R190, R2 ;  /* 0x0000000200be7308 */ /* 0x0005e20000000800 */
[----:B-1----:R-:W-:-:S04]  /*f690*/  FMNMX.FTZ R229, R6, R9, !PT ;  /* 0x0000000906e57209 */ /* 0x002fc80007810000 */
[C---:B------:R-:W-:Y:S01]  /*f6a0*/  FSETP.NEU.FTZ.AND P1, PT, R229.reuse, -INF , PT ;  /* 0xff800000e500780b */ /* 0x040fe20003f3d000 */
[----:B------:R-:W-:Y:S01]  /*f6b0*/  FMUL.FTZ R17, R229, c[0x0][0x23c] ;  /* 0x00008f00e5117a20 */ /* 0x000fe20000410000 */
[----:B--2---:R-:W-:-:S04]  /*f6c0*/  LOP3.LUT R2, R5, 0xff, RZ, 0xc0, !PT ;  /* 0x000000ff05027812 */ /* 0x004fc800078ec0ff */
[----:B------:R-:W-:Y:S01]  /*f6d0*/  PRMT R6, R2, 0x5410, R4 ;  /* 0x0000541002067816 */ /* 0x000fe20000000004 */
[----:B------:R-:W-:Y:S01]  /*f6e0*/  FFMA.FTZ R2, R29, c[0x0][0x23c], -R16 ;  /* 0x00008f001d027a23 */ /* 0x000fe20000010810 */
[----:B------:R-:W-:-:S03]  /*f6f0*/  FSEL R17, R17, RZ, P1 ;  /* 0x000000ff11117208 */ /* 0x000fc60000800000 */
[----:B------:R1:W-:Y:S01]  /*f700*/  MUFU.EX2 R188, R2 ;  /* 0x0000000200bc7308 */ /* 0x0003e20000000800 */
[----:B-----5:R-:W-:Y:S01]  /*f710*/  FMNMX.FTZ R228, R0, R8, !PT ;  /* 0x0000000800e47209 */ /* 0x020fe20007810000 */
[----:B------:R-:W-:Y:S02]  /*f720*/  FFMA.FTZ R0, R22, c[0x0][0x23c], -R17 ;  /* 0x00008f0016007a23 */ /* 0x000fe40000010811 */
[----:B------:R-:W-:Y:S01]  /*f730*/  FFMA.FTZ R5, R28, c[0x0][0x23c], -R16 ;  /* 0x00008f001c057a23 */ /* 0x000fe20000010810 */
[----:B-1----:R-:W-:-:S05]  /*f740*/  FSEL R2, R230, RZ, P5 ;  /* 0x000000ffe6027208 */ /* 0x002fca0002800000 */
[----:B------:R-:W-:Y:S01]  /*f750*/  FADD.FTZ R21, R135, -R2 ;  /* 0x8000000287157221 */ /* 0x000fe20000010000 */
[----:B------:R-:W-:Y:S01]  /*f760*/  FSEL R2, R229, RZ, P1 ;  /* 0x000000ffe5027208 */ /* 0x000fe20000800000 */
[----:B------:R1:W-:Y:S01]  /*f770*/  MUFU.EX2 R187, R0 ;  /* 0x0000000000bb7308 */ /* 0x0003e20000000800 */
[----:B------:R-:W-:Y:S01]  /*f780*/  FFMA.FTZ R14, R14, c[0x0][0x23c], -R3 ;  /* 0x00008f000e0e7a23 */ /* 0x000fe20000010803 */
[C---:B------:R-:W-:Y:S01]  /*f790*/  FSETP.NEU.FTZ.AND P1, PT, R228.reuse, -INF , PT ;  /* 0xff800000e400780b */ /* 0x040fe20003f3d000 */
[----:B------:R-:W-:Y:S02]  /*f7a0*/  FMUL.FTZ R18, R228, c[0x0][0x23c] ;  /* 0x00008f00e4127a20 */ /* 0x000fe40000410000 */
[----:B------:R-:W-:Y:S01]  /*f7b0*/  FADD.FTZ R20, R134, -R2 ;  /* 0x8000000286147221 */ /* 0x000fe20000010000 */
[----:B------:R-:W-:Y:S01]  /*f7c0*/  FSEL R4, R231, RZ, P4 ;  /* 0x000000ffe7047208 */ /* 0x000fe20002000000 */
[--C-:B------:R-:W-:Y:S01]  /*f7d0*/  FFMA.FTZ R2, R26, c[0x0][0x23c], -R17.reuse ;  /* 0x00008f001a027a23 */ /* 0x100fe20000010811 */
[----:B------:R-:W2:Y:S01]  /*f7e0*/  MUFU.EX2 R189, R5 ;  /* 0x0000000500bd7308 */ /* 0x000ea20000000800 */
[----:B------:R-:W-:Y:S01]  /*f7f0*/  FSEL R18, R18, RZ, P1 ;  /* 0x000000ff12127208 */ /* 0x000fe20000800000 */
[----:B-1----:R-:W-:-:S06]  /*f800*/  FFMA.FTZ R0, R24, c[0x0][0x23c], -R17 ;  /* 0x00008f0018007a23 */ /* 0x002fcc0000010811 */
[----:B------:R-:W1:Y:S01]  /*f810*/  MUFU.EX2 R199, R14 ;  /* 0x0000000e00c77308 */ /* 0x000e620000000800 */
[----:B------:R-:W-:Y:S01]  /*f820*/  FADD.FTZ R12, R136, -R4 ;  /* 0x80000004880c7221 */ /* 0x000fe20000010000 */
[----:B------:R-:W-:-:S06]  /*f830*/  HSET2.LE.AND R10, R132, R240, PT ;  /* 0x000000f0840a7233 */ /* 0x000fcc0003803000 */
[----:B------:R3:W5:Y:S01]  /*f840*/  MUFU.EX2 R186, R0 ;  /* 0x0000000000ba7308 */ /* 0x0007620000000800 */
[----:B------:R-:W-:-:S07]  /*f850*/  FMUL.FTZ R12, R12, c[0x0][0x23c] ;  /* 0x00008f000c0c7a20 */ /* 0x000fce0000410000 */
[----:B------:R1:W-:Y:S01]  /*f860*/  MUFU.EX2 R185, R2 ;  /* 0x0000000200b97308 */ /* 0x0003e20000000800 */
[----:B---3--:R-:W-:Y:S01]  /*f870*/  FSEL R0, R228, RZ, P1 ;  /* 0x000000ffe4007208 */ /* 0x008fe20000800000 */
[----:B-1----:R-:W-:-:S04]  /*f880*/  FFMA.FTZ R2, R27, c[0x0][0x23c], -R17 ;  /* 0x00008f001b027a23 */ /* 0x002fc80000010811 */
[----:B------:R-:W-:Y:S01]  /*f890*/  FADD.FTZ R19, R137, -R0 ;  /* 0x8000000089137221 */ /* 0x000fe20000010000 */
[----:B----4-:R-:W-:Y:S01]  /*f8a0*/  F2FP.BF16.PACK_AB R0, R197, R198 ;  /* 0x000000c6c500723e */ /* 0x010fe200000010ff */
[----:B------:R1:W-:Y:S01]  /*f8b0*/  MUFU.EX2 R138, R2 ;  /* 0x00000002008a7308 */ /* 0x0003e20000000800 */
[--C-:B------:R-:W-:Y:S02]  /*f8c0*/  HSET2.LE.AND R11, R33, R240.reuse, PT ;  /* 0x000000f0210b7233 */ /* 0x100fe40003803000 */
[----:B------:R-:W-:Y:S01]  /*f8d0*/  LOP3.LUT R10, R10, R0, RZ, 0xc0, !PT ;  /* 0x000000000a0a7212 */ /* 0x000fe200078ec0ff */
[--C-:B------:R-:W-:Y:S01]  /*f8e0*/  HSET2.LE.AND R4, R7, R240.reuse, PT ;  /* 0x000000f007047233 */ /* 0x100fe20003803000 */
[----:B--2---:R-:W-:Y:S01]  /*f8f0*/  F2FP.BF16.PACK_AB R0, R188, R189 ;  /* 0x000000bdbc00723e */ /* 0x004fe200000010ff */
[----:B------:R-:W-:Y:S02]  /*f900*/  HSET2.LE.AND R7, R13, R240, PT ;  /* 0x000000f00d077233 */ /* 0x000fe40003803000 */
[----:B------:R2:W-:Y:S01]  /*f910*/  MUFU.EX2 R26, R12 ;  /* 0x0000000c001a7308 */ /* 0x0005e20000000800 */
[----:B-1----:R-:W-:-:S07]  /*f920*/  FFMA.FTZ R2, R25, c[0x0][0x23c], -R18 ;  /* 0x00008f0019027a23 */ /* 0x002fce0000010812 */
[----:B------:R1:W-:Y:S01]  /*f930*/  MUFU.EX2 R137, R2 ;  /* 0x0000000200897308 */ /* 0x0003e20000000800 */
[----:B------:R-:W-:Y:S01]  /*f940*/  LOP3.LUT R11, R11, R0, RZ, 0xc0, !PT ;  /* 0x000000000b0b7212 */ /* 0x000fe200078ec0ff */
[----:B--2---:R-:W2:Y:S01]  /*f950*/  LDSM.16.MT88.4 R12, [R205+0xa000] ;  /* 0x00a00000cd0c783b */ /* 0x004ea20000004200 */
[--C-:B------:R-:W-:Y:S01]  /*f960*/  HSET2.LE.AND R8, R34, R240.reuse, PT ;  /* 0x000000f022087233 */ /* 0x100fe20003803000 */
[----:B------:R-:W-:Y:S01]  /*f970*/  F2FP.BF16.PACK_AB R0, R196, R199 ;  /* 0x000000c7c400723e */ /* 0x000fe200000010ff */
[----:B------:R-:W-:Y:S01]  /*f980*/  HSET2.LE.AND R9, R35, R240, PT ;  /* 0x000000f023097233 */ /* 0x000fe20003803000 */
[----:B-1----:R-:W-:-:S04]  /*f990*/  FFMA.FTZ R2, R30, c[0x0][0x23c], -R18 ;  /* 0x00008f001e027a23 */ /* 0x002fc80000010812 */
[----:B------:R1:W3:Y:S01]  /*f9a0*/  MUFU.EX2 R136, R2 ;  /* 0x0000000200887308 */ /* 0x0002e20000000800 */
[----:B------:R-:W-:Y:S02]  /*f9b0*/  LOP3.LUT R8, R8, R0, RZ, 0xc0, !PT ;  /* 0x0000000008087212 */ /* 0x000fe400078ec0ff */
[----:B------:R-:W-:Y:S01]  /*f9c0*/  F2FP.BF16.PACK_AB R0, R190, R191 ;  /* 0x000000bfbe00723e */ /* 0x000fe200000010ff */
[----:B------:R-:W-:Y:S02]  /*f9d0*/  FMUL.FTZ R19, R19, c[0x0][0x23c] ;  /* 0x00008f0013137a20 */ /* 0x000fe40000410000 */
[----:B------:R-:W-:Y:S01]  /*f9e0*/  FMUL.FTZ R21, R21, c[0x0][0x23c] ;  /* 0x00008f0015157a20 */ /* 0x000fe20000410000 */
[----:B------:R-:W-:Y:S01]  /*f9f0*/  LOP3.LUT R9, R9, R0, RZ, 0xc0, !PT ;  /* 0x0000000009097212 */ /* 0x000fe200078ec0ff */
[----:B-1----:R-:W-:-:S04]  /*fa00*/  FFMA.FTZ R2, R31, c[0x0][0x23c], -R18 ;  /* 0x00008f001f027a23 */ /* 0x002fc80000010812 */
[----:B------:R1:W-:Y:S01]  /*fa10*/  MUFU.EX2 R35, R2 ;  /* 0x0000000200237308 */ /* 0x0003e20000000800 */
[----:B------:R-:W-:Y:S01]  /*fa20*/  FMUL.FTZ R20, R20, c[0x0][0x23c] ;  /* 0x00008f0014147a20 */ /* 0x000fe20000410000 */
[----:B-----5:R-:W-:Y:S01]  /*fa30*/  F2FP.BF16.PACK_AB R0, R186, R187 ;  /* 0x000000bbba00723e */ /* 0x020fe200000010ff */
[----:B------:R-:W-:-:S03]  /*fa40*/  HSET2.LE.AND R5, R6, R240, PT ;  /* 0x000000f006057233 */ /* 0x000fc60003803000 */
[----:B------:R-:W-:Y:S02]  /*fa50*/  LOP3.LUT R4, R4, R0, RZ, 0xc0, !PT ;  /* 0x0000000004047212 */ /* 0x000fe400078ec0ff */
[----:B------:R-:W-:Y:S01]  /*fa60*/  MUFU.EX2 R25, R21 ;  /* 0x0000001500197308 */ /* 0x000fe20000000800 */
[----:B-1----:R-:W-:-:S07]  /*fa70*/  FFMA.FTZ R2, R32, c[0x0][0x23c], -R18 ;  /* 0x00008f0020027a23 */ /* 0x002fce0000010812 */
[----:B------:R-:W1:Y:S01]  /*fa80*/  MUFU.EX2 R34, R2 ;  /* 0x0000000200227308 */ /* 0x000e620000000800 */
[----:B---3--:R-:W-:Y:S01]  /*fa90*/  F2FP.BF16.PACK_AB R0, R136, R137 ;  /* 0x000000898800723e */ /* 0x008fe200000010ff */
[----:B------:R-:W-:-:S06]  /*faa0*/  HSET2.LE.AND R6, R23, R240, PT ;  /* 0x000000f017067233 */ /* 0x000fcc0003803000 */
[----:B------:R-:W3:Y:S01]  /*fab0*/  MUFU.EX2 R24, R20 ;  /* 0x0000001400187308 */ /* 0x000ee20000000800 */
[----:B------:R-:W-:-:S07]  /*fac0*/  LOP3.LUT R5, R5, R0, RZ, 0xc0, !PT ;  /* 0x0000000005057212 */ /* 0x000fce00078ec0ff */
[----:B------:R-:W4:Y:S01]  /*fad0*/  MUFU.EX2 R19, R19 ;  /* 0x0000001300137308 */ /* 0x000f220000000800 */
[----:B------:R-:W-:-:S04]  /*fae0*/  F2FP.BF16.PACK_AB R0, R138, R185 ;  /* 0x000000b98a00723e */ /* 0x000fc800000010ff */
[----:B------:R-:W-:Y:S02]  /*faf0*/  LOP3.LUT R6, R6, R0, RZ, 0xc0, !PT ;  /* 0x0000000006067212 */ /* 0x000fe400078ec0ff */
[----:B-1----:R-:W-:Y:S01]  /*fb00*/  F2FP.BF16.PACK_AB R0, R34, R35 ;  /* 0x000000232200723e */ /* 0x002fe200000010ff */
        /* <DEDUP_REMOVED lines=17> */
[-C--:B--2---:R-:W-:Y:S08]  /*fc20*/  HMMA.16816.F32.BF16 R144, R8, R12.reuse, R144 ;  /* 0x0000000c0890723c */ /* 0x084ff00000041890 */
        /* <DEDUP_REMOVED lines=62> */
[----:B------:R-:W-:Y:S02]  /*10010*/  IMAD.MOV.U32 R175, RZ, RZ, R20 ;  /* 0x000000ffffaf7224 */ /* 0x000fe400078e0014 */
[----:B------:R-:W-:Y:S02]  /*10020*/  IMAD.MOV.U32 R174, RZ, RZ, R21 ;  /* 0x000000ffffae7224 */ /* 0x000fe400078e0015 */
[----:B------:R-:W-:-:S02]  /*10030*/  IMAD.MOV.U32 R173, RZ, RZ, R22 ;  /* 0x000000ffffad7224 */ /* 0x000fc400078e0016 */
[----:B------:R-:W-:Y:S01]  /*10040*/  IMAD.MOV.U32 R172, RZ, RZ, R23 ;  /* 0x000000ffffac7224 */ /* 0x000fe200078e0017 */
[-C--:B-1----:R-:W-:Y:S08]  /*10050*/  HMMA.16816.F32.BF16 R56, R4, R12.reuse, R56 ;  /* 0x0000000c0438723c */ /* 0x082ff00000041838 */
[----:B------:R-:W-:Y:S08]  /*10060*/  HMMA.16816.F32.BF16 R20, R8, R12, R52 ;  /* 0x0000000c0814723c */ /* 0x000ff00000041834 */
        /* <DEDUP_REMOVED lines=28> */
[-C--:B------:R-:W-:Y:S01]  /*10230*/  FMUL.FTZ R84, R84, R26.reuse ;  /* 0x0000001a54547220 */ /* 0x080fe20000410000 */
[----:B------:R-:W-:Y:S01]  /*10240*/  MOV R30, R23 ;  /* 0x00000017001e7202 */ /* 0x000fe20000000f00 */
[----:B------:R-:W-:-:S02]  /*10250*/  FMUL.FTZ R85, R85, R26 ;  /* 0x0000001a55557220 */ /* 0x000fc40000410000 */
[-C--:B------:R-:W-:Y:S02]  /*10260*/  FMUL.FTZ R86, R86, R25.reuse ;  /* 0x0000001956567220 */ /* 0x080fe40000410000 */
[----:B------:R-:W-:Y:S02]  /*10270*/  FMUL.FTZ R87, R87, R25 ;  /* 0x0000001957577220 */ /* 0x000fe40000410000 */
[-C--:B------:R-:W-:Y:S02]  /*10280*/  FMUL.FTZ R88, R88, R24.reuse ;  /* 0x0000001858587220 */ /* 0x080fe40000410000 */
[----:B------:R-:W-:Y:S02]  /*10290*/  FMUL.FTZ R89, R89, R24 ;  /* 0x0000001859597220 */ /* 0x000fe40000410000 */
[-C--:B------:R-:W-:Y:S02]  /*102a0*/  FMUL.FTZ R90, R90, R19.reuse ;  /* 0x000000135a5a7220 */ /* 0x080fe40000410000 */
        /* <DEDUP_REMOVED lines=9> */
[----:B------:R-:W-:Y:S02]  /*10340*/  IMAD.MOV.U32 R2, RZ, RZ, R22 ;  /* 0x000000ffff027224 */ /* 0x000fe400078e0016 */
[----:B------:R-:W-:Y:S02]  /*10350*/  IMAD.MOV.U32 R0, RZ, RZ, R21 ;  /* 0x000000ffff007224 */ /* 0x000fe400078e0015 */
[----:B------:R-:W-:Y:S02]  /*10360*/  IMAD.MOV.U32 R29, RZ, RZ, R20 ;  /* 0x000000ffff1d7224 */ /* 0x000fe400078e0014 */
[----:B------:R-:W2:Y:S01]  /*10370*/  LDSM.16.MT88.4 R20, [R210+0xb000] ;  /* 0x00b00000d214783b */ /* 0x000ea20000004200 */
[----:B------:R-:W-:Y:S01]  /*10380*/  IMAD.MOV.U32 R159, RZ, RZ, R192 ;  /* 0x000000ffff9f7224 */ /* 0x000fe200078e00c0 */
[----:B------:R-:W-:Y:S01]  /*10390*/  MOV R156, R195 ;  /* 0x000000c3009c7202 */ /* 0x000fe20000000f00 */
[----:B------:R-:W-:Y:S01]  /*103a0*/  IMAD.MOV.U32 R158, RZ, RZ, R193 ;  /* 0x000000ffff9e7224 */ /* 0x000fe200078e00c1 */
[----:B-1----:R-:W-:Y:S01]  /*103b0*/  HMMA.16816.F32.BF16 R84, R8, R12, R84 ;  /* 0x0000000c0854723c */ /* 0x002fe20000041854 */
[----:B------:R-:W-:-:S07]  /*103c0*/  IMAD.MOV.U32 R157, RZ, RZ, R194 ;  /* 0x000000ffff9d7224 */ /* 0x000fce00078e00c2 */
[C---:B------:R-:W-:Y:S08]  /*103d0*/  HMMA.16816.F32.BF16 R88, R4.reuse, R12, R88 ;  /* 0x0000000c0458723c */ /* 0x040ff00000041858 */
[-C--:B------:R-:W-:Y:S08]  /*103e0*/  HMMA.16816.F32.BF16 R92, R4, R14.reuse, R92 ;  /* 0x0000000e045c723c */ /* 0x080ff0000004185c */
[----:B------:R-:W-:Y:S01]  /*103f0*/  HMMA.16816.F32.BF16 R192, R8, R14, R96 ;  /* 0x0000000e08c0723c */ /* 0x000fe20000041860 */
[----:B------:R-:W1:Y:S01]  /*10400*/  LDSM.16.MT88.4 R12, [R209+0xb000] ;  /* 0x00b00000d10c783b */ /* 0x000e620000004200 */
[----:B------:R-:W-:-:S02]  /*10410*/  IMAD.MOV.U32 R66, RZ, RZ, R0 ;  /* 0x000000ffff427224 */ /* 0x000fc400078e0000 */
[----:B------:R-:W-:-:S04]  /*10420*/  FFMA.FTZ R0, R202, c[0x0][0x23c], -R3 ;  /* 0x00008f00ca007a23 */ /* 0x000fc80000010803 */
[----:B------:R3:W-:Y:S01]  /*10430*/  MUFU.EX2 R28, R0 ;  /* 0x00000000001c7308 */ /* 0x0007e20000000800 */
[-C--:B------:R-:W-:Y:S02]  /*10440*/  FMUL.FTZ R108, R108, R24.reuse ;  /* 0x000000186c6c7220 */ /* 0x080fe40000410000 */
[----:B------:R-:W-:Y:S02]  /*10450*/  FMUL.FTZ R109, R109, R24 ;  /* 0x000000186d6d7220 */ /* 0x000fe40000410000 */
[----:B------:R-:W-:Y:S02]  /*10460*/  FMUL.FTZ R110, R110, R19 ;  /* 0x000000136e6e7220 */ /* 0x000fe40000410000 */
[----:B---3--:R-:W-:-:S04]  /*10470*/  FFMA.FTZ R0, R203, c[0x0][0x23c], -R3 ;  /* 0x00008f00cb007a23 */ /* 0x008fc80000010803 */
[----:B------:R3:W-:Y:S01]  /*10480*/  MUFU.EX2 R31, R0 ;  /* 0x00000000001f7308 */ /* 0x0007e20000000800 */
[----:B------:R-:W-:Y:S02]  /*10490*/  FMUL.FTZ R111, R111, R19 ;  /* 0x000000136f6f7220 */ /* 0x000fe40000410000 */
[-C--:B------:R-:W-:Y:S02]  /*104a0*/  FMUL.FTZ R112, R112, R26.reuse ;  /* 0x0000001a70707220 */ /* 0x080fe40000410000 */
[----:B------:R-:W-:Y:S02]  /*104b0*/  FMUL.FTZ R113, R113, R26 ;  /* 0x0000001a71717220 */ /* 0x000fe40000410000 */
[-C--:B------:R-:W-:Y:S02]  /*104c0*/  FMUL.FTZ R114, R114, R25.reuse ;  /* 0x0000001972727220 */ /* 0x080fe40000410000 */
[----:B------:R-:W-:Y:S02]  /*104d0*/  FMUL.FTZ R115, R115, R25 ;  /* 0x0000001973737220 */ /* 0x000fe40000410000 */
[----:B---3--:R-:W-:-:S04]  /*104e0*/  FFMA.FTZ R0, R200, c[0x0][0x23c], -R3 ;  /* 0x00008f00c8007a23 */ /* 0x008fc80000010803 */
[----:B------:R3:W-:Y:S01]  /*104f0*/  MUFU.EX2 R32, R0 ;  /* 0x0000000000207308 */ /* 0x0007e20000000800 */
[-C--:B------:R-:W-:Y:S01]  /*10500*/  FMUL.FTZ R104, R104, R24.reuse ;  /* 0x0000001868687220 */ /* 0x080fe20000410000 */
[----:B--2---:R-:W-:Y:S01]  /*10510*/  HMMA.16816.F32.BF16 R108, R4, R22, R108 ;  /* 0x00000016046c723c */ /* 0x004fe2000004186c */
[-C--:B------:R-:W-:Y:S02]  /*10520*/  FMUL.FTZ R105, R105, R24.reuse ;  /* 0x0000001869697220 */ /* 0x080fe40000410000 */
[-C--:B------:R-:W-:Y:S02]  /*10530*/  FMUL.FTZ R106, R106, R19.reuse ;  /* 0x000000136a6a7220 */ /* 0x080fe40000410000 */
[----:B------:R-:W-:Y:S02]  /*10540*/  FMUL.FTZ R107, R107, R19 ;  /* 0x000000136b6b7220 */ /* 0x000fe40000410000 */
[----:B------:R-:W-:Y:S02]  /*10550*/  FMUL.FTZ R120, R120, R24 ;  /* 0x0000001878787220 */ /* 0x000fe40000410000 */
[----:B---3--:R-:W-:-:S04]  /*10560*/  FFMA.FTZ R0, R201, c[0x0][0x23c], -R3 ;  /* 0x00008f00c9007a23 */ /* 0x008fc80000010803 */
[----:B------:R2:W3:Y:S01]  /*10570*/  MUFU.EX2 R33, R0 ;  /* 0x0000000000217308 */ /* 0x0004e20000000800 */
[-C--:B------:R-:W-:Y:S01]  /*10580*/  FMUL.FTZ R121, R121, R24.reuse ;  /* 0x0000001879797220 */ /* 0x080fe20000410000 */
[----:B------:R-:W-:Y:S01]  /*10590*/  HMMA.16816.F32.BF16 R180, R8, R22, R112 ;  /* 0x0000001608b4723c */ /* 0x000fe20000041870 */
[-C--:B------:R-:W-:Y:S02]  /*105a0*/  FMUL.FTZ R124, R124, R24.reuse ;  /* 0x000000187c7c7220 */ /* 0x080fe40000410000 */
[----:B------:R-:W-:Y:S02]  /*105b0*/  FMUL.FTZ R125, R125, R24 ;  /* 0x000000187d7d7220 */ /* 0x000fe40000410000 */
[-C--:B------:R-:W-:Y:S02]  /*105c0*/  FMUL.FTZ R122, R122, R19.reuse ;  /* 0x000000137a7a7220 */ /* 0x080fe40000410000 */
[-C--:B------:R-:W-:Y:S02]  /*105d0*/  FMUL.FTZ R123, R123, R19.reuse ;  /* 0x000000137b7b7220 */ /* 0x080fe40000410000 */
[----:B------:R-:W-:-:S02]  /*105e0*/  FMUL.FTZ R126, R126, R19 ;  /* 0x000000137e7e7220 */ /* 0x000fc40000410000 */
[----:B------:R-:W-:Y:S02]  /*105f0*/  FMUL.FTZ R127, R127, R19 ;  /* 0x000000137f7f7220 */ /* 0x000fe40000410000 */
[----:B------:R-:W-:Y:S02]  /*10600*/  IMAD.MOV.U32 R67, RZ, RZ, R2 ;  /* 0x000000ffff437224 */ /* 0x000fe400078e0002 */
[----:B--2---:R-:W-:Y:S01]  /*10610*/  FFMA.FTZ R0, R233, c[0x0][0x23c], -R16 ;  /* 0x00008f00e9007a23 */ /* 0x004fe20000010810 */
[----:B------:R-:W-:Y:S01]  /*10620*/  LOP3.LUT R2, R141, UR8, R178, 0x96, !PT ;  /* 0x000000088d027c12 */ /* 0x000fe2000f8e96b2 */
[----:B------:R-:W-:Y:S01]  /*10630*/  HMMA.16816.F32.BF16 R104, R4, R20, R104 ;  /* 0x000000140468723c */ /* 0x000fe20000041868 */
[-C--:B------:R-:W-:Y:S01]  /*10640*/  FMUL.FTZ R100, R100, R26.reuse ;  /* 0x0000001a64647220 */ /* 0x080fe20000410000 */
[----:B------:R2:W-:Y:S01]  /*10650*/  MUFU.EX2 R23, R0 ;  /* 0x0000000000177308 */ /* 0x0005e20000000800 */
[----:B------:R-:W-:Y:S02]  /*10660*/  FMUL.FTZ R101, R101, R26 ;  /* 0x0000001a65657220 */ /* 0x000fe40000410000 */
[----:B------:R-:W-:-:S02]  /*10670*/  FMUL.FTZ R102, R102, R25 ;  /* 0x0000001966667220 */ /* 0x000fc40000410000 */
[-C--:B------:R-:W-:Y:S01]  /*10680*/  FMUL.FTZ R103, R103, R25.reuse ;  /* 0x0000001967677220 */ /* 0x080fe20000410000 */
[----:B-1----:R-:W-:Y:S01]  /*10690*/  HMMA.16816.F32.BF16 R120, R4, R12, R120 ;  /* 0x0000000c0478723c */ /* 0x002fe20000041878 */
        /* <DEDUP_REMOVED lines=8> */
[----:B------:R-:W-:Y:S02]  /*10720*/  IMAD.MOV.U32 R64, RZ, RZ, R29 ;  /* 0x000000ffff407224 */ /* 0x000fe400078e001d */
[----:B------:R-:W-:Y:S01]  /*10730*/  IMAD.MOV.U32 R50, RZ, RZ, R133 ;  /* 0x000000ffff327224 */ /* 0x000fe200078e0085 */
[----:B------:R-:W-:Y:S01]  /*10740*/  MOV R97, R158 ;  /* 0x0000009e00617202 */ /* 0x000fe20000000f00 */
[----:B--2---:R-:W-:Y:S01]  /*10750*/  FFMA.FTZ R0, R234, c[0x0][0x23c], -R16 ;  /* 0x00008f00ea007a23 */ /* 0x004fe20000010810 */
[----:B------:R-:W-:Y:S01]  /*10760*/  HMMA.16816.F32.BF16 R52, R4, R14, R124 ;  /* 0x0000000e0434723c */ /* 0x000fe2000004187c */
[----:B------:R-:W-:Y:S01]  /*10770*/  IMAD.MOV.U32 R80, RZ, RZ, R175 ;  /* 0x000000ffff507224 */ /* 0x000fe200078e00af */
[----:B------:R-:W-:Y:S01]  /*10780*/  LDSM.16.MT88.4 R112, [R210+0xb800] ;  /* 0x00b80000d270783b */ /* 0x000fe20000004200 */
[----:B------:R1:W-:Y:S04]  /*10790*/  MUFU.EX2 R27, R0 ;  /* 0x00000000001b7308 */ /* 0x0003e80000000800 */
[----:B------:R-:W-:Y:S01]  /*107a0*/  IMAD.WIDE.U32 R4, R2, -0x2daee0ad, RZ ;  /* 0xd2511f5302047825 */ /* 0x000fe200078e00ff */
[----:B------:R-:W-:-:S05]  /*107b0*/  LOP3.LUT R2, R139, UR8, R176, 0x96, !PT ;  /* 0x000000088b027c12 */ /* 0x000fca000f8e96b0 */
[----:B------:R-:W-:-:S04]  /*107c0*/  IMAD.WIDE.U32 R2, R2, -0x2daee0ad, RZ ;  /* 0xd2511f5302027825 */ /* 0x000fc800078e00ff */
[----:B-1----:R-:W-:Y:S02]  /*107d0*/  FFMA.FTZ R0, R232, c[0x0][0x23c], -R16 ;  /* 0x00008f00e8007a23 */ /* 0x002fe40000010810 */
[----:B------:R-:W-:Y:S02]  /*107e0*/  IMAD.MOV.U32 R232, RZ, RZ, R65 ;  /* 0x000000ffffe87224 */ /* 0x000fe400078e0041 */
[----:B------:R-:W-:Y:S02]  /*107f0*/  IMAD.MOV.U32 R65, RZ, RZ, R66 ;  /* 0x000000ffff417224 */ /* 0x000fe400078e0042 */
[----:B------:R-:W-:Y:S02]  /*10800*/  IMAD.MOV.U32 R66, RZ, RZ, R67 ;  /* 0x000000ffff427224 */ /* 0x000fe400078e0043 */
[----:B------:R-:W-:Y:S02]  /*10810*/  IMAD.MOV.U32 R67, RZ, RZ, R30 ;  /* 0x000000ffff437224 */ /* 0x000fe400078e001e */
[----:B------:R1:W-:Y:S01]  /*10820*/  MUFU.EX2 R30, R0 ;  /* 0x00000000001e7308 */ /* 0x0003e20000000800 */
[----:B------:R-:W-:-:S02]  /*10830*/  LOP3.LUT R6, R5, UR17, R184, 0x96, !PT ;  /* 0x0000001105067c12 */ /* 0x000fc4000f8e96b8 */
        /* <DEDUP_REMOVED lines=24> */
[----:B----4-:R-:W-:Y:S02]  /*109c0*/  SHF.R.U32.HI R4, RZ, 0x8, R5 ;  /* 0x00000008ff047819 */ /* 0x010fe40000011605 */
        /* <DEDUP_REMOVED lines=11> */
[----:B------:R-:W-:Y:S02]  /*10a80*/  SHF.R.U32.HI R4, RZ, 0x8, R2 ;  /* 0x00000008ff047819 */ /* 0x000fe40000011602 */
[----:B------:R-:W-:Y:S01]  /*10a90*/  SHF.R.U32.HI R2, RZ, 0x18, R0 ;  /* 0x00000018ff027819 */ /* 0x000fe20000011600 */
[----:B------:R4:W-:Y:S01]  /*10aa0*/  MUFU.EX2 R20, R7 ;  /* 0x0000000700147308 */ /* 0x0009e20000000800 */
[----:B------:R-:W-:Y:S02]  /*10ab0*/  SHF.R.U32.HI R8, RZ, 0x18, R6 ;  /* 0x00000018ff087819 */ /* 0x000fe40000011606 */
[----:B-1----:R-:W-:Y:S01]  /*10ac0*/  SHF.R.U32.HI R3, RZ, 0x10, R0 ;  /* 0x00000010ff037819 */ /* 0x002fe20000011600 */
[----:B------:R-:W-:Y:S01]  /*10ad0*/  FFMA.FTZ R6, R140, c[0x0][0x23c], -R18 ;  /* 0x00008f008c067a23 */ /* 0x000fe20000010812 */
[----:B----4-:R-:W-:-:S02]  /*10ae0*/  LOP3.LUT R7, R0, 0xff, RZ, 0xc0, !PT ;  /* 0x000000ff00077812 */ /* 0x010fc400078ec0ff */
[----:B------:R-:W-:Y:S02]  /*10af0*/  LOP3.LUT R0, R3, 0xff, RZ, 0xc0, !PT ;  /* 0x000000ff03007812 */ /* 0x000fe400078ec0ff */
[----:B------:R-:W-:Y:S01]  /*10b00*/  PRMT R7, R7, 0x5410, R4 ;  /* 0x0000541007077816 */ /* 0x000fe20000000004 */
[----:B------:R-:W-:Y:S01]  /*10b10*/  FFMA.FTZ R4, R143, c[0x0][0x23c], -R18 ;  /* 0x00008f008f047a23 */ /* 0x000fe20000010812 */
[----:B------:R-:W-:Y:S01]  /*10b20*/  PRMT R10, R0, 0x5410, R2 ;  /* 0x00005410000a7816 */ /* 0x000fe20000000002 */
[--C-:B------:R-:W-:Y:S01]  /*10b30*/  HSET2.LE.AND R0, R14, R232.reuse, PT ;  /* 0x000000e80e007233 */ /* 0x100fe20003803000 */
[----:B------:R-:W-:Y:S01]  /*10b40*/  IMAD.MOV.U32 R81, RZ, RZ, R174 ;  /* 0x000000ffff517224 */ /* 0x000fe200078e00ae */
[----:B---3--:R-:W-:Y:S01]  /*10b50*/  F2FP.BF16.PACK_AB R2, R33, R32 ;  /* 0x000000202102723e */ /* 0x008fe200000010ff */
        /* <DEDUP_REMOVED lines=33> */
[----:B------:R-:W-:Y:S01]  /*10d70*/  MOV R236, R64 ;  /* 0x0000004000ec7202 */ /* 0x000fe20000000f00 */
[----:B------:R-:W-:Y:S01]  /*10d80*/  IMAD.MOV.U32 R238, RZ, RZ, R66 ;  /* 0x000000ffffee7224 */ /* 0x000fe200078e0042 */
[----:B------:R-:W-:Y:S01]  /*10d90*/  LOP3.LUT R126, R0, R2, RZ, 0xc0, !PT ;  /* 0x00000002007e7212 */ /* 0x000fe200078ec0ff */
[----:B------:R-:W-:Y:S01]  /*10da0*/  HSET2.LE.AND R0, R12, R232, PT ;  /* 0x000000e80c007233 */ /* 0x000fe20003803000 */
[----:B------:R-:W-:Y:S01]  /*10db0*/  IMAD.MOV.U32 R239, RZ, RZ, R67 ;  /* 0x000000ffffef7224 */ /* 0x000fe200078e0043 */
[----:B-1----:R-:W1:Y:S01]  /*10dc0*/  LDSM.16.MT88.4 R4, [R209+0xb800] ;  /* 0x00b80000d104783b */ /* 0x002e620000004200 */
[----:B--2---:R-:W-:Y:S01]  /*10dd0*/  F2FP.BF16.PACK_AB R2, R3, R9 ;  /* 0x000000090302723e */ /* 0x004fe200000010ff */
[----:B------:R-:W-:-:S03]  /*10de0*/  IMAD.MOV.U32 R67, RZ, RZ, R48 ;  /* 0x000000ffff437224 */ /* 0x000fc600078e0030 */
[----:B------:R-:W-:Y:S01]  /*10df0*/  LOP3.LUT R127, R0, R2, RZ, 0xc0, !PT ;  /* 0x00000002007f7212 */ /* 0x000fe200078ec0ff */
[----:B------:R-:W-:Y:S01]  /*10e00*/  IMAD.MOV.U32 R66, RZ, RZ, R49 ;  /* 0x000000ffff427224 */ /* 0x000fe200078e0031 */
[----:B------:R-:W-:Y:S01]  /*10e10*/  MOV R64, R51 ;  /* 0x0000003300407202 */ /* 0x000fe20000000f00 */
[----:B------:R-:W-:Y:S01]  /*10e20*/  IMAD.MOV.U32 R65, RZ, RZ, R50 ;  /* 0x000000ffff417224 */ /* 0x000fe200078e0032 */
[----:B---3--:R-:W-:Y:S01]  /*10e30*/  HMMA.16816.F32.BF16 R144, R128, R156, R144 ;  /* 0x0000009c8090723c */ /* 0x008fe20000041890 */
[----:B------:R-:W-:Y:S01]  /*10e40*/  IMAD.MOV.U32 R202, RZ, RZ, R66 ;  /* 0x000000ffffca7224 */ /* 0x000fe200078e0042 */
[----:B------:R-:W-:Y:S01]  /*10e50*/  MOV R141, R67 ;  /* 0x00000043008d7202 */ /* 0x000fe20000000f00 */
[----:B------:R-:W-:Y:S01]  /*10e60*/  IMAD.MOV.U32 R203, RZ, RZ, R64 ;  /* 0x000000ffffcb7224 */ /* 0x000fe200078e0040 */
[----:B------:R-:W2:Y:S01]  /*10e70*/  LDSM.16.MT88.4 R48, [R210+0xa800] ;  /* 0x00a80000d230783b */ /* 0x000ea20000004200 */
[----:B------:R-:W-:-:S03]  /*10e80*/  IMAD.MOV.U32 R178, RZ, RZ, R65 ;  /* 0x000000ffffb27224 */ /* 0x000fc600078e0041 */
        /* <DEDUP_REMOVED lines=18> */
[C---:B--2---:R-:W-:Y:S03]  /*10fb0*/  HMMA.16816.F32.BF16 R40, R124.reuse, R48, R40 ;  /* 0x000000307c28723c */ /* 0x044fe60000041828 */
[----:B------:R-:W-:Y:S02]  /*10fc0*/  FADD.FTZ R10, R190, R4 ;  /* 0x00000004be0a7221 */ /* 0x000fe40000010000 */
[----:B------:R-:W-:Y:S02]  /*10fd0*/  FADD.FTZ R5, R136, R0 ;  /* 0x0000000088057221 */ /* 0x000fe40000010000 */
[----:B------:R-:W-:Y:S01]  /*10fe0*/  FADD.FTZ R4, R198, R12 ;  /* 0x0000000cc6047221 */ /* 0x000fe20000010000 */
[----:B------:R-:W-:Y:S01]  /*10ff0*/  HMMA.16816.F32.BF16 R44, R124, R50, R44 ;  /* 0x000000327c2c723c */ /* 0x000fe2000004182c */
[----:B------:R-:W-:-:S02]  /*11000*/  FADD.FTZ R2, R189, R10 ;  /* 0x0000000abd027221 */ /* 0x000fc40000010000 */
        /* <DEDUP_REMOVED lines=46> */
[----:B------:R-:W-:-:S02]  /*112f0*/  IMAD.MOV.U32 R135, RZ, RZ, R230 ;  /* 0x000000ffff877224 */ /* 0x000fc400078e00e6 */
[----:B------:R-:W-:Y:S02]  /*11300*/  IMAD.MOV.U32 R136, RZ, RZ, R231 ;  /* 0x000000ffff887224 */ /* 0x000fe400078e00e7 */
[----:B------:R-:W-:Y:S02]  /*11310*/  IMAD.MOV.U32 R137, RZ, RZ, R228 ;  /* 0x000000ffff897224 */ /* 0x000fe400078e00e4 */
[----:B------:R-:W-:Y:S01]  /*11320*/  IMAD.MOV.U32 R134, RZ, RZ, R229 ;  /* 0x000000ffff867224 */ /* 0x000fe200078e00e5 */
        /* <DEDUP_REMOVED lines=139> */
[----:B------:R-:W-:Y:S11]  /*11be0*/  HMMA.16816.F32.BF16 R12, R12, R26, R188 ;  /* 0x0000001a0c0c723c */ /* 0x000ff600000418bc */
[----:B------:R-:W-:Y:S03]  /*11bf0*/  @!UPT UIADD3 URZ, URZ, URZ, URZ ;  /* 0x0000003f3f3ff290 */ /* 0x000fe6000fffe03f */
[----:B--2---:R-:W-:Y:S08]  /*11c00*/  HMMA.16816.F32.BF16 R136, R8, R22, R32 ;  /* 0x000000160888723c */ /* 0x004ff00000041820 */
[C---:B------:R-:W-:Y:S08]  /*11c10*/  HMMA.16816.F32.BF16 R184, R4.reuse, R20, R184 ;  /* 0x0000001404b8723c */ /* 0x040ff000000418b8 */
[C---:B------:R-:W-:Y:S08]  /*11c20*/  HMMA.16816.F32.BF16 R180, R4.reuse, R22, R180 ;  /* 0x0000001604b4723c */ /* 0x040ff000000418b4 */
[C---:B---3--:R-:W-:Y:S08]  /*11c30*/  HMMA.16816.F32.BF16 R176, R4.reuse, R16, R176 ;  /* 0x0000001004b0723c */ /* 0x048ff000000418b0 */
[----:B------:R-:W-:Y:S08]  /*11c40*/  HMMA.16816.F32.BF16 R140, R4, R18, R140 ;  /* 0x00000012048c723c */ /* 0x000ff0000004188c */
        /* <DEDUP_REMOVED lines=51> */
.L_x_1454:
[----:B------:R-:W-:Y:S05]  /*11f80*/  BSYNC B0 ;  /* 0x0000000000007941 */ /* 0x000fea0003800000 */
.L_x_1453:
[----:B------:R-:W0:Y:S02]  /*11f90*/  LDGDEPBAR ;  /* 0x00000000000079af */ /* 0x000e240000000000 */
.L_x_1452:
[----:B--2-4-:R-:W2:Y:S04]  /*11fa0*/  LDL.LU.64 R4, [R1+0x68] ;  /* 0x0000680001047983 */ /* 0x014ea80000300a00 */
[----:B------:R-:W3:Y:S04]  /*11fb0*/  LDL R3, [R1+0x80] ;  /* 0x0000800001037983 */ /* 0x000ee80000100800 */
[----:B------:R-:W4:Y:S04]  /*11fc0*/  LDL R17, [R1+0x40] ;  /* 0x0000400001117983 */ /* 0x000f280000100800 */
[----:B------:R-:W5:Y:S01]  /*11fd0*/  LDL.LU.64 R10, [R1+0x10] ;  /* 0x00001000010a7983 */ /* 0x000f620000300a00 */
[----:B------:R-:W-:Y:S01]  /*11fe0*/  IADD3 R2, R252, 0x4, RZ ;  /* 0x00000004fc027810 */ /* 0x000fe20007ffe0ff */
[----:B------:R-:W-:-:S02]  /*11ff0*/  IMAD.U32 R0, RZ, RZ, UR31 ;  /* 0x0000001fff007e24 */ /* 0x000fc4000f8e00ff */
[----:B------:R-:W1:Y:S02]  /*12000*/  S2R R16, SR_TID.X ;  /* 0x0000000000107919 */ /* 0x000e640000002100 */
[----:B------:R-:W-:-:S04]  /*12010*/  IMAD.WIDE.U32 R8, R2, -0x326172a9, RZ ;  /* 0xcd9e8d5702087825 */ /* 0x000fc800078e00ff */
[----:B------:R-:W-:Y:S02]  /*12020*/  IMAD.U32 R2, RZ, RZ, UR32 ;  /* 0x00000020ff027e24 */ /* 0x000fe4000f8e00ff */
[----:B-1----:R-:W-:-:S05]  /*12030*/  IMAD.SHL.U32 R16, R16, 0x2, RZ ;  /* 0x0000000210107824 */ /* 0x002fca00078e00ff */
[----:B------:R-:W-:Y:S01]  /*12040*/  LOP3.LUT R16, R16, 0x6, RZ, 0xc0, !PT ;  /* 0x0000000610107812 */ /* 0x000fe200078ec0ff */
[----:B--2---:R-:W-:Y:S02]  /*12050*/  IMAD.MOV.U32 R6, RZ, RZ, R4 ;  /* 0x000000ffff067224 */ /* 0x004fe400078e0004 */
[----:B------:R-:W-:Y:S02]  /*12060*/  IMAD.MOV.U32 R7, RZ, RZ, R5 ;  /* 0x000000ffff077224 */ /* 0x000fe400078e0005 */
[----:B---3--:R-:W-:-:S04]  /*12070*/  IMAD.WIDE.U32 R4, R3, -0x2daee0ad, RZ ;  /* 0xd2511f5303047825 */ /* 0x008fc800078e00ff */
[----:B------:R-:W-:Y:S01]  /*12080*/  IMAD.MOV.U32 R188, RZ, RZ, R6 ;  /* 0x000000ffffbc7224 */ /* 0x000fe200078e0006 */
[----:B------:R-:W-:Y:S01]  /*12090*/  LOP3.LUT R3, R5, UR32, R0, 0x96, !PT ;  /* 0x0000002005037c12 */ /* 0x000fe2000f8e9600 */
[----:B------:R-:W-:Y:S01]  /*120a0*/  IMAD R0, R2, 0x20, R16 ;  /* 0x0000002002007824 */ /* 0x000fe200078e0210 */
[----:B----4-:R-:W-:Y:S01]  /*120b0*/  LOP3.LUT R5, R9, R17, RZ, 0x3c, !PT ;  /* 0x0000001109057212 */ /* 0x010fe200078e3cff */
[----:B-----5:R-:W-:Y:S01]  /*120c0*/  IMAD.MOV.U32 R31, RZ, RZ, R11 ;  /* 0x000000ffff1f7224 */ /* 0x020fe200078e000b */
[----:B------:R-:W-:Y:S01]  /*120d0*/  MOV R30, R10 ;  /* 0x0000000a001e7202 */ /* 0x000fe20000000f00 */
[----:B------:R-:W-:Y:S01]  /*120e0*/  IMAD.MOV.U32 R189, RZ, RZ, R7 ;  /* 0x000000ffffbd7224 */ /* 0x000fe200078e0007 */
[C---:B------:R-:W-:Y:S01]  /*120f0*/  ISETP.GE.AND P2, PT, R0.reuse, R227, PT ;  /* 0x000000e30000720c */ /* 0x040fe20003f46270 */
[----:B------:R-:W-:Y:S01]  /*12100*/  IMAD.WIDE.U32 R10, R5, -0x2daee0ad, RZ ;  /* 0xd2511f53050a7825 */ /* 0x000fe200078e00ff */
[C---:B------:R-:W-:Y:S02]  /*12110*/  IADD3 R2, R0.reuse, 0x1, RZ ;  /* 0x0000000100027810 */ /* 0x040fe40007ffe0ff */
[----:B------:R-:W-:Y:S01]  /*12120*/  ISETP.LT.OR P2, PT, R0, R223, P2 ;  /* 0x000000df0000720c */ /* 0x000fe20001741670 */
[----:B------:R-:W-:Y:S01]  /*12130*/  IMAD.WIDE.U32 R6, R3, -0x326172a9, RZ ;  /* 0xcd9e8d5703067825 */ /* 0x000fe200078e00ff */
[----:B------:R-:W-:-:S02]  /*12140*/  ISETP.GE.AND P5, PT, R2, R227, PT ;  /* 0x000000e30200720c */ /* 0x000fc40003fa6270 */
[----:B------:R-:W-:Y:S02]  /*12150*/  FSEL R16, R132, -INF , !P2 ;  /* 0xff80000084107808 */ /* 0x000fe40005000000 */
[C---:B------:R-:W-:Y:S02]  /*12160*/  ISETP.GE.AND P4, PT, R2.reuse, R226, PT ;  /* 0x000000e20200720c */ /* 0x040fe40003f86270 */
[CC--:B------:R-:W-:Y:S02]  /*12170*/  ISETP.GE.AND P1, PT, R2.reuse, R225.reuse, PT ;  /* 0x000000e10200720c */ /* 0x0c0fe40003f26270 */
[----:B------:R-:W-:Y:S02]  /*12180*/  ISETP.GE.AND P0, PT, R2, R224, PT ;  /* 0x000000e00200720c */ /* 0x000fe40003f06270 */
[C---:B------:R-:W-:Y:S02]  /*12190*/  ISETP.GE.AND P6, PT, R0.reuse, R226, PT ;  /* 0x000000e20000720c */ /* 0x040fe40003fc6270 */
[----:B------:R-:W-:-:S02]  /*121a0*/  ISETP.GE.AND P3, PT, R0, R225, PT ;  /* 0x000000e10000720c */ /* 0x000fc40003f66270 */
[----:B------:R-:W-:Y:S02]  /*121b0*/  ISETP.GE.AND P2, PT, R0, R224, PT ;  /* 0x000000e00000720c */ /* 0x000fe40003f46270 */
[C---:B------:R-:W-:Y:S02]  /*121c0*/  ISETP.LT.OR P5, PT, R2.reuse, R223, P5 ;  /* 0x000000df0200720c */ /* 0x040fe40002fa1670 */
[C---:B------:R-:W-:Y:S02]  /*121d0*/  ISETP.LT.OR P4, PT, R2.reuse, R222, P4 ;  /* 0x000000de0200720c */ /* 0x040fe40002781670 */
[C---:B------:R-:W-:Y:S02]  /*121e0*/  ISETP.LT.OR P1, PT, R2.reuse, R221, P1 ;  /* 0x000000dd0200720c */ /* 0x040fe40000f21670 */
[----:B------:R-:W-:Y:S02]  /*121f0*/  ISETP.LT.OR P0, PT, R2, R220, P0 ;  /* 0x000000dc0200720c */ /* 0x000fe40000701670 */
        /* <DEDUP_REMOVED lines=11> */
[----:B------:R-:W-:Y:S02]  /*122b0*/  ISETP.GE.AND P5, PT, R2, R224, PT ;  /* 0x000000e00200720c */ /* 0x000fe40003fa6270 */
[----:B------:R-:W-:-:S02]  /*122c0*/  LOP3.LUT R11, R11, UR15, R4, 0x96, !PT ;  /* 0x0000000f0b0b7c12 */ /* 0x000fc4000f8e9604 */
[C---:B------:R-:W-:Y:S02]  /*122d0*/  ISETP.LT.OR P6, PT, R2.reuse, R223, P6 ;  /* 0x000000df0200720c */ /* 0x040fe400037c1670 */
[C---:B------:R-:W-:Y:S02]  /*122e0*/  ISETP.LT.OR P3, PT, R2.reuse, R222, P3 ;  /* 0x000000de0200720c */ /* 0x040fe40001f61670 */
[C---:B------:R-:W-:Y:S02]  /*122f0*/  ISETP.LT.OR P2, PT, R2.reuse, R221, P2 ;  /* 0x000000dd0200720c */ /* 0x040fe40001741670 */
[----:B------:R-:W-:Y:S02]  /*12300*/  ISETP.LT.OR P5, PT, R2, R220, P5 ;  /* 0x000000dc0200720c */ /* 0x000fe40002fa1670 */
[C---:B------:R-:W-:Y:S02]  /*12310*/  IADD3 R2, R0.reuse, 0x10, RZ ;  /* 0x0000001000027810 */ /* 0x040fe40007ffe0ff */
[----:B------:R-:W-:-:S02]  /*12320*/  IADD3 R4, R0, 0x11, RZ ;  /* 0x0000001100047810 */ /* 0x000fc40007ffe0ff */
[----:B------:R-:W-:Y:S02]  /*12330*/  IADD3 R3, R0, 0x9, RZ ;  /* 0x0000000900037810 */ /* 0x000fe40007ffe0ff */
[----:B------:R-:W-:Y:S02]  /*12340*/  FSEL R29, R187, -INF , !P0 ;  /* 0xff800000bb1d7808 */ /* 0x000fe40004000000 */
[----:B------:R-:W-:Y:S02]  /*12350*/  FSEL R22, R138, -INF , !P3 ;  /* 0xff8000008a167808 */ /* 0x000fe40005800000 */
[----:B------:R-:W-:Y:S02]  /*12360*/  FSEL R25, R185, -INF , !P1 ;  /* 0xff800000b9197808 */ /* 0x000fe40004800000 */
[-C--:B------:R-:W-:Y:S02]  /*12370*/  ISETP.GE.AND P0, PT, R2, R227.reuse, PT ;  /* 0x000000e30200720c */ /* 0x080fe40003f06270 */
[----:B------:R-:W-:-:S02]  /*12380*/  ISETP.GE.AND P3, PT, R4, R227, PT ;  /* 0x000000e30400720c */ /* 0x000fc40003f66270 */
[C---:B------:R-:W-:Y:S02]  /*12390*/  ISETP.GE.AND P1, PT, R3.reuse, R226, PT ;  /* 0x000000e20300720c */ /* 0x040fe40003f26270 */
[-C--:B------:R-:W-:Y:S02]  /*123a0*/  ISETP.LT.OR P0, PT, R2, R223.reuse, P0 ;  /* 0x000000df0200720c */ /* 0x080fe40000701670 */
[----:B------:R-:W-:Y:S02]  /*123b0*/  ISETP.LT.OR P3, PT, R4, R223, P3 ;  /* 0x000000df0400720c */ /* 0x000fe40001f61670 */
[----:B------:R-:W-:Y:S02]  /*123c0*/  ISETP.LT.OR P1, PT, R3, R222, P1 ;  /* 0x000000de0300720c */ /* 0x000fe40000f21670 */
[----:B------:R-:W-:Y:S02]  /*123d0*/  FSEL R18, R136, -INF , !P6 ;  /* 0xff80000088127808 */ /* 0x000fe40007000000 */
[----:B------:R-:W-:-:S02]  /*123e0*/  ISETP.GE.AND P6, PT, R2, R226, PT ;  /* 0x000000e20200720c */ /* 0x000fc40003fc6270 */
[----:B------:R-:W-:Y:S02]  /*123f0*/  FSEL R234, R32, -INF , !P0 ;  /* 0xff80000020ea7808 */ /* 0x000fe40004000000 */
[----:B------:R-:W-:Y:S02]  /*12400*/  FSEL R233, R33, -INF , !P3 ;  /* 0xff80000021e97808 */ /* 0x000fe40005800000 */
[----:B------:R-:W-:Y:S02]  /*12410*/  FSEL R24, R139, -INF , !P1 ;  /* 0xff8000008b187808 */ /* 0x000fe40004800000 */
[CC--:B------:R-:W-:Y:S02]  /*12420*/  ISETP.GE.AND P0, PT, R2.reuse, R225.reuse, PT ;  /* 0x000000e10200720c */ /* 0x0c0fe40003f06270 */
[----:B------:R-:W-:Y:S02]  /*12430*/  ISETP.GE.AND P3, PT, R2, R224, PT ;  /* 0x000000e00200720c */ /* 0x000fe40003f66270 */
[----:B------:R-:W-:-:S02]  /*12440*/  ISETP.GE.AND P1, PT, R3, R225, PT ;  /* 0x000000e10300720c */ /* 0x000fc40003f26270 */
[C---:B------:R-:W-:Y:S02]  /*12450*/  ISETP.LT.OR P6, PT, R2.reuse, R222, P6 ;  /* 0x000000de0200720c */ /* 0x040fe400037c1670 */
[----:B------:R-:W-:Y:S02]  /*12460*/  FSEL R21, R135, -INF , !P4 ;  /* 0xff80000087157808 */ /* 0x000fe40006000000 */
[C---:B------:R-:W-:Y:S02]  /*12470*/  ISETP.LT.OR P0, PT, R2.reuse, R221, P0 ;  /* 0x000000dd0200720c */ /* 0x040fe40000701670 */
[----:B------:R-:W-:Y:S02]  /*12480*/  ISETP.LT.OR P3, PT, R2, R220, P3 ;  /* 0x000000dc0200720c */ /* 0x000fe40001f61670 */
[----:B------:R-:W-:Y:S02]  /*12490*/  ISETP.GE.AND P4, PT, R3, R227, PT ;  /* 0x000000e30300720c */ /* 0x000fe40003f86270 */
[----:B------:R-:W-:-:S02]  /*124a0*/  FSEL R242, R34, -INF , !P6 ;  /* 0xff80000022f27808 */ /* 0x000fc40007000000 */
[C---:B------:R-:W-:Y:S02]  /*124b0*/  ISETP.LT.OR P1, PT, R3.reuse, R221, P1 ;  /* 0x000000dd0300720c */ /* 0x040fe40000f21670 */
[----:B------:R-:W-:Y:S02]  /*124c0*/  IADD3 R2, R0, 0x18, RZ ;  /* 0x0000001800027810 */ /* 0x000fe40007ffe0ff */
[----:B------:R-:W-:Y:S02]  /*124d0*/  ISETP.GE.AND P6, PT, R4, R226, PT ;  /* 0x000000e20400720c */ /* 0x000fe40003fc6270 */
[----:B------:R-:W-:Y:S02]  /*124e0*/  IADD3 R0, R0, 0x19, RZ ;  /* 0x0000001900007810 */ /* 0x000fe40007ffe0ff */
[----:B------:R-:W-:Y:S02]  /*124f0*/  ISETP.LT.OR P4, PT, R3, R223, P4 ;  /* 0x000000df0300720c */ /* 0x000fe40002781670 */
[----:B------:R-:W-:Y:S01]  /*12500*/  FSEL R26, R180, -INF , !P2 ;  /* 0xff800000b41a7808 */ /* 0x000fe20005000000 */
[----:B------:R-:W-:Y:S01]  /*12510*/  IMAD.MOV.U32 R180, RZ, RZ, R250 ;  /* 0x000000ffffb47224 */ /* 0x000fe200078e00fa */
[----:B------:R-:W-:-:S02]  /*12520*/  FSEL R27, R181, -INF , !P1 ;  /* 0xff800000b51b7808 */ /* 0x000fc40004800000 */
[----:B------:R-:W-:Y:S01]  /*12530*/  FSEL R243, R176, -INF , !P0 ;  /* 0xff800000b0f37808 */ /* 0x000fe20004000000 */
[----:B------:R-:W-:Y:S01]  /*12540*/  IMAD.MOV.U32 R176, RZ, RZ, R232 ;  /* 0x000000ffffb07224 */ /* 0x000fe200078e00e8 */
[C---:B------:R-:W-:Y:S02]  /*12550*/  ISETP.LT.OR P6, PT, R4.reuse, R222, P6 ;  /* 0x000000de0400720c */ /* 0x040fe400037c1670 */
[----:B------:R-:W-:Y:S02]  /*12560*/  ISETP.GE.AND P2, PT, R4, R225, PT ;  /* 0x000000e10400720c */ /* 0x000fe40003f46270 */
[----:B------:R-:W-:Y:S02]  /*12570*/  ISETP.GE.AND P0, PT, R2, R226, PT ;  /* 0x000000e20200720c */ /* 0x000fe40003f06270 */
[----:B------:R-:W-:Y:S02]  /*12580*/  ISETP.GE.AND P1, PT, R0, R227, PT ;  /* 0x000000e30000720c */ /* 0x000fe40003f26270 */
[----:B------:R-:W-:-:S02]  /*12590*/  FSEL R20, R137, -INF , !P4 ;  /* 0xff80000089147808 */ /* 0x000fc40006000000 */
[----:B------:R-:W-:Y:S02]  /*125a0*/  ISETP.GE.AND P4, PT, R3, R224, PT ;  /* 0x000000e00300720c */ /* 0x000fe40003f86270 */
[----:B------:R-:W-:Y:S02]  /*125b0*/  FSEL R241, R35, -INF , !P6 ;  /* 0xff80000023f17808 */ /* 0x000fe40007000000 */
[----:B------:R-:W-:Y:S02]  /*125c0*/  ISETP.LT.OR P2, PT, R4, R221, P2 ;  /* 0x000000dd0400720c */ /* 0x000fe40001741670 */
[----:B------:R-:W-:Y:S02]  /*125d0*/  ISETP.LT.OR P0, PT, R2, R222, P0 ;  /* 0x000000de0200720c */ /* 0x000fe40000701670 */
[----:B------:R-:W-:Y:S02]  /*125e0*/  ISETP.LT.OR P1, PT, R0, R223, P1 ;  /* 0x000000df0000720c */ /* 0x000fe40000f21670 */
[----:B------:R-:W-:-:S02]  /*125f0*/  ISETP.GE.AND P6, PT, R2, R227, PT ;  /* 0x000000e30200720c */ /* 0x000fc40003fc6270 */
[----:B------:R-:W-:Y:S01]  /*12600*/  ISETP.LT.OR P4, PT, R3, R220, P4 ;  /* 0x000000dc0300720c */ /* 0x000fe20002781670 */
[----:B------:R-:W-:Y:S01]  /*12610*/  IMAD R3, R252, -0x326172a9, RZ ;  /* 0xcd9e8d57fc037824 */ /* 0x000fe200078e02ff */
[----:B------:R-:W-:Y:S02]  /*12620*/  FSEL R244, R177, -INF , !P2 ;  /* 0xff800000b1f47808 */ /* 0x000fe40005000000 */
[----:B------:R-:W-:Y:S02]  /*12630*/  FSEL R238, R14, -INF , !P0 ;  /* 0xff8000000eee7808 */ /* 0x000fe40004000000 */
[----:B------:R-:W-:Y:S02]  /*12640*/  FSEL R199, R13, -INF , !P1 ;  /* 0xff8000000dc77808 */ /* 0x000fe40004800000 */
[----:B------:R-:W-:Y:S02]  /*12650*/  ISETP.LT.OR P6, PT, R2, R223, P6 ;  /* 0x000000df0200720c */ /* 0x000fe400037c1670 */
[----:B------:R-:W-:-:S02]  /*12660*/  ISETP.GE.AND P2, PT, R4, R224, PT ;  /* 0x000000e00400720c */ /* 0x000fc40003f46270 */
[C---:B------:R-:W-:Y:S02]  /*12670*/  ISETP.GE.AND P0, PT, R2.reuse, R225, PT ;  /* 0x000000e10200720c */ /* 0x040fe40003f06270 */
[----:B------:R-:W-:Y:S02]  /*12680*/  ISETP.GE.AND P1, PT, R2, R224, PT ;  /* 0x000000e00200720c */ /* 0x000fe40003f26270 */
[----:B------:R-:W-:Y:S02]  /*12690*/  FSEL R200, R12, -INF , !P6 ;  /* 0xff8000000cc87808 */ /* 0x000fe40007000000 */
[-C--:B------:R-:W-:Y:S02]  /*126a0*/  ISETP.LT.OR P2, PT, R4, R220.reuse, P2 ;  /* 0x000000dc0400720c */ /* 0x080fe40001741670 */
[C---:B------:R-:W-:Y:S02]  /*126b0*/  ISETP.LT.OR P0, PT, R2.reuse, R221, P0 ;  /* 0x000000dd0200720c */ /* 0x040fe40000701670 */
[----:B------:R-:W-:-:S02]  /*126c0*/  ISETP.LT.OR P1, PT, R2, R220, P1 ;  /* 0x000000dc0200720c */ /* 0x000fc40000f21670 */
[----:B------:R-:W-:Y:S02]  /*126d0*/  ISETP.GE.AND P6, PT, R0, R226, PT ;  /* 0x000000e20000720c */ /* 0x000fe40003fc6270 */
[----:B------:R-:W-:Y:S02]  /*126e0*/  LOP3.LUT R2, R7, UR16, R3, 0x96, !PT ;  /* 0x0000001007027c12 */ /* 0x000fe4000f8e9603 */
[----:B------:R-:W-:Y:S02]  /*126f0*/  LOP3.LUT R4, R31, UR14, R6, 0x96, !PT ;  /* 0x0000000e1f047c12 */ /* 0x000fe4000f8e9606 */
[----:B------:R-:W-:Y:S01]  /*12700*/  LOP3.LUT R5, R7, UR16, R8, 0x96, !PT ;  /* 0x0000001007057c12 */ /* 0x000fe2000f8e9608 */
[----:B------:R-:W-:Y:S01]  /*12710*/  IMAD.WIDE.U32 R2, R2, -0x2daee0ad, RZ ;  /* 0xd2511f5302027825 */ /* 0x000fe200078e00ff */
[----:B------:R-:W-:Y:S02]  /*12720*/  ISETP.LT.OR P6, PT, R0, R222, P6 ;  /* 0x000000de0000720c */ /* 0x000fe400037c1670 */
[----:B------:R-:W-:Y:S01]  /*12730*/  FSEL R140, R140, -INF , !P0 ;  /* 0xff8000008c8c7808 */ /* 0x000fe20004000000 */
[----:B------:R-:W-:Y:S01]  /*12740*/  IMAD.WIDE.U32 R12, R4, -0x2daee0ad, RZ ;  /* 0xd2511f53040c7825 */ /* 0x000fe200078e00ff */
[----:B------:R-:W-:-:S02]  /*12750*/  FSEL R235, R15, -INF , !P6 ;  /* 0xff8000000feb7808 */ /* 0x000fc40007000000 */
[C---:B------:R-:W-:Y:S01]  /*12760*/  ISETP.GE.AND P6, PT, R0.reuse, R225, PT ;  /* 0x000000e10000720c */ /* 0x040fe20003fc6270 */
[----:B------:R-:W-:Y:S01]  /*12770*/  IMAD.WIDE.U32 R8, R5, -0x2daee0ad, RZ ;  /* 0xd2511f5305087825 */ /* 0x000fe200078e00ff */
[C---:B------:R-:W-:Y:S02]  /*12780*/  ISETP.GE.AND P0, PT, R0.reuse, R224, PT ;  /* 0x000000e00000720c */ /* 0x040fe40003f06270 */
[----:B------:R-:W-:Y:S01]  /*12790*/  LOP3.LUT R3, R3, UR13, R188, 0x96, !PT ;  /* 0x0000000d03037c12 */ /* 0x000fe2000f8e96bc */
[----:B------:R-:W-:Y:S01]  /*127a0*/  IMAD.WIDE.U32 R4, R11, -0x326172a9, RZ ;  /* 0xcd9e8d570b047825 */ /* 0x000fe200078e00ff */
[----:B------:R-:W-:Y:S02]  /*127b0*/  LOP3.LUT R14, R13, UR11, R2, 0x96, !PT ;  /* 0x0000000b0d0e7c12 */ /* 0x000fe4000f8e9602 */
[C---:B------:R-:W-:Y:S01]  /*127c0*/  ISETP.LT.OR P6, PT, R0.reuse, R221, P6 ;  /* 0x000000dd0000720c */ /* 0x040fe200037c1670 */
[----:B------:R-:W-:Y:S01]  /*127d0*/  IMAD.WIDE.U32 R2, R3, -0x326172a9, RZ ;  /* 0xcd9e8d5703027825 */ /* 0x000fe200078e00ff */
[----:B------:R-:W-:-:S02]  /*127e0*/  ISETP.LT.OR P0, PT, R0, R220, P0 ;  /* 0x000000dc0000720c */ /* 0x000fc40000701670 */
[----:B------:R-:W-:Y:S01]  /*127f0*/  LOP3.LUT R10, R9, UR13, R10, 0x96, !PT ;  /* 0x0000000d090a7c12 */ /* 0x000fe2000f8e960a */
[----:B------:R-:W-:Y:S01]  /*12800*/  IMAD.WIDE.U32 R14, R14, -0x326172a9, RZ ;  /* 0xcd9e8d570e0e7825 */ /* 0x000fe200078e00ff */
[----:B------:R-:W-:Y:S02]  /*12810*/  FMNMX.FTZ R0, R231, R16, !PT ;  /* 0x00000010e7007209 */ /* 0x000fe40007810000 */
[----:B------:R-:W-:Y:S01]  /*12820*/  LOP3.LUT R6, R5, UR14, R6, 0x96, !PT ;  /* 0x0000000e05067c12 */ /* 0x000fe2000f8e9606 */
[----:B------:R-:W-:Y:S01]  /*12830*/  IMAD.WIDE.U32 R10, R10, -0x326172a9, RZ ;  /* 0xcd9e8d570a0a7825 */ /* 0x000fe200078e00ff */
[----:B------:R-:W-:Y:S02]  /*12840*/  FMNMX.FTZ R0, R17, R0, !PT ;  /* 0x0000000011007209 */ /* 0x000fe40007810000 */
[----:B------:R-:W-:Y:S02]  /*12850*/  LOP3.LUT R5, R3, UR12, R30, 0x96, !PT ;  /* 0x0000000c03057c12 */ /* 0x000fe4000f8e961e */
[----:B------:R-:W-:Y:S01]  /*12860*/  LOP3.LUT R7, R15, UR10, R2, 0x96, !PT ;  /* 0x0000000a0f077c12 */ /* 0x000fe2000f8e9602 */
[----:B------:R-:W-:Y:S01]  /*12870*/  IMAD.WIDE.U32 R2, R6, -0x2daee0ad, RZ ;  /* 0xd2511f5306027825 */ /* 0x000fe200078e00ff */
[----:B------:R-:W-:-:S02]  /*12880*/  FMNMX.FTZ R0, R18, R0, !PT ;  /* 0x0000000012007209 */ /* 0x000fc40007810000 */
[----:B------:R-:W-:Y:S01]  /*12890*/  LOP3.LUT R9, R11, UR12, R4, 0x96, !PT ;  /* 0x0000000c0b097c12 */ /* 0x000fe2000f8e9604 */
[----:B------:R-:W-:Y:S01]  /*128a0*/  IMAD.WIDE.U32 R4, R5, -0x2daee0ad, RZ ;  /* 0xd2511f5305047825 */ /* 0x000fe200078e00ff */
[----:B------:R-:W-:Y:S02]  /*128b0*/  FMNMX.FTZ R0, R20, R0, !PT ;  /* 0x0000000014007209 */ /* 0x000fe40007810000 */
[----:B------:R-:W-:Y:S01]  /*128c0*/  LOP3.LUT R6, R3, UR11, R8, 0x96, !PT ;  /* 0x0000000b03067c12 */ /* 0x000fe2000f8e9608 */
[----:B------:R-:W-:Y:S01]  /*128d0*/  IMAD.WIDE.U32 R186, R7, -0x2daee0ad, RZ ;  /* 0xd2511f5307ba7825 */ /* 0x000fe200078e00ff */
[----:B------:R-:W-:Y:S02]  /*128e0*/  FMNMX.FTZ R0, R234, R0, !PT ;  /* 0x00000000ea007209 */ /* 0x000fe40007810000 */
[----:B------:R-:W-:Y:S01]  /*128f0*/  FMNMX.FTZ R3, R230, R19, !PT ;  /* 0x00000013e6037209 */ /* 0x000fe20007810000 */
[----:B------:R-:W-:Y:S01]  /*12900*/  IMAD.WIDE.U32 R8, R9, -0x2daee0ad, RZ ;  /* 0xd2511f5309087825 */ /* 0x000fe200078e00ff */
[----:B------:R-:W-:-:S02]  /*12910*/  LOP3.LUT R5, R5, UR9, R12, 0x96, !PT ;  /* 0x0000000905057c12 */ /* 0x000fc4000f8e960c */
[----:B------:R-:W-:Y:S01]  /*12920*/  LOP3.LUT R11, R187, UR7, R4, 0x96, !PT ;  /* 0x00000007bb0b7c12 */ /* 0x000fe2000f8e9604 */
[----:B------:R-:W-:Y:S01]  /*12930*/  IMAD.WIDE.U32 R6, R6, -0x326172a9, RZ ;  /* 0xcd9e8d5706067825 */ /* 0x000fe200078e00ff */
[----:B------:R-:W-:Y:S02]  /*12940*/  LOP3.LUT R13, R9, UR9, R2, 0x96, !PT ;  /* 0x00000009090d7c12 */ /* 0x000fe4000f8e9602 */
[----:B------:R-:W-:Y:S01]  /*12950*/  FMNMX.FTZ R0, R233, R0, !PT ;  /* 0x00000000e9007209 */ /* 0x000fe20007810000 */
[----:B------:R-:W-:Y:S01]  /*12960*/  IMAD.WIDE.U32 R4, R5, -0x326172a9, RZ ;  /* 0xcd9e8d5705047825 */ /* 0x000fe200078e00ff */
        /* <DEDUP_REMOVED lines=8> */
[----:B------:R-:W-:Y:S01]  /*129f0*/  LOP3.LUT R246, R5, UR8, R14, 0x96, !PT ;  /* 0x0000000805f67c12 */ /* 0x000fe2000f8e960e */
[----:B------:R-:W1:Y:S01]  /*12a00*/  SHFL.BFLY PT, R12, R136, 0x2, 0x1f ;  /* 0x0c401f00880c7f89 */ /* 0x000e6200000e0000 */
[----:B------:R-:W-:Y:S01]  /*12a10*/  LOP3.LUT R0, R3, UR18, R4, 0x96, !PT ;  /* 0x0000001203007c12 */ /* 0x000fe2000f8e9604 */
[----:B------:R-:W-:Y:S01]  /*12a20*/  IMAD.WIDE.U32 R4, R13, -0x326172a9, RZ ;  /* 0xcd9e8d570d047825 */ /* 0x000fe200078e00ff */
[----:B------:R-:W-:-:S02]  /*12a30*/  LOP3.LUT R9, R2, 0xffff, RZ, 0xc0, !PT ;  /* 0x0000ffff02097812 */ /* 0x000fc400078ec0ff */
[----:B------:R-:W-:Y:S02]  /*12a40*/  LOP3.LUT R11, R2, 0xff, RZ, 0xc0, !PT ;  /* 0x000000ff020b7812 */ /* 0x000fe400078ec0ff */
[--C-:B------:R-:W-:Y:S02]  /*12a50*/  SHF.R.U32.HI R3, RZ, 0x10, R2.reuse ;  /* 0x00000010ff037819 */ /* 0x100fe40000011602 */
[----:B------:R-:W-:Y:S02]  /*12a60*/  SHF.R.U32.HI R10, RZ, 0x18, R2 ;  /* 0x00000018ff0a7819 */ /* 0x000fe40000011602 */
[----:B------:R-:W-:Y:S02]  /*12a70*/  LOP3.LUT R2, R139, UR7, R8, 0x96, !PT ;  /* 0x000000078b027c12 */ /* 0x000fe4000f8e9608 */
[----:B------:R-:W-:Y:S02]  /*12a80*/  FMNMX.FTZ R7, R242, R7, !PT ;  /* 0x00000007f2077209 */ /* 0x000fe40007810000 */
[----:B------:R-:W-:-:S02]  /*12a90*/  LOP3.LUT R245, R5, UR8, R6, 0x96, !PT ;  /* 0x0000000805f57c12 */ /* 0x000fc4000f8e9606 */
[----:B------:R-:W-:Y:S01]  /*12aa0*/  LOP3.LUT R8, R3, 0xff, RZ, 0xc0, !PT ;  /* 0x000000ff03087812 */ /* 0x000fe200078ec0ff */
[----:B------:R-:W-:Y:S01]  /*12ab0*/  IMAD.WIDE.U32 R2, R2, -0x326172a9, RZ ;  /* 0xcd9e8d5702027825 */ /* 0x000fe200078e00ff */
[----:B------:R-:W-:Y:S02]  /*12ac0*/  FMNMX.FTZ R5, R241, R7, !PT ;  /* 0x00000007f1057209 */ /* 0x000fe40007810000 */
[----:B------:R-:W-:Y:S02]  /*12ad0*/  SHF.R.U32.HI R9, RZ, 0x8, R9 ;  /* 0x00000008ff097819 */ /* 0x000fe40000011609 */
[----:B------:R-:W-:Y:S02]  /*12ae0*/  FMNMX.FTZ R5, R238, R5, !PT ;  /* 0x00000005ee057209 */ /* 0x000fe40007810000 */
[----:B------:R-:W-:Y:S02]  /*12af0*/  PRMT R35, R8, 0x5410, R10 ;  /* 0x0000541008237816 */ /* 0x000fe4000000000a */
[----:B------:R-:W-:-:S02]  /*12b00*/  FMNMX.FTZ R6, R229, R23, !PT ;  /* 0x00000017e5067209 */ /* 0x000fc40007810000 */
[----:B------:R-:W-:Y:S02]  /*12b10*/  PRMT R34, R11, 0x5410, R9 ;  /* 0x000054100b227816 */ /* 0x000fe40000000009 */
[----:B------:R-:W-:Y:S02]  /*12b20*/  LOP3.LUT R4, R3, UR18, R4, 0x96, !PT ;  /* 0x0000001203047c12 */ /* 0x000fe4000f8e9604 */
[C---:B------:R-:W-:Y:S02]  /*12b30*/  LOP3.LUT R10, R2.reuse, 0xffff, RZ, 0xc0, !PT ;  /* 0x0000ffff020a7812 */ /* 0x040fe400078ec0ff */
[----:B------:R-:W-:Y:S02]  /*12b40*/  LOP3.LUT R11, R2, 0xff, RZ, 0xc0, !PT ;  /* 0x000000ff020b7812 */ /* 0x000fe400078ec0ff */
[--C-:B------:R-:W-:Y:S02]  /*12b50*/  SHF.R.U32.HI R13, RZ, 0x10, R2.reuse ;  /* 0x00000010ff0d7819 */ /* 0x100fe40000011602 */
[----:B------:R-:W-:-:S02]  /*12b60*/  SHF.R.U32.HI R14, RZ, 0x18, R2 ;  /* 0x00000018ff0e7819 */ /* 0x000fc40000011602 */
[C---:B------:R-:W-:Y:S02]  /*12b70*/  LOP3.LUT R3, R0.reuse, 0xffff, RZ, 0xc0, !PT ;  /* 0x0000ffff00037812 */ /* 0x040fe400078ec0ff */
[----:B------:R-:W-:Y:S02]  /*12b80*/  FMNMX.FTZ R2, R235, R5, !PT ;  /* 0x00000005eb027209 */ /* 0x000fe40007810000 */
[----:B------:R-:W-:Y:S02]  /*12b90*/  FMNMX.FTZ R5, R25, R6, !PT ;  /* 0x0000000619057209 */ /* 0x000fe40007810000 */
[----:B------:R-:W-:Y:S01]  /*12ba0*/  LOP3.LUT R6, R0, 0xff, RZ, 0xc0, !PT ;  /* 0x000000ff00067812 */ /* 0x000fe200078ec0ff */
[----:B------:R-:W2:Y:S01]  /*12bb0*/  SHFL.BFLY PT, R7, R2, 0x2, 0x1f ;  /* 0x0c401f0002077f89 */ /* 0x000ea200000e0000 */
[----:B------:R-:W-:Y:S02]  /*12bc0*/  SHF.R.U32.HI R3, RZ, 0x8, R3 ;  /* 0x00000008ff037819 */ /* 0x000fe40000011603 */
[----:B------:R-:W-:-:S02]  /*12bd0*/  FMNMX.FTZ R5, R26, R5, !PT ;  /* 0x000000051a057209 */ /* 0x000fc40007810000 */
[----:B------:R-:W-:Y:S02]  /*12be0*/  PRMT R33, R6, 0x5410, R3 ;  /* 0x0000541006217816 */ /* 0x000fe40000000003 */
[--C-:B------:R-:W-:Y:S02]  /*12bf0*/  SHF.R.U32.HI R3, RZ, 0x10, R0.reuse ;  /* 0x00000010ff037819 */ /* 0x100fe40000011600 */
[----:B------:R-:W-:Y:S02]  /*12c00*/  FMNMX.FTZ R6, R27, R5, !PT ;  /* 0x000000051b067209 */ /* 0x000fe40007810000 */
[----:B------:R-:W-:Y:S02]  /*12c10*/  SHF.R.U32.HI R5, RZ, 0x18, R0 ;  /* 0x00000018ff057819 */ /* 0x000fe40000011600 */
[----:B------:R-:W-:Y:S02]  /*12c20*/  LOP3.LUT R0, R3, 0xff, RZ, 0xc0, !PT ;  /* 0x000000ff03007812 */ /* 0x000fe400078ec0ff */
[----:B------:R-:W-:-:S02]  /*12c30*/  FMNMX.FTZ R3, R243, R6, !PT ;  /* 0x00000006f3037209 */ /* 0x000fc40007810000 */
[----:B------:R-:W-:Y:S02]  /*12c40*/  PRMT R32, R0, 0x5410, R5 ;  /* 0x0000541000207816 */ /* 0x000fe40000000005 */
[----:B------:R-:W-:Y:S02]  /*12c50*/  FMNMX.FTZ R0, R244, R3, !PT ;  /* 0x00000003f4007209 */ /* 0x000fe40007810000 */
[----:B------:R-:W-:Y:S02]  /*12c60*/  FSEL R132, R141, -INF , !P6 ;  /* 0xff8000008d847808 */ /* 0x000fe40007000000 */
[----:B------:R-:W-:Y:S02]  /*12c70*/  FMNMX.FTZ R0, R140, R0, !PT ;  /* 0x000000008c007209 */ /* 0x000fe40007810000 */
[----:B------:R-:W-:Y:S02]  /*12c80*/  FMNMX.FTZ R3, R228, R28, !PT ;  /* 0x0000001ce4037209 */ /* 0x000fe40007810000 */
[----:B-1----:R-:W-:-:S02]  /*12c90*/  FMNMX.FTZ R136, R136, R12, !PT ;  /* 0x0000000c88887209 */ /* 0x002fc40007810000 */
[----:B------:R-:W-:Y:S02]  /*12ca0*/  FMNMX.FTZ R5, R132, R0, !PT ;  /* 0x0000000084057209 */ /* 0x000fe40007810000 */
[----:B------:R-:W-:Y:S01]  /*12cb0*/  FSEL R6, R182, -INF , !P5 ;  /* 0xff800000b6067808 */ /* 0x000fe20006800000 */
[----:B------:R-:W1:Y:S01]  /*12cc0*/  SHFL.BFLY PT, R8, R136, 0x1, 0x1f ;  /* 0x0c201f0088087f89 */ /* 0x000e6200000e0000 */
[----:B------:R-:W-:Y:S02]  /*12cd0*/  FMNMX.FTZ R3, R29, R3, !PT ;  /* 0x000000031d037209 */ /* 0x000fe40007810000 */
[----:B--2---:R-:W-:Y:S01]  /*12ce0*/  FMNMX.FTZ R2, R2, R7, !PT ;  /* 0x0000000702027209 */ /* 0x004fe20007810000 */
[----:B------:R-:W2:Y:S01]  /*12cf0*/  SHFL.BFLY PT, R9, R5, 0x2, 0x1f ;  /* 0x0c401f0005097f89 */ /* 0x000ea200000e0000 */
[----:B------:R-:W-:Y:S02]  /*12d00*/  FSEL R7, R183, -INF , !P4 ;  /* 0xff800000b7077808 */ /* 0x000fe40006000000 */
[----:B------:R-:W-:Y:S01]  /*12d10*/  FMNMX.FTZ R0, R6, R3, !PT ;  /* 0x0000000306007209 */ /* 0x000fe20007810000 */
[----:B------:R-:W3:Y:S01]  /*12d20*/  SHFL.BFLY PT, R135, R2, 0x1, 0x1f ;  /* 0x0c201f0002877f89 */ /* 0x000ee200000e0000 */
        /* <DEDUP_REMOVED lines=8> */
[----:B-1----:R-:W-:Y:S02]  /*12db0*/  FMNMX.FTZ R136, R136, R8, !PT ;  /* 0x0000000888887209 */ /* 0x002fe40007810000 */
[----:B------:R-:W-:Y:S02]  /*12dc0*/  FMNMX.FTZ R3, R189, R3, !PT ;  /* 0x00000003bd037209 */ /* 0x000fe40007810000 */
[----:B--2---:R-:W-:Y:S01]  /*12dd0*/  FMNMX.FTZ R5, R5, R9, !PT ;  /* 0x0000000905057209 */ /* 0x004fe20007810000 */
[C---:B------:R-:W-:Y:S01]  /*12de0*/  FMUL.FTZ R8, R136.reuse, c[0x0][0x23c] ;  /* 0x00008f0088087a20 */ /* 0x040fe20000410000 */
[----:B------:R-:W-:Y:S01]  /*12df0*/  FSETP.NEU.FTZ.AND P3, PT, R136, -INF , PT ;  /* 0xff8000008800780b */ /* 0x000fe20003f7d000 */
[----:B------:R-:W1:Y:S01]  /*12e00*/  SHFL.BFLY PT, R9, R3, 0x2, 0x1f ;  /* 0x0c401f0003097f89 */ /* 0x000e6200000e0000 */
[----:B---3--:R-:W-:-:S02]  /*12e10*/  FMNMX.FTZ R135, R2, R135, !PT ;  /* 0x0000008702877209 */ /* 0x008fc40007810000 */
[----:B------:R-:W-:Y:S01]  /*12e20*/  FSEL R0, R8, RZ, P3 ;  /* 0x000000ff08007208 */ /* 0x000fe20001800000 */
[----:B------:R-:W2:Y:S01]  /*12e30*/  SHFL.BFLY PT, R134, R5, 0x1, 0x1f ;  /* 0x0c201f0005867f89 */ /* 0x000ea200000e0000 */
[C---:B------:R-:W-:Y:S01]  /*12e40*/  FSETP.NEU.FTZ.AND P2, PT, R135.reuse, -INF , PT ;  /* 0xff8000008700780b */ /* 0x040fe20003f5d000 */
[----:B------:R-:W-:Y:S02]  /*12e50*/  FMUL.FTZ R12, R135, c[0x0][0x23c] ;  /* 0x00008f00870c7a20 */ /* 0x000fe40000410000 */
[--C-:B------:R-:W-:Y:S02]  /*12e60*/  FFMA.FTZ R2, R18, c[0x0][0x23c], -R0.reuse ;  /* 0x00008f0012027a23 */ /* 0x100fe40000010800 */
[--C-:B------:R-:W-:Y:S01]  /*12e70*/  FFMA.FTZ R8, R17, c[0x0][0x23c], -R0.reuse ;  /* 0x00008f0011087a23 */ /* 0x100fe20000010800 */
[----:B------:R-:W-:Y:S01]  /*12e80*/  FSEL R12, R12, RZ, P2 ;  /* 0x000000ff0c0c7208 */ /* 0x000fe20001000000 */
[----:B------:R3:W-:Y:S01]  /*12e90*/  MUFU.EX2 R237, R2 ;  /* 0x0000000200ed7308 */ /* 0x0007e20000000800 */
[----:B------:R-:W-:-:S07]  /*12ea0*/  FFMA.FTZ R16, R16, c[0x0][0x23c], -R0 ;  /* 0x00008f0010107a23 */ /* 0x000fce0000010800 */
[----:B------:R4:W-:Y:S01]  /*12eb0*/  MUFU.EX2 R236, R8 ;  /* 0x0000000800ec7308 */ /* 0x0009e20000000800 */
[----:B-1----:R-:W-:Y:S01]  /*12ec0*/  FMNMX.FTZ R3, R9, R3, !PT ;  /* 0x0000000309037209 */ /* 0x002fe20007810000 */
[----:B------:R-:W-:Y:S01]  /*12ed0*/  HSET2.LE.AND R9, R32, R176, PT ;  /* 0x000000b020097233 */ /* 0x000fe20003803000 */
[----:B---3--:R-:W-:-:S03]  /*12ee0*/  FFMA.FTZ R2, R20, c[0x0][0x23c], -R0 ;  /* 0x00008f0014027a23 */ /* 0x008fc60000010800 */
[----:B------:R-:W1:Y:S01]  /*12ef0*/  SHFL.BFLY PT, R137, R3, 0x1, 0x1f ;  /* 0x0c201f0003897f89 */ /* 0x000e6200000e0000 */
[----:B--2---:R-:W-:Y:S01]  /*12f00*/  FMNMX.FTZ R134, R5, R134, !PT ;  /* 0x0000008605867209 */ /* 0x004fe20007810000 */
[--C-:B------:R-:W-:Y:S01]  /*12f10*/  FFMA.FTZ R5, R22, c[0x0][0x23c], -R12.reuse ;  /* 0x00008f0016057a23 */ /* 0x100fe2000001080c */
[----:B------:R2:W-:Y:S02]  /*12f20*/  MUFU.EX2 R239, R2 ;  /* 0x0000000200ef7308 */ /* 0x0005e40000000800 */
[----:B------:R-:W-:Y:S01]  /*12f30*/  FSETP.NEU.FTZ.AND P1, PT, R134, -INF , PT ;  /* 0xff8000008600780b */ /* 0x000fe20003f3d000 */
[----:B----4-:R-:W-:-:S05]  /*12f40*/  FFMA.FTZ R8, R19, c[0x0][0x23c], -R12 ;  /* 0x00008f0013087a23 */ /* 0x010fca000001080c */
[----:B------:R-:W-:Y:S01]  /*12f50*/  MUFU.EX2 R232, R8 ;  /* 0x0000000800e87308 */ /* 0x000fe20000000800 */
[----:B--2---:R-:W-:-:S07]  /*12f60*/  SHF.R.U32.HI R2, RZ, 0x8, R10 ;  /* 0x00000008ff027819 */ /* 0x004fce000001160a */
[----:B------:R2:W-:Y:S01]  /*12f70*/  MUFU.EX2 R201, R5 ;  /* 0x0000000500c97308 */ /* 0x0005e20000000800 */
[--C-:B------:R-:W-:Y:S01]  /*12f80*/  HSET2.LE.AND R10, R34, R176.reuse, PT ;  /* 0x000000b0220a7233 */ /* 0x100fe20003803000 */
[----:B------:R-:W-:Y:S01]  /*12f90*/  PRMT R31, R11, 0x5410, R2 ;  /* 0x000054100b1f7816 */ /* 0x000fe20000000002 */
[----:B------:R-:W-:Y:S01]  /*12fa0*/  FFMA.FTZ R2, R21, c[0x0][0x23c], -R12 ;  /* 0x00008f0015027a23 */ /* 0x000fe2000001080c */
[----:B-1----:R-:W-:Y:S01]  /*12fb0*/  FMNMX.FTZ R137, R3, R137, !PT ;  /* 0x0000008903897209 */ /* 0x002fe20007810000 */
[----:B------:R-:W-:Y:S01]  /*12fc0*/  HSET2.LE.AND R11, R35, R176, PT ;  /* 0x000000b0230b7233 */ /* 0x000fe20003803000 */
[----:B------:R-:W-:Y:S02]  /*12fd0*/  SHF.R.U32.HI R3, RZ, 0x10, R4 ;  /* 0x00000010ff037819 */ /* 0x000fe40000011604 */
[----:B------:R1:W-:Y:S01]  /*12fe0*/  MUFU.EX2 R203, R2 ;  /* 0x0000000200cb7308 */ /* 0x0003e20000000800 */
[----:B------:R-:W-:Y:S02]  /*12ff0*/  FSETP.NEU.FTZ.AND P0, PT, R137, -INF , PT ;  /* 0xff8000008900780b */ /* 0x000fe40003f1d000 */
[----:B--2---:R-:W-:-:S05]  /*13000*/  LOP3.LUT R5, R4, 0xff, RZ, 0xc0, !PT ;  /* 0x000000ff04057812 */ /* 0x004fca00078ec0ff */
[----:B------:R-:W-:Y:S01]  /*13010*/  MUFU.EX2 R240, R16 ;  /* 0x0000001000f07308 */ /* 0x000fe20000000800 */
[----:B-1----:R-:W-:Y:S01]  /*13020*/  LOP3.LUT R2, R13, 0xff, RZ, 0xc0, !PT ;  /* 0x000000ff0d027812 */ /* 0x002fe200078ec0ff */
[----:B------:R-:W-:-:S03]  /*13030*/  FMUL.FTZ R13, R134, c[0x0][0x23c] ;  /* 0x00008f00860d7a20 */ /* 0x000fc60000410000 */
[----:B------:R-:W-:Y:S01]  /*13040*/  PRMT R30, R2, 0x5410, R14 ;  /* 0x00005410021e7816 */ /* 0x000fe2000000000e */
[----:B------:R-:W-:Y:S01]  /*13050*/  FFMA.FTZ R2, R24, c[0x0][0x23c], -R12 ;  /* 0x00008f0018027a23 */ /* 0x000fe2000001080c */
[----:B------:R-:W-:Y:S01]  /*13060*/  FSEL R13, R13, RZ, P1 ;  /* 0x000000ff0d0d7208 */ /* 0x000fe20000800000 */
[----:B------:R-:W-:Y:S02]  /*13070*/  FMUL.FTZ R14, R137, c[0x0][0x23c] ;  /* 0x00008f00890e7a20 */ /* 0x000fe40000410000 */
[----:B------:R1:W-:Y:S03]  /*13080*/  MUFU.EX2 R202, R2 ;  /* 0x0000000200ca7308 */ /* 0x0003e60000000800 */
[----:B------:R-:W-:-:S05]  /*13090*/  FSEL R14, R14, RZ, P0 ;  /* 0x000000ff0e0e7208 */ /* 0x000fca0000000000 */
[--C-:B------:R-:W-:Y:S02]  /*130a0*/  FFMA.FTZ R6, R6, c[0x0][0x23c], -R14.reuse ;  /* 0x00008f0006067a23 */ /* 0x100fe4000001080e */
[----:B------:R-:W-:Y:S02]  /*130b0*/  FFMA.FTZ R7, R7, c[0x0][0x23c], -R14 ;  /* 0x00008f0007077a23 */ /* 0x000fe4000001080e */
[----:B------:R-:W-:Y:S01]  /*130c0*/  MUFU.EX2 R184, R6 ;  /* 0x0000000600b87308 */ /* 0x000fe20000000800 */
[----:B-1----:R-:W-:Y:S02]  /*130d0*/  LOP3.LUT R2, R4, 0xffff, RZ, 0xc0, !PT ;  /* 0x0000ffff04027812 */ /* 0x002fe400078ec0ff */
[----:B------:R-:W-:Y:S02]  /*130e0*/  SHF.R.U32.HI R4, RZ, 0x18, R4 ;  /* 0x00000018ff047819 */ /* 0x000fe40000011604 */
[----:B------:R-:W-:Y:S01]  /*130f0*/  SHF.R.U32.HI R8, RZ, 0x8, R2 ;  /* 0x00000008ff087819 */ /* 0x000fe20000011602 */
[----:B------:R-:W-:-:S02]  /*13100*/  FFMA.FTZ R2, R23, c[0x0][0x23c], -R13 ;  /* 0x00008f0017027a23 */ /* 0x000fc4000001080d */
[----:B------:R-:W-:Y:S01]  /*13110*/  MUFU.EX2 R139, R7 ;  /* 0x00000007008b7308 */ /* 0x000fe20000000800 */
[----:B------:R-:W-:Y:S01]  /*13120*/  PRMT R16, R5, 0x5410, R8 ;  /* 0x0000541005107816 */ /* 0x000fe20000000008 */
[----:B------:R-:W-:Y:S02]  /*13130*/  HSET2.LE.AND R8, R33, R176, PT ;  /* 0x000000b021087233 */ /* 0x000fe40003803000 */
[----:B------:R-:W-:Y:S04]  /*13140*/  LDSM.16.MT88.4 R32, [R210+0xb000] ;  /* 0x00b00000d220783b */ /* 0x000fe80000004200 */
[----:B------:R1:W-:Y:S02]  /*13150*/  MUFU.EX2 R198, R2 ;  /* 0x0000000200c67308 */ /* 0x0003e40000000800 */
[----:B-1----:R-:W-:-:S06]  /*13160*/  FFMA.FTZ R2, R25, c[0x0][0x23c], -R13 ;  /* 0x00008f0019027a23 */ /* 0x002fcc000001080d */
[----:B------:R1:W2:Y:S02]  /*13170*/  MUFU.EX2 R197, R2 ;  /* 0x0000000200c57308 */ /* 0x0002a40000000800 */
[----:B-1----:R-:W-:Y:S01]  /*13180*/  LOP3.LUT R2, R3, 0xff, RZ, 0xc0, !PT ;  /* 0x000000ff03027812 */ /* 0x002fe200078ec0ff */
[----:B------:R-:W-:-:S03]  /*13190*/  FFMA.FTZ R3, R26, c[0x0][0x23c], -R13 ;  /* 0x00008f001a037a23 */ /* 0x000fc6000001080d */
[----:B------:R-:W-:Y:S01]  /*131a0*/  PRMT R24, R2, 0x5410, R4 ;  /* 0x0000541002187816 */ /* 0x000fe20000000004 */
[----:B------:R-:W-:Y:S01]  /*131b0*/  FFMA.FTZ R2, R27, c[0x0][0x23c], -R13 ;  /* 0x00008f001b027a23 */ /* 0x000fe2000001080d */
[----:B------:R1:W-:Y:S01]  /*131c0*/  MUFU.EX2 R191, R3 ;  /* 0x0000000300bf7308 */ /* 0x0003e20000000800 */
[----:B------:R-:W-:-:S05]  /*131d0*/  FSEL R4, R136, RZ, P3 ;  /* 0x000000ff88047208 */ /* 0x000fca0001800000 */
[----:B------:R-:W-:Y:S01]  /*131e0*/  FADD.FTZ R5, R231, -R4 ;  /* 0x80000004e7057221 */ /* 0x000fe20000010000 */
[----:B------:R-:W-:Y:S01]  /*131f0*/  FSEL R4, R134, RZ, P1 ;  /* 0x000000ff86047208 */ /* 0x000fe20000800000 */
[----:B------:R3:W-:Y:S02]  /*13200*/  MUFU.EX2 R196, R2 ;  /* 0x0000000200c47308 */ /* 0x0007e40000000800 */
[----:B------:R-:W-:Y:S02]  /*13210*/  FMUL.FTZ R5, R5, c[0x0][0x23c] ;  /* 0x00008f0005057a20 */ /* 0x000fe40000410000 */
[----:B------:R-:W-:Y:S01]  /*13220*/  FADD.FTZ R4, R229, -R4 ;  /* 0x80000004e5047221 */ /* 0x000fe20000010000 */
[----:B-1----:R-:W-:-:S03]  /*13230*/  FSEL R3, R135, RZ, P2 ;  /* 0x000000ff87037208 */ /* 0x002fc60001000000 */
[----:B------:R-:W-:Y:S01]  /*13240*/  FMUL.FTZ R21, R4, c[0x0][0x23c] ;  /* 0x00008f0004157a20 */ /* 0x000fe20000410000 */
[----:B------:R-:W1:Y:S01]  /*13250*/  MUFU.EX2 R23, R5 ;  /* 0x0000000500177308 */ /* 0x000e620000000800 */
[----:B------:R-:W-:Y:S01]  /*13260*/  FADD.FTZ R15, R230, -R3 ;  /* 0x80000003e60f7221 */ /* 0x000fe20000010000 */
[----:B------:R-:W-:Y:S01]  /*13270*/  FSEL R3, R137, RZ, P0 ;  /* 0x000000ff89037208 */ /* 0x000fe20000000000 */
[----:B---3--:R-:W-:Y:S02]  /*13280*/  FFMA.FTZ R2, R28, c[0x0][0x23c], -R14 ;  /* 0x00008f001c027a23 */ /* 0x008fe4000001080e */
[----:B------:R-:W-:-:S03]  /*13290*/  FMUL.FTZ R15, R15, c[0x0][0x23c] ;  /* 0x00008f000f0f7a20 */ /* 0x000fc60000410000 */
[----:B------:R-:W3:Y:S01]  /*132a0*/  MUFU.EX2 R21, R21 ;  /* 0x0000001500157308 */ /* 0x000ee20000000800 */
[----:B------:R-:W-:Y:S01]  /*132b0*/  FADD.FTZ R20, R228, -R3 ;  /* 0x80000003e4147221 */ /* 0x000fe20000010000 */
[----:B--2---:R-:W-:-:S03]  /*132c0*/  F2FP.BF16.PACK_AB R3, R197, R198 ;  /* 0x000000c6c503723e */ /* 0x004fc600000010ff */
[----:B------:R-:W-:Y:S02]  /*132d0*/  FMUL.FTZ R20, R20, c[0x0][0x23c] ;  /* 0x00008f0014147a20 */ /* 0x000fe40000410000 */
[-C--:B-1----:R-:W-:Y:S01]  /*132e0*/  FMUL.FTZ R144, R144, R23.reuse ;  /* 0x0000001790907220 */ /* 0x082fe20000410000 */
[----:B------:R1:W-:Y:S01]  /*132f0*/  MUFU.EX2 R188, R2 ;  /* 0x0000000200bc7308 */ /* 0x0003e20000000800 */
[-C--:B------:R-:W-:Y:S02]  /*13300*/  FMUL.FTZ R145, R145, R23.reuse ;  /* 0x0000001791917220 */ /* 0x080fe40000410000 */
[-C--:B------:R-:W-:Y:S02]  /*13310*/  FMUL.FTZ R156, R156, R23.reuse ;  /* 0x000000179c9c7220 */ /* 0x080fe40000410000 */
[-C--:B------:R-:W-:Y:S02]  /*13320*/  FMUL.FTZ R157, R157, R23.reuse ;  /* 0x000000179d9d7220 */ /* 0x080fe40000410000 */
[----:B------:R-:W-:Y:S01]  /*13330*/  FMUL.FTZ R160, R160, R23 ;  /* 0x00000017a0a07220 */ /* 0x000fe20000410000 */
[----:B------:R-:W2:Y:S01]  /*13340*/  MUFU.EX2 R22, R15 ;  /* 0x0000000f00167308 */ /* 0x000ea20000000800 */
[----:B---3--:R-:W-:-:S02]  /*13350*/  FMUL.FTZ R148, R148, R21 ;  /* 0x0000001594947220 */ /* 0x008fc40000410000 */
[-C--:B------:R-:W-:Y:S02]  /*13360*/  FMUL.FTZ R149, R149, R21.reuse ;  /* 0x0000001595957220 */ /* 0x080fe40000410000 */
[-C--:B------:R-:W-:Y:S02]  /*13370*/  FMUL.FTZ R152, R152, R21.reuse ;  /* 0x0000001598987220 */ /* 0x080fe40000410000 */
[----:B------:R-:W-:Y:S01]  /*13380*/  FMUL.FTZ R153, R153, R21 ;  /* 0x0000001599997220 */ /* 0x000fe20000410000 */
[----:B------:R-:W3:Y:S01]  /*13390*/  MUFU.EX2 R20, R20 ;  /* 0x0000001400147308 */ /* 0x000ee20000000800 */
[----:B-1----:R-:W-:Y:S02]  /*133a0*/  FFMA.FTZ R2, R29, c[0x0][0x23c], -R14 ;  /* 0x00008f001d027a23 */ /* 0x002fe4000001080e */
[----:B------:R-:W-:Y:S02]  /*133b0*/  FMUL.FTZ R161, R161, R23 ;  /* 0x00000017a1a17220 */ /* 0x000fe40000410000 */
[----:B------:R-:W-:-:S02]  /*133c0*/  FMUL.FTZ R164, R164, R21 ;  /* 0x00000015a4a47220 */ /* 0x000fc40000410000 */
[----:B------:R-:W-:Y:S01]  /*133d0*/  FMUL.FTZ R165, R165, R21 ;  /* 0x00000015a5a57220 */ /* 0x000fe20000410000 */
[----:B------:R1:W4:Y:S01]  /*133e0*/  MUFU.EX2 R185, R2 ;  /* 0x0000000200b97308 */ /* 0x0003220000000800 */
[-C--:B--2---:R-:W-:Y:S02]  /*133f0*/  FMUL.FTZ R146, R146, R22.reuse ;  /* 0x0000001692927220 */ /* 0x084fe40000410000 */
[-C--:B------:R-:W-:Y:S02]  /*13400*/  FMUL.FTZ R147, R147, R22.reuse ;  /* 0x0000001693937220 */ /* 0x080fe40000410000 */
[-C--:B------:R-:W-:Y:S02]  /*13410*/  FMUL.FTZ R158, R158, R22.reuse ;  /* 0x000000169e9e7220 */ /* 0x080fe40000410000 */
[----:B------:R-:W-:Y:S02]  /*13420*/  FMUL.FTZ R159, R159, R22 ;  /* 0x000000169f9f7220 */ /* 0x000fe40000410000 */
[----:B---3--:R-:W-:-:S02]  /*13430*/  FMUL.FTZ R150, R150, R20 ;  /* 0x0000001496967220 */ /* 0x008fc40000410000 */
[-C--:B------:R-:W-:Y:S02]  /*13440*/  FMUL.FTZ R151, R151, R20.reuse ;  /* 0x0000001497977220 */ /* 0x080fe40000410000 */
[-C--:B------:R-:W-:Y:S02]  /*13450*/  FMUL.FTZ R154, R154, R20.reuse ;  /* 0x000000149a9a7220 */ /* 0x080fe40000410000 */
[----:B------:R-:W-:Y:S01]  /*13460*/  FMUL.FTZ R155, R155, R20 ;  /* 0x000000149b9b7220 */ /* 0x000fe20000410000 */
[----:B-1----:R-:W-:Y:S01]  /*13470*/  F2FP.BF16.PACK_AB R2, R239, R237 ;  /* 0x000000edef02723e */ /* 0x002fe200000010ff */
[-C--:B------:R-:W-:Y:S02]  /*13480*/  FMUL.FTZ R162, R162, R22.reuse ;  /* 0x00000016a2a27220 */ /* 0x080fe40000410000 */
[----:B------:R-:W-:Y:S01]  /*13490*/  FMUL.FTZ R163, R163, R22 ;  /* 0x00000016a3a37220 */ /* 0x000fe20000410000 */
[----:B------:R-:W-:Y:S01]  /*134a0*/  LOP3.LUT R10, R10, R2, RZ, 0xc0, !PT ;  /* 0x000000020a0a7212 */ /* 0x000fe200078ec0ff */
[-C--:B------:R-:W-:Y:S01]  /*134b0*/  FMUL.FTZ R166, R166, R20.reuse ;  /* 0x00000014a6a67220 */ /* 0x080fe20000410000 */
[----:B------:R-:W-:Y:S01]  /*134c0*/  F2FP.BF16.PACK_AB R2, R202, R201 ;  /* 0x000000c9ca02723e */ /* 0x000fe200000010ff */
[----:B------:R-:W-:-:S02]  /*134d0*/  FMUL.FTZ R167, R167, R20 ;  /* 0x00000014a7a77220 */ /* 0x000fc40000410000 */
[-C--:B------:R-:W-:Y:S01]  /*134e0*/  FMUL.FTZ R168, R168, R21.reuse ;  /* 0x00000015a8a87220 */ /* 0x080fe20000410000 */
[----:B------:R-:W-:Y:S01]  /*134f0*/  LOP3.LUT R11, R11, R2, RZ, 0xc0, !PT ;  /* 0x000000020b0b7212 */ /* 0x000fe200078ec0ff */
[----:B------:R-:W-:Y:S01]  /*13500*/  FMUL.FTZ R169, R169, R21 ;  /* 0x00000015a9a97220 */ /* 0x000fe20000410000 */
[----:B------:R-:W-:Y:S01]  /*13510*/  F2FP.BF16.PACK_AB R2, R236, R240 ;  /* 0x000000f0ec02723e */ /* 0x000fe200000010ff */
[-C--:B------:R-:W-:Y:S02]  /*13520*/  FMUL.FTZ R170, R170, R20.reuse ;  /* 0x00000014aaaa7220 */ /* 0x080fe40000410000 */
[----:B------:R-:W-:Y:S01]  /*13530*/  FMUL.FTZ R171, R171, R20 ;  /* 0x00000014abab7220 */ /* 0x000fe20000410000 */
[----:B------:R-:W-:Y:S01]  /*13540*/  LOP3.LUT R8, R8, R2, RZ, 0xc0, !PT ;  /* 0x0000000208087212 */ /* 0x000fe200078ec0ff */
[-C--:B------:R-:W-:Y:S01]  /*13550*/  FMUL.FTZ R172, R172, R23.reuse ;  /* 0x00000017acac7220 */ /* 0x080fe20000410000 */
[----:B------:R-:W-:Y:S01]  /*13560*/  F2FP.BF16.PACK_AB R2, R203, R232 ;  /* 0x000000e8cb02723e */ /* 0x000fe200000010ff */
[----:B------:R-:W-:-:S02]  /*13570*/  FMUL.FTZ R173, R173, R23 ;  /* 0x00000017adad7220 */ /* 0x000fc40000410000 */
[----:B------:R-:W-:Y:S01]  /*13580*/  FMUL.FTZ R174, R174, R22 ;  /* 0x00000016aeae7220 */ /* 0x000fe20000410000 */
[----:B------:R-:W-:Y:S01]  /*13590*/  LOP3.LUT R9, R9, R2, RZ, 0xc0, !PT ;  /* 0x0000000209097212 */ /* 0x000fe200078ec0ff */
[--C-:B------:R-:W-:Y:S01]  /*135a0*/  HSET2.LE.AND R2, R16, R176.reuse, PT ;  /* 0x000000b010027233 */ /* 0x100fe20003803000 */
[----:B------:R-:W-:Y:S01]  /*135b0*/  FMUL.FTZ R175, R175, R22 ;  /* 0x00000016afaf7220 */ /* 0x000fe20000410000 */
[----:B------:R-:W1:Y:S01]  /*135c0*/  LDSM.16.MT88.4 R16, [R205+0xa000] ;  /* 0x00a00000cd10783b */ /* 0x000e620000004200 */
[----:B------:R-:W-:Y:S02]  /*135d0*/  FMUL.FTZ R36, R36, R23 ;  /* 0x0000001724247220 */ /* 0x000fe40000410000 */
[----:B------:R-:W-:Y:S01]  /*135e0*/  LOP3.LUT R4, R2, R3, RZ, 0xc0, !PT ;  /* 0x0000000302047212 */ /* 0x000fe200078ec0ff */
[----:B------:R-:W-:Y:S01]  /*135f0*/  HSET2.LE.AND R2, R24, R176, PT ;  /* 0x000000b018027233 */ /* 0x000fe20003803000 */
[----:B----4-:R-:W-:Y:S01]  /*13600*/  F2FP.BF16.PACK_AB R3, R185, R188 ;  /* 0x000000bcb903723e */ /* 0x010fe200000010ff */
[----:B------:R-:W2:Y:S01]  /*13610*/  LDSM.16.MT88.4 R24, [R207+0xa000] ;  /* 0x00a00000cf18783b */ /* 0x000ea20000004200 */
[----:B------:R-:W-:-:S02]  /*13620*/  FMUL.FTZ R37, R37, R23 ;  /* 0x0000001725257220 */ /* 0x000fc40000410000 */
[----:B------:R-:W-:Y:S01]  /*13630*/  LOP3.LUT R5, R2, R3, RZ, 0xc0, !PT ;  /* 0x0000000302057212 */ /* 0x000fe200078ec0ff */
[--C-:B------:R-:W-:Y:S01]  /*13640*/  HSET2.LE.AND R2, R31, R176.reuse, PT ;  /* 0x000000b01f027233 */ /* 0x100fe20003803000 */
[----:B------:R-:W-:Y:S01]  /*13650*/  F2FP.BF16.PACK_AB R3, R196, R191 ;  /* 0x000000bfc403723e */ /* 0x000fe200000010ff */
[-C--:B------:R-:W-:Y:S02]  /*13660*/  FMUL.FTZ R38, R38, R22.reuse ;  /* 0x0000001626267220 */ /* 0x080fe40000410000 */
[----:B------:R-:W-:Y:S01]  /*13670*/  FMUL.FTZ R39, R39, R22 ;  /* 0x0000001627277220 */ /* 0x000fe20000410000 */
[----:B------:R-:W-:Y:S01]  /*13680*/  LOP3.LUT R6, R2, R3, RZ, 0xc0, !PT ;  /* 0x0000000302067212 */ /* 0x000fe200078ec0ff */
[----:B------:R-:W-:Y:S01]  /*13690*/  HSET2.LE.AND R3, R30, R176, PT ;  /* 0x000000b01e037233 */ /* 0x000fe20003803000 */
[----:B------:R-:W-:Y:S01]  /*136a0*/  F2FP.BF16.PACK_AB R2, R139, R184 ;  /* 0x000000b88b02723e */ /* 0x000fe200000010ff */
[-C--:B------:R-:W-:Y:S02]  /*136b0*/  FMUL.FTZ R48, R48, R23.reuse ;  /* 0x0000001730307220 */ /* 0x080fe40000410000 */
[----:B------:R-:W-:Y:S01]  /*136c0*/  FMUL.FTZ R49, R49, R23 ;  /* 0x0000001731317220 */ /* 0x000fe20000410000 */
[----:B------:R-:W-:Y:S01]  /*136d0*/  LOP3.LUT R7, R3, R2, RZ, 0xc0, !PT ;  /* 0x0000000203077212 */ /* 0x000fe200078ec0ff */
        /* <DEDUP_REMOVED lines=8> */
[-C--:B------:R-:W-:Y:S01]  /*13760*/  FMUL.FTZ R46, R46, R20.reuse ;  /* 0x000000142e2e7220 */ /* 0x080fe20000410000 */
[-C--:B-1----:R-:W-:Y:S01]  /*13770*/  HMMA.16816.F32.BF16 R144, R8, R16.reuse, R144 ;  /* 0x000000100890723c */ /* 0x082fe20000041890 */
[----:B------:R-:W-:Y:S02]  /*13780*/  FMUL.FTZ R47, R47, R20 ;  /* 0x000000142f2f7220 */ /* 0x000fe40000410000 */
        /* <DEDUP_REMOVED lines=9> */
[----:B------:R-:W-:Y:S02]  /*13820*/  FMUL.FTZ R99, R99, R22 ;  /* 0x0000001663637220 */ /* 0x000fe40000410000 */
[-C--:B------:R-:W-:Y:S02]  /*13830*/  FMUL.FTZ R104, R104, R21.reuse ;  /* 0x0000001568687220 */ /* 0x080fe40000410000 */
[----:B------:R-:W-:-:S02]  /*13840*/  FMUL.FTZ R105, R105, R21 ;  /* 0x0000001569697220 */ /* 0x000fc40000410000 */
[-C--:B------:R-:W-:Y:S01]  /*13850*/  FMUL.FTZ R106, R106, R20.reuse ;  /* 0x000000146a6a7220 */ /* 0x080fe20000410000 */
[C---:B------:R-:W-:Y:S01]  /*13860*/  HMMA.16816.F32.BF16 R192, R8.reuse, R18, R156 ;  /* 0x0000001208c0723c */ /* 0x040fe2000004189c */
[----:B------:R-:W1:Y:S01]  /*13870*/  LDSM.16.MT88.4 R16, [R210+0xa000] ;  /* 0x00a00000d210783b */ /* 0x000e620000004200 */
[----:B------:R-:W-:Y:S02]  /*13880*/  FMUL.FTZ R107, R107, R20 ;  /* 0x000000146b6b7220 */ /* 0x000fe40000410000 */
[-C--:B------:R-:W-:Y:S02]  /*13890*/  FMUL.FTZ R100, R100, R23.reuse ;  /* 0x0000001764647220 */ /* 0x080fe40000410000 */
[----:B------:R-:W-:Y:S02]  /*138a0*/  FMUL.FTZ R101, R101, R23 ;  /* 0x0000001765657220 */ /* 0x000fe40000410000 */
[----:B--2---:R-:W-:Y:S01]  /*138b0*/  HMMA.16816.F32.BF16 R160, R8, R24, R160 ;  /* 0x0000001808a0723c */ /* 0x004fe200000418a0 */
        /* <DEDUP_REMOVED lines=8> */
[----:B------:R-:W-:Y:S01]  /*13940*/  FMUL.FTZ R113, R113, R23 ;  /* 0x0000001771717220 */ /* 0x000fe20000410000 */
[-C--:B------:R-:W-:Y:S01]  /*13950*/  HMMA.16816.F32.BF16 R168, R4, R26.reuse, R168 ;  /* 0x0000001a04a8723c */ /* 0x080fe200000418a8 */
[-C--:B------:R-:W-:Y:S01]  /*13960*/  FMUL.FTZ R114, R114, R22.reuse ;  /* 0x0000001672727220 */ /* 0x080fe20000410000 */
[----:B------:R-:W-:Y:S01]  /*13970*/  MOV R156, R193 ;  /* 0x000000c1009c7202 */ /* 0x000fe20000000f00 */
        /* <DEDUP_REMOVED lines=13> */
[-C--:B-1----:R-:W-:Y:S01]  /*13a50*/  HMMA.16816.F32.BF16 R24, R8, R16.reuse, R36 ;  /* 0x000000100818723c */ /* 0x082fe20000041824 */
[----:B------:R-:W-:Y:S01]  /*13a60*/  LDSM.16.MT88.4 R36, [R209+0xb000] ;  /* 0x00b00000d124783b */ /* 0x000fe20000004200 */
[-C--:B------:R-:W-:Y:S02]  /*13a70*/  FMUL.FTZ R58, R58, R20.reuse ;  /* 0x000000143a3a7220 */ /* 0x080fe40000410000 */
[----:B------:R-:W-:Y:S02]  /*13a80*/  FMUL.FTZ R59, R59, R20 ;  /* 0x000000143b3b7220 */ /* 0x000fe40000410000 */
[----:B------:R-:W-:Y:S02]  /*13a90*/  FMUL.FTZ R60, R60, R21 ;  /* 0x000000153c3c7220 */ /* 0x000fe40000410000 */
[----:B------:R-:W-:Y:S01]  /*13aa0*/  IMAD.MOV.U32 R173, RZ, RZ, R29 ;  /* 0x000000ffffad7224 */ /* 0x000fe200078e001d */
[----:B------:R-:W-:Y:S01]  /*13ab0*/  MOV R158, R28 ;  /* 0x0000001c009e7202 */ /* 0x000fe20000000f00 */
[----:B------:R-:W-:Y:S01]  /*13ac0*/  IMAD.MOV.U32 R172, RZ, RZ, R30 ;  /* 0x000000ffffac7224 */ /* 0x000fe200078e001e */
[----:B------:R-:W-:Y:S01]  /*13ad0*/  HMMA.16816.F32.BF16 R40, R4, R16, R40 ;  /* 0x000000100428723c */ /* 0x000fe20000041828 */
[----:B------:R-:W-:-:S02]  /*13ae0*/  IMAD.MOV.U32 R159, RZ, RZ, R31 ;  /* 0x000000ffff9f7224 */ /* 0x000fc400078e001f */
[----:B------:R-:W1:Y:S01]  /*13af0*/  LDSM.16.MT88.4 R28, [R209+0xa000] ;  /* 0x00a00000d11c783b */ /* 0x000e620000004200 */
[-C--:B------:R-:W-:Y:S02]  /*13b00*/  FMUL.FTZ R61, R61, R21.reuse ;  /* 0x000000153d3d7220 */ /* 0x080fe40000410000 */
[----:B------:R-:W-:Y:S02]  /*13b10*/  FMUL.FTZ R72, R72, R21 ;  /* 0x0000001548487220 */ /* 0x000fe40000410000 */
[----:B------:R-:W-:Y:S01]  /*13b20*/  HMMA.16816.F32.BF16 R44, R4, R18, R44 ;  /* 0x00000012042c723c */ /* 0x000fe2000004182c */
[-C--:B------:R-:W-:Y:S02]  /*13b30*/  FMUL.FTZ R62, R62, R20.reuse ;  /* 0x000000143e3e7220 */ /* 0x080fe40000410000 */
[----:B------:R-:W-:Y:S02]  /*13b40*/  FMUL.FTZ R63, R63, R20 ;  /* 0x000000143f3f7220 */ /* 0x000fe40000410000 */
[----:B------:R-:W-:-:S02]  /*13b50*/  IMAD.MOV.U32 R141, RZ, RZ, R27 ;  /* 0x000000ffff8d7224 */ /* 0x000fc400078e001b */
[----:B------:R-:W-:Y:S01]  /*13b60*/  IMAD.MOV.U32 R15, RZ, RZ, R25 ;  /* 0x000000ffff0f7224 */ /* 0x000fe200078e0019 */
[C---:B------:R-:W-:Y:S01]  /*13b70*/  HMMA.16816.F32.BF16 R100, R8.reuse, R32, R100 ;  /* 0x000000200864723c */ /* 0x040fe20000041864 */
[----:B------:R-:W-:Y:S02]  /*13b80*/  IMAD.MOV.U32 R3, RZ, RZ, R26 ;  /* 0x000000ffff037224 */ /* 0x000fe400078e001a */
[----:B------:R-:W-:Y:S02]  /*13b90*/  IMAD.MOV.U32 R2, RZ, RZ, R24 ;  /* 0x000000ffff027224 */ /* 0x000fe400078e0018 */
[-C--:B------:R-:W-:Y:S02]  /*13ba0*/  FMUL.FTZ R73, R73, R21.reuse ;  /* 0x0000001549497220 */ /* 0x080fe40000410000 */
[-C--:B------:R-:W-:Y:S01]  /*13bb0*/  FMUL.FTZ R76, R76, R21.reuse ;  /* 0x000000154c4c7220 */ /* 0x080fe20000410000 */
[----:B------:R-:W-:Y:S01]  /*13bc0*/  HMMA.16816.F32.BF16 R24, R8, R18, R48 ;  /* 0x000000120818723c */ /* 0x000fe20000041830 */
[----:B------:R-:W2:Y:S01]  /*13bd0*/  LDSM.16.MT88.4 R16, [R205+0xb000] ;  /* 0x00b00000cd10783b */ /* 0x000ea20000004200 */
        /* <DEDUP_REMOVED lines=8> */
[-C--:B------:R-:W-:Y:S02]  /*13c60*/  FMUL.FTZ R90, R90, R20.reuse ;  /* 0x000000145a5a7220 */ /* 0x080fe40000410000 */
[----:B------:R-:W-:Y:S01]  /*13c70*/  FMUL.FTZ R91, R91, R20 ;  /* 0x000000145b5b7220 */ /* 0x000fe20000410000 */
[----:B-1----:R-:W-:Y:S01]  /*13c80*/  HMMA.16816.F32.BF16 R228, R8, R30, R64 ;  /* 0x0000001e08e4723c */ /* 0x002fe20000041840 */
[-C--:B------:R-:W-:Y:S02]  /*13c90*/  FMUL.FTZ R92, R92, R21.reuse ;  /* 0x000000155c5c7220 */ /* 0x080fe40000410000 */
[----:B------:R-:W-:Y:S02]  /*13ca0*/  FMUL.FTZ R93, R93, R21 ;  /* 0x000000155d5d7220 */ /* 0x000fe40000410000 */
[----:B------:R-:W-:Y:S02]  /*13cb0*/  IMAD.MOV.U32 R51, RZ, RZ, R25 ;  /* 0x000000ffff337224 */ /* 0x000fe400078e0019 */
[----:B------:R-:W-:Y:S01]  /*13cc0*/  IMAD.MOV.U32 R50, RZ, RZ, R26 ;  /* 0x000000ffff327224 */ /* 0x000fe200078e001a */
[----:B------:R-:W-:Y:S01]  /*13cd0*/  HMMA.16816.F32.BF16 R56, R4, R28, R56 ;  /* 0x0000001c0438723c */ /* 0x000fe20000041838 */
[----:B------:R-:W-:-:S02]  /*13ce0*/  IMAD.MOV.U32 R49, RZ, RZ, R27 ;  /* 0x000000ffff317224 */ /* 0x000fc400078e001b */
[----:B------:R-:W-:Y:S02]  /*13cf0*/  IMAD.MOV.U32 R48, RZ, RZ, R24 ;  /* 0x000000ffff307224 */ /* 0x000fe400078e0018 */
[----:B------:R-:W1:Y:S01]  /*13d00*/  LDSM.16.MT88.4 R24, [R207+0xb000] ;  /* 0x00b00000cf18783b */ /* 0x000e620000004200 */
[----:B------:R-:W-:Y:S02]  /*13d10*/  IMAD.MOV.U32 R67, RZ, RZ, R180 ;  /* 0x000000ffff437224 */ /* 0x000fe400078e00b4 */
[-C--:B------:R-:W-:Y:S01]  /*13d20*/  FMUL.FTZ R94, R94, R20.reuse ;  /* 0x000000145e5e7220 */ /* 0x080fe20000410000 */
[----:B------:R-:W-:Y:S01]  /*13d30*/  HMMA.16816.F32.BF16 R60, R4, R30, R60 ;  /* 0x0000001e043c723c */ /* 0x000fe2000004183c */
[----:B------:R-:W-:Y:S02]  /*13d40*/  FMUL.FTZ R95, R95, R20 ;  /* 0x000000145f5f7220 */ /* 0x000fe40000410000 */
[-C--:B------:R-:W-:Y:S02]  /*13d50*/  FMUL.FTZ R120, R120, R21.reuse ;  /* 0x0000001578787220 */ /* 0x080fe40000410000 */
[----:B------:R-:W-:-:S02]  /*13d60*/  FMUL.FTZ R121, R121, R21 ;  /* 0x0000001579797220 */ /* 0x000fc40000410000 */
[-C--:B------:R-:W-:Y:S01]  /*13d70*/  FMUL.FTZ R122, R122, R20.reuse ;  /* 0x000000147a7a7220 */ /* 0x080fe20000410000 */
[C---:B--2---:R-:W-:Y:S01]  /*13d80*/  HMMA.16816.F32.BF16 R72, R4.reuse, R16, R72 ;  /* 0x000000100448723c */ /* 0x044fe20000041848 */
        /* <DEDUP_REMOVED lines=11> */
[----:B------:R-:W-:Y:S01]  /*13e40*/  IMAD.MOV.U32 R142, RZ, RZ, R192 ;  /* 0x000000ffff8e7224 */ /* 0x000fe200078e00c0 */
[----:B------:R-:W-:Y:S01]  /*13e50*/  MOV R192, R249 ;  /* 0x000000f900c07202 */ /* 0x000fe20000000f00 */
[----:B------:R-:W-:-:S02]  /*13e60*/  IMAD.MOV.U32 R193, RZ, RZ, R248 ;  /* 0x000000ffffc17224 */ /* 0x000fc400078e00f8 */
[----:B------:R-:W-:Y:S01]  /*13e70*/  IMAD.MOV.U32 R157, RZ, RZ, R195 ;  /* 0x000000ffff9d7224 */ /* 0x000fe200078e00c3 */
[C---:B------:R-:W-:Y:S01]  /*13e80*/  HMMA.16816.F32.BF16 R248, R8.reuse, R28, R52 ;  /* 0x0000001c08f8723c */ /* 0x040fe20000041834 */
[----:B------:R-:W-:Y:S02]  /*13e90*/  IMAD.MOV.U32 R143, RZ, RZ, R194 ;  /* 0x000000ffff8f7224 */ /* 0x000fe400078e00c2 */
[----:B------:R-:W-:Y:S02]  /*13ea0*/  IMAD.MOV.U32 R66, RZ, RZ, R193 ;  /* 0x000000ffff427224 */ /* 0x000fe400078e00c1 */
[-C--:B------:R-:W-:Y:S02]  /*13eb0*/  FMUL.FTZ R84, R84, R23.reuse ;  /* 0x0000001754547220 */ /* 0x080fe40000410000 */
[----:B------:R-:W-:Y:S01]  /*13ec0*/  FMUL.FTZ R85, R85, R23 ;  /* 0x0000001755557220 */ /* 0x000fe20000410000 */
[----:B-1----:R-:W-:Y:S01]  /*13ed0*/  HMMA.16816.F32.BF16 R180, R8, R26, R96 ;  /* 0x0000001a08b4723c */ /* 0x002fe20000041860 */
[----:B------:R-:W-:-:S02]  /*13ee0*/  FMUL.FTZ R86, R86, R22 ;  /* 0x0000001656567220 */ /* 0x000fc40000410000 */
[----:B------:R-:W-:Y:S02]  /*13ef0*/  FMUL.FTZ R87, R87, R22 ;  /* 0x0000001657577220 */ /* 0x000fe40000410000 */
[----:B------:R-:W-:Y:S02]  /*13f00*/  FMUL.FTZ R116, R116, R23 ;  /* 0x0000001774747220 */ /* 0x000fe40000410000 */
[----:B------:R-:W-:Y:S01]  /*13f10*/  IMAD.MOV.U32 R97, RZ, RZ, R2 ;  /* 0x000000ffff617224 */ /* 0x000fe200078e0002 */
[----:B------:R-:W-:Y:S01]  /*13f20*/  HMMA.16816.F32.BF16 R52, R4, R38, R124 ;  /* 0x000000260434723c */ /* 0x000fe2000004187c */
[----:B------:R-:W-:Y:S02]  /*13f30*/  FFMA.FTZ R2, R234, c[0x0][0x23c], -R0 ;  /* 0x00008f00ea027a23 */ /* 0x000fe40000010800 */
[----:B------:R-:W-:Y:S02]  /*13f40*/  IMAD.MOV.U32 R96, RZ, RZ, R176 ;  /* 0x000000ffff607224 */ /* 0x000fe400078e00b0 */
[----:B------:R1:W-:Y:S01]  /*13f50*/  MUFU.EX2 R32, R2 ;  /* 0x0000000200207308 */ /* 0x0003e20000000800 */
[----:B------:R-:W-:Y:S01]  /*13f60*/  IMAD.MOV.U32 R99, RZ, RZ, R3 ;  /* 0x000000ffff637224 */ /* 0x000fe200078e0003 */
[----:B------:R-:W-:Y:S01]  /*13f70*/  MOV R127, R51 ;  /* 0x00000033007f7202 */ /* 0x000fe20000000f00 */
[----:B------:R-:W-:Y:S01]  /*13f80*/  HMMA.16816.F32.BF16 R176, R8, R34, R112 ;  /* 0x0000002208b0723c */ /* 0x000fe20000041870 */
[----:B------:R-:W-:Y:S01]  /*13f90*/  MOV R51, R192 ;  /* 0x000000c000337202 */ /* 0x000fe20000000f00 */
[----:B------:R-:W-:Y:S01]  /*13fa0*/  IMAD.MOV.U32 R98, RZ, RZ, R15 ;  /* 0x000000ffff627224 */ /* 0x000fe200078e000f */
[----:B------:R-:W-:Y:S01]  /*13fb0*/  LDSM.16.MT88.4 R112, [R210+0xb800] ;  /* 0x00b80000d270783b */ /* 0x000fe20000004200 */
[----:B------:R-:W-:-:S02]  /*13fc0*/  FMUL.FTZ R117, R117, R23 ;  /* 0x0000001775757220 */ /* 0x000fc40000410000 */
[-C--:B------:R-:W-:Y:S02]  /*13fd0*/  FMUL.FTZ R118, R118, R22.reuse ;  /* 0x0000001676767220 */ /* 0x080fe40000410000 */
[C---:B------:R-:W-:Y:S01]  /*13fe0*/  HMMA.16816.F32.BF16 R88, R4.reuse, R24, R88 ;  /* 0x000000180458723c */ /* 0x040fe20000041858 */
[-C--:B------:R-:W-:Y:S02]  /*13ff0*/  FMUL.FTZ R119, R119, R22.reuse ;  /* 0x0000001677777220 */ /* 0x080fe40000410000 */
[-C--:B------:R-:W-:Y:S02]  /*14000*/  FMUL.FTZ R128, R128, R23.reuse ;  /* 0x0000001780807220 */ /* 0x080fe40000410000 */
[----:B-1----:R-:W-:Y:S02]  /*14010*/  FFMA.FTZ R2, R233, c[0x0][0x23c], -R0 ;  /* 0x00008f00e9027a23 */ /* 0x002fe40000010800 */
[----:B------:R-:W-:Y:S01]  /*14020*/  FMUL.FTZ R129, R129, R23 ;  /* 0x0000001781817220 */ /* 0x000fe20000410000 */
[----:B------:R-:W-:Y:S01]  /*14030*/  HMMA.16816.F32.BF16 R92, R4, R26, R92 ;  /* 0x0000001a045c723c */ /* 0x000fe2000004185c */
[----:B------:R1:W2:Y:S01]  /*14040*/  MUFU.EX2 R33, R2 ;  /* 0x0000000200217308 */ /* 0x0002a20000000800 */
[----:B------:R-:W-:-:S02]  /*14050*/  FMUL.FTZ R130, R130, R22 ;  /* 0x0000001682827220 */ /* 0x000fc40000410000 */
[----:B------:R-:W-:Y:S02]  /*14060*/  FMUL.FTZ R131, R131, R22 ;  /* 0x0000001683837220 */ /* 0x000fe40000410000 */
[----:B------:R-:W-:Y:S02]  /*14070*/  IMAD.MOV.U32 R124, RZ, RZ, R173 ;  /* 0x000000ffff7c7224 */ /* 0x000fe400078e00ad */
[C---:B------:R-:W-:Y:S01]  /*14080*/  HMMA.16816.F32.BF16 R68, R8.reuse, R16, R68 ;  /* 0x000000100844723c */ /* 0x040fe20000041844 */
[----:B------:R-:W-:Y:S02]  /*14090*/  FFMA.FTZ R5, R235, c[0x0][0x23c], -R12 ;  /* 0x00008f00eb057a23 */ /* 0x000fe4000001080c */
[----:B------:R-:W-:Y:S02]  /*140a0*/  IMAD.MOV.U32 R125, RZ, RZ, R172 ;  /* 0x000000ffff7d7224 */ /* 0x000fe400078e00ac */
[----:B------:R3:W-:Y:S01]  /*140b0*/  MUFU.EX2 R30, R5 ;  /* 0x00000005001e7308 */ /* 0x0007e20000000800 */
[----:B------:R-:W-:Y:S01]  /*140c0*/  IMAD.MOV.U32 R126, RZ, RZ, R159 ;  /* 0x000000ffff7e7224 */ /* 0x000fe200078e009f */
[----:B------:R-:W-:Y:S01]  /*140d0*/  LDSM.16.MT88.4 R172, [R207+0xa800] ;  /* 0x00a80000cfac783b */ /* 0x000fe20000004200 */
[----:B------:R-:W-:Y:S01]  /*140e0*/  HMMA.16816.F32.BF16 R192, R8, R18, R80 ;  /* 0x0000001208c0723c */ /* 0x000fe20000041850 */
[----:B-1----:R-:W-:-:S02]  /*140f0*/  FFMA.FTZ R2, R200, c[0x0][0x23c], -R0 ;  /* 0x00008f00c8027a23 */ /* 0x002fc40000010800 */
[----:B------:R-:W-:Y:S02]  /*14100*/  FFMA.FTZ R0, R199, c[0x0][0x23c], -R0 ;  /* 0x00008f00c7007a23 */ /* 0x000fe40000010800 */
[----:B------:R1:W-:Y:S01]  /*14110*/  MUFU.EX2 R34, R2 ;  /* 0x0000000200227308 */ /* 0x0003e20000000800 */
[----:B------:R-:W-:Y:S01]  /*14120*/  IMAD.MOV.U32 R65, RZ, RZ, R158 ;  /* 0x000000ffff417224 */ /* 0x000fe200078e009e */
[----:B------:R-:W-:Y:S01]  /*14130*/  MOV R80, R141 ;  /* 0x0000008d00507202 */ /* 0x000fe20000000f00 */
[----:B------:R-:W-:Y:S01]  /*14140*/  HMMA.16816.F32.BF16 R84, R8, R24, R84 ;  /* 0x000000180854723c */ /* 0x000fe20000041854 */
[----:B------:R-:W-:Y:S02]  /*14150*/  IMAD.MOV.U32 R83, RZ, RZ, R143 ;  /* 0x000000ffff537224 */ /* 0x000fe400078e008f */
[----:B------:R-:W-:Y:S02]  /*14160*/  IMAD.MOV.U32 R81, RZ, RZ, R142 ;  /* 0x000000ffff517224 */ /* 0x000fe400078e008e */
[----:B------:R4:W5:Y:S01]  /*14170*/  MUFU.EX2 R35, R0 ;  /* 0x0000000000237308 */ /* 0x0009620000000800 */
[----:B---3--:R-:W-:-:S02]  /*14180*/  FFMA.FTZ R5, R244, c[0x0][0x23c], -R13 ;  /* 0x00008f00f4057a23 */ /* 0x008fc4000001080d */
[----:B------:R-:W-:Y:S01]  /*14190*/  HMMA.16816.F32.BF16 R116, R8, R36, R116 ;  /* 0x000000240874723c */ /* 0x000fe20000041874 */
[----:B------:R-:W-:Y:S02]  /*141a0*/  IMAD.MOV.U32 R64, RZ, RZ, R157 ;  /* 0x000000ffff407224 */ /* 0x000fe400078e009d */
[----:B------:R-:W-:Y:S02]  /*141b0*/  IMAD.MOV.U32 R82, RZ, RZ, R156 ;  /* 0x000000ffff527224 */ /* 0x000fe400078e009c */
[----:B-1----:R-:W-:Y:S01]  /*141c0*/  IMAD.WIDE.U32 R2, R246, -0x2daee0ad, RZ ;  /* 0xd2511f53f6027825 */ /* 0x002fe200078e00ff */
[----:B------:R-:W-:Y:S01]  /*141d0*/  MUFU.EX2 R26, R5 ;  /* 0x00000005001a7308 */ /* 0x000fe20000000800 */
[----:B------:R-:W1:Y:S01]  /*141e0*/  LDSM.16.MT88.4 R156, [R205+0xa800] ;  /* 0x00a80000cd9c783b */ /* 0x000e620000004200 */
[----:B------:R-:W-:Y:S01]  /*141f0*/  MOV R37, R98 ;  /* 0x0000006200257202 */ /* 0x000fe20000000f00 */
[----:B------:R-:W-:Y:S01]  /*14200*/  IMAD.MOV.U32 R36, RZ, RZ, R97 ;  /* 0x000000ffff247224 */ /* 0x000fe200078e0061 */
[----:B------:R-:W-:Y:S01]  /*14210*/  LOP3.LUT R4, R3, UR17, R186, 0x96, !PT ;  /* 0x0000001103047c12 */ /* 0x000fe2000f8e96ba */
[----:B------:R-:W-:Y:S01]  /*14220*/  IMAD.MOV.U32 R97, RZ, RZ, R82 ;  /* 0x000000ffff617224 */ /* 0x000fe200078e0052 */
[----:B------:R-:W-:Y:S01]  /*14230*/  LOP3.LUT R7, R2, 0xffff, RZ, 0xc0, !PT ;  /* 0x0000ffff02077812 */ /* 0x000fe200078ec0ff */
[----:B----4-:R-:W-:Y:S01]  /*14240*/  FFMA.FTZ R0, R242, c[0x0][0x23c], -R12 ;  /* 0x00008f00f2007a23 */ /* 0x010fe2000001080c */
[----:B------:R-:W-:Y:S01]  /*14250*/  LOP3.LUT R17, R2, 0xff, RZ, 0xc0, !PT ;  /* 0x000000ff02117812 */ /* 0x000fe200078ec0ff */
[----:B------:R-:W-:Y:S01]  /*14260*/  IMAD.MOV.U32 R98, RZ, RZ, R83 ;  /* 0x000000ffff627224 */ /* 0x000fe200078e0053 */
[--C-:B------:R-:W-:Y:S01]  /*14270*/  SHF.R.U32.HI R16, RZ, 0x10, R2.reuse ;  /* 0x00000010ff107819 */ /* 0x100fe20000011602 */
[----:B------:R3:W-:Y:S01]  /*14280*/  MUFU.EX2 R28, R0 ;  /* 0x00000000001c7308 */ /* 0x0007e20000000800 */
[----:B------:R-:W-:Y:S01]  /*14290*/  SHF.R.U32.HI R18, RZ, 0x18, R2 ;  /* 0x00000018ff127819 */ /* 0x000fe20000011602 */
[----:B------:R-:W-:Y:S01]  /*142a0*/  IMAD.WIDE.U32 R2, R245, -0x2daee0ad, RZ ;  /* 0xd2511f53f5027825 */ /* 0x000fe200078e00ff */
[----:B------:R-:W-:-:S03]  /*142b0*/  MOV R246, R50 ;  /* 0x0000003200f67202 */ /* 0x000fc60000000f00 */
[----:B------:R-:W-:Y:S01]  /*142c0*/  IMAD.MOV.U32 R82, RZ, RZ, R125 ;  /* 0x000000ffff527224 */ /* 0x000fe200078e007d */
[----:B------:R-:W-:Y:S01]  /*142d0*/  LOP3.LUT R6, R2, 0xffff, RZ, 0xc0, !PT ;  /* 0x0000ffff02067812 */ /* 0x000fe200078ec0ff */
[----:B------:R-:W-:Y:S01]  /*142e0*/  IMAD.MOV.U32 R83, RZ, RZ, R126 ;  /* 0x000000ffff537224 */ /* 0x000fe200078e007e */
[--C-:B------:R-:W-:Y:S01]  /*142f0*/  SHF.R.U32.HI R15, RZ, 0x10, R2.reuse ;  /* 0x00000010ff0f7819 */ /* 0x100fe20000011602 */
[----:B------:R-:W-:Y:S01]  /*14300*/  IMAD.MOV.U32 R242, RZ, RZ, R127 ;  /* 0x000000fffff27224 */ /* 0x000fe200078e007f */
[----:B------:R-:W-:Y:S01]  /*14310*/  SHF.R.U32.HI R19, RZ, 0x18, R2 ;  /* 0x00000018ff137819 */ /* 0x000fe20000011602 */
[----:B------:R-:W-:Y:S02]  /*14320*/  IMAD.MOV.U32 R199, RZ, RZ, R49 ;  /* 0x000000ffffc77224 */ /* 0x000fe400078e0031 */
[----:B------:R-:W-:Y:S02]  /*14330*/  IMAD.MOV.U32 R186, RZ, RZ, R48 ;  /* 0x000000ffffba7224 */ /* 0x000fe400078e0030 */
[----:B---3--:R-:W-:-:S02]  /*14340*/  FFMA.FTZ R0, R241, c[0x0][0x23c], -R12 ;  /* 0x00008f00f1007a23 */ /* 0x008fc4000001080c */
[----:B------:R-:W-:Y:S02]  /*14350*/  IMAD.MOV.U32 R200, RZ, RZ, R51 ;  /* 0x000000ffffc87224 */ /* 0x000fe400078e0033 */
[----:B------:R3:W-:Y:S01]  /*14360*/  MUFU.EX2 R29, R0 ;  /* 0x00000000001d7308 */ /* 0x0007e20000000800 */
[----:B------:R-:W-:Y:S01]  /*14370*/  IMAD.MOV.U32 R233, RZ, RZ, R66 ;  /* 0x000000ffffe97224 */ /* 0x000fe200078e0042 */
[----:B------:R-:W-:Y:S01]  /*14380*/  LDSM.16.MT88.4 R48, [R210+0xa800] ;  /* 0x00a80000d230783b */ /* 0x000fe20000004200 */
[----:B------:R-:W-:Y:S02]  /*14390*/  IMAD.MOV.U32 R234, RZ, RZ, R67 ;  /* 0x000000ffffea7224 */ /* 0x000fe400078e0043 */
[----:B---3--:R-:W-:Y:S01]  /*143a0*/  FFMA.FTZ R0, R238, c[0x0][0x23c], -R12 ;  /* 0x00008f00ee007a23 */ /* 0x008fe2000001080c */
[----:B------:R-:W-:Y:S02]  /*143b0*/  LOP3.LUT R12, R2, 0xff, RZ, 0xc0, !PT ;  /* 0x000000ff020c7812 */ /* 0x000fe400078ec0ff */
[----:B------:R-:W-:Y:S01]  /*143c0*/  SHF.R.U32.HI R2, RZ, 0x8, R7 ;  /* 0x00000008ff027819 */ /* 0x000fe20000011607 */
[----:B------:R3:W4:Y:S03]  /*143d0*/  MUFU.EX2 R31, R0 ;  /* 0x00000000001f7308 */ /* 0x0007260000000800 */
[----:B------:R-:W-:-:S02]  /*143e0*/  PRMT R17, R17, 0x5410, R2 ;  /* 0x0000541011117816 */ /* 0x000fc40000000002 */
[----:B------:R-:W-:Y:S02]  /*143f0*/  SHF.R.U32.HI R2, RZ, 0x8, R6 ;  /* 0x00000008ff027819 */ /* 0x000fe40000011606 */
[----:B------:R-:W-:Y:S02]  /*14400*/  LOP3.LUT R6, R15, 0xff, RZ, 0xc0, !PT ;  /* 0x000000ff0f067812 */ /* 0x000fe400078ec0ff */
[----:B---3--:R-:W-:Y:S01]  /*14410*/  LOP3.LUT R0, R3, UR17, R138, 0x96, !PT ;  /* 0x0000001103007c12 */ /* 0x008fe2000f8e968a */
[----:B------:R-:W-:-:S03]  /*14420*/  FFMA.FTZ R3, R243, c[0x0][0x23c], -R13 ;  /* 0x00008f00f3037a23 */ /* 0x000fc6000001080d */
[----:B------:R-:W-:Y:S01]  /*14430*/  SHF.R.U32.HI R7, RZ, 0x10, R0 ;  /* 0x00000010ff077819 */ /* 0x000fe20000011600 */
[----:B------:R3:W1:Y:S02]  /*14440*/  MUFU.EX2 R27, R3 ;  /* 0x00000003001b7308 */ /* 0x0006640000000800 */
[----:B---3--:R-:W-:Y:S02]  /*14450*/  LOP3.LUT R3, R16, 0xff, RZ, 0xc0, !PT ;  /* 0x000000ff10037812 */ /* 0x008fe400078ec0ff */
[----:B------:R-:W-:Y:S02]  /*14460*/  PRMT R16, R12, 0x5410, R2 ;  /* 0x000054100c107816 */ /* 0x000fe40000000002 */
[----:B------:R-:W-:Y:S02]  /*14470*/  LOP3.LUT R2, R4, 0xffff, RZ, 0xc0, !PT ;  /* 0x0000ffff04027812 */ /* 0x000fe400078ec0ff */
[----:B------:R-:W-:Y:S01]  /*14480*/  PRMT R18, R3, 0x5410, R18 ;  /* 0x0000541003127816 */ /* 0x000fe20000000012 */
[----:B------:R-:W-:Y:S01]  /*14490*/  FFMA.FTZ R3, R140, c[0x0][0x23c], -R13 ;  /* 0x00008f008c037a23 */ /* 0x000fe2000001080d */
[----:B------:R-:W-:Y:S01]  /*144a0*/  SHF.R.U32.HI R5, RZ, 0x8, R2 ;  /* 0x00000008ff057819 */ /* 0x000fe20000011602 */
[----:B------:R-:W-:Y:S01]  /*144b0*/  HMMA.16816.F32.BF16 R140, R8, R38, R128 ;  /* 0x00000026088c723c */ /* 0x000fe20000041880 */
[----:B------:R-:W-:Y:S01]  /*144c0*/  LOP3.LUT R2, R4, 0xff, RZ, 0xc0, !PT ;  /* 0x000000ff04027812 */ /* 0x000fe200078ec0ff */
[----:B------:R3:W-:Y:S03]  /*144d0*/  MUFU.EX2 R25, R3 ;  /* 0x0000000300197308 */ /* 0x0007e60000000800 */
[----:B------:R-:W-:-:S02]  /*144e0*/  PRMT R12, R2, 0x5410, R5 ;  /* 0x00005410020c7816 */ /* 0x000fc40000000005 */
[C---:B------:R-:W-:Y:S01]  /*144f0*/  LOP3.LUT R2, R0.reuse, 0xffff, RZ, 0xc0, !PT ;  /* 0x0000ffff00027812 */ /* 0x040fe200078ec0ff */
[----:B------:R-:W-:Y:S01]  /*14500*/  IMAD.MOV.U32 R38, RZ, RZ, R99 ;  /* 0x000000ffff267224 */ /* 0x000fe200078e0063 */
[----:B------:R-:W-:Y:S01]  /*14510*/  SHF.R.U32.HI R5, RZ, 0x10, R4 ;  /* 0x00000010ff057819 */ /* 0x000fe20000011604 */
[----:B------:R-:W-:Y:S01]  /*14520*/  IMAD.MOV.U32 R39, RZ, RZ, R80 ;  /* 0x000000ffff277224 */ /* 0x000fe200078e0050 */
[----:B------:R-:W-:Y:S01]  /*14530*/  LOP3.LUT R8, R0, 0xff, RZ, 0xc0, !PT ;  /* 0x000000ff00087812 */ /* 0x000fe200078ec0ff */
[----:B------:R-:W-:Y:S01]  /*14540*/  IMAD.MOV.U32 R80, RZ, RZ, R65 ;  /* 0x000000ffff507224 */ /* 0x000fe200078e0041 */
[----:B------:R-:W-:Y:S02]  /*14550*/  SHF.R.U32.HI R2, RZ, 0x8, R2 ;  /* 0x00000008ff027819 */ /* 0x000fe40000011602 */
[----:B------:R-:W-:Y:S02]  /*14560*/  SHF.R.U32.HI R9, RZ, 0x18, R4 ;  /* 0x00000018ff097819 */ /* 0x000fe40000011604 */
[----:B------:R-:W-:Y:S01]  /*14570*/  LOP3.LUT R4, R5, 0xff, RZ, 0xc0, !PT ;  /* 0x000000ff05047812 */ /* 0x000fe200078ec0ff */
[----:B---3--:R-:W-:Y:S01]  /*14580*/  FFMA.FTZ R3, R132, c[0x0][0x23c], -R13 ;  /* 0x00008f0084037a23 */ /* 0x008fe2000001080d */
[----:B------:R-:W-:Y:S01]  /*14590*/  PRMT R13, R6, 0x5410, R19 ;  /* 0x00005410060d7816 */ /* 0x000fe20000000013 */
[--C-:B------:R-:W-:Y:S01]  /*145a0*/  HSET2.LE.AND R5, R17, R96.reuse, PT ;  /* 0x0000006011057233 */ /* 0x100fe20003803000 */
[----:B------:R-:W-:Y:S01]  /*145b0*/  SHF.R.U32.HI R6, RZ, 0x18, R0 ;  /* 0x00000018ff067819 */ /* 0x000fe20000011600 */
[----:B------:R3:W1:Y:S01]  /*145c0*/  MUFU.EX2 R24, R3 ;  /* 0x0000000300187308 */ /* 0x0006620000000800 */
[----:B------:R-:W-:Y:S01]  /*145d0*/  LOP3.LUT R0, R7, 0xff, RZ, 0xc0, !PT ;  /* 0x000000ff07007812 */ /* 0x000fe200078ec0ff */
[----:B------:R-:W-:Y:S01]  /*145e0*/  HSET2.LE.AND R10, R13, R96, PT ;  /* 0x000000600d0a7233 */ /* 0x000fe20003803000 */
[----:B------:R-:W-:-:S02]  /*145f0*/  PRMT R7, R8, 0x5410, R2 ;  /* 0x0000541008077816 */ /* 0x000fc40000000002 */
[----:B------:R-:W-:Y:S01]  /*14600*/  PRMT R2, R0, 0x5410, R6 ;  /* 0x0000541000027816 */ /* 0x000fe20000000006 */
[--C-:B------:R-:W-:Y:S01]  /*14610*/  FFMA.FTZ R0, R190, c[0x0][0x23c], -R14.reuse ;  /* 0x00008f00be007a23 */ /* 0x100fe2000001080e */
[----:B------:R-:W-:Y:S01]  /*14620*/  PRMT R11, R4, 0x5410, R9 ;  /* 0x00005410040b7816 */ /* 0x000fe20000000009 */
[--C-:B------:R-:W-:Y:S01]  /*14630*/  FFMA.FTZ R4, R189, c[0x0][0x23c], -R14.reuse ;  /* 0x00008f00bd047a23 */ /* 0x100fe2000001080e */
[--C-:B------:R-:W-:Y:S01]  /*14640*/  HSET2.LE.AND R6, R18, R96.reuse, PT ;  /* 0x0000006012067233 */ /* 0x100fe20003803000 */
[----:B------:R-:W-:Y:S01]  /*14650*/  MOV R99, R64 ;  /* 0x0000004000637202 */ /* 0x000fe20000000f00 */
[--C-:B------:R-:W-:Y:S01]  /*14660*/  HSET2.LE.AND R8, R2, R96.reuse, PT ;  /* 0x0000006002087233 */ /* 0x100fe20003803000 */
[----:B--2---:R-:W-:Y:S01]  /*14670*/  F2FP.BF16.PACK_AB R2, R33, R32 ;  /* 0x000000202102723e */ /* 0x004fe200000010ff */
[--C-:B------:R-:W-:Y:S01]  /*14680*/  HSET2.LE.AND R7, R7, R96.reuse, PT ;  /* 0x0000006007077233 */ /* 0x100fe20003803000 */
[----:B------:R-:W-:Y:S01]  /*14690*/  LDSM.16.MT88.4 R64, [R209+0xa800] ;  /* 0x00a80000d140783b */ /* 0x000fe20000004200 */
[----:B------:R-:W-:Y:S01]  /*146a0*/  HSET2.LE.AND R9, R16, R96, PT ;  /* 0x0000006010097233 */ /* 0x000fe20003803000 */
[----:B---3--:R-:W-:-:S04]  /*146b0*/  FFMA.FTZ R3, R133, c[0x0][0x23c], -R14 ;  /* 0x00008f0085037a23 */ /* 0x008fc8000001080e */
[----:B------:R2:W-:Y:S02]  /*146c0*/  MUFU.EX2 R19, R3 ;  /* 0x0000000300137308 */ /* 0x0005e40000000800 */
[----:B--2---:R-:W-:-:S06]  /*146d0*/  FFMA.FTZ R3, R187, c[0x0][0x23c], -R14 ;  /* 0x00008f00bb037a23 */ /* 0x004fcc000001080e */
[----:B------:R2:W-:Y:S08]  /*146e0*/  MUFU.EX2 R14, R0 ;  /* 0x00000000000e7308 */ /* 0x0005f00000000800 */
[----:B------:R3:W-:Y:S01]  /*146f0*/  MUFU.EX2 R15, R3 ;  /* 0x00000003000f7308 */ /* 0x0007e20000000800 */
[----:B--2---:R-:W-:-:S05]  /*14700*/  HSET2.LE.AND R0, R12, R96, PT ;  /* 0x000000600c007233 */ /* 0x004fca0003803000 */
[----:B------:R-:W-:Y:S02]  /*14710*/  LOP3.LUT R128, R0, R2, RZ, 0xc0, !PT ;  /* 0x0000000200807212 */ /* 0x000fe400078ec0ff */
[----:B-----5:R-:W-:Y:S01]  /*14720*/  F2FP.BF16.PACK_AB R2, R35, R34 ;  /* 0x000000222302723e */ /* 0x020fe200000010ff */
[----:B---3--:R-:W-:Y:S01]  /*14730*/  HSET2.LE.AND R3, R11, R96, PT ;  /* 0x000000600b037233 */ /* 0x008fe20003803000 */
[----:B----4-:R-:W-:Y:S01]  /*14740*/  F2FP.BF16.PACK_AB R0, R30, R31 ;  /* 0x0000001f1e00723e */ /* 0x010fe200000010ff */
[----:B------:R2:W3:Y:S01]  /*14750*/  MUFU.EX2 R11, R4 ;  /* 0x00000004000b7308 */ /* 0x0004e20000000800 */
[----:B------:R-:W-:Y:S01]  /*14760*/  LOP3.LUT R130, R5, R2, RZ, 0xc0, !PT ;  /* 0x0000000205827212 */ /* 0x000fe200078ec0ff */
[----:B------:R-:W-:Y:S01]  /*14770*/  IMAD.MOV.U32 R96, RZ, RZ, R81 ;  /* 0x000000ffff607224 */ /* 0x000fe200078e0051 */
[----:B-1----:R-:W-:Y:S01]  /*14780*/  F2FP.BF16.PACK_AB R2, R26, R27 ;  /* 0x0000001b1a02723e */ /* 0x002fe200000010ff */
[----:B------:R-:W-:Y:S01]  /*14790*/  IMAD.MOV.U32 R81, RZ, RZ, R124 ;  /* 0x000000ffff517224 */ /* 0x000fe200078e007c */
[----:B------:R-:W-:-:S02]  /*147a0*/  LOP3.LUT R131, R6, R0, RZ, 0xc0, !PT ;  /* 0x0000000006837212 */ /* 0x000fc400078ec0ff */
[----:B------:R-:W-:Y:S02]  /*147b0*/  LOP3.LUT R124, R7, R2, RZ, 0xc0, !PT ;  /* 0x00000002077c7212 */ /* 0x000fe400078ec0ff */
[----:B------:R-:W-:-:S04]  /*147c0*/  F2FP.BF16.PACK_AB R0, R24, R25 ;  /* 0x000000191800723e */ /* 0x000fc800000010ff */
[----:B------:R-:W-:Y:S01]  /*147d0*/  LOP3.LUT R126, R9, R0, RZ, 0xc0, !PT ;  /* 0x00000000097e7212 */ /* 0x000fe200078ec0ff */
[----:B------:R-:W-:Y:S01]  /*147e0*/  FFMA.FTZ R9, R200, R23, R240 ;  /* 0x00000017c8097223 */ /* 0x000fe200000100f0 */
[----:B--2---:R-:W-:Y:S01]  /*147f0*/  F2FP.BF16.PACK_AB R4, R29, R28 ;  /* 0x0000001c1d04723e */ /* 0x004fe200000010ff */
[----:B------:R-:W-:Y:S01]  /*14800*/  FFMA.FTZ R0, R247, R20, R188 ;  /* 0x00000014f7007223 */ /* 0x000fe200000100bc */
[----:B---3--:R-:W-:Y:S01]  /*14810*/  F2FP.BF16.PACK_AB R2, R11, R14 ;  /* 0x0000000e0b02723e */ /* 0x008fe200000010ff */
[----:B------:R-:W-:Y:S01]  /*14820*/  FADD.FTZ R9, R236, R9 ;  /* 0x00000009ec097221 */ /* 0x000fe20000010000 */
[----:B------:R-:W-:Y:S02]  /*14830*/  LOP3.LUT R129, R3, R4, RZ, 0xc0, !PT ;  /* 0x0000000403817212 */ /* 0x000fe400078ec0ff */
[----:B------:R-:W1:Y:S01]  /*14840*/  LDSM.16.MT88.4 R4, [R209+0xb800] ;  /* 0x00b80000d104783b */ /* 0x000e620000004200 */
[----:B------:R-:W-:Y:S02]  /*14850*/  F2FP.BF16.PACK_AB R3, R15, R19 ;  /* 0x000000130f03723e */ /* 0x000fe400000010ff */
[----:B------:R-:W-:Y:S01]  /*14860*/  LOP3.LUT R127, R10, R2, RZ, 0xc0, !PT ;  /* 0x000000020a7f7212 */ /* 0x000fe200078ec0ff */
[----:B------:R-:W-:Y:S01]  /*14870*/  FFMA.FTZ R2, R234, R21, R198 ;  /* 0x00000015ea027223 */ /* 0x000fe200000100c6 */
[----:B------:R-:W-:Y:S01]  /*14880*/  LOP3.LUT R125, R8, R3, RZ, 0xc0, !PT ;  /* 0x00000003087d7212 */ /* 0x000fe200078ec0ff */
[----:B------:R-:W-:Y:S01]  /*14890*/  HMMA.16816.F32.BF16 R144, R128, R156, R144 ;  /* 0x0000009c8090723c */ /* 0x000fe20000041890 */
[----:B------:R-:W-:-:S04]  /*148a0*/  FFMA.FTZ R3, R233, R22, R232 ;  /* 0x00000016e9037223 */ /* 0x000fc800000100e8 */
[----:B------:R-:W-:Y:S02]  /*148b0*/  FADD.FTZ R8, R203, R3 ;  /* 0x00000003cb087221 */ /* 0x000fe40000010000 */
[----:B------:R-:W-:Y:S01]  /*148c0*/  FADD.FTZ R3, R237, R9 ;  /* 0x00000009ed037221 */ /* 0x000fe20000010000 */
[C---:B------:R-:W-:Y:S08]  /*148d0*/  HMMA.16816.F32.BF16 R148, R124.reuse, R156, R148 ;  /* 0x0000009c7c94723c */ /* 0x040ff00000041894 */
[----:B------:R-:W-:Y:S08]  /*148e0*/  HMMA.16816.F32.BF16 R152, R124, R158, R152 ;  /* 0x0000009e7c98723c */ /* 0x000ff00000041898 */
[-C--:B------:R-:W-:Y:S08]  /*148f0*/  HMMA.16816.F32.BF16 R160, R128, R172.reuse, R160 ;  /* 0x000000ac80a0723c */ /* 0x080ff000000418a0 */
[C---:B------:R-:W-:Y:S08]  /*14900*/  HMMA.16816.F32.BF16 R164, R124.reuse, R172, R164 ;  /* 0x000000ac7ca4723c */ /* 0x040ff000000418a4 */
[----:B------:R-:W-:Y:S08]  /*14910*/  HMMA.16816.F32.BF16 R168, R124, R174, R168 ;  /* 0x000000ae7ca8723c */ /* 0x000ff000000418a8 */
[C---:B------:R-:W-:Y:S01]  /*14920*/  HMMA.16816.F32.BF16 R156, R128.reuse, R158, R96 ;  /* 0x0000009e809c723c */ /* 0x040fe20000041860 */
[----:B------:R-:W-:Y:S07]  /*14930*/  LDSM.16.MT88.4 R96, [R207+0xb800] ;  /* 0x00b80000cf60783b */ /* 0x000fee0000004200 */
[----:B------:R-:W-:Y:S01]  /*14940*/  HMMA.16816.F32.BF16 R172, R128, R174, R80 ;  /* 0x000000ae80ac723c */ /* 0x000fe20000041850 */
[----:B------:R-:W2:Y:S07]  /*14950*/  LDSM.16.MT88.4 R80, [R205+0xb800] ;  /* 0x00b80000cd50783b */ /* 0x000eae0000004200 */
[-C--:B-1----:R-:W-:Y:S08]  /*14960*/  HMMA.16816.F32.BF16 R120, R124, R4.reuse, R120 ;  /* 0x000000047c78723c */ /* 0x082ff00000041878 */
[----:B------:R-:W-:Y:S07]  /*14970*/  HMMA.16816.F32.BF16 R116, R128, R4, R116 ;  /* 0x000000048074723c */ /* 0x000fee0000041874 */
        /* <DEDUP_REMOVED lines=26> */
[C---:B------:R-:W-:Y:S01]  /*14b20*/  HMMA.16816.F32.BF16 R76, R124.reuse, R82, R76 ;  /* 0x000000527c4c723c */ /* 0x040fe2000004184c */
[----:B------:R-:W-:Y:S02]  /*14b30*/  FADD.FTZ R4, R35, R4 ;  /* 0x0000000423047221 */ /* 0x000fe40000010000 */
[----:B------:R-:W-:Y:S02]  /*14b40*/  FADD.FTZ R3, R30, R3 ;  /* 0x000000031e037221 */ /* 0x000fe40000010000 */
[----:B------:R-:W-:Y:S01]  /*14b50*/  FADD.FTZ R2, R24, R2 ;  /* 0x0000000218027221 */ /* 0x000fe20000010000 */
[----:B------:R1:W-:Y:S01]  /*14b60*/  STL [R1+0x18], R4 ;  /* 0x0000180401007387 */ /* 0x0003e20000100800 */
[----:B------:R-:W-:Y:S01]  /*14b70*/  FADD.FTZ R0, R11, R0 ;  /* 0x000000000b007221 */ /* 0x000fe20000010000 */
[C---:B------:R-:W-:Y:S02]  /*14b80*/  HMMA.16816.F32.BF16 R88, R124.reuse, R96, R88 ;  /* 0x000000607c58723c */ /* 0x040fe40000041858 */
[----:B------:R1:W-:Y:S04]  /*14b90*/  STL [R1+0x1c], R3 ;  /* 0x00001c0301007387 */ /* 0x0003e80000100800 */
[----:B------:R1:W-:Y:S02]  /*14ba0*/  STL [R1+0x20], R2 ;  /* 0x0000200201007387 */ /* 0x0003e40000100800 */
[C---:B------:R-:W-:Y:S02]  /*14bb0*/  HMMA.16816.F32.BF16 R92, R124.reuse, R98, R92 ;  /* 0x000000627c5c723c */ /* 0x040fe4000004185c */
[----:B------:R1:W-:Y:S06]  /*14bc0*/  STL [R1+0x24], R0 ;  /* 0x0000240001007387 */ /* 0x0003ec0000100800 */
[C---:B------:R-:W-:Y:S08]  /*14bd0*/  HMMA.16816.F32.BF16 R104, R124.reuse, R112, R104 ;  /* 0x000000707c68723c */ /* 0x040ff00000041868 */
[C---:B------:R-:W-:Y:S08]  /*14be0*/  HMMA.16816.F32.BF16 R108, R124.reuse, R114, R108 ;  /* 0x000000727c6c723c */ /* 0x040ff0000004186c */
[----:B------:R-:W-:Y:S07]  /*14bf0*/  HMMA.16816.F32.BF16 R124, R124, R6, R52 ;  /* 0x000000067c7c723c */ /* 0x000fee0000041834 */
[----:B------:R-:W-:Y:S01]  /*14c00*/  MOV R52, R186 ;  /* 0x000000ba00347202 */ /* 0x000fe20000000f00 */
[----:B------:R-:W-:Y:S01]  /*14c10*/  IMAD.MOV.U32 R53, RZ, RZ, R242 ;  /* 0x000000ffff357224 */ /* 0x000fe200078e00f2 */
[----:B------:R-:W-:Y:S01]  /*14c20*/  HMMA.16816.F32.BF16 R36, R128, R48, R36 ;  /* 0x000000308024723c */ /* 0x000fe20000041824 */
[----:B------:R-:W-:-:S02]  /*14c30*/  IMAD.MOV.U32 R54, RZ, RZ, R246 ;  /* 0x000000ffff367224 */ /* 0x000fc400078e00f6 */
[----:B------:R-:W-:-:S05]  /*14c40*/  IMAD.MOV.U32 R55, RZ, RZ, R199 ;  /* 0x000000ffff377224 */ /* 0x000fca00078e00c7 */
        /* <DEDUP_REMOVED lines=10> */
.L_x_1442:
[----:B-1----:R-:W-:-:S06]  /*14cf0*/  UISETP.GT.AND UP0, UPT, UR32, UR19, UPT ;  /* 0x000000132000728c */ /* 0x002fcc000bf04270 */
[----:B------:R-:W-:-:S13]  /*14d00*/  PLOP3.LUT P0, PT, PT, PT, UP0, 0x80, 0x0 ;  /* 0x000000000000781c */ /* 0x000fda0003f0f008 */
[----:B------:R-:W-:Y:S05]  /*14d10*/  @!P0 BRA `(.L_x_1455) ;  /* 0x000037a000008947 */ /* 0x000fea0003800000 */
[----:B------:R-:W2:Y:S01]  /*14d20*/  LDL.LU.64 R6, [R1+0x70] ;  /* 0x0000700001067983 */ /* 0x000ea20000300a00 */
[----:B------:R-:W1:Y:S01]  /*14d30*/  LDC.U8 R0, c[0x0][0x2d8] ;  /* 0x0000b600ff007b82 */ /* 0x000e620000000000 */
[----:B------:R-:W-:Y:S01]  /*14d40*/  IMAD.MOV.U32 R132, RZ, RZ, R135 ;  /* 0x000000ffff847224 */ /* 0x000fe200078e0087 */
[----:B------:R-:W-:Y:S01]  /*14d50*/  MOV R3, R136 ;  /* 0x0000008800037202 */ /* 0x000fe20000000f00 */
[----:B------:R-:W2:Y:S01]  /*14d60*/  LDL.LU.64 R4, [R1+0x78] ;  /* 0x0000780001047983 */ /* 0x000ea20000300a00 */
[----:B------:R-:W-:Y:S01]  /*14d70*/  IMAD.MOV.U32 R139, RZ, RZ, R137 ;  /* 0x000000ffff8b7224 */ /* 0x000fe200078e0089 */
[----:B------:R-:W-:Y:S02]  /*14d80*/  MOV R138, R134 ;  /* 0x00000086008a7202 */ /* 0x000fe40000000f00 */
[----:B------:R-:W3:Y:S04]  /*14d90*/  LDL.64 R14, [R1+0x48] ;  /* 0x00004800010e7983 */ /* 0x000ee80000100a00 */
[----:B------:R-:W4:Y:S04]  /*14da0*/  LDL R9, [R1+0x28] ;  /* 0x0000280001097983 */ /* 0x000f280000100800 */
[----:B------:R-:W5:Y:S04]  /*14db0*/  LDL.LU R2, [R1+0x40] ;  /* 0x0000400001027983 */ /* 0x000f680000300800 */
[----:B------:R-:W3:Y:S01]  /*14dc0*/  LDL.LU R8, [R1+0x80] ;  /* 0x0000800001087983 */ /* 0x000ee20000300800 */
[C---:B------:R-:W-:Y:S01]  /*14dd0*/  IADD3 R10, R252.reuse, 0x4, RZ ;  /* 0x00000004fc0a7810 */ /* 0x040fe20007ffe0ff */
[----:B------:R-:W-:Y:S01]  /*14de0*/  IMAD.WIDE.U32 R12, R252, -0x326172a9, RZ ;  /* 0xcd9e8d57fc0c7825 */ /* 0x000fe200078e00ff */
[----:B-1----:R-:W-:-:S03]  /*14df0*/  PRMT R0, R0, 0x7054, R0 ;  /* 0x0000705400007816 */ /* 0x002fc60000000000 */
[----:B------:R-:W-:Y:S01]  /*14e00*/  IMAD.WIDE.U32 R10, R10, -0x326172a9, RZ ;  /* 0xcd9e8d570a0a7825 */ /* 0x000fe200078e00ff */
[----:B------:R3:W-:Y:S04]  /*14e10*/  STL.64 [R1+0x38], R12 ;  /* 0x0000380c01007387 */ /* 0x0007e80000100a00 */
[----:B------:R1:W-:Y:S01]  /*14e20*/  STL.64 [R1+0x30], R10 ;  /* 0x0000300a01007387 */ /* 0x0003e20000100a00 */
[----:B--2---:R-:W-:Y:S01]  /*14e30*/  IMAD.MOV.U32 R5, RZ, RZ, R7 ;  /* 0x000000ffff057224 */ /* 0x004fe200078e0007 */
[-C--:B-----5:R-:W-:Y:S02]  /*14e40*/  LOP3.LUT R0, R13, R2.reuse, RZ, 0x3c, !PT ;  /* 0x000000020d007212 */ /* 0x0a0fe400078e3cff */
[----:B------:R-:W-:Y:S01]  /*14e50*/  LOP3.LUT R2, R11, R2, RZ, 0x3c, !PT ;  /* 0x000000020b027212 */ /* 0x000fe200078e3cff */
[----:B---3--:R-:W-:Y:S01]  /*14e60*/  IMAD.WIDE.U32 R12, R8, -0x2daee0ad, RZ ;  /* 0xd2511f53080c7825 */ /* 0x008fe200078e00ff */
[----:B----4-:R-:W-:-:S03]  /*14e70*/  ISETP.GE.AND P4, PT, R9, c[0x0][0x220], PT ;  /* 0x0000880009007a0c */ /* 0x010fc60003f86270 */
[----:B-1----:R-:W-:Y:S01]  /*14e80*/  IMAD.WIDE.U32 R10, R0, -0x2daee0ad, RZ ;  /* 0xd2511f53000a7825 */ /* 0x002fe200078e00ff */
[----:B------:R1:W-:Y:S03]  /*14e90*/  STL.64 [R1], R12 ;  /* 0x0000000c01007387 */ /* 0x0003e60000100a00 */
[----:B------:R-:W-:Y:S01]  /*14ea0*/  IMAD.WIDE.U32 R8, R2, -0x2daee0ad, RZ ;  /* 0xd2511f5302087825 */ /* 0x000fe200078e00ff */
[----:B------:R1:W-:Y:S04]  /*14eb0*/  STL.64 [R1+0x10], R10 ;  /* 0x0000100a01007387 */ /* 0x0003e80000100a00 */
[----:B------:R1:W-:Y:S04]  /*14ec0*/  STL.64 [R1+0x40], R4 ;  /* 0x0000400401007387 */ /* 0x0003e80000100a00 */
[----:B------:R1:W-:Y:S01]  /*14ed0*/  STL.64 [R1+0x8], R8 ;  /* 0x0000080801007387 */ /* 0x0003e20000100a00 */
[----:B------:R-:W-:Y:S01]  /*14ee0*/  ISETP.GE.AND P5, PT, R14, c[0x0][0x220], PT ;  /* 0x000088000e007a0c */ /* 0x000fe20003fa6270 */
[----:B------:R-:W-:Y:S05]  /*14ef0*/  BRA `(.L_x_1456) ;  /* 0x000002e000007947 */ /* 0x000fea0003800000 */
.L_x_1458:
        /* <DEDUP_REMOVED lines=46> */
.L_x_1456:
        /* <DEDUP_REMOVED lines=55> */
[----:B------:R-:W-:Y:S04]  /*15550*/  LDSM.16.M88.4 R200, [R211] ;  /* 0x00000000d3c8783b */ /* 0x000fe80000000200 */
[-C--:B-1----:R-:W-:Y:S08]  /*15560*/  HMMA.16816.F32.BF16 R12, R28, R18.reuse, RZ ;  /* 0x000000121c0c723c */ /* 0x082ff000000418ff */
        /* <DEDUP_REMOVED lines=10> */
[----:B------:R-:W2:Y:S07]  /*15610*/  LDSM.16.M88.4 R180, [R213+0x8800] ;  /* 0x00880000d5b4783b */ /* 0x000eae0000000200 */
[-C--:B------:R-:W-:Y:S08]  /*15620*/  HMMA.16816.F32.BF16 R20, R176, R188.reuse, R20 ;  /* 0x000000bcb014723c */ /* 0x080ff00000041814 */
[C---:B------:R-:W-:Y:S08]  /*15630*/  HMMA.16816.F32.BF16 R24, R184.reuse, R188, R24 ;  /* 0x000000bcb818723c */ /* 0x040ff00000041818 */
[-C--:B------:R-:W-:Y:S01]  /*15640*/  HMMA.16816.F32.BF16 R28, R184, R190.reuse, R28 ;  /* 0x000000beb81c723c */ /* 0x080fe2000004181c */
[----:B------:R-:W4:Y:S07]  /*15650*/  LDSM.16.M88.4 R184, [R212] ;  /* 0x00000000d4b8783b */ /* 0x000f2e0000000200 */
[----:B------:R-:W-:Y:S01]  /*15660*/  HMMA.16816.F32.BF16 R32, R176, R190, R32 ;  /* 0x000000beb020723c */ /* 0x000fe20000041820 */
[----:B------:R-:W5:Y:S05]  /*15670*/  LDSM.16.M88.4 R176, [R212+0x2000] ;  /* 0x00200000d4b0783b */ /* 0x000f6a0000000200 */
[----:B------:R-:W4:Y:S02]  /*15680*/  LDSM.16.M88.4 R188, [R211+0x800] ;  /* 0x00080000d3bc783b */ /* 0x000f240000000200 */
[-C--:B---3--:R-:W-:Y:S08]  /*15690*/  HMMA.16816.F32.BF16 R4, R192, R196.reuse, R4 ;  /* 0x000000c4c004723c */ /* 0x088ff00000041804 */
[C---:B-1----:R-:W-:Y:S08]  /*156a0*/  HMMA.16816.F32.BF16 R8, R140.reuse, R196, R8 ;  /* 0x000000c48c08723c */ /* 0x042ff00000041808 */
[-C--:B------:R-:W-:Y:S08]  /*156b0*/  HMMA.16816.F32.BF16 R12, R140, R198.reuse, R12 ;  /* 0x000000c68c0c723c */ /* 0x080ff0000004180c */
[C---:B------:R-:W-:Y:S01]  /*156c0*/  HMMA.16816.F32.BF16 R16, R192.reuse, R198, R16 ;  /* 0x000000c6c010723c */ /* 0x040fe20000041810 */
[----:B------:R-:W-:Y:S07]  /*156d0*/  LDSM.16.M88.4 R196, [R204+0x9800] ;  /* 0x00980000ccc4783b */ /* 0x000fee0000000200 */
[-C--:B--2---:R-:W-:Y:S08]  /*156e0*/  HMMA.16816.F32.BF16 R20, R192, R180.reuse, R20 ;  /* 0x000000b4c014723c */ /* 0x084ff00000041814 */
[C---:B------:R-:W-:Y:S08]  /*156f0*/  HMMA.16816.F32.BF16 R24, R140.reuse, R180, R24 ;  /* 0x000000b48c18723c */ /* 0x040ff00000041818 */
[-C--:B------:R-:W-:Y:S01]  /*15700*/  HMMA.16816.F32.BF16 R28, R140, R182.reuse, R28 ;  /* 0x000000b68c1c723c */ /* 0x080fe2000004181c */
[----:B------:R-:W-:Y:S07]  /*15710*/  LDSM.16.M88.4 R140, [R206+0x4000] ;  /* 0x00400000ce8c783b */ /* 0x000fee0000000200 */
[----:B------:R-:W-:Y:S01]  /*15720*/  HMMA.16816.F32.BF16 R32, R192, R182, R32 ;  /* 0x000000b6c020723c */ /* 0x000fe20000041820 */
[----:B------:R-:W1:Y:S05]  /*15730*/  LDSM.16.M88.4 R180, [R204+0x9000] ;  /* 0x00900000ccb4783b */ /* 0x000e6a0000000200 */
[----:B------:R-:W2:Y:S02]  /*15740*/  LDSM.16.M88.4 R192, [R206+0x6000] ;  /* 0x00600000cec0783b */ /* 0x000ea40000000200 */
        /* <DEDUP_REMOVED lines=8> */
[----:B------:R-:W3:Y:S07]  /*157d0*/  LDSM.16.M88.4 R176, [R208+0x4000] ;  /* 0x00400000d0b0783b */ /* 0x000eee0000000200 */
[----:B------:R-:W-:Y:S01]  /*157e0*/  HMMA.16816.F32.BF16 R32, R184, R190, R32 ;  /* 0x000000beb820723c */ /* 0x000fe20000041820 */
[----:B------:R-:W4:Y:S05]  /*157f0*/  LDSM.16.M88.4 R184, [R208+0x6000] ;  /* 0x00600000d0b8783b */ /* 0x000f2a0000000200 */
[----:B------:R-:W-:Y:S02]  /*15800*/  LDSM.16.M88.4 R188, [R214+0x4000] ;  /* 0x00400000d6bc783b */ /* 0x000fe40000000200 */
[-C--:B-1----:R-:W-:Y:S08]  /*15810*/  HMMA.16816.F32.BF16 R4, R140, R180.reuse, R4 ;  /* 0x000000b48c04723c */ /* 0x082ff00000041804 */
[C---:B--2---:R-:W-:Y:S08]  /*15820*/  HMMA.16816.F32.BF16 R8, R192.reuse, R180, R8 ;  /* 0x000000b4c008723c */ /* 0x044ff00000041808 */
[-C--:B------:R-:W-:Y:S08]  /*15830*/  HMMA.16816.F32.BF16 R12, R192, R182.reuse, R12 ;  /* 0x000000b6c00c723c */ /* 0x080ff0000004180c */
[C---:B------:R-:W-:Y:S01]  /*15840*/  HMMA.16816.F32.BF16 R16, R140.reuse, R182, R16 ;  /* 0x000000b68c10723c */ /* 0x040fe20000041810 */
[----:B------:R-:W1:Y:S07]  /*15850*/  LDSM.16.M88.4 R180, [R216] ;  /* 0x00000000d8b4783b */ /* 0x000e6e0000000200 */
[-C--:B------:R-:W-:Y:S08]  /*15860*/  HMMA.16816.F32.BF16 R20, R140, R196.reuse, R20 ;  /* 0x000000c48c14723c */ /* 0x080ff00000041814 */
[C---:B------:R-:W-:Y:S08]  /*15870*/  HMMA.16816.F32.BF16 R24, R192.reuse, R196, R24 ;  /* 0x000000c4c018723c */ /* 0x040ff00000041818 */
[-C--:B------:R-:W-:Y:S01]  /*15880*/  HMMA.16816.F32.BF16 R28, R192, R198.reuse, R28 ;  /* 0x000000c6c01c723c */ /* 0x080fe2000004181c */
[----:B------:R-:W2:Y:S07]  /*15890*/  LDSM.16.M88.4 R192, [R213+0x9000] ;  /* 0x00900000d5c0783b */ /* 0x000eae0000000200 */
[----:B------:R-:W-:Y:S01]  /*158a0*/  HMMA.16816.F32.BF16 R32, R140, R198, R32 ;  /* 0x000000c68c20723c */ /* 0x000fe20000041820 */
[----:B------:R-:W5:Y:S05]  /*158b0*/  LDSM.16.M88.4 R140, [R214+0x6000] ;  /* 0x00600000d68c783b */ /* 0x000f6a0000000200 */
[----:B------:R-:W2:Y:S02]  /*158c0*/  LDSM.16.M88.4 R196, [R213+0x9800] ;  /* 0x00980000d5c4783b */ /* 0x000ea40000000200 */
[-C--:B---3--:R-:W-:Y:S08]  /*158d0*/  HMMA.16816.F32.BF16 R4, R176, R200.reuse, R4 ;  /* 0x000000c8b004723c */ /* 0x088ff00000041804 */
[C---:B----4-:R-:W-:Y:S08]  /*158e0*/  HMMA.16816.F32.BF16 R8, R184.reuse, R200, R8 ;  /* 0x000000c8b808723c */ /* 0x050ff00000041808 */
[-C--:B------:R-:W-:Y:S08]  /*158f0*/  HMMA.16816.F32.BF16 R12, R184, R202.reuse, R12 ;  /* 0x000000cab80c723c */ /* 0x080ff0000004180c */
[C---:B------:R-:W-:Y:S01]  /*15900*/  HMMA.16816.F32.BF16 R16, R176.reuse, R202, R16 ;  /* 0x000000cab010723c */ /* 0x040fe20000041810 */
[----:B------:R-:W-:Y:S07]  /*15910*/  LDSM.16.M88.4 R200, [R211+0x1800] ;  /* 0x00180000d3c8783b */ /* 0x000fee0000000200 */
[-C--:B-1----:R-:W-:Y:S08]  /*15920*/  HMMA.16816.F32.BF16 R20, R176, R180.reuse, R20 ;  /* 0x000000b4b014723c */ /* 0x082ff00000041814 */
[C---:B------:R-:W-:Y:S08]  /*15930*/  HMMA.16816.F32.BF16 R24, R184.reuse, R180, R24 ;  /* 0x000000b4b818723c */ /* 0x040ff00000041818 */
[-C--:B------:R-:W-:Y:S01]  /*15940*/  HMMA.16816.F32.BF16 R28, R184, R182.reuse, R28 ;  /* 0x000000b6b81c723c */ /* 0x080fe2000004181c */
[----:B------:R-:W-:Y:S07]  /*15950*/  LDSM.16.M88.4 R184, [R212+0x6000] ;  /* 0x00600000d4b8783b */ /* 0x000fee0000000200 */
[----:B------:R-:W-:Y:S01]  /*15960*/  HMMA.16816.F32.BF16 R32, R176, R182, R32 ;  /* 0x000000b6b020723c */ /* 0x000fe20000041820 */
[----:B------:R-:W-:Y:S05]  /*15970*/  LDSM.16.M88.4 R176, [R212+0x4000] ;  /* 0x00400000d4b0783b */ /* 0x000fea0000000200 */
[----:B------:R-:W1:Y:S02]  /*15980*/  LDSM.16.M88.4 R180, [R211+0x1000] ;  /* 0x00100000d3b4783b */ /* 0x000e640000000200 */
[-C--:B--2---:R-:W-:Y:S01]  /*15990*/  HMMA.16816.F32.BF16 R4, R188, R192.reuse, R4 ;  /* 0x000000c0bc04723c */ /* 0x084fe20000041804 */
[----:B------:R-:W-:Y:S04]  /*159a0*/  DEPBAR.LE SB0, 0x0 ;  /* 0x000080000000791a */ /* 0x000fe80000000000 */
[----:B------:R-:W-:Y:S03]  /*159b0*/  BAR.SYNC.DEFER_BLOCKING 0x0 ;  /* 0x0000000000007b1d */ /* 0x000fe60000010000 */
[C---:B-----5:R-:W-:Y:S08]  /*159c0*/  HMMA.16816.F32.BF16 R8, R140.reuse, R192, R8 ;  /* 0x000000c08c08723c */ /* 0x060ff00000041808 */
[-C--:B------:R-:W-:Y:S08]  /*159d0*/  HMMA.16816.F32.BF16 R12, R140, R194.reuse, R12 ;  /* 0x000000c28c0c723c */ /* 0x080ff0000004180c */
[C---:B------:R-:W-:Y:S08]  /*159e0*/  HMMA.16816.F32.BF16 R16, R188.reuse, R194, R16 ;  /* 0x000000c2bc10723c */ /* 0x040ff00000041810 */
[-C--:B------:R-:W-:Y:S08]  /*159f0*/  HMMA.16816.F32.BF16 R20, R188, R196.reuse, R20 ;  /* 0x000000c4bc14723c */ /* 0x080ff00000041814 */
[C---:B------:R-:W-:Y:S08]  /*15a00*/  HMMA.16816.F32.BF16 R24, R140.reuse, R196, R24 ;  /* 0x000000c48c18723c */ /* 0x040ff00000041818 */
[-C--:B------:R-:W-:Y:S08]  /*15a10*/  HMMA.16816.F32.BF16 R28, R140, R198.reuse, R28 ;  /* 0x000000c68c1c723c */ /* 0x080ff0000004181c */
[----:B------:R-:W-:Y:S08]  /*15a20*/  HMMA.16816.F32.BF16 R32, R188, R198, R32 ;  /* 0x000000c6bc20723c */ /* 0x000ff00000041820 */
[-C--:B-1----:R-:W-:Y:S08]  /*15a30*/  HMMA.16816.F32.BF16 R4, R176, R180.reuse, R4 ;  /* 0x000000b4b004723c */ /* 0x082ff00000041804 */
        /* <DEDUP_REMOVED lines=8> */
.L_x_1457:
[----:B------:R-:W2:Y:S01]  /*15ac0*/  LDL.64 R184, [R1] ;  /* 0x0000000001b87983 */ /* 0x000ea20000100a00 */
[----:B------:R-:W-:Y:S01]  /*15ad0*/  IMAD.U32 R0, RZ, RZ, UR27 ;  /* 0x0000001bff007e24 */ /* 0x000fe2000f8e00ff */
[----:B------:R-:W-:Y:S02]  /*15ae0*/  UISETP.GT.AND UP0, UPT, UR27, UR19, UPT ;  /* 0x000000131b00728c */ /* 0x000fe4000bf04270 */
[----:B------:R-:W-:Y:S02]  /*15af0*/  UMOV UR32, UR27 ;  /* 0x0000001b00207c82 */ /* 0x000fe40008000000 */
[----:B------:R-:W2:Y:S06]  /*15b00*/  LDL.64 R180, [R1+0x10] ;  /* 0x0000100001b47983 */ /* 0x000eac0000100a00 */
[----:B------:R-:W3:Y:S06]  /*15b10*/  LDL.64 R178, [R1+0x8] ;  /* 0x0000080001b27983 */ /* 0x000eec0000100a00 */
[----:B------:R-:W4:Y:S06]  /*15b20*/  LDL.64 R186, [R1+0x38] ;  /* 0x0000380001ba7983 */ /* 0x000f2c0000100a00 */
[----:B------:R-:W5:Y:S06]  /*15b30*/  LDL.64 R182, [R1+0x30] ;  /* 0x0000300001b67983 */ /* 0x000f6c0000100a00 */
[----:B------:R-:W1:Y:S02]  /*15b40*/  S2R R2, SR_TID.X ;  /* 0x0000000000027919 */ /* 0x000e640000002100 */
[----:B-1----:R-:W-:Y:S05]  /*15b50*/  IMAD.SHL.U32 R2, R2, 0x2, RZ ;  /* 0x0000000202027824 */ /* 0x002fea00078e00ff */
[----:B------:R-:W-:Y:S05]  /*15b60*/  LOP3.LUT R2, R2, 0x6, RZ, 0xc0, !PT ;  /* 0x0000000602027812 */ /* 0x000fea00078ec0ff */
[----:B------:R-:W-:Y:S05]  /*15b70*/  IMAD R0, R0, 0x20, R2 ;  /* 0x0000002000007824 */ /* 0x000fea00078e0202 */
[C---:B------:R-:W-:Y:S02]  /*15b80*/  IADD3 R135, R0.reuse, 0x1, RZ ;  /* 0x0000000100877810 */ /* 0x040fe40007ffe0ff */
[CC--:B------:R-:W-:Y:S02]  /*15b90*/  ISETP.GE.AND P3, PT, R0.reuse, R223.reuse, PT ;  /* 0x000000df0000720c */ /* 0x0c0fe40003f66270 */
[CC--:B------:R-:W-:Y:S02]  /*15ba0*/  ISETP.GE.AND P0, PT, R135.reuse, R222.reuse, PT ;  /* 0x000000de8700720c */ /* 0x0c0fe40003f06270 */
[C---:B------:R-:W-:Y:S02]  /*15bb0*/  ISETP.GE.AND P1, PT, R0.reuse, R222, PT ;  /* 0x000000de0000720c */ /* 0x040fe40003f26270 */
[C---:B------:R-:W-:Y:S02]  /*15bc0*/  IADD3 R134, R0.reuse, 0x8, RZ ;  /* 0x0000000800867810 */ /* 0x040fe40007ffe0ff */
[C---:B------:R-:W-:Y:S02]  /*15bd0*/  IADD3 R133, R0.reuse, 0x9, RZ ;  /* 0x0000000900857810 */ /* 0x040fe40007ffe0ff */
[C---:B------:R-:W-:Y:S02]  /*15be0*/  ISETP.GE.AND P2, PT, R135.reuse, R223, PT ;  /* 0x000000df8700720c */ /* 0x040fe40003f46270 */
[CC--:B------:R-:W-:Y:S02]  /*15bf0*/  ISETP.GE.OR P3, PT, R0.reuse, R227.reuse, !P3 ;  /* 0x000000e30000720c */ /* 0x0c0fe40005f66670 */
[CC--:B------:R-:W-:Y:S02]  /*15c00*/  ISETP.GE.OR P0, PT, R135.reuse, R226.reuse, !P0 ;  /* 0x000000e28700720c */ /* 0x0c0fe40004706670 */
[----:B------:R-:W-:Y:S02]  /*15c10*/  ISETP.GE.OR P1, PT, R0, R226, !P1 ;  /* 0x000000e20000720c */ /* 0x000fe40004f26670 */
[----:B------:R-:W-:Y:S02]  /*15c20*/  ISETP.GE.OR P2, PT, R135, R227, !P2 ;  /* 0x000000e38700720c */ /* 0x000fe40005746670 */
[----:B------:R-:W-:Y:S02]  /*15c30*/  FSEL R137, R4, -INF , !P3 ;  /* 0xff80000004897808 */ /* 0x000fe40005800000 */
[----:B------:R-:W-:Y:S02]  /*15c40*/  FSEL R177, R7, -INF , !P0 ;  /* 0xff80000007b17808 */ /* 0x000fe40004000000 */
[-C--:B------:R-:W-:Y:S02]  /*15c50*/  ISETP.GE.AND P3, PT, R134, R223.reuse, PT ;  /* 0x000000df8600720c */ /* 0x080fe40003f66270 */
[-C--:B------:R-:W-:Y:S02]  /*15c60*/  ISETP.GE.AND P0, PT, R133, R222.reuse, PT ;  /* 0x000000de8500720c */ /* 0x080fe40003f06270 */
[----:B------:R-:W-:Y:S02]  /*15c70*/  FSEL R143, R6, -INF , !P1 ;  /* 0xff800000068f7808 */ /* 0x000fe40004800000 */
[----:B------:R-:W-:Y:S02]  /*15c80*/  FSEL R176, R5, -INF , !P2 ;  /* 0xff80000005b07808 */ /* 0x000fe40005000000 */
[C---:B------:R-:W-:Y:S02]  /*15c90*/  ISETP.GE.AND P2, PT, R133.reuse, R223, PT ;  /* 0x000000df8500720c */ /* 0x040fe40003f46270 */
[C---:B------:R-:W-:Y:S02]  /*15ca0*/  ISETP.GE.AND P1, PT, R134.reuse, R222, PT ;  /* 0x000000de8600720c */ /* 0x040fe40003f26270 */
[----:B------:R-:W-:Y:S02]  /*15cb0*/  ISETP.GE.OR P3, PT, R134, R227, !P3 ;  /* 0x000000e38600720c */ /* 0x000fe40005f66670 */
[-C--:B------:R-:W-:Y:S02]  /*15cc0*/  ISETP.GE.OR P0, PT, R133, R226.reuse, !P0 ;  /* 0x000000e28500720c */ /* 0x080fe40004706670 */
[----:B------:R-:W-:Y:S02]  /*15cd0*/  IADD3 R5, R0, 0x10, RZ ;  /* 0x0000001000057810 */ /* 0x000fe40007ffe0ff */
[----:B------:R-:W-:Y:S02]  /*15ce0*/  FMNMX.FTZ R136, R137, R3, !PT ;  /* 0x0000000389887209 */ /* 0x000fe40007810000 */
[----:B------:R-:W-:Y:S02]  /*15cf0*/  ISETP.GE.OR P2, PT, R133, R227, !P2 ;  /* 0x000000e38500720c */ /* 0x000fe40005746670 */
[----:B------:R-:W-:Y:S02]  /*15d00*/  FSEL R16, R16, -INF , !P3 ;  /* 0xff80000010107808 */ /* 0x000fe40005800000 */
[----:B------:R-:W-:Y:S02]  /*15d10*/  IADD3 R4, R0, 0x11, RZ ;  /* 0x0000001100047810 */ /* 0x000fe40007ffe0ff */
[----:B------:R-:W-:Y:S02]  /*15d20*/  ISETP.GE.OR P1, PT, R134, R226, !P1 ;  /* 0x000000e28600720c */ /* 0x000fe40004f26670 */
[----:B------:R-:W-:Y:S02]  /*15d30*/  FSEL R6, R19, -INF , !P0 ;  /* 0xff80000013067808 */ /* 0x000fe40004000000 */
[----:B------:R-:W-:Y:S02]  /*15d40*/  FMNMX.FTZ R136, R176, R136, !PT ;  /* 0x00000088b0887209 */ /* 0x000fe40007810000 */
[-C--:B------:R-:W-:Y:S02]  /*15d50*/  ISETP.GE.AND P0, PT, R5, R223.reuse, PT ;  /* 0x000000df0500720c */ /* 0x080fe40003f06270 */
[----:B------:R-:W-:Y:S02]  /*15d60*/  IADD3 R2, R0, 0x18, RZ ;  /* 0x0000001800027810 */ /* 0x000fe40007ffe0ff */
[----:B------:R-:W-:Y:S02]  /*15d70*/  FSEL R7, R18, -INF , !P1 ;  /* 0xff80000012077808 */ /* 0x000fe40004800000 */
[----:B------:R-:W-:Y:S02]  /*15d80*/  ISETP.GE.AND P6, PT, R4, R223, PT ;  /* 0x000000df0400720c */ /* 0x000fe40003fc6270 */
[----:B------:R-:W-:Y:S02]  /*15d90*/  FSEL R17, R17, -INF , !P2 ;  /* 0xff80000011117808 */ /* 0x000fe40005000000 */
[C---:B------:R-:W-:Y:S02]  /*15da0*/  ISETP.GE.AND P2, PT, R0.reuse, R221, PT ;  /* 0x000000dd0000720c */ /* 0x040fe40003f46270 */
[----:B------:R-:W-:Y:S02]  /*15db0*/  ISETP.GE.AND P1, PT, R0, R220, PT ;  /* 0x000000dc0000720c */ /* 0x000fe40003f26270 */
[----:B------:R-:W-:Y:S02]  /*15dc0*/  ISETP.GE.OR P0, PT, R5, R227, !P0 ;  /* 0x000000e30500720c */ /* 0x000fe40004706670 */
[----:B------:R-:W-:Y:S02]  /*15dd0*/  FMNMX.FTZ R136, R16, R136, !PT ;  /* 0x0000008810887209 */ /* 0x000fe40007810000 */
[----:B------:R-:W-:Y:S02]  /*15de0*/  ISETP.GE.AND P3, PT, R2, R223, PT ;  /* 0x000000df0200720c */ /* 0x000fe40003f66270 */
[----:B------:R-:W-:Y:S02]  /*15df0*/  ISETP.GE.OR P6, PT, R4, R227, !P6 ;  /* 0x000000e30400720c */ /* 0x000fe400077c6670 */
[C---:B------:R-:W-:Y:S02]  /*15e00*/  ISETP.GE.OR P2, PT, R0.reuse, R225, !P2 ;  /* 0x000000e10000720c */ /* 0x040fe40005746670 */
[C---:B------:R-:W-:Y:S02]  /*15e10*/  ISETP.GE.OR P1, PT, R0.reuse, R224, !P1 ;  /* 0x000000e00000720c */ /* 0x040fe40004f26670 */
[----:B------:R-:W-:Y:S02]  /*15e20*/  IADD3 R0, R0, 0x19, RZ ;  /* 0x0000001900007810 */ /* 0x000fe40007ffe0ff */
[----:B------:R-:W-:Y:S02]  /*15e30*/  FSEL R198, R20, -INF , !P0 ;  /* 0xff80000014c67808 */ /* 0x000fe40004000000 */
[----:B------:R-:W-:Y:S02]  /*15e40*/  FMNMX.FTZ R136, R17, R136, !PT ;  /* 0x0000008811887209 */ /* 0x000fe40007810000 */
[----:B------:R-:W-:Y:S02]  /*15e50*/  FMNMX.FTZ R18, R143, R132, !PT ;  /* 0x000000848f127209 */ /* 0x000fe40007810000 */
[----:B------:R-:W-:Y:S02]  /*15e60*/  ISETP.GE.OR P3, PT, R2, R227, !P3 ;  /* 0x000000e30200720c */ /* 0x000fe40005f66670 */
[----:B------:R-:W-:Y:S02]  /*15e70*/  FSEL R197, R21, -INF , !P6 ;  /* 0xff80000015c57808 */ /* 0x000fe40007000000 */
[----:B------:R-:W-:Y:S02]  /*15e80*/  ISETP.GE.AND P0, PT, R0, R223, PT ;  /* 0x000000df0000720c */ /* 0x000fe40003f06270 */
[----:B------:R-:W-:Y:S02]  /*15e90*/  FMNMX.FTZ R136, R198, R136, !PT ;  /* 0x00000088c6887209 */ /* 0x000fe40007810000 */
[----:B------:R-:W-:Y:S02]  /*15ea0*/  ISETP.GE.AND P6, PT, R5, R222, PT ;  /* 0x000000de0500720c */ /* 0x000fe40003fc6270 */
[----:B------:R-:W-:Y:S02]  /*15eb0*/  FMNMX.FTZ R18, R177, R18, !PT ;  /* 0x00000012b1127209 */ /* 0x000fe40007810000 */
[----:B------:R-:W-:Y:S02]  /*15ec0*/  FSEL R192, R32, -INF , !P3 ;  /* 0xff80000020c07808 */ /* 0x000fe40005800000 */
[----:B------:R-:W-:Y:S02]  /*15ed0*/  ISETP.GE.OR P0, PT, R0, R227, !P0 ;  /* 0x000000e30000720c */ /* 0x000fe40004706670 */
[----:B------:R-:W-:Y:S02]  /*15ee0*/  FMNMX.FTZ R136, R197, R136, !PT ;  /* 0x00000088c5887209 */ /* 0x000fe40007810000 */
[----:B------:R-:W-:Y:S02]  /*15ef0*/  ISETP.GE.AND P3, PT, R4, R222, PT ;  /* 0x000000de0400720c */ /* 0x000fe40003f66270 */
[----:B------:R-:W-:Y:S02]  /*15f00*/  ISETP.GE.OR P6, PT, R5, R226, !P6 ;  /* 0x000000e20500720c */ /* 0x000fe400077c6670 */
[----:B------:R-:W-:Y:S02]  /*15f10*/  FMNMX.FTZ R18, R7, R18, !PT ;  /* 0x0000001207127209 */ /* 0x000fe40007810000 */
[----:B------:R-:W-:Y:S02]  /*15f20*/  FSEL R194, R33, -INF , !P0 ;  /* 0xff80000021c27808 */ /* 0x000fe40004000000 */
[----:B------:R-:W-:Y:S02]  /*15f30*/  FMNMX.FTZ R136, R192, R136, !PT ;  /* 0x00000088c0887209 */ /* 0x000fe40007810000 */
[----:B------:R-:W-:Y:S02]  /*15f40*/  ISETP.GE.AND P0, PT, R2, R222, PT ;  /* 0x000000de0200720c */ /* 0x000fe40003f06270 */
[----:B------:R-:W-:Y:S02]  /*15f50*/  ISETP.GE.OR P3, PT, R4, R226, !P3 ;  /* 0x000000e20400720c */ /* 0x000fe40005f66670 */
[----:B------:R-:W-:Y:S02]  /*15f60*/  FSEL R196, R22, -INF , !P6 ;  /* 0xff80000016c47808 */ /* 0x000fe40007000000 */
[----:B------:R-:W-:Y:S02]  /*15f70*/  FMNMX.FTZ R18, R6, R18, !PT ;  /* 0x0000001206127209 */ /* 0x000fe40007810000 */
[----:B------:R-:W-:Y:S02]  /*15f80*/  FMNMX.FTZ R136, R194, R136, !PT ;  /* 0x00000088c2887209 */ /* 0x000fe40007810000 */
[----:B------:R-:W-:Y:S02]  /*15f90*/  FSEL R231, R23, -INF , !P3 ;  /* 0xff80000017e77808 */ /* 0x000fe40005800000 */
[----:B------:R-:W-:Y:S01]  /*15fa0*/  ISETP.GE.OR P0, PT, R2, R226, !P0 ;  /* 0x000000e20200720c */ /* 0x000fe20004706670 */
[----:B------:R-:W1:Y:S01]  /*15fb0*/  SHFL.BFLY PT, R20, R136, 0x2, 0x1f ;  /* 0x0c401f0088147f89 */ /* 0x000e6200000e0000 */
[----:B------:R-:W-:Y:S02]  /*15fc0*/  FMNMX.FTZ R18, R196, R18, !PT ;  /* 0x00000012c4127209 */ /* 0x000fe40007810000 */
[----:B------:R-:W-:Y:S02]  /*15fd0*/  ISETP.GE.AND P3, PT, R0, R222, PT ;  /* 0x000000de0000720c */ /* 0x000fe40003f66270 */
[----:B------:R-:W-:Y:S02]  /*15fe0*/  FMNMX.FTZ R18, R231, R18, !PT ;  /* 0x00000012e7127209 */ /* 0x000fe40007810000 */
[----:B------:R-:W-:Y:S02]  /*15ff0*/  FSEL R193, R34, -INF , !P0 ;  /* 0xff80000022c17808 */ /* 0x000fe40004000000 */
[----:B------:R-:W-:Y:S02]  /*16000*/  ISETP.GE.OR P3, PT, R0, R226, !P3 ;  /* 0x000000e20000720c */ /* 0x000fe40005f66670 */
[----:B------:R-:W-:Y:S02]  /*16010*/  ISETP.GE.AND P6, PT, R135, R221, PT ;  /* 0x000000dd8700720c */ /* 0x000fe40003fc6270 */
[----:B------:R-:W-:Y:S02]  /*16020*/  FSEL R195, R35, -INF , !P3 ;  /* 0xff80000023c37808 */ /* 0x000fe40005800000 */
[----:B------:R-:W-:Y:S02]  /*16030*/  ISETP.GE.AND P0, PT, R135, R220, PT ;  /* 0x000000dc8700720c */ /* 0x000fe40003f06270 */
[----:B------:R-:W-:Y:S02]  /*16040*/  FMNMX.FTZ R18, R193, R18, !PT ;  /* 0x00000012c1127209 */ /* 0x000fe40007810000 */
[C---:B------:R-:W-:Y:S02]  /*16050*/  ISETP.GE.OR P6, PT, R135.reuse, R225, !P6 ;  /* 0x000000e18700720c */ /* 0x040fe400077c6670 */
[----:B------:R-:W-:Y:S02]  /*16060*/  ISETP.GE.OR P0, PT, R135, R224, !P0 ;  /* 0x000000e08700720c */ /* 0x000fe40004706670 */
[----:B------:R-:W-:Y:S02]  /*16070*/  FMNMX.FTZ R135, R195, R18, !PT ;  /* 0x00000012c3877209 */ /* 0x000fe40007810000 */
[----:B------:R-:W-:Y:S02]  /*16080*/  FSEL R8, R8, -INF , !P2 ;  /* 0xff80000008087808 */ /* 0x000fe40005000000 */
[----:B------:R-:W-:Y:S01]  /*16090*/  ISETP.GE.AND P2, PT, R134, R220, PT ;  /* 0x000000dc8600720c */ /* 0x000fe20003f46270 */
[----:B------:R-:W1:Y:S01]  /*160a0*/  SHFL.BFLY PT, R23, R135, 0x2, 0x1f ;  /* 0x0c401f0087177f89 */ /* 0x000e6200000e0000 */
[----:B------:R-:W-:Y:S02]  /*160b0*/  FSEL R18, R10, -INF , !P1 ;  /* 0xff8000000a127808 */ /* 0x000fe40004800000 */
[C---:B------:R-:W-:Y:S02]  /*160c0*/  ISETP.GE.AND P1, PT, R133.reuse, R221, PT ;  /* 0x000000dd8500720c */ /* 0x040fe40003f26270 */
[C---:B------:R-:W-:Y:S02]  /*160d0*/  ISETP.GE.OR P2, PT, R134.reuse, R224, !P2 ;  /* 0x000000e08600720c */ /* 0x040fe40005746670 */
[----:B------:R-:W-:Y:S02]  /*160e0*/  ISETP.GE.OR P1, PT, R133, R225, !P1 ;  /* 0x000000e18500720c */ /* 0x000fe40004f26670 */
[----:B------:R-:W-:Y:S02]  /*160f0*/  ISETP.GE.AND P3, PT, R134, R221, PT ;  /* 0x000000dd8600720c */ /* 0x000fe40003f66270 */
[----:B------:R-:W-:Y:S02]  /*16100*/  FSEL R21, R13, -INF , !P1 ;  /* 0xff8000000d157808 */ /* 0x000fe40004800000 */
[----:B------:R-:W-:Y:S02]  /*16110*/  FSEL R22, R14, -INF , !P2 ;  /* 0xff8000000e167808 */ /* 0x000fe40005000000 */
[----:B------:R-:W-:Y:S02]  /*16120*/  FSEL R9, R9, -INF , !P6 ;  /* 0xff80000009097808 */ /* 0x000fe40007000000 */
[----:B------:R-:W-:Y:S02]  /*16130*/  ISETP.GE.OR P3, PT, R134, R225, !P3 ;  /* 0x000000e18600720c */ /* 0x000fe40005f66670 */
[----:B------:R-:W-:Y:S02]  /*16140*/  FMNMX.FTZ R10, R8, R138, !PT ;  /* 0x0000008a080a7209 */ /* 0x000fe40007810000 */
[CC--:B------:R-:W-:Y:S02]  /*16150*/  ISETP.GE.AND P1, PT, R4.reuse, R221.reuse, PT ;  /* 0x000000dd0400720c */ /* 0x0c0fe40003f26270 */
[-C--:B------:R-:W-:Y:S02]  /*16160*/  ISETP.GE.AND P2, PT, R4, R220.reuse, PT ;  /* 0x000000dc0400720c */ /* 0x080fe40003f46270 */
[----:B------:R-:W-:Y:S02]  /*16170*/  ISETP.GE.AND P6, PT, R133, R220, PT ;  /* 0x000000dc8500720c */ /* 0x000fe40003fc6270 */
[----:B------:R-:W-:Y:S02]  /*16180*/  FSEL R19, R11, -INF , !P0 ;  /* 0xff8000000b137808 */ /* 0x000fe40004000000 */
[----:B-1----:R-:W-:Y:S02]  /*16190*/  FMNMX.FTZ R136, R136, R20, !PT ;  /* 0x0000001488887209 */ /* 0x002fe40007810000 */
[----:B------:R-:W-:Y:S02]  /*161a0*/  FSEL R20, R12, -INF , !P3 ;  /* 0xff8000000c147808 */ /* 0x000fe40005800000 */
[----:B------:R-:W-:Y:S01]  /*161b0*/  ISETP.GE.AND P0, PT, R5, R221, PT ;  /* 0x000000dd0500720c */ /* 0x000fe20003f06270 */
[----:B------:R-:W-:Y:S01]  /*161c0*/  SHFL.BFLY PT, R11, R136, 0x1, 0x1f ;  /* 0x0c201f00880b7f89 */ /* 0x000fe200000e0000 */
[CC--:B------:R-:W-:Y:S02]  /*161d0*/  ISETP.GE.OR P1, PT, R4.reuse, R225.reuse, !P1 ;  /* 0x000000e10400720c */ /* 0x0c0fe40004f26670 */
[----:B------:R-:W-:Y:S02]  /*161e0*/  ISETP.GE.OR P2, PT, R4, R224, !P2 ;  /* 0x000000e00400720c */ /* 0x000fe40005746670 */
[----:B------:R-:W-:Y:S02]  /*161f0*/  FMNMX.FTZ R4, R9, R10, !PT ;  /* 0x0000000a09047209 */ /* 0x000fe40007810000 */
[----:B------:R-:W-:Y:S02]  /*16200*/  ISETP.GE.OR P0, PT, R5, R225, !P0 ;  /* 0x000000e10500720c */ /* 0x000fe40004706670 */
[----:B------:R-:W-:Y:S02]  /*16210*/  FMNMX.FTZ R4, R20, R4, !PT ;  /* 0x0000000414047209 */ /* 0x000fe40007810000 */
[----:B------:R-:W-:Y:S02]  /*16220*/  ISETP.GE.OR P6, PT, R133, R224, !P6 ;  /* 0x000000e08500720c */ /* 0x000fe400077c6670 */
[----:B------:R-:W-:Y:S02]  /*16230*/  FSEL R230, R24, -INF , !P0 ;  /* 0xff80000018e67808 */ /* 0x000fe40004000000 */
[----:B------:R-:W-:Y:S02]  /*16240*/  FMNMX.FTZ R4, R21, R4, !PT ;  /* 0x0000000415047209 */ /* 0x000fe40007810000 */
[C---:B------:R-:W-:Y:S02]  /*16250*/  ISETP.GE.AND P0, PT, R2.reuse, R220, PT ;  /* 0x000000dc0200720c */ /* 0x040fe40003f06270 */
[----:B------:R-:W-:Y:S02]  /*16260*/  FSEL R15, R15, -INF , !P6 ;  /* 0xff8000000f0f7808 */ /* 0x000fe40007000000 */
[C---:B------:R-:W-:Y:S02]  /*16270*/  ISETP.GE.AND P6, PT, R2.reuse, R221, PT ;  /* 0x000000dd0200720c */ /* 0x040fe40003fc6270 */
[C---:B------:R-:W-:Y:S02]  /*16280*/  ISETP.GE.OR P0, PT, R2.reuse, R224, !P0 ;  /* 0x000000e00200720c */ /* 0x040fe40004706670 */
[----:B------:R-:W-:Y:S02]  /*16290*/  ISETP.GE.OR P6, PT, R2, R225, !P6 ;  /* 0x000000e10200720c */ /* 0x000fe400077c6670 */
[----:B------:R-:W-:Y:S02]  /*162a0*/  FMNMX.FTZ R2, R230, R4, !PT ;  /* 0x00000004e6027209 */ /* 0x000fe40007810000 */
[----:B------:R-:W-:Y:S02]  /*162b0*/  FSEL R233, R25, -INF , !P1 ;  /* 0xff80000019e97808 */ /* 0x000fe40004800000 */
[C---:B------:R-:W-:Y:S02]  /*162c0*/  ISETP.GE.AND P1, PT, R0.reuse, R221, PT ;  /* 0x000000dd0000720c */ /* 0x040fe40003f26270 */
[----:B------:R-:W-:Y:S02]  /*162d0*/  ISETP.GE.AND P3, PT, R5, R220, PT ;  /* 0x000000dc0500720c */ /* 0x000fe40003f66270 */
[----:B------:R-:W-:Y:S02]  /*162e0*/  FMNMX.FTZ R135, R135, R23, !PT ;  /* 0x0000001787877209 */ /* 0x000fe40007810000 */
[----:B------:R-:W-:Y:S02]  /*162f0*/  ISETP.GE.OR P1, PT, R0, R225, !P1 ;  /* 0x000000e10000720c */ /* 0x000fe40004f26670 */
[----:B------:R-:W-:Y:S02]  /*16300*/  FSEL R236, R28, -INF , !P6 ;  /* 0xff8000001cec7808 */ /* 0x000fe40007000000 */
[----:B------:R-:W-:Y:S02]  /*16310*/  FMNMX.FTZ R134, R233, R2, !PT ;  /* 0x00000002e9867209 */ /* 0x000fe40007810000 */
[----:B------:R-:W-:Y:S02]  /*16320*/  ISETP.GE.OR P3, PT, R5, R224, !P3 ;  /* 0x000000e00500720c */ /* 0x000fe40005f66670 */
[----:B------:R-:W-:Y:S01]  /*16330*/  FSEL R237, R29, -INF , !P1 ;  /* 0xff8000001ded7808 */ /* 0x000fe20004800000 */
[----:B------:R-:W1:Y:S01]  /*16340*/  SHFL.BFLY PT, R5, R135, 0x1, 0x1f ;  /* 0x0c201f0087057f89 */ /* 0x000e6200000e0000 */
[----:B------:R-:W-:Y:S02]  /*16350*/  FMNMX.FTZ R134, R236, R134, !PT ;  /* 0x00000086ec867209 */ /* 0x000fe40007810000 */
[----:B------:R-:W-:Y:S02]  /*16360*/  FMNMX.FTZ R4, R18, R139, !PT ;  /* 0x0000008b12047209 */ /* 0x000fe40007810000 */
[----:B------:R-:W-:Y:S02]  /*16370*/  FMNMX.FTZ R134, R237, R134, !PT ;  /* 0x00000086ed867209 */ /* 0x000fe40007810000 */
[----:B------:R-:W-:Y:S02]  /*16380*/  FMNMX.FTZ R2, R19, R4, !PT ;  /* 0x0000000413027209 */ /* 0x000fe40007810000 */
[----:B------:R-:W-:Y:S01]  /*16390*/  FSEL R232, R26, -INF , !P3 ;  /* 0xff8000001ae87808 */ /* 0x000fe20005800000 */
[----:B------:R-:W2:Y:S01]  /*163a0*/  SHFL.BFLY PT, R4, R134, 0x2, 0x1f ;  /* 0x0c401f0086047f89 */ /* 0x000ea200000e0000 */
[----:B------:R-:W-:Y:S01]  /*163b0*/  FMNMX.FTZ R2, R22, R2, !PT ;  /* 0x0000000216027209 */ /* 0x000fe20007810000 */
[----:B------:R-:W2:Y:S01]  /*163c0*/  LDC.U8 R26, c[0x0][0x2d8] ;  /* 0x0000b600ff1a7b82 */ /* 0x000ea20000000000 */
[----:B------:R-:W-:Y:S02]  /*163d0*/  FSEL R234, R27, -INF , !P2 ;  /* 0xff8000001bea7808 */ /* 0x000fe40005000000 */
[----:B------:R-:W-:Y:S02]  /*163e0*/  FMNMX.FTZ R2, R15, R2, !PT ;  /* 0x000000020f027209 */ /* 0x000fe40007810000 */
[----:B------:R-:W-:Y:S02]  /*163f0*/  ISETP.GE.AND P1, PT, R0, R220, PT ;  /* 0x000000dc0000720c */ /* 0x000fe40003f26270 */
[----:B------:R-:W-:Y:S01]  /*16400*/  FMNMX.FTZ R2, R232, R2, !PT ;  /* 0x00000002e8027209 */ /* 0x000fe20007810000 */
[----:B------:R-:W3:Y:S01]  /*16410*/  LDC.U8 R27, c[0x0][0x2d8] ;  /* 0x0000b600ff1b7b82 */ /* 0x000ee20000000000 */
[----:B------:R-:W-:Y:S02]  /*16420*/  ISETP.GE.OR P1, PT, R0, R224, !P1 ;  /* 0x000000e00000720c */ /* 0x000fe40004f26670 */
        /* <DEDUP_REMOVED lines=8> */
[----:B--2---:R-:W-:Y:S01]  /*164b0*/  FMNMX.FTZ R134, R134, R4, !PT ;  /* 0x0000000486867209 */ /* 0x004fe20007810000 */
[----:B------:R-:W-:Y:S01]  /*164c0*/  IMAD.U32 R4, RZ, RZ, UR31 ;  /* 0x0000001fff047e24 */ /* 0x000fe2000f8e00ff */
[----:B------:R-:W-:Y:S01]  /*164d0*/  FSEL R142, R142, RZ, P2 ;  /* 0x000000ff8e8e7208 */ /* 0x000fe20001000000 */
[----:B------:R-:W1:Y:S01]  /*164e0*/  SHFL.BFLY PT, R2, R0, 0x2, 0x1f ;  /* 0x0c401f0000027f89 */ /* 0x000e6200000e0000 */
[----:B------:R-:W-:Y:S02]  /*164f0*/  FMNMX.FTZ R136, R136, R11, !PT ;  /* 0x0000000b88887209 */ /* 0x000fe40007810000 */
[----:B------:R-:W-:Y:S01]  /*16500*/  LOP3.LUT R10, R181, UR15, R184, 0x96, !PT ;  /* 0x0000000fb50a7c12 */ /* 0x000fe2000f8e96b8 */
[----:B------:R-:W-:Y:S01]  /*16510*/  FFMA.FTZ R6, R6, c[0x0][0x23c], -R142 ;  /* 0x00008f0006067a23 */ /* 0x000fe2000001088e */
[C---:B------:R-:W-:Y:S01]  /*16520*/  FSETP.NEU.FTZ.AND P3, PT, R136.reuse, -INF , PT ;  /* 0xff8000008800780b */ /* 0x040fe20003f7d000 */
[----:B------:R-:W-:Y:S01]  /*16530*/  FMUL.FTZ R141, R136, c[0x0][0x23c] ;  /* 0x00008f00888d7a20 */ /* 0x000fe20000410000 */
[----:B------:R-:W-:Y:S01]  /*16540*/  LOP3.LUT R4, R185, UR27, R4, 0x96, !PT ;  /* 0x0000001bb9047c12 */ /* 0x000fe2000f8e9604 */
[----:B------:R-:W2:Y:S01]  /*16550*/  SHFL.BFLY PT, R5, R134, 0x1, 0x1f ;  /* 0x0c201f0086057f89 */ /* 0x000ea200000e0000 */
[----:B------:R4:W-:Y:S01]  /*16560*/  MUFU.EX2 R250, R6 ;  /* 0x0000000600fa7308 */ /* 0x0009e20000000800 */
[--C-:B------:R-:W-:Y:S01]  /*16570*/  FFMA.FTZ R7, R7, c[0x0][0x23c], -R142.reuse ;  /* 0x00008f0007077a23 */ /* 0x100fe2000001088e */
[----:B------:R-:W-:Y:S01]  /*16580*/  FSEL R141, R141, RZ, P3 ;  /* 0x000000ff8d8d7208 */ /* 0x000fe20001800000 */
[----:B------:R-:W-:Y:S01]  /*16590*/  IMAD.WIDE.U32 R10, R10, -0x326172a9, RZ ;  /* 0xcd9e8d570a0a7825 */ /* 0x000fe200078e00ff */
[----:B---3--:R-:W-:Y:S03]  /*165a0*/  PRMT R26, R26, 0x7054, R27 ;  /* 0x000070541a1a7816 */ /* 0x008fe6000000001b */
[--C-:B------:R-:W-:Y:S02]  /*165b0*/  FFMA.FTZ R137, R137, c[0x0][0x23c], -R141.reuse ;  /* 0x00008f0089897a23 */ /* 0x100fe4000001088d */
[--C-:B------:R-:W-:Y:S01]  /*165c0*/  FFMA.FTZ R16, R16, c[0x0][0x23c], -R141.reuse ;  /* 0x00008f0010107a23 */ /* 0x100fe2000001088d */
[----:B------:R3:W3:Y:S01]  /*165d0*/  MUFU.EX2 R249, R7 ;  /* 0x0000000700f97308 */ /* 0x0006e20000000800 */
[--C-:B------:R-:W-:Y:S02]  /*165e0*/  FFMA.FTZ R17, R17, c[0x0][0x23c], -R141.reuse ;  /* 0x00008f0011117a23 */ /* 0x100fe4000001088d */
[--C-:B------:R-:W-:Y:S01]  /*165f0*/  FFMA.FTZ R143, R143, c[0x0][0x23c], -R142.reuse ;  /* 0x00008f008f8f7a23 */ /* 0x100fe2000001088e */
[----:B-1----:R-:W-:Y:S01]  /*16600*/  FMNMX.FTZ R0, R0, R2, !PT ;  /* 0x0000000200007209 */ /* 0x002fe20007810000 */
[----:B------:R-:W-:Y:S02]  /*16610*/  FFMA.FTZ R177, R177, c[0x0][0x23c], -R142 ;  /* 0x00008f00b1b17a23 */ /* 0x000fe4000001088e */
[----:B------:R-:W-:Y:S02]  /*16620*/  FFMA.FTZ R176, R176, c[0x0][0x23c], -R141 ;  /* 0x00008f00b0b07a23 */ /* 0x000fe4000001088d */
[----:B------:R-:W1:Y:S01]  /*16630*/  SHFL.BFLY PT, R2, R0, 0x1, 0x1f ;  /* 0x0c201f0000027f89 */ /* 0x000e6200000e0000 */
[----:B------:R1:W-:Y:S01]  /*16640*/  MUFU.EX2 R248, R137 ;  /* 0x0000008900f87308 */ /* 0x0003e20000000800 */
[----:B--2---:R-:W-:Y:S02]  /*16650*/  FMNMX.FTZ R134, R134, R5, !PT ;  /* 0x0000000586867209 */ /* 0x004fe40007810000 */
[----:B----4-:R-:W-:Y:S02]  /*16660*/  LOP3.LUT R6, R179, UR15, R184, 0x96, !PT ;  /* 0x0000000fb3067c12 */ /* 0x010fe4000f8e96b8 */
[C---:B------:R-:W-:Y:S01]  /*16670*/  FSETP.NEU.FTZ.AND P1, PT, R134.reuse, -INF , PT ;  /* 0xff8000008600780b */ /* 0x040fe20003f3d000 */
[----:B------:R-:W-:Y:S04]  /*16680*/  FMUL.FTZ R184, R134, c[0x0][0x23c] ;  /* 0x00008f0086b87a20 */ /* 0x000fe80000410000 */
[----:B------:R-:W-:Y:S01]  /*16690*/  MUFU.EX2 R251, R16 ;  /* 0x0000001000fb7308 */ /* 0x000fe20000000800 */
[----:B------:R-:W-:Y:S01]  /*166a0*/  FSEL R184, R184, RZ, P1 ;  /* 0x000000ffb8b87208 */ /* 0x000fe20000800000 */
[----:B---3--:R-:W-:Y:S01]  /*166b0*/  IMAD.WIDE.U32 R6, R6, -0x326172a9, RZ ;  /* 0xcd9e8d5706067825 */ /* 0x008fe200078e00ff */
[----:B------:R-:W-:Y:S03]  /*166c0*/  F2FP.BF16.PACK_AB R179, R250, R249 ;  /* 0x000000f9fab3723e */ /* 0x000fe600000010ff */
[--C-:B------:R-:W-:Y:S02]  /*166d0*/  FFMA.FTZ R8, R8, c[0x0][0x23c], -R184.reuse ;  /* 0x00008f0008087a23 */ /* 0x100fe400000108b8 */
[--C-:B------:R-:W-:Y:S02]  /*166e0*/  FFMA.FTZ R20, R20, c[0x0][0x23c], -R184.reuse ;  /* 0x00008f0014147a23 */ /* 0x100fe400000108b8 */
[----:B------:R2:W3:Y:S01]  /*166f0*/  MUFU.EX2 R252, R17 ;  /* 0x0000001100fc7308 */ /* 0x0004e20000000800 */
[----:B-1----:R-:W-:Y:S01]  /*16700*/  FMNMX.FTZ R137, R0, R2, !PT ;  /* 0x0000000200897209 */ /* 0x002fe20007810000 */
[----:B------:R-:W-:Y:S03]  /*16710*/  FFMA.FTZ R2, R9, c[0x0][0x23c], -R184 ;  /* 0x00008f0009027a23 */ /* 0x000fe600000108b8 */
[C---:B------:R-:W-:Y:S01]  /*16720*/  FSETP.NEU.FTZ.AND P0, PT, R137.reuse, -INF , PT ;  /* 0xff8000008900780b */ /* 0x040fe20003f1d000 */
[----:B------:R-:W-:Y:S04]  /*16730*/  FMUL.FTZ R185, R137, c[0x0][0x23c] ;  /* 0x00008f0089b97a20 */ /* 0x000fe80000410000 */
[----:B------:R1:W-:Y:S01]  /*16740*/  MUFU.EX2 R244, R8 ;  /* 0x0000000800f47308 */ /* 0x0003e20000000800 */
[----:B------:R-:W-:Y:S05]  /*16750*/  FSEL R185, R185, RZ, P0 ;  /* 0x000000ffb9b97208 */ /* 0x000fea0000000000 */
[--C-:B------:R-:W-:Y:S04]  /*16760*/  FFMA.FTZ R18, R18, c[0x0][0x23c], -R185.reuse ;  /* 0x00008f0012127a23 */ /* 0x100fe800000108b9 */
[----:B------:R4:W-:Y:S01]  /*16770*/  MUFU.EX2 R243, R2 ;  /* 0x0000000200f37308 */ /* 0x0009e20000000800 */
[----:B------:R-:W-:Y:S02]  /*16780*/  FFMA.FTZ R19, R19, c[0x0][0x23c], -R185 ;  /* 0x00008f0013137a23 */ /* 0x000fe400000108b9 */
[----:B--2---:R-:W-:Y:S05]  /*16790*/  IMAD.WIDE.U32 R16, R4, -0x326172a9, RZ ;  /* 0xcd9e8d5704107825 */ /* 0x004fea00078e00ff */
[----:B------:R-:W-:Y:S02]  /*167a0*/  LOP3.LUT R4, R17, UR16, R186, 0x96, !PT ;  /* 0x0000001011047c12 */ /* 0x000fe4000f8e96ba */
[----:B------:R-:W-:Y:S01]  /*167b0*/  MUFU.EX2 R246, R143 ;  /* 0x0000008f00f67308 */ /* 0x000fe20000000800 */
[----:B------:R-:W-:Y:S02]  /*167c0*/  LOP3.LUT R12, R11, UR14, R16, 0x96, !PT ;  /* 0x0000000e0b0c7c12 */ /* 0x000fe4000f8e9610 */
[----:B-----5:R-:W-:Y:S02]  /*167d0*/  LOP3.LUT R5, R17, UR16, R182, 0x96, !PT ;  /* 0x0000001011057c12 */ /* 0x020fe4000f8e96b6 */
[----:B------:R-:W-:Y:S01]  /*167e0*/  LOP3.LUT R7, R7, UR14, R16, 0x96, !PT ;  /* 0x0000000e07077c12 */ /* 0x000fe2000f8e9610 */
[----:B------:R-:W-:Y:S04]  /*167f0*/  IMAD.WIDE.U32 R12, R12, -0x2daee0ad, RZ ;  /* 0xd2511f530c0c7825 */ /* 0x000fe800078e00ff */
[----:B------:R-:W-:Y:S01]  /*16800*/  IMAD.WIDE.U32 R16, R4, -0x2daee0ad, RZ ;  /* 0xd2511f5304107825 */ /* 0x000fe200078e00ff */
[----:B------:R-:W-:Y:S03]  /*16810*/  MUFU.EX2 R239, R20 ;  /* 0x0000001400ef7308 */ /* 0x000fe60000000800 */
[----:B------:R-:W-:Y:S01]  /*16820*/  IMAD.WIDE.U32 R24, R5, -0x2daee0ad, RZ ;  /* 0xd2511f5305187825 */ /* 0x000fe200078e00ff */
[----:B------:R-:W-:Y:S02]  /*16830*/  LOP3.LUT R0, R17, UR13, R180, 0x96, !PT ;  /* 0x0000000d11007c12 */ /* 0x000fe4000f8e96b4 */
[----:B-1----:R-:W-:Y:S01]  /*16840*/  LOP3.LUT R8, R13, UR11, R16, 0x96, !PT ;  /* 0x0000000b0d087c12 */ /* 0x002fe2000f8e9610 */
[----:B------:R-:W-:Y:S01]  /*16850*/  IMAD.WIDE.U32 R4, R7, -0x2daee0ad, RZ ;  /* 0xd2511f5307047825 */ /* 0x000fe200078e00ff */
[----:B------:R-:W-:Y:S02]  /*16860*/  LOP3.LUT R7, R25, UR13, R178, 0x96, !PT ;  /* 0x0000000d19077c12 */ /* 0x000fe4000f8e96b2 */
[----:B------:R-:W1:Y:S01]  /*16870*/  MUFU.EX2 R245, R177 ;  /* 0x000000b100f57308 */ /* 0x000e620000000800 */
[----:B------:R-:W-:Y:S01]  /*16880*/  IMAD.WIDE.U32 R16, R0, -0x326172a9, RZ ;  /* 0xcd9e8d5700107825 */ /* 0x000fe200078e00ff */
[----:B------:R-:W-:Y:S02]  /*16890*/  LOP3.LUT R0, R5, UR11, R24, 0x96, !PT ;  /* 0x0000000b05007c12 */ /* 0x000fe4000f8e9618 */
[----:B---3--:R-:W-:Y:S01]  /*168a0*/  F2FP.BF16.PACK_AB R178, R252, R251 ;  /* 0x000000fbfcb2723e */ /* 0x008fe200000010ff */
[----:B------:R-:W-:Y:S01]  /*168b0*/  IMAD.WIDE.U32 R8, R8, -0x326172a9, RZ ;  /* 0xcd9e8d5708087825 */ /* 0x000fe200078e00ff */
[----:B------:R-:W-:Y:S03]  /*168c0*/  LOP3.LUT R10, R17, UR12, R10, 0x96, !PT ;  /* 0x0000000c110a7c12 */ /* 0x000fe6000f8e960a */
[----:B------:R-:W-:Y:S01]  /*168d0*/  IMAD.WIDE.U32 R186, R0, -0x326172a9, RZ ;  /* 0xcd9e8d5700ba7825 */ /* 0x000fe200078e00ff */
[----:B----4-:R-:W-:Y:S01]  /*168e0*/  LOP3.LUT R2, R9, UR10, R16, 0x96, !PT ;  /* 0x0000000a09027c12 */ /* 0x010fe2000f8e9610 */
[----:B------:R-:W2:Y:S02]  /*168f0*/  MUFU.EX2 R247, R176 ;  /* 0x000000b000f77308 */ /* 0x000ea40000000800 */
[----:B------:R-:W-:Y:S04]  /*16900*/  IMAD.WIDE.U32 R16, R7, -0x326172a9, RZ ;  /* 0xcd9e8d5707107825 */ /* 0x000fe800078e00ff */
[----:B------:R-:W-:Y:S01]  /*16910*/  IMAD.WIDE.U32 R188, R2, -0x2daee0ad, RZ ;  /* 0xd2511f5302bc7825 */ /* 0x000fe200078e00ff */
[----:B------:R-:W-:Y:S02]  /*16920*/  LOP3.LUT R0, R187, UR10, R16, 0x96, !PT ;  /* 0x0000000abb007c12 */ /* 0x000fe4000f8e9610 */
[----:B------:R-:W-:Y:S01]  /*16930*/  LOP3.LUT R13, R17, UR12, R6, 0x96, !PT ;  /* 0x0000000c110d7c12 */ /* 0x000fe2000f8e9606 */
[----:B------:R-:W-:Y:S01]  /*16940*/  IMAD.WIDE.U32 R10, R10, -0x2daee0ad, RZ ;  /* 0xd2511f530a0a7825 */ /* 0x000fe200078e00ff */
[----:B------:R-:W-:Y:S01]  /*16950*/  MUFU.EX2 R242, R18 ;  /* 0x0000001200f27308 */ /* 0x000fe20000000800 */
[----:B-1----:R-:W-:Y:S02]  /*16960*/  F2FP.BF16.PACK_AB R177, R245, R246 ;  /* 0x000000f6f5b1723e */ /* 0x002fe400000010ff */
[----:B------:R-:W-:Y:S01]  /*16970*/  IMAD.WIDE.U32 R190, R0, -0x2daee0ad, RZ ;  /* 0xd2511f5300be7825 */ /* 0x000fe200078e00ff */
[----:B------:R-:W-:Y:S02]  /*16980*/  LOP3.LUT R6, R189, UR7, R10, 0x96, !PT ;  /* 0x00000007bd067c12 */ /* 0x000fe4000f8e960a */
[----:B------:R-:W-:Y:S01]  /*16990*/  LOP3.LUT R11, R11, UR9, R12, 0x96, !PT ;  /* 0x000000090b0b7c12 */ /* 0x000fe2000f8e960c */
[----:B------:R-:W-:Y:S03]  /*169a0*/  IMAD.WIDE.U32 R12, R13, -0x2daee0ad, RZ ;  /* 0xd2511f530d0c7825 */ /* 0x000fe600078e00ff */
[----:B------:R-:W-:Y:S01]  /*169b0*/  MUFU.EX2 R241, R19 ;  /* 0x0000001300f17308 */ /* 0x000fe20000000800 */
[----:B------:R-:W-:Y:S01]  /*169c0*/  IMAD.WIDE.U32 R6, R6, -0x326172a9, RZ ;  /* 0xcd9e8d5706067825 */ /* 0x000fe200078e00ff */
[----:B------:R-:W-:Y:S02]  /*169d0*/  LOP3.LUT R5, R191, UR7, R12, 0x96, !PT ;  /* 0x00000007bf057c12 */ /* 0x000fe4000f8e960c */
[----:B------:R-:W-:Y:S01]  /*169e0*/  LOP3.LUT R12, R13, UR9, R4, 0x96, !PT ;  /* 0x000000090d0c7c12 */ /* 0x000fe2000f8e9604 */
[----:B------:R-:W-:Y:S01]  /*169f0*/  IMAD.WIDE.U32 R10, R11, -0x326172a9, RZ ;  /* 0xcd9e8d570b0a7825 */ /* 0x000fe200078e00ff */
[----:B------:R-:W-:Y:S02]  /*16a00*/  LOP3.LUT R14, R6, 0xff, RZ, 0xc0, !PT ;  /* 0x000000ff060e7812 */ /* 0x000fe400078ec0ff */
[----:B------:R-:W-:Y:S01]  /*16a10*/  SHF.R.U32.HI R13, RZ, 0x18, R6 ;  /* 0x00000018ff0d7819 */ /* 0x000fe20000011606 */
[----:B------:R-:W-:Y:S01]  /*16a20*/  IMAD.WIDE.U32 R4, R5, -0x326172a9, RZ ;  /* 0xcd9e8d5705047825 */ /* 0x000fe200078e00ff */
[----:B------:R-:W-:Y:S02]  /*16a30*/  LOP3.LUT R143, R11, UR8, R8, 0x96, !PT ;  /* 0x000000080b8f7c12 */ /* 0x000fe4000f8e9608 */
[----:B------:R-:W-:Y:S01]  /*16a40*/  SHF.R.U32.HI R8, RZ, 0x10, R6 ;  /* 0x00000010ff087819 */ /* 0x000fe20000011606 */
[----:B------:R-:W-:Y:S01]  /*16a50*/  IMAD.WIDE.U32 R228, R12, -0x326172a9, RZ ;  /* 0xcd9e8d570ce47825 */ /* 0x000fe200078e00ff */
[----:B------:R-:W-:Y:S02]  /*16a60*/  LOP3.LUT R2, R7, UR18, R10, 0x96, !PT ;  /* 0x0000001207027c12 */ /* 0x000fe4000f8e960a */
[----:B------:R-:W-:Y:S01]  /*16a70*/  LOP3.LUT R7, R6, 0xffff, RZ, 0xc0, !PT ;  /* 0x0000ffff06077812 */ /* 0x000fe200078ec0ff */
[----:B------:R-:W-:Y:S01]  /*16a80*/  FFMA.FTZ R6, R21, c[0x0][0x23c], -R184 ;  /* 0x00008f0015067a23 */ /* 0x000fe200000108b8 */
[C---:B------:R-:W-:Y:S02]  /*16a90*/  LOP3.LUT R0, R4.reuse, 0xffff, RZ, 0xc0, !PT ;  /* 0x0000ffff04007812 */ /* 0x040fe400078ec0ff */
[----:B------:R-:W-:Y:S01]  /*16aa0*/  LOP3.LUT R11, R4, 0xff, RZ, 0xc0, !PT ;  /* 0x000000ff040b7812 */ /* 0x000fe200078ec0ff */
[----:B------:R1:W-:Y:S01]  /*16ab0*/  MUFU.EX2 R238, R6 ;  /* 0x0000000600ee7308 */ /* 0x0003e20000000800 */
[----:B------:R-:W-:Y:S02]  /*16ac0*/  SHF.R.U32.HI R9, RZ, 0x8, R7 ;  /* 0x00000008ff097819 */ /* 0x000fe40000011607 */
[----:B------:R-:W-:Y:S02]  /*16ad0*/  SHF.R.U32.HI R12, RZ, 0x18, R4 ;  /* 0x00000018ff0c7819 */ /* 0x000fe40000011604 */
[----:B------:R-:W-:Y:S02]  /*16ae0*/  PRMT R14, R14, 0x5410, R9 ;  /* 0x000054100e0e7816 */ /* 0x000fe40000000009 */
[----:B------:R-:W-:Y:S02]  /*16af0*/  SHF.R.U32.HI R9, RZ, 0x18, R2 ;  /* 0x00000018ff097819 */ /* 0x000fe40000011602 */
[----:B------:R-:W-:Y:S02]  /*16b00*/  SHF.R.U32.HI R10, RZ, 0x10, R4 ;  /* 0x00000010ff0a7819 */ /* 0x000fe40000011604 */
[----:B------:R-:W-:Y:S02]  /*16b10*/  LOP3.LUT R4, R5, UR18, R228, 0x96, !PT ;  /* 0x0000001205047c12 */ /* 0x000fe4000f8e96e4 */
[----:B------:R-:W-:Y:S02]  /*16b20*/  LOP3.LUT R5, R2, 0xffff, RZ, 0xc0, !PT ;  /* 0x0000ffff02057812 */ /* 0x000fe400078ec0ff */
[----:B------:R-:W-:Y:S01]  /*16b30*/  LOP3.LUT R7, R8, 0xff, RZ, 0xc0, !PT ;  /* 0x000000ff08077812 */ /* 0x000fe200078ec0ff */
[----:B------:R-:W-:Y:S01]  /*16b40*/  FFMA.FTZ R8, R15, c[0x0][0x23c], -R185 ;  /* 0x00008f000f087a23 */ /* 0x000fe200000108b9 */
[----:B------:R-:W-:Y:S02]  /*16b50*/  LOP3.LUT R10, R10, 0xff, RZ, 0xc0, !PT ;  /* 0x000000ff0a0a7812 */ /* 0x000fe400078ec0ff */
[----:B------:R-:W-:Y:S01]  /*16b60*/  PRMT R13, R7, 0x5410, R13 ;  /* 0x00005410070d7816 */ /* 0x000fe2000000000d */
[----:B------:R3:W-:Y:S01]  /*16b70*/  MUFU.EX2 R228, R8 ;  /* 0x0000000800e47308 */ /* 0x0007e20000000800 */
[----:B------:R-:W-:Y:S02]  /*16b80*/  SHF.R.U32.HI R7, RZ, 0x8, R5 ;  /* 0x00000008ff077819 */ /* 0x000fe40000011605 */
[----:B--2---:R-:W-:Y:S02]  /*16b90*/  F2FP.BF16.PACK_AB R176, R247, R248 ;  /* 0x000000f8f7b0723e */ /* 0x004fe400000010ff */
[----:B-1----:R-:W-:Y:S01]  /*16ba0*/  SHF.R.U32.HI R6, RZ, 0x8, R0 ;  /* 0x00000008ff067819 */ /* 0x002fe20000011600 */
[----:B------:R-:W-:Y:S01]  /*16bb0*/  FFMA.FTZ R0, R22, c[0x0][0x23c], -R185 ;  /* 0x00008f0016007a23 */ /* 0x000fe200000108b9 */
[----:B------:R-:W-:Y:S01]  /*16bc0*/  PRMT R10, R10, 0x5410, R12 ;  /* 0x000054100a0a7816 */ /* 0x000fe2000000000c */
[----:B------:R-:W1:Y:S01]  /*16bd0*/  LDSM.16.MT88.4 R20, [R205+0xa000] ;  /* 0x00a00000cd14783b */ /* 0x000e620000004200 */
[----:B------:R-:W-:Y:S01]  /*16be0*/  PRMT R182, R11, 0x5410, R6 ;  /* 0x000054100bb67816 */ /* 0x000fe20000000006 */
[----:B------:R2:W4:Y:S01]  /*16bf0*/  MUFU.EX2 R235, R0 ;  /* 0x0000000000eb7308 */ /* 0x0005220000000800 */
[----:B------:R-:W-:Y:S01]  /*16c00*/  LOP3.LUT R11, R2, 0xff, RZ, 0xc0, !PT ;  /* 0x000000ff020b7812 */ /* 0x000fe200078ec0ff */
[--C-:B------:R-:W-:Y:S01]  /*16c10*/  HSET2.LE.AND R183, R10, R26.reuse, PT ;  /* 0x0000001a0ab77233 */ /* 0x100fe20003803000 */
[----:B------:R-:W-:Y:S01]  /*16c20*/  SHF.R.U32.HI R6, RZ, 0x10, R2 ;  /* 0x00000010ff067819 */ /* 0x000fe20000011602 */
[--C-:B------:R-:W-:Y:S01]  /*16c30*/  HSET2.LE.AND R182, R182, R26.reuse, PT ;  /* 0x0000001ab6b67233 */ /* 0x100fe20003803000 */
[----:B------:R-:W-:Y:S02]  /*16c40*/  PRMT R11, R11, 0x5410, R7 ;  /* 0x000054100b0b7816 */ /* 0x000fe40000000007 */
[----:B------:R-:W-:Y:S02]  /*16c50*/  LOP3.LUT R5, R6, 0xff, RZ, 0xc0, !PT ;  /* 0x000000ff06057812 */ /* 0x000fe400078ec0ff */
[--C-:B------:R-:W-:Y:S02]  /*16c60*/  SHF.R.U32.HI R7, RZ, 0x18, R4.reuse ;  /* 0x00000018ff077819 */ /* 0x100fe40000011604 */
[----:B------:R-:W-:Y:S02]  /*16c70*/  PRMT R9, R5, 0x5410, R9 ;  /* 0x0000541005097816 */ /* 0x000fe40000000009 */
[----:B------:R-:W-:Y:S02]  /*16c80*/  SHF.R.U32.HI R5, RZ, 0x10, R4 ;  /* 0x00000010ff057819 */ /* 0x000fe40000011604 */
[----:B---3--:R-:W-:Y:S02]  /*16c90*/  LOP3.LUT R8, R4, 0xff, RZ, 0xc0, !PT ;  /* 0x000000ff04087812 */ /* 0x008fe400078ec0ff */
[----:B--2---:R-:W-:Y:S05]  /*16ca0*/  FSEL R0, R136, RZ, P3 ;  /* 0x000000ff88007208 */ /* 0x004fea0001800000 */
[----:B------:R-:W-:Y:S01]  /*16cb0*/  FADD.FTZ R2, -R0, R3 ;  /* 0x0000000300027221 */ /* 0x000fe20000010100 */
[----:B------:R-:W-:Y:S02]  /*16cc0*/  FSEL R0, R135, RZ, P2 ;  /* 0x000000ff87007208 */ /* 0x000fe40001000000 */
[----:B------:R-:W-:Y:S01]  /*16cd0*/  LOP3.LUT R3, R4, 0xffff, RZ, 0xc0, !PT ;  /* 0x0000ffff04037812 */ /* 0x000fe200078ec0ff */
[----:B------:R-:W-:Y:S01]  /*16ce0*/  FMUL.FTZ R2, R2, c[0x0][0x23c] ;  /* 0x00008f0002027a20 */ /* 0x000fe20000410000 */
[----:B------:R-:W-:Y:S01]  /*16cf0*/  LOP3.LUT R4, R5, 0xff, RZ, 0xc0, !PT ;  /* 0x000000ff05047812 */ /* 0x000fe200078ec0ff */
[----:B------:R-:W-:Y:S01]  /*16d00*/  FADD.FTZ R0, -R0, R132 ;  /* 0x0000008400007221 */ /* 0x000fe20000010100 */
[----:B------:R-:W-:Y:S01]  /*16d10*/  SHF.R.U32.HI R6, RZ, 0x8, R3 ;  /* 0x00000008ff067819 */ /* 0x000fe20000011603 */
[----:B------:R2:W3:Y:S01]  /*16d20*/  MUFU.EX2 R133, R2 ;  /* 0x0000000200857308 */ /* 0x0004e20000000800 */
[----:B------:R-:W-:Y:S02]  /*16d30*/  FSEL R3, R134, RZ, P1 ;  /* 0x000000ff86037208 */ /* 0x000fe40000800000 */
[----:B------:R-:W-:Y:S01]  /*16d40*/  PRMT R7, R4, 0x5410, R7 ;  /* 0x0000541004077816 */ /* 0x000fe20000000007 */
[--C-:B------:R-:W-:Y:S01]  /*16d50*/  HSET2.LE.AND R4, R13, R26.reuse, PT ;  /* 0x0000001a0d047233 */ /* 0x100fe20003803000 */
[----:B------:R-:W-:Y:S02]  /*16d60*/  PRMT R6, R8, 0x5410, R6 ;  /* 0x0000541008067816 */ /* 0x000fe40000000006 */
[----:B----4-:R-:W-:Y:S01]  /*16d70*/  F2FP.BF16.PACK_AB R8, R228, R235 ;  /* 0x000000ebe408723e */ /* 0x010fe200000010ff */
[--C-:B------:R-:W-:Y:S01]  /*16d80*/  HSET2.LE.AND R181, R7, R26.reuse, PT ;  /* 0x0000001a07b57233 */ /* 0x100fe20003803000 */
[----:B------:R-:W-:Y:S01]  /*16d90*/  LOP3.LUT R179, R4, R179, RZ, 0xc0, !PT ;  /* 0x000000b304b37212 */ /* 0x000fe200078ec0ff */
[--C-:B------:R-:W-:Y:S01]  /*16da0*/  HSET2.LE.AND R4, R9, R26.reuse, PT ;  /* 0x0000001a09047233 */ /* 0x100fe20003803000 */
[----:B------:R-:W-:Y:S01]  /*16db0*/  LOP3.LUT R183, R183, R8, RZ, 0xc0, !PT ;  /* 0x00000008b7b77212 */ /* 0x000fe200078ec0ff */
[--C-:B------:R-:W-:Y:S03]  /*16dc0*/  HSET2.LE.AND R180, R6, R26.reuse, PT ;  /* 0x0000001a06b47233 */ /* 0x100fe60003803000 */
[----:B------:R-:W-:Y:S02]  /*16dd0*/  LOP3.LUT R177, R4, R177, RZ, 0xc0, !PT ;  /* 0x000000b104b17212 */ /* 0x000fe400078ec0ff */
[----:B------:R-:W-:Y:S04]  /*16de0*/  F2FP.BF16.PACK_AB R4, R241, R242 ;  /* 0x000000f2f104723e */ /* 0x000fe800000010ff */
[----:B------:R-:W-:Y:S01]  /*16df0*/  LOP3.LUT R181, R181, R4, RZ, 0xc0, !PT ;  /* 0x00000004b5b57212 */ /* 0x000fe200078ec0ff */
[----:B--2---:R-:W-:Y:S01]  /*16e00*/  FMUL.FTZ R2, R0, c[0x0][0x23c] ;  /* 0x00008f0000027a20 */ /* 0x004fe20000410000 */
[----:B------:R-:W-:Y:S01]  /*16e10*/  FSEL R0, R137, RZ, P0 ;  /* 0x000000ff89007208 */ /* 0x000fe20000000000 */
[C---:B---3--:R-:W-:Y:S01]  /*16e20*/  FMUL.FTZ R4, R133.reuse, R144 ;  /* 0x0000009085047220 */ /* 0x048fe20000410000 */
[----:B------:R-:W-:Y:S01]  /*16e30*/  PLOP3.LUT P0, PT, PT, PT, UP0, 0x80, 0x0 ;  /* 0x000000000000781c */ /* 0x000fe20003f0f008 */
[----:B------:R2:W3:Y:S01]  /*16e40*/  MUFU.EX2 R132, R2 ;  /* 0x0000000200847308 */ /* 0x0004e20000000800 */
[C---:B------:R-:W-:Y:S02]  /*16e50*/  FMUL.FTZ R5, R133.reuse, R145 ;  /* 0x0000009185057220 */ /* 0x040fe40000410000 */
[----:B------:R-:W-:Y:S02]  /*16e60*/  FADD.FTZ R0, -R0, R139 ;  /* 0x0000008b00007221 */ /* 0x000fe40000010100 */
[C---:B------:R-:W-:Y:S02]  /*16e70*/  FMUL.FTZ R16, R133.reuse, R156 ;  /* 0x0000009c85107220 */ /* 0x040fe40000410000 */
[----:B------:R-:W-:Y:S02]  /*16e80*/  FMUL.FTZ R0, R0, c[0x0][0x23c] ;  /* 0x00008f0000007a20 */ /* 0x000fe40000410000 */
[C---:B------:R-:W-:Y:S02]  /*16e90*/  FMUL.FTZ R17, R133.reuse, R157 ;  /* 0x0000009d85117220 */ /* 0x040fe40000410000 */
[C---:B------:R-:W-:Y:S02]  /*16ea0*/  FMUL.FTZ R32, R133.reuse, R172 ;  /* 0x000000ac85207220 */ /* 0x040fe40000410000 */
[----:B------:R-:W4:Y:S01]  /*16eb0*/  MUFU.EX2 R0, R0 ;  /* 0x0000000000007308 */ /* 0x000f220000000800 */
[C---:B------:R-:W-:Y:S02]  /*16ec0*/  FMUL.FTZ R33, R133.reuse, R173 ;  /* 0x000000ad85217220 */ /* 0x040fe40000410000 */
[C---:B------:R-:W-:Y:S02]  /*16ed0*/  FMUL.FTZ R36, R133.reuse, R36 ;  /* 0x0000002485247220 */ /* 0x040fe40000410000 */
[C---:B------:R-:W-:Y:S02]  /*16ee0*/  FMUL.FTZ R37, R133.reuse, R37 ;  /* 0x0000002585257220 */ /* 0x040fe40000410000 */
[C---:B------:R-:W-:Y:S02]  /*16ef0*/  FMUL.FTZ R48, R133.reuse, R48 ;  /* 0x0000003085307220 */ /* 0x040fe40000410000 */
[----:B------:R-:W-:Y:S02]  /*16f00*/  FMUL.FTZ R49, R133, R49 ;  /* 0x0000003185317220 */ /* 0x000fe40000410000 */
[----:B--2---:R-:W-:Y:S01]  /*16f10*/  FADD.FTZ R2, -R3, R138 ;  /* 0x0000008a03027221 */ /* 0x004fe20000010100 */
[--C-:B------:R-:W-:Y:S01]  /*16f20*/  HSET2.LE.AND R3, R14, R26.reuse, PT ;  /* 0x0000001a0e037233 */ /* 0x100fe20003803000 */
[----:B---3--:R-:W-:Y:S02]  /*16f30*/  FMUL.FTZ R6, R132, R146 ;  /* 0x0000009284067220 */ /* 0x008fe40000410000 */
[----:B------:R-:W-:Y:S02]  /*16f40*/  FMUL.FTZ R2, R2, c[0x0][0x23c] ;  /* 0x00008f0002027a20 */ /* 0x000fe40000410000 */
[----:B------:R-:W-:Y:S01]  /*16f50*/  LOP3.LUT R178, R3, R178, RZ, 0xc0, !PT ;  /* 0x000000b203b27212 */ /* 0x000fe200078ec0ff */
[----:B------:R-:W-:Y:S01]  /*16f60*/  HSET2.LE.AND R3, R11, R26, PT ;  /* 0x0000001a0b037233 */ /* 0x000fe20003803000 */
[----:B------:R-:W-:Y:S02]  /*16f70*/  FMUL.FTZ R7, R132, R147 ;  /* 0x0000009384077220 */ /* 0x000fe40000410000 */
[----:B------:R-:W2:Y:S01]  /*16f80*/  MUFU.EX2 R2, R2 ;  /* 0x0000000200027308 */ /* 0x000ea20000000800 */
[----:B------:R-:W3:Y:S01]  /*16f90*/  LDSM.16.MT88.4 R144, [R207+0xa000] ;  /* 0x00a00000cf90783b */ /* 0x000ee20000004200 */
[----:B------:R-:W-:Y:S01]  /*16fa0*/  LOP3.LUT R176, R3, R176, RZ, 0xc0, !PT ;  /* 0x000000b003b07212 */ /* 0x000fe200078ec0ff */
[C---:B----4-:R-:W-:Y:S01]  /*16fb0*/  FMUL.FTZ R10, R0.reuse, R150 ;  /* 0x00000096000a7220 */ /* 0x050fe20000410000 */
[----:B------:R-:W-:Y:S01]  /*16fc0*/  F2FP.BF16.PACK_AB R3, R243, R244 ;  /* 0x000000f4f303723e */ /* 0x000fe200000010ff */
[----:B------:R-:W-:Y:S02]  /*16fd0*/  FMUL.FTZ R11, R0, R151 ;  /* 0x00000097000b7220 */ /* 0x000fe40000410000 */
[----:B------:R-:W-:Y:S01]  /*16fe0*/  FMUL.FTZ R18, R132, R158 ;  /* 0x0000009e84127220 */ /* 0x000fe20000410000 */
[----:B------:R-:W-:Y:S01]  /*16ff0*/  LOP3.LUT R180, R180, R3, RZ, 0xc0, !PT ;  /* 0x00000003b4b47212 */ /* 0x000fe200078ec0ff */
[-C--:B-1----:R-:W-:Y:S01]  /*17000*/  HMMA.16816.F32.BF16 R4, R176, R20.reuse, R4 ;  /* 0x00000014b004723c */ /* 0x082fe20000041804 */
[----:B------:R-:W-:Y:S01]  /*17010*/  F2FP.BF16.PACK_AB R3, R238, R239 ;  /* 0x000000efee03723e */ /* 0x000fe200000010ff */
[C---:B------:R-:W-:Y:S02]  /*17020*/  FMUL.FTZ R14, R0.reuse, R154 ;  /* 0x0000009a000e7220 */ /* 0x040fe40000410000 */
[----:B------:R-:W-:Y:S01]  /*17030*/  FMUL.FTZ R15, R0, R155 ;  /* 0x0000009b000f7220 */ /* 0x000fe20000410000 */
[----:B------:R-:W-:Y:S01]  /*17040*/  LOP3.LUT R182, R182, R3, RZ, 0xc0, !PT ;  /* 0x00000003b6b67212 */ /* 0x000fe200078ec0ff */
[--C-:B------:R-:W-:Y:S02]  /*17050*/  FFMA.FTZ R3, R192, c[0x0][0x23c], -R141.reuse ;  /* 0x00008f00c0037a23 */ /* 0x100fe4000001088d */
[C---:B------:R-:W-:Y:S02]  /*17060*/  FMUL.FTZ R19, R132.reuse, R159 ;  /* 0x0000009f84137220 */ /* 0x040fe40000410000 */
[----:B------:R1:W-:Y:S01]  /*17070*/  MUFU.EX2 R203, R3 ;  /* 0x0000000300cb7308 */ /* 0x0003e20000000800 */
[----:B------:R-:W-:Y:S01]  /*17080*/  LDSM.16.MT88.4 R156, [R205+0xa800] ;  /* 0x00a80000cd9c783b */ /* 0x000fe20000004200 */
[C---:B------:R-:W-:Y:S02]  /*17090*/  FMUL.FTZ R34, R132.reuse, R174 ;  /* 0x000000ae84227220 */ /* 0x040fe40000410000 */
[----:B------:R-:W-:Y:S02]  /*170a0*/  FMUL.FTZ R35, R132, R175 ;  /* 0x000000af84237220 */ /* 0x000fe40000410000 */
[C---:B--2---:R-:W-:Y:S02]  /*170b0*/  FMUL.FTZ R8, R2.reuse, R148 ;  /* 0x0000009402087220 */ /* 0x044fe40000410000 */
[C---:B------:R-:W-:Y:S01]  /*170c0*/  FMUL.FTZ R9, R2.reuse, R149 ;  /* 0x0000009502097220 */ /* 0x040fe20000410000 */
[----:B------:R-:W-:Y:S01]  /*170d0*/  LDSM.16.MT88.4 R172, [R207+0xa800] ;  /* 0x00a80000cfac783b */ /* 0x000fe20000004200 */
[C---:B------:R-:W-:Y:S02]  /*170e0*/  FMUL.FTZ R12, R2.reuse, R152 ;  /* 0x00000098020c7220 */ /* 0x040fe40000410000 */
[C---:B------:R-:W-:Y:S02]  /*170f0*/  FMUL.FTZ R13, R2.reuse, R153 ;  /* 0x00000099020d7220 */ /* 0x040fe40000410000 */
[C---:B------:R-:W-:Y:S01]  /*17100*/  FMUL.FTZ R24, R2.reuse, R164 ;  /* 0x000000a402187220 */ /* 0x040fe20000410000 */
[C---:B------:R-:W-:Y:S01]  /*17110*/  HMMA.16816.F32.BF16 R8, R180.reuse, R20, R8 ;  /* 0x00000014b408723c */ /* 0x040fe20000041808 */
[----:B------:R-:W-:Y:S01]  /*17120*/  FMUL.FTZ R25, R2, R165 ;  /* 0x000000a502197220 */ /* 0x000fe20000410000 */
[----:B------:R-:W2:Y:S01]  /*17130*/  LDSM.16.MT88.4 R148, [R210+0xa000] ;  /* 0x00a00000d294783b */ /* 0x000ea20000004200 */
[----:B------:R-:W-:Y:S02]  /*17140*/  FMUL.FTZ R27, R0, R167 ;  /* 0x000000a7001b7220 */ /* 0x000fe40000410000 */
[C---:B------:R-:W-:Y:S02]  /*17150*/  FMUL.FTZ R28, R2.reuse, R168 ;  /* 0x000000a8021c7220 */ /* 0x040fe40000410000 */
[C---:B------:R-:W-:Y:S01]  /*17160*/  FMUL.FTZ R20, R133.reuse, R160 ;  /* 0x000000a085147220 */ /* 0x040fe20000410000 */
[-C--:B------:R-:W-:Y:S01]  /*17170*/  HMMA.16816.F32.BF16 R12, R180, R22.reuse, R12 ;  /* 0x00000016b40c723c */ /* 0x080fe2000004180c */
[----:B------:R-:W-:Y:S03]  /*17180*/  FMUL.FTZ R21, R133, R161 ;  /* 0x000000a185157220 */ /* 0x000fe60000410000 */
[----:B------:R-:W-:Y:S02]  /*17190*/  FMUL.FTZ R29, R2, R169 ;  /* 0x000000a9021d7220 */ /* 0x000fe40000410000 */
[----:B------:R-:W-:Y:S02]  /*171a0*/  FMUL.FTZ R30, R0, R170 ;  /* 0x000000aa001e7220 */ /* 0x000fe40000410000 */
[C---:B------:R-:W-:Y:S01]  /*171b0*/  HMMA.16816.F32.BF16 R16, R176.reuse, R22, R16 ;  /* 0x00000016b010723c */ /* 0x040fe20000041810 */
[--C-:B-1----:R-:W-:Y:S03]  /*171c0*/  FFMA.FTZ R3, R194, c[0x0][0x23c], -R141.reuse ;  /* 0x00008f00c2037a23 */ /* 0x102fe6000001088d */
[----:B------:R-:W-:Y:S01]  /*171d0*/  IMAD.MOV.U32 R160, RZ, RZ, R26 ;  /* 0x000000ffffa07224 */ /* 0x000fe200078e001a */
[----:B------:R1:W4:Y:S01]  /*171e0*/  MUFU.EX2 R202, R3 ;  /* 0x0000000300ca7308 */ /* 0x0003220000000800 */
[----:B------:R-:W-:Y:S02]  /*171f0*/  FMUL.FTZ R26, R0, R166 ;  /* 0x000000a6001a7220 */ /* 0x000fe40000410000 */
[C---:B------:R-:W-:Y:S04]  /*17200*/  FMUL.FTZ R22, R132.reuse, R162 ;  /* 0x000000a284167220 */ /* 0x040fe80000410000 */
[----:B------:R-:W-:Y:S02]  /*17210*/  FMUL.FTZ R23, R132, R163 ;  /* 0x000000a384177220 */ /* 0x000fe40000410000 */
[----:B------:R-:W-:Y:S02]  /*17220*/  FMUL.FTZ R31, R0, R171 ;  /* 0x000000ab001f7220 */ /* 0x000fe40000410000 */
[C---:B------:R-:W-:Y:S02]  /*17230*/  FMUL.FTZ R38, R132.reuse, R38 ;  /* 0x0000002684267220 */ /* 0x040fe40000410000 */
[----:B------:R-:W-:Y:S01]  /*17240*/  FMUL.FTZ R39, R132, R39 ;  /* 0x0000002784277220 */ /* 0x000fe20000410000 */
[-C--:B---3--:R-:W-:Y:S01]  /*17250*/  HMMA.16816.F32.BF16 R20, R176, R144.reuse, R20 ;  /* 0x00000090b014723c */ /* 0x088fe20000041814 */
[C---:B------:R-:W-:Y:S02]  /*17260*/  FMUL.FTZ R40, R2.reuse, R40 ;  /* 0x0000002802287220 */ /* 0x040fe40000410000 */
[----:B------:R-:W-:Y:S02]  /*17270*/  FMUL.FTZ R41, R2, R41 ;  /* 0x0000002902297220 */ /* 0x000fe40000410000 */
[C---:B------:R-:W-:Y:S02]  /*17280*/  FMUL.FTZ R42, R0.reuse, R42 ;  /* 0x0000002a002a7220 */ /* 0x040fe40000410000 */
[----:B------:R-:W-:Y:S01]  /*17290*/  FMUL.FTZ R43, R0, R43 ;  /* 0x0000002b002b7220 */ /* 0x000fe20000410000 */
[C---:B------:R-:W-:Y:S01]  /*172a0*/  HMMA.16816.F32.BF16 R24, R180.reuse, R144, R24 ;  /* 0x00000090b418723c */ /* 0x040fe20000041818 */
[C---:B------:R-:W-:Y:S03]  /*172b0*/  FMUL.FTZ R44, R2.reuse, R44 ;  /* 0x0000002c022c7220 */ /* 0x040fe60000410000 */
[----:B------:R-:W-:Y:S02]  /*172c0*/  FMUL.FTZ R45, R2, R45 ;  /* 0x0000002d022d7220 */ /* 0x000fe40000410000 */
[C---:B------:R-:W-:Y:S02]  /*172d0*/  FMUL.FTZ R46, R0.reuse, R46 ;  /* 0x0000002e002e7220 */ /* 0x040fe40000410000 */
[-C--:B------:R-:W-:Y:S01]  /*172e0*/  HMMA.16816.F32.BF16 R28, R180, R146.reuse, R28 ;  /* 0x00000092b41c723c */ /* 0x080fe2000004181c */
[--C-:B-1----:R-:W-:Y:S03]  /*172f0*/  FFMA.FTZ R3, R193, c[0x0][0x23c], -R142.reuse ;  /* 0x00008f00c1037a23 */ /* 0x102fe6000001088e */
[----:B------:R-:W-:Y:S01]  /*17300*/  FMUL.FTZ R47, R0, R47 ;  /* 0x0000002f002f7220 */ /* 0x000fe20000410000 */
[----:B------:R1:W-:Y:S01]  /*17310*/  MUFU.EX2 R201, R3 ;  /* 0x0000000300c97308 */ /* 0x0003e20000000800 */
[C---:B------:R-:W-:Y:S02]  /*17320*/  FMUL.FTZ R50, R132.reuse, R50 ;  /* 0x0000003284327220 */ /* 0x040fe40000410000 */
[C---:B------:R-:W-:Y:S01]  /*17330*/  HMMA.16816.F32.BF16 R32, R176.reuse, R146, R32 ;  /* 0x00000092b020723c */ /* 0x040fe20000041820 */
[----:B------:R-:W3:Y:S03]  /*17340*/  LDSM.16.MT88.4 R144, [R209+0xa000] ;  /* 0x00a00000d190783b */ /* 0x000ee60000004200 */
[C---:B------:R-:W-:Y:S02]  /*17350*/  FMUL.FTZ R51, R132.reuse, R51 ;  /* 0x0000003384337220 */ /* 0x040fe40000410000 */
[C---:B------:R-:W-:Y:S02]  /*17360*/  FMUL.FTZ R52, R133.reuse, R52 ;  /* 0x0000003485347220 */ /* 0x040fe40000410000 */
[-C--:B--2---:R-:W-:Y:S01]  /*17370*/  HMMA.16816.F32.BF16 R36, R176, R148.reuse, R36 ;  /* 0x00000094b024723c */ /* 0x084fe20000041824 */
[----:B------:R-:W-:Y:S03]  /*17380*/  FMUL.FTZ R53, R133, R53 ;  /* 0x0000003585357220 */ /* 0x000fe60000410000 */
[C---:B------:R-:W-:Y:S02]  /*17390*/  FMUL.FTZ R54, R132.reuse, R54 ;  /* 0x0000003684367220 */ /* 0x040fe40000410000 */
[----:B------:R-:W-:Y:S02]  /*173a0*/  FMUL.FTZ R55, R132, R55 ;  /* 0x0000003784377220 */ /* 0x000fe40000410000 */
[C---:B------:R-:W-:Y:S01]  /*173b0*/  HMMA.16816.F32.BF16 R40, R180.reuse, R148, R40 ;  /* 0x00000094b428723c */ /* 0x040fe20000041828 */
[C---:B------:R-:W-:Y:S03]  /*173c0*/  FMUL.FTZ R56, R2.reuse, R56 ;  /* 0x0000003802387220 */ /* 0x040fe60000410000 */
[----:B------:R-:W-:Y:S02]  /*173d0*/  FMUL.FTZ R57, R2, R57 ;  /* 0x0000003902397220 */ /* 0x000fe40000410000 */
[----:B-1----:R-:W-:Y:S02]  /*173e0*/  FFMA.FTZ R3, R195, c[0x0][0x23c], -R142 ;  /* 0x00008f00c3037a23 */ /* 0x002fe4000001088e */
[-C--:B------:R-:W-:Y:S01]  /*173f0*/  HMMA.16816.F32.BF16 R44, R180, R150.reuse, R44 ;  /* 0x00000096b42c723c */ /* 0x080fe2000004182c */
[C---:B------:R-:W-:Y:S01]  /*17400*/  FMUL.FTZ R58, R0.reuse, R58 ;  /* 0x0000003a003a7220 */ /* 0x040fe20000410000 */
[----:B------:R1:W2:Y:S02]  /*17410*/  MUFU.EX2 R200, R3 ;  /* 0x0000000300c87308 */ /* 0x0002a40000000800 */
[----:B------:R-:W-:Y:S02]  /*17420*/  FMUL.FTZ R59, R0, R59 ;  /* 0x0000003b003b7220 */ /* 0x000fe40000410000 */
[C---:B------:R-:W-:Y:S02]  /*17430*/  FMUL.FTZ R60, R2.reuse, R60 ;  /* 0x0000003c023c7220 */ /* 0x040fe40000410000 */
[C---:B------:R-:W-:Y:S01]  /*17440*/  HMMA.16816.F32.BF16 R48, R176.reuse, R150, R48 ;  /* 0x00000096b030723c */ /* 0x040fe20000041830 */
[----:B------:R-:W5:Y:S03]  /*17450*/  LDSM.16.MT88.4 R148, [R205+0xb000] ;  /* 0x00b00000cd94783b */ /* 0x000f660000004200 */
[----:B------:R-:W-:Y:S02]  /*17460*/  FMUL.FTZ R61, R2, R61 ;  /* 0x0000003d023d7220 */ /* 0x000fe40000410000 */
[C---:B------:R-:W-:Y:S02]  /*17470*/  FMUL.FTZ R62, R0.reuse, R62 ;  /* 0x0000003e003e7220 */ /* 0x040fe40000410000 */
[----:B------:R-:W-:Y:S01]  /*17480*/  FMUL.FTZ R63, R0, R63 ;  /* 0x0000003f003f7220 */ /* 0x000fe20000410000 */
[-C--:B---3--:R-:W-:Y:S03]  /*17490*/  HMMA.16816.F32.BF16 R52, R176, R144.reuse, R52 ;  /* 0x00000090b034723c */ /* 0x088fe60000041834 */
[C---:B------:R-:W-:Y:S02]  /*174a0*/  FMUL.FTZ R64, R133.reuse, R64 ;  /* 0x0000004085407220 */ /* 0x040fe40000410000 */
[----:B------:R-:W-:Y:S02]  /*174b0*/  FMUL.FTZ R65, R133, R65 ;  /* 0x0000004185417220 */ /* 0x000fe40000410000 */
[----:B------:R-:W-:Y:S01]  /*174c0*/  FMUL.FTZ R66, R132, R66 ;  /* 0x0000004284427220 */ /* 0x000fe20000410000 */
[C---:B------:R-:W-:Y:S01]  /*174d0*/  HMMA.16816.F32.BF16 R56, R180.reuse, R144, R56 ;  /* 0x00000090b438723c */ /* 0x040fe20000041838 */
[--C-:B-1----:R-:W-:Y:S03]  /*174e0*/  FFMA.FTZ R3, R198, c[0x0][0x23c], -R141.reuse ;  /* 0x00008f00c6037a23 */ /* 0x102fe6000001088d */
[----:B------:R-:W-:Y:S01]  /*174f0*/  FFMA.FTZ R141, R197, c[0x0][0x23c], -R141 ;  /* 0x00008f00c58d7a23 */ /* 0x000fe2000001088d */
[----:B------:R-:W-:Y:S01]  /*17500*/  MUFU.EX2 R198, R3 ;  /* 0x0000000300c67308 */ /* 0x000fe20000000800 */
[C---:B------:R-:W-:Y:S02]  /*17510*/  FMUL.FTZ R67, R132.reuse, R67 ;  /* 0x0000004384437220 */ /* 0x040fe40000410000 */
[-C--:B------:R-:W-:Y:S01]  /*17520*/  HMMA.16816.F32.BF16 R60, R180, R146.reuse, R60 ;  /* 0x00000092b43c723c */ /* 0x080fe2000004183c */
[C---:B------:R-:W-:Y:S03]  /*17530*/  FMUL.FTZ R68, R133.reuse, R68 ;  /* 0x0000004485447220 */ /* 0x040fe60000410000 */
[----:B------:R-:W-:Y:S02]  /*17540*/  FMUL.FTZ R69, R133, R69 ;  /* 0x0000004585457220 */ /* 0x000fe40000410000 */
[C---:B------:R-:W-:Y:S01]  /*17550*/  FMUL.FTZ R70, R132.reuse, R70 ;  /* 0x0000004684467220 */ /* 0x040fe20000410000 */
[----:B------:R1:W-:Y:S01]  /*17560*/  MUFU.EX2 R199, R141 ;  /* 0x0000008d00c77308 */ /* 0x0003e20000000800 */
[C---:B------:R-:W-:Y:S01]  /*17570*/  HMMA.16816.F32.BF16 R64, R176.reuse, R146, R64 ;  /* 0x00000092b040723c */ /* 0x040fe20000041840 */
[----:B------:R-:W3:Y:S03]  /*17580*/  LDSM.16.MT88.4 R144, [R207+0xb000] ;  /* 0x00b00000cf90783b */ /* 0x000ee60000004200 */
[----:B------:R-:W-:Y:S02]  /*17590*/  FMUL.FTZ R71, R132, R71 ;  /* 0x0000004784477220 */ /* 0x000fe40000410000 */
[----:B------:R-:W-:Y:S01]  /*175a0*/  IMAD.WIDE.U32 R138, R143, -0x2daee0ad, RZ ;  /* 0xd2511f538f8a7825 */ /* 0x000fe200078e00ff */
[----:B------:R-:W-:Y:S04]  /*175b0*/  LOP3.LUT R143, R229, UR8, R186, 0x96, !PT ;  /* 0x00000008e58f7c12 */ /* 0x000fe8000f8e96ba */
[-C--:B-----5:R-:W-:Y:S01]  /*175c0*/  HMMA.16816.F32.BF16 R68, R176, R148.reuse, R68 ;  /* 0x00000094b044723c */ /* 0x0a0fe20000041844 */
[----:B------:R-:W-:Y:S01]  /*175d0*/  FMUL.FTZ R72, R2, R72 ;  /* 0x0000004802487220 */ /* 0x000fe20000410000 */
[----:B------:R-:W-:Y:S01]  /*175e0*/  LOP3.LUT R152, R138, 0xffff, RZ, 0xc0, !PT ;  /* 0x0000ffff8a987812 */ /* 0x000fe200078ec0ff */
[----:B------:R-:W-:Y:S01]  /*175f0*/  FMUL.FTZ R73, R2, R73 ;  /* 0x0000004902497220 */ /* 0x000fe20000410000 */
[--C-:B------:R-:W-:Y:S01]  /*17600*/  SHF.R.U32.HI R154, RZ, 0x10, R138.reuse ;  /* 0x00000010ff9a7819 */ /* 0x100fe2000001168a */
[----:B------:R-:W-:Y:S01]  /*17610*/  FMUL.FTZ R74, R0, R74 ;  /* 0x0000004a004a7220 */ /* 0x000fe20000410000 */
[----:B------:R-:W-:Y:S01]  /*17620*/  LOP3.LUT R155, R138, 0xff, RZ, 0xc0, !PT ;  /* 0x000000ff8a9b7812 */ /* 0x000fe200078ec0ff */
[----:B------:R-:W-:Y:S01]  /*17630*/  FMUL.FTZ R75, R0, R75 ;  /* 0x0000004b004b7220 */ /* 0x000fe20000410000 */
[----:B------:R-:W-:Y:S01]  /*17640*/  SHF.R.U32.HI R153, RZ, 0x18, R138 ;  /* 0x00000018ff997819 */ /* 0x000fe2000001168a */
[----:B------:R-:W-:Y:S03]  /*17650*/  FMUL.FTZ R76, R2, R76 ;  /* 0x0000004c024c7220 */ /* 0x000fe60000410000 */
[----:B-1----:R-:W-:Y:S01]  /*17660*/  LOP3.LUT R141, R139, UR17, R188, 0x96, !PT ;  /* 0x000000118b8d7c12 */ /* 0x002fe2000f8e96bc */
[----:B------:R-:W-:Y:S01]  /*17670*/  FFMA.FTZ R139, R230, c[0x0][0x23c], -R184 ;  /* 0x00008f00e68b7a23 */ /* 0x000fe200000108b8 */
[C---:B------:R-:W-:Y:S01]  /*17680*/  HMMA.16816.F32.BF16 R72, R180.reuse, R148, R72 ;  /* 0x00000094b448723c */ /* 0x040fe20000041848 */
[----:B------:R-:W-:Y:S02]  /*17690*/  FMUL.FTZ R77, R2, R77 ;  /* 0x0000004d024d7220 */ /* 0x000fe40000410000 */
[C---:B------:R-:W-:Y:S01]  /*176a0*/  FMUL.FTZ R78, R0.reuse, R78 ;  /* 0x0000004e004e7220 */ /* 0x040fe20000410000 */
[----:B------:R1:W-:Y:S01]  /*176b0*/  MUFU.EX2 R195, R139 ;  /* 0x0000008b00c37308 */ /* 0x0003e20000000800 */
[----:B------:R-:W-:Y:S02]  /*176c0*/  FMUL.FTZ R79, R0, R79 ;  /* 0x0000004f004f7220 */ /* 0x000fe40000410000 */
[----:B------:R-:W-:Y:S02]  /*176d0*/  FFMA.FTZ R3, R196, c[0x0][0x23c], -R142 ;  /* 0x00008f00c4037a23 */ /* 0x000fe4000001088e */
[C---:B------:R-:W-:Y:S03]  /*176e0*/  FMUL.FTZ R80, R133.reuse, R80 ;  /* 0x0000005085507220 */ /* 0x040fe60000410000 */
[-C--:B------:R-:W-:Y:S01]  /*176f0*/  HMMA.16816.F32.BF16 R76, R180, R150.reuse, R76 ;  /* 0x00000096b44c723c */ /* 0x080fe2000004184c */
[C---:B------:R-:W-:Y:S01]  /*17700*/  FMUL.FTZ R81, R133.reuse, R81 ;  /* 0x0000005185517220 */ /* 0x040fe20000410000 */
[----:B------:R5:W-:Y:S01]  /*17710*/  MUFU.EX2 R197, R3 ;  /* 0x0000000300c57308 */ /* 0x000be20000000800 */
[C---:B------:R-:W-:Y:S02]  /*17720*/  FMUL.FTZ R82, R132.reuse, R82 ;  /* 0x0000005284527220 */ /* 0x040fe40000410000 */
[C---:B------:R-:W-:Y:S02]  /*17730*/  FMUL.FTZ R83, R132.reuse, R83 ;  /* 0x0000005384537220 */ /* 0x040fe40000410000 */
[C---:B------:R-:W-:Y:S02]  /*17740*/  FMUL.FTZ R84, R133.reuse, R84 ;  /* 0x0000005485547220 */ /* 0x040fe40000410000 */
[----:B------:R-:W-:Y:S03]  /*17750*/  FMUL.FTZ R85, R133, R85 ;  /* 0x0000005585557220 */ /* 0x000fe60000410000 */
[C---:B------:R-:W-:Y:S01]  /*17760*/  HMMA.16816.F32.BF16 R80, R176.reuse, R150, R80 ;  /* 0x00000096b050723c */ /* 0x040fe20000041850 */
[----:B------:R-:W2:Y:S01]  /*17770*/  LDSM.16.MT88.4 R148, [R210+0xb000] ;  /* 0x00b00000d294783b */ /* 0x000ea20000004200 */
[C---:B------:R-:W-:Y:S02]  /*17780*/  FMUL.FTZ R86, R132.reuse, R86 ;  /* 0x0000005684567220 */ /* 0x040fe40000410000 */
[----:B------:R-:W-:Y:S02]  /*17790*/  FMUL.FTZ R87, R132, R87 ;  /* 0x0000005784577220 */ /* 0x000fe40000410000 */
[----:B------:R-:W-:Y:S02]  /*177a0*/  FFMA.FTZ R138, R233, c[0x0][0x23c], -R184 ;  /* 0x00008f00e98a7a23 */ /* 0x000fe400000108b8 */
[----:B-1----:R-:W-:Y:S02]  /*177b0*/  FFMA.FTZ R139, R232, c[0x0][0x23c], -R185 ;  /* 0x00008f00e88b7a23 */ /* 0x002fe400000108b9 */
[----:B------:R1:W-:Y:S01]  /*177c0*/  MUFU.EX2 R194, R138 ;  /* 0x0000008a00c27308 */ /* 0x0003e20000000800 */
[-C--:B---3--:R-:W-:Y:S01]  /*177d0*/  HMMA.16816.F32.BF16 R84, R176, R144.reuse, R84 ;  /* 0x00000090b054723c */ /* 0x088fe20000041854 */
[C---:B------:R-:W-:Y:S01]  /*177e0*/  FMUL.FTZ R88, R2.reuse, R88 ;  /* 0x0000005802587220 */ /* 0x040fe20000410000 */
[----:B------:R-:W3:Y:S01]  /*177f0*/  LDL.LU R232, [R1+0x18] ;  /* 0x0000180001e87983 */ /* 0x000ee20000300800 */
[----:B------:R-:W-:Y:S02]  /*17800*/  FMUL.FTZ R89, R2, R89 ;  /* 0x0000005902597220 */ /* 0x000fe40000410000 */
[C---:B------:R-:W-:Y:S02]  /*17810*/  FMUL.FTZ R90, R0.reuse, R90 ;  /* 0x0000005a005a7220 */ /* 0x040fe40000410000 */
[----:B------:R-:W-:Y:S02]  /*17820*/  FMUL.FTZ R91, R0, R91 ;  /* 0x0000005b005b7220 */ /* 0x000fe40000410000 */
[----:B-----5:R-:W-:Y:S01]  /*17830*/  FFMA.FTZ R3, R231, c[0x0][0x23c], -R142 ;  /* 0x00008f00e7037a23 */ /* 0x020fe2000001088e */
[----:B------:R5:W-:Y:S01]  /*17840*/  MUFU.EX2 R193, R139 ;  /* 0x0000008b00c17308 */ /* 0x000be20000000800 */
[----:B------:R-:W3:Y:S01]  /*17850*/  LDL.LU R231, [R1+0x1c] ;  /* 0x00001c0001e77983 */ /* 0x000ee20000300800 */
[C---:B------:R-:W-:Y:S02]  /*17860*/  FMUL.FTZ R92, R2.reuse, R92 ;  /* 0x0000005c025c7220 */ /* 0x040fe40000410000 */
[C---:B------:R-:W-:Y:S01]  /*17870*/  HMMA.16816.F32.BF16 R88, R180.reuse, R144, R88 ;  /* 0x00000090b458723c */ /* 0x040fe20000041858 */
[----:B------:R-:W-:Y:S01]  /*17880*/  FMUL.FTZ R93, R2, R93 ;  /* 0x0000005d025d7220 */ /* 0x000fe20000410000 */
[----:B------:R-:W3:Y:S01]  /*17890*/  LDL.LU R230, [R1+0x20] ;  /* 0x0000200001e67983 */ /* 0x000ee20000300800 */
[C---:B------:R-:W-:Y:S02]  /*178a0*/  FMUL.FTZ R94, R0.reuse, R94 ;  /* 0x0000005e005e7220 */ /* 0x040fe40000410000 */
[----:B------:R-:W-:Y:S01]  /*178b0*/  FMUL.FTZ R95, R0, R95 ;  /* 0x0000005f005f7220 */ /* 0x000fe20000410000 */
[----:B------:R-:W3:Y:S01]  /*178c0*/  LDL.LU R229, [R1+0x24] ;  /* 0x0000240001e57983 */ /* 0x000ee20000300800 */
[C---:B------:R-:W-:Y:S01]  /*178d0*/  FMUL.FTZ R96, R133.reuse, R96 ;  /* 0x0000006085607220 */ /* 0x040fe20000410000 */
[----:B------:R-:W2:Y:S01]  /*178e0*/  MUFU.EX2 R196, R3 ;  /* 0x0000000300c47308 */ /* 0x000ea20000000800 */
[----:B------:R-:W-:Y:S03]  /*178f0*/  FMUL.FTZ R97, R133, R97 ;  /* 0x0000006185617220 */ /* 0x000fe60000410000 */
[-C--:B------:R-:W-:Y:S01]  /*17900*/  HMMA.16816.F32.BF16 R92, R180, R146.reuse, R92 ;  /* 0x00000092b45c723c */ /* 0x080fe2000004185c */
[----:B------:R-:W-:Y:S01]  /*17910*/  FMUL.FTZ R98, R132, R98 ;  /* 0x0000006284627220 */ /* 0x000fe20000410000 */
[----:B-1----:R-:W-:Y:S01]  /*17920*/  LOP3.LUT R138, R154, 0xff, RZ, 0xc0, !PT ;  /* 0x000000ff9a8a7812 */ /* 0x002fe200078ec0ff */
[----:B------:R-:W-:Y:S02]  /*17930*/  FMUL.FTZ R99, R132, R99 ;  /* 0x0000006384637220 */ /* 0x000fe40000410000 */
[----:B------:R-:W-:Y:S01]  /*17940*/  FMUL.FTZ R104, R2, R104 ;  /* 0x0000006802687220 */ /* 0x000fe20000410000 */
[----:B------:R-:W-:Y:S01]  /*17950*/  PRMT R153, R138, 0x5410, R153 ;  /* 0x000054108a997816 */ /* 0x000fe20000000099 */
[----:B------:R-:W-:Y:S01]  /*17960*/  FFMA.FTZ R138, R234, c[0x0][0x23c], -R185 ;  /* 0x00008f00ea8a7a23 */ /* 0x000fe200000108b9 */
[----:B-----5:R-:W-:Y:S01]  /*17970*/  LOP3.LUT R139, R141, 0xffff, RZ, 0xc0, !PT ;  /* 0x0000ffff8d8b7812 */ /* 0x020fe200078ec0ff */
[----:B------:R-:W-:Y:S01]  /*17980*/  FMUL.FTZ R105, R2, R105 ;  /* 0x0000006902697220 */ /* 0x000fe20000410000 */
[C---:B------:R-:W-:Y:S01]  /*17990*/  HMMA.16816.F32.BF16 R96, R176.reuse, R146, R96 ;  /* 0x00000092b060723c */ /* 0x040fe20000041860 */
[----:B------:R-:W1:Y:S01]  /*179a0*/  LDSM.16.MT88.4 R144, [R209+0xb000] ;  /* 0x00b00000d190783b */ /* 0x000e620000004200 */
[C---:B------:R-:W-:Y:S01]  /*179b0*/  FMUL.FTZ R100, R133.reuse, R100 ;  /* 0x0000006485647220 */ /* 0x040fe20000410000 */
[----:B------:R5:W1:Y:S01]  /*179c0*/  MUFU.EX2 R192, R138 ;  /* 0x0000008a00c07308 */ /* 0x000a620000000800 */
[----:B------:R-:W-:Y:S01]  /*179d0*/  FMUL.FTZ R101, R133, R101 ;  /* 0x0000006585657220 */ /* 0x000fe20000410000 */
[----:B------:R-:W-:Y:S01]  /*179e0*/  SHF.R.U32.HI R139, RZ, 0x8, R139 ;  /* 0x00000008ff8b7819 */ /* 0x000fe2000001168b */
[C---:B------:R-:W-:Y:S02]  /*179f0*/  FMUL.FTZ R102, R132.reuse, R102 ;  /* 0x0000006684667220 */ /* 0x040fe40000410000 */
[----:B------:R-:W-:Y:S04]  /*17a00*/  FMUL.FTZ R103, R132, R103 ;  /* 0x0000006784677220 */ /* 0x000fe80000410000 */
[C---:B------:R-:W-:Y:S02]  /*17a10*/  FMUL.FTZ R106, R0.reuse, R106 ;  /* 0x0000006a006a7220 */ /* 0x040fe40000410000 */
[----:B------:R-:W-:Y:S01]  /*17a20*/  FMUL.FTZ R107, R0, R107 ;  /* 0x0000006b006b7220 */ /* 0x000fe20000410000 */
[-C--:B--2---:R-:W-:Y:S01]  /*17a30*/  HMMA.16816.F32.BF16 R100, R176, R148.reuse, R100 ;  /* 0x00000094b064723c */ /* 0x084fe20000041864 */
[C---:B------:R-:W-:Y:S02]  /*17a40*/  FMUL.FTZ R108, R2.reuse, R108 ;  /* 0x0000006c026c7220 */ /* 0x040fe40000410000 */
[----:B------:R-:W-:Y:S02]  /*17a50*/  FMUL.FTZ R109, R2, R109 ;  /* 0x0000006d026d7220 */ /* 0x000fe40000410000 */
[C---:B------:R-:W-:Y:S02]  /*17a60*/  FMUL.FTZ R110, R0.reuse, R110 ;  /* 0x0000006e006e7220 */ /* 0x040fe40000410000 */
[----:B------:R-:W-:Y:S01]  /*17a70*/  FMUL.FTZ R111, R0, R111 ;  /* 0x0000006f006f7220 */ /* 0x000fe20000410000 */
[C---:B------:R-:W-:Y:S01]  /*17a80*/  HMMA.16816.F32.BF16 R104, R180.reuse, R148, R104 ;  /* 0x00000094b468723c */ /* 0x040fe20000041868 */
[----:B------:R-:W-:Y:S03]  /*17a90*/  FMUL.FTZ R120, R2, R120 ;  /* 0x0000007802787220 */ /* 0x000fe60000410000 */
[--C-:B-----5:R-:W-:Y:S02]  /*17aa0*/  FFMA.FTZ R138, R236, c[0x0][0x23c], -R184.reuse ;  /* 0x00008f00ec8a7a23 */ /* 0x120fe400000108b8 */
[----:B------:R-:W-:Y:S02]  /*17ab0*/  FFMA.FTZ R184, R237, c[0x0][0x23c], -R184 ;  /* 0x00008f00edb87a23 */ /* 0x000fe400000108b8 */
[-C--:B------:R-:W-:Y:S01]  /*17ac0*/  HMMA.16816.F32.BF16 R108, R180, R150.reuse, R108 ;  /* 0x00000096b46c723c */ /* 0x080fe2000004186c */
[C---:B------:R-:W-:Y:S01]  /*17ad0*/  FMUL.FTZ R112, R133.reuse, R112 ;  /* 0x0000007085707220 */ /* 0x040fe20000410000 */
[----:B------:R2:W-:Y:S02]  /*17ae0*/  MUFU.EX2 R191, R138 ;  /* 0x0000008a00bf7308 */ /* 0x0005e40000000800 */
[----:B------:R-:W-:Y:S02]  /*17af0*/  FMUL.FTZ R113, R133, R113 ;  /* 0x0000007185717220 */ /* 0x000fe40000410000 */
[C---:B------:R-:W-:Y:S02]  /*17b00*/  FMUL.FTZ R114, R132.reuse, R114 ;  /* 0x0000007284727220 */ /* 0x040fe40000410000 */
[----:B------:R-:W-:Y:S04]  /*17b10*/  FMUL.FTZ R115, R132, R115 ;  /* 0x0000007384737220 */ /* 0x000fe80000410000 */
[----:B------:R-:W-:Y:S03]  /*17b20*/  IMAD.WIDE.U32 R142, R143, -0x2daee0ad, RZ ;  /* 0xd2511f538f8e7825 */ /* 0x000fe600078e00ff */
[C---:B------:R-:W-:Y:S01]  /*17b30*/  HMMA.16816.F32.BF16 R112, R176.reuse, R150, R112 ;  /* 0x00000096b070723c */ /* 0x040fe20000041870 */
[----:B------:R-:W-:Y:S01]  /*17b40*/  FMUL.FTZ R116, R133, R116 ;  /* 0x0000007485747220 */ /* 0x000fe20000410000 */
[----:B------:R-:W-:Y:S01]  /*17b50*/  LOP3.LUT R3, R143, UR17, R190, 0x96, !PT ;  /* 0x000000118f037c12 */ /* 0x000fe2000f8e96be */
[----:B------:R-:W-:Y:S01]  /*17b60*/  FMUL.FTZ R117, R133, R117 ;  /* 0x0000007585757220 */ /* 0x000fe20000410000 */
[----:B------:R-:W-:Y:S01]  /*17b70*/  LOP3.LUT R154, R142, 0xff, RZ, 0xc0, !PT ;  /* 0x000000ff8e9a7812 */ /* 0x000fe200078ec0ff */
[----:B------:R-:W-:Y:S01]  /*17b80*/  FMUL.FTZ R118, R132, R118 ;  /* 0x0000007684767220 */ /* 0x000fe20000410000 */
[----:B------:R-:W-:Y:S01]  /*17b90*/  LOP3.LUT R148, R142, 0xffff, RZ, 0xc0, !PT ;  /* 0x0000ffff8e947812 */ /* 0x000fe200078ec0ff */
[----:B------:R-:W-:Y:S01]  /*17ba0*/  FMUL.FTZ R119, R132, R119 ;  /* 0x0000007784777220 */ /* 0x000fe20000410000 */
[----:B------:R-:W-:Y:S01]  /*17bb0*/  SHF.R.U32.HI R143, RZ, 0x8, R152 ;  /* 0x00000008ff8f7819 */ /* 0x000fe20000011698 */
[----:B------:R-:W5:Y:S03]  /*17bc0*/  MUFU.EX2 R190, R184 ;  /* 0x000000b800be7308 */ /* 0x000f660000000800 */
[--C-:B------:R-:W-:Y:S01]  /*17bd0*/  SHF.R.U32.HI R152, RZ, 0x18, R142.reuse ;  /* 0x00000018ff987819 */ /* 0x100fe2000001168e */
[----:B------:R-:W-:Y:S01]  /*17be0*/  FMUL.FTZ R121, R2, R121 ;  /* 0x0000007902797220 */ /* 0x000fe20000410000 */
[-C--:B-1----:R-:W-:Y:S01]  /*17bf0*/  HMMA.16816.F32.BF16 R116, R176, R144.reuse, R116 ;  /* 0x00000090b074723c */ /* 0x082fe20000041874 */
[----:B------:R-:W-:Y:S01]  /*17c00*/  SHF.R.U32.HI R149, RZ, 0x10, R142 ;  /* 0x00000010ff957819 */ /* 0x000fe2000001168e */
[C---:B------:R-:W-:Y:S01]  /*17c10*/  FMUL.FTZ R122, R0.reuse, R122 ;  /* 0x0000007a007a7220 */ /* 0x040fe20000410000 */
[----:B------:R-:W-:Y:S01]  /*17c20*/  SHF.R.U32.HI R142, RZ, 0x10, R141 ;  /* 0x00000010ff8e7819 */ /* 0x000fe2000001168d */
[----:B------:R-:W-:Y:S01]  /*17c30*/  FMUL.FTZ R123, R0, R123 ;  /* 0x0000007b007b7220 */ /* 0x000fe20000410000 */
[----:B------:R-:W-:Y:S01]  /*17c40*/  PRMT R155, R155, 0x5410, R143 ;  /* 0x000054109b9b7816 */ /* 0x000fe2000000008f */
[C---:B------:R-:W-:Y:S01]  /*17c50*/  FMUL.FTZ R124, R2.reuse, R124 ;  /* 0x0000007c027c7220 */ /* 0x040fe20000410000 */
[----:B------:R-:W-:Y:S01]  /*17c60*/  SHF.R.U32.HI R148, RZ, 0x8, R148 ;  /* 0x00000008ff947819 */ /* 0x000fe20000011694 */
[----:B------:R-:W-:Y:S01]  /*17c70*/  FMUL.FTZ R125, R2, R125 ;  /* 0x0000007d027d7220 */ /* 0x000fe20000410000 */
[----:B------:R-:W-:Y:S02]  /*17c80*/  LOP3.LUT R143, R141, 0xff, RZ, 0xc0, !PT ;  /* 0x000000ff8d8f7812 */ /* 0x000fe400078ec0ff */
[C---:B------:R-:W-:Y:S01]  /*17c90*/  HMMA.16816.F32.BF16 R120, R180.reuse, R144, R120 ;  /* 0x00000090b478723c */ /* 0x040fe20000041878 */
[----:B------:R-:W-:Y:S01]  /*17ca0*/  SHF.R.U32.HI R141, RZ, 0x18, R141 ;  /* 0x00000018ff8d7819 */ /* 0x000fe2000001168d */
[----:B------:R-:W-:Y:S01]  /*17cb0*/  FMUL.FTZ R126, R0, R126 ;  /* 0x0000007e007e7220 */ /* 0x000fe20000410000 */
[----:B------:R-:W-:Y:S01]  /*17cc0*/  LOP3.LUT R142, R142, 0xff, RZ, 0xc0, !PT ;  /* 0x000000ff8e8e7812 */ /* 0x000fe200078ec0ff */
[----:B------:R-:W-:Y:S01]  /*17cd0*/  FMUL.FTZ R127, R0, R127 ;  /* 0x0000007f007f7220 */ /* 0x000fe20000410000 */
[----:B------:R-:W-:Y:S01]  /*17ce0*/  PRMT R154, R154, 0x5410, R148 ;  /* 0x000054109a9a7816 */ /* 0x000fe20000000094 */
[----:B------:R-:W-:Y:S01]  /*17cf0*/  FMUL.FTZ R128, R133, R128 ;  /* 0x0000008085807220 */ /* 0x000fe20000410000 */
[----:B------:R-:W-:Y:S01]  /*17d00*/  PRMT R148, R142, 0x5410, R141 ;  /* 0x000054108e947816 */ /* 0x000fe2000000008d */
[--C-:B------:R-:W-:Y:S01]  /*17d10*/  FFMA.FTZ R141, R240, c[0x0][0x23c], -R185.reuse ;  /* 0x00008f00f08d7a23 */ /* 0x100fe200000108b9 */
[----:B------:R-:W-:Y:S02]  /*17d20*/  LOP3.LUT R149, R149, 0xff, RZ, 0xc0, !PT ;  /* 0x000000ff95957812 */ /* 0x000fe400078ec0ff */
[-C--:B------:R-:W-:Y:S01]  /*17d30*/  HMMA.16816.F32.BF16 R124, R180, R146.reuse, R124 ;  /* 0x00000092b47c723c */ /* 0x080fe2000004187c */
[----:B------:R1:W-:Y:S01]  /*17d40*/  MUFU.EX2 R189, R141 ;  /* 0x0000008d00bd7308 */ /* 0x0003e20000000800 */
[----:B------:R-:W-:Y:S01]  /*17d50*/  FFMA.FTZ R185, R140, c[0x0][0x23c], -R185 ;  /* 0x00008f008cb97a23 */ /* 0x000fe200000108b9 */
[----:B------:R-:W-:Y:S01]  /*17d60*/  PRMT R152, R149, 0x5410, R152 ;  /* 0x0000541095987816 */ /* 0x000fe20000000098 */
[----:B------:R-:W-:Y:S01]  /*17d70*/  FMUL.FTZ R129, R133, R129 ;  /* 0x0000008185817220 */ /* 0x000fe20000410000 */
[----:B------:R-:W-:Y:S01]  /*17d80*/  PRMT R149, R143, 0x5410, R139 ;  /* 0x000054108f957816 */ /* 0x000fe2000000008b */
[C---:B------:R-:W-:Y:S01]  /*17d90*/  FMUL.FTZ R130, R132.reuse, R130 ;  /* 0x0000008284827220 */ /* 0x040fe20000410000 */
[C---:B--2---:R-:W-:Y:S01]  /*17da0*/  LOP3.LUT R138, R3.reuse, 0xffff, RZ, 0xc0, !PT ;  /* 0x0000ffff038a7812 */ /* 0x044fe200078ec0ff */
[----:B------:R-:W-:Y:S01]  /*17db0*/  FMUL.FTZ R131, R132, R131 ;  /* 0x0000008384837220 */ /* 0x000fe20000410000 */
[--C-:B------:R-:W-:Y:S01]  /*17dc0*/  SHF.R.U32.HI R139, RZ, 0x10, R3.reuse ;  /* 0x00000010ff8b7819 */ /* 0x100fe20000011603 */
[----:B------:R-:W2:Y:S01]  /*17dd0*/  LDSM.16.MT88.4 R180, [R210+0xa800] ;  /* 0x00a80000d2b4783b */ /* 0x000ea20000004200 */
[----:B------:R5:W2:Y:S01]  /*17de0*/  MUFU.EX2 R188, R185 ;  /* 0x000000b900bc7308 */ /* 0x000aa20000000800 */
[--C-:B------:R-:W-:Y:S01]  /*17df0*/  HSET2.LE.AND R142, R155, R160.reuse, PT ;  /* 0x000000a09b8e7233 */ /* 0x100fe20003803000 */
[----:B------:R-:W-:Y:S01]  /*17e00*/  LOP3.LUT R144, R3, 0xff, RZ, 0xc0, !PT ;  /* 0x000000ff03907812 */ /* 0x000fe200078ec0ff */
[--C-:B------:R-:W-:Y:S01]  /*17e10*/  HSET2.LE.AND R140, R149, R160.reuse, PT ;  /* 0x000000a0958c7233 */ /* 0x100fe20003803000 */
[----:B------:R-:W-:Y:S01]  /*17e20*/  HMMA.16816.F32.BF16 R128, R176, R146, R128 ;  /* 0x00000092b080723c */ /* 0x000fe20000041880 */
[----:B------:R-:W-:Y:S02]  /*17e30*/  SHF.R.U32.HI R143, RZ, 0x18, R3 ;  /* 0x00000018ff8f7819 */ /* 0x000fe40000011603 */
[----:B------:R-:W-:Y:S02]  /*17e40*/  LOP3.LUT R139, R139, 0xff, RZ, 0xc0, !PT ;  /* 0x000000ff8b8b7812 */ /* 0x000fe400078ec0ff */
[----:B------:R-:W-:Y:S02]  /*17e50*/  SHF.R.U32.HI R138, RZ, 0x8, R138 ;  /* 0x00000008ff8a7819 */ /* 0x000fe4000001168a */
[----:B----4-:R-:W-:Y:S01]  /*17e60*/  F2FP.BF16.PACK_AB R3, R202, R203 ;  /* 0x000000cbca03723e */ /* 0x010fe200000010ff */
[--C-:B------:R-:W-:Y:S01]  /*17e70*/  HSET2.LE.AND R178, R154, R160.reuse, PT ;  /* 0x000000a09ab27233 */ /* 0x100fe20003803000 */
[----:B------:R-:W-:Y:S03]  /*17e80*/  PRMT R138, R144, 0x5410, R138 ;  /* 0x00005410908a7816 */ /* 0x000fe6000000008a */
[----:B------:R-:W-:Y:S01]  /*17e90*/  PRMT R144, R139, 0x5410, R143 ;  /* 0x000054108b907816 */ /* 0x000fe2000000008f */
[--C-:B------:R-:W-:Y:S01]  /*17ea0*/  HSET2.LE.AND R143, R153, R160.reuse, PT ;  /* 0x000000a0998f7233 */ /* 0x100fe20003803000 */
[----:B------:R-:W-:Y:S01]  /*17eb0*/  LOP3.LUT R142, R142, R3, RZ, 0xc0, !PT ;  /* 0x000000038e8e7212 */ /* 0x000fe200078ec0ff */
[--C-:B-1----:R-:W-:Y:S01]  /*17ec0*/  HSET2.LE.AND R141, R148, R160.reuse, PT ;  /* 0x000000a0948d7233 */ /* 0x102fe20003803000 */
[----:B------:R-:W-:Y:S01]  /*17ed0*/  F2FP.BF16.PACK_AB R3, R200, R201 ;  /* 0x000000c9c803723e */ /* 0x000fe200000010ff */
[--C-:B------:R-:W-:Y:S01]  /*17ee0*/  HSET2.LE.AND R176, R138, R160.reuse, PT ;  /* 0x000000a08ab07233 */ /* 0x100fe20003803000 */
[----:B------:R-:W-:Y:S01]  /*17ef0*/  F2FP.BF16.PACK_AB R138, R196, R197 ;  /* 0x000000c5c48a723e */ /* 0x000fe200000010ff */
[--C-:B------:R-:W-:Y:S01]  /*17f00*/  HSET2.LE.AND R177, R144, R160.reuse, PT ;  /* 0x000000a090b17233 */ /* 0x100fe20003803000 */
[----:B------:R-:W-:Y:S01]  /*17f10*/  LOP3.LUT R143, R143, R3, RZ, 0xc0, !PT ;  /* 0x000000038f8f7212 */ /* 0x000fe200078ec0ff */
[----:B------:R-:W-:Y:S01]  /*17f20*/  HSET2.LE.AND R179, R152, R160, PT ;  /* 0x000000a098b37233 */ /* 0x000fe20003803000 */
[----:B------:R-:W-:Y:S01]  /*17f30*/  F2FP.BF16.PACK_AB R3, R199, R198 ;  /* 0x000000c6c703723e */ /* 0x000fe200000010ff */
[----:B-----5:R-:W1:Y:S01]  /*17f40*/  LDSM.16.MT88.4 R184, [R209+0xa800] ;  /* 0x00a80000d1b8783b */ /* 0x020e620000004200 */
[----:B------:R-:W-:Y:S02]  /*17f50*/  LOP3.LUT R141, R141, R138, RZ, 0xc0, !PT ;  /* 0x0000008a8d8d7212 */ /* 0x000fe400078ec0ff */
[----:B------:R-:W-:Y:S02]  /*17f60*/  LOP3.LUT R140, R140, R3, RZ, 0xc0, !PT ;  /* 0x000000038c8c7212 */ /* 0x000fe400078ec0ff */
[----:B------:R-:W-:Y:S02]  /*17f70*/  F2FP.BF16.PACK_AB R139, R194, R195 ;  /* 0x000000c3c28b723e */ /* 0x000fe400000010ff */
[----:B------:R-:W-:Y:S02]  /*17f80*/  F2FP.BF16.PACK_AB R3, R192, R193 ;  /* 0x000000c1c003723e */ /* 0x000fe400000010ff */
[----:B------:R-:W-:Y:S01]  /*17f90*/  LOP3.LUT R176, R176, R139, RZ, 0xc0, !PT ;  /* 0x0000008bb0b07212 */ /* 0x000fe200078ec0ff */
[-C--:B------:R-:W-:Y:S01]  /*17fa0*/  HMMA.16816.F32.BF16 R144, R140, R156.reuse, R4 ;  /* 0x0000009c8c90723c */ /* 0x080fe20000041804 */
[----:B------:R-:W-:Y:S01]  /*17fb0*/  F2FP.BF16.PACK_AB R138, R190, R191 ;  /* 0x000000bfbe8a723e */ /* 0x000fe200000010ff */
[----:B------:R-:W4:Y:S01]  /*17fc0*/  LDSM.16.MT88.4 R4, [R205+0xb800] ;  /* 0x00b80000cd04783b */ /* 0x000f220000004200 */
[----:B--2---:R-:W-:Y:S02]  /*17fd0*/  F2FP.BF16.PACK_AB R139, R188, R189 ;  /* 0x000000bdbc8b723e */ /* 0x004fe400000010ff */
[----:B------:R-:W-:Y:S02]  /*17fe0*/  LOP3.LUT R177, R177, R3, RZ, 0xc0, !PT ;  /* 0x00000003b1b17212 */ /* 0x000fe400078ec0ff */
[----:B------:R-:W-:Y:S01]  /*17ff0*/  LOP3.LUT R178, R178, R138, RZ, 0xc0, !PT ;  /* 0x0000008ab2b27212 */ /* 0x000fe200078ec0ff */
[----:B------:R-:W-:Y:S01]  /*18000*/  IMAD.MOV.U32 R138, RZ, RZ, R134 ;  /* 0x000000ffff8a7224 */ /* 0x000fe200078e0086 */
[----:B------:R-:W-:Y:S03]  /*18010*/  LOP3.LUT R179, R179, R139, RZ, 0xc0, !PT ;  /* 0x0000008bb3b37212 */ /* 0x000fe600078ec0ff */
[----:B------:R-:W-:Y:S04]  /*18020*/  IMAD.MOV.U32 R139, RZ, RZ, R137 ;  /* 0x000000ffff8b7224 */ /* 0x000fe800078e0089 */
[C---:B------:R-:W-:Y:S01]  /*18030*/  HMMA.16816.F32.BF16 R148, R176.reuse, R156, R8 ;  /* 0x0000009cb094723c */ /* 0x040fe20000041808 */
[----:B------:R-:W2:Y:S07]  /*18040*/  LDSM.16.MT88.4 R8, [R207+0xb800] ;  /* 0x00b80000cf08783b */ /* 0x000eae0000004200 */
[-C--:B------:R-:W-:Y:S01]  /*18050*/  HMMA.16816.F32.BF16 R152, R176, R158.reuse, R12 ;  /* 0x0000009eb098723c */ /* 0x080fe2000004180c */
[----:B------:R-:W5:Y:S07]  /*18060*/  LDSM.16.MT88.4 R12, [R210+0xb800] ;  /* 0x00b80000d20c783b */ /* 0x000f6e0000004200 */
[C---:B------:R-:W-:Y:S01]  /*18070*/  HMMA.16816.F32.BF16 R156, R140.reuse, R158, R16 ;  /* 0x0000009e8c9c723c */ /* 0x040fe20000041810 */
[----:B------:R-:W1:Y:S07]  /*18080*/  LDSM.16.MT88.4 R16, [R209+0xb800] ;  /* 0x00b80000d110783b */ /* 0x000e6e0000004200 */
        /* <DEDUP_REMOVED lines=12> */
[-C--:B----4-:R-:W-:Y:S01]  /*18150*/  HMMA.16816.F32.BF16 R68, R140, R4.reuse, R68 ;  /* 0x000000048c44723c */ /* 0x090fe20000041844 */
[----:B---3--:R-:W-:Y:S04]  /*18160*/  FFMA.FTZ R3, R133, R232, R248 ;  /* 0x000000e885037223 */ /* 0x008fe800000100f8 */
[----:B------:R-:W-:Y:S03]  /*18170*/  FADD.FTZ R3, R247, R3 ;  /* 0x00000003f7037221 */ /* 0x000fe60000010000 */
[C---:B------:R-:W-:Y:S01]  /*18180*/  HMMA.16816.F32.BF16 R72, R176.reuse, R4, R72 ;  /* 0x00000004b048723c */ /* 0x040fe20000041848 */
[----:B------:R-:W-:Y:S03]  /*18190*/  FADD.FTZ R3, R251, R3 ;  /* 0x00000003fb037221 */ /* 0x000fe60000010000 */
[----:B------:R-:W-:Y:S02]  /*181a0*/  FFMA.FTZ R132, R132, R231, R246 ;  /* 0x000000e784847223 */ /* 0x000fe400000100f6 */
[----:B------:R-:W-:Y:S02]  /*181b0*/  FADD.FTZ R3, R252, R3 ;  /* 0x00000003fc037221 */ /* 0x000fe40000010000 */
[-C--:B------:R-:W-:Y:S01]  /*181c0*/  HMMA.16816.F32.BF16 R76, R176, R6.reuse, R76 ;  /* 0x00000006b04c723c */ /* 0x080fe2000004184c */
[----:B------:R-:W-:Y:S03]  /*181d0*/  FFMA.FTZ R2, R2, R230, R244 ;  /* 0x000000e602027223 */ /* 0x000fe600000100f4 */
[----:B------:R-:W-:Y:S02]  /*181e0*/  FADD.FTZ R3, R198, R3 ;  /* 0x00000003c6037221 */ /* 0x000fe40000010000 */
[----:B------:R-:W-:Y:S02]  /*181f0*/  FADD.FTZ R5, R243, R2 ;  /* 0x00000002f3057221 */ /* 0x000fe40000010000 */
[C---:B------:R-:W-:Y:S01]  /*18200*/  HMMA.16816.F32.BF16 R80, R140.reuse, R6, R80 ;  /* 0x000000068c50723c */ /* 0x040fe20000041850 */
[----:B------:R-:W-:Y:S03]  /*18210*/  FFMA.FTZ R0, R0, R229, R242 ;  /* 0x000000e500007223 */ /* 0x000fe600000100f2 */
[----:B------:R-:W-:Y:S02]  /*18220*/  FADD.FTZ R132, R245, R132 ;  /* 0x00000084f5847221 */ /* 0x000fe40000010000 */
[----:B------:R-:W-:Y:S02]  /*18230*/  FADD.FTZ R4, R241, R0 ;  /* 0x00000000f1047221 */ /* 0x000fe40000010000 */
        /* <DEDUP_REMOVED lines=16> */
[-C--:B-----5:R-:W-:Y:S01]  /*18340*/  HMMA.16816.F32.BF16 R100, R140, R12.reuse, R100 ;  /* 0x0000000c8c64723c */ /* 0x0a0fe20000041864 */
        /* <DEDUP_REMOVED lines=10> */
[----:B------:R-:W-:Y:S02]  /*183f0*/  FADD.FTZ R2, R191, R2 ;  /* 0x00000002bf027221 */ /* 0x000fe40000010000 */
[----:B------:R-:W-:Y:S01]  /*18400*/  IMAD.MOV.U32 R132, RZ, RZ, R135 ;  /* 0x000000ffff847224 */ /* 0x000fe200078e0087 */
[----:B------:R1:W-:Y:S01]  /*18410*/  STL [R1+0x1c], R3 ;  /* 0x00001c0301007387 */ /* 0x0003e20000100800 */
[C---:B------:R-:W-:Y:S01]  /*18420*/  HMMA.16816.F32.BF16 R112, R140.reuse, R14, R112 ;  /* 0x0000000e8c70723c */ /* 0x040fe20000041870 */
[----:B------:R-:W-:Y:S05]  /*18430*/  FADD.FTZ R2, R190, R2 ;  /* 0x00000002be027221 */ /* 0x000fea0000010000 */
[----:B------:R2:W-:Y:S02]  /*18440*/  STL [R1+0x20], R2 ;  /* 0x0000200201007387 */ /* 0x0005e40000100800 */
[-C--:B------:R-:W-:Y:S02]  /*18450*/  HMMA.16816.F32.BF16 R116, R140, R16.reuse, R116 ;  /* 0x000000108c74723c */ /* 0x080fe40000041874 */
[----:B------:R2:W-:Y:S06]  /*18460*/  STL [R1+0x24], R0 ;  /* 0x0000240001007387 */ /* 0x0005ec0000100800 */
[C---:B------:R-:W-:Y:S08]  /*18470*/  HMMA.16816.F32.BF16 R120, R176.reuse, R16, R120 ;  /* 0x00000010b078723c */ /* 0x040ff00000041878 */
[-C--:B------:R-:W-:Y:S01]  /*18480*/  HMMA.16816.F32.BF16 R124, R176, R18.reuse, R124 ;  /* 0x00000012b07c723c */ /* 0x080fe2000004187c */
[----:B-1----:R-:W-:Y:S07]  /*18490*/  IMAD.MOV.U32 R3, RZ, RZ, R136 ;  /* 0x000000ffff037224 */ /* 0x002fee00078e0088 */
[----:B------:R-:W-:Y:S01]  /*184a0*/  HMMA.16816.F32.BF16 R128, R140, R18, R128 ;  /* 0x000000128c80723c */ /* 0x000fe20000041880 */
[----:B--2---:R-:W-:-:S07]  /*184b0*/  @P0 BRA `(.L_x_1456) ;  /* 0xffffcd2000000947 */ /* 0x004fce000383ffff */
.L_x_1455:
[----:B------:R-:W2:Y:S04]  /*184c0*/  LDL.LU R7, [R1+0x18] ;  /* 0x0000180001077983 */ /* 0x000ea80000300800 */
[----:B------:R-:W1:Y:S01]  /*184d0*/  S2R R178, SR_TID.X ;  /* 0x0000000000b27919 */ /* 0x000e620000002100 */
[----:B------:R-:W3:Y:S01]  /*184e0*/  S2UR UR7, SR_CTAID.Y ;  /* 0x00000000000779c3 */ /* 0x000ee20000002600 */
[----:B------:R-:W-:-:S02]  /*184f0*/  UISETP.NE.AND UP4, UPT, UR26, -0x1, UPT ;  /* 0xffffffff1a00788c */ /* 0x000fc4000bf85270 */
[----:B------:R-:W4:Y:S01]  /*18500*/  LDL.LU R5, [R1+0x1c] ;  /* 0x00001c0001057983 */ /* 0x000f220000300800 */
[----:B------:R-:W-:-:S03]  /*18510*/  ULDC.64 UR4, c[0x0][0x1e8] ;  /* 0x00007a0000047ab9 */ /* 0x000fc60000000a00 */
[----:B------:R-:W5:Y:S04]  /*18520*/  LDL.LU R6, [R1+0x20] ;  /* 0x0000200001067983 */ /* 0x000f680000300800 */
[----:B------:R-:W5:Y:S01]  /*18530*/  LDL.LU R4, [R1+0x24] ;  /* 0x0000240001047983 */ /* 0x000f620000300800 */
[----:B------:R-:W-:Y:S01]  /*18540*/  ULDC.U8 UR11, c[0x0][0x329] ;  /* 0x0000ca40000b7ab9 */ /* 0x000fe20000000000 */
[----:B------:R-:W-:Y:S01]  /*18550*/  BSSY B0, `(.L_x_1459) ;  /* 0x00001b1000007945 */ /* 0x000fe20003800000 */
[----:B------:R-:W-:Y:S02]  /*18560*/  UISETP.NE.AND UP3, UPT, UR11, URZ, UPT ;  /* 0x0000003f0b00728c */ /* 0x000fe4000bf65270 */
[----:B------:R-:W-:Y:S02]  /*18570*/  ULDC.U8 UR10, c[0x0][0x328] ;  /* 0x0000ca00000a7ab9 */ /* 0x000fe40000000000 */
[----:B------:R-:W-:-:S02]  /*18580*/  @UP4 UIMAD.WIDE.U32 UR14, UR26, UR4, URZ ;  /* 0x000000041a0e42a5 */ /* 0x000fc4000f8e003f */
[----:B------:R-:W-:Y:S02]  /*18590*/  UISETP.NE.AND UP2, UPT, UR10, URZ, UPT ;  /* 0x0000003f0a00728c */ /* 0x000fe4000bf45270 */
[----:B------:R-:W-:Y:S01]  /*185a0*/  @UP4 UIMAD UR8, UR26, UR5, UR15 ;  /* 0x000000051a0842a4 */ /* 0x000fe2000f8e020f */
[----:B-1----:R-:W-:Y:S01]  /*185b0*/  SHF.R.S32.HI R177, RZ, 0x1f, R178 ;  /* 0x0000001fffb17819 */ /* 0x002fe200000114b2 */
[----:B---3--:R-:W-:Y:S02]  /*185c0*/  @!UP4 USHF.R.S32.HI UR12, URZ, 0x1f, UR7 ;  /* 0x0000001f3f0cc899 */ /* 0x008fe40008011407 */
[----:B------:R-:W-:Y:S01]  /*185d0*/  @!UP3 UISETP.NE.AND UP1, UPT, UR10, URZ, UPT ;  /* 0x0000003f0a00b28c */ /* 0x000fe2000bf25270 */
[----:B------:R-:W1:Y:S01]  /*185e0*/  S2UR UR10, SR_CTAID.X ;  /* 0x00000000000a79c3 */ /* 0x000e620000002500 */
[----:B------:R-:W-:Y:S02]  /*185f0*/  ULDC.64 UR4, c[0x0][0x1e0] ;  /* 0x0000780000047ab9 */ /* 0x000fe40000000a00 */
[----:B------:R-:W-:-:S02]  /*18600*/  UISETP.EQ.AND UP2, UPT, UR11, URZ, UP2 ;  /* 0x0000003f0b00728c */ /* 0x000fc40009742270 */
[----:B------:R-:W-:Y:S02]  /*18610*/  @!UP4 UIMAD UR12, UR12, UR4, URZ ;  /* 0x000000040c0cc2a4 */ /* 0x000fe4000f8e023f */
[----:B------:R-:W-:Y:S01]  /*18620*/  ULDC UR9, c[0x0][0x214] ;  /* 0x0000850000097ab9 */ /* 0x000fe20000000800 */
[----:B------:R-:W3:Y:S01]  /*18630*/  S2UR UR11, SR_CTAID.Z ;  /* 0x00000000000b79c3 */ /* 0x000ee20000002700 */
[----:B------:R-:W-:Y:S02]  /*18640*/  @!UP4 UIMAD UR12, UR7, UR5, UR12 ;  /* 0x00000005070cc2a4 */ /* 0x000fe4000f8e020c */
[----:B------:R-:W-:Y:S02]  /*18650*/  @UP3 ULDC UR15, c[0x0][0x210] ;  /* 0x00008400000f3ab9 */ /* 0x000fe40000000800 */
[----:B------:R-:W-:Y:S02]  /*18660*/  ULDC UR5, c[0x0][0x234] ;  /* 0x00008d0000057ab9 */ /* 0x000fe40000000800 */
[----:B------:R-:W-:-:S02]  /*18670*/  @UP3 UIMAD UR15, UR15, UR9, URZ ;  /* 0x000000090f0f32a4 */ /* 0x000fc4000f8e023f */
[----:B------:R-:W-:Y:S02]  /*18680*/  UISETP.NE.OR UP0, UPT, UR26, -0x1, !UP2 ;  /* 0xffffffff1a00788c */ /* 0x000fe4000d705670 */
[----:B------:R-:W-:Y:S02]  /*18690*/  @!UP3 USEL UR15, UR9, UR5, !UP1 ;  /* 0x00000005090fb287 */ /* 0x000fe4000c800000 */
[----:B------:R-:W-:Y:S02]  /*186a0*/  @!UP4 UIMAD.WIDE.U32 UR18, UR7, UR4, URZ ;  /* 0x000000040712c2a5 */ /* 0x000fe4000f8e003f */
[----:B------:R-:W-:Y:S02]  /*186b0*/  @UP3 UMOV UR13, 0x1 ;  /* 0x00000001000d3882 */ /* 0x000fe40000000000 */
[----:B------:R-:W-:Y:S02]  /*186c0*/  ULDC UR4, c[0x0][0x1c0] ;  /* 0x0000700000047ab9 */ /* 0x000fe40000000800 */
[----:B------:R-:W-:-:S02]  /*186d0*/  @!UP3 UIMAD UR13, UR15, UR4, URZ ;  /* 0x000000040f0db2a4 */ /* 0x000fc4000f8e023f */
[----:B------:R-:W-:Y:S02]  /*186e0*/  @UP3 ULDC UR16, c[0x0][0x210] ;  /* 0x0000840000103ab9 */ /* 0x000fe40000000800 */
[----:B------:R-:W-:Y:S02]  /*186f0*/  UIMAD UR4, UR7, UR13, URZ ;  /* 0x0000000d070472a4 */ /* 0x000fe4000f8e023f */
[----:B------:R-:W-:Y:S02]  /*18700*/  @!UP3 UMOV UR16, 0x1 ;  /* 0x000000010010b882 */ /* 0x000fe40000000000 */
[----:B------:R-:W-:Y:S02]  /*18710*/  @!UP0 UIMAD UR26, UR7, UR9, URZ ;  /* 0x00000009071a82a4 */ /* 0x000fe4000f8e023f */
[----:B-1----:R-:W-:Y:S02]  /*18720*/  UIMAD UR10, UR10, UR16, URZ ;  /* 0x000000100a0a72a4 */ /* 0x002fe4000f8e023f */
[----:B------:R-:W-:-:S02]  /*18730*/  USEL UR4, UR4, URZ, !UP2 ;  /* 0x0000003f04047287 */ /* 0x000fc4000d000000 */
[----:B------:R-:W-:Y:S02]  /*18740*/  USHF.L.U32 UR10, UR10, 0x7, URZ ;  /* 0x000000070a0a7899 */ /* 0x000fe4000800063f */
[----:B---3--:R-:W-:Y:S02]  /*18750*/  UIMAD UR15, UR11, UR15, UR4 ;  /* 0x0000000f0b0f72a4 */ /* 0x008fe4000f8e0204 */
[----:B------:R-:W-:Y:S02]  /*18760*/  @!UP2 UMOV UR20, URZ ;  /* 0x0000003f0014ac82 */ /* 0x000fe40008000000 */
[----:B------:R-:W-:Y:S02]  /*18770*/  @UP2 UMOV UR20, UR26 ;  /* 0x0000001a00142c82 */ /* 0x000fe40008000000 */
[----:B------:R-:W-:Y:S02]  /*18780*/  @!UP2 UMOV UR21, URZ ;  /* 0x0000003f0015ac82 */ /* 0x000fe40008000000 */
[----:B------:R-:W-:-:S02]  /*18790*/  USHF.R.S32.HI UR4, URZ, 0x1f, UR10 ;  /* 0x0000001f3f047899 */ /* 0x000fc4000801140a */
[----:B------:R-:W-:Y:S02]  /*187a0*/  @UP2 USHF.R.S32.HI UR21, URZ, 0x1f, UR26 ;  /* 0x0000001f3f152899 */ /* 0x000fe4000801141a */
[----:B------:R-:W-:Y:S02]  /*187b0*/  USHF.R.S32.HI UR5, URZ, 0x1f, UR15 ;  /* 0x0000001f3f057899 */ /* 0x000fe4000801140f */
[----:B------:R-:W-:Y:S02]  /*187c0*/  UIADD3 UR10, UP1, UP0, UR10, UR20, UR15 ;  /* 0x000000140a0a7290 */ /* 0x000fe4000f83e00f */
[----:B------:R-:W-:Y:S02]  /*187d0*/  @!UP4 UIADD3 UR8, UR19, UR12, URZ ;  /* 0x0000000c1308c290 */ /* 0x000fe4000fffe03f */
[----:B------:R-:W-:Y:S02]  /*187e0*/  UIADD3.X UR4, UR4, UR21, UR5, UP1, UP0 ;  /* 0x0000001504047290 */ /* 0x000fe40008fe0405 */
[----:B------:R-:W-:Y:S01]  /*187f0*/  @!UP4 UMOV UR14, UR18 ;  /* 0x00000012000ecc82 */ /* 0x000fe20008000000 */
[----:B--2---:R-:W1:Y:S04]  /*18800*/  SHFL.BFLY PT, R2, R7, 0x2, 0x1f ;  /* 0x0c401f0007027f89 */ /* 0x004e6800000e0000 */
[----:B----4-:R-:W2:Y:S04]  /*18810*/  SHFL.BFLY PT, R0, R5, 0x2, 0x1f ;  /* 0x0c401f0005007f89 */ /* 0x010ea800000e0000 */
[----:B-----5:R-:W-:Y:S01]  /*18820*/  SHFL.BFLY PT, R3, R4, 0x2, 0x1f ;  /* 0x0c401f0004037f89 */ /* 0x020fe200000e0000 */
[----:B-1----:R-:W-:-:S05]  /*18830*/  FADD.FTZ R2, R2, R7 ;  /* 0x0000000702027221 */ /* 0x002fca0000010000 */
[----:B------:R-:W1:Y:S01]  /*18840*/  SHFL.BFLY PT, R133, R2, 0x1, 0x1f ;  /* 0x0c201f0002857f89 */ /* 0x000e6200000e0000 */
[----:B--2---:R-:W-:-:S03]  /*18850*/  FADD.FTZ R0, R0, R5 ;  /* 0x0000000500007221 */ /* 0x004fc60000010000 */
[----:B------:R-:W2:Y:S04]  /*18860*/  SHFL.BFLY PT, R5, R6, 0x2, 0x1f ;  /* 0x0c401f0006057f89 */ /* 0x000ea800000e0000 */
[----:B------:R-:W3:Y:S01]  /*18870*/  SHFL.BFLY PT, R132, R0, 0x1, 0x1f ;  /* 0x0c201f0000847f89 */ /* 0x000ee200000e0000 */
[----:B-1----:R-:W-:Y:S02]  /*18880*/  FADD.FTZ R133, R2, R133 ;  /* 0x0000008502857221 */ /* 0x002fe40000010000 */
[----:B------:R-:W-:Y:S01]  /*18890*/  FADD.FTZ R2, R3, R4 ;  /* 0x0000000403027221 */ /* 0x000fe20000010000 */
[----:B------:R-:W-:Y:S01]  /*188a0*/  MOV R4, 0x3f800000 ;  /* 0x3f80000000047802 */ /* 0x000fe20000000f00 */
[----:B--2---:R-:W-:Y:S01]  /*188b0*/  FADD.FTZ R5, R5, R6 ;  /* 0x0000000605057221 */ /* 0x004fe20000010000 */
[----:B------:R-:W-:-:S02]  /*188c0*/  FSETP.NE.FTZ.AND P6, PT, R133, RZ, PT ;  /* 0x000000ff8500720b */ /* 0x000fc40003fd5000 */
[----:B------:R-:W1:Y:S01]  /*188d0*/  SHFL.BFLY PT, R9, R2, 0x1, 0x1f ;  /* 0x0c201f0002097f89 */ /* 0x000e6200000e0000 */
[CC--:B------:R-:W-:Y:S01]  /*188e0*/  LEA.HI R6, R177.reuse, R178.reuse, RZ, 0x2 ;  /* 0x000000b2b1067211 */ /* 0x0c0fe200078f10ff */
[----:B---3--:R-:W-:Y:S01]  /*188f0*/  FADD.FTZ R132, R0, R132 ;  /* 0x0000008400847221 */ /* 0x008fe20000010000 */
[----:B------:R-:W-:Y:S01]  /*18900*/  MOV R0, 0x3f800000 ;  /* 0x3f80000000007802 */ /* 0x000fe20000000f00 */
[----:B------:R-:W2:Y:S01]  /*18910*/  SHFL.BFLY PT, R8, R5, 0x1, 0x1f ;  /* 0x0c201f0005087f89 */ /* 0x000ea200000e0000 */
[--C-:B------:R-:W-:Y:S02]  /*18920*/  SHF.R.S32.HI R3, RZ, 0x2, R6.reuse ;  /* 0x00000002ff037819 */ /* 0x100fe40000011406 */
[----:B------:R-:W-:Y:S02]  /*18930*/  SHF.R.S32.HI R7, RZ, 0x1f, R6 ;  /* 0x0000001fff077819 */ /* 0x000fe40000011406 */
[----:B------:R-:W-:Y:S02]  /*18940*/  LEA.HI R177, R177, R178, RZ, 0x5 ;  /* 0x000000b2b1b17211 */ /* 0x000fe400078f28ff */
[----:B------:R-:W-:Y:S01]  /*18950*/  LOP3.LUT R6, R6, 0x3ffffffc, RZ, 0xc0, !PT ;  /* 0x3ffffffc06067812 */ /* 0x000fe200078ec0ff */
[----:B------:R-:W3:Y:S01]  /*18960*/  @P6 MUFU.RCP R0, R133 ;  /* 0x0000008500006308 */ /* 0x000ee20000001000 */
[----:B------:R-:W-:-:S02]  /*18970*/  FSETP.NE.FTZ.AND P5, PT, R132, RZ, PT ;  /* 0x000000ff8400720b */ /* 0x000fc40003fb5000 */
[----:B------:R-:W-:-:S04]  /*18980*/  LEA.HI R7, R7, R3, RZ, 0x3 ;  /* 0x0000000307077211 */ /* 0x000fc800078f18ff */
[----:B------:R-:W-:-:S04]  /*18990*/  LOP3.LUT R25, R7, 0xfffffff8, RZ, 0xc0, !PT ;  /* 0xfffffff807197812 */ /* 0x000fc800078ec0ff */
[----:B------:R-:W-:Y:S01]  /*189a0*/  IADD3 R25, R3, -R25, RZ ;  /* 0x8000001903197210 */ /* 0x000fe20007ffe0ff */
[----:B-1----:R-:W-:Y:S01]  /*189b0*/  FADD.FTZ R138, R2, R9 ;  /* 0x00000009028a7221 */ /* 0x002fe20000010000 */
[----:B------:R-:W-:Y:S01]  /*189c0*/  MOV R2, 0x3f800000 ;  /* 0x3f80000000027802 */ /* 0x000fe20000000f00 */
[----:B------:R-:W-:Y:S01]  /*189d0*/  @P5 MUFU.RCP R4, R132 ;  /* 0x0000008400045308 */ /* 0x000fe20000001000 */
[----:B--2---:R-:W-:Y:S01]  /*189e0*/  FADD.FTZ R139, R5, R8 ;  /* 0x00000008058b7221 */ /* 0x004fe20000010000 */
[----:B------:R-:W-:Y:S01]  /*189f0*/  SHF.R.S32.HI R8, RZ, 0x5, R177 ;  /* 0x00000005ff087819 */ /* 0x000fe200000114b1 */
[----:B---3--:R-:W-:Y:S01]  /*18a00*/  FMUL.FTZ R0, R0, c[0x0][0x2dc] ;  /* 0x0000b70000007a20 */ /* 0x008fe20000410000 */
[----:B------:R-:W-:Y:S02]  /*18a10*/  IADD3 R5, -R6, R178, RZ ;  /* 0x000000b206057210 */ /* 0x000fe40007ffe1ff */
[----:B------:R-:W-:Y:S01]  /*18a20*/  FSETP.NE.FTZ.AND P4, PT, R139, RZ, PT ;  /* 0x000000ff8b00720b */ /* 0x000fe20003f95000 */
[----:B------:R-:W-:Y:S01]  /*18a30*/  FMUL.FTZ R144, R0, R144 ;  /* 0x0000009000907220 */ /* 0x000fe20000410000 */
[----:B------:R-:W-:Y:S01]  /*18a40*/  FSETP.NE.FTZ.AND P3, PT, R138, RZ, PT ;  /* 0x000000ff8a00720b */ /* 0x000fe20003f75000 */
[----:B------:R-:W-:Y:S01]  /*18a50*/  FMUL.FTZ R156, R0, R156 ;  /* 0x0000009c009c7220 */ /* 0x000fe20000410000 */
[----:B------:R-:W-:Y:S01]  /*18a60*/  LEA R176, R8, R5, 0x9 ;  /* 0x0000000508b07211 */ /* 0x000fe200078e48ff */
[C---:B------:R-:W-:Y:S01]  /*18a70*/  FMUL.FTZ R5, R0.reuse, R145 ;  /* 0x0000009100057220 */ /* 0x040fe20000410000 */
[----:B------:R-:W-:Y:S01]  /*18a80*/  R2P PR, R25, 0x6 ;  /* 0x0000000619007804 */ /* 0x000fe20000000000 */
[----:B------:R-:W-:-:S02]  /*18a90*/  FMUL.FTZ R157, R0, R157 ;  /* 0x0000009d009d7220 */ /* 0x000fc40000410000 */
[C---:B------:R-:W-:Y:S01]  /*18aa0*/  FMUL.FTZ R160, R0.reuse, R160 ;  /* 0x000000a000a07220 */ /* 0x040fe20000410000 */
[----:B------:R-:W-:Y:S01]  /*18ab0*/  F2FP.BF16.PACK_AB R5, R5, R144 ;  /* 0x000000900505723e */ /* 0x000fe200000010ff */
[C---:B------:R-:W-:Y:S02]  /*18ac0*/  FMUL.FTZ R11, R0.reuse, R161 ;  /* 0x000000a1000b7220 */ /* 0x040fe40000410000 */
[C---:B------:R-:W-:Y:S01]  /*18ad0*/  FMUL.FTZ R172, R0.reuse, R172 ;  /* 0x000000ac00ac7220 */ /* 0x040fe20000410000 */
[----:B------:R-:W1:Y:S01]  /*18ae0*/  @P4 MUFU.RCP R2, R139 ;  /* 0x0000008b00024308 */ /* 0x000e620000001000 */
        /* <DEDUP_REMOVED lines=29> */
[----:B------:R-:W-:Y:S01]  /*18cc0*/  FMUL.FTZ R129, R0, R129 ;  /* 0x0000008100817220 */ /* 0x000fe20000410000 */
[----:B------:R-:W-:Y:S01]  /*18cd0*/  MOV R0, 0x3f800000 ;  /* 0x3f80000000007802 */ /* 0x000fe20000000f00 */
[----:B-1----:R-:W-:Y:S02]  /*18ce0*/  FMUL.FTZ R2, R2, c[0x0][0x2dc] ;  /* 0x0000b70002027a20 */ /* 0x002fe40000410000 */
[----:B------:R-:W-:Y:S02]  /*18cf0*/  FMUL.FTZ R3, R4, c[0x0][0x2dc] ;  /* 0x0000b70004037a20 */ /* 0x000fe40000410000 */
[C---:B------:R-:W-:Y:S01]  /*18d00*/  FMUL.FTZ R19, R2.reuse, R41 ;  /* 0x0000002902137220 */ /* 0x040fe20000410000 */
[----:B------:R-:W1:Y:S01]  /*18d10*/  @P3 MUFU.RCP R0, R138 ;  /* 0x0000008a00003308 */ /* 0x000e620000001000 */
[----:B------:R-:W-:-:S02]  /*18d20*/  FMUL.FTZ R65, R2, R45 ;  /* 0x0000002d02417220 */ /* 0x000fc40000410000 */
[C---:B------:R-:W-:Y:S02]  /*18d30*/  FMUL.FTZ R148, R2.reuse, R148 ;  /* 0x0000009402947220 */ /* 0x040fe40000410000 */
[C---:B------:R-:W-:Y:S02]  /*18d40*/  FMUL.FTZ R8, R2.reuse, R149 ;  /* 0x0000009502087220 */ /* 0x040fe40000410000 */
[C---:B------:R-:W-:Y:S02]  /*18d50*/  FMUL.FTZ R152, R2.reuse, R152 ;  /* 0x0000009802987220 */ /* 0x040fe40000410000 */
[----:B------:R-:W-:Y:S01]  /*18d60*/  FMUL.FTZ R9, R2, R153 ;  /* 0x0000009902097220 */ /* 0x000fe20000410000 */
[----:B------:R-:W-:Y:S01]  /*18d70*/  F2FP.BF16.PACK_AB R8, R8, R148 ;  /* 0x000000940808723e */ /* 0x000fe200000010ff */
[C---:B------:R-:W-:Y:S02]  /*18d80*/  FMUL.FTZ R164, R2.reuse, R164 ;  /* 0x000000a402a47220 */ /* 0x040fe40000410000 */
[C---:B------:R-:W-:Y:S01]  /*18d90*/  FMUL.FTZ R15, R2.reuse, R165 ;  /* 0x000000a5020f7220 */ /* 0x040fe20000410000 */
[----:B------:R-:W-:Y:S01]  /*18da0*/  F2FP.BF16.PACK_AB R9, R9, R152 ;  /* 0x000000980909723e */ /* 0x000fe200000010ff */
[----:B------:R-:W-:-:S02]  /*18db0*/  FMUL.FTZ R168, R2, R168 ;  /* 0x000000a802a87220 */ /* 0x000fc40000410000 */
[----:B-1----:R-:W-:Y:S01]  /*18dc0*/  FMUL.FTZ R0, R0, c[0x0][0x2dc] ;  /* 0x0000b70000007a20 */ /* 0x002fe20000410000 */
[----:B------:R-:W-:Y:S01]  /*18dd0*/  F2FP.BF16.PACK_AB R15, R15, R164 ;  /* 0x000000a40f0f723e */ /* 0x000fe200000010ff */
[C---:B------:R-:W-:Y:S02]  /*18de0*/  FMUL.FTZ R23, R2.reuse, R169 ;  /* 0x000000a902177220 */ /* 0x040fe40000410000 */
[C---:B------:R-:W-:Y:S02]  /*18df0*/  FMUL.FTZ R17, R2.reuse, R40 ;  /* 0x0000002802117220 */ /* 0x040fe40000410000 */
        /* <DEDUP_REMOVED lines=36> */
[C---:B------:R-:W-:Y:S01]  /*19040*/  FMUL.FTZ R56, R0.reuse, R63 ;  /* 0x0000003f00387220 */ /* 0x040fe20000410000 */
[----:B------:R-:W-:Y:S01]  /*19050*/  F2FP.BF16.PACK_AB R63, R141, R142 ;  /* 0x0000008e8d3f723e */ /* 0x000fe200000010ff */
[C---:B------:R-:W-:Y:S02]  /*19060*/  FMUL.FTZ R150, R0.reuse, R150 ;  /* 0x0000009600967220 */ /* 0x040fe40000410000 */
[----:B------:R-:W-:Y:S01]  /*19070*/  FMUL.FTZ R7, R0, R151 ;  /* 0x0000009700077220 */ /* 0x000fe20000410000 */
[----:B------:R-:W-:Y:S01]  /*19080*/  F2FP.BF16.PACK_AB R56, R56, R2 ;  /* 0x000000023838723e */ /* 0x000fe200000010ff */
[C---:B------:R-:W-:Y:S01]  /*19090*/  FMUL.FTZ R154, R0.reuse, R154 ;  /* 0x0000009a009a7220 */ /* 0x040fe20000410000 */
[----:B------:R-:W-:Y:S01]  /*190a0*/  LOP3.LUT R2, R25, 0x1, RZ, 0xc0, !PT ;  /* 0x0000000119027812 */ /* 0x000fe200078ec0ff */
[C---:B------:R-:W-:Y:S01]  /*190b0*/  FMUL.FTZ R12, R0.reuse, R155 ;  /* 0x0000009b000c7220 */ /* 0x040fe20000410000 */
[----:B------:R-:W-:Y:S01]  /*190c0*/  F2FP.BF16.PACK_AB R7, R7, R150 ;  /* 0x000000960707723e */ /* 0x000fe200000010ff */
[----:B------:R-:W-:Y:S01]  /*190d0*/  FMUL.FTZ R166, R0, R166 ;  /* 0x000000a600a67220 */ /* 0x000fe20000410000 */
[----:B------:R-:W-:Y:S01]  /*190e0*/  ISETP.NE.U32.AND P0, PT, R2, 0x1, PT ;  /* 0x000000010200780c */ /* 0x000fe20003f05070 */
        /* <DEDUP_REMOVED lines=40> */
[----:B------:R-:W-:Y:S01]  /*19370*/  SHF.L.U32 R0, R25, 0x6, RZ ;  /* 0x0000000619007819 */ /* 0x000fe200000006ff */
[C---:B------:R-:W-:Y:S01]  /*19380*/  FMUL.FTZ R146, R3.reuse, R146 ;  /* 0x0000009203927220 */ /* 0x040fe20000410000 */
[----:B------:R-:W-:Y:S01]  /*19390*/  F2FP.BF16.PACK_AB R28, R28, R122 ;  /* 0x0000007a1c1c723e */ /* 0x000fe200000010ff */
[C---:B------:R-:W-:Y:S01]  /*193a0*/  FMUL.FTZ R4, R3.reuse, R147 ;  /* 0x0000009303047220 */ /* 0x040fe20000410000 */
[----:B------:R-:W-:Y:S01]  /*193b0*/  LOP3.LUT R0, R0, 0x1c0, RZ, 0xc0, !PT ;  /* 0x000001c000007812 */ /* 0x000fe200078ec0ff */
[----:B------:R-:W-:Y:S01]  /*193c0*/  FMUL.FTZ R67, R3, R67 ;  /* 0x0000004303437220 */ /* 0x000fe20000410000 */
[----:B------:R-:W-:Y:S01]  /*193d0*/  F2FP.BF16.PACK_AB R25, R125, R124 ;  /* 0x0000007c7d19723e */ /* 0x000fe200000010ff */
[C---:B------:R-:W-:Y:S01]  /*193e0*/  FMUL.FTZ R158, R3.reuse, R158 ;  /* 0x0000009e039e7220 */ /* 0x040fe20000410000 */
[----:B------:R-:W-:Y:S01]  /*193f0*/  LEA.HI R0, R0, R0, RZ, 0x1d ;  /* 0x0000000000007211 */ /* 0x000fe200078fe8ff */
[C---:B------:R-:W-:Y:S01]  /*19400*/  FMUL.FTZ R6, R3.reuse, R159 ;  /* 0x0000009f03067220 */ /* 0x040fe20000410000 */
[----:B------:R-:W-:Y:S01]  /*19410*/  F2FP.BF16.PACK_AB R4, R4, R146 ;  /* 0x000000920404723e */ /* 0x000fe200000010ff */
[C---:B------:R-:W-:Y:S01]  /*19420*/  FMUL.FTZ R162, R3.reuse, R162 ;  /* 0x000000a203a27220 */ /* 0x040fe20000410000 */
[----:B------:R-:W-:Y:S01]  /*19430*/  LEA R0, R176, R0, 0x1 ;  /* 0x00000000b0007211 */ /* 0x000fe200078e08ff */
[----:B------:R-:W-:Y:S01]  /*19440*/  FMUL.FTZ R10, R3, R163 ;  /* 0x000000a3030a7220 */ /* 0x000fe20000410000 */
[----:B------:R-:W-:Y:S01]  /*19450*/  F2FP.BF16.PACK_AB R58, R67, R31 ;  /* 0x0000001f433a723e */ /* 0x000fe200000010ff */
[C---:B------:R-:W-:Y:S01]  /*19460*/  FMUL.FTZ R174, R3.reuse, R174 ;  /* 0x000000ae03ae7220 */ /* 0x040fe20000410000 */
[----:B------:R-:W-:Y:S01]  /*19470*/  SHF.L.U32 R0, R0, 0x1, RZ ;  /* 0x0000000100007819 */ /* 0x000fe200000006ff */
[C---:B------:R-:W-:Y:S01]  /*19480*/  FMUL.FTZ R13, R3.reuse, R175 ;  /* 0x000000af030d7220 */ /* 0x040fe20000410000 */
[----:B------:R-:W-:Y:S01]  /*19490*/  MOV R67, 0x20 ;  /* 0x0000002000437802 */ /* 0x000fe20000000f00 */
[C---:B------:R-:W-:Y:S01]  /*194a0*/  FMUL.FTZ R38, R3.reuse, R38 ;  /* 0x0000002603267220 */ /* 0x040fe20000410000 */
[C---:B------:R-:W-:Y:S01]  /*194b0*/  IADD3 R2, R0.reuse, -0x10, RZ ;  /* 0xfffffff000027810 */ /* 0x040fe20007ffe0ff */
[C---:B------:R-:W-:Y:S01]  /*194c0*/  FMUL.FTZ R20, R3.reuse, R39 ;  /* 0x0000002703147220 */ /* 0x040fe20000410000 */
[----:B------:R-:W-:Y:S01]  /*194d0*/  @P0 IADD3 R2, R0, 0x10, RZ ;  /* 0x0000001000020810 */ /* 0x000fe20007ffe0ff */
[C---:B------:R-:W-:Y:S01]  /*194e0*/  FMUL.FTZ R50, R3.reuse, R50 ;  /* 0x0000003203327220 */ /* 0x040fe20000410000 */
[----:B------:R1:W-:Y:S01]  /*194f0*/  STS [R0], R5 ;  /* 0x0000000500007388 */ /* 0x0003e20000000800 */
[C---:B------:R-:W-:Y:S01]  /*19500*/  FMUL.FTZ R51, R3.reuse, R51 ;  /* 0x0000003303337220 */ /* 0x040fe20000410000 */
[----:B------:R-:W-:Y:S01]  /*19510*/  F2FP.BF16.PACK_AB R6, R6, R158 ;  /* 0x0000009e0606723e */ /* 0x000fe200000010ff */
[C---:B------:R-:W-:Y:S01]  /*19520*/  FMUL.FTZ R54, R3.reuse, R54 ;  /* 0x0000003603367220 */ /* 0x040fe20000410000 */
[----:B------:R-:W-:Y:S01]  /*19530*/  STS [R0+0x400], R4 ;  /* 0x0004000400007388 */ /* 0x000fe20000000800 */
[C---:B------:R-:W-:Y:S01]  /*19540*/  FMUL.FTZ R55, R3.reuse, R55 ;  /* 0x0000003703377220 */ /* 0x040fe20000410000 */
[----:B------:R-:W-:Y:S01]  /*19550*/  F2FP.BF16.PACK_AB R10, R10, R162 ;  /* 0x000000a20a0a723e */ /* 0x000fe200000010ff */
[----:B------:R-:W-:Y:S01]  /*19560*/  FMUL.FTZ R70, R3, R70 ;  /* 0x0000004603467220 */ /* 0x000fe20000410000 */
[----:B------:R-:W-:Y:S01]  /*19570*/  F2FP.BF16.PACK_AB R13, R13, R174 ;  /* 0x000000ae0d0d723e */ /* 0x000fe200000010ff */
[C---:B------:R-:W-:Y:S01]  /*19580*/  FMUL.FTZ R71, R3.reuse, R71 ;  /* 0x0000004703477220 */ /* 0x040fe20000410000 */
[----:B------:R-:W-:Y:S01]  /*19590*/  STS [R2+0x400], R6 ;  /* 0x0004000602007388 */ /* 0x000fe20000000800 */
        /* <DEDUP_REMOVED lines=29> */
[----:B------:R-:W-:Y:S01]  /*19770*/  F2FP.BF16.PACK_AB R31, R117, R116 ;  /* 0x00000074751f723e */ /* 0x000fe200000010ff */
[----:B------:R1:W-:Y:S01]  /*19780*/  STS [R2], R3 ;  /* 0x0000000302007388 */ /* 0x0003e20000000800 */
[----:B------:R-:W-:Y:S02]  /*19790*/  F2FP.BF16.PACK_AB R30, R119, R118 ;  /* 0x00000076771e723e */ /* 0x000fe400000010ff */
[----:B------:R-:W-:Y:S01]  /*197a0*/  F2FP.BF16.PACK_AB R26, R131, R130 ;  /* 0x00000082831a723e */ /* 0x000fe200000010ff */
[----:B------:R-:W-:Y:S01]  /*197b0*/  STS [R0+0x2000], R8 ;  /* 0x0020000800007388 */ /* 0x000fe20000000800 */
[----:B------:R-:W-:-:S03]  /*197c0*/  F2FP.BF16.PACK_AB R66, R66, R126 ;  /* 0x0000007e4242723e */ /* 0x000fc600000010ff */
[----:B------:R2:W-:Y:S04]  /*197d0*/  STS [R0+0x2400], R7 ;  /* 0x0024000700007388 */ /* 0x0005e80000000800 */
[----:B------:R3:W-:Y:S04]  /*197e0*/  STS [R2+0x2000], R9 ;  /* 0x0020000902007388 */ /* 0x0007e80000000800 */
[----:B------:R4:W-:Y:S01]  /*197f0*/  STS [R2+0x2400], R12 ;  /* 0x0024000c02007388 */ /* 0x0009e20000000800 */
[----:B-1----:R-:W-:-:S04]  /*19800*/  SEL R3, R67, 0xffffffe0, !P1 ;  /* 0xffffffe043037807 */ /* 0x002fc80004800000 */
[C---:B------:R-:W-:Y:S02]  /*19810*/  IADD3 R4, R0.reuse, R3, RZ ;  /* 0x0000000300047210 */ /* 0x040fe40007ffe0ff */
[-C--:B------:R-:W-:Y:S02]  /*19820*/  IADD3 R3, R3, R2.reuse, RZ ;  /* 0x0000000203037210 */ /* 0x080fe40007ffe0ff */
[-C--:B--2---:R-:W-:Y:S01]  /*19830*/  IADD3 R7, R0, R5.reuse, RZ ;  /* 0x0000000500077210 */ /* 0x084fe20007ffe0ff */
[----:B------:R-:W-:Y:S01]  /*19840*/  STS [R4], R11 ;  /* 0x0000000b04007388 */ /* 0x000fe20000000800 */
[----:B------:R-:W-:Y:S02]  /*19850*/  IADD3 R8, R5, R2, RZ ;  /* 0x0000000205087210 */ /* 0x000fe40007ffe0ff */
[-C--:B------:R-:W-:Y:S01]  /*19860*/  IADD3 R6, R4, R5.reuse, RZ ;  /* 0x0000000504067210 */ /* 0x080fe20007ffe0ff */
[----:B------:R-:W-:Y:S01]  /*19870*/  STS [R4+0x400], R10 ;  /* 0x0004000a04007388 */ /* 0x000fe20000000800 */
[----:B------:R-:W-:-:S02]  /*19880*/  IADD3 R5, R3, R5, RZ ;  /* 0x0000000503057210 */ /* 0x000fc40007ffe0ff */
[----:B---3--:R-:W-:Y:S01]  /*19890*/  MOV R9, 0x7f800000 ;  /* 0x7f80000000097802 */ /* 0x008fe20000000f00 */
[----:B------:R1:W-:Y:S01]  /*198a0*/  STS [R3], R14 ;  /* 0x0000000e03007388 */ /* 0x0003e20000000800 */
[----:B----4-:R-:W-:-:S03]  /*198b0*/  MOV R12, 0x7f800000 ;  /* 0x7f800000000c7802 */ /* 0x010fc60000000f00 */
        /* <DEDUP_REMOVED lines=122> */
.L_x_1460:
[----:B---34-:R-:W-:Y:S05]  /*1a060*/  BSYNC B0 ;  /* 0x0000000000007941 */ /* 0x018fea0003800000 */
.L_x_1459:
        /* <DEDUP_REMOVED lines=31> */
.L_x_1462:
[----:B---3--:R-:W-:Y:S05]  /*1a260*/  BSYNC B0 ;  /* 0x0000000000007941 */ /* 0x008fea0003800000 */
.L_x_1461:
        /* <DEDUP_REMOVED lines=18> */
.L_x_1464:
[----:B------:R-:W-:Y:S05]  /*1a390*/  BSYNC B0 ;  /* 0x0000000000007941 */ /* 0x000fea0003800000 */
.L_x_1463:
        /* <DEDUP_REMOVED lines=18> */
.L_x_1466:
[----:B------:R-:W-:Y:S05]  /*1a4c0*/  BSYNC B0 ;  /* 0x0000000000007941 */ /* 0x000fea0003800000 */
.L_x_1465:
        /* <DEDUP_REMOVED lines=18> */
.L_x_1468:
[----:B------:R-:W-:Y:S05]  /*1a5f0*/  BSYNC B0 ;  /* 0x0000000000007941 */ /* 0x000fea0003800000 */
.L_x_1467:
        /* <DEDUP_REMOVED lines=18> */
.L_x_1470:
[----:B------:R-:W-:Y:S05]  /*1a720*/  BSYNC B0 ;  /* 0x0000000000007941 */ /* 0x000fea0003800000 */
.L_x_1469:
        /* <DEDUP_REMOVED lines=18> */
.L_x_1472:
[----:B------:R-:W-:Y:S05]  /*1a850*/  BSYNC B0 ;  /* 0x0000000000007941 */ /* 0x000fea0003800000 */
.L_x_1471:
        /* <DEDUP_REMOVED lines=18> */
.L_x_1474:
[----:B------:R-:W-:Y:S05]  /*1a980*/  BSYNC B0 ;  /* 0x0000000000007941 */ /* 0x000fea0003800000 */
.L_x_1473:
        /* <DEDUP_REMOVED lines=19> */
.L_x_1475:
        /* <DEDUP_REMOVED lines=12> */
.L_x_2396:


//--------------------- .text._ZN5flash16flash_fwd_kernelI23Flash_fwd_kernel_traitsILi128ELi128ELi32ELi4ELb0ELb0EN7cutlass10bfloat16_tE19Flash_kernel_traitsILi128ELi128ELi32ELi4ES3_EELb1ELb0ELb0ELb0ELb1ELb1ELb0ELb0EEEvNS_16Flash_fwd_paramsE --------------------------
	.section	.text._ZN5flash16flash_fwd_kernelI23Flash_fwd_kernel_traitsILi128ELi128ELi32ELi4ELb0ELb0EN7cutlass10bfloat16_tE19Flash_kernel_traitsILi128ELi128ELi32ELi4ES3_EELb1ELb0ELb0ELb0ELb1ELb1ELb0ELb0EEEvNS_16Flash_fwd_paramsE,"ax",@progbits
	.sectioninfo	@"SHI_REGISTERS=255"
	.align	128
        .global         _ZN5flash16flash_fwd_kernelI23Flash_fwd_kernel_traitsILi128ELi128ELi32ELi4ELb0ELb0EN7cutlass10bfloat16_tE19Flash_kernel_traitsILi128ELi128ELi32ELi4ES3_EELb1ELb0ELb0ELb0ELb1ELb1ELb0ELb0EEEvNS_16Flash_fwd_paramsE
        .type           _ZN5flash16flash_fwd_kernelI23Flash_fwd_kernel_traitsILi128ELi128ELi32ELi4ELb0ELb0EN7cutlass10bfloat16_tE19Flash_kernel_traitsILi128ELi128ELi32ELi4ES3_EELb1ELb0ELb0ELb0ELb1ELb1ELb0ELb0EEEvNS_16Flash_fwd_paramsE,@function
        .size           _ZN5flash16flash_fwd_kernelI23Flash_fwd_kernel_traitsILi128ELi128ELi32ELi4ELb0ELb0EN7cutlass10bfloat16_tE19Flash_kernel_traitsILi128ELi128ELi32ELi4ES3_EELb1ELb0ELb0ELb0ELb1ELb1ELb0ELb0EEEvNS_16Flash_fwd_paramsE,(.L_x_2397 - _ZN5flash16flash_fwd_kernelI23Flash_fwd_kernel_traitsILi128ELi128ELi32ELi4ELb0ELb0EN7cutlass10bfloat16_tE19Flash_kernel_traitsILi128ELi128ELi32ELi4ES3_EELb1ELb0ELb0ELb0ELb1ELb1ELb0ELb0EEEvNS_16Flash_fwd_paramsE)
        .other          _ZN5flash16flash_fwd_kernelI23Flash_fwd_kernel_traitsILi128ELi128ELi32ELi4ELb0ELb0EN7cutlass10bfloat16_tE19Flash_kernel_traitsILi128ELi128ELi32ELi4ES3_EELb1ELb0ELb0ELb0ELb1ELb1ELb0ELb0EEEvNS_16Flash_fwd_paramsE,@"STO_CUDA_ENTRY STV_DEFAULT"
_ZN5flash16flash_fwd_kernelI23Flash_fwd_kernel_traitsILi128ELi128ELi32ELi4ELb0ELb0EN7cutlass10bfloat16_tE19Flash_kernel_traitsILi128ELi128ELi32ELi4ES3_EELb1ELb0ELb0ELb0ELb1ELb1ELb0ELb0EEEvNS_16Flash_fwd_paramsE:
.text._ZN5flash16flash_fwd_kernelI23Flash_fwd_kernel_traitsILi128ELi128ELi32ELi4ELb0ELb0EN7cutlass10bfloat16_tE19Flash_kernel_traitsILi128ELi128ELi32ELi4ES3_EELb1ELb0ELb0ELb0ELb1ELb1ELb0ELb0EEEvNS_16Flash_fwd_paramsE:
        /* <DEDUP_REMOVED lines=9> */
[----:B------:R-:W-:-:S06]  /*0090*/  IMAD.MOV.U32 R11, RZ, RZ, c[0x0][0x2fc] ;  /* 0x0000bf00ff0b7624 */ /* 0x000fcc00078e00ff */
[----:B------:R1:W2:Y:S02]  /*00a0*/  @P2 LDG.E.64 R4, [R2.64] ;  /* 0x0000001402042981 */ /* 0x0002a4000c1e1b00 */
[----:B-1----:R-:W-:Y:S02]  /*00b0*/  @P2 IMAD.MOV.U32 R2, RZ, RZ, R10 ;  /* 0x000000ffff022224 */ /* 0x002fe400078e000a */
[----:B------:R-:W-:-:S06]  /*00c0*/  @P2 IMAD.MOV.U32 R3, RZ, RZ, R11 ;  /* 0x000000ffff032224 */ /* 0x000fcc00078e000b */
[----:B------:R-:W3:Y:S01]  /*00d0*/  @P2 LDG.E.64 R2, [R2.64] ;  /* 0x0000001402022981 */ /* 0x000ee2000c1e1b00 */
[----:B------:R-:W-:Y:S01]  /*00e0*/  ISETP.NE.U32.AND P4, PT, RZ, c[0x0][0x258], PT ;  /* 0x00009600ff007a0c */ /* 0x000fe20003f85070 */
[----:B------:R-:W-:Y:S01]  /*00f0*/  IMAD.MOV.U32 R12, RZ, RZ, RZ ;  /* 0x000000ffff0c7224 */ /* 0x000fe200078e00ff */
[----:B------:R-:W-:Y:S01]  /*0100*/  ISETP.NE.U32.AND P1, PT, RZ, c[0x0][0x250], PT ;  /* 0x00009400ff007a0c */ /* 0x000fe20003f25070 */
[----:B------:R-:W1:Y:S01]  /*0110*/  S2R R86, SR_CTAID.X ;  /* 0x0000000000567919 */ /* 0x000e620000002500 */
[----:B------:R-:W-:Y:S02]  /*0120*/  ISETP.NE.AND.EX P4, PT, RZ, c[0x0][0x25c], PT, P4 ;  /* 0x00009700ff007a0c */ /* 0x000fe40003f85340 */
[----:B------:R-:W-:Y:S01]  /*0130*/  ISETP.NE.AND.EX P1, PT, RZ, c[0x0][0x254], PT, P1 ;  /* 0x00009500ff007a0c */ /* 0x000fe20003f25310 */
[----:B------:R-:W4:Y:S04]  /*0140*/  S2R R21, SR_CTAID.Y ;  /* 0x0000000000157919 */ /* 0x000f280000002600 */
[----:B------:R-:W1:Y:S04]  /*0150*/  S2R R23, SR_CTAID.Z ;  /* 0x0000000000177919 */ /* 0x000e680000002700 */
[----:B------:R-:W5:Y:S02]  /*0160*/  S2R R16, SR_TID.X ;  /* 0x0000000000107919 */ /* 0x000f640000002100 */
[----:B------:R-:W-:-:S02]  /*0170*/  @P4 IMAD.MOV.U32 R6, RZ, RZ, 0x4 ;  /* 0x00000004ff064424 */ /* 0x000fc400078e00ff */
[----:B------:R-:W-:Y:S02]  /*0180*/  @P1 IMAD.MOV.U32 R8, RZ, RZ, 0x4 ;  /* 0x00000004ff081424 */ /* 0x000fe400078e00ff */
[----:B----4-:R-:W-:Y:S01]  /*0190*/  @P4 IMAD.WIDE R6, R21, R6, c[0x0][0x258] ;  /* 0x0000960015064625 */ /* 0x010fe200078e0206 */
[----:B-1----:R-:W-:-:S03]  /*01a0*/  LOP3.LUT R0, R23, R86, R21, 0xfe, !PT ;  /* 0x0000005617007212 */ /* 0x002fc600078efe15 */
[----:B------:R-:W-:Y:S01]  /*01b0*/  @P1 IMAD.WIDE R8, R21, R8, c[0x0][0x250] ;  /* 0x0000940015081625 */ /* 0x000fe200078e0208 */
[----:B-----5:R-:W-:-:S13]  /*01c0*/  LOP3.LUT P3, RZ, R0, R16, RZ, 0xfc, !PT ;  /* 0x0000001000ff7212 */ /* 0x020fda000786fcff */
[----:B------:R-:W-:Y:S02]  /*01d0*/  @!P3 IMAD.MOV.U32 R14, RZ, RZ, c[0x0][0x308] ;  /* 0x0000c200ff0eb624 */ /* 0x000fe400078e00ff */
[----:B------:R-:W-:Y:S01]  /*01e0*/  @!P3 IMAD.MOV.U32 R15, RZ, RZ, c[0x0][0x30c] ;  /* 0x0000c300ff0fb624 */ /* 0x000fe200078e00ff */
[----:B--2---:R-:W1:Y:S08]  /*01f0*/  @P2 R2UR UR22, R4 ;  /* 0x00000000041623c2 */ /* 0x004e7000000e0000 */
[----:B------:R-:W2:Y:S01]  /*0200*/  @P2 R2UR UR23, R5 ;  /* 0x00000000051723c2 */ /* 0x000ea200000e0000 */
[----:B-1----:R-:W-:Y:S01]  /*0210*/  MOV R4, UR22 ;  /* 0x0000001600047c02 */ /* 0x002fe20008000f00 */
[----:B--2---:R-:W-:Y:S01]  /*0220*/  IMAD.U32 R5, RZ, RZ, UR23 ;  /* 0x00000017ff057e24 */ /* 0x004fe2000f8e00ff */
[----:B---3--:R-:W-:-:S04]  /*0230*/  @P2 IADD3 R10, P0, R2, c[0x0][0x300], RZ ;  /* 0x0000c000020a2a10 */ /* 0x008fc80007f1e0ff */
[----:B------:R1:W-:Y:S01]  /*0240*/  @!P3 STG.E.64 [R14.64], R4 ;  /* 0x000000040e00b986 */ /* 0x0003e2000c101b14 */
[----:B------:R-:W-:Y:S02]  /*0250*/  @P2 IMAD.X R11, RZ, RZ, R3, P0 ;  /* 0x000000ffff0b2224 */ /* 0x000fe400000e0603 */
[----:B------:R-:W-:Y:S02]  /*0260*/  @!P3 IMAD.MOV.U32 R2, RZ, RZ, R10 ;  /* 0x000000ffff02b224 */ /* 0x000fe400078e000a */
[----:B------:R-:W-:-:S05]  /*0270*/  @!P3 IMAD.MOV.U32 R3, RZ, RZ, R11 ;  /* 0x000000ffff03b224 */ /* 0x000fca00078e000b */
[----:B------:R2:W-:Y:S04]  /*0280*/  @!P3 STG.E.64 [R14.64+0x8], R2 ;  /* 0x000008020e00b986 */ /* 0x0005e8000c101b14 */
[----:B------:R-:W3:Y:S04]  /*0290*/  @P1 LDG.E R12, [R8.64] ;  /* 0x00000014080c1981 */ /* 0x000ee8000c1e1900 */
[----:B------:R-:W3:Y:S01]  /*02a0*/  @P4 LDG.E R6, [R6.64] ;  /* 0x0000001406064981 */ /* 0x000ee2000c1e1900 */
[----:B------:R-:W-:Y:S01]  /*02b0*/  IMAD R0, R21, c[0x0][0x1c0], R23 ;  /* 0x0000700015007a24 */ /* 0x000fe200078e0217 */
[----:B------:R-:W-:-:S03]  /*02c0*/  @!P4 ISETP.NE.U32.AND P3, PT, RZ, c[0x0][0x268], PT ;  /* 0x00009a00ff00ca0c */ /* 0x000fc60003f65070 */
[----:B------:R-:W-:Y:S01]  /*02d0*/  IMAD.SHL.U32 R0, R0, 0x20, RZ ;  /* 0x0000002000007824 */ /* 0x000fe200078e00ff */
[----:B------:R-:W-:Y:S02]  /*02e0*/  @!P4 ISETP.NE.AND.EX P3, PT, RZ, c[0x0][0x26c], PT, P3 ;  /* 0x00009b00ff00ca0c */ /* 0x000fe40003f65330 */
[----:B-1----:R-:W-:Y:S02]  /*02f0*/  SHF.R.S32.HI R5, RZ, 0x1f, R16 ;  /* 0x0000001fff057819 */ /* 0x002fe40000011410 */
[----:B------:R-:W-:Y:S02]  /*0300*/  @!P4 SEL R4, RZ, c[0x0][0x21c], !P3 ;  /* 0x00008700ff04ca07 */ /* 0x000fe40005800000 */
[----:B------:R-:W-:Y:S02]  /*0310*/  LEA.HI R20, R5, R16, RZ, 0x5 ;  /* 0x0000001005147211 */ /* 0x000fe400078f28ff */
[----:B--2---:R-:W-:Y:S02]  /*0320*/  SHF.L.U32 R3, R86, 0x7, RZ ;  /* 0x0000000756037819 */ /* 0x004fe400000006ff */
[----:B------:R-:W-:-:S02]  /*0330*/  LOP3.LUT R2, R20, 0xffffffe0, RZ, 0xc0, !PT ;  /* 0xffffffe014027812 */ /* 0x000fc400078ec0ff */
[----:B------:R-:W-:Y:S02]  /*0340*/  ISETP.GE.AND P2, PT, R3, c[0x0][0x214], PT ;  /* 0x0000850003007a0c */ /* 0x000fe40003f46270 */
[----:B------:R-:W-:Y:S01]  /*0350*/  SHF.R.S32.HI R3, RZ, 0x1f, R0 ;  /* 0x0000001fff037819 */ /* 0x000fe20000011400 */
[----:B------:R-:W-:-:S05]  /*0360*/  IMAD.IADD R2, R16, 0x1, -R2 ;  /* 0x0000000110027824 */ /* 0x000fca00078e0a02 */
[--C-:B------:R-:W-:Y:S02]  /*0370*/  IADD3 R225, P1, P0, R0, R10, R2.reuse ;  /* 0x0000000a00e17210 */ /* 0x100fe4000783e002 */
[----:B------:R-:W-:-:S04]  /*0380*/  SHF.R.S32.HI R0, RZ, 0x1f, R2 ;  /* 0x0000001fff007819 */ /* 0x000fc80000011402 */
[----:B------:R-:W-:Y:S01]  /*0390*/  IADD3.X R85, R3, R11, R0, P1, P0 ;  /* 0x0000000b03557210 */ /* 0x000fe20000fe0400 */
[--C-:B---3--:R-:W-:Y:S01]  /*03a0*/  @P4 IMAD.IADD R81, R6, 0x1, -R12.reuse ;  /* 0x0000000106514824 */ /* 0x108fe200078e0a0c */
[----:B------:R-:W-:Y:S01]  /*03b0*/  @!P4 IADD3 R81, R4, c[0x0][0x218], -R12 ;  /* 0x000086000451ca10 */ /* 0x000fe20007ffe80c */
[----:B------:R-:W-:Y:S06]  /*03c0*/  @P2 EXIT ;  /* 0x000000000000294d */ /* 0x000fec0003800000 */
[----:B------:R-:W-:Y:S01]  /*03d0*/  IABS R0, c[0x0][0x1c8] ;  /* 0x0000720000007a13 */ /* 0x000fe20000000000 */
[----:B------:R-:W-:Y:S01]  /*03e0*/  ULDC.64 UR4, c[0x0][0x190] ;  /* 0x0000640000047ab9 */ /* 0x000fe20000000a00 */
[CC--:B------:R-:W-:Y:S01]  /*03f0*/  LEA.HI R17, R5.reuse, R16.reuse, RZ, 0x3 ;  /* 0x0000001005117211 */ /* 0x0c0fe200078f18ff */
[----:B------:R-:W-:Y:S01]  /*0400*/  USHF.L.U32 UR8, UR4, 0x5, URZ ;  /* 0x0000000504087899 */ /* 0x000fe2000800063f */
[----:B------:R-:W-:Y:S01]  /*0410*/  LEA.HI R3, R5, R16, RZ, 0x4 ;  /* 0x0000001005037211 */ /* 0x000fe200078f20ff */
[----:B------:R-:W-:Y:S01]  /*0420*/  IMAD.MOV.U32 R22, RZ, RZ, R0 ;  /* 0x000000ffff167224 */ /* 0x000fe200078e0000 */
[----:B------:R-:W-:Y:S01]  /*0430*/  LOP3.LUT R0, R23, c[0x0][0x1c8], RZ, 0x3c, !PT ;  /* 0x0000720017007a12 */ /* 0x000fe200078e3cff */
[----:B------:R-:W-:Y:S01]  /*0440*/  UMOV UR18, 0x5 ;  /* 0x0000000500127882 */ /* 0x000fe20000000000 */
[----:B------:R-:W-:Y:S01]  /*0450*/  SHF.R.S32.HI R4, RZ, 0x3, R17 ;  /* 0x00000003ff047819 */ /* 0x000fe20000011411 */
[----:B------:R-:W1:Y:S01]  /*0460*/  I2F.RP R11, R22 ;  /* 0x00000016000b7306 */ /* 0x000e620000209400 */
[----:B------:R-:W-:Y:S01]  /*0470*/  ISETP.GE.AND P1, PT, R0, RZ, PT ;  /* 0x000000ff0000720c */ /* 0x000fe20003f26270 */
[----:B------:R-:W-:Y:S01]  /*0480*/  USHF.L.U64.HI UR5, UR4, UR18, UR5 ;  /* 0x0000001204057299 */ /* 0x000fe20008010205 */
[----:B------:R-:W-:Y:S01]  /*0490*/  LOP3.LUT R0, R17, 0xfffffff8, RZ, 0xc0, !PT ;  /* 0xfffffff811007812 */ /* 0x000fe200078ec0ff */
[----:B------:R-:W-:Y:S01]  /*04a0*/  ULDC.64 UR6, c[0x0][0x198] ;  /* 0x0000660000067ab9 */ /* 0x000fe20000000a00 */
[----:B------:R-:W-:Y:S01]  /*04b0*/  SHF.R.S32.HI R6, RZ, 0x4, R3 ;  /* 0x00000004ff067819 */ /* 0x000fe20000011403 */
[----:B------:R-:W-:Y:S01]  /*04c0*/  USHF.L.U64.HI UR16, UR6, UR18, UR7 ;  /* 0x0000001206107299 */ /* 0x000fe20008010207 */
[C---:B------:R-:W-:Y:S01]  /*04d0*/  LOP3.LUT R9, R3.reuse, 0xfffffff0, RZ, 0xc0, !PT ;  /* 0xfffffff003097812 */ /* 0x040fe200078ec0ff */
[----:B------:R-:W-:Y:S01]  /*04e0*/  IMAD.IADD R25, R16, 0x1, -R0 ;  /* 0x0000000110197824 */ /* 0x000fe200078e0a00 */
[----:B------:R-:W-:Y:S01]  /*04f0*/  LEA.HI R3, R3, R6, RZ, 0x1 ;  /* 0x0000000603037211 */ /* 0x000fe200078f08ff */
[----:B------:R-:W-:Y:S01]  /*0500*/  IMAD.SHL.U32 R0, R4, 0x40, RZ ;  /* 0x0000004004007824 */ /* 0x000fe200078e00ff */
[----:B------:R-:W-:Y:S01]  /*0510*/  LEA.HI R13, R5, R16, RZ, 0x6 ;  /* 0x00000010050d7211 */ /* 0x000fe200078f30ff */
[----:B------:R-:W-:Y:S01]  /*0520*/  IMAD.SHL.U32 R2, R25, 0x8, RZ ;  /* 0x0000000819027824 */ /* 0x000fe200078e00ff */
[----:B------:R-:W-:Y:S01]  /*0530*/  IADD3 R5, R81, 0x1f, RZ ;  /* 0x0000001f51057810 */ /* 0x000fe20007ffe0ff */
[----:B------:R-:W-:Y:S01]  /*0540*/  USHF.L.U32 UR17, UR6, 0x5, URZ ;  /* 0x0000000506117899 */ /* 0x000fe2000800063f */
[----:B------:R-:W-:Y:S01]  /*0550*/  LOP3.LUT R7, R0, 0x1c0, RZ, 0xc0, !PT ;  /* 0x000001c000077812 */ /* 0x000fe200078ec0ff */
[----:B-1----:R-:W1:Y:S01]  /*0560*/  MUFU.RCP R11, R11 ;  /* 0x0000000b000b7308 */ /* 0x002e620000001000 */
[----:B------:R-:W-:Y:S01]  /*0570*/  LOP3.LUT R0, R3, 0xfffffffe, RZ, 0xc0, !PT ;  /* 0xfffffffe03007812 */ /* 0x000fe200078ec0ff */
[----:B------:R-:W-:Y:S01]  /*0580*/  IMAD.IADD R3, R16, 0x1, -R9 ;  /* 0x0000000110037824 */ /* 0x000fe200078e0a09 */
[----:B------:R-:W-:Y:S01]  /*0590*/  SHF.R.U32.HI R10, RZ, 0x3, R7 ;  /* 0x00000003ff0a7819 */ /* 0x000fe20000011607 */
[----:B------:R-:W2:Y:S01]  /*05a0*/  LDC.U8 R251, c[0x0][0x2d8] ;  /* 0x0000b600fffb7b82 */ /* 0x000ea20000000000 */
[----:B------:R-:W-:Y:S01]  /*05b0*/  LOP3.LUT R7, R7, 0x38, R2, 0xf8, !PT ;  /* 0x0000003807077812 */ /* 0x000fe200078ef802 */
[----:B------:R-:W-:Y:S01]  /*05c0*/  IMAD.IADD R19, R6, 0x1, -R0 ;  /* 0x0000000106137824 */ /* 0x000fe200078e0a00 */
[----:B------:R-:W-:-:S02]  /*05d0*/  SHF.R.S32.HI R8, RZ, 0x1f, R5 ;  /* 0x0000001fff087819 */ /* 0x000fc40000011405 */
[----:B------:R-:W-:Y:S01]  /*05e0*/  LOP3.LUT R9, R7, R10, RZ, 0x3c, !PT ;  /* 0x0000000a07097212 */ /* 0x000fe200078e3cff */
[----:B------:R-:W-:Y:S01]  /*05f0*/  IMAD.SHL.U32 R10, R13, 0x8, RZ ;  /* 0x000000080d0a7824 */ /* 0x000fe200078e00ff */
[----:B------:R-:W-:Y:S02]  /*0600*/  SHF.R.S32.HI R0, RZ, 0x1f, R3 ;  /* 0x0000001fff007819 */ /* 0x000fe40000011403 */
[----:B------:R-:W-:Y:S02]  /*0610*/  LEA.HI R220, R8, R5, RZ, 0x5 ;  /* 0x0000000508dc7211 */ /* 0x000fe400078f28ff */
[----:B------:R-:W-:Y:S02]  /*0620*/  LEA.HI R18, R0, R3, RZ, 0x3 ;  /* 0x0000000300127211 */ /* 0x000fe400078f18ff */
[----:B-1----:R-:W-:Y:S02]  /*0630*/  IADD3 R6, R11, 0xffffffe, RZ ;  /* 0x0ffffffe0b067810 */ /* 0x002fe40007ffe0ff */
[----:B------:R-:W-:-:S02]  /*0640*/  SHF.R.S32.HI R5, RZ, 0x1f, R4 ;  /* 0x0000001fff057819 */ /* 0x000fc40000011404 */
[----:B------:R1:W3:Y:S01]  /*0650*/  F2I.FTZ.U32.TRUNC.NTZ R7, R6 ;  /* 0x0000000600077305 */ /* 0x0002e2000021f000 */
[----:B------:R-:W-:Y:S02]  /*0660*/  IADD3 R0, P0, R4, R12, RZ ;  /* 0x0000000c04007210 */ /* 0x000fe40007f1e0ff */
[----:B------:R-:W-:Y:S02]  /*0670*/  LOP3.LUT R8, R18, 0xfffffff8, RZ, 0xc0, !PT ;  /* 0xfffffff812087812 */ /* 0x000fe400078ec0ff */
[----:B------:R-:W-:Y:S01]  /*0680*/  LOP3.LUT R219, R9, 0x7ffffe00, R10, 0xf8, !PT ;  /* 0x7ffffe0009db7812 */ /* 0x000fe200078ef80a */
[----:B------:R-:W-:Y:S01]  /*0690*/  IMAD.SHL.U32 R10, R25, 0x40, RZ ;  /* 0x00000040190a7824 */ /* 0x000fe200078e00ff */
[----:B------:R-:W-:Y:S01]  /*06a0*/  SHF.R.S32.HI R24, RZ, 0x1f, R21 ;  /* 0x0000001fff187819 */ /* 0x000fe20000011415 */
[----:B------:R-:W-:Y:S01]  /*06b0*/  IMAD.IADD R26, R3, 0x1, -R8 ;  /* 0x00000001031a7824 */ /* 0x000fe200078e0a08 */
[----:B------:R-:W-:Y:S01]  /*06c0*/  SHF.R.S32.HI R3, RZ, 0x1f, R2 ;  /* 0x0000001fff037819 */ /* 0x000fe20000011402 */
[----:B------:R-:W-:Y:S01]  /*06d0*/  IMAD.SHL.U32 R219, R219, 0x2, RZ ;  /* 0x00000002dbdb7824 */ /* 0x000fe200078e00ff */
[----:B------:R-:W-:Y:S01]  /*06e0*/  LEA.HI.SX32 R80, R220, 0xffffffff, 0x1b ;  /* 0xffffffffdc507811 */ /* 0x000fe200078fdaff */
[----:B------:R-:W-:Y:S01]  /*06f0*/  IMAD R14, R24, c[0x0][0x178], RZ ;  /* 0x00005e00180e7a24 */ /* 0x000fe200078e02ff */
[----:B------:R-:W-:-:S02]  /*0700*/  SHF.R.S32.HI R84, RZ, 0x5, R20 ;  /* 0x00000005ff547819 */ /* 0x000fc40000011414 */
[----:B-1----:R-:W-:Y:S01]  /*0710*/  LEA.HI.X.SX32 R6, R12, R5, 0x1, P0 ;  /* 0x000000050c067211 */ /* 0x002fe200000f0eff */
[----:B---3--:R-:W-:Y:S02]  /*0720*/  IMAD.MOV R12, RZ, RZ, -R7 ;  /* 0x000000ffff0c7224 */ /* 0x008fe400078e0a07 */
[----:B------:R-:W-:Y:S02]  /*0730*/  IMAD R14, R21, c[0x0][0x17c], R14 ;  /* 0x00005f00150e7a24 */ /* 0x000fe400078e020e */
[C---:B------:R-:W-:Y:S02]  /*0740*/  IMAD R9, R6.reuse, c[0x0][0x198], RZ ;  /* 0x0000660006097a24 */ /* 0x040fe400078e02ff */
[----:B------:R-:W-:Y:S01]  /*0750*/  IMAD R8, R6, c[0x0][0x1a0], RZ ;  /* 0x0000680006087a24 */ /* 0x000fe200078e02ff */
[----:B------:R-:W-:Y:S01]  /*0760*/  LOP3.LUT R6, R10, 0x1c0, RZ, 0xc0, !PT ;  /* 0x000001c00a067812 */ /* 0x000fe200078ec0ff */
[C---:B------:R-:W-:Y:S02]  /*0770*/  IMAD R15, R0.reuse, c[0x0][0x19c], R9 ;  /* 0x00006700000f7a24 */ /* 0x040fe400078e0209 */
[----:B------:R-:W-:Y:S01]  /*0780*/  IMAD R16, R0, c[0x0][0x1a4], R8 ;  /* 0x0000690000107a24 */ /* 0x000fe200078e0208 */
[----:B------:R-:W-:Y:S01]  /*0790*/  LOP3.LUT R13, R6, 0x8, R17, 0xf8, !PT ;  /* 0x00000008060d7812 */ /* 0x000fe200078ef811 */
[----:B------:R-:W-:Y:S01]  /*07a0*/  IMAD.WIDE.U32 R8, R0, c[0x0][0x198], R2 ;  /* 0x0000660000087a25 */ /* 0x000fe200078e0002 */
[----:B------:R-:W-:-:S03]  /*07b0*/  SHF.R.U32.HI R6, RZ, 0x3, R6 ;  /* 0x00000003ff067819 */ /* 0x000fc60000011606 */
[----:B------:R-:W-:Y:S01]  /*07c0*/  IMAD.WIDE.U32 R10, R0, c[0x0][0x1a0], R2 ;  /* 0x00006800000a7a25 */ /* 0x000fe200078e0002 */
[----:B------:R-:W-:Y:S02]  /*07d0*/  LOP3.LUT R17, R13, R6, RZ, 0x3c, !PT ;  /* 0x000000060d117212 */ /* 0x000fe400078e3cff */
[----:B------:R-:W-:Y:S01]  /*07e0*/  IABS R13, R23 ;  /* 0x00000017000d7213 */ /* 0x000fe20000000000 */
[----:B------:R-:W-:Y:S01]  /*07f0*/  IMAD.MOV.U32 R0, RZ, RZ, R12 ;  /* 0x000000ffff007224 */ /* 0x000fe200078e000c */
[----:B------:R-:W-:Y:S01]  /*0800*/  SHF.R.S32.HI R12, RZ, 0x1f, R23 ;  /* 0x0000001fff0c7819 */ /* 0x000fe20000011417 */
[----:B------:R-:W-:Y:S02]  /*0810*/  IMAD.MOV.U32 R6, RZ, RZ, RZ ;  /* 0x000000ffff067224 */ /* 0x000fe400078e00ff */
[----:B------:R-:W-:Y:S02]  /*0820*/  IMAD R0, R0, R22, RZ ;  /* 0x0000001600007224 */ /* 0x000fe400078e02ff */
[----:B------:R-:W-:-:S02]  /*0830*/  IMAD R12, R12, c[0x0][0x1a8], RZ ;  /* 0x00006a000c0c7a24 */ /* 0x000fc400078e02ff */
[----:B------:R-:W-:-:S04]  /*0840*/  IMAD.HI.U32 R0, R7, R0, R6 ;  /* 0x0000000007007227 */ /* 0x000fc800078e0006 */
[----:B------:R-:W-:Y:S02]  /*0850*/  IMAD R6, R23, c[0x0][0x1ac], R12 ;  /* 0x00006b0017067a24 */ /* 0x000fe400078e020c */
[----:B------:R-:W-:-:S04]  /*0860*/  IMAD.HI.U32 R12, R0, R13, RZ ;  /* 0x0000000d000c7227 */ /* 0x000fc800078e00ff */
[----:B------:R-:W-:Y:S02]  /*0870*/  IMAD.MOV R0, RZ, RZ, -R12 ;  /* 0x000000ffff007224 */ /* 0x000fe400078e0a0c */
[----:B------:R-:W-:-:S04]  /*0880*/  IMAD.WIDE.U32 R2, R21, c[0x0][0x178], R2 ;  /* 0x00005e0015027a25 */ /* 0x000fc800078e0002 */
[----:B------:R-:W-:Y:S02]  /*0890*/  IMAD R0, R22, R0, R13 ;  /* 0x0000000016007224 */ /* 0x000fe400078e020d */
[----:B------:R-:W-:Y:S02]  /*08a0*/  IMAD.IADD R3, R3, 0x1, R14 ;  /* 0x0000000103037824 */ /* 0x000fe400078e020e */
[----:B------:R-:W-:Y:S01]  /*08b0*/  IMAD.WIDE R4, R86, 0x80, R4 ;  /* 0x0000008056047825 */ /* 0x000fe200078e0204 */
[----:B------:R-:W-:-:S03]  /*08c0*/  ISETP.GT.U32.AND P2, PT, R22, R0, PT ;  /* 0x000000001600720c */ /* 0x000fc60003f44070 */
[----:B------:R-:W-:-:S04]  /*08d0*/  IMAD.WIDE.U32 R2, R23, c[0x0][0x1a8], R2 ;  /* 0x00006a0017027a25 */ /* 0x000fc800078e0002 */
[----:B------:R-:W-:Y:S02]  /*08e0*/  IMAD.IADD R3, R3, 0x1, R6 ;  /* 0x0000000103037824 */ /* 0x000fe400078e0206 */
[----:B------:R-:W-:Y:S02]  /*08f0*/  IMAD R5, R5, c[0x0][0x190], RZ ;  /* 0x0000640005057a24 */ /* 0x000fe400078e02ff */
[----:B------:R-:W-:Y:S02]  /*0900*/  IMAD.WIDE.U32 R2, R4, c[0x0][0x190], R2 ;  /* 0x0000640004027a25 */ /* 0x000fe400078e0002 */
[----:B------:R-:W-:Y:S02]  /*0910*/  @!P2 IADD3 R12, R12, 0x1, RZ ;  /* 0x000000010c0ca810 */ /* 0x000fe40007ffe0ff */
[----:B------:R-:W-:Y:S01]  /*0920*/  @!P2 IMAD.IADD R0, R0, 0x1, -R22 ;  /* 0x000000010000a824 */ /* 0x000fe200078e0a16 */
[----:B------:R-:W-:Y:S01]  /*0930*/  ISETP.NE.AND P2, PT, RZ, c[0x0][0x1c8], PT ;  /* 0x00007200ff007a0c */ /* 0x000fe20003f45270 */
[----:B------:R-:W-:Y:S01]  /*0940*/  IMAD R5, R4, c[0x0][0x194], R5 ;  /* 0x0000650004057a24 */ /* 0x000fe200078e0205 */
[----:B------:R-:W-:Y:S01]  /*0950*/  LEA R4, P0, R2, c[0x0][0x160], 0x1 ;  /* 0x0000580002047a11 */ /* 0x000fe200078008ff */
[----:B------:R-:W-:Y:S01]  /*0960*/  IMAD.MOV.U32 R6, RZ, RZ, R10 ;  /* 0x000000ffff067224 */ /* 0x000fe200078e000a */
[----:B------:R-:W-:Y:S01]  /*0970*/  ISETP.GE.U32.AND P3, PT, R0, R22, PT ;  /* 0x000000160000720c */ /* 0x000fe20003f66070 */
[----:B------:R-:W-:-:S02]  /*0980*/  IMAD.IADD R5, R3, 0x1, R5 ;  /* 0x0000000103057824 */ /* 0x000fc400078e0205 */
[----:B------:R-:W-:Y:S02]  /*0990*/  IMAD.IADD R9, R9, 0x1, R15 ;  /* 0x0000000109097824 */ /* 0x000fe400078e020f */
[----:B------:R-:W-:Y:S01]  /*09a0*/  IMAD R10, R24, c[0x0][0x180], RZ ;  /* 0x00006000180a7a24 */ /* 0x000fe200078e02ff */
[----:B------:R-:W-:Y:S01]  /*09b0*/  LEA.HI.X R5, R2, c[0x0][0x164], R5, 0x1, P0 ;  /* 0x0000590002057a11 */ /* 0x000fe200000f0c05 */
[----:B------:R-:W-:Y:S01]  /*09c0*/  IMAD.IADD R7, R11, 0x1, R16 ;  /* 0x000000010b077824 */ /* 0x000fe200078e0210 */
[----:B------:R-:W-:Y:S01]  /*09d0*/  IADD3 R2, P0, R4, UR8, RZ ;  /* 0x0000000804027c10 */ /* 0x000fe2000ff1e0ff */
[----:B------:R-:W-:Y:S02]  /*09e0*/  IMAD R13, R24, c[0x0][0x188], RZ ;  /* 0x00006200180d7a24 */ /* 0x000fe400078e02ff */
[----:B------:R1:W-:Y:S01]  /*09f0*/  LDGSTS.E.BYPASS.LTC128B.128 [R219], [R4.64] ;  /* 0x0000000004db7fae */ /* 0x0003e2000b901d54 */
[----:B------:R-:W-:Y:S01]  /*0a00*/  IADD3.X R3, R5, UR5, RZ, P0, !PT ;  /* 0x0000000505037c10 */ /* 0x000fe200087fe4ff */
[C---:B------:R-:W-:Y:S01]  /*0a10*/  IMAD R10, R21.reuse, c[0x0][0x184], R10 ;  /* 0x00006100150a7a24 */ /* 0x040fe200078e020a */
[----:B------:R-:W-:Y:S01]  /*0a20*/  @P3 IADD3 R12, R12, 0x1, RZ ;  /* 0x000000010c0c3810 */ /* 0x000fe20007ffe0ff */
[----:B------:R1:W-:Y:S01]  /*0a30*/  LDGSTS.E.BYPASS.LTC128B.128 [R219+0x4000], [R4.64+0x80] ;  /* 0x0400008004db7fae */ /* 0x0003e2000b901d54 */
[----:B------:R-:W-:-:S03]  /*0a40*/  IMAD.WIDE.U32 R8, R21, c[0x0][0x180], R8 ;  /* 0x0000600015087a25 */ /* 0x000fc600078e0008 */
[----:B------:R3:W-:Y:S01]  /*0a50*/  LDGSTS.E.BYPASS.LTC128B.128 [R219+0x800], [R2.64] ;  /* 0x0080000002db7fae */ /* 0x0007e2000b901d54 */
[----:B------:R-:W-:Y:S02]  /*0a60*/  IMAD.MOV.U32 R0, RZ, RZ, R12 ;  /* 0x000000ffff007224 */ /* 0x000fe400078e000c */
[C---:B------:R-:W-:Y:S01]  /*0a70*/  IMAD R13, R21.reuse, c[0x0][0x18c], R13 ;  /* 0x00006300150d7a24 */ /* 0x040fe200078e020d */
[----:B------:R3:W-:Y:S01]  /*0a80*/  LDGSTS.E.BYPASS.LTC128B.128 [R219+0x4800], [R2.64+0x80] ;  /* 0x0480008002db7fae */ /* 0x0007e2000b901d54 */
[----:B------:R-:W-:Y:S01]  /*0a90*/  @!P1 IMAD.MOV R0, RZ, RZ, -R0 ;  /* 0x000000ffff009224 */ /* 0x000fe200078e0a00 */
[----:B------:R-:W-:Y:S01]  /*0aa0*/  @!P2 LOP3.LUT R0, RZ, c[0x0][0x1c8], RZ, 0x33, !PT ;  /* 0x00007200ff00aa12 */ /* 0x000fe200078e33ff */
[----:B------:R-:W-:-:S04]  /*0ab0*/  IMAD.WIDE.U32 R6, R21, c[0x0][0x188], R6 ;  /* 0x0000620015067a25 */ /* 0x000fc800078e0006 */
[----:B------:R-:W-:Y:S02]  /*0ac0*/  IMAD.IADD R11, R9, 0x1, R10 ;  /* 0x00000001090b7824 */ /* 0x000fe400078e020a */
[----:B------:R-:W-:Y:S02]  /*0ad0*/  IMAD.IADD R9, R7, 0x1, R13 ;  /* 0x0000000107097824 */ /* 0x000fe400078e020d */
[----:B------:R-:W-:Y:S02]  /*0ae0*/  IMAD.MOV.U32 R10, RZ, RZ, R8 ;  /* 0x000000ffff0a7224 */ /* 0x000fe400078e0008 */
[----:B------:R-:W-:Y:S02]  /*0af0*/  IMAD.MOV.U32 R8, RZ, RZ, R6 ;  /* 0x000000ffff087224 */ /* 0x000fe400078e0006 */
[----:B------:R-:W-:Y:S01]  /*0b00*/  IMAD.WIDE.U32 R12, R80, c[0x0][0x1a0], RZ ;  /* 0x00006800500c7a25 */ /* 0x000fe200078e00ff */
[----:B-1----:R-:W-:-:S03]  /*0b10*/  SHF.R.S32.HI R4, RZ, 0x1f, R80 ;  /* 0x0000001fff047819 */ /* 0x002fc60000011450 */
[----:B------:R-:W-:Y:S02]  /*0b20*/  IMAD R5, R80, UR16, RZ ;  /* 0x0000001050057c24 */ /* 0x000fe4000f8e02ff */
[----:B------:R-:W-:-:S04]  /*0b30*/  IMAD.WIDE.U32 R28, R0, c[0x0][0x1b0], R10 ;  /* 0x00006c00001c7a25 */ /* 0x000fc800078e000a */
[----:B------:R-:W-:Y:S01]  /*0b40*/  IMAD R14, R4, UR17, R5 ;  /* 0x00000011040e7c24 */ /* 0x000fe2000f8e0205 */
[----:B---3--:R-:W-:Y:S01]  /*0b50*/  IADD3 R2, P0, R2, UR8, RZ ;  /* 0x0000000802027c10 */ /* 0x008fe2000ff1e0ff */
[----:B------:R-:W-:Y:S01]  /*0b60*/  IMAD R5, R4, c[0x0][0x1a0], RZ ;  /* 0x0000680004057a24 */ /* 0x000fe200078e02ff */
[----:B------:R-:W-:Y:S01]  /*0b70*/  SHF.R.S32.HI R4, RZ, 0x1f, R0 ;  /* 0x0000001fff047819 */ /* 0x000fe20000011400 */
[----:B------:R-:W-:Y:S01]  /*0b80*/  IMAD.WIDE.U32 R30, R0, c[0x0][0x1b8], R8 ;  /* 0x00006e00001e7a25 */ /* 0x000fe200078e0008 */
[----:B------:R-:W-:Y:S01]  /*0b90*/  IADD3.X R3, R3, UR5, RZ, P0, !PT ;  /* 0x0000000503037c10 */ /* 0x000fe200087fe4ff */
[----:B------:R-:W-:Y:S02]  /*0ba0*/  STL.64 [R1+0x20], R28 ;  /* 0x0000201c01007387 */ /* 0x000fe40000100a00 */
[----:B------:R-:W-:Y:S02]  /*0bb0*/  IMAD R7, R80, c[0x0][0x1a4], R5 ;  /* 0x0000690050077a24 */ /* 0x000fe400078e0205 */
[----:B------:R1:W-:Y:S01]  /*0bc0*/  LDGSTS.E.BYPASS.LTC128B.128 [R219+0x1000], [R2.64] ;  /* 0x0100000002db7fae */ /* 0x0003e2000b901d54 */
[----:B------:R-:W-:-:S02]  /*0bd0*/  IMAD R5, R4, c[0x0][0x1b0], RZ ;  /* 0x00006c0004057a24 */ /* 0x000fc400078e02ff */
[----:B------:R-:W-:Y:S01]  /*0be0*/  IMAD R4, R4, c[0x0][0x1b8], RZ ;  /* 0x00006e0004047a24 */ /* 0x000fe200078e02ff */
[----:B------:R1:W-:Y:S01]  /*0bf0*/  LDGSTS.E.BYPASS.LTC128B.128 [R219+0x5000], [R2.64+0x80] ;  /* 0x0500008002db7fae */ /* 0x0003e2000b901d54 */
[C---:B------:R-:W-:Y:S02]  /*0c00*/  IMAD R5, R0.reuse, c[0x0][0x1b4], R5 ;  /* 0x00006d0000057a24 */ /* 0x040fe400078e0205 */
[----:B------:R-:W-:Y:S01]  /*0c10*/  IMAD R0, R0, c[0x0][0x1bc], R4 ;  /* 0x00006f0000007a24 */ /* 0x000fe200078e0204 */
[----:B------:R-:W-:Y:S01]  /*0c20*/  STL.64 [R1+0x18], R30 ;  /* 0x0000181e01007387 */ /* 0x000fe20000100a00 */
[----:B------:R-:W-:Y:S02]  /*0c30*/  IMAD.IADD R8, R13, 0x1, R7 ;  /* 0x000000010d087824 */ /* 0x000fe400078e0207 */
[----:B------:R-:W-:Y:S02]  /*0c40*/  IMAD.IADD R252, R31, 0x1, R0 ;  /* 0x000000011ffc7824 */ /* 0x000fe400078e0200 */
[----:B------:R-:W-:-:S02]  /*0c50*/  IMAD.IADD R89, R29, 0x1, R5 ;  /* 0x000000011d597824 */ /* 0x000fc400078e0205 */
[----:B------:R-:W-:-:S05]  /*0c60*/  IMAD.MOV.U32 R88, RZ, RZ, R28 ;  /* 0x000000ffff587224 */ /* 0x000fca00078e001c */
[----:B------:R-:W-:Y:S01]  /*0c70*/  STL.64 [R1+0x10], R88 ;  /* 0x0000105801007387 */ /* 0x000fe20000100a00 */
[----:B-1----:R-:W-:-:S04]  /*0c80*/  IADD3 R2, P0, R2, UR8, RZ ;  /* 0x0000000802027c10 */ /* 0x002fc8000ff1e0ff */
[----:B------:R-:W-:Y:S02]  /*0c90*/  IADD3.X R3, R3, UR5, RZ, P0, !PT ;  /* 0x0000000503037c10 */ /* 0x000fe400087fe4ff */
[----:B------:R-:W-:-:S03]  /*0ca0*/  IADD3 R6, P0, R2, UR8, RZ ;  /* 0x0000000802067c10 */ /* 0x000fc6000ff1e0ff */
[----:B------:R1:W-:Y:S01]  /*0cb0*/  LDGSTS.E.BYPASS.LTC128B.128 [R219+0x1800], [R2.64] ;  /* 0x0180000002db7fae */ /* 0x0003e2000b901d54 */
[----:B------:R-:W-:Y:S02]  /*0cc0*/  IADD3.X R7, R3, UR5, RZ, P0, !PT ;  /* 0x0000000503077c10 */ /* 0x000fe400087fe4ff */
[----:B------:R-:W-:Y:S01]  /*0cd0*/  LEA R13, P0, R12, R30, 0x5 ;  /* 0x0000001e0c0d7211 */ /* 0x000fe200078028ff */
[----:B------:R1:W-:Y:S01]  /*0ce0*/  LDGSTS.E.BYPASS.LTC128B.128 [R219+0x5800], [R2.64+0x80] ;  /* 0x0580008002db7fae */ /* 0x0003e2000b901d54 */
[----:B------:R-:W-:Y:S02]  /*0cf0*/  IADD3 R4, P1, R6, UR8, RZ ;  /* 0x0000000806047c10 */ /* 0x000fe4000ff3e0ff */
[----:B------:R-:W-:Y:S01]  /*0d00*/  LEA.HI.X R12, R12, R252, R8, 0x5, P0 ;  /* 0x000000fc0c0c7211 */ /* 0x000fe200000f2c08 */
[----:B------:R-:W-:Y:S01]  /*0d10*/  IMAD.WIDE.U32 R8, R80, UR17, R88 ;  /* 0x0000001150087c25 */ /* 0x000fe2000f8e0058 */
[----:B------:R-:W-:Y:S01]  /*0d20*/  IADD3.X R5, R7, UR5, RZ, P1, !PT ;  /* 0x0000000507057c10 */ /* 0x000fe20008ffe4ff */
[----:B------:R3:W-:Y:S02]  /*0d30*/  LDGSTS.E.BYPASS.LTC128B.128 [R219+0x2000], [R6.64] ;  /* 0x0200000006db7fae */ /* 0x0007e4000b901d54 */
[----:B------:R-:W-:-:S02]  /*0d40*/  IMAD.IADD R0, R9, 0x1, R14 ;  /* 0x0000000109007824 */ /* 0x000fc400078e020e */
[----:B------:R3:W-:Y:S04]  /*0d50*/  LDGSTS.E.BYPASS.LTC128B.128 [R219+0x6000], [R6.64+0x80] ;  /* 0x0600008006db7fae */ /* 0x0007e8000b901d54 */
[----:B------:R4:W-:Y:S04]  /*0d60*/  LDGSTS.E.BYPASS.LTC128B.128 [R219+0x2800], [R4.64] ;  /* 0x0280000004db7fae */ /* 0x0009e8000b901d54 */
[----:B------:R4:W-:Y:S01]  /*0d70*/  LDGSTS.E.BYPASS.LTC128B.128 [R219+0x6800], [R4.64+0x80] ;  /* 0x0680008004db7fae */ /* 0x0009e2000b901d54 */
[----:B-1----:R-:W-:-:S04]  /*0d80*/  IADD3 R2, P0, R4, UR8, RZ ;  /* 0x0000000804027c10 */ /* 0x002fc8000ff1e0ff */
[----:B------:R-:W-:Y:S02]  /*0d90*/  IADD3.X R3, R5, UR5, RZ, P0, !PT ;  /* 0x0000000505037c10 */ /* 0x000fe400087fe4ff */
[----:B------:R-:W-:-:S03]  /*0da0*/  IADD3 R10, P1, R2, UR8, RZ ;  /* 0x00000008020a7c10 */ /* 0x000fc6000ff3e0ff */
[----:B------:R1:W-:Y:S01]  /*0db0*/  LDGSTS.E.BYPASS.LTC128B.128 [R219+0x3000], [R2.64] ;  /* 0x0300000002db7fae */ /* 0x0003e2000b901d54 */
[C---:B---3--:R-:W-:Y:S02]  /*0dc0*/  LEA R6, P0, R8.reuse, c[0x0][0x168], 0x1 ;  /* 0x00005a0008067a11 */ /* 0x048fe400078008ff */
[----:B------:R-:W-:Y:S01]  /*0dd0*/  IADD3.X R11, R3, UR5, RZ, P1, !PT ;  /* 0x00000005030b7c10 */ /* 0x000fe20008ffe4ff */
[----:B------:R1:W-:Y:S01]  /*0de0*/  LDGSTS.E.BYPASS.LTC128B.128 [R219+0x7000], [R2.64+0x80] ;  /* 0x0700008002db7fae */ /* 0x0003e2000b901d54 */
[----:B------:R-:W-:Y:S01]  /*0df0*/  LEA.HI.X R7, R8, c[0x0][0x16c], R0, 0x1, P0 ;  /* 0x00005b0008077a11 */ /* 0x000fe200000f0c00 */
[C---:B------:R-:W-:Y:S01]  /*0e00*/  IMAD.SHL.U32 R0, R26.reuse, 0x40, RZ ;  /* 0x000000401a007824 */ /* 0x040fe200078e00ff */
[----:B------:R-:W-:Y:S01]  /*0e10*/  ULDC.64 UR4, c[0x0][0x1a0] ;  /* 0x0000680000047ab9 */ /* 0x000fe20000000a00 */
[----:B------:R3:W-:Y:S01]  /*0e20*/  LDGSTS.E.BYPASS.LTC128B.128 [R219+0x3800], [R10.64] ;  /* 0x038000000adb7fae */ /* 0x0007e2000b901d54 */
[----:B------:R-:W-:Y:S01]  /*0e30*/  USHF.L.U32 UR19, UR4, 0x5, URZ ;  /* 0x0000000504137899 */ /* 0x000fe2000800063f */
[----:B------:R-:W-:Y:S01]  /*0e40*/  LOP3.LUT P1, RZ, R26, 0x2, RZ, 0xc0, !PT ;  /* 0x000000021aff7812 */ /* 0x000fe2000782c0ff */
[----:B------:R-:W-:Y:S01]  /*0e50*/  USHF.L.U64.HI UR18, UR4, UR18, UR5 ;  /* 0x0000001204127299 */ /* 0x000fe20008010205 */
[----:B------:R3:W-:Y:S01]  /*0e60*/  LDGSTS.E.BYPASS.LTC128B.128 [R219+0x7800], [R10.64+0x80] ;  /* 0x078000800adb7fae */ /* 0x0007e2000b901d54 */
[----:B------:R-:W-:-:S03]  /*0e70*/  LOP3.LUT R0, R0, 0x1c0, RZ, 0xc0, !PT ;  /* 0x000001c000007812 */ /* 0x000fc600078ec0ff */
[----:B------:R5:W-:Y:S04]  /*0e80*/  LDGSTS.E.BYPASS.LTC128B.128 [R219+0x8000], [R6.64] ;  /* 0x0800000006db7fae */ /* 0x000be8000b901d54 */
[----:B------:R5:W-:Y:S01]  /*0e90*/  LDGSTS.E.BYPASS.LTC128B.128 [R219+0x9000], [R6.64+0x80] ;  /* 0x0900008006db7fae */ /* 0x000be2000b901d54 */
[----:B-1----:R-:W-:-:S04]  /*0ea0*/  IADD3 R2, P0, R6, UR17, RZ ;  /* 0x0000001106027c10 */ /* 0x002fc8000ff1e0ff */
[----:B------:R-:W-:Y:S02]  /*0eb0*/  IADD3.X R3, R7, UR16, RZ, P0, !PT ;  /* 0x0000001007037c10 */ /* 0x000fe400087fe4ff */
[----:B----4-:R-:W-:-:S03]  /*0ec0*/  LEA R4, P0, R13, c[0x0][0x170], 0x1 ;  /* 0x00005c000d047a11 */ /* 0x010fc600078008ff */
[----:B------:R1:W-:Y:S01]  /*0ed0*/  LDGSTS.E.BYPASS.LTC128B.128 [R219+0x8800], [R2.64] ;  /* 0x0880000002db7fae */ /* 0x0003e2000b901d54 */
[----:B------:R-:W-:-:S03]  /*0ee0*/  LEA.HI.X R5, R13, c[0x0][0x174], R12, 0x1, P0 ;  /* 0x00005d000d057a11 */ /* 0x000fc600000f0c0c */
[----:B------:R1:W-:Y:S01]  /*0ef0*/  LDGSTS.E.BYPASS.LTC128B.128 [R219+0x9800], [R2.64+0x80] ;  /* 0x0980008002db7fae */ /* 0x0003e2000b901d54 */
[----:B-----5:R-:W-:-:S03]  /*0f00*/  IADD3 R6, P0, R4, UR19, RZ ;  /* 0x0000001304067c10 */ /* 0x020fc6000ff1e0ff */
[----:B------:R-:W0:Y:S01]  /*0f10*/  LDGDEPBAR ;  /* 0x00000000000079af */ /* 0x000e220000000000 */
[----:B------:R-:W-:Y:S02]  /*0f20*/  IADD3.X R7, R5, UR18, RZ, P0, !PT ;  /* 0x0000001205077c10 */ /* 0x000fe400087fe4ff */
[----:B------:R-:W-:Y:S01]  /*0f30*/  LOP3.LUT P0, RZ, R25, 0x2, RZ, 0xc0, !PT ;  /* 0x0000000219ff7812 */ /* 0x000fe2000780c0ff */
[----:B-1----:R-:W-:Y:S01]  /*0f40*/  IMAD.SHL.U32 R2, R19, 0x8, RZ ;  /* 0x0000000813027824 */ /* 0x002fe200078e00ff */
[----:B------:R-:W-:-:S04]  /*0f50*/  DEPBAR.LE SB0, 0x0 ;  /* 0x000080000000791a */ /* 0x000fc80000000000 */
[----:B------:R-:W-:Y:S01]  /*0f60*/  BAR.SYNC.DEFER_BLOCKING 0x0 ;  /* 0x0000000000007b1d */ /* 0x000fe20000010000 */
[----:B------:R-:W-:Y:S01]  /*0f70*/  IMAD.SHL.U32 R3, R18, 0x40, RZ ;  /* 0x0000004012037824 */ /* 0x000fe200078e00ff */
[----:B------:R-:W-:Y:S02]  /*0f80*/  LOP3.LUT R2, R0, 0x8, R2, 0xf8, !PT ;  /* 0x0000000800027812 */ /* 0x000fe400078ef802 */
[----:B------:R-:W-:Y:S02]  /*0f90*/  SHF.R.U32.HI R0, RZ, 0x3, R0 ;  /* 0x00000003ff007819 */ /* 0x000fe40000011600 */
[----:B------:R-:W-:Y:S01]  /*0fa0*/  LOP3.LUT R83, R3, 0xfffffe00, RZ, 0xc0, !PT ;  /* 0xfffffe0003537812 */ /* 0x000fe200078ec0ff */
[----:B------:R-:W-:Y:S01]  /*0fb0*/  IMAD.MOV.U32 R3, RZ, RZ, 0x20 ;  /* 0x00000020ff037424 */ /* 0x000fe200078e00ff */
[----:B------:R-:W-:Y:S01]  /*0fc0*/  LOP3.LUT R82, R2, R0, RZ, 0x3c, !PT ;  /* 0x0000000002527212 */ /* 0x000fe200078e3cff */
[----:B------:R-:W-:Y:S02]  /*0fd0*/  IMAD R0, R19, 0x200, R17 ;  /* 0x0000020013007824 */ /* 0x000fe400078e0211 */
[----:B------:R-:W-:Y:S01]  /*0fe0*/  IMAD R2, R84, 0x400, R83 ;  /* 0x0000040054027824 */ /* 0x000fe200078e0253 */
[----:B------:R-:W-:Y:S01]  /*0ff0*/  SEL R3, R3, 0xffffffe0, !P1 ;  /* 0xffffffe003037807 */ /* 0x000fe20004800000 */
[C---:B------:R-:W-:Y:S01]  /*1000*/  IMAD.SHL.U32 R24, R0.reuse, 0x2, RZ ;  /* 0x0000000200187824 */ /* 0x040fe200078e00ff */
[----:B------:R-:W-:Y:S01]  /*1010*/  LEA R214, R0, 0x8000, 0x1 ;  /* 0x0000800000d67811 */ /* 0x000fe200078e08ff */
[----:B------:R-:W-:Y:S01]  /*1020*/  IMAD.IADD R2, R2, 0x1, R82 ;  /* 0x0000000102027824 */ /* 0x000fe200078e0252 */
[----:B------:R-:W-:Y:S01]  /*1030*/  LOP3.LUT P1, RZ, R26, 0x4, RZ, 0xc0, !PT ;  /* 0x000000041aff7812 */ /* 0x000fe2000782c0ff */
[----:B------:R-:W-:Y:S01]  /*1040*/  IMAD.MOV.U32 R0, RZ, RZ, 0x40 ;  /* 0x00000040ff007424 */ /* 0x000fe200078e00ff */
[----:B------:R-:W-:Y:S01]  /*1050*/  IADD3 R215, R214, 0x20, RZ ;  /* 0x00000020d6d77810 */ /* 0x000fe20007ffe0ff */
[----:B------:R-:W-:Y:S01]  /*1060*/  IMAD.SHL.U32 R205, R2, 0x2, RZ ;  /* 0x0000000202cd7824 */ /* 0x000fe200078e00ff */
[----:B------:R-:W-:-:S02]  /*1070*/  @P0 IADD3 R215, R214, -0x20, RZ ;  /* 0xffffffe0d6d70810 */ /* 0x000fc40007ffe0ff */
[----:B------:R-:W-:Y:S01]  /*1080*/  LOP3.LUT P0, RZ, R25, 0x4, RZ, 0xc0, !PT ;  /* 0x0000000419ff7812 */ /* 0x000fe2000780c0ff */
[----:B------:R-:W-:Y:S01]  /*1090*/  IMAD.IADD R207, R205, 0x1, R3 ;  /* 0x00000001cdcf7824 */ /* 0x000fe200078e0203 */
[----:B------:R-:W-:Y:S01]  /*10a0*/  @!PT LDS RZ, [RZ] ;  /* 0x00000000fffff984 */ /* 0x000fe20000000800 */
[----:B------:R-:W-:Y:S01]  /*10b0*/  @!PT LDS RZ, [RZ] ;  /* 0x00000000fffff984 */ /* 0x000fe20000000800 */
[----:B------:R-:W-:Y:S01]  /*10c0*/  @!PT LDS RZ, [RZ] ;  /* 0x00000000fffff984 */ /* 0x000fe20000000800 */
[----:B------:R1:W-:Y:S01]  /*10d0*/  LDGSTS.E.BYPASS.LTC128B.128 [R219+0xa000], [R4.64] ;  /* 0x0a00000004db7fae */ /* 0x0003e2000b901d54 */
[C---:B------:R-:W-:Y:S02]  /*10e0*/  SEL R2, R0.reuse, 0xffffffc0, !P1 ;  /* 0xffffffc000027807 */ /* 0x040fe40004800000 */
[----:B------:R-:W-:Y:S01]  /*10f0*/  SEL R0, R0, 0xffffffc0, !P0 ;  /* 0xffffffc000007807 */ /* 0x000fe20004000000 */
[----:B------:R1:W-:Y:S01]  /*1100*/  LDGSTS.E.BYPASS.LTC128B.128 [R219+0xb000], [R4.64+0x80] ;  /* 0x0b00008004db7fae */ /* 0x0003e2000b901d54 */
[----:B------:R-:W-:Y:S01]  /*1110*/  ISETP.GE.AND P0, PT, R81, 0x21, PT ;  /* 0x000000215100780c */ /* 0x000fe20003f06270 */
[----:B------:R-:W-:Y:S01]  /*1120*/  IMAD.IADD R213, R205, 0x1, R2 ;  /* 0x00000001cdd57824 */ /* 0x000fe200078e0202 */
[C---:B------:R-:W-:Y:S01]  /*1130*/  IADD3 R218, R215.reuse, 0x800, RZ ;  /* 0x00000800d7da7810 */ /* 0x040fe20007ffe0ff */
[----:B------:R1:W-:Y:S01]  /*1140*/  LDGSTS.E.BYPASS.LTC128B.128 [R219+0xa800], [R6.64] ;  /* 0x0a80000006db7fae */ /* 0x0003e2000b901d54 */
[----:B------:R-:W-:Y:S01]  /*1150*/  IMAD.IADD R212, R214, 0x1, R0 ;  /* 0x00000001d6d47824 */ /* 0x000fe200078e0200 */
[----:B------:R-:W-:Y:S01]  /*1160*/  IADD3 R217, R215, 0x1000, RZ ;  /* 0x00001000d7d97810 */ /* 0x000fe20007ffe0ff */
[----:B------:R-:W-:Y:S01]  /*1170*/  IMAD.IADD R211, R207, 0x1, R2 ;  /* 0x00000001cfd37824 */ /* 0x000fe200078e0202 */
[----:B------:R1:W-:Y:S01]  /*1180*/  LDGSTS.E.BYPASS.LTC128B.128 [R219+0xb800], [R6.64+0x80] ;  /* 0x0b80008006db7fae */ /* 0x0003e2000b901d54 */
[----:B------:R-:W-:Y:S01]  /*1190*/  IMAD.IADD R210, R0, 0x1, R215 ;  /* 0x0000000100d27824 */ /* 0x000fe200078e02d7 */
[----:B------:R-:W-:-:S02]  /*11a0*/  LOP3.LUT R0, R82, R83, RZ, 0xfc, !PT ;  /* 0x0000005352007212 */ /* 0x000fc400078efcff */
[----:B---3--:R-:W-:Y:S01]  /*11b0*/  LDSM.16.M88.4 R8, [R205] ;  /* 0x00000000cd08783b */ /* 0x008fe20000000200 */
[----:B------:R-:W-:-:S03]  /*11c0*/  IADD3 R216, R215, 0x1800, RZ ;  /* 0x00001800d7d87810 */ /* 0x000fc60007ffe0ff */
[----:B------:R-:W3:Y:S04]  /*11d0*/  LDSM.16.M88.4 R12, [R24+0x8000] ;  /* 0x00800000180c783b */ /* 0x000ee80000000200 */
[----:B------:R-:W4:Y:S04]  /*11e0*/  LDSM.16.M88.4 R20, [R24+0x8800] ;  /* 0x008800001814783b */ /* 0x000f280000000200 */
[----:B------:R-:W-:Y:S04]  /*11f0*/  LDSM.16.M88.4 R28, [R215] ;  /* 0x00000000d71c783b */ /* 0x000fe80000000200 */
[----:B------:R-:W-:Y:S04]  /*1200*/  LDSM.16.M88.4 R32, [R215+0x800] ;  /* 0x00080000d720783b */ /* 0x000fe80000000200 */
[----:B------:R-:W-:Y:S04]  /*1210*/  LDSM.16.M88.4 R16, [R207] ;  /* 0x00000000cf10783b */ /* 0x000fe80000000200 */
[----:B-1----:R-:W1:Y:S04]  /*1220*/  LDSM.16.M88.4 R4, [R205+0x2000] ;  /* 0x00200000cd04783b */ /* 0x002e680000000200 */
[----:B------:R-:W-:Y:S04]  /*1230*/  LDSM.16.M88.4 R40, [R212] ;  /* 0x00000000d428783b */ /* 0x000fe80000000200 */
[----:B------:R-:W-:Y:S04]  /*1240*/  LDSM.16.M88.4 R36, [R212+0x800] ;  /* 0x00080000d424783b */ /* 0x000fe80000000200 */
[----:B------:R-:W0:Y:S01]  /*1250*/  LDGDEPBAR ;  /* 0x00000000000079af */ /* 0x000e220000000000 */
[C---:B---3--:R-:W-:Y:S08]  /*1260*/  HMMA.16816.F32.BF16 R64, R8.reuse, R12, RZ ;  /* 0x0000000c0840723c */ /* 0x048ff000000418ff */
[C---:B------:R-:W-:Y:S08]  /*1270*/  HMMA.16816.F32.BF16 R68, R8.reuse, R14, RZ ;  /* 0x0000000e0844723c */ /* 0x040ff000000418ff */
[----:B----4-:R-:W-:Y:S08]  /*1280*/  HMMA.16816.F32.BF16 R44, R8, R20, RZ ;  /* 0x00000014082c723c */ /* 0x010ff000000418ff */
[C---:B-1----:R-:W-:Y:S08]  /*1290*/  HMMA.16816.F32.BF16 R60, R4.reuse, R12, RZ ;  /* 0x0000000c043c723c */ /* 0x042ff000000418ff */
[C---:B------:R-:W-:Y:S01]  /*12a0*/  HMMA.16816.F32.BF16 R56, R4.reuse, R14, RZ ;  /* 0x0000000e0438723c */ /* 0x040fe200000418ff */
[----:B------:R-:W1:Y:S07]  /*12b0*/  LDSM.16.M88.4 R12, [R207+0x2000] ;  /* 0x00200000cf0c783b */ /* 0x000e6e0000000200 */
[C---:B------:R-:W-:Y:S08]  /*12c0*/  HMMA.16816.F32.BF16 R52, R4.reuse, R20, RZ ;  /* 0x000000140434723c */ /* 0x040ff000000418ff */
[-C--:B------:R-:W-:Y:S01]  /*12d0*/  HMMA.16816.F32.BF16 R48, R4, R22.reuse, RZ ;  /* 0x000000160430723c */ /* 0x080fe200000418ff */
[----:B------:R-:W3:Y:S07]  /*12e0*/  LDSM.16.M88.4 R4, [R213+0x2000] ;  /* 0x00200000d504783b */ /* 0x000eee0000000200 */
        /* <DEDUP_REMOVED lines=12> */
[----:B------:R-:W5:Y:S04]  /*13b0*/  LDSM.16.M88.4 R16, [R211] ;  /* 0x00000000d310783b */ /* 0x000f680000000200 */
[----:B------:R-:W1:Y:S03]  /*13c0*/  LDSM.16.M88.4 R20, [R210+0x800] ;  /* 0x00080000d214783b */ /* 0x000e660000000200 */
[C---:B---3--:R-:W-:Y:S08]  /*13d0*/  HMMA.16816.F32.BF16 R64, R4.reuse, R42, R60 ;  /* 0x0000002a0440723c */ /* 0x048ff0000004183c */
[C---:B------:R-:W-:Y:S08]  /*13e0*/  HMMA.16816.F32.BF16 R68, R4.reuse, R40, R76 ;  /* 0x000000280444723c */ /* 0x040ff0000004184c */
[----:B------:R-:W-:Y:S08]  /*13f0*/  HMMA.16816.F32.BF16 R60, R4, R38, R56 ;  /* 0x00000026043c723c */ /* 0x000ff00000041838 */
[----:B----4-:R-:W-:Y:S08]  /*1400*/  HMMA.16816.F32.BF16 R56, R8, R40, R52 ;  /* 0x000000280838723c */ /* 0x010ff00000041834 */
[----:B------:R-:W-:Y:S01]  /*1410*/  HMMA.16816.F32.BF16 R72, R4, R36, R72 ;  /* 0x000000240448723c */ /* 0x000fe20000041848 */
[----:B------:R-:W-:Y:S07]  /*1420*/  LDSM.16.M88.4 R4, [R205+0x6000] ;  /* 0x00600000cd04783b */ /* 0x000fee0000000200 */
[C---:B------:R-:W-:Y:S01]  /*1430*/  HMMA.16816.F32.BF16 R52, R8.reuse, R42, R44 ;  /* 0x0000002a0834723c */ /* 0x040fe2000004182c */
[----:B------:R-:W3:Y:S07]  /*1440*/  LDSM.16.M88.4 R40, [R24+0x9000] ;  /* 0x009000001828783b */ /* 0x000eee0000000200 */
[C---:B------:R-:W-:Y:S08]  /*1450*/  HMMA.16816.F32.BF16 R44, R8.reuse, R36, R48 ;  /* 0x00000024082c723c */ /* 0x040ff00000041830 */
[----:B------:R-:W-:Y:S01]  /*1460*/  HMMA.16816.F32.BF16 R32, R8, R38, R32 ;  /* 0x000000260820723c */ /* 0x000fe20000041820 */
[----:B------:R-:W4:Y:S04]  /*1470*/  LDSM.16.M88.4 R8, [R205+0x4000] ;  /* 0x00400000cd08783b */ /* 0x000f280000000200 */
[----:B------:R-:W2:Y:S03]  /*1480*/  LDSM.16.M88.4 R36, [R24+0x9800] ;  /* 0x009800001824783b */ /* 0x000ea60000000200 */
[C---:B-1----:R-:W-:Y:S01]  /*1490*/  HMMA.16816.F32.BF16 R68, R12.reuse, R28, R68 ;  /* 0x0000001c0c44723c */ /* 0x042fe20000041844 */
[----:B------:R-:W-:Y:S07]  /*14a0*/  LDSM.16.M88.4 R24, [R207+0x4000] ;  /* 0x00400000cf18783b */ /* 0x000fee0000000200 */
[----:B------:R-:W-:Y:S08]  /*14b0*/  HMMA.16816.F32.BF16 R64, R12, R30, R64 ;  /* 0x0000001e0c40723c */ /* 0x000ff00000041840 */
[----:B-----5:R-:W-:Y:S08]  /*14c0*/  HMMA.16816.F32.BF16 R56, R16, R28, R56 ;  /* 0x0000001c1038723c */ /* 0x020ff00000041838 */
[C---:B------:R-:W-:Y:S08]  /*14d0*/  HMMA.16816.F32.BF16 R76, R12.reuse, R20, R72 ;  /* 0x000000140c4c723c */ /* 0x040ff00000041848 */
[----:B------:R-:W-:Y:S08]  /*14e0*/  HMMA.16816.F32.BF16 R60, R12, R22, R60 ;  /* 0x000000160c3c723c */ /* 0x000ff0000004183c */
[C---:B------:R-:W-:Y:S01]  /*14f0*/  HMMA.16816.F32.BF16 R48, R16.reuse, R30, R52 ;  /* 0x0000001e1030723c */ /* 0x040fe20000041834 */
[----:B------:R-:W-:Y:S07]  /*1500*/  LDSM.16.M88.4 R28, [R215+0x1800] ;  /* 0x00180000d71c783b */ /* 0x000fee0000000200 */
[C---:B------:R-:W-:Y:S08]  /*1510*/  HMMA.16816.F32.BF16 R12, R16.reuse, R20, R44 ;  /* 0x00000014100c723c */ /* 0x040ff0000004182c */
[----:B------:R-:W-:Y:S01]  /*1520*/  HMMA.16816.F32.BF16 R16, R16, R22, R32 ;  /* 0x000000161010723c */ /* 0x000fe20000041820 */
[----:B------:R-:W-:Y:S04]  /*1530*/  LDSM.16.M88.4 R20, [R207+0x6000] ;  /* 0x00600000cf14783b */ /* 0x000fe80000000200 */
[----:B------:R-:W1:Y:S03]  /*1540*/  LDSM.16.M88.4 R32, [R215+0x1000] ;  /* 0x00100000d720783b */ /* 0x000e660000000200 */
[C---:B---3--:R-:W-:Y:S08]  /*1550*/  HMMA.16816.F32.BF16 R68, R4.reuse, R40, R68 ;  /* 0x000000280444723c */ /* 0x048ff00000041844 */
[----:B------:R-:W-:Y:S08]  /*1560*/  HMMA.16816.F32.BF16 R64, R4, R42, R64 ;  /* 0x0000002a0440723c */ /* 0x000ff00000041840 */
[----:B----4-:R-:W-:Y:S08]  /*1570*/  HMMA.16816.F32.BF16 R52, R8, R40, R56 ;  /* 0x000000280834723c */ /* 0x010ff00000041838 */
[C---:B--2---:R-:W-:Y:S08]  /*1580*/  HMMA.16816.F32.BF16 R76, R4.reuse, R36, R76 ;  /* 0x00000024044c723c */ /* 0x044ff0000004184c */
[----:B------:R-:W-:Y:S08]  /*1590*/  HMMA.16816.F32.BF16 R60, R4, R38, R60 ;  /* 0x00000026043c723c */ /* 0x000ff0000004183c */
[C---:B------:R-:W-:Y:S01]  /*15a0*/  HMMA.16816.F32.BF16 R44, R8.reuse, R42, R48 ;  /* 0x0000002a082c723c */ /* 0x040fe20000041830 */
[----:B------:R-:W-:Y:S07]  /*15b0*/  LDSM.16.M88.4 R40, [R212+0x1000] ;  /* 0x00100000d428783b */ /* 0x000fee0000000200 */
[C---:B------:R-:W-:Y:S01]  /*15c0*/  HMMA.16816.F32.BF16 R4, R8.reuse, R36, R12 ;  /* 0x000000240804723c */ /* 0x040fe2000004180c */
[----:B------:R-:W2:Y:S07]  /*15d0*/  LDSM.16.M88.4 R12, [R213+0x6000] ;  /* 0x00600000d50c783b */ /* 0x000eae0000000200 */
[----:B------:R-:W-:Y:S01]  /*15e0*/  HMMA.16816.F32.BF16 R8, R8, R38, R16 ;  /* 0x000000260808723c */ /* 0x000fe20000041810 */
[----:B------:R-:W3:Y:S04]  /*15f0*/  LDSM.16.M88.4 R16, [R213+0x4000] ;  /* 0x00400000d510783b */ /* 0x000ee80000000200 */
[----:B------:R-:W4:Y:S03]  /*1600*/  LDSM.16.M88.4 R36, [R212+0x1800] ;  /* 0x00180000d424783b */ /* 0x000f260000000200 */
[C---:B-1----:R-:W-:Y:S08]  /*1610*/  HMMA.16816.F32.BF16 R56, R20.reuse, R32, R68 ;  /* 0x000000201438723c */ /* 0x042ff00000041844 */
[----:B------:R-:W-:Y:S08]  /*1620*/  HMMA.16816.F32.BF16 R48, R20, R34, R64 ;  /* 0x000000221430723c */ /* 0x000ff00000041840 */
[----:B------:R-:W-:Y:S08]  /*1630*/  HMMA.16816.F32.BF16 R68, R24, R32, R52 ;  /* 0x000000201844723c */ /* 0x000ff00000041834 */
[C---:B------:R-:W-:Y:S08]  /*1640*/  HMMA.16816.F32.BF16 R76, R20.reuse, R28, R76 ;  /* 0x0000001c144c723c */ /* 0x040ff0000004184c */
[----:B------:R-:W-:Y:S01]  /*1650*/  HMMA.16816.F32.BF16 R72, R20, R30, R60 ;  /* 0x0000001e1448723c */ /* 0x000fe2000004183c */
[----:B------:R-:W-:Y:S07]  /*1660*/  LDSM.16.M88.4 R20, [R210+0x1800] ;  /* 0x00180000d214783b */ /* 0x000fee0000000200 */
[C---:B------:R-:W-:Y:S08]  /*1670*/  HMMA.16816.F32.BF16 R64, R24.reuse, R34, R44 ;  /* 0x000000221840723c */ /* 0x040ff0000004182c */
[C---:B------:R-:W-:Y:S01]  /*1680*/  HMMA.16816.F32.BF16 R60, R24.reuse, R28, R4 ;  /* 0x0000001c183c723c */ /* 0x040fe20000041804 */
[----:B------:R-:W-:Y:S07]  /*1690*/  LDSM.16.M88.4 R4, [R211+0x6000] ;  /* 0x00600000d304783b */ /* 0x000fee0000000200 */
[----:B------:R-:W-:Y:S01]  /*16a0*/  HMMA.16816.F32.BF16 R44, R24, R30, R8 ;  /* 0x0000001e182c723c */ /* 0x000fe20000041808 */
[----:B------:R-:W1:Y:S04]  /*16b0*/  LDSM.16.M88.4 R24, [R210+0x1000] ;  /* 0x00100000d218783b */ /* 0x000e680000000200 */
[----:B------:R-:W5:Y:S01]  /*16c0*/  LDSM.16.M88.4 R8, [R211+0x4000] ;  /* 0x00400000d308783b */ /* 0x000f620000000200 */
[----:B------:R-:W-:-:S04]  /*16d0*/  DEPBAR.LE SB0, 0x0 ;  /* 0x000080000000791a */ /* 0x000fc80000000000 */
[C---:B--2---:R-:W-:Y:S08]  /*16e0*/  HMMA.16816.F32.BF16 R56, R12.reuse, R40, R56 ;  /* 0x000000280c38723c */ /* 0x044ff00000041838 */
[----:B------:R-:W-:Y:S08]  /*16f0*/  HMMA.16816.F32.BF16 R52, R12, R42, R48 ;  /* 0x0000002a0c34723c */ /* 0x000ff00000041830 */
[----:B---3--:R-:W-:Y:S08]  /*1700*/  HMMA.16816.F32.BF16 R28, R16, R40, R68 ;  /* 0x00000028101c723c */ /* 0x008ff00000041844 */
[C---:B----4-:R-:W-:Y:S08]  /*1710*/  HMMA.16816.F32.BF16 R48, R12.reuse, R36, R76 ;  /* 0x000000240c30723c */ /* 0x050ff0000004184c */
[----:B------:R-:W-:Y:S08]  /*1720*/  HMMA.16816.F32.BF16 R32, R12, R38, R72 ;  /* 0x000000260c20723c */ /* 0x000ff00000041848 */
[C---:B------:R-:W-:Y:S08]  /*1730*/  HMMA.16816.F32.BF16 R40, R16.reuse, R42, R64 ;  /* 0x0000002a1028723c */ /* 0x040ff00000041840 */
[C---:B------:R-:W-:Y:S08]  /*1740*/  HMMA.16816.F32.BF16 R12, R16.reuse, R36, R60 ;  /* 0x00000024100c723c */ /* 0x040ff0000004183c */
[----:B------:R-:W-:Y:S08]  /*1750*/  HMMA.16816.F32.BF16 R16, R16, R38, R44 ;  /* 0x000000261010723c */ /* 0x000ff0000004182c */
[C---:B-1----:R-:W-:Y:S08]  /*1760*/  HMMA.16816.F32.BF16 R56, R4.reuse, R24, R56 ;  /* 0x000000180438723c */ /* 0x042ff00000041838 */
[----:B------:R-:W-:Y:S08]  /*1770*/  HMMA.16816.F32.BF16 R76, R4, R26, R52 ;  /* 0x0000001a044c723c */ /* 0x000ff00000041834 */
[C---:B-----5:R-:W-:Y:S08]  /*1780*/  HMMA.16816.F32.BF16 R28, R8.reuse, R24, R28 ;  /* 0x00000018081c723c */ /* 0x060ff0000004181c */
[----:B------:R-:W-:Y:S08]  /*1790*/  HMMA.16816.F32.BF16 R40, R8, R26, R40 ;  /* 0x0000001a0828723c */ /* 0x000ff00000041828 */
[C---:B------:R-:W-:Y:S08]  /*17a0*/  HMMA.16816.F32.BF16 R124, R4.reuse, R20, R48 ;  /* 0x00000014047c723c */ /* 0x040ff00000041830 */
[----:B------:R-:W-:Y:S08]  /*17b0*/  HMMA.16816.F32.BF16 R160, R4, R22, R32 ;  /* 0x0000001604a0723c */ /* 0x000ff00000041820 */
[C---:B------:R-:W-:Y:S08]  /*17c0*/  HMMA.16816.F32.BF16 R24, R8.reuse, R20, R12 ;  /* 0x000000140818723c */ /* 0x040ff0000004180c */
[----:B------:R-:W-:Y:S01]  /*17d0*/  HMMA.16816.F32.BF16 R20, R8, R22, R16 ;  /* 0x000000160814723c */ /* 0x000fe20000041810 */
[----:B------:R-:W-:Y:S06]  /*17e0*/  BAR.SYNC.DEFER_BLOCKING 0x0 ;  /* 0x0000000000007b1d */ /* 0x000fec0000010000 */
[----:B------:R-:W-:Y:S05]  /*17f0*/  @!P0 BRA `(.L_x_1476) ;  /* 0x0000018000008947 */ /* 0x000fea0003800000 */
[----:B------:R-:W-:Y:S01]  /*1800*/  LEA.HI.SX32 R6, R220, 0xfffffffe, 0x1b ;  /* 0xfffffffedc067811 */ /* 0x000fe200078fdaff */
[----:B------:R-:W-:-:S02]  /*1810*/  USHF.L.U32 UR7, UR6, 0x4, URZ ;  /* 0x0000000406077899 */ /* 0x000fc4000800063f */
[----:B------:R-:W-:Y:S01]  /*1820*/  UMOV UR5, 0x4 ;  /* 0x0000000400057882 */ /* 0x000fe20000000000 */
[----:B------:R-:W-:Y:S01]  /*1830*/  SHF.R.S32.HI R5, RZ, 0x1f, R6 ;  /* 0x0000001fff057819 */ /* 0x000fe20000011406 */
[C---:B------:R-:W-:Y:S01]  /*1840*/  IMAD R4, R6.reuse, UR16, RZ ;  /* 0x0000001006047c24 */ /* 0x040fe2000f8e02ff */
[----:B------:R-:W-:Y:S01]  /*1850*/  ULDC UR4, c[0x0][0x19c] ;  /* 0x0000670000047ab9 */ /* 0x000fe20000000800 */
[----:B------:R-:W-:Y:S01]  /*1860*/  IMAD.WIDE.U32 R6, R6, UR17, R88 ;  /* 0x0000001106067c25 */ /* 0x000fe2000f8e0058 */
[----:B------:R-:W-:-:S03]  /*1870*/  USHF.L.U64.HI UR4, UR6, UR5, UR4 ;  /* 0x0000000506047299 */ /* 0x000fc60008010204 */
[----:B------:R-:W-:Y:S01]  /*1880*/  IMAD R5, R5, UR17, R4 ;  /* 0x0000001105057c24 */ /* 0x000fe2000f8e0204 */
[C---:B------:R-:W-:Y:S01]  /*1890*/  LEA R4, P2, R6.reuse, c[0x0][0x168], 0x1 ;  /* 0x00005a0006047a11 */ /* 0x040fe200078408ff */
[----:B------:R-:W-:Y:S02]  /*18a0*/  IMAD.U32 R9, RZ, RZ, UR7 ;  /* 0x00000007ff097e24 */ /* 0x000fe4000f8e00ff */
[----:B------:R-:W-:Y:S02]  /*18b0*/  IMAD.IADD R5, R7, 0x1, R5 ;  /* 0x0000000107057824 */ /* 0x000fe400078e0205 */
[----:B------:R-:W-:Y:S01]  /*18c0*/  IMAD.U32 R7, RZ, RZ, UR4 ;  /* 0x00000004ff077e24 */ /* 0x000fe2000f8e00ff */
[----:B------:R-:W-:Y:S02]  /*18d0*/  LEA R8, P1, R9, R4, 0x1 ;  /* 0x0000000409087211 */ /* 0x000fe400078208ff */
        /* <DEDUP_REMOVED lines=10> */
.L_x_1476:
[----:B-1----:R-:W-:Y:S01]  /*1980*/  FMNMX.FTZ R4, R28, R29, !PT ;  /* 0x0000001d1c047209 */ /* 0x002fe20007810000 */
[----:B------:R-:W-:Y:S01]  /*1990*/  IMAD R35, R86, 0x8, R84 ;  /* 0x0000000856237824 */ /* 0x000fe200078e0254 */
[----:B------:R-:W-:Y:S01]  /*19a0*/  FMNMX.FTZ R5, R30, R31, !PT ;  /* 0x0000001f1e057209 */ /* 0x000fe20007810000 */
[----:B------:R-:W-:Y:S01]  /*19b0*/  IMAD.WIDE.U32 R32, R225, -0x2daee0ad, RZ ;  /* 0xd2511f53e1207825 */ /* 0x000fe200078e00ff */
        /* <DEDUP_REMOVED lines=23> */
[----:B------:R-:W-:Y:S01]  /*1b30*/  IMAD.SHL.U32 R204, R0, 0x2, RZ ;  /* 0x0000000200cc7824 */ /* 0x000fe200078e00ff */
[----:B------:R-:W-:Y:S01]  /*1b40*/  LOP3.LUT R34, R85, UR22, RZ, 0x3c, !PT ;  /* 0x0000001655227c12 */ /* 0x000fe2000f8e3cff */
[----:B------:R-:W1:Y:S01]  /*1b50*/  SHFL.BFLY PT, R6, R4, 0x2, 0x1f ;  /* 0x0c401f0004067f89 */ /* 0x000e6200000e0000 */
[----:B------:R-:W-:Y:S01]  /*1b60*/  LOP3.LUT R9, R33, UR23, R80, 0x96, !PT ;  /* 0x0000001721097c12 */ /* 0x000fe2000f8e9650 */
[--C-:B------:R-:W-:Y:S01]  /*1b70*/  IMAD.IADD R206, R3, 0x1, R204.reuse ;  /* 0x0000000103ce7824 */ /* 0x100fe200078e02cc */
[----:B------:R-:W-:Y:S01]  /*1b80*/  LOP3.LUT R10, R13, R34, RZ, 0x3c, !PT ;  /* 0x000000220d0a7212 */ /* 0x000fe200078e3cff */
[----:B------:R-:W-:Y:S01]  /*1b90*/  IMAD.IADD R209, R2, 0x1, R204 ;  /* 0x0000000102d17824 */ /* 0x000fe200078e02cc */
[----:B------:R-:W-:Y:S01]  /*1ba0*/  UIADD3 UR5, UR22, 0x1715609d, URZ ;  /* 0x1715609d16057890 */ /* 0x000fe2000fffe03f */
[----:B------:R-:W-:Y:S01]  /*1bb0*/  IMAD.WIDE.U32 R18, R9, -0x326172a9, RZ ;  /* 0xcd9e8d5709127825 */ /* 0x000fe200078e00ff */
[----:B------:R-:W-:Y:S01]  /*1bc0*/  UIADD3 UR14, UR23, 0x646e171e, URZ ;  /* 0x646e171e170e7890 */ /* 0x000fe2000fffe03f */
[----:B------:R-:W-:Y:S01]  /*1bd0*/  LDSM.16.MT88.4 R44, [R206+0xa000] ;  /* 0x00a00000ce2c783b */ /* 0x000fe20000004200 */
[----:B------:R-:W-:Y:S01]  /*1be0*/  IADD3 R33, R35, 0x4, RZ ;  /* 0x0000000423217810 */ /* 0x000fe20007ffe0ff */
[----:B------:R-:W-:-:S02]  /*1bf0*/  IMAD.WIDE.U32 R10, R10, -0x2daee0ad, RZ ;  /* 0xd2511f530a0a7825 */ /* 0x000fc400078e00ff */
[----:B------:R-:W-:Y:S02]  /*1c00*/  LDSM.16.MT88.4 R72, [R209+0xa000] ;  /* 0x00a00000d148783b */ /* 0x000fe40000004200 */
[----:B------:R-:W-:Y:S02]  /*1c10*/  IMAD R139, R251, 0x10000, R251 ;  /* 0x00010000fb8b7824 */ /* 0x000fe400078e02fb */
[----:B------:R-:W-:Y:S01]  /*1c20*/  IMAD.IADD R208, R2, 0x1, R206 ;  /* 0x0000000102d07824 */ /* 0x000fe200078e02ce */
        /* <DEDUP_REMOVED lines=12> */
[----:B--2---:R-:W-:Y:S01]  /*1cf0*/  FMNMX.FTZ R8, R6, R5, !PT ;  /* 0x0000000506087209 */ /* 0x004fe20007810000 */
[C---:B------:R-:W-:Y:S01]  /*1d00*/  FMUL.FTZ R4, R136.reuse, c[0x0][0x23c] ;  /* 0x00008f0088047a20 */ /* 0x040fe20000410000 */
[----:B------:R-:W-:Y:S01]  /*1d10*/  LOP3.LUT R5, R11, UR12, R32, 0x96, !PT ;  /* 0x0000000c0b057c12 */ /* 0x000fe2000f8e9620 */
[----:B------:R-:W-:Y:S01]  /*1d20*/  LDSM.16.MT88.4 R180, [R204+0xb800] ;  /* 0x00b80000ccb4783b */ /* 0x000fe20000004200 */
[----:B------:R-:W-:Y:S02]  /*1d30*/  FSETP.NEU.FTZ.AND P1, PT, R136, -INF , PT ;  /* 0xff8000008800780b */ /* 0x000fe40003f3d000 */
[----:B------:R-:W-:Y:S01]  /*1d40*/  LOP3.LUT R6, R19, UR13, R12, 0x96, !PT ;  /* 0x0000000d13067c12 */ /* 0x000fe2000f8e960c */
[----:B------:R-:W1:Y:S01]  /*1d50*/  SHFL.BFLY PT, R14, R8, 0x1, 0x1f ;  /* 0x0c201f00080e7f89 */ /* 0x000e6200000e0000 */
[----:B------:R-:W-:Y:S01]  /*1d60*/  FSEL R9, R4, RZ, P1 ;  /* 0x000000ff04097208 */ /* 0x000fe20000800000 */
[----:B------:R-:W-:-:S02]  /*1d70*/  IMAD.WIDE.U32 R4, R5, -0x326172a9, RZ ;  /* 0xcd9e8d5705047825 */ /* 0x000fc400078e00ff */
[----:B------:R-:W-:Y:S02]  /*1d80*/  LDSM.16.MT88.4 R172, [R209+0xb800] ;  /* 0x00b80000d1ac783b */ /* 0x000fe40000004200 */
[----:B------:R-:W-:Y:S01]  /*1d90*/  IMAD.WIDE.U32 R12, R6, -0x2daee0ad, RZ ;  /* 0xd2511f53060c7825 */ /* 0x000fe200078e00ff */
[----:B------:R-:W-:Y:S01]  /*1da0*/  LOP3.LUT R5, R5, UR11, R18, 0x96, !PT ;  /* 0x0000000b05057c12 */ /* 0x000fe2000f8e9612 */
[----:B------:R-:W-:Y:S02]  /*1db0*/  LDSM.16.MT88.4 R176, [R208+0xb800] ;  /* 0x00b80000d0b0783b */ /* 0x000fe40000004200 */
[--C-:B------:R-:W-:Y:S01]  /*1dc0*/  FFMA.FTZ R7, R28, c[0x0][0x23c], -R9.reuse ;  /* 0x00008f001c077a23 */ /* 0x100fe20000010809 */
[----:B------:R-:W-:Y:S01]  /*1dd0*/  LOP3.LUT R6, R13, UR10, R10, 0x96, !PT ;  /* 0x0000000a0d067c12 */ /* 0x000fe2000f8e960a */
[----:B------:R-:W-:Y:S02]  /*1de0*/  IMAD.WIDE.U32 R10, R5, -0x2daee0ad, RZ ;  /* 0xd2511f53050a7825 */ /* 0x000fe400078e00ff */
[----:B------:R2:W-:Y:S02]  /*1df0*/  MUFU.EX2 R243, R7 ;  /* 0x0000000700f37308 */ /* 0x0005e40000000800 */
[----:B------:R-:W-:-:S06]  /*1e00*/  FFMA.FTZ R5, R29, c[0x0][0x23c], -R9 ;  /* 0x00008f001d057a23 */ /* 0x000fcc0000010809 */
[----:B------:R3:W-:Y:S01]  /*1e10*/  MUFU.EX2 R242, R5 ;  /* 0x0000000500f27308 */ /* 0x0007e20000000800 */
[----:B-1----:R-:W-:-:S04]  /*1e20*/  FMNMX.FTZ R135, R8, R14, !PT ;  /* 0x0000000e08877209 */ /* 0x002fc80007810000 */
[----:B------:R-:W-:Y:S01]  /*1e30*/  FSETP.NEU.FTZ.AND P1, PT, R135, -INF , PT ;  /* 0xff8000008700780b */ /* 0x000fe20003f3d000 */
[----:B--2---:R-:W-:-:S05]  /*1e40*/  IMAD.WIDE.U32 R6, R6, -0x326172a9, RZ ;  /* 0xcd9e8d5706067825 */ /* 0x004fca00078e00ff */
[----:B------:R-:W-:Y:S01]  /*1e50*/  LOP3.LUT R7, R7, UR9, R4, 0x96, !PT ;  /* 0x0000000907077c12 */ /* 0x000fe2000f8e9604 */
[----:B------:R-:W-:Y:S01]  /*1e60*/  FFMA.FTZ R4, R40, c[0x0][0x23c], -R9 ;  /* 0x00008f0028047a23 */ /* 0x000fe20000010809 */
[----:B---3--:R-:W-:-:S03]  /*1e70*/  LOP3.LUT R5, R11, UR8, R12, 0x96, !PT ;  /* 0x000000080b057c12 */ /* 0x008fc6000f8e960c */
[----:B------:R1:W-:Y:S02]  /*1e80*/  MUFU.EX2 R241, R4 ;  /* 0x0000000400f17308 */ /* 0x0003e40000000800 */
[----:B------:R-:W-:-:S04]  /*1e90*/  IMAD.WIDE.U32 R16, R5, -0x326172a9, RZ ;  /* 0xcd9e8d5705107825 */ /* 0x000fc800078e00ff */
[----:B------:R-:W-:Y:S01]  /*1ea0*/  FFMA.FTZ R5, R41, c[0x0][0x23c], -R9 ;  /* 0x00008f0029057a23 */ /* 0x000fe20000010809 */
[----:B------:R-:W-:-:S03]  /*1eb0*/  LOP3.LUT R6, R17, UR7, R6, 0x96, !PT ;  /* 0x0000000711067c12 */ /* 0x000fc6000f8e9606 */
[----:B------:R2:W3:Y:S02]  /*1ec0*/  MUFU.EX2 R240, R5 ;  /* 0x0000000500f07308 */ /* 0x0004e40000000800 */
[----:B------:R-:W-:-:S04]  /*1ed0*/  IMAD.WIDE.U32 R14, R6, -0x2daee0ad, RZ ;  /* 0xd2511f53060e7825 */ /* 0x000fc800078e00ff */
[----:B-1----:R-:W-:-:S05]  /*1ee0*/  FMUL.FTZ R4, R135, c[0x0][0x23c] ;  /* 0x00008f0087047a20 */ /* 0x002fca0000410000 */
[----:B------:R-:W-:Y:S01]  /*1ef0*/  FSEL R8, R4, RZ, P1 ;  /* 0x000000ff04087208 */ /* 0x000fe20000800000 */
[----:B--2---:R-:W-:-:S04]  /*1f00*/  IMAD.WIDE.U32 R4, R7, -0x2daee0ad, RZ ;  /* 0xd2511f5307047825 */ /* 0x004fc800078e00ff */
[----:B------:R-:W-:Y:S01]  /*1f10*/  FFMA.FTZ R6, R30, c[0x0][0x23c], -R8 ;  /* 0x00008f001e067a23 */ /* 0x000fe20000010808 */
[----:B------:R-:W-:Y:S01]  /*1f20*/  LOP3.LUT R5, R5, UR6, R10, 0x96, !PT ;  /* 0x0000000605057c12 */ /* 0x000fe2000f8e960a */
[----:B------:R-:W-:Y:S01]  /*1f30*/  FFMA.FTZ R7, R42, c[0x0][0x23c], -R8 ;  /* 0x00008f002a077a23 */ /* 0x000fe20000010808 */
[----:B------:R-:W-:Y:S01]  /*1f40*/  LOP3.LUT R4, R15, UR4, R4, 0x96, !PT ;  /* 0x000000040f047c12 */ /* 0x000fe2000f8e9604 */
[----:B------:R1:W-:Y:S01]  /*1f50*/  MUFU.EX2 R239, R6 ;  /* 0x0000000600ef7308 */ /* 0x0003e20000000800 */
[--C-:B------:R-:W-:Y:S02]  /*1f60*/  FFMA.FTZ R11, R43, c[0x0][0x23c], -R8.reuse ;  /* 0x00008f002b0b7a23 */ /* 0x100fe40000010808 */
[----:B------:R-:W-:Y:S01]  /*1f70*/  IMAD.WIDE.U32 R12, R5, -0x326172a9, RZ ;  /* 0xcd9e8d57050c7825 */ /* 0x000fe200078e00ff */
[----:B------:R-:W2:Y:S03]  /*1f80*/  LDSM.16.MT88.4 R40, [R204+0xa000] ;  /* 0x00a00000cc28783b */ /* 0x000ea60000004200 */
[----:B------:R-:W-:Y:S01]  /*1f90*/  IMAD.WIDE.U32 R4, R4, -0x326172a9, RZ ;  /* 0xcd9e8d5704047825 */ /* 0x000fe200078e00ff */
[----:B------:R4:W-:Y:S03]  /*1fa0*/  MUFU.EX2 R238, R7 ;  /* 0x0000000700ee7308 */ /* 0x0009e60000000800 */
[----:B------:R-:W-:Y:S01]  /*1fb0*/  FFMA.FTZ R15, R27, c[0x0][0x23c], -R8 ;  /* 0x00008f001b0f7a23 */ /* 0x000fe20000010808 */
[----:B------:R-:W-:-:S02]  /*1fc0*/  LOP3.LUT R0, R5, UR15, R12, 0x96, !PT ;  /* 0x0000000f05007c12 */ /* 0x000fc4000f8e960c */
[----:B------:R-:W-:Y:S01]  /*1fd0*/  LOP3.LUT R5, R4, 0xffff, RZ, 0xc0, !PT ;  /* 0x0000ffff04057812 */ /* 0x000fe200078ec0ff */
[----:B-1----:R-:W-:Y:S01]  /*1fe0*/  FFMA.FTZ R6, R31, c[0x0][0x23c], -R8 ;  /* 0x00008f001f067a23 */ /* 0x002fe20000010808 */
[----:B------:R-:W1:Y:S02]  /*1ff0*/  MUFU.EX2 R237, R11 ;  /* 0x0000000b00ed7308 */ /* 0x000e640000000800 */
[----:B------:R-:W-:Y:S01]  /*2000*/  SHF.R.U32.HI R5, RZ, 0x8, R5 ;  /* 0x00000008ff057819 */ /* 0x000fe20000011605 */
[----:B------:R-:W5:Y:S01]  /*2010*/  LDSM.16.MT88.4 R28, [R208+0xa000] ;  /* 0x00a00000d01c783b */ /* 0x000f620000004200 */
[--C-:B------:R-:W-:Y:S02]  /*2020*/  SHF.R.U32.HI R10, RZ, 0x10, R4.reuse ;  /* 0x00000010ff0a7819 */ /* 0x100fe40000011604 */
[----:B------:R-:W-:Y:S02]  /*2030*/  LOP3.LUT R2, R0, 0xffff, RZ, 0xc0, !PT ;  /* 0x0000ffff00027812 */ /* 0x000fe400078ec0ff */
[----:B------:R-:W-:Y:S01]  /*2040*/  SHF.R.U32.HI R12, RZ, 0x18, R4 ;  /* 0x00000018ff0c7819 */ /* 0x000fe20000011604 */
[----:B------:R1:W1:Y:S01]  /*2050*/  MUFU.EX2 R236, R6 ;  /* 0x0000000600ec7308 */ /* 0x0002620000000800 */
[----:B------:R-:W-:-:S02]  /*2060*/  SHF.R.U32.HI R3, RZ, 0x10, R0 ;  /* 0x00000010ff037819 */ /* 0x000fc40000011600 */
[----:B----4-:R-:W-:Y:S02]  /*2070*/  SHF.R.U32.HI R7, RZ, 0x18, R0 ;  /* 0x00000018ff077819 */ /* 0x010fe40000011600 */
[----:B------:R-:W-:-:S03]  /*2080*/  LOP3.LUT R3, R3, 0xff, RZ, 0xc0, !PT ;  /* 0x000000ff03037812 */ /* 0x000fc600078ec0ff */
[----:B------:R-:W-:Y:S01]  /*2090*/  MUFU.EX2 R226, R15 ;  /* 0x0000000f00e27308 */ /* 0x000fe20000000800 */
[----:B------:R-:W-:Y:S02]  /*20a0*/  PRMT R7, R3, 0x5410, R7 ;  /* 0x0000541003077816 */ /* 0x000fe40000000007 */
[----:B-1----:R-:W-:Y:S02]  /*20b0*/  LOP3.LUT R6, R4, 0xff, RZ, 0xc0, !PT ;  /* 0x000000ff04067812 */ /* 0x002fe400078ec0ff */
[----:B------:R-:W-:Y:S02]  /*20c0*/  SHF.R.U32.HI R4, RZ, 0x8, R2 ;  /* 0x00000008ff047819 */ /* 0x000fe40000011602 */
[----:B------:R-:W-:Y:S02]  /*20d0*/  PRMT R5, R6, 0x5410, R5 ;  /* 0x0000541006057816 */ /* 0x000fe40000000005 */
[----:B------:R-:W-:Y:S02]  /*20e0*/  LOP3.LUT R6, R10, 0xff, RZ, 0xc0, !PT ;  /* 0x000000ff0a067812 */ /* 0x000fe400078ec0ff */
[----:B------:R-:W-:Y:S01]  /*20f0*/  LOP3.LUT R10, R0, 0xff, RZ, 0xc0, !PT ;  /* 0x000000ff000a7812 */ /* 0x000fe200078ec0ff */
[----:B------:R-:W-:Y:S01]  /*2100*/  HSET2.LE.AND R0, R5, R139, PT ;  /* 0x0000008b05007233 */ /* 0x000fe20003803000 */
[----:B---3--:R-:W-:-:S02]  /*2110*/  F2FP.BF16.PACK_AB R2, R240, R241 ;  /* 0x000000f1f002723e */ /* 0x008fc400000010ff */
[----:B------:R-:W-:Y:S02]  /*2120*/  PRMT R5, R6, 0x5410, R12 ;  /* 0x0000541006057816 */ /* 0x000fe4000000000c */
[----:B------:R-:W-:Y:S02]  /*2130*/  LOP3.LUT R6, R0, R2, RZ, 0xc0, !PT ;  /* 0x0000000200067212 */ /* 0x000fe400078ec0ff */
[----:B------:R-:W-:Y:S01]  /*2140*/  F2FP.BF16.PACK_AB R2, R237, R238 ;  /* 0x000000eeed02723e */ /* 0x000fe200000010ff */
[--C-:B------:R-:W-:Y:S01]  /*2150*/  HSET2.LE.AND R0, R5, R139.reuse, PT ;  /* 0x0000008b05007233 */ /* 0x100fe20003803000 */
[----:B------:R-:W-:Y:S01]  /*2160*/  PRMT R10, R10, 0x5410, R4 ;  /* 0x000054100a0a7816 */ /* 0x000fe20000000004 */
[--C-:B------:R-:W-:Y:S01]  /*2170*/  HSET2.LE.AND R5, R7, R139.reuse, PT ;  /* 0x0000008b07057233 */ /* 0x100fe20003803000 */
[----:B------:R-:W-:Y:S02]  /*2180*/  F2FP.BF16.PACK_AB R4, R242, R243 ;  /* 0x000000f3f204723e */ /* 0x000fe400000010ff */
[----:B------:R-:W-:Y:S01]  /*2190*/  LOP3.LUT R7, R0, R2, RZ, 0xc0, !PT ;  /* 0x0000000200077212 */ /* 0x000fe200078ec0ff */
[----:B------:R-:W-:Y:S01]  /*21a0*/  FFMA.FTZ R2, R24, c[0x0][0x23c], -R9 ;  /* 0x00008f0018027a23 */ /* 0x000fe20000010809 */
[----:B------:R-:W-:Y:S01]  /*21b0*/  FMNMX.FTZ R0, R56, R57, !PT ;  /* 0x0000003938007209 */ /* 0x000fe20007810000 */
[----:B------:R-:W-:Y:S01]  /*21c0*/  HSET2.LE.AND R3, R10, R139, PT ;  /* 0x0000008b0a037233 */ /* 0x000fe20003803000 */
[----:B------:R-:W-:Y:S01]  /*21d0*/  F2FP.BF16.PACK_AB R10, R236, R239 ;  /* 0x000000efec0a723e */ /* 0x000fe200000010ff */
[----:B------:R1:W-:Y:S01]  /*21e0*/  MUFU.EX2 R230, R2 ;  /* 0x0000000200e67308 */ /* 0x0003e20000000800 */
[----:B------:R-:W-:-:S02]  /*21f0*/  FMNMX.FTZ R0, R76, R0, !PT ;  /* 0x000000004c007209 */ /* 0x000fc40007810000 */
[----:B------:R-:W-:Y:S02]  /*2200*/  LOP3.LUT R4, R3, R4, RZ, 0xc0, !PT ;  /* 0x0000000403047212 */ /* 0x000fe400078ec0ff */
[----:B------:R-:W-:Y:S02]  /*2210*/  FMNMX.FTZ R0, R77, R0, !PT ;  /* 0x000000004d007209 */ /* 0x000fe40007810000 */
[----:B------:R-:W-:Y:S01]  /*2220*/  LOP3.LUT R5, R5, R10, RZ, 0xc0, !PT ;  /* 0x0000000a05057212 */ /* 0x000fe200078ec0ff */
[----:B------:R-:W-:Y:S01]  /*2230*/  FFMA.FTZ R10, R20, c[0x0][0x23c], -R9 ;  /* 0x00008f00140a7a23 */ /* 0x000fe20000010809 */
[----:B------:R-:W-:-:S03]  /*2240*/  FMNMX.FTZ R0, R124, R0, !PT ;  /* 0x000000007c007209 */ /* 0x000fc60007810000 */
[----:B------:R-:W-:Y:S01]  /*2250*/  MUFU.EX2 R229, R10 ;  /* 0x0000000a00e57308 */ /* 0x000fe20000000800 */
[----:B------:R-:W-:Y:S01]  /*2260*/  FMNMX.FTZ R0, R125, R0, !PT ;  /* 0x000000007d007209 */ /* 0x000fe20007810000 */
[C---:B--2---:R-:W-:Y:S01]  /*2270*/  HMMA.16816.F32.BF16 R140, R4.reuse, R40, RZ ;  /* 0x00000028048c723c */ /* 0x044fe200000418ff */
[--C-:B-1----:R-:W-:Y:S02]  /*2280*/  FFMA.FTZ R2, R25, c[0x0][0x23c], -R9.reuse ;  /* 0x00008f0019027a23 */ /* 0x102fe40000010809 */
[----:B------:R-:W-:Y:S01]  /*2290*/  FMNMX.FTZ R0, R160, R0, !PT ;  /* 0x00000000a0007209 */ /* 0x000fe20007810000 */
[----:B------:R-:W-:Y:S02]  /*22a0*/  FFMA.FTZ R9, R21, c[0x0][0x23c], -R9 ;  /* 0x00008f0015097a23 */ /* 0x000fe40000010809 */
[----:B------:R1:W-:Y:S01]  /*22b0*/  MUFU.EX2 R235, R2 ;  /* 0x0000000200eb7308 */ /* 0x0003e20000000800 */
[----:B------:R-:W-:Y:S01]  /*22c0*/  FMNMX.FTZ R0, R161, R0, !PT ;  /* 0x00000000a1007209 */ /* 0x000fe20007810000 */
[C---:B------:R-:W-:Y:S04]  /*22d0*/  HMMA.16816.F32.BF16 R36, R4.reuse, R44, RZ ;  /* 0x0000002c0424723c */ /* 0x040fe800000418ff */
[----:B------:R-:W2:Y:S02]  /*22e0*/  SHFL.BFLY PT, R11, R0, 0x2, 0x1f ;  /* 0x0c401f00000b7f89 */ /* 0x000ea400000e0000 */
[----:B------:R3:W4:Y:S02]  /*22f0*/  MUFU.EX2 R234, R9 ;  /* 0x0000000900ea7308 */ /* 0x0007240000000800 */
[----:B------:R-:W-:Y:S01]  /*2300*/  HMMA.16816.F32.BF16 R52, R4, R72, RZ ;  /* 0x000000480434723c */ /* 0x000fe200000418ff */
[----:B-1----:R-:W-:Y:S01]  /*2310*/  LOP3.LUT R2, R13, UR5, R16, 0x96, !PT ;  /* 0x000000050d027c12 */ /* 0x002fe2000f8e9610 */
[----:B------:R-:W-:-:S06]  /*2320*/  FFMA.FTZ R13, R26, c[0x0][0x23c], -R8 ;  /* 0x00008f001a0d7a23 */ /* 0x000fcc0000010808 */
[C---:B-----5:R-:W-:Y:S01]  /*2330*/  HMMA.16816.F32.BF16 R68, R4.reuse, R28, RZ ;  /* 0x0000001c0444723c */ /* 0x060fe200000418ff */
[----:B------:R-:W-:Y:S01]  /*2340*/  LDSM.16.MT88.4 R24, [R206+0xb800] ;  /* 0x00b80000ce18783b */ /* 0x000fe20000004200 */
[----:B------:R-:W-:Y:S01]  /*2350*/  IMAD.WIDE.U32 R2, R2, -0x2daee0ad, RZ ;  /* 0xd2511f5302027825 */ /* 0x000fe200078e00ff */
[----:B------:R-:W-:Y:S04]  /*2360*/  MUFU.EX2 R227, R13 ;  /* 0x0000000d00e37308 */ /* 0x000fe80000000800 */
[----:B------:R-:W-:Y:S01]  /*2370*/  LOP3.LUT R12, R2, 0xff, RZ, 0xc0, !PT ;  /* 0x000000ff020c7812 */ /* 0x000fe200078ec0ff */
[----:B------:R-:W-:Y:S01]  /*2380*/  HMMA.16816.F32.BF16 R84, R4, R60, RZ ;  /* 0x0000003c0454723c */ /* 0x000fe200000418ff */
[----:B---3--:R-:W-:Y:S02]  /*2390*/  SHF.R.U32.HI R9, RZ, 0x10, R2 ;  /* 0x00000010ff097819 */ /* 0x008fe40000011602 */
[----:B--2---:R-:W-:-:S02]  /*23a0*/  FMNMX.FTZ R16, R11, R0, !PT ;  /* 0x000000000b107209 */ /* 0x004fc40007810000 */
[----:B------:R-:W-:Y:S02]  /*23b0*/  LOP3.LUT R0, R3, UR14, R14, 0x96, !PT ;  /* 0x0000000e03007c12 */ /* 0x000fe4000f8e960e */
[----:B------:R-:W-:Y:S01]  /*23c0*/  LOP3.LUT R3, R2, 0xffff, RZ, 0xc0, !PT ;  /* 0x0000ffff02037812 */ /* 0x000fe200078ec0ff */
[C---:B------:R-:W-:Y:S01]  /*23d0*/  HMMA.16816.F32.BF16 R100, R4.reuse, R104, RZ ;  /* 0x000000680464723c */ /* 0x040fe200000418ff */
[----:B------:R-:W-:Y:S01]  /*23e0*/  SHF.R.U32.HI R11, RZ, 0x18, R2 ;  /* 0x00000018ff0b7819 */ /* 0x000fe20000011602 */
[--C-:B------:R-:W-:Y:S01]  /*23f0*/  FFMA.FTZ R2, R22, c[0x0][0x23c], -R8.reuse ;  /* 0x00008f0016027a23 */ /* 0x100fe20000010808 */
[----:B------:R-:W-:Y:S01]  /*2400*/  SHF.R.U32.HI R10, RZ, 0x8, R3 ;  /* 0x00000008ff0a7819 */ /* 0x000fe20000011603 */
[----:B------:R-:W-:Y:S01]  /*2410*/  FFMA.FTZ R3, R23, c[0x0][0x23c], -R8 ;  /* 0x00008f0017037a23 */ /* 0x000fe20000010808 */
[----:B------:R-:W-:Y:S01]  /*2420*/  LOP3.LUT R9, R9, 0xff, RZ, 0xc0, !PT ;  /* 0x000000ff09097812 */ /* 0x000fe200078ec0ff */
[----:B------:R1:W-:Y:S01]  /*2430*/  MUFU.EX2 R228, R2 ;  /* 0x0000000200e47308 */ /* 0x0003e20000000800 */
[----:B------:R-:W-:Y:S01]  /*2440*/  PRMT R14, R12, 0x5410, R10 ;  /* 0x000054100c0e7816 */ /* 0x000fe2000000000a */
[----:B------:R-:W-:Y:S01]  /*2450*/  HMMA.16816.F32.BF16 R112, R4, R116, RZ ;  /* 0x000000740470723c */ /* 0x000fe200000418ff */
[----:B------:R-:W-:-:S02]  /*2460*/  PRMT R12, R9, 0x5410, R11 ;  /* 0x00005410090c7816 */ /* 0x000fc4000000000b */
[----:B------:R-:W-:Y:S02]  /*2470*/  LOP3.LUT R11, R0, 0xff, RZ, 0xc0, !PT ;  /* 0x000000ff000b7812 */ /* 0x000fe400078ec0ff */
[----:B------:R-:W-:Y:S01]  /*2480*/  SHF.R.U32.HI R8, RZ, 0x10, R0 ;  /* 0x00000010ff087819 */ /* 0x000fe20000011600 */
[----:B------:R2:W3:Y:S02]  /*2490*/  MUFU.EX2 R233, R3 ;  /* 0x0000000300e97308 */ /* 0x0004e40000000800 */
[----:B------:R-:W-:Y:S01]  /*24a0*/  HMMA.16816.F32.BF16 R168, R4, R200, RZ ;  /* 0x000000c804a8723c */ /* 0x000fe200000418ff */
[----:B-1----:R-:W-:-:S07]  /*24b0*/  FMNMX.FTZ R2, R58, R59, !PT ;  /* 0x0000003b3a027209 */ /* 0x002fce0007810000 */
[----:B------:R-:W-:Y:S01]  /*24c0*/  HMMA.16816.F32.BF16 R152, R4, R42, RZ ;  /* 0x0000002a0498723c */ /* 0x000fe200000418ff */
[----:B------:R-:W-:-:S04]  /*24d0*/  FMNMX.FTZ R2, R78, R2, !PT ;  /* 0x000000024e027209 */ /* 0x000fc80007810000 */
[----:B------:R-:W-:Y:S02]  /*24e0*/  FMNMX.FTZ R10, R79, R2, !PT ;  /* 0x000000024f0a7209 */ /* 0x000fe40007810000 */
[----:B------:R-:W-:Y:S01]  /*24f0*/  LOP3.LUT R2, R0, 0xffff, RZ, 0xc0, !PT ;  /* 0x0000ffff00027812 */ /* 0x000fe200078ec0ff */
[C---:B------:R-:W-:Y:S01]  /*2500*/  HMMA.16816.F32.BF16 R48, R4.reuse, R46, RZ ;  /* 0x0000002e0430723c */ /* 0x040fe200000418ff */
[----:B--2---:R-:W-:Y:S02]  /*2510*/  SHF.R.U32.HI R3, RZ, 0x18, R0 ;  /* 0x00000018ff037819 */ /* 0x004fe40000011600 */
[----:B------:R-:W-:Y:S02]  /*2520*/  SHF.R.U32.HI R9, RZ, 0x8, R2 ;  /* 0x00000008ff097819 */ /* 0x000fe40000011602 */
[----:B------:R-:W-:Y:S02]  /*2530*/  FMNMX.FTZ R0, R126, R10, !PT ;  /* 0x0000000a7e007209 */ /* 0x000fe40007810000 */
[----:B------:R-:W-:Y:S01]  /*2540*/  PRMT R11, R11, 0x5410, R9 ;  /* 0x000054100b0b7816 */ /* 0x000fe20000000009 */
[----:B------:R-:W-:Y:S01]  /*2550*/  HMMA.16816.F32.BF16 R64, R4, R74, RZ ;  /* 0x0000004a0440723c */ /* 0x000fe200000418ff */
[----:B------:R-:W-:Y:S01]  /*2560*/  FMNMX.FTZ R9, R127, R0, !PT ;  /* 0x000000007f097209 */ /* 0x000fe20007810000 */
[----:B------:R-:W-:Y:S01]  /*2570*/  HSET2.LE.AND R0, R14, R139, PT ;  /* 0x0000008b0e007233 */ /* 0x000fe20003803000 */
[----:B------:R-:W-:-:S02]  /*2580*/  LOP3.LUT R2, R8, 0xff, RZ, 0xc0, !PT ;  /* 0x000000ff08027812 */ /* 0x000fc400078ec0ff */
[----:B------:R-:W-:Y:S02]  /*2590*/  FMNMX.FTZ R9, R162, R9, !PT ;  /* 0x00000009a2097209 */ /* 0x000fe40007810000 */
[----:B------:R-:W-:Y:S01]  /*25a0*/  PRMT R10, R2, 0x5410, R3 ;  /* 0x00005410020a7816 */ /* 0x000fe20000000003 */
[--C-:B------:R-:W-:Y:S01]  /*25b0*/  HSET2.LE.AND R3, R12, R139.reuse, PT ;  /* 0x0000008b0c037233 */ /* 0x100fe20003803000 */
[----:B----4-:R-:W-:Y:S01]  /*25c0*/  F2FP.BF16.PACK_AB R2, R234, R229 ;  /* 0x000000e5ea02723e */ /* 0x010fe200000010ff */
[C---:B------:R-:W-:Y:S01]  /*25d0*/  HMMA.16816.F32.BF16 R80, R4.reuse, R30, RZ ;  /* 0x0000001e0450723c */ /* 0x040fe200000418ff */
[----:B---3--:R-:W-:Y:S02]  /*25e0*/  F2FP.BF16.PACK_AB R8, R233, R228 ;  /* 0x000000e4e908723e */ /* 0x008fe400000010ff */
        /* <DEDUP_REMOVED lines=75> */
[----:B------:R-:W-:Y:S02]  /*2aa0*/  LOP3.LUT R5, R5, UR15, R10, 0x96, !PT ;  /* 0x0000000f05057c12 */ /* 0x000fe4000f8e960a */
[----:B------:R-:W-:Y:S01]  /*2ab0*/  SHF.R.U32.HI R6, RZ, 0x8, R6 ;  /* 0x00000008ff067819 */ /* 0x000fe20000011606 */
[----:B------:R1:W-:Y:S01]  /*2ac0*/  MUFU.EX2 R133, R7 ;  /* 0x0000000700857308 */ /* 0x0003e20000000800 */
[--C-:B------:R-:W-:Y:S01]  /*2ad0*/  SHF.R.U32.HI R9, RZ, 0x10, R4.reuse ;  /* 0x00000010ff097819 */ /* 0x100fe20000011604 */
[----:B------:R-:W-:Y:S01]  /*2ae0*/  HMMA.16816.F32.BF16 R120, R128, R174, R120 ;  /* 0x000000ae8078723c */ /* 0x000fe20000041878 */
[----:B------:R-:W-:-:S02]  /*2af0*/  SHF.R.U32.HI R15, RZ, 0x18, R4 ;  /* 0x00000018ff0f7819 */ /* 0x000fc40000011604 */
[----:B------:R-:W-:Y:S02]  /*2b00*/  LOP3.LUT R4, R5, 0xffff, RZ, 0xc0, !PT ;  /* 0x0000ffff05047812 */ /* 0x000fe400078ec0ff */
[----:B------:R-:W-:Y:S02]  /*2b10*/  PRMT R10, R8, 0x5410, R6 ;  /* 0x00005410080a7816 */ /* 0x000fe40000000006 */
        /* <DEDUP_REMOVED lines=17> */
[----:B------:R-:W-:Y:S02]  /*2c30*/  LOP3.LUT R6, R6, R4, RZ, 0xc0, !PT ;  /* 0x0000000406067212 */ /* 0x000fe400078ec0ff */
[----:B---3--:R-:W-:Y:S01]  /*2c40*/  F2FP.BF16.PACK_AB R4, R132, R133 ;  /* 0x000000858404723e */ /* 0x008fe200000010ff */
[----:B------:R-:W-:Y:S01]  /*2c50*/  HSET2.LE.AND R5, R10, R139, PT ;  /* 0x0000008b0a057233 */ /* 0x000fe20003803000 */
[----:B------:R-:W-:-:S02]  /*2c60*/  F2FP.BF16.PACK_AB R10, R137, R138 ;  /* 0x0000008a890a723e */ /* 0x000fc400000010ff */
[----:B------:R-:W-:Y:S02]  /*2c70*/  LOP3.LUT R7, R7, R4, RZ, 0xc0, !PT ;  /* 0x0000000407077212 */ /* 0x000fe400078ec0ff */
[----:B------:R-:W-:Y:S01]  /*2c80*/  LOP3.LUT R4, R5, R8, RZ, 0xc0, !PT ;  /* 0x0000000805047212 */ /* 0x000fe200078ec0ff */
[--C-:B------:R-:W-:Y:S01]  /*2c90*/  FFMA.FTZ R8, R124, c[0x0][0x23c], -R3.reuse ;  /* 0x00008f007c087a23 */ /* 0x100fe20000010803 */
[----:B------:R-:W-:Y:S01]  /*2ca0*/  LOP3.LUT R5, R9, R10, RZ, 0xc0, !PT ;  /* 0x0000000a09057212 */ /* 0x000fe200078ec0ff */
[----:B------:R-:W-:Y:S02]  /*2cb0*/  FFMA.FTZ R10, R162, c[0x0][0x23c], -R0 ;  /* 0x00008f00a20a7a23 */ /* 0x000fe40000010800 */
[----:B------:R1:W-:Y:S04]  /*2cc0*/  MUFU.EX2 R32, R8 ;  /* 0x0000000800207308 */ /* 0x0003e80000000800 */
[C---:B------:R-:W-:Y:S04]  /*2cd0*/  HMMA.16816.F32.BF16 R144, R4.reuse, R40, RZ ;  /* 0x000000280490723c */ /* 0x040fe800000418ff */
[----:B------:R2:W-:Y:S04]  /*2ce0*/  MUFU.EX2 R15, R10 ;  /* 0x0000000a000f7308 */ /* 0x0005e80000000800 */
[----:B------:R-:W-:Y:S01]  /*2cf0*/  HMMA.16816.F32.BF16 R148, R4, R42, RZ ;  /* 0x0000002a0494723c */ /* 0x000fe200000418ff */
[----:B-1----:R-:W-:-:S04]  /*2d00*/  FFMA.FTZ R8, R125, c[0x0][0x23c], -R3 ;  /* 0x00008f007d087a23 */ /* 0x002fc80000010803 */
[----:B------:R1:W-:Y:S03]  /*2d10*/  MUFU.EX2 R23, R8 ;  /* 0x0000000800177308 */ /* 0x0003e60000000800 */
[----:B------:R-:W-:Y:S01]  /*2d20*/  HMMA.16816.F32.BF16 R40, R4, R44, RZ ;  /* 0x0000002c0428723c */ /* 0x000fe200000418ff */
[----:B--2---:R-:W-:-:S04]  /*2d30*/  FFMA.FTZ R10, R163, c[0x0][0x23c], -R0 ;  /* 0x00008f00a30a7a23 */ /* 0x004fc80000010800 */
[----:B------:R-:W-:Y:S03]  /*2d40*/  MUFU.EX2 R231, R10 ;  /* 0x0000000a00e77308 */ /* 0x000fe60000000800 */
[----:B------:R-:W-:Y:S01]  /*2d50*/  HMMA.16816.F32.BF16 R56, R4, R72, RZ ;  /* 0x000000480438723c */ /* 0x000fe200000418ff */
[----:B-1----:R-:W-:-:S07]  /*2d60*/  FFMA.FTZ R8, R160, c[0x0][0x23c], -R3 ;  /* 0x00008f00a0087a23 */ /* 0x002fce0000010803 */
[C---:B------:R-:W-:Y:S01]  /*2d70*/  HMMA.16816.F32.BF16 R16, R4.reuse, R74, RZ ;  /* 0x0000004a0410723c */ /* 0x040fe200000418ff */
[----:B------:R-:W-:Y:S01]  /*2d80*/  FFMA.FTZ R3, R161, c[0x0][0x23c], -R3 ;  /* 0x00008f00a1037a23 */ /* 0x000fe20000010803 */
[----:B------:R1:W-:Y:S06]  /*2d90*/  MUFU.EX2 R22, R8 ;  /* 0x0000000800167308 */ /* 0x0003ec0000000800 */
[C---:B------:R-:W-:Y:S02]  /*2da0*/  HMMA.16816.F32.BF16 R156, R4.reuse, R104, RZ ;  /* 0x00000068049c723c */ /* 0x040fe400000418ff */
[----:B------:R2:W3:Y:S06]  /*2db0*/  MUFU.EX2 R232, R3 ;  /* 0x0000000300e87308 */ /* 0x0004ec0000000800 */
[----:B------:R-:W-:Y:S01]  /*2dc0*/  HMMA.16816.F32.BF16 R160, R4, R116, RZ ;  /* 0x0000007404a0723c */ /* 0x000fe200000418ff */
[----:B-1----:R-:W-:-:S04]  /*2dd0*/  FFMA.FTZ R8, R127, c[0x0][0x23c], -R0 ;  /* 0x00008f007f087a23 */ /* 0x002fc80000010800 */
[----:B------:R-:W-:Y:S03]  /*2de0*/  MUFU.EX2 R20, R8 ;  /* 0x0000000800147308 */ /* 0x000fe60000000800 */
[----:B------:R-:W-:Y:S01]  /*2df0*/  HMMA.16816.F32.BF16 R44, R4, R46, RZ ;  /* 0x0000002e042c723c */ /* 0x000fe200000418ff */
[----:B--2---:R-:W-:-:S04]  /*2e00*/  FFMA.FTZ R3, R126, c[0x0][0x23c], -R0 ;  /* 0x00008f007e037a23 */ /* 0x004fc80000010800 */
[----:B------:R1:W2:Y:S03]  /*2e10*/  MUFU.EX2 R21, R3 ;  /* 0x0000000300157308 */ /* 0x0002a60000000800 */
[C---:B------:R-:W-:Y:S08]  /*2e20*/  HMMA.16816.F32.BF16 R72, R4.reuse, R28, RZ ;  /* 0x0000001c0448723c */ /* 0x040ff000000418ff */
[----:B------:R-:W-:Y:S01]  /*2e30*/  HMMA.16816.F32.BF16 R76, R4, R30, RZ ;  /* 0x0000001e044c723c */ /* 0x000fe200000418ff */
[----:B-1----:R-:W-:-:S07]  /*2e40*/  LOP3.LUT R3, R11, UR5, R14, 0x96, !PT ;  /* 0x000000050b037c12 */ /* 0x002fce000f8e960e */
[----:B------:R-:W-:Y:S01]  /*2e50*/  HMMA.16816.F32.BF16 R88, R4, R60, RZ ;  /* 0x0000003c0458723c */ /* 0x000fe200000418ff */
[----:B------:R-:W-:-:S07]  /*2e60*/  IMAD.WIDE.U32 R8, R3, -0x2daee0ad, RZ ;  /* 0xd2511f5303087825 */ /* 0x000fce00078e00ff */
[C---:B------:R-:W-:Y:S01]  /*2e70*/  HMMA.16816.F32.BF16 R92, R4.reuse, R62, RZ ;  /* 0x0000003e045c723c */ /* 0x040fe200000418ff */
[C---:B------:R-:W-:Y:S02]  /*2e80*/  LOP3.LUT R3, R8.reuse, 0xffff, RZ, 0xc0, !PT ;  /* 0x0000ffff08037812 */ /* 0x040fe400078ec0ff */
[----:B------:R-:W-:Y:S02]  /*2e90*/  LOP3.LUT R0, R9, UR14, R12, 0x96, !PT ;  /* 0x0000000e09007c12 */ /* 0x000fe4000f8e960c */
[----:B------:R-:W-:Y:S02]  /*2ea0*/  LOP3.LUT R14, R8, 0xff, RZ, 0xc0, !PT ;  /* 0x000000ff080e7812 */ /* 0x000fe400078ec0ff */
[--C-:B------:R-:W-:Y:S01]  /*2eb0*/  SHF.R.U32.HI R9, RZ, 0x10, R8.reuse ;  /* 0x00000010ff097819 */ /* 0x100fe20000011608 */
[----:B------:R-:W-:Y:S01]  /*2ec0*/  HMMA.16816.F32.BF16 R104, R4, R106, RZ ;  /* 0x0000006a0468723c */ /* 0x000fe200000418ff */
[----:B------:R-:W-:Y:S02]  /*2ed0*/  SHF.R.U32.HI R13, RZ, 0x18, R8 ;  /* 0x00000018ff0d7819 */ /* 0x000fe40000011608 */
[----:B------:R-:W-:-:S02]  /*2ee0*/  SHF.R.U32.HI R10, RZ, 0x8, R3 ;  /* 0x00000008ff0a7819 */ /* 0x000fc40000011603 */
[C---:B------:R-:W-:Y:S02]  /*2ef0*/  LOP3.LUT R3, R0.reuse, 0xffff, RZ, 0xc0, !PT ;  /* 0x0000ffff00037812 */ /* 0x040fe400078ec0ff */
[--C-:B------:R-:W-:Y:S01]  /*2f00*/  SHF.R.U32.HI R8, RZ, 0x10, R0.reuse ;  /* 0x00000010ff087819 */ /* 0x100fe20000011600 */
[C---:B------:R-:W-:Y:S01]  /*2f10*/  HMMA.16816.F32.BF16 R164, R4.reuse, R200, RZ ;  /* 0x000000c804a4723c */ /* 0x040fe200000418ff */
[----:B------:R-:W-:Y:S02]  /*2f20*/  LOP3.LUT R12, R0, 0xff, RZ, 0xc0, !PT ;  /* 0x000000ff000c7812 */ /* 0x000fe400078ec0ff */
[----:B------:R-:W-:Y:S02]  /*2f30*/  SHF.R.U32.HI R11, RZ, 0x18, R0 ;  /* 0x00000018ff0b7819 */ /* 0x000fe40000011600 */
[----:B------:R-:W-:Y:S02]  /*2f40*/  LOP3.LUT R9, R9, 0xff, RZ, 0xc0, !PT ;  /* 0x000000ff09097812 */ /* 0x000fe400078ec0ff */
[----:B------:R-:W-:Y:S01]  /*2f50*/  SHF.R.U32.HI R3, RZ, 0x8, R3 ;  /* 0x00000008ff037819 */ /* 0x000fe20000011603 */
[----:B------:R-:W-:Y:S01]  /*2f60*/  HMMA.16816.F32.BF16 R116, R4, R118, RZ ;  /* 0x000000760474723c */ /* 0x000fe200000418ff */
[----:B------:R-:W-:-:S02]  /*2f70*/  LOP3.LUT R0, R8, 0xff, RZ, 0xc0, !PT ;  /* 0x000000ff08007812 */ /* 0x000fc400078ec0ff */
[----:B------:R-:W-:Y:S02]  /*2f80*/  PRMT R8, R14, 0x5410, R10 ;  /* 0x000054100e087816 */ /* 0x000fe4000000000a */
[----:B------:R-:W-:Y:S02]  /*2f90*/  PRMT R9, R9, 0x5410, R13 ;  /* 0x0000541009097816 */ /* 0x000fe4000000000d */
[----:B------:R-:W-:Y:S02]  /*2fa0*/  PRMT R10, R12, 0x5410, R3 ;  /* 0x000054100c0a7816 */ /* 0x000fe40000000003 */
[----:B------:R-:W-:Y:S01]  /*2fb0*/  PRMT R11, R0, 0x5410, R11 ;  /* 0x00005410000b7816 */ /* 0x000fe2000000000b */
[--C-:B------:R-:W-:Y:S01]  /*2fc0*/  HSET2.LE.AND R0, R8, R139.reuse, PT ;  /* 0x0000008b08007233 */ /* 0x100fe20003803000 */
[----:B---3--:R-:W-:Y:S01]  /*2fd0*/  F2FP.BF16.PACK_AB R3, R232, R22 ;  /* 0x00000016e803723e */ /* 0x008fe200000010ff */
[--C-:B------:R-:W-:Y:S01]  /*2fe0*/  HSET2.LE.AND R8, R9, R139.reuse, PT ;  /* 0x0000008b09087233 */ /* 0x100fe20003803000 */
[----:B------:R-:W-:Y:S01]  /*2ff0*/  F2FP.BF16.PACK_AB R9, R231, R15 ;  /* 0x0000000fe709723e */ /* 0x000fe200000010ff */
[--C-:B------:R-:W-:Y:S01]  /*3000*/  HSET2.LE.AND R10, R10, R139.reuse, PT ;  /* 0x0000008b0a0a7233 */ /* 0x100fe20003803000 */
[----:B------:R-:W-:Y:S01]  /*3010*/  LOP3.LUT R126, R0, R3, RZ, 0xc0, !PT ;  /* 0x00000003007e7212 */ /* 0x000fe200078ec0ff */
[----:B------:R-:W-:Y:S01]  /*3020*/  HSET2.LE.AND R12, R11, R139, PT ;  /* 0x0000008b0b0c7233 */ /* 0x000fe20003803000 */
[----:B------:R-:W-:Y:S01]  /*3030*/  F2FP.BF16.PACK_AB R11, R23, R32 ;  /* 0x00000020170b723e */ /* 0x000fe200000010ff */
[----:B------:R-:W-:Y:S01]  /*3040*/  FADD.FTZ R3, R243, R242 ;  /* 0x000000f2f3037221 */ /* 0x000fe20000010000 */
[----:B--2---:R-:W-:-:S02]  /*3050*/  F2FP.BF16.PACK_AB R0, R20, R21 ;  /* 0x000000151400723e */ /* 0x004fc400000010ff */
[----:B------:R-:W-:Y:S01]  /*3060*/  LOP3.LUT R127, R8, R9, RZ, 0xc0, !PT ;  /* 0x00000009087f7212 */ /* 0x000fe200078ec0ff */
[----:B------:R-:W-:Y:S01]  /*3070*/  FADD.FTZ R3, R241, R3 ;  /* 0x00000003f1037221 */ /* 0x000fe20000010000 */
[----:B------:R-:W-:Y:S02]  /*3080*/  LOP3.LUT R124, R10, R11, RZ, 0xc0, !PT ;  /* 0x0000000b0a7c7212 */ /* 0x000fe400078ec0ff */
[----:B------:R-:W-:Y:S01]  /*3090*/  HMMA.16816.F32.BF16 R8, R4, R202, RZ ;  /* 0x000000ca0408723c */ /* 0x000fe200000418ff */
[----:B------:R-:W-:Y:S01]  /*30a0*/  LOP3.LUT R125, R12, R0, RZ, 0xc0, !PT ;  /* 0x000000000c7d7212 */ /* 0x000fe200078ec0ff */
        /* <DEDUP_REMOVED lines=44> */
[----:B------:R-:W-:-:S02]  /*3370*/  LEA.HI.SX32 R220, R220, 0xfffffffe, 0x1b ;  /* 0xfffffffedcdc7811 */ /* 0x000fc400078fdaff */
[----:B------:R-:W-:Y:S01]  /*3380*/  MOV R3, R135 ;  /* 0x0000008700037202 */ /* 0x000fe20000000f00 */
[----:B------:R-:W-:Y:S01]  /*3390*/  IMAD.WIDE.U32 R4, R33, -0x326172a9, RZ ;  /* 0xcd9e8d5721047825 */ /* 0x000fe200078e00ff */
[----:B------:R1:W-:Y:S01]  /*33a0*/  STL.64 [R1+0x8], R6 ;  /* 0x0000080601007387 */ /* 0x0003e20000100a00 */
[----:B------:R-:W-:Y:S02]  /*33b0*/  LOP3.LUT R240, R7, R34, RZ, 0x3c, !PT ;  /* 0x0000002207f07212 */ /* 0x000fe400078e3cff */
[----:B------:R-:W-:Y:S01]  /*33c0*/  MOV R0, R136 ;  /* 0x0000008800007202 */ /* 0x000fe20000000f00 */
[----:B------:R1:W-:Y:S01]  /*33d0*/  STL.64 [R1], R4 ;  /* 0x0000000401007387 */ /* 0x0003e20000100a00 */
[----:B------:R-:W-:Y:S01]  /*33e0*/  LOP3.LUT R238, R5, R34, RZ, 0x3c, !PT ;  /* 0x0000002205ee7212 */ /* 0x000fe200078e3cff */
[----:B------:R-:W-:Y:S01]  /*33f0*/  IMAD.WIDE.U32 R222, R225, -0x2daee0ad, RZ ;  /* 0xd2511f53e1de7825 */ /* 0x000fe200078e00ff */
[----:B------:R-:W-:Y:S02]  /*3400*/  MOV R138, R2 ;  /* 0x00000002008a7202 */ /* 0x000fe40000000f00 */
[----:B------:R-:W-:Y:S01]  /*3410*/  MOV R137, R134 ;  /* 0x0000008600897202 */ /* 0x000fe20000000f00 */
[----:B------:R-:W-:Y:S01]  /*3420*/  IMAD.WIDE.U32 R240, R240, -0x2daee0ad, RZ ;  /* 0xd2511f53f0f07825 */ /* 0x000fe200078e00ff */
[----:B------:R-:W-:-:S03]  /*3430*/  PRMT R251, R251, 0x7054, R251 ;  /* 0x00007054fbfb7816 */ /* 0x000fc600000000fb */
[----:B------:R-:W-:Y:S01]  /*3440*/  IMAD.WIDE.U32 R238, R238, -0x2daee0ad, RZ ;  /* 0xd2511f53eeee7825 */ /* 0x000fe200078e00ff */
[----:B------:R-:W-:Y:S05]  /*3450*/  BRA `(.L_x_1478) ;  /* 0x0000017000007947 */ /* 0x000fea0003800000 */
.L_x_1480:
        /* <DEDUP_REMOVED lines=23> */
.L_x_1478:
[----:B------:R-:W2:Y:S01]  /*35d0*/  LDL.64 R8, [R1+0x18] ;  /* 0x0000180001087983 */ /* 0x000ea20000100a00 */
[----:B------:R-:W-:Y:S01]  /*35e0*/  SHF.R.S32.HI R2, RZ, 0x1f, R220 ;  /* 0x0000001fff027819 */ /* 0x000fe200000114dc */
[----:B------:R-:W-:Y:S04]  /*35f0*/  DEPBAR.LE SB0, 0x0 ;  /* 0x000080000000791a */ /* 0x000fe80000000000 */
[----:B------:R-:W-:Y:S01]  /*3600*/  BAR.SYNC.DEFER_BLOCKING 0x0 ;  /* 0x0000000000007b1d */ /* 0x000fe20000010000 */
[----:B------:R-:W-:Y:S02]  /*3610*/  IMAD R2, R2, c[0x0][0x1a0], RZ ;  /* 0x0000680002027a24 */ /* 0x000fe400078e02ff */
[C---:B-1----:R-:W-:Y:S04]  /*3620*/  IMAD.WIDE.U32 R6, R220.reuse, c[0x0][0x1a0], RZ ;  /* 0x00006800dc067a25 */ /* 0x042fe800078e00ff */
[----:B------:R-:W-:Y:S04]  /*3630*/  IMAD R4, R220, c[0x0][0x1a4], R2 ;  /* 0x00006900dc047a24 */ /* 0x000fe800078e0202 */
[----:B------:R-:W-:Y:S01]  /*3640*/  IMAD.IADD R7, R7, 0x1, R4 ;  /* 0x0000000107077824 */ /* 0x000fe200078e0204 */
[----:B--2---:R-:W-:Y:S04]  /*3650*/  LEA R2, P0, R6, R8, 0x5 ;  /* 0x0000000806027211 */ /* 0x004fe800078028ff */
        /* <DEDUP_REMOVED lines=14> */
[----:B------:R-:W1:Y:S05]  /*3740*/  LDSM.16.M88.4 R16, [R214] ;  /* 0x00000000d610783b */ /* 0x000e6a0000000200 */
        /* <DEDUP_REMOVED lines=9> */
[----:B------:R-:W1:Y:S01]  /*37e0*/  LDSM.16.M88.4 R192, [R212] ;  /* 0x00000000d4c0783b */ /* 0x000e620000000200 */
        /* <DEDUP_REMOVED lines=88> */
.L_x_1479:
[----:B------:R-:W2:Y:S01]  /*3d70*/  LDL.64 R172, [R1+0x8] ;  /* 0x0000080001ac7983 */ /* 0x000ea20000100a00 */
[----:B------:R-:W-:Y:S04]  /*3d80*/  FMNMX.FTZ R2, R4, R0, !PT ;  /* 0x0000000004027209 */ /* 0x000fe80007810000 */
[----:B------:R-:W-:Y:S01]  /*3d90*/  FMNMX.FTZ R2, R5, R2, !PT ;  /* 0x0000000205027209 */ /* 0x000fe20007810000 */
[----:B------:R-:W3:Y:S03]  /*3da0*/  LDL.64 R176, [R1] ;  /* 0x0000000001b07983 */ /* 0x000ee60000100a00 */
        /* <DEDUP_REMOVED lines=21> */
[----:B------:R-:W-:Y:S03]  /*3f00*/  FMNMX.FTZ R2, R28, R2, !PT ;  /* 0x000000021c027209 */ /* 0x000fe60007810000 */
[----:B------:R-:W4:Y:S01]  /*3f10*/  SHFL.BFLY PT, R134, R132, 0x2, 0x1f ;  /* 0x0c401f0084867f89 */ /* 0x000f2200000e0000 */
[----:B------:R-:W-:Y:S07]  /*3f20*/  FMNMX.FTZ R2, R29, R2, !PT ;  /* 0x000000021d027209 */ /* 0x000fee0007810000 */
[----:B------:R-:W5:Y:S01]  /*3f30*/  SHFL.BFLY PT, R133, R2, 0x2, 0x1f ;  /* 0x0c401f0002857f89 */ /* 0x000f6200000e0000 */
[----:B-1----:R-:W-:Y:S07]  /*3f40*/  FMNMX.FTZ R136, R136, R135, !PT ;  /* 0x0000008788887209 */ /* 0x002fee0007810000 */
[----:B------:R-:W1:Y:S01]  /*3f50*/  SHFL.BFLY PT, R135, R136, 0x1, 0x1f ;  /* 0x0c201f0088877f89 */ /* 0x000e6200000e0000 */
[----:B----4-:R-:W-:Y:S07]  /*3f60*/  FMNMX.FTZ R132, R132, R134, !PT ;  /* 0x0000008684847209 */ /* 0x010fee0007810000 */
[----:B------:R-:W4:Y:S01]  /*3f70*/  SHFL.BFLY PT, R134, R132, 0x1, 0x1f ;  /* 0x0c201f0084867f89 */ /* 0x000f2200000e0000 */
[----:B-----5:R-:W-:Y:S07]  /*3f80*/  FMNMX.FTZ R2, R2, R133, !PT ;  /* 0x0000008502027209 */ /* 0x020fee0007810000 */
[----:B------:R-:W5:Y:S01]  /*3f90*/  SHFL.BFLY PT, R139, R2, 0x1, 0x1f ;  /* 0x0c201f00028b7f89 */ /* 0x000f6200000e0000 */
[----:B-1----:R-:W-:Y:S04]  /*3fa0*/  FMNMX.FTZ R136, R136, R135, !PT ;  /* 0x0000008788887209 */ /* 0x002fe80007810000 */
[C---:B------:R-:W-:Y:S01]  /*3fb0*/  FSETP.NEU.FTZ.AND P1, PT, R136.reuse, -INF , PT ;  /* 0xff8000008800780b */ /* 0x040fe20003f3d000 */
[----:B------:R-:W-:Y:S04]  /*3fc0*/  FADD.FTZ R0, -R136, R0 ;  /* 0x0000000088007221 */ /* 0x000fe80000010100 */
[----:B------:R-:W-:Y:S04]  /*3fd0*/  FMUL.FTZ R0, R0, c[0x0][0x23c] ;  /* 0x00008f0000007a20 */ /* 0x000fe80000410000 */
[----:B------:R1:W1:Y:S01]  /*3fe0*/  MUFU.EX2 R133, R0 ;  /* 0x0000000000857308 */ /* 0x0002620000000800 */
[----:B----4-:R-:W-:Y:S02]  /*3ff0*/  FMNMX.FTZ R135, R132, R134, !PT ;  /* 0x0000008684877209 */ /* 0x010fe40007810000 */
[----:B------:R-:W-:Y:S02]  /*4000*/  FMNMX.FTZ R132, R10, R138, !PT ;  /* 0x0000008a0a847209 */ /* 0x000fe40007810000 */
[----:B-----5:R-:W-:Y:S01]  /*4010*/  FMNMX.FTZ R134, R2, R139, !PT ;  /* 0x0000008b02867209 */ /* 0x020fe20007810000 */
[----:B------:R-:W-:Y:S01]  /*4020*/  FMUL.FTZ R139, R135, c[0x0][0x23c] ;  /* 0x00008f00878b7a20 */ /* 0x000fe20000410000 */
[----:B------:R-:W-:Y:S03]  /*4030*/  FMNMX.FTZ R2, R11, R132, !PT ;  /* 0x000000840b027209 */ /* 0x000fe60007810000 */
[----:B------:R-:W-:Y:S01]  /*4040*/  FMUL.FTZ R184, R134, c[0x0][0x23c] ;  /* 0x00008f0086b87a20 */ /* 0x000fe20000410000 */
[----:B------:R-:W-:Y:S04]  /*4050*/  FMNMX.FTZ R2, R14, R2, !PT ;  /* 0x000000020e027209 */ /* 0x000fe80007810000 */
[----:B------:R-:W-:Y:S04]  /*4060*/  FMNMX.FTZ R2, R15, R2, !PT ;  /* 0x000000020f027209 */ /* 0x000fe80007810000 */
[----:B------:R-:W-:Y:S01]  /*4070*/  FMNMX.FTZ R2, R26, R2, !PT ;  /* 0x000000021a027209 */ /* 0x000fe20007810000 */
[----:B-1----:R-:W-:Y:S02]  /*4080*/  FADD.FTZ R0, -R135, R3 ;  /* 0x0000000387007221 */ /* 0x002fe40000010100 */
[C---:B------:R-:W-:Y:S02]  /*4090*/  FMUL.FTZ R36, R133.reuse, R36 ;  /* 0x0000002485247220 */ /* 0x040fe40000410000 */
[----:B------:R-:W-:Y:S02]  /*40a0*/  FMUL.FTZ R0, R0, c[0x0][0x23c] ;  /* 0x00008f0000007a20 */ /* 0x000fe40000410000 */
[C---:B------:R-:W-:Y:S02]  /*40b0*/  FMUL.FTZ R37, R133.reuse, R37 ;  /* 0x0000002585257220 */ /* 0x040fe40000410000 */
[----:B------:R1:W4:Y:S01]  /*40c0*/  MUFU.EX2 R132, R0 ;  /* 0x0000000000847308 */ /* 0x0003220000000800 */
        /* <DEDUP_REMOVED lines=15> */
[C---:B----4-:R-:W-:Y:S01]  /*41c0*/  FMUL.FTZ R38, R132.reuse, R38 ;  /* 0x0000002684267220 */ /* 0x050fe20000410000 */
[----:B------:R-:W-:Y:S01]  /*41d0*/  FSEL R137, R137, RZ, P1 ;  /* 0x000000ff89897208 */ /* 0x000fe20000800000 */
[----:B------:R1:W4:Y:S01]  /*41e0*/  MUFU.EX2 R3, R0 ;  /* 0x0000000000037308 */ /* 0x0003220000000800 */
[----:B------:R-:W-:Y:S01]  /*41f0*/  FSETP.NEU.FTZ.AND P1, PT, R135, -INF , PT ;  /* 0xff8000008700780b */ /* 0x000fe20003f3d000 */
[----:B------:R-:W-:Y:S02]  /*4200*/  FMUL.FTZ R39, R132, R39 ;  /* 0x0000002784277220 */ /* 0x000fe40000410000 */
[--C-:B------:R-:W-:Y:S01]  /*4210*/  FFMA.FTZ R16, R16, c[0x0][0x23c], -R137.reuse ;  /* 0x00008f0010107a23 */ /* 0x100fe20000010889 */
[----:B------:R-:W-:Y:S01]  /*4220*/  FSEL R139, R139, RZ, P1 ;  /* 0x000000ff8b8b7208 */ /* 0x000fe20000800000 */
[--C-:B------:R-:W-:Y:S01]  /*4230*/  FFMA.FTZ R17, R17, c[0x0][0x23c], -R137.reuse ;  /* 0x00008f0011117a23 */ /* 0x100fe20000010889 */
[----:B------:R-:W-:Y:S01]  /*4240*/  FSETP.NEU.FTZ.AND P1, PT, R134, -INF , PT ;  /* 0xff8000008600780b */ /* 0x000fe20003f3d000 */
[----:B------:R-:W-:Y:S02]  /*4250*/  FFMA.FTZ R4, R4, c[0x0][0x23c], -R137 ;  /* 0x00008f0004047a23 */ /* 0x000fe40000010889 */
[----:B------:R5:W-:Y:S01]  /*4260*/  MUFU.EX2 R249, R16 ;  /* 0x0000001000f97308 */ /* 0x000be20000000800 */
[--C-:B------:R-:W-:Y:S01]  /*4270*/  FFMA.FTZ R18, R18, c[0x0][0x23c], -R139.reuse ;  /* 0x00008f0012127a23 */ /* 0x100fe2000001088b */
[----:B------:R-:W-:Y:S01]  /*4280*/  FSEL R184, R184, RZ, P1 ;  /* 0x000000ffb8b87208 */ /* 0x000fe20000800000 */
[--C-:B------:R-:W-:Y:S02]  /*4290*/  FFMA.FTZ R19, R19, c[0x0][0x23c], -R139.reuse ;  /* 0x00008f0013137a23 */ /* 0x100fe4000001088b */
[----:B------:R-:W-:Y:S02]  /*42a0*/  FFMA.FTZ R6, R6, c[0x0][0x23c], -R139 ;  /* 0x00008f0006067a23 */ /* 0x000fe4000001088b */
[--C-:B------:R-:W-:Y:S02]  /*42b0*/  FFMA.FTZ R8, R8, c[0x0][0x23c], -R184.reuse ;  /* 0x00008f0008087a23 */ /* 0x100fe400000108b8 */
[--C-:B------:R-:W-:Y:S01]  /*42c0*/  FFMA.FTZ R9, R9, c[0x0][0x23c], -R184.reuse ;  /* 0x00008f0009097a23 */ /* 0x100fe200000108b8 */
[----:B------:R5:W-:Y:S01]  /*42d0*/  MUFU.EX2 R250, R17 ;  /* 0x0000001100fa7308 */ /* 0x000be20000000800 */
[--C-:B------:R-:W-:Y:S02]  /*42e0*/  FFMA.FTZ R12, R12, c[0x0][0x23c], -R184.reuse ;  /* 0x00008f000c0c7a23 */ /* 0x100fe400000108b8 */
[----:B------:R-:W-:Y:S01]  /*42f0*/  FFMA.FTZ R13, R13, c[0x0][0x23c], -R184 ;  /* 0x00008f000d0d7a23 */ /* 0x000fe200000108b8 */
[----:B-1----:R-:W-:Y:S01]  /*4300*/  FMNMX.FTZ R0, R27, R2, !PT ;  /* 0x000000021b007209 */ /* 0x002fe20007810000 */
[C---:B----4-:R-:W-:Y:S02]  /*4310*/  FMUL.FTZ R40, R3.reuse, R40 ;  /* 0x0000002803287220 */ /* 0x050fe40000410000 */
[C---:B------:R-:W-:Y:S01]  /*4320*/  FMUL.FTZ R41, R3.reuse, R41 ;  /* 0x0000002903297220 */ /* 0x040fe20000410000 */
[----:B------:R-:W-:Y:S01]  /*4330*/  FMNMX.FTZ R0, R30, R0, !PT ;  /* 0x000000001e007209 */ /* 0x000fe20007810000 */
[C---:B------:R-:W-:Y:S01]  /*4340*/  FMUL.FTZ R44, R3.reuse, R44 ;  /* 0x0000002c032c7220 */ /* 0x040fe20000410000 */
[----:B------:R1:W-:Y:S01]  /*4350*/  MUFU.EX2 R246, R4 ;  /* 0x0000000400f67308 */ /* 0x0003e20000000800 */
[----:B------:R-:W-:Y:S01]  /*4360*/  FMUL.FTZ R45, R3, R45 ;  /* 0x0000002d032d7220 */ /* 0x000fe20000410000 */
[----:B------:R-:W-:Y:S01]  /*4370*/  FMNMX.FTZ R0, R31, R0, !PT ;  /* 0x000000001f007209 */ /* 0x000fe20007810000 */
[C---:B------:R-:W-:Y:S02]  /*4380*/  FMUL.FTZ R50, R132.reuse, R50 ;  /* 0x0000003284327220 */ /* 0x040fe40000410000 */
[--C-:B-----5:R-:W-:Y:S02]  /*4390*/  FFMA.FTZ R16, R5, c[0x0][0x23c], -R137.reuse ;  /* 0x00008f0005107a23 */ /* 0x120fe40000010889 */
[----:B------:R-:W4:Y:S01]  /*43a0*/  SHFL.BFLY PT, R2, R0, 0x2, 0x1f ;  /* 0x0c401f0000027f89 */ /* 0x000f2200000e0000 */
[C---:B------:R-:W-:Y:S02]  /*43b0*/  FMUL.FTZ R51, R132.reuse, R51 ;  /* 0x0000003384337220 */ /* 0x040fe40000410000 */
[----:B------:R5:W-:Y:S01]  /*43c0*/  MUFU.EX2 R245, R16 ;  /* 0x0000001000f57308 */ /* 0x000be20000000800 */
[C---:B------:R-:W-:Y:S02]  /*43d0*/  FMUL.FTZ R54, R132.reuse, R54 ;  /* 0x0000003684367220 */ /* 0x040fe40000410000 */
[C---:B------:R-:W-:Y:S01]  /*43e0*/  FMUL.FTZ R55, R132.reuse, R55 ;  /* 0x0000003784377220 */ /* 0x040fe20000410000 */
[----:B------:R-:W-:Y:S01]  /*43f0*/  LOP3.LUT R17, R239, UR12, R222, 0x96, !PT ;  /* 0x0000000cef117c12 */ /* 0x000fe2000f8e96de */
[C---:B------:R-:W-:Y:S02]  /*4400*/  FMUL.FTZ R56, R3.reuse, R56 ;  /* 0x0000003803387220 */ /* 0x040fe40000410000 */
[C---:B------:R-:W-:Y:S02]  /*4410*/  FMUL.FTZ R57, R3.reuse, R57 ;  /* 0x0000003903397220 */ /* 0x040fe40000410000 */
[C---:B------:R-:W-:Y:S01]  /*4420*/  FMUL.FTZ R60, R3.reuse, R60 ;  /* 0x0000003c033c7220 */ /* 0x040fe20000410000 */
[----:B------:R5:W-:Y:S01]  /*4430*/  MUFU.EX2 R247, R18 ;  /* 0x0000001200f77308 */ /* 0x000be20000000800 */
[----:B------:R-:W-:Y:S02]  /*4440*/  FMUL.FTZ R61, R3, R61 ;  /* 0x0000003d033d7220 */ /* 0x000fe40000410000 */
[C---:B------:R-:W-:Y:S01]  /*4450*/  FMUL.FTZ R66, R132.reuse, R66 ;  /* 0x0000004284427220 */ /* 0x040fe20000410000 */
[----:B-1----:R-:W-:Y:S01]  /*4460*/  LOP3.LUT R4, R223, UR23, R220, 0x96, !PT ;  /* 0x00000017df047c12 */ /* 0x002fe2000f8e96dc */
[C---:B------:R-:W-:Y:S02]  /*4470*/  FMUL.FTZ R67, R132.reuse, R67 ;  /* 0x0000004384437220 */ /* 0x040fe40000410000 */
[----:B------:R-:W-:Y:S02]  /*4480*/  FMUL.FTZ R70, R132, R70 ;  /* 0x0000004684467220 */ /* 0x000fe40000410000 */
[----:B------:R-:W-:Y:S01]  /*4490*/  IMAD.WIDE.U32 R4, R4, -0x326172a9, RZ ;  /* 0xcd9e8d5704047825 */ /* 0x000fe200078e00ff */
[----:B------:R1:W-:Y:S01]  /*44a0*/  MUFU.EX2 R248, R19 ;  /* 0x0000001300f87308 */ /* 0x0003e20000000800 */
[----:B----4-:R-:W-:Y:S02]  /*44b0*/  FMNMX.FTZ R0, R0, R2, !PT ;  /* 0x0000000200007209 */ /* 0x010fe40007810000 */
[C---:B------:R-:W-:Y:S02]  /*44c0*/  FMUL.FTZ R71, R132.reuse, R71 ;  /* 0x0000004784477220 */ /* 0x040fe40000410000 */
[----:B-----5:R-:W-:Y:S01]  /*44d0*/  IMAD.WIDE.U32 R16, R17, -0x326172a9, RZ ;  /* 0xcd9e8d5711107825 */ /* 0x020fe200078e00ff */
[----:B------:R-:W4:Y:S03]  /*44e0*/  SHFL.BFLY PT, R2, R0, 0x1, 0x1f ;  /* 0x0c201f0000027f89 */ /* 0x000f2600000e0000 */
[C---:B------:R-:W-:Y:S01]  /*44f0*/  FMUL.FTZ R72, R3.reuse, R72 ;  /* 0x0000004803487220 */ /* 0x040fe20000410000 */
[----:B------:R-:W-:Y:S01]  /*4500*/  MUFU.EX2 R244, R6 ;  /* 0x0000000600f47308 */ /* 0x000fe20000000800 */
[C---:B------:R-:W-:Y:S02]  /*4510*/  FMUL.FTZ R73, R3.reuse, R73 ;  /* 0x0000004903497220 */ /* 0x040fe40000410000 */
[----:B------:R-:W-:Y:S01]  /*4520*/  FMUL.FTZ R76, R3, R76 ;  /* 0x0000004c034c7220 */ /* 0x000fe20000410000 */
[----:B------:R-:W-:Y:S01]  /*4530*/  LOP3.LUT R18, R241, UR12, R222, 0x96, !PT ;  /* 0x0000000cf1127c12 */ /* 0x000fe2000f8e96de */
[C---:B------:R-:W-:Y:S02]  /*4540*/  FMUL.FTZ R77, R3.reuse, R77 ;  /* 0x0000004d034d7220 */ /* 0x040fe40000410000 */
[C---:B------:R-:W-:Y:S02]  /*4550*/  FMUL.FTZ R82, R132.reuse, R82 ;  /* 0x0000005284527220 */ /* 0x040fe40000410000 */
[C---:B------:R-:W-:Y:S01]  /*4560*/  FMUL.FTZ R83, R132.reuse, R83 ;  /* 0x0000005384537220 */ /* 0x040fe20000410000 */
[----:B------:R-:W-:Y:S01]  /*4570*/  MUFU.EX2 R242, R8 ;  /* 0x0000000800f27308 */ /* 0x000fe20000000800 */
[C---:B------:R-:W-:Y:S02]  /*4580*/  FMUL.FTZ R86, R132.reuse, R86 ;  /* 0x0000005684567220 */ /* 0x040fe40000410000 */
[----:B------:R-:W-:Y:S02]  /*4590*/  FMUL.FTZ R87, R132, R87 ;  /* 0x0000005784577220 */ /* 0x000fe40000410000 */
[----:B-1----:R-:W-:Y:S04]  /*45a0*/  IMAD.WIDE.U32 R18, R18, -0x326172a9, RZ ;  /* 0xcd9e8d5712127825 */ /* 0x002fe800078e00ff */
[----:B------:R-:W-:Y:S01]  /*45b0*/  FMUL.FTZ R88, R3, R88 ;  /* 0x0000005803587220 */ /* 0x000fe20000410000 */
[--C-:B------:R-:W-:Y:S01]  /*45c0*/  LOP3.LUT R174, R19, UR11, R4.reuse, 0x96, !PT ;  /* 0x0000000b13ae7c12 */ /* 0x100fe2000f8e9604 */
[----:B------:R-:W-:Y:S01]  /*45d0*/  MUFU.EX2 R237, R9 ;  /* 0x0000000900ed7308 */ /* 0x000fe20000000800 */
[----:B----4-:R-:W-:Y:S01]  /*45e0*/  FMNMX.FTZ R2, R0, R2, !PT ;  /* 0x0000000200027209 */ /* 0x010fe20007810000 */
[----:B------:R-:W-:Y:S02]  /*45f0*/  FMUL.FTZ R89, R3, R89 ;  /* 0x0000005903597220 */ /* 0x000fe40000410000 */
[----:B------:R-:W-:Y:S01]  /*4600*/  IMAD.WIDE.U32 R174, R174, -0x2daee0ad, RZ ;  /* 0xd2511f53aeae7825 */ /* 0x000fe200078e00ff */
[C---:B------:R-:W-:Y:S03]  /*4610*/  FSETP.NEU.FTZ.AND P1, PT, R2.reuse, -INF , PT ;  /* 0xff8000000200780b */ /* 0x040fe60003f3d000 */
[----:B------:R-:W-:Y:S02]  /*4620*/  FMUL.FTZ R185, R2, c[0x0][0x23c] ;  /* 0x00008f0002b97a20 */ /* 0x000fe40000410000 */
[----:B------:R-:W-:Y:S01]  /*4630*/  MUFU.EX2 R230, R12 ;  /* 0x0000000c00e67308 */ /* 0x000fe20000000800 */
[----:B------:R-:W-:Y:S02]  /*4640*/  FFMA.FTZ R21, R21, c[0x0][0x23c], -R137 ;  /* 0x00008f0015157a23 */ /* 0x000fe40000010889 */
[----:B------:R-:W-:Y:S01]  /*4650*/  FSEL R185, R185, RZ, P1 ;  /* 0x000000ffb9b97208 */ /* 0x000fe20000800000 */
[--C-:B------:R-:W-:Y:S02]  /*4660*/  FFMA.FTZ R22, R22, c[0x0][0x23c], -R139.reuse ;  /* 0x00008f0016167a23 */ /* 0x100fe4000001088b */
[----:B------:R-:W-:Y:S02]  /*4670*/  FFMA.FTZ R23, R23, c[0x0][0x23c], -R139 ;  /* 0x00008f0017177a23 */ /* 0x000fe4000001088b */
[--C-:B------:R-:W-:Y:S02]  /*4680*/  FFMA.FTZ R10, R10, c[0x0][0x23c], -R185.reuse ;  /* 0x00008f000a0a7a23 */ /* 0x100fe400000108b9 */
[--C-:B------:R-:W-:Y:S01]  /*4690*/  FFMA.FTZ R11, R11, c[0x0][0x23c], -R185.reuse ;  /* 0x00008f000b0b7a23 */ /* 0x100fe200000108b9 */
[----:B------:R-:W1:Y:S01]  /*46a0*/  MUFU.EX2 R229, R13 ;  /* 0x0000000d00e57308 */ /* 0x000e620000000800 */
[--C-:B------:R-:W-:Y:S02]  /*46b0*/  FFMA.FTZ R14, R14, c[0x0][0x23c], -R185.reuse ;  /* 0x00008f000e0e7a23 */ /* 0x100fe400000108b9 */
[----:B------:R-:W-:Y:S02]  /*46c0*/  FFMA.FTZ R15, R15, c[0x0][0x23c], -R185 ;  /* 0x00008f000f0f7a23 */ /* 0x000fe400000108b9 */
[C---:B------:R-:W-:Y:S02]  /*46d0*/  FMUL.FTZ R92, R3.reuse, R92 ;  /* 0x0000005c035c7220 */ /* 0x040fe40000410000 */
[----:B------:R-:W-:Y:S02]  /*46e0*/  FMUL.FTZ R93, R3, R93 ;  /* 0x0000005d035d7220 */ /* 0x000fe40000410000 */
[C---:B------:R-:W-:Y:S01]  /*46f0*/  FMUL.FTZ R96, R133.reuse, R96 ;  /* 0x0000006085607220 */ /* 0x040fe20000410000 */
[----:B------:R-:W-:Y:S01]  /*4700*/  MUFU.EX2 R236, R10 ;  /* 0x0000000a00ec7308 */ /* 0x000fe20000000800 */
[C---:B------:R-:W-:Y:S02]  /*4710*/  FMUL.FTZ R97, R133.reuse, R97 ;  /* 0x0000006185617220 */ /* 0x040fe40000410000 */
[C---:B------:R-:W-:Y:S02]  /*4720*/  FMUL.FTZ R98, R132.reuse, R98 ;  /* 0x0000006284627220 */ /* 0x040fe40000410000 */
[----:B------:R-:W-:Y:S02]  /*4730*/  FMUL.FTZ R99, R132, R99 ;  /* 0x0000006384637220 */ /* 0x000fe40000410000 */
[----:B------:R-:W-:Y:S01]  /*4740*/  FMUL.FTZ R100, R133, R100 ;  /* 0x0000006485647220 */ /* 0x000fe20000410000 */
[----:B--2---:R-:W-:Y:S01]  /*4750*/  LOP3.LUT R173, R17, UR11, R4, 0x96, !PT ;  /* 0x0000000b11ad7c12 */ /* 0x004fe2000f8e9604 */
[--C-:B------:R-:W-:Y:S01]  /*4760*/  FFMA.FTZ R17, R7, c[0x0][0x23c], -R139.reuse ;  /* 0x00008f0007117a23 */ /* 0x100fe2000001088b */
[----:B------:R-:W-:Y:S01]  /*4770*/  LOP3.LUT R172, R5, UR13, R172, 0x96, !PT ;  /* 0x0000000d05ac7c12 */ /* 0x000fe2000f8e96ac */
[----:B------:R-:W-:Y:S01]  /*4780*/  MUFU.EX2 R235, R11 ;  /* 0x0000000b00eb7308 */ /* 0x000fe20000000800 */
[----:B------:R-:W-:Y:S01]  /*4790*/  FMUL.FTZ R101, R133, R101 ;  /* 0x0000006585657220 */ /* 0x000fe20000410000 */
[----:B---3--:R-:W-:Y:S02]  /*47a0*/  LOP3.LUT R19, R5, UR13, R176, 0x96, !PT ;  /* 0x0000000d05137c12 */ /* 0x008fe4000f8e96b0 */
[----:B------:R-:W-:Y:S01]  /*47b0*/  IMAD.WIDE.U32 R4, R172, -0x2daee0ad, RZ ;  /* 0xd2511f53ac047825 */ /* 0x000fe200078e00ff */
[----:B------:R-:W2:Y:S01]  /*47c0*/  LDSM.16.MT88.4 R176, [R204+0xa000] ;  /* 0x00a00000ccb0783b */ /* 0x000ea20000004200 */
[----:B-1----:R-:W-:Y:S02]  /*47d0*/  F2FP.BF16.PACK_AB R182, R229, R230 ;  /* 0x000000e6e5b6723e */ /* 0x002fe400000010ff */
[----:B------:R-:W-:Y:S01]  /*47e0*/  IMAD.WIDE.U32 R6, R19, -0x2daee0ad, RZ ;  /* 0xd2511f5313067825 */ /* 0x000fe200078e00ff */
[----:B------:R-:W-:Y:S01]  /*47f0*/  LOP3.LUT R5, R5, UR10, R240, 0x96, !PT ;  /* 0x0000000a05057c12 */ /* 0x000fe2000f8e96f0 */
[----:B------:R1:W3:Y:S01]  /*4800*/  MUFU.EX2 R243, R17 ;  /* 0x0000001100f37308 */ /* 0x0002e20000000800 */
[----:B------:R-:W-:Y:S01]  /*4810*/  LOP3.LUT R19, R175, UR8, R4, 0x96, !PT ;  /* 0x00000008af137c12 */ /* 0x000fe2000f8e9604 */
[----:B------:R-:W-:Y:S01]  /*4820*/  IMAD.WIDE.U32 R172, R173, -0x2daee0ad, RZ ;  /* 0xd2511f53adac7825 */ /* 0x000fe200078e00ff */
[----:B------:R-:W-:Y:S03]  /*4830*/  LOP3.LUT R4, R7, UR10, R238, 0x96, !PT ;  /* 0x0000000a07047c12 */ /* 0x000fe6000f8e96ee */
[----:B------:R-:W-:Y:S04]  /*4840*/  IMAD.WIDE.U32 R192, R19, -0x326172a9, RZ ;  /* 0xcd9e8d5713c07825 */ /* 0x000fe800078e00ff */
[----:B------:R-:W-:Y:S01]  /*4850*/  MUFU.EX2 R228, R14 ;  /* 0x0000000e00e47308 */ /* 0x000fe20000000800 */
[----:B------:R-:W-:Y:S02]  /*4860*/  FMUL.FTZ R13, R3, R149 ;  /* 0x00000095030d7220 */ /* 0x000fe40000410000 */
[C---:B------:R-:W-:Y:S02]  /*4870*/  FMUL.FTZ R19, R132.reuse, R155 ;  /* 0x0000009b84137220 */ /* 0x040fe40000410000 */
[C---:B------:R-:W-:Y:S02]  /*4880*/  FMUL.FTZ R102, R132.reuse, R102 ;  /* 0x0000006684667220 */ /* 0x040fe40000410000 */
[----:B------:R-:W-:Y:S02]  /*4890*/  FMUL.FTZ R103, R132, R103 ;  /* 0x0000006784677220 */ /* 0x000fe40000410000 */
[--C-:B------:R-:W-:Y:S01]  /*48a0*/  FFMA.FTZ R34, R34, c[0x0][0x23c], -R139.reuse ;  /* 0x00008f0022227a23 */ /* 0x100fe2000001088b */
[----:B------:R-:W4:Y:S01]  /*48b0*/  MUFU.EX2 R227, R15 ;  /* 0x0000000f00e37308 */ /* 0x000f220000000800 */
[----:B------:R-:W-:Y:S02]  /*48c0*/  FFMA.FTZ R35, R35, c[0x0][0x23c], -R139 ;  /* 0x00008f0023237a23 */ /* 0x000fe4000001088b */
[----:B------:R-:W-:Y:S01]  /*48d0*/  FMUL.FTZ R104, R3, R104 ;  /* 0x0000006803687220 */ /* 0x000fe20000410000 */
[----:B-1----:R-:W-:Y:S01]  /*48e0*/  LOP3.LUT R17, R173, UR8, R6, 0x96, !PT ;  /* 0x00000008ad117c12 */ /* 0x002fe2000f8e9606 */
[----:B------:R-:W-:Y:S01]  /*48f0*/  IMAD.WIDE.U32 R6, R5, -0x326172a9, RZ ;  /* 0xcd9e8d5705067825 */ /* 0x000fe200078e00ff */
[----:B---3--:R-:W-:Y:S03]  /*4900*/  F2FP.BF16.PACK_AB R173, R243, R244 ;  /* 0x000000f4f3ad723e */ /* 0x008fe600000010ff */
[----:B------:R-:W-:Y:S01]  /*4910*/  IMAD.WIDE.U32 R190, R17, -0x326172a9, RZ ;  /* 0xcd9e8d5711be7825 */ /* 0x000fe200078e00ff */
[----:B------:R-:W-:Y:S01]  /*4920*/  LOP3.LUT R8, R193, UR7, R6, 0x96, !PT ;  /* 0x00000007c1087c12 */ /* 0x000fe2000f8e9606 */
[----:B------:R1:W-:Y:S01]  /*4930*/  MUFU.EX2 R225, R21 ;  /* 0x0000001500e17308 */ /* 0x0003e20000000800 */
[----:B------:R-:W-:Y:S01]  /*4940*/  LOP3.LUT R7, R7, UR9, R18, 0x96, !PT ;  /* 0x0000000907077c12 */ /* 0x000fe2000f8e9612 */
[----:B------:R-:W-:Y:S04]  /*4950*/  IMAD.WIDE.U32 R4, R4, -0x326172a9, RZ ;  /* 0xcd9e8d5704047825 */ /* 0x000fe800078e00ff */
[----:B------:R-:W-:Y:S01]  /*4960*/  IMAD.WIDE.U32 R194, R8, -0x2daee0ad, RZ ;  /* 0xd2511f5308c27825 */ /* 0x000fe200078e00ff */
[----:B------:R-:W-:Y:S02]  /*4970*/  LOP3.LUT R0, R191, UR7, R4, 0x96, !PT ;  /* 0x00000007bf007c12 */ /* 0x000fe4000f8e9604 */
[----:B------:R-:W-:Y:S01]  /*4980*/  LOP3.LUT R5, R5, UR9, R16, 0x96, !PT ;  /* 0x0000000905057c12 */ /* 0x000fe2000f8e9610 */
[----:B------:R-:W-:Y:S01]  /*4990*/  IMAD.WIDE.U32 R6, R7, -0x2daee0ad, RZ ;  /* 0xd2511f5307067825 */ /* 0x000fe200078e00ff */
[----:B------:R-:W-:Y:S01]  /*49a0*/  MUFU.EX2 R221, R22 ;  /* 0x0000001600dd7308 */ /* 0x000fe20000000800 */
[----:B----4-:R-:W-:Y:S02]  /*49b0*/  F2FP.BF16.PACK_AB R183, R227, R228 ;  /* 0x000000e4e3b7723e */ /* 0x010fe400000010ff */
        /* <DEDUP_REMOVED lines=8> */
[----:B------:R-:W-:Y:S04]  /*4a40*/  IMAD.WIDE.U32 R6, R6, -0x326172a9, RZ ;  /* 0xcd9e8d5706067825 */ /* 0x000fe800078e00ff */
[----:B------:R-:W-:Y:S01]  /*4a50*/  IMAD.WIDE.U32 R186, R172, -0x326172a9, RZ ;  /* 0xcd9e8d57acba7825 */ /* 0x000fe200078e00ff */
[----:B------:R-:W-:Y:S01]  /*4a60*/  LOP3.LUT R9, R6, 0xffff, RZ, 0xc0, !PT ;  /* 0x0000ffff06097812 */ /* 0x000fe200078ec0ff */
[----:B------:R-:W-:Y:S01]  /*4a70*/  MUFU.EX2 R201, R34 ;  /* 0x0000002200c97308 */ /* 0x000fe20000000800 */
[--C-:B------:R-:W-:Y:S01]  /*4a80*/  SHF.R.U32.HI R8, RZ, 0x10, R6.reuse ;  /* 0x00000010ff087819 */ /* 0x100fe20000011606 */
[----:B------:R-:W-:Y:S01]  /*4a90*/  IMAD.WIDE.U32 R4, R4, -0x326172a9, RZ ;  /* 0xcd9e8d5704047825 */ /* 0x000fe200078e00ff */
[----:B------:R-:W-:Y:S02]  /*4aa0*/  LOP3.LUT R17, R6, 0xff, RZ, 0xc0, !PT ;  /* 0x000000ff06117812 */ /* 0x000fe400078ec0ff */
[----:B------:R-:W-:Y:S01]  /*4ab0*/  SHF.R.U32.HI R16, RZ, 0x18, R6 ;  /* 0x00000018ff107819 */ /* 0x000fe20000011606 */
[----:B-1----:R-:W-:Y:S01]  /*4ac0*/  FMUL.FTZ R21, R3, R157 ;  /* 0x0000009d03157220 */ /* 0x002fe20000410000 */
[----:B------:R-:W-:Y:S01]  /*4ad0*/  LOP3.LUT R6, R7, UR15, R188, 0x96, !PT ;  /* 0x0000000f07067c12 */ /* 0x000fe2000f8e96bc */
[----:B------:R-:W-:Y:S01]  /*4ae0*/  FMUL.FTZ R105, R3, R105 ;  /* 0x0000006903697220 */ /* 0x000fe20000410000 */
[----:B------:R-:W-:Y:S01]  /*4af0*/  LOP3.LUT R0, R5, UR15, R186, 0x96, !PT ;  /* 0x0000000f05007c12 */ /* 0x000fe2000f8e96ba */
[----:B------:R-:W-:Y:S01]  /*4b00*/  MUFU.EX2 R200, R35 ;  /* 0x0000002300c87308 */ /* 0x000fe20000000800 */
[C---:B------:R-:W-:Y:S01]  /*4b10*/  LOP3.LUT R7, R4.reuse, 0xffff, RZ, 0xc0, !PT ;  /* 0x0000ffff04077812 */ /* 0x040fe200078ec0ff */
[C---:B------:R-:W-:Y:S01]  /*4b20*/  FMUL.FTZ R108, R133.reuse, R108 ;  /* 0x0000006c856c7220 */ /* 0x040fe20000410000 */
[--C-:B------:R-:W-:Y:S01]  /*4b30*/  SHF.R.U32.HI R12, RZ, 0x18, R4.reuse ;  /* 0x00000018ff0c7819 */ /* 0x100fe20000011604 */
[C---:B------:R-:W-:Y:S01]  /*4b40*/  FMUL.FTZ R109, R133.reuse, R109 ;  /* 0x0000006d856d7220 */ /* 0x040fe20000410000 */
[----:B------:R-:W-:Y:S01]  /*4b50*/  LOP3.LUT R11, R4, 0xff, RZ, 0xc0, !PT ;  /* 0x000000ff040b7812 */ /* 0x000fe200078ec0ff */
[C---:B------:R-:W-:Y:S01]  /*4b60*/  FMUL.FTZ R110, R132.reuse, R110 ;  /* 0x0000006e846e7220 */ /* 0x040fe20000410000 */
[----:B------:R-:W-:Y:S01]  /*4b70*/  SHF.R.U32.HI R10, RZ, 0x10, R4 ;  /* 0x00000010ff0a7819 */ /* 0x000fe20000011604 */
[----:B------:R-:W-:Y:S01]  /*4b80*/  FMUL.FTZ R111, R132, R111 ;  /* 0x0000006f846f7220 */ /* 0x000fe20000410000 */
[----:B------:R-:W-:Y:S01]  /*4b90*/  LOP3.LUT R4, R0, 0xffff, RZ, 0xc0, !PT ;  /* 0x0000ffff00047812 */ /* 0x000fe200078ec0ff */
[C---:B------:R-:W-:Y:S01]  /*4ba0*/  FMUL.FTZ R112, R133.reuse, R112 ;  /* 0x0000007085707220 */ /* 0x040fe20000410000 */
[----:B------:R-:W-:Y:S01]  /*4bb0*/  LOP3.LUT R8, R8, 0xff, RZ, 0xc0, !PT ;  /* 0x000000ff08087812 */ /* 0x000fe200078ec0ff */
[----:B------:R-:W-:Y:S01]  /*4bc0*/  FMUL.FTZ R113, R133, R113 ;  /* 0x0000007185717220 */ /* 0x000fe20000410000 */
[----:B------:R-:W-:Y:S01]  /*4bd0*/  SHF.R.U32.HI R5, RZ, 0x8, R7 ;  /* 0x00000008ff057819 */ /* 0x000fe20000011607 */
[----:B------:R-:W-:Y:S01]  /*4be0*/  FMUL.FTZ R114, R132, R114 ;  /* 0x0000007284727220 */ /* 0x000fe20000410000 */
[----:B------:R-:W-:Y:S01]  /*4bf0*/  PRMT R16, R8, 0x5410, R16 ;  /* 0x0000541008107816 */ /* 0x000fe20000000010 */
[----:B------:R-:W-:Y:S01]  /*4c00*/  FMUL.FTZ R115, R132, R115 ;  /* 0x0000007384737220 */ /* 0x000fe20000410000 */
[----:B------:R-:W-:Y:S01]  /*4c10*/  PRMT R18, R11, 0x5410, R5 ;  /* 0x000054100b127816 */ /* 0x000fe20000000005 */
[--C-:B------:R-:W-:Y:S01]  /*4c20*/  FFMA.FTZ R24, R24, c[0x0][0x23c], -R184.reuse ;  /* 0x00008f0018187a23 */ /* 0x100fe200000108b8 */
[----:B------:R-:W-:Y:S01]  /*4c30*/  LOP3.LUT R8, R0, 0xff, RZ, 0xc0, !PT ;  /* 0x000000ff00087812 */ /* 0x000fe200078ec0ff */
[--C-:B------:R-:W-:Y:S01]  /*4c40*/  HSET2.LE.AND R175, R16, R251.reuse, PT ;  /* 0x000000fb10af7233 */ /* 0x100fe20003803000 */
[----:B------:R-:W-:Y:S01]  /*4c50*/  SHF.R.U32.HI R9, RZ, 0x8, R9 ;  /* 0x00000008ff097819 */ /* 0x000fe20000011609 */
[----:B------:R-:W-:Y:S01]  /*4c60*/  FMUL.FTZ R16, R133, R152 ;  /* 0x0000009885107220 */ /* 0x000fe20000410000 */
[----:B------:R-:W-:Y:S01]  /*4c70*/  LOP3.LUT R5, R6, 0xffff, RZ, 0xc0, !PT ;  /* 0x0000ffff06057812 */ /* 0x000fe200078ec0ff */
[----:B------:R-:W-:Y:S01]  /*4c80*/  FFMA.FTZ R25, R25, c[0x0][0x23c], -R184 ;  /* 0x00008f0019197a23 */ /* 0x000fe200000108b8 */
[----:B------:R-:W-:Y:S01]  /*4c90*/  SHF.R.U32.HI R7, RZ, 0x10, R6 ;  /* 0x00000010ff077819 */ /* 0x000fe20000011606 */
[--C-:B------:R-:W-:Y:S01]  /*4ca0*/  FFMA.FTZ R26, R26, c[0x0][0x23c], -R185.reuse ;  /* 0x00008f001a1a7a23 */ /* 0x100fe200000108b9 */
[----:B------:R-:W-:Y:S01]  /*4cb0*/  SHF.R.U32.HI R4, RZ, 0x8, R4 ;  /* 0x00000008ff047819 */ /* 0x000fe20000011604 */
[----:B------:R-:W-:Y:S01]  /*4cc0*/  FFMA.FTZ R27, R27, c[0x0][0x23c], -R185 ;  /* 0x00008f001b1b7a23 */ /* 0x000fe200000108b9 */
[----:B------:R-:W-:Y:S01]  /*4cd0*/  PRMT R17, R17, 0x5410, R9 ;  /* 0x0000541011117816 */ /* 0x000fe20000000009 */
[----:B------:R1:W-:Y:S01]  /*4ce0*/  MUFU.EX2 R198, R25 ;  /* 0x0000001900c67308 */ /* 0x0003e20000000800 */
[----:B------:R-:W-:Y:S01]  /*4cf0*/  LOP3.LUT R11, R10, 0xff, RZ, 0xc0, !PT ;  /* 0x000000ff0a0b7812 */ /* 0x000fe200078ec0ff */
[C---:B------:R-:W-:Y:S01]  /*4d00*/  FMUL.FTZ R120, R133.reuse, R120 ;  /* 0x0000007885787220 */ /* 0x040fe20000410000 */
[----:B------:R-:W-:Y:S01]  /*4d10*/  LOP3.LUT R10, R6, 0xff, RZ, 0xc0, !PT ;  /* 0x000000ff060a7812 */ /* 0x000fe200078ec0ff */
[--C-:B------:R-:W-:Y:S01]  /*4d20*/  HSET2.LE.AND R174, R17, R251.reuse, PT ;  /* 0x000000fb11ae7233 */ /* 0x100fe20003803000 */
[----:B------:R-:W-:Y:S01]  /*4d30*/  PRMT R8, R8, 0x5410, R4 ;  /* 0x0000541008087816 */ /* 0x000fe20000000004 */
[C---:B------:R-:W-:Y:S01]  /*4d40*/  FMUL.FTZ R17, R133.reuse, R153 ;  /* 0x0000009985117220 */ /* 0x040fe20000410000 */
[----:B------:R-:W-:Y:S01]  /*4d50*/  SHF.R.U32.HI R4, RZ, 0x10, R0 ;  /* 0x00000010ff047819 */ /* 0x000fe20000011600 */
[----:B------:R-:W-:Y:S01]  /*4d60*/  FMUL.FTZ R121, R133, R121 ;  /* 0x0000007985797220 */ /* 0x000fe20000410000 */
[----:B------:R-:W-:Y:S01]  /*4d70*/  SHF.R.U32.HI R9, RZ, 0x18, R6 ;  /* 0x00000018ff097819 */ /* 0x000fe20000011606 */
[--C-:B------:R-:W-:Y:S01]  /*4d80*/  HSET2.LE.AND R180, R8, R251.reuse, PT ;  /* 0x000000fb08b47233 */ /* 0x100fe20003803000 */
[----:B------:R-:W-:Y:S01]  /*4d90*/  SHF.R.U32.HI R6, RZ, 0x8, R5 ;  /* 0x00000008ff067819 */ /* 0x000fe20000011605 */
[--C-:B------:R-:W-:Y:S01]  /*4da0*/  HSET2.LE.AND R8, R18, R251.reuse, PT ;  /* 0x000000fb12087233 */ /* 0x100fe20003803000 */
[----:B------:R-:W-:Y:S01]  /*4db0*/  LOP3.LUT R5, R7, 0xff, RZ, 0xc0, !PT ;  /* 0x000000ff07057812 */ /* 0x000fe200078ec0ff */
[----:B------:R-:W-:Y:S01]  /*4dc0*/  FMUL.FTZ R18, R132, R154 ;  /* 0x0000009a84127220 */ /* 0x000fe20000410000 */
[----:B------:R-:W-:Y:S01]  /*4dd0*/  SHF.R.U32.HI R7, RZ, 0x18, R0 ;  /* 0x00000018ff077819 */ /* 0x000fe20000011600 */
[----:B------:R-:W-:Y:S01]  /*4de0*/  FADD.FTZ R0, -R2, R138 ;  /* 0x0000008a02007221 */ /* 0x000fe20000010100 */
[----:B------:R-:W-:Y:S01]  /*4df0*/  PRMT R10, R10, 0x5410, R6 ;  /* 0x000054100a0a7816 */ /* 0x000fe20000000006 */
[----:B------:R3:W-:Y:S01]  /*4e00*/  MUFU.EX2 R197, R26 ;  /* 0x0000001a00c57308 */ /* 0x0007e20000000800 */
[----:B------:R-:W-:Y:S01]  /*4e10*/  LOP3.LUT R6, R4, 0xff, RZ, 0xc0, !PT ;  /* 0x000000ff04067812 */ /* 0x000fe200078ec0ff */
[----:B------:R-:W-:Y:S01]  /*4e20*/  FMUL.FTZ R0, R0, c[0x0][0x23c] ;  /* 0x00008f0000007a20 */ /* 0x000fe20000410000 */
[----:B------:R-:W-:Y:S01]  /*4e30*/  PRMT R9, R5, 0x5410, R9 ;  /* 0x0000541005097816 */ /* 0x000fe20000000009 */
[----:B------:R-:W-:Y:S01]  /*4e40*/  FMUL.FTZ R122, R132, R122 ;  /* 0x0000007a847a7220 */ /* 0x000fe20000410000 */
[----:B------:R-:W-:Y:S01]  /*4e50*/  PRMT R6, R6, 0x5410, R7 ;  /* 0x0000541006067816 */ /* 0x000fe20000000007 */
[----:B-1----:R-:W-:Y:S01]  /*4e60*/  FMUL.FTZ R25, R133, R169 ;  /* 0x000000a985197220 */ /* 0x002fe20000410000 */
[----:B------:R-:W-:Y:S01]  /*4e70*/  F2FP.BF16.PACK_AB R4, R250, R249 ;  /* 0x000000f9fa04723e */ /* 0x000fe200000010ff */
[----:B------:R-:W-:Y:S01]  /*4e80*/  FMUL.FTZ R123, R132, R123 ;  /* 0x0000007b847b7220 */ /* 0x000fe20000410000 */
[----:B------:R-:W-:Y:S01]  /*4e90*/  F2FP.BF16.PACK_AB R5, R248, R247 ;  /* 0x000000f7f805723e */ /* 0x000fe200000010ff */
[----:B------:R-:W1:Y:S01]  /*4ea0*/  MUFU.EX2 R0, R0 ;  /* 0x0000000000007308 */ /* 0x000e620000000800 */
[----:B------:R-:W-:Y:S01]  /*4eb0*/  LOP3.LUT R174, R174, R4, RZ, 0xc0, !PT ;  /* 0x00000004aeae7212 */ /* 0x000fe200078ec0ff */
[--C-:B------:R-:W-:Y:S01]  /*4ec0*/  HSET2.LE.AND R4, R10, R251.reuse, PT ;  /* 0x000000fb0a047233 */ /* 0x100fe20003803000 */
[----:B------:R-:W-:Y:S01]  /*4ed0*/  LOP3.LUT R175, R175, R5, RZ, 0xc0, !PT ;  /* 0x00000005afaf7212 */ /* 0x000fe200078ec0ff */
[--C-:B------:R-:W-:Y:S01]  /*4ee0*/  HSET2.LE.AND R5, R9, R251.reuse, PT ;  /* 0x000000fb09057233 */ /* 0x100fe20003803000 */
[----:B------:R-:W-:Y:S01]  /*4ef0*/  F2FP.BF16.PACK_AB R172, R245, R246 ;  /* 0x000000f6f5ac723e */ /* 0x000fe200000010ff */
[--C-:B------:R-:W-:Y:S01]  /*4f00*/  HSET2.LE.AND R181, R6, R251.reuse, PT ;  /* 0x000000fb06b57233 */ /* 0x100fe20003803000 */
[----:B------:R-:W-:Y:S01]  /*4f10*/  F2FP.BF16.PACK_AB R6, R237, R242 ;  /* 0x000000f2ed06723e */ /* 0x000fe200000010ff */
[----:B------:R-:W-:Y:S01]  /*4f20*/  FMUL.FTZ R128, R133, R128 ;  /* 0x0000008085807220 */ /* 0x000fe20000410000 */
[----:B------:R-:W-:Y:S01]  /*4f30*/  F2FP.BF16.PACK_AB R7, R235, R236 ;  /* 0x000000eceb07723e */ /* 0x000fe200000010ff */
[C---:B------:R-:W-:Y:S01]  /*4f40*/  FMUL.FTZ R129, R133.reuse, R129 ;  /* 0x0000008185817220 */ /* 0x040fe20000410000 */
[----:B------:R-:W-:Y:S01]  /*4f50*/  LOP3.LUT R172, R4, R172, RZ, 0xc0, !PT ;  /* 0x000000ac04ac7212 */ /* 0x000fe200078ec0ff */
[----:B------:R-:W-:Y:S01]  /*4f60*/  FMUL.FTZ R4, R133, R140 ;  /* 0x0000008c85047220 */ /* 0x000fe20000410000 */
[----:B------:R-:W-:Y:S01]  /*4f70*/  LOP3.LUT R173, R5, R173, RZ, 0xc0, !PT ;  /* 0x000000ad05ad7212 */ /* 0x000fe200078ec0ff */
[----:B------:R-:W-:Y:S01]  /*4f80*/  FMUL.FTZ R5, R133, R141 ;  /* 0x0000008d85057220 */ /* 0x000fe20000410000 */
[----:B------:R-:W-:Y:S01]  /*4f90*/  LOP3.LUT R180, R180, R6, RZ, 0xc0, !PT ;  /* 0x00000006b4b47212 */ /* 0x000fe200078ec0ff */
[C---:B------:R-:W-:Y:S01]  /*4fa0*/  FMUL.FTZ R6, R132.reuse, R142 ;  /* 0x0000008e84067220 */ /* 0x040fe20000410000 */
[----:B------:R-:W-:Y:S01]  /*4fb0*/  LOP3.LUT R181, R181, R7, RZ, 0xc0, !PT ;  /* 0x00000007b5b57212 */ /* 0x000fe200078ec0ff */
[C---:B------:R-:W-:Y:S01]  /*4fc0*/  FMUL.FTZ R7, R132.reuse, R143 ;  /* 0x0000008f84077220 */ /* 0x040fe20000410000 */
[----:B------:R-:W-:Y:S01]  /*4fd0*/  PRMT R11, R11, 0x5410, R12 ;  /* 0x000054100b0b7816 */ /* 0x000fe2000000000c */
[----:B------:R-:W4:Y:S01]  /*4fe0*/  LDSM.16.MT88.4 R140, [R206+0xa000] ;  /* 0x00a00000ce8c783b */ /* 0x000f220000004200 */
[----:B------:R-:W-:Y:S01]  /*4ff0*/  LOP3.LUT R138, R189, UR5, R192, 0x96, !PT ;  /* 0x00000005bd8a7c12 */ /* 0x000fe2000f8e96c0 */
[----:B---3--:R-:W-:Y:S01]  /*5000*/  FMUL.FTZ R26, R132, R170 ;  /* 0x000000aa841a7220 */ /* 0x008fe20000410000 */
[----:B------:R-:W-:Y:S01]  /*5010*/  LOP3.LUT R149, R187, UR5, R190, 0x96, !PT ;  /* 0x00000005bb957c12 */ /* 0x000fe2000f8e96be */
[--C-:B------:R-:W-:Y:S01]  /*5020*/  HSET2.LE.AND R9, R11, R251.reuse, PT ;  /* 0x000000fb0b097233 */ /* 0x100fe20003803000 */
[-C--:B--2---:R-:W-:Y:S01]  /*5030*/  HMMA.16816.F32.BF16 R4, R172, R176.reuse, R4 ;  /* 0x000000b0ac04723c */ /* 0x084fe20000041804 */
[----:B-1----:R-:W-:Y:S01]  /*5040*/  FMUL.FTZ R10, R0, R146 ;  /* 0x00000092000a7220 */ /* 0x002fe20000410000 */
[----:B------:R-:W-:Y:S01]  /*5050*/  LOP3.LUT R182, R8, R182, RZ, 0xc0, !PT ;  /* 0x000000b608b67212 */ /* 0x000fe200078ec0ff */
[----:B------:R-:W-:Y:S01]  /*5060*/  FMUL.FTZ R8, R3, R144 ;  /* 0x0000009003087220 */ /* 0x000fe20000410000 */
[----:B------:R-:W-:Y:S01]  /*5070*/  LOP3.LUT R183, R9, R183, RZ, 0xc0, !PT ;  /* 0x000000b709b77212 */ /* 0x000fe200078ec0ff */
[C---:B------:R-:W-:Y:S01]  /*5080*/  FMUL.FTZ R9, R3.reuse, R145 ;  /* 0x0000009103097220 */ /* 0x040fe20000410000 */
[----:B------:R-:W-:Y:S01]  /*5090*/  LDSM.16.MT88.4 R188, [R208+0xb800] ;  /* 0x00b80000d0bc783b */ /* 0x000fe20000004200 */
[C---:B------:R-:W-:Y:S01]  /*50a0*/  FMUL.FTZ R11, R0.reuse, R147 ;  /* 0x00000093000b7220 */ /* 0x040fe20000410000 */
[----:B------:R-:W-:Y:S01]  /*50b0*/  MUFU.EX2 R199, R24 ;  /* 0x0000001800c77308 */ /* 0x000fe20000000800 */
[C---:B------:R-:W-:Y:S03]  /*50c0*/  FMUL.FTZ R22, R0.reuse, R158 ;  /* 0x0000009e00167220 */ /* 0x040fe60000410000 */
[C---:B------:R-:W-:Y:S02]  /*50d0*/  FMUL.FTZ R23, R0.reuse, R159 ;  /* 0x0000009f00177220 */ /* 0x040fe40000410000 */
[C---:B------:R-:W-:Y:S01]  /*50e0*/  HMMA.16816.F32.BF16 R8, R180.reuse, R176, R8 ;  /* 0x000000b0b408723c */ /* 0x040fe20000041808 */
[----:B------:R-:W-:Y:S01]  /*50f0*/  FMUL.FTZ R12, R3, R148 ;  /* 0x00000094030c7220 */ /* 0x000fe20000410000 */
[----:B------:R-:W1:Y:S01]  /*5100*/  LDSM.16.MT88.4 R144, [R209+0xa000] ;  /* 0x00a00000d190783b */ /* 0x000e620000004200 */
[C---:B------:R-:W-:Y:S02]  /*5110*/  FMUL.FTZ R14, R0.reuse, R150 ;  /* 0x00000096000e7220 */ /* 0x040fe40000410000 */
[C---:B------:R-:W-:Y:S02]  /*5120*/  FMUL.FTZ R15, R0.reuse, R151 ;  /* 0x00000097000f7220 */ /* 0x040fe40000410000 */
[C---:B------:R-:W-:Y:S02]  /*5130*/  FMUL.FTZ R34, R0.reuse, R162 ;  /* 0x000000a200227220 */ /* 0x040fe40000410000 */
[C---:B------:R-:W-:Y:S03]  /*5140*/  FMUL.FTZ R35, R0.reuse, R163 ;  /* 0x000000a300237220 */ /* 0x040fe60000410000 */
[-C--:B------:R-:W-:Y:S01]  /*5150*/  HMMA.16816.F32.BF16 R12, R180, R178.reuse, R12 ;  /* 0x000000b2b40c723c */ /* 0x080fe2000004180c */
[C---:B------:R-:W-:Y:S02]  /*5160*/  FMUL.FTZ R42, R0.reuse, R42 ;  /* 0x0000002a002a7220 */ /* 0x040fe40000410000 */
[C---:B------:R-:W-:Y:S02]  /*5170*/  FMUL.FTZ R43, R0.reuse, R43 ;  /* 0x0000002b002b7220 */ /* 0x040fe40000410000 */
[C---:B------:R-:W-:Y:S02]  /*5180*/  FMUL.FTZ R46, R0.reuse, R46 ;  /* 0x0000002e002e7220 */ /* 0x040fe40000410000 */
[C---:B------:R-:W-:Y:S01]  /*5190*/  FMUL.FTZ R47, R0.reuse, R47 ;  /* 0x0000002f002f7220 */ /* 0x040fe20000410000 */
[C---:B------:R-:W-:Y:S01]  /*51a0*/  HMMA.16816.F32.BF16 R16, R172.reuse, R178, R16 ;  /* 0x000000b2ac10723c */ /* 0x040fe20000041810 */
[C---:B------:R-:W-:Y:S03]  /*51b0*/  FMUL.FTZ R58, R0.reuse, R58 ;  /* 0x0000003a003a7220 */ /* 0x040fe60000410000 */
[C---:B------:R-:W-:Y:S02]  /*51c0*/  FMUL.FTZ R59, R0.reuse, R59 ;  /* 0x0000003b003b7220 */ /* 0x040fe40000410000 */
[----:B------:R-:W-:Y:S01]  /*51d0*/  FMUL.FTZ R62, R0, R62 ;  /* 0x0000003e003e7220 */ /* 0x000fe20000410000 */
[----:B------:R-:W-:Y:S01]  /*51e0*/  F2FP.BF16.PACK_AB R179, R200, R201 ;  /* 0x000000c9c8b3723e */ /* 0x000fe200000010ff */
        /* <DEDUP_REMOVED lines=13> */
[----:B------:R-:W2:Y:S03]  /*52c0*/  LDSM.16.MT88.4 R140, [R208+0xa000] ;  /* 0x00a00000d08c783b */ /* 0x000ea60000004200 */
[C---:B------:R-:W-:Y:S02]  /*52d0*/  FMUL.FTZ R106, R0.reuse, R106 ;  /* 0x0000006a006a7220 */ /* 0x040fe40000410000 */
[----:B------:R-:W-:Y:S02]  /*52e0*/  FMUL.FTZ R107, R0, R107 ;  /* 0x0000006b006b7220 */ /* 0x000fe40000410000 */
[-C--:B-1----:R-:W-:Y:S01]  /*52f0*/  HMMA.16816.F32.BF16 R52, R172, R144.reuse, R52 ;  /* 0x00000090ac34723c */ /* 0x082fe20000041834 */
[--C-:B------:R-:W-:Y:S03]  /*5300*/  FFMA.FTZ R150, R28, c[0x0][0x23c], -R184.reuse ;  /* 0x00008f001c967a23 */ /* 0x100fe600000108b8 */
[----:B------:R-:W-:Y:S01]  /*5310*/  FFMA.FTZ R184, R29, c[0x0][0x23c], -R184 ;  /* 0x00008f001db87a23 */ /* 0x000fe200000108b8 */
[----:B------:R-:W-:Y:S01]  /*5320*/  MUFU.EX2 R195, R150 ;  /* 0x0000009600c37308 */ /* 0x000fe20000000800 */
[----:B------:R-:W-:Y:S02]  /*5330*/  FMUL.FTZ R29, R3, R165 ;  /* 0x000000a5031d7220 */ /* 0x000fe40000410000 */
[C---:B------:R-:W-:Y:S01]  /*5340*/  HMMA.16816.F32.BF16 R56, R180.reuse, R144, R56 ;  /* 0x00000090b438723c */ /* 0x040fe20000041838 */
[C---:B------:R-:W-:Y:S03]  /*5350*/  FMUL.FTZ R130, R132.reuse, R130 ;  /* 0x0000008284827220 */ /* 0x040fe60000410000 */
[----:B------:R-:W-:Y:S02]  /*5360*/  FMUL.FTZ R131, R132, R131 ;  /* 0x0000008384837220 */ /* 0x000fe40000410000 */
[--C-:B------:R-:W-:Y:S02]  /*5370*/  FFMA.FTZ R20, R20, c[0x0][0x23c], -R137.reuse ;  /* 0x00008f0014147a23 */ /* 0x100fe40000010889 */
[-C--:B------:R-:W-:Y:S01]  /*5380*/  HMMA.16816.F32.BF16 R60, R180, R146.reuse, R60 ;  /* 0x00000092b43c723c */ /* 0x080fe2000004183c */
[--C-:B------:R-:W-:Y:S01]  /*5390*/  FFMA.FTZ R32, R32, c[0x0][0x23c], -R137.reuse ;  /* 0x00008f0020207a23 */ /* 0x100fe20000010889 */
[----:B------:R1:W-:Y:S02]  /*53a0*/  MUFU.EX2 R226, R20 ;  /* 0x0000001400e27308 */ /* 0x0003e40000000800 */
[----:B------:R-:W-:Y:S02]  /*53b0*/  FFMA.FTZ R137, R33, c[0x0][0x23c], -R137 ;  /* 0x00008f0021897a23 */ /* 0x000fe40000010889 */
[C---:B------:R-:W-:Y:S02]  /*53c0*/  FMUL.FTZ R116, R3.reuse, R116 ;  /* 0x0000007403747220 */ /* 0x040fe40000410000 */
[C---:B------:R-:W-:Y:S01]  /*53d0*/  HMMA.16816.F32.BF16 R64, R172.reuse, R146, R64 ;  /* 0x00000092ac40723c */ /* 0x040fe20000041840 */
[----:B------:R-:W3:Y:S03]  /*53e0*/  LDSM.16.MT88.4 R144, [R204+0xb000] ;  /* 0x00b00000cc90783b */ /* 0x000ee60000004200 */
[----:B------:R4:W-:Y:S01]  /*53f0*/  MUFU.EX2 R203, R32 ;  /* 0x0000002000cb7308 */ /* 0x0009e20000000800 */
[C---:B------:R-:W-:Y:S02]  /*5400*/  FMUL.FTZ R117, R3.reuse, R117 ;  /* 0x0000007503757220 */ /* 0x040fe40000410000 */
[C---:B------:R-:W-:Y:S01]  /*5410*/  FMUL.FTZ R118, R0.reuse, R118 ;  /* 0x0000007600767220 */ /* 0x040fe20000410000 */
[-C--:B--2---:R-:W-:Y:S01]  /*5420*/  HMMA.16816.F32.BF16 R68, R172, R140.reuse, R68 ;  /* 0x0000008cac44723c */ /* 0x084fe20000041844 */
[C---:B------:R-:W-:Y:S03]  /*5430*/  FMUL.FTZ R119, R0.reuse, R119 ;  /* 0x0000007700777220 */ /* 0x040fe60000410000 */
[C---:B------:R-:W-:Y:S02]  /*5440*/  FMUL.FTZ R124, R3.reuse, R124 ;  /* 0x0000007c037c7220 */ /* 0x040fe40000410000 */
[----:B------:R2:W-:Y:S01]  /*5450*/  MUFU.EX2 R202, R137 ;  /* 0x0000008900ca7308 */ /* 0x0005e20000000800 */
[C---:B------:R-:W-:Y:S01]  /*5460*/  FMUL.FTZ R125, R3.reuse, R125 ;  /* 0x0000007d037d7220 */ /* 0x040fe20000410000 */
[C---:B------:R-:W-:Y:S01]  /*5470*/  HMMA.16816.F32.BF16 R72, R180.reuse, R140, R72 ;  /* 0x0000008cb448723c */ /* 0x040fe20000041848 */
[----:B-1----:R-:W-:Y:S03]  /*5480*/  FMUL.FTZ R20, R3, R156 ;  /* 0x0000009c03147220 */ /* 0x002fe60000410000 */
[C---:B------:R-:W-:Y:S02]  /*5490*/  FMUL.FTZ R126, R0.reuse, R126 ;  /* 0x0000007e007e7220 */ /* 0x040fe40000410000 */
[----:B------:R-:W-:Y:S02]  /*54a0*/  FMUL.FTZ R127, R0, R127 ;  /* 0x0000007f007f7220 */ /* 0x000fe40000410000 */
[-C--:B------:R-:W-:Y:S01]  /*54b0*/  HMMA.16816.F32.BF16 R76, R180, R142.reuse, R76 ;  /* 0x0000008eb44c723c */ /* 0x080fe2000004184c */
[----:B----4-:R-:W-:Y:S07]  /*54c0*/  IMAD.WIDE.U32 R32, R138, -0x2daee0ad, RZ ;  /* 0xd2511f538a207825 */ /* 0x010fee00078e00ff */
[C---:B------:R-:W-:Y:S01]  /*54d0*/  HMMA.16816.F32.BF16 R80, R172.reuse, R142, R80 ;  /* 0x0000008eac50723c */ /* 0x040fe20000041850 */
[----:B------:R-:W1:Y:S03]  /*54e0*/  LDSM.16.MT88.4 R140, [R206+0xb000] ;  /* 0x00b00000ce8c783b */ /* 0x000e660000004200 */
[----:B------:R-:W-:Y:S01]  /*54f0*/  LOP3.LUT R154, R32, 0xff, RZ, 0xc0, !PT ;  /* 0x000000ff209a7812 */ /* 0x000fe200078ec0ff */
[----:B------:R-:W-:Y:S01]  /*5500*/  IMAD.WIDE.U32 R138, R149, -0x2daee0ad, RZ ;  /* 0xd2511f53958a7825 */ /* 0x000fe200078e00ff */
[--C-:B------:R-:W-:Y:S02]  /*5510*/  SHF.R.U32.HI R155, RZ, 0x10, R32.reuse ;  /* 0x00000010ff9b7819 */ /* 0x100fe40000011620 */
[-C--:B---3--:R-:W-:Y:S01]  /*5520*/  HMMA.16816.F32.BF16 R84, R172, R144.reuse, R84 ;  /* 0x00000090ac54723c */ /* 0x088fe20000041854 */
[----:B------:R-:W-:Y:S03]  /*5530*/  SHF.R.U32.HI R156, RZ, 0x18, R32 ;  /* 0x00000018ff9c7819 */ /* 0x000fe60000011620 */
[----:B------:R-:W-:Y:S02]  /*5540*/  LOP3.LUT R153, R138, 0xff, RZ, 0xc0, !PT ;  /* 0x000000ff8a997812 */ /* 0x000fe400078ec0ff */
[----:B------:R-:W-:Y:S02]  /*5550*/  SHF.R.U32.HI R152, RZ, 0x18, R138 ;  /* 0x00000018ff987819 */ /* 0x000fe4000001168a */
[C---:B------:R-:W-:Y:S01]  /*5560*/  HMMA.16816.F32.BF16 R88, R180.reuse, R144, R88 ;  /* 0x00000090b458723c */ /* 0x040fe20000041858 */
[----:B------:R-:W-:Y:S02]  /*5570*/  LOP3.LUT R148, R33, UR14, R194, 0x96, !PT ;  /* 0x0000000e21947c12 */ /* 0x000fe4000f8e96c2 */
[----:B------:R-:W-:Y:S01]  /*5580*/  MUFU.EX2 R194, R184 ;  /* 0x000000b800c27308 */ /* 0x000fe20000000800 */
[----:B------:R-:W-:Y:S01]  /*5590*/  LOP3.LUT R151, R32, 0xffff, RZ, 0xc0, !PT ;  /* 0x0000ffff20977812 */ /* 0x000fe200078ec0ff */
[C---:B------:R-:W-:Y:S01]  /*55a0*/  FMUL.FTZ R32, R3.reuse, R160 ;  /* 0x000000a003207220 */ /* 0x040fe20000410000 */
[----:B------:R-:W-:Y:S01]  /*55b0*/  LOP3.LUT R28, R148, 0xffff, RZ, 0xc0, !PT ;  /* 0x0000ffff941c7812 */ /* 0x000fe200078ec0ff */
[----:B------:R-:W-:Y:S01]  /*55c0*/  FMUL.FTZ R33, R3, R161 ;  /* 0x000000a103217220 */ /* 0x000fe20000410000 */
[-C--:B------:R-:W-:Y:S01]  /*55d0*/  HMMA.16816.F32.BF16 R92, R180, R146.reuse, R92 ;  /* 0x00000092b45c723c */ /* 0x080fe2000004185c */
[----:B------:R-:W-:Y:S03]  /*55e0*/  LDSM.16.MT88.4 R160, [R209+0xa800] ;  /* 0x00a80000d1a0783b */ /* 0x000fe60000004200 */
[----:B------:R-:W-:Y:S01]  /*55f0*/  SHF.R.U32.HI R24, RZ, 0x8, R151 ;  /* 0x00000008ff187819 */ /* 0x000fe20000011697 */
[--C-:B------:R-:W-:Y:S01]  /*5600*/  FFMA.FTZ R151, R30, c[0x0][0x23c], -R185.reuse ;  /* 0x00008f001e977a23 */ /* 0x100fe200000108b9 */
[----:B--2---:R-:W-:Y:S01]  /*5610*/  LOP3.LUT R137, R139, UR14, R196, 0x96, !PT ;  /* 0x0000000e8b897c12 */ /* 0x004fe2000f8e96c4 */
[----:B------:R-:W-:Y:S01]  /*5620*/  FFMA.FTZ R185, R31, c[0x0][0x23c], -R185 ;  /* 0x00008f001fb97a23 */ /* 0x000fe200000108b9 */
[C---:B------:R-:W-:Y:S01]  /*5630*/  HMMA.16816.F32.BF16 R96, R172.reuse, R146, R96 ;  /* 0x00000092ac60723c */ /* 0x040fe20000041860 */
[----:B------:R-:W2:Y:S01]  /*5640*/  LDSM.16.MT88.4 R144, [R209+0xb000] ;  /* 0x00b00000d190783b */ /* 0x000ea20000004200 */
[----:B------:R3:W4:Y:S02]  /*5650*/  MUFU.EX2 R196, R27 ;  /* 0x0000001b00c47308 */ /* 0x0007240000000800 */
[----:B------:R-:W-:Y:S01]  /*5660*/  PRMT R178, R154, 0x5410, R24 ;  /* 0x000054109ab27816 */ /* 0x000fe20000000018 */
[C---:B------:R-:W-:Y:S01]  /*5670*/  FMUL.FTZ R24, R133.reuse, R168 ;  /* 0x000000a885187220 */ /* 0x040fe20000410000 */
[----:B------:R-:W-:Y:S01]  /*5680*/  LOP3.LUT R139, R138, 0xffff, RZ, 0xc0, !PT ;  /* 0x0000ffff8a8b7812 */ /* 0x000fe200078ec0ff */
[C---:B------:R-:W-:Y:S01]  /*5690*/  FMUL.FTZ R30, R0.reuse, R166 ;  /* 0x000000a6001e7220 */ /* 0x040fe20000410000 */
[----:B------:R-:W-:Y:S01]  /*56a0*/  SHF.R.U32.HI R149, RZ, 0x10, R138 ;  /* 0x00000010ff957819 */ /* 0x000fe2000001168a */
[-C--:B-1----:R-:W-:Y:S03]  /*56b0*/  HMMA.16816.F32.BF16 R100, R172, R140.reuse, R100 ;  /* 0x0000008cac64723c */ /* 0x082fe60000041864 */
[----:B------:R-:W-:Y:S01]  /*56c0*/  FMUL.FTZ R31, R0, R167 ;  /* 0x000000a7001f7220 */ /* 0x000fe20000410000 */
[----:B------:R1:W-:Y:S01]  /*56d0*/  MUFU.EX2 R192, R185 ;  /* 0x000000b900c07308 */ /* 0x0003e20000000800 */
[----:B------:R-:W-:Y:S01]  /*56e0*/  SHF.R.U32.HI R138, RZ, 0x10, R148 ;  /* 0x00000010ff8a7819 */ /* 0x000fe20000011694 */
[----:B------:R-:W-:Y:S01]  /*56f0*/  FFMA.FTZ R133, R133, R234, R246 ;  /* 0x000000ea85857223 */ /* 0x000fe200000100f6 */
[----:B------:R-:W-:Y:S01]  /*5700*/  LOP3.LUT R176, R148, 0xff, RZ, 0xc0, !PT ;  /* 0x000000ff94b07812 */ /* 0x000fe200078ec0ff */
[C---:B------:R-:W-:Y:S01]  /*5710*/  HMMA.16816.F32.BF16 R20, R180.reuse, R140, R20 ;  /* 0x0000008cb414723c */ /* 0x040fe20000041814 */
[----:B------:R-:W-:Y:S03]  /*5720*/  SHF.R.U32.HI R148, RZ, 0x18, R148 ;  /* 0x00000018ff947819 */ /* 0x000fe60000011694 */
[----:B------:R-:W-:Y:S01]  /*5730*/  LOP3.LUT R138, R138, 0xff, RZ, 0xc0, !PT ;  /* 0x000000ff8a8a7812 */ /* 0x000fe200078ec0ff */
[----:B------:R-:W-:Y:S01]  /*5740*/  FFMA.FTZ R0, R0, R231, R236 ;  /* 0x000000e700007223 */ /* 0x000fe200000100ec */
[----:B------:R-:W5:Y:S02]  /*5750*/  MUFU.EX2 R193, R151 ;  /* 0x0000009700c17308 */ /* 0x000f640000000800 */
[-C--:B------:R-:W-:Y:S01]  /*5760*/  HMMA.16816.F32.BF16 R104, R180, R142.reuse, R104 ;  /* 0x0000008eb468723c */ /* 0x080fe20000041868 */
[C---:B---3--:R-:W-:Y:S02]  /*5770*/  FMUL.FTZ R27, R132.reuse, R171 ;  /* 0x000000ab841b7220 */ /* 0x048fe40000410000 */
[----:B------:R-:W-:Y:S01]  /*5780*/  LDSM.16.MT88.4 R168, [R204+0xb800] ;  /* 0x00b80000cca8783b */ /* 0x000fe20000004200 */
[----:B------:R-:W-:Y:S01]  /*5790*/  FFMA.FTZ R132, R132, R233, R244 ;  /* 0x000000e984847223 */ /* 0x000fe200000100f4 */
[----:B------:R-:W-:Y:S01]  /*57a0*/  PRMT R148, R138, 0x5410, R148 ;  /* 0x000054108a947816 */ /* 0x000fe20000000094 */
[----:B------:R-:W-:Y:S01]  /*57b0*/  FADD.FTZ R0, R235, R0 ;  /* 0x00000000eb007221 */ /* 0x000fe20000010000 */
[----:B------:R-:W-:Y:S01]  /*57c0*/  LOP3.LUT R138, R137, 0xffff, RZ, 0xc0, !PT ;  /* 0x0000ffff898a7812 */ /* 0x000fe200078ec0ff */
[C---:B------:R-:W-:Y:S01]  /*57d0*/  HMMA.16816.F32.BF16 R108, R172.reuse, R142, R108 ;  /* 0x0000008eac6c723c */ /* 0x040fe2000004186c */
[----:B------:R-:W-:Y:S02]  /*57e0*/  FADD.FTZ R132, R243, R132 ;  /* 0x00000084f3847221 */ /* 0x000fe40000010000 */
[----:B------:R-:W3:Y:S01]  /*57f0*/  LDSM.16.MT88.4 R140, [R208+0xb000] ;  /* 0x00b00000d08c783b */ /* 0x000ee20000004200 */
[--C-:B------:R-:W-:Y:S01]  /*5800*/  HSET2.LE.AND R177, R148, R251.reuse, PT ;  /* 0x000000fb94b17233 */ /* 0x100fe20003803000 */
[----:B------:R-:W-:Y:S03]  /*5810*/  FADD.FTZ R0, R228, R0 ;  /* 0x00000000e4007221 */ /* 0x000fe60000010000 */
[-C--:B--2---:R-:W-:Y:S01]  /*5820*/  HMMA.16816.F32.BF16 R112, R172, R144.reuse, R112 ;  /* 0x00000090ac70723c */ /* 0x084fe20000041870 */
[----:B------:R-:W-:Y:S02]  /*5830*/  FADD.FTZ R0, R227, R0 ;  /* 0x00000000e3007221 */ /* 0x000fe40000010000 */
[----:B-1----:R-:W-:Y:S02]  /*5840*/  LDSM.16.MT88.4 R184, [R206+0xb800] ;  /* 0x00b80000ceb8783b */ /* 0x002fe40000004200 */
[----:B------:R-:W-:Y:S03]  /*5850*/  FADD.FTZ R0, R197, R0 ;  /* 0x00000000c5007221 */ /* 0x000fe60000010000 */
[C---:B------:R-:W-:Y:S01]  /*5860*/  HMMA.16816.F32.BF16 R32, R180.reuse, R144, R32 ;  /* 0x00000090b420723c */ /* 0x040fe20000041820 */
[----:B----4-:R-:W-:Y:S06]  /*5870*/  FADD.FTZ R0, R196, R0 ;  /* 0x00000000c4007221 */ /* 0x010fec0000010000 */
[----:B------:R-:W-:Y:S01]  /*5880*/  SHF.R.U32.HI R145, RZ, 0x8, R139 ;  /* 0x00000008ff917819 */ /* 0x000fe2000001168b */
[-C--:B------:R-:W-:Y:S01]  /*5890*/  HMMA.16816.F32.BF16 R116, R180, R146.reuse, R116 ;  /* 0x00000092b474723c */ /* 0x080fe20000041874 */
[----:B------:R-:W-:Y:S03]  /*58a0*/  LOP3.LUT R144, R149, 0xff, RZ, 0xc0, !PT ;  /* 0x000000ff95907812 */ /* 0x000fe600078ec0ff */
[----:B------:R-:W-:Y:S02]  /*58b0*/  PRMT R145, R153, 0x5410, R145 ;  /* 0x0000541099917816 */ /* 0x000fe40000000091 */
[----:B------:R-:W-:Y:S01]  /*58c0*/  SHF.R.U32.HI R139, RZ, 0x8, R28 ;  /* 0x00000008ff8b7819 */ /* 0x000fe2000001161c */
[C---:B------:R-:W-:Y:S01]  /*58d0*/  FMUL.FTZ R28, R3.reuse, R164 ;  /* 0x000000a4031c7220 */ /* 0x040fe20000410000 */
[C---:B------:R-:W-:Y:S01]  /*58e0*/  HMMA.16816.F32.BF16 R120, R172.reuse, R146, R120 ;  /* 0x00000092ac78723c */ /* 0x040fe20000041878 */
[----:B------:R-:W-:Y:S03]  /*58f0*/  LDSM.16.MT88.4 R164, [R208+0xa800] ;  /* 0x00a80000d0a4783b */ /* 0x000fe60000004200 */
[----:B------:R-:W-:Y:S01]  /*5900*/  PRMT R176, R176, 0x5410, R139 ;  /* 0x00005410b0b07816 */ /* 0x000fe2000000008b */
[----:B------:R-:W-:Y:S01]  /*5910*/  FFMA.FTZ R3, R3, R232, R242 ;  /* 0x000000e803037223 */ /* 0x000fe200000100f2 */
[--C-:B------:R-:W-:Y:S02]  /*5920*/  SHF.R.U32.HI R139, RZ, 0x10, R137.reuse ;  /* 0x00000010ff8b7819 */ /* 0x100fe40000011689 */
[----:B------:R-:W-:Y:S01]  /*5930*/  LOP3.LUT R146, R155, 0xff, RZ, 0xc0, !PT ;  /* 0x000000ff9b927812 */ /* 0x000fe200078ec0ff */
[--C-:B------:R-:W-:Y:S01]  /*5940*/  HSET2.LE.AND R176, R176, R251.reuse, PT ;  /* 0x000000fbb0b07233 */ /* 0x100fe20003803000 */
[-C--:B---3--:R-:W-:Y:S02]  /*5950*/  HMMA.16816.F32.BF16 R24, R172, R140.reuse, R24 ;  /* 0x0000008cac18723c */ /* 0x088fe40000041818 */
[----:B------:R-:W-:Y:S02]  /*5960*/  PRMT R147, R144, 0x5410, R152 ;  /* 0x0000541090937816 */ /* 0x000fe40000000098 */
[----:B------:R-:W1:Y:S01]  /*5970*/  LDSM.16.MT88.4 R152, [R204+0xa800] ;  /* 0x00a80000cc98783b */ /* 0x000e620000004200 */
[----:B------:R-:W-:Y:S02]  /*5980*/  PRMT R146, R146, 0x5410, R156 ;  /* 0x0000541092927816 */ /* 0x000fe4000000009c */
[----:B------:R-:W-:Y:S01]  /*5990*/  LOP3.LUT R144, R137, 0xff, RZ, 0xc0, !PT ;  /* 0x000000ff89907812 */ /* 0x000fe200078ec0ff */
[C---:B------:R-:W-:Y:S01]  /*59a0*/  HMMA.16816.F32.BF16 R28, R180.reuse, R140, R28 ;  /* 0x0000008cb41c723c */ /* 0x040fe2000004181c */
[----:B------:R-:W-:Y:S03]  /*59b0*/  LOP3.LUT R139, R139, 0xff, RZ, 0xc0, !PT ;  /* 0x000000ff8b8b7812 */ /* 0x000fe600078ec0ff */
[----:B------:R-:W2:Y:S03]  /*59c0*/  LDSM.16.MT88.4 R156, [R206+0xa800] ;  /* 0x00a80000ce9c783b */ /* 0x000ea60000004200 */
[----:B------:R-:W-:Y:S01]  /*59d0*/  SHF.R.U32.HI R140, RZ, 0x8, R138 ;  /* 0x00000008ff8c7819 */ /* 0x000fe2000001168a */
[-C--:B------:R-:W-:Y:S01]  /*59e0*/  HMMA.16816.F32.BF16 R124, R180, R142.reuse, R124 ;  /* 0x0000008eb47c723c */ /* 0x080fe2000004187c */
[----:B------:R-:W-:Y:S03]  /*59f0*/  SHF.R.U32.HI R141, RZ, 0x18, R137 ;  /* 0x00000018ff8d7819 */ /* 0x000fe60000011689 */
[----:B------:R-:W-:Y:S02]  /*5a00*/  F2FP.BF16.PACK_AB R137, R225, R226 ;  /* 0x000000e2e189723e */ /* 0x000fe400000010ff */
[----:B------:R-:W-:Y:S01]  /*5a10*/  F2FP.BF16.PACK_AB R138, R224, R221 ;  /* 0x000000dde08a723e */ /* 0x000fe200000010ff */
[--C-:B------:R-:W-:Y:S01]  /*5a20*/  HSET2.LE.AND R182, R145, R251.reuse, PT ;  /* 0x000000fb91b67233 */ /* 0x100fe20003803000 */
[----:B------:R-:W-:Y:S01]  /*5a30*/  HMMA.16816.F32.BF16 R128, R172, R142, R128 ;  /* 0x0000008eac80723c */ /* 0x000fe20000041880 */
[----:B------:R-:W-:Y:S01]  /*5a40*/  PRMT R140, R144, 0x5410, R140 ;  /* 0x00005410908c7816 */ /* 0x000fe2000000008c */
[----:B------:R-:W3:Y:S02]  /*5a50*/  LDSM.16.MT88.4 R172, [R209+0xb800] ;  /* 0x00b80000d1ac783b */ /* 0x000ee40000004200 */
[----:B------:R-:W-:Y:S01]  /*5a60*/  LOP3.LUT R176, R176, R137, RZ, 0xc0, !PT ;  /* 0x00000089b0b07212 */ /* 0x000fe200078ec0ff */
[--C-:B------:R-:W-:Y:S01]  /*5a70*/  HSET2.LE.AND R137, R178, R251.reuse, PT ;  /* 0x000000fbb2897233 */ /* 0x100fe20003803000 */
[----:B------:R-:W-:Y:S01]  /*5a80*/  LOP3.LUT R177, R177, R138, RZ, 0xc0, !PT ;  /* 0x0000008ab1b17212 */ /* 0x000fe200078ec0ff */
[--C-:B------:R-:W-:Y:S01]  /*5a90*/  HSET2.LE.AND R138, R146, R251.reuse, PT ;  /* 0x000000fb928a7233 */ /* 0x100fe20003803000 */
[----:B------:R-:W-:Y:S01]  /*5aa0*/  F2FP.BF16.PACK_AB R178, R202, R203 ;  /* 0x000000cbcab2723e */ /* 0x000fe200000010ff */
[--C-:B------:R-:W-:Y:S03]  /*5ab0*/  HSET2.LE.AND R180, R140, R251.reuse, PT ;  /* 0x000000fb8cb47233 */ /* 0x100fe60003803000 */
[----:B------:R-:W-:Y:S01]  /*5ac0*/  PRMT R141, R139, 0x5410, R141 ;  /* 0x000054108b8d7816 */ /* 0x000fe2000000008d */
[--C-:B------:R-:W-:Y:S01]  /*5ad0*/  HSET2.LE.AND R183, R147, R251.reuse, PT ;  /* 0x000000fb93b77233 */ /* 0x100fe20003803000 */
[----:B------:R-:W-:Y:S02]  /*5ae0*/  F2FP.BF16.PACK_AB R139, R198, R199 ;  /* 0x000000c7c68b723e */ /* 0x000fe400000010ff */
[----:B------:R-:W-:Y:S01]  /*5af0*/  LOP3.LUT R178, R137, R178, RZ, 0xc0, !PT ;  /* 0x000000b289b27212 */ /* 0x000fe200078ec0ff */
[----:B------:R-:W-:Y:S01]  /*5b00*/  HSET2.LE.AND R181, R141, R251, PT ;  /* 0x000000fb8db57233 */ /* 0x000fe20003803000 */
[----:B------:R-:W-:Y:S02]  /*5b10*/  LOP3.LUT R179, R138, R179, RZ, 0xc0, !PT ;  /* 0x000000b38ab37212 */ /* 0x000fe400078ec0ff */
[----:B------:R-:W-:Y:S02]  /*5b20*/  LOP3.LUT R180, R180, R139, RZ, 0xc0, !PT ;  /* 0x0000008bb4b47212 */ /* 0x000fe400078ec0ff */
[----:B------:R-:W-:Y:S02]  /*5b30*/  F2FP.BF16.PACK_AB R137, R196, R197 ;  /* 0x000000c5c489723e */ /* 0x000fe400000010ff */
[----:B------:R-:W-:Y:S01]  /*5b40*/  F2FP.BF16.PACK_AB R138, R194, R195 ;  /* 0x000000c3c28a723e */ /* 0x000fe200000010ff */
[-C--:B-1----:R-:W-:Y:S01]  /*5b50*/  HMMA.16816.F32.BF16 R140, R176, R152.reuse, R4 ;  /* 0x00000098b08c723c */ /* 0x082fe20000041804 */
[----:B-----5:R-:W-:Y:S02]  /*5b60*/  F2FP.BF16.PACK_AB R139, R192, R193 ;  /* 0x000000c1c08b723e */ /* 0x020fe400000010ff */
[----:B------:R-:W-:Y:S02]  /*5b70*/  LOP3.LUT R181, R181, R137, RZ, 0xc0, !PT ;  /* 0x00000089b5b57212 */ /* 0x000fe400078ec0ff */
[----:B------:R-:W-:Y:S02]  /*5b80*/  LOP3.LUT R182, R182, R138, RZ, 0xc0, !PT ;  /* 0x0000008ab6b67212 */ /* 0x000fe400078ec0ff */
[----:B------:R-:W-:Y:S01]  /*5b90*/  LOP3.LUT R183, R183, R139, RZ, 0xc0, !PT ;  /* 0x0000008bb7b77212 */ /* 0x000fe200078ec0ff */
[----:B------:R-:W-:Y:S01]  /*5ba0*/  FADD.FTZ R4, R245, R133 ;  /* 0x00000085f5047221 */ /* 0x000fe20000010000 */
[----:B------:R-:W-:Y:S03]  /*5bb0*/  MOV R138, R2 ;  /* 0x00000002008a7202 */ /* 0x000fe60000000f00 */
[----:B------:R-:W-:Y:S01]  /*5bc0*/  FADD.FTZ R5, R237, R3 ;  /* 0x00000003ed057221 */ /* 0x000fe20000010000 */
[----:B------:R-:W-:Y:S01]  /*5bd0*/  MOV R137, R134 ;  /* 0x0000008600897202 */ /* 0x000fe20000000f00 */
[C---:B------:R-:W-:Y:S01]  /*5be0*/  HMMA.16816.F32.BF16 R144, R180.reuse, R152, R8 ;  /* 0x00000098b490723c */ /* 0x040fe20000041808 */
[----:B------:R-:W-:Y:S02]  /*5bf0*/  FADD.FTZ R4, R249, R4 ;  /* 0x00000004f9047221 */ /* 0x000fe40000010000 */
        /* <DEDUP_REMOVED lines=18> */
[----:B------:R-:W-:Y:S01]  /*5d20*/  FADD.FTZ R3, R193, R0 ;  /* 0x00000000c1037221 */ /* 0x000fe20000010000 */
[----:B------:R-:W-:Y:S01]  /*5d30*/  IADD3 R0, R220, -0x1, RZ ;  /* 0xffffffffdc007810 */ /* 0x000fe20007ffe0ff */
[-C--:B------:R-:W-:Y:S01]  /*5d40*/  HMMA.16816.F32.BF16 R44, R180, R158.reuse, R44 ;  /* 0x0000009eb42c723c */ /* 0x080fe2000004182c */
[----:B------:R-:W-:Y:S03]  /*5d50*/  FADD.FTZ R234, R202, R5 ;  /* 0x00000005caea7221 */ /* 0x000fe60000010000 */
[----:B------:R-:W-:Y:S01]  /*5d60*/  FADD.FTZ R233, R200, R6 ;  /* 0x00000006c8e97221 */ /* 0x000fe20000010000 */
[----:B------:R-:W-:Y:S01]  /*5d70*/  MOV R220, R0 ;  /* 0x0000000000dc7202 */ /* 0x000fe20000000f00 */
[----:B------:R-:W-:Y:S01]  /*5d80*/  FADD.FTZ R232, R194, R4 ;  /* 0x00000004c2e87221 */ /* 0x000fe20000010000 */
[----:B------:R-:W-:Y:S01]  /*5d90*/  MOV R0, R136 ;  /* 0x0000008800007202 */ /* 0x000fe20000000f00 */
[C---:B------:R-:W-:Y:S01]  /*5da0*/  HMMA.16816.F32.BF16 R48, R176.reuse, R158, R48 ;  /* 0x0000009eb030723c */ /* 0x040fe20000041830 */
[----:B------:R-:W-:Y:S03]  /*5db0*/  FADD.FTZ R231, R192, R3 ;  /* 0x00000003c0e77221 */ /* 0x000fe60000010000 */
[----:B------:R-:W-:Y:S04]  /*5dc0*/  MOV R3, R135 ;  /* 0x0000008700037202 */ /* 0x000fe80000000f00 */
        /* <DEDUP_REMOVED lines=25> */
.L_x_1477:
[----:B------:R-:W1:Y:S01]  /*5f60*/  SHFL.BFLY PT, R0, R234, 0x2, 0x1f ;  /* 0x0c401f00ea007f89 */ /* 0x000e6200000e0000 */
[----:B------:R-:W-:Y:S01]  /*5f70*/  ULDC.U8 UR4, c[0x0][0x329] ;  /* 0x0000ca4000047ab9 */ /* 0x000fe20000000000 */
[----:B------:R-:W-:Y:S01]  /*5f80*/  BSSY B0, `(.L_x_1481) ;  /* 0x00001ae000007945 */ /* 0x000fe20003800000 */
[----:B------:R-:W-:Y:S01]  /*5f90*/  ISETP.NE.AND P0, PT, RZ, UR4, PT ;  /* 0x00000004ff007c0c */ /* 0x000fe2000bf05270 */
[----:B------:R-:W2:Y:S01]  /*5fa0*/  SHFL.BFLY PT, R3, R233, 0x2, 0x1f ;  /* 0x0c401f00e9037f89 */ /* 0x000ea200000e0000 */
[----:B------:R-:W-:-:S02]  /*5fb0*/  ULDC.U8 UR5, c[0x0][0x328] ;  /* 0x0000ca0000057ab9 */ /* 0x000fc40000000000 */
[----:B------:R-:W-:Y:S01]  /*5fc0*/  ISETP.NE.AND P3, PT, RZ, UR5, PT ;  /* 0x00000005ff007c0c */ /* 0x000fe2000bf65270 */
[----:B------:R-:W3:Y:S04]  /*5fd0*/  SHFL.BFLY PT, R4, R232, 0x2, 0x1f ;  /* 0x0c401f00e8047f89 */ /* 0x000ee800000e0000 */
[----:B------:R-:W4:Y:S04]  /*5fe0*/  SHFL.BFLY PT, R5, R231, 0x2, 0x1f ;  /* 0x0c401f00e7057f89 */ /* 0x000f2800000e0000 */
[----:B------:R-:W5:Y:S01]  /*5ff0*/  S2R R138, SR_TID.X ;  /* 0x00000000008a7919 */ /* 0x000f620000002100 */
[----:B------:R-:W-:-:S05]  /*6000*/  @P0 MOV R133, c[0x0][0x210] ;  /* 0x0000840000850a02 */ /* 0x000fca0000000f00 */
[----:B------:R-:W-:Y:S02]  /*6010*/  @P0 IMAD R133, R133, c[0x0][0x214], RZ ;  /* 0x0000850085850a24 */ /* 0x000fe400078e02ff */
[----:B-1----:R-:W-:Y:S02]  /*6020*/  FADD.FTZ R234, R0, R234 ;  /* 0x000000ea00ea7221 */ /* 0x002fe40000010000 */
[----:B--2---:R-:W-:-:S03]  /*6030*/  FADD.FTZ R233, R3, R233 ;  /* 0x000000e903e97221 */ /* 0x004fc60000010000 */
[----:B------:R-:W1:Y:S01]  /*6040*/  SHFL.BFLY PT, R6, R234, 0x1, 0x1f ;  /* 0x0c201f00ea067f89 */ /* 0x000e6200000e0000 */
[----:B---3--:R-:W-:-:S03]  /*6050*/  FADD.FTZ R232, R4, R232 ;  /* 0x000000e804e87221 */ /* 0x008fc60000010000 */
[----:B------:R-:W2:Y:S01]  /*6060*/  SHFL.BFLY PT, R0, R233, 0x1, 0x1f ;  /* 0x0c201f00e9007f89 */ /* 0x000ea200000e0000 */
[----:B----4-:R-:W-:-:S03]  /*6070*/  FADD.FTZ R231, R5, R231 ;  /* 0x000000e705e77221 */ /* 0x010fc60000010000 */
[----:B------:R-:W3:Y:S01]  /*6080*/  SHFL.BFLY PT, R5, R232, 0x1, 0x1f ;  /* 0x0c201f00e8057f89 */ /* 0x000ee200000e0000 */
[----:B-----5:R-:W-:-:S03]  /*6090*/  SHF.R.S32.HI R139, RZ, 0x1f, R138 ;  /* 0x0000001fff8b7819 */ /* 0x020fc6000001148a */
[----:B------:R-:W4:Y:S01]  /*60a0*/  SHFL.BFLY PT, R4, R231, 0x1, 0x1f ;  /* 0x0c201f00e7047f89 */ /* 0x000f2200000e0000 */
[----:B------:R-:W-:-:S04]  /*60b0*/  LEA.HI R132, R139, R138, RZ, 0x5 ;  /* 0x0000008a8b847211 */ /* 0x000fc800078f28ff */
[----:B------:R-:W-:Y:S01]  /*60c0*/  SHF.R.S32.HI R132, RZ, 0x5, R132 ;  /* 0x00000005ff847819 */ /* 0x000fe20000011484 */
[----:B-1----:R-:W-:Y:S01]  /*60d0*/  FADD.FTZ R234, R234, R6 ;  /* 0x00000006eaea7221 */ /* 0x002fe20000010000 */
[----:B------:R-:W-:Y:S01]  /*60e0*/  LEA.HI R6, R139, R138, RZ, 0x2 ;  /* 0x0000008a8b067211 */ /* 0x000fe200078f10ff */
[----:B--2---:R-:W-:-:S03]  /*60f0*/  FADD.FTZ R233, R233, R0 ;  /* 0x00000000e9e97221 */ /* 0x004fc60000010000 */
[--C-:B------:R-:W-:Y:S02]  /*6100*/  SHF.R.S32.HI R7, RZ, 0x2, R6.reuse ;  /* 0x00000002ff077819 */ /* 0x100fe40000011406 */
[----:B------:R-:W-:Y:S02]  /*6110*/  SHF.R.S32.HI R3, RZ, 0x1f, R6 ;  /* 0x0000001fff037819 */ /* 0x000fe40000011406 */
[----:B------:R-:W-:Y:S01]  /*6120*/  FSETP.NE.FTZ.AND P6, PT, R234, RZ, PT ;  /* 0x000000ffea00720b */ /* 0x000fe20003fd5000 */
[----:B---3--:R-:W-:Y:S01]  /*6130*/  FADD.FTZ R232, R232, R5 ;  /* 0x00000005e8e87221 */ /* 0x008fe20000010000 */
[----:B------:R-:W-:Y:S02]  /*6140*/  LEA.HI R3, R3, R7, RZ, 0x3 ;  /* 0x0000000703037211 */ /* 0x000fe400078f18ff */
[----:B------:R-:W-:Y:S01]  /*6150*/  MOV R0, 0x3f800000 ;  /* 0x3f80000000007802 */ /* 0x000fe20000000f00 */
[----:B----4-:R-:W-:Y:S01]  /*6160*/  FADD.FTZ R231, R231, R4 ;  /* 0x00000004e7e77221 */ /* 0x010fe20000010000 */
[----:B------:R-:W-:-:S02]  /*6170*/  LOP3.LUT R3, R3, 0xfffffff8, RZ, 0xc0, !PT ;  /* 0xfffffff803037812 */ /* 0x000fc400078ec0ff */
[----:B------:R-:W-:Y:S02]  /*6180*/  LOP3.LUT R5, R6, 0x3ffffffc, RZ, 0xc0, !PT ;  /* 0x3ffffffc06057812 */ /* 0x000fe400078ec0ff */
[----:B------:R-:W-:Y:S02]  /*6190*/  IADD3 R3, R7, -R3, RZ ;  /* 0x8000000307037210 */ /* 0x000fe40007ffe0ff */
[----:B------:R-:W-:Y:S01]  /*61a0*/  IADD3 R5, -R5, R138, RZ ;  /* 0x0000008a05057210 */ /* 0x000fe20007ffe1ff */
[----:B------:R-:W1:Y:S01]  /*61b0*/  @P6 MUFU.RCP R0, R234 ;  /* 0x000000ea00006308 */ /* 0x000e620000001000 */
[C---:B------:R-:W-:Y:S02]  /*61c0*/  SHF.L.U32 R22, R3.reuse, 0x6, RZ ;  /* 0x0000000603167819 */ /* 0x040fe400000006ff */
[----:B------:R-:W-:Y:S02]  /*61d0*/  LOP3.LUT R6, R3, 0x1, RZ, 0xc0, !PT ;  /* 0x0000000103067812 */ /* 0x000fe400078ec0ff */
[----:B------:R-:W-:-:S02]  /*61e0*/  LOP3.LUT R22, R22, 0x1c0, RZ, 0xc0, !PT ;  /* 0x000001c016167812 */ /* 0x000fc400078ec0ff */
[----:B------:R-:W-:Y:S02]  /*61f0*/  LEA R5, R132, R5, 0x9 ;  /* 0x0000000584057211 */ /* 0x000fe400078e48ff */
[----:B------:R-:W-:Y:S02]  /*6200*/  LEA.HI R22, R22, R22, RZ, 0x1d ;  /* 0x0000001616167211 */ /* 0x000fe400078fe8ff */
[----:B------:R-:W-:Y:S02]  /*6210*/  ISETP.NE.U32.AND P4, PT, R6, 0x1, PT ;  /* 0x000000010600780c */ /* 0x000fe40003f85070 */
[----:B------:R-:W-:Y:S02]  /*6220*/  LEA R22, R5, R22, 0x1 ;  /* 0x0000001605167211 */ /* 0x000fe400078e08ff */
[----:B------:R-:W-:Y:S01]  /*6230*/  FSETP.NE.FTZ.AND P5, PT, R233, RZ, PT ;  /* 0x000000ffe900720b */ /* 0x000fe20003fb5000 */
[----:B-1----:R-:W-:Y:S01]  /*6240*/  FMUL.FTZ R0, R0, c[0x0][0x2dc] ;  /* 0x0000b70000007a20 */ /* 0x002fe20000410000 */
[----:B------:R-:W-:-:S02]  /*6250*/  SHF.L.U32 R22, R22, 0x1, RZ ;  /* 0x0000000116167819 */ /* 0x000fc400000006ff */
[----:B------:R-:W-:Y:S01]  /*6260*/  R2P PR, R3, 0x6 ;  /* 0x0000000603007804 */ /* 0x000fe20000000000 */
[----:B------:R-:W-:Y:S01]  /*6270*/  FMUL.FTZ R137, R0, R68 ;  /* 0x0000004400897220 */ /* 0x000fe20000410000 */
[----:B------:R-:W-:Y:S01]  /*6280*/  IADD3 R24, R22, -0x10, RZ ;  /* 0xfffffff016187810 */ /* 0x000fe20007ffe0ff */
[C---:B------:R-:W-:Y:S01]  /*6290*/  FMUL.FTZ R10, R0.reuse, R37 ;  /* 0x00000025000a7220 */ /* 0x040fe20000410000 */
[----:B------:R-:W-:Y:S01]  /*62a0*/  MOV R68, 0x20 ;  /* 0x0000002000447802 */ /* 0x000fe20000000f00 */
[----:B------:R-:W-:Y:S01]  /*62b0*/  FMUL.FTZ R140, R0, R140 ;  /* 0x0000008c008c7220 */ /* 0x000fe20000410000 */
[----:B------:R-:W-:Y:S01]  /*62c0*/  @P4 IADD3 R24, R22, 0x10, RZ ;  /* 0x0000001016184810 */ /* 0x000fe20007ffe0ff */
[----:B------:R-:W-:Y:S01]  /*62d0*/  FMUL.FTZ R152, R0, R152 ;  /* 0x0000009800987220 */ /* 0x000fe20000410000 */
[----:B------:R-:W-:Y:S01]  /*62e0*/  FSETP.NE.FTZ.AND P4, PT, R232, RZ, PT ;  /* 0x000000ffe800720b */ /* 0x000fe20003f95000 */
[----:B------:R-:W-:Y:S01]  /*62f0*/  FMUL.FTZ R153, R0, R153 ;  /* 0x0000009900997220 */ /* 0x000fe20000410000 */
[----:B------:R-:W-:Y:S01]  /*6300*/  SEL R68, R68, 0xffffffe0, !P1 ;  /* 0xffffffe044447807 */ /* 0x000fe20004800000 */
[C---:B------:R-:W-:Y:S01]  /*6310*/  FMUL.FTZ R13, R0.reuse, R36 ;  /* 0x00000024000d7220 */ /* 0x040fe20000410000 */
[----:B------:R-:W-:Y:S01]  /*6320*/  FSETP.NE.FTZ.AND P1, PT, R231, RZ, PT ;  /* 0x000000ffe700720b */ /* 0x000fe20003f35000 */
[C---:B------:R-:W-:Y:S01]  /*6330*/  FMUL.FTZ R20, R0.reuse, R48 ;  /* 0x0000003000147220 */ /* 0x040fe20000410000 */
[----:B------:R-:W-:Y:S01]  /*6340*/  @!P0 MOV R7, c[0x0][0x214] ;  /* 0x0000850000078a02 */ /* 0x000fe20000000f00 */
[C---:B------:R-:W-:Y:S01]  /*6350*/  FMUL.FTZ R49, R0.reuse, R49 ;  /* 0x0000003100317220 */ /* 0x040fe20000410000 */
[----:B------:R-:W-:Y:S01]  /*6360*/  MOV R4, 0x3f800000 ;  /* 0x3f80000000047802 */ /* 0x000fe20000000f00 */
[C---:B------:R-:W-:Y:S01]  /*6370*/  FMUL.FTZ R33, R0.reuse, R52 ;  /* 0x0000003400217220 */ /* 0x040fe20000410000 */
[----:B------:R-:W-:Y:S01]  /*6380*/  MOV R3, 0x3f800000 ;  /* 0x3f80000000037802 */ /* 0x000fe20000000f00 */
[C---:B------:R-:W-:Y:S01]  /*6390*/  FMUL.FTZ R53, R0.reuse, R53 ;  /* 0x0000003500357220 */ /* 0x040fe20000410000 */
[----:B------:R-:W-:Y:S01]  /*63a0*/  @!P0 SEL R133, R7, c[0x0][0x234], !P3 ;  /* 0x00008d0007858a07 */ /* 0x000fe20005800000 */
[C---:B------:R-:W-:Y:S01]  /*63b0*/  FMUL.FTZ R7, R0.reuse, R141 ;  /* 0x0000008d00077220 */ /* 0x040fe20000410000 */
[----:B------:R-:W1:Y:S01]  /*63c0*/  @P5 MUFU.RCP R4, R233 ;  /* 0x000000e900045308 */ /* 0x000e620000001000 */
[----:B------:R-:W-:Y:S01]  /*63d0*/  FMUL.FTZ R37, R0, R64 ;  /* 0x0000004000257220 */ /* 0x000fe20000410000 */
[----:B------:R-:W-:Y:S01]  /*63e0*/  F2FP.BF16.PACK_AB R10, R10, R13 ;  /* 0x0000000d0a0a723e */ /* 0x000fe200000010ff */
[C---:B------:R-:W-:Y:S01]  /*63f0*/  FMUL.FTZ R65, R0.reuse, R65 ;  /* 0x0000004100417220 */ /* 0x040fe20000410000 */
[----:B------:R-:W-:Y:S01]  /*6400*/  F2FP.BF16.PACK_AB R7, R7, R140 ;  /* 0x0000008c0707723e */ /* 0x000fe200000010ff */
[C---:B------:R-:W-:Y:S01]  /*6410*/  FMUL.FTZ R69, R0.reuse, R69 ;  /* 0x0000004500457220 */ /* 0x040fe20000410000 */
[----:B------:R-:W-:Y:S01]  /*6420*/  F2FP.BF16.PACK_AB R13, R49, R20 ;  /* 0x00000014310d723e */ /* 0x000fe200000010ff */
[C---:B------:R-:W-:Y:S01]  /*6430*/  FMUL.FTZ R80, R0.reuse, R80 ;  /* 0x0000005000507220 */ /* 0x040fe20000410000 */
[----:B------:R-:W2:Y:S01]  /*6440*/  @P4 MUFU.RCP R3, R232 ;  /* 0x000000e800034308 */ /* 0x000ea20000001000 */
[C---:B------:R-:W-:Y:S01]  /*6450*/  FMUL.FTZ R81, R0.reuse, R81 ;  /* 0x0000005100517220 */ /* 0x040fe20000410000 */
[----:B------:R3:W-:Y:S01]  /*6460*/  STS [R22], R7 ;  /* 0x0000000716007388 */ /* 0x0007e20000000800 */
[C---:B------:R-:W-:Y:S01]  /*6470*/  FMUL.FTZ R84, R0.reuse, R84 ;  /* 0x0000005400547220 */ /* 0x040fe20000410000 */
[----:B------:R-:W-:Y:S01]  /*6480*/  F2FP.BF16.PACK_AB R20, R53, R33 ;  /* 0x000000213514723e */ /* 0x000fe200000010ff */
[C---:B------:R-:W-:Y:S01]  /*6490*/  FMUL.FTZ R85, R0.reuse, R85 ;  /* 0x0000005500557220 */ /* 0x040fe20000410000 */
[----:B------:R-:W-:Y:S01]  /*64a0*/  ISETP.NE.OR P3, PT, RZ, UR4, !P3 ;  /* 0x00000004ff007c0c */ /* 0x000fe2000df65670 */
        /* <DEDUP_REMOVED lines=12> */
[----:B------:R-:W-:Y:S01]  /*6570*/  FMUL.FTZ R168, R0, R168 ;  /* 0x000000a800a87220 */ /* 0x000fe20000410000 */
[----:B---3--:R-:W-:Y:S01]  /*6580*/  IADD3 R7, R68, R24, RZ ;  /* 0x0000001844077210 */ /* 0x008fe20007ffe0ff */
[C---:B------:R-:W-:Y:S02]  /*6590*/  FMUL.FTZ R169, R0.reuse, R169 ;  /* 0x000000a900a97220 */ /* 0x040fe40000410000 */
[----:B------:R-:W-:-:S02]  /*65a0*/  FMUL.FTZ R128, R0, R128 ;  /* 0x0000008000807220 */ /* 0x000fc40000410000 */
[----:B------:R-:W-:Y:S01]  /*65b0*/  FMUL.FTZ R129, R0, R129 ;  /* 0x0000008100817220 */ /* 0x000fe20000410000 */
[----:B------:R-:W-:Y:S01]  /*65c0*/  MOV R0, 0x3f800000 ;  /* 0x3f80000000007802 */ /* 0x000fe20000000f00 */
[----:B-1----:R-:W-:Y:S01]  /*65d0*/  FMUL.FTZ R4, R4, c[0x0][0x2dc] ;  /* 0x0000b70004047a20 */ /* 0x002fe20000410000 */
[----:B------:R-:W-:Y:S01]  /*65e0*/  F2FP.BF16.PACK_AB R33, R169, R168 ;  /* 0x000000a8a921723e */ /* 0x000fe200000010ff */
[----:B--2---:R-:W-:Y:S02]  /*65f0*/  FMUL.FTZ R3, R3, c[0x0][0x2dc] ;  /* 0x0000b70003037a20 */ /* 0x004fe40000410000 */
[C---:B------:R-:W-:Y:S01]  /*6600*/  FMUL.FTZ R142, R4.reuse, R142 ;  /* 0x0000008e048e7220 */ /* 0x040fe20000410000 */
[----:B------:R-:W1:Y:S01]  /*6610*/  @P1 MUFU.RCP R0, R231 ;  /* 0x000000e700001308 */ /* 0x000e620000001000 */
[C---:B------:R-:W-:Y:S02]  /*6620*/  FMUL.FTZ R6, R4.reuse, R143 ;  /* 0x0000008f04067220 */ /* 0x040fe40000410000 */
[----:B------:R-:W-:-:S02]  /*6630*/  FMUL.FTZ R154, R4, R154 ;  /* 0x0000009a049a7220 */ /* 0x000fc40000410000 */
[----:B------:R-:W-:Y:S01]  /*6640*/  FMUL.FTZ R155, R4, R155 ;  /* 0x0000009b049b7220 */ /* 0x000fe20000410000 */
[----:B------:R-:W-:Y:S01]  /*6650*/  F2FP.BF16.PACK_AB R6, R6, R142 ;  /* 0x0000008e0606723e */ /* 0x000fe200000010ff */
[C---:B------:R-:W-:Y:S02]  /*6660*/  FMUL.FTZ R144, R3.reuse, R144 ;  /* 0x0000009003907220 */ /* 0x040fe40000410000 */
[----:B------:R-:W-:Y:S02]  /*6670*/  FMUL.FTZ R5, R3, R145 ;  /* 0x0000009103057220 */ /* 0x000fe40000410000 */
[C---:B------:R-:W-:Y:S01]  /*6680*/  FMUL.FTZ R12, R4.reuse, R38 ;  /* 0x00000026040c7220 */ /* 0x040fe20000410000 */
[----:B------:R-:W-:Y:S01]  /*6690*/  STS [R22+0x400], R6 ;  /* 0x0004000616007388 */ /* 0x000fe20000000800 */
[C---:B------:R-:W-:Y:S01]  /*66a0*/  FMUL.FTZ R9, R4.reuse, R39 ;  /* 0x0000002704097220 */ /* 0x040fe20000410000 */
[----:B------:R-:W-:Y:S01]  /*66b0*/  F2FP.BF16.PACK_AB R5, R5, R144 ;  /* 0x000000900505723e */ /* 0x000fe200000010ff */
[----:B------:R-:W-:-:S02]  /*66c0*/  FMUL.FTZ R17, R4, R50 ;  /* 0x0000003204117220 */ /* 0x000fc40000410000 */
[----:B-1----:R-:W-:Y:S01]  /*66d0*/  FMUL.FTZ R0, R0, c[0x0][0x2dc] ;  /* 0x0000b70000007a20 */ /* 0x002fe20000410000 */
[----:B------:R-:W-:Y:S01]  /*66e0*/  F2FP.BF16.PACK_AB R9, R9, R12 ;  /* 0x0000000c0909723e */ /* 0x000fe200000010ff */
[C---:B------:R-:W-:Y:S02]  /*66f0*/  FMUL.FTZ R16, R4.reuse, R51 ;  /* 0x0000003304107220 */ /* 0x040fe40000410000 */
        /* <DEDUP_REMOVED lines=87> */
[C---:B------:R-:W-:Y:S01]  /*6c70*/  FMUL.FTZ R4, R0.reuse, R147 ;  /* 0x0000009300047220 */ /* 0x040fe20000410000 */
[----:B------:R-:W-:Y:S01]  /*6c80*/  F2FP.BF16.PACK_AB R27, R27, R124 ;  /* 0x0000007c1b1b723e */ /* 0x000fe200000010ff */
[C---:B------:R-:W-:Y:S01]  /*6c90*/  FMUL.FTZ R150, R0.reuse, R150 ;  /* 0x0000009600967220 */ /* 0x040fe20000410000 */
[----:B------:R-:W-:Y:S01]  /*6ca0*/  STS [R24], R3 ;  /* 0x0000000318007388 */ /* 0x000fe20000000800 */
[----:B------:R-:W-:Y:S01]  /*6cb0*/  FMUL.FTZ R11, R0, R151 ;  /* 0x00000097000b7220 */ /* 0x000fe20000410000 */
        /* <DEDUP_REMOVED lines=46> */
[----:B------:R-:W-:Y:S02]  /*6fa0*/  F2FP.BF16.PACK_AB R0, R155, R154 ;  /* 0x0000009a9b00723e */ /* 0x000fe400000010ff */
[----:B------:R-:W-:-:S02]  /*6fb0*/  F2FP.BF16.PACK_AB R30, R30, R166 ;  /* 0x000000a61e1e723e */ /* 0x000fc400000010ff */
        /* <DEDUP_REMOVED lines=86> */
[----:B------:R-:W5:Y:S04]  /*7520*/  S2R R17, SR_CTAID.X ;  /* 0x0000000000117919 */ /* 0x000f680000002500 */
[----:B------:R-:W5:Y:S01]  /*7530*/  S2R R19, SR_CTAID.Z ;  /* 0x0000000000137919 */ /* 0x000f620000002700 */
        /* <DEDUP_REMOVED lines=12> */
[----:B-----5:R-:W-:Y:S01]  /*7600*/  IMAD R3, R17, R7, RZ ;  /* 0x0000000711037224 */ /* 0x020fe200078e02ff */
        /* <DEDUP_REMOVED lines=69> */
.L_x_1482:
[----:B--234-:R-:W-:Y:S05]  /*7a60*/  BSYNC B0 ;  /* 0x0000000000007941 */ /* 0x01cfea0003800000 */
.L_x_1481:
        /* <DEDUP_REMOVED lines=59> */
.L_x_1483:
        /* <DEDUP_REMOVED lines=14> */
.L_x_2397:


//--------------------- .text._ZN5flash16flash_fwd_kernelI23Flash_fwd_kernel_traitsILi128ELi128ELi32ELi4ELb0ELb0EN7cutlass10bfloat16_tE19Flash_kernel_traitsILi128ELi128ELi32ELi4ES3_EELb0ELb0ELb0ELb0ELb1ELb1ELb1ELb0EEEvNS_16Flash_fwd_paramsE --------------------------
	.section	.text._ZN5flash16flash_fwd_kernelI23Flash_fwd_kernel_traitsILi128ELi128ELi32ELi4ELb0ELb0EN7cutlass10bfloat16_tE19Flash_kernel_traitsILi128ELi128ELi32ELi4ES3_EELb0ELb0ELb0ELb0ELb1ELb1ELb1ELb0EEEvNS_16Flash_fwd_paramsE,"ax",@progbits
	.sectioninfo	@"SHI_REGISTERS=255"
	.align	128
        .global         _ZN5flash16flash_fwd_kernelI23Flash_fwd_kernel_traitsILi128ELi128ELi32ELi4ELb0ELb0EN7cutlass10bfloat16_tE19Flash_kernel_traitsILi128ELi128ELi32ELi4ES3_EELb0ELb0ELb0ELb0ELb1ELb1ELb1ELb0EEEvNS_16Flash_fwd_paramsE
        .type           _ZN5flash16flash_fwd_kernelI23Flash_fwd_kernel_traitsILi128ELi128ELi32ELi4ELb0ELb0EN7cutlass10bfloat16_tE19Flash_kernel_traitsILi128ELi128ELi32ELi4ES3_EELb0ELb0ELb0ELb0ELb1ELb1ELb1ELb0EEEvNS_16Flash_fwd_paramsE,@function
        .size           _ZN5flash16flash_fwd_kernelI23Flash_fwd_kernel_traitsILi128ELi128ELi32ELi4ELb0ELb0EN7cutlass10bfloat16_tE19Flash_kernel_traitsILi128ELi128ELi32ELi4ES3_EELb0ELb0ELb0ELb0ELb1ELb1ELb1ELb0EEEvNS_16Flash_fwd_paramsE,(.L_x_2398 - _ZN5flash16flash_fwd_kernelI23Flash_fwd_kernel_traitsILi128ELi128ELi32ELi4ELb0ELb0EN7cutlass10bfloat16_tE19Flash_kernel_traitsILi128ELi128ELi32ELi4ES3_EELb0ELb0ELb0ELb0ELb1ELb1ELb1ELb0EEEvNS_16Flash_fwd_paramsE)
        .other          _ZN5flash16flash_fwd_kernelI23Flash_fwd_kernel_traitsILi128ELi128ELi32ELi4ELb0ELb0EN7cutlass10bfloat16_tE19Flash_kernel_traitsILi128ELi128ELi32ELi4ES3_EELb0ELb0ELb0ELb0ELb1ELb1ELb1ELb0EEEvNS_16Flash_fwd_paramsE,@"STO_CUDA_ENTRY STV_DEFAULT"
_ZN5flash16flash_fwd_kernelI23Flash_fwd_kernel_traitsILi128ELi128ELi32ELi4ELb0ELb0EN7cutlass10bfloat16_tE19Flash_kernel_traitsILi128ELi128ELi32ELi4ES3_EELb0ELb0ELb0ELb0ELb1ELb1ELb1ELb0EEEvNS_16Flash_fwd_paramsE:
.text._ZN5flash16flash_fwd_kernelI23Flash_fwd_kernel_traitsILi128ELi128ELi32ELi4ELb0ELb0EN7cutlass10bfloat16_tE19Flash_kernel_traitsILi128ELi128ELi32ELi4ES3_EELb0ELb0ELb0ELb0ELb1ELb1ELb1ELb0EEEvNS_16Flash_fwd_paramsE:
        /* <DEDUP_REMOVED lines=38> */
[----:B------:R-:W-:Y:S02]  /*0260*/  LEA.HI R12, R21, R116, RZ, 0x3 ;  /* 0x00000074150c7211 */ /* 0x000fe400078f18ff */
[----:B------:R-:W-:Y:S02]  /*0270*/  ISETP.GE.AND P0, PT, R2, RZ, PT ;  /* 0x000000ff0200720c */ /* 0x000fe40003f06270 */
[----:B------:R-:W-:Y:S02]  /*0280*/  SHF.R.S32.HI R2, RZ, 0x3, R12 ;  /* 0x00000003ff027819 */ /* 0x000fe4000001140c */
[----:B------:R-:W-:-:S02]  /*0290*/  LOP3.LUT R4, R12, 0xfffffff8, RZ, 0xc0, !PT ;  /* 0xfffffff80c047812 */ /* 0x000fc400078ec0ff */
[----:B------:R-:W-:Y:S02]  /*02a0*/  LEA.HI R11, R21, R116, RZ, 0x4 ;  /* 0x00000074150b7211 */ /* 0x000fe400078f20ff */
[----:B---3--:R-:W-:Y:S01]  /*02b0*/  IADD3 R0, R0, 0xffffffe, RZ ;  /* 0x0ffffffe00007810 */ /* 0x008fe20007ffe0ff */
[----:B------:R-:W-:Y:S01]  /*02c0*/  IMAD.IADD R40, R116, 0x1, -R4 ;  /* 0x0000000174287824 */ /* 0x000fe200078e0a04 */
[--C-:B------:R-:W-:Y:S02]  /*02d0*/  SHF.R.S32.HI R3, RZ, 0x1f, R2.reuse ;  /* 0x0000001fff037819 */ /* 0x100fe40000011402 */
[----:B------:R1:W2:Y:S01]  /*02e0*/  F2I.FTZ.U32.TRUNC.NTZ R5, R0 ;  /* 0x0000000000057305 */ /* 0x0002a2000021f000 */
[----:B------:R-:W-:Y:S02]  /*02f0*/  SHF.R.S32.HI R9, RZ, 0x4, R11 ;  /* 0x00000004ff097819 */ /* 0x000fe4000001140b */
[----:B------:R-:W-:Y:S01]  /*0300*/  SHF.L.U32 R4, R2, 0x6, RZ ;  /* 0x0000000602047819 */ /* 0x000fe200000006ff */
[----:B------:R-:W-:Y:S01]  /*0310*/  IMAD.WIDE R16, R16, 0x80, R2 ;  /* 0x0000008010107825 */ /* 0x000fe200078e0202 */
[----:B------:R-:W-:-:S02]  /*0320*/  LEA.HI R7, R11, R9, RZ, 0x1 ;  /* 0x000000090b077211 */ /* 0x000fc400078f08ff */
[C---:B------:R-:W-:Y:S02]  /*0330*/  LEA.HI R10, R21.reuse, R116, RZ, 0x6 ;  /* 0x00000074150a7211 */ /* 0x040fe400078f30ff */
[----:B------:R-:W-:Y:S02]  /*0340*/  IABS R22, R20 ;  /* 0x0000001400167213 */ /* 0x000fe40000000000 */
[----:B------:R-:W-:Y:S02]  /*0350*/  SHF.R.S32.HI R13, RZ, 0x1f, R20 ;  /* 0x0000001fff0d7819 */ /* 0x000fe40000011414 */
[----:B------:R-:W-:Y:S02]  /*0360*/  LEA.HI R115, R21, R116, RZ, 0x5 ;  /* 0x0000007415737211 */ /* 0x000fe400078f28ff */
[----:B-1----:R-:W-:Y:S01]  /*0370*/  IADD3 R0, P1, R2, R6, RZ ;  /* 0x0000000602007210 */ /* 0x002fe20007f3e0ff */
[----:B------:R-:W-:Y:S02]  /*0380*/  IMAD.SHL.U32 R2, R40, 0x8, RZ ;  /* 0x0000000828027824 */ /* 0x000fe400078e00ff */
[----:B------:R-:W-:Y:S01]  /*0390*/  IMAD R13, R13, c[0x0][0x1a8], RZ ;  /* 0x00006a000d0d7a24 */ /* 0x000fe200078e02ff */
[----:B------:R-:W-:Y:S01]  /*03a0*/  LEA.HI.X.SX32 R8, R6, R3, 0x1, P1 ;  /* 0x0000000306087211 */ /* 0x000fe200008f0eff */
[----:B--2---:R-:W-:Y:S01]  /*03b0*/  IMAD.MOV R3, RZ, RZ, -R5 ;  /* 0x000000ffff037224 */ /* 0x004fe200078e0a05 */
[----:B------:R-:W-:Y:S01]  /*03c0*/  LOP3.LUT R6, R4, 0x1c0, RZ, 0xc0, !PT ;  /* 0x000001c004067812 */ /* 0x000fe200078ec0ff */
[----:B------:R-:W-:Y:S01]  /*03d0*/  IMAD R13, R20, c[0x0][0x1ac], R13 ;  /* 0x00006b00140d7a24 */ /* 0x000fe200078e020d */
[----:B------:R-:W-:-:S02]  /*03e0*/  LOP3.LUT R4, R7, 0xfffffffe, RZ, 0xc0, !PT ;  /* 0xfffffffe07047812 */ /* 0x000fc400078ec0ff */
[----:B------:R-:W-:Y:S02]  /*03f0*/  SHF.R.U32.HI R7, RZ, 0x3, R6 ;  /* 0x00000003ff077819 */ /* 0x000fe40000011606 */
[----:B------:R-:W-:Y:S02]  /*0400*/  LOP3.LUT R6, R6, 0x38, R2, 0xf8, !PT ;  /* 0x0000003806067812 */ /* 0x000fe400078ef802 */
[----:B------:R-:W-:Y:S01]  /*0410*/  IADD3 R19, R9, -R4, RZ ;  /* 0x8000000409137210 */ /* 0x000fe20007ffe0ff */
[----:B------:R-:W-:Y:S01]  /*0420*/  IMAD.SHL.U32 R4, R10, 0x8, RZ ;  /* 0x000000080a047824 */ /* 0x000fe200078e00ff */
[----:B------:R-:W-:Y:S01]  /*0430*/  LOP3.LUT R6, R6, R7, RZ, 0x3c, !PT ;  /* 0x0000000706067212 */ /* 0x000fe200078e3cff */
[----:B------:R-:W-:Y:S01]  /*0440*/  IMAD.MOV.U32 R9, RZ, RZ, R3 ;  /* 0x000000ffff097224 */ /* 0x000fe200078e0003 */
[----:B------:R-:W-:Y:S01]  /*0450*/  LOP3.LUT R3, R11, 0xfffffff0, RZ, 0xc0, !PT ;  /* 0xfffffff00b037812 */ /* 0x000fe200078ec0ff */
[----:B------:R-:W-:Y:S01]  /*0460*/  IMAD.SHL.U32 R11, R40, 0x40, RZ ;  /* 0x00000040280b7824 */ /* 0x000fe200078e00ff */
[----:B------:R-:W-:Y:S01]  /*0470*/  LOP3.LUT R227, R6, 0x7ffffe00, R4, 0xf8, !PT ;  /* 0x7ffffe0006e37812 */ /* 0x000fe200078ef804 */
[----:B------:R-:W-:Y:S01]  /*0480*/  IMAD R7, R9, R23, RZ ;  /* 0x0000001709077224 */ /* 0x000fe200078e02ff */
[----:B------:R-:W-:Y:S01]  /*0490*/  IADD3 R6, -R3, R116, RZ ;  /* 0x0000007403067210 */ /* 0x000fe20007ffe1ff */
[----:B------:R-:W-:Y:S01]  /*04a0*/  IMAD.MOV.U32 R4, RZ, RZ, RZ ;  /* 0x000000ffff047224 */ /* 0x000fe200078e00ff */
[----:B------:R-:W-:Y:S01]  /*04b0*/  SHF.R.S32.HI R3, RZ, 0x1f, R2 ;  /* 0x0000001fff037819 */ /* 0x000fe20000011402 */
[----:B------:R-:W-:Y:S01]  /*04c0*/  IMAD.SHL.U32 R227, R227, 0x2, RZ ;  /* 0x00000002e3e37824 */ /* 0x000fe200078e00ff */
[----:B------:R-:W-:Y:S01]  /*04d0*/  SHF.R.S32.HI R9, RZ, 0x1f, R6 ;  /* 0x0000001fff097819 */ /* 0x000fe20000011406 */
[----:B------:R-:W-:-:S03]  /*04e0*/  IMAD.HI.U32 R10, R5, R7, R4 ;  /* 0x00000007050a7227 */ /* 0x000fc600078e0004 */
[----:B------:R-:W-:Y:S01]  /*04f0*/  LEA.HI R18, R9, R6, RZ, 0x3 ;  /* 0x0000000609127211 */ /* 0x000fe200078f18ff */
[C---:B------:R-:W-:Y:S02]  /*0500*/  IMAD R5, R8.reuse, c[0x0][0x198], RZ ;  /* 0x0000660008057a24 */ /* 0x040fe400078e02ff */
[----:B------:R-:W-:Y:S02]  /*0510*/  IMAD R4, R8, c[0x0][0x1a0], RZ ;  /* 0x0000680008047a24 */ /* 0x000fe400078e02ff */
[C---:B------:R-:W-:Y:S02]  /*0520*/  IMAD R14, R0.reuse, c[0x0][0x19c], R5 ;  /* 0x00006700000e7a24 */ /* 0x040fe400078e0205 */
[C---:B------:R-:W-:Y:S02]  /*0530*/  IMAD R15, R0.reuse, c[0x0][0x1a4], R4 ;  /* 0x00006900000f7a24 */ /* 0x040fe400078e0204 */
[----:B------:R-:W-:-:S04]  /*0540*/  IMAD.WIDE.U32 R4, R0, c[0x0][0x198], R2 ;  /* 0x0000660000047a25 */ /* 0x000fc800078e0002 */
[----:B------:R-:W-:Y:S01]  /*0550*/  IMAD.WIDE.U32 R8, R0, c[0x0][0x1a0], R2 ;  /* 0x0000680000087a25 */ /* 0x000fe200078e0002 */
[----:B------:R-:W-:Y:S02]  /*0560*/  LOP3.LUT R0, R18, 0xfffffff8, RZ, 0xc0, !PT ;  /* 0xfffffff812007812 */ /* 0x000fe400078ec0ff */
[----:B------:R-:W-:Y:S01]  /*0570*/  IADD3 R5, R5, R14, RZ ;  /* 0x0000000e05057210 */ /* 0x000fe20007ffe0ff */
[----:B------:R-:W-:Y:S01]  /*0580*/  IMAD.HI.U32 R10, R10, R22, RZ ;  /* 0x000000160a0a7227 */ /* 0x000fe200078e00ff */
[----:B------:R-:W-:-:S03]  /*0590*/  LEA.HI.SX32 R14, R228, 0xffffffff, 0x1b ;  /* 0xffffffffe40e7811 */ /* 0x000fc600078fdaff */
[----:B------:R-:W-:Y:S01]  /*05a0*/  IMAD.IADD R41, R6, 0x1, -R0 ;  /* 0x0000000106297824 */ /* 0x000fe200078e0a00 */
[----:B------:R-:W-:Y:S01]  /*05b0*/  LOP3.LUT R0, R11, 0x1c0, RZ, 0xc0, !PT ;  /* 0x000001c00b007812 */ /* 0x000fe200078ec0ff */
[----:B------:R-:W-:Y:S02]  /*05c0*/  IMAD R7, R24, c[0x0][0x178], RZ ;  /* 0x00005e0018077a24 */ /* 0x000fe400078e02ff */
[C---:B------:R-:W-:Y:S01]  /*05d0*/  IMAD.WIDE.U32 R2, R25.reuse, c[0x0][0x178], R2 ;  /* 0x00005e0019027a25 */ /* 0x040fe200078e0002 */
[----:B------:R-:W-:Y:S02]  /*05e0*/  LOP3.LUT R12, R0, 0x8, R12, 0xf8, !PT ;  /* 0x00000008000c7812 */ /* 0x000fe400078ef80c */
[----:B------:R-:W-:Y:S01]  /*05f0*/  SHF.R.U32.HI R11, RZ, 0x3, R0 ;  /* 0x00000003ff0b7819 */ /* 0x000fe20000011600 */
[----:B------:R-:W-:Y:S02]  /*0600*/  IMAD.MOV R0, RZ, RZ, -R10 ;  /* 0x000000ffff007224 */ /* 0x000fe400078e0a0a */
[----:B------:R-:W-:-:S02]  /*0610*/  IMAD R7, R25, c[0x0][0x17c], R7 ;  /* 0x00005f0019077a24 */ /* 0x000fc400078e0207 */
[----:B------:R-:W-:-:S03]  /*0620*/  IMAD R0, R23, R0, R22 ;  /* 0x0000000017007224 */ /* 0x000fc600078e0216 */
[----:B------:R-:W-:Y:S02]  /*0630*/  IADD3 R3, R3, R7, RZ ;  /* 0x0000000703037210 */ /* 0x000fe40007ffe0ff */
[----:B------:R-:W-:-:S03]  /*0640*/  ISETP.GT.U32.AND P1, PT, R23, R0, PT ;  /* 0x000000001700720c */ /* 0x000fc60003f24070 */
[----:B------:R-:W-:Y:S01]  /*0650*/  IMAD.WIDE.U32 R6, R20, c[0x0][0x1a8], R2 ;  /* 0x00006a0014067a25 */ /* 0x000fe200078e0002 */
[----:B------:R-:W-:Y:S02]  /*0660*/  MOV R2, R8 ;  /* 0x0000000800027202 */ /* 0x000fe40000000f00 */
[----:B------:R-:W-:Y:S01]  /*0670*/  LOP3.LUT R20, R12, R11, RZ, 0x3c, !PT ;  /* 0x0000000b0c147212 */ /* 0x000fe200078e3cff */
[----:B------:R-:W-:Y:S02]  /*0680*/  IMAD.IADD R7, R7, 0x1, R13 ;  /* 0x0000000107077824 */ /* 0x000fe400078e020d */
[----:B------:R-:W-:Y:S02]  /*0690*/  IMAD R8, R17, c[0x0][0x190], RZ ;  /* 0x0000640011087a24 */ /* 0x000fe400078e02ff */
[----:B------:R-:W-:Y:S02]  /*06a0*/  IMAD.IADD R3, R9, 0x1, R15 ;  /* 0x0000000109037824 */ /* 0x000fe400078e020f */
[-C--:B------:R-:W-:Y:S01]  /*06b0*/  @!P1 IADD3 R0, R0, -R23.reuse, RZ ;  /* 0x8000001700009210 */ /* 0x080fe20007ffe0ff */
[----:B------:R-:W-:Y:S01]  /*06c0*/  IMAD R11, R16, c[0x0][0x194], R8 ;  /* 0x00006500100b7a24 */ /* 0x000fe200078e0208 */
[----:B------:R-:W-:Y:S01]  /*06d0*/  @!P1 IADD3 R10, R10, 0x1, RZ ;  /* 0x000000010a0a9810 */ /* 0x000fe20007ffe0ff */
[----:B------:R-:W-:Y:S01]  /*06e0*/  IMAD.WIDE.U32 R6, R16, c[0x0][0x190], R6 ;  /* 0x0000640010067a25 */ /* 0x000fe200078e0006 */
[----:B------:R-:W-:-:S03]  /*06f0*/  ISETP.GE.U32.AND P3, PT, R0, R23, PT ;  /* 0x000000170000720c */ /* 0x000fc60003f66070 */
[----:B------:R-:W-:-:S04]  /*0700*/  IMAD.WIDE.U32 R8, R25, c[0x0][0x180], R4 ;  /* 0x0000600019087a25 */ /* 0x000fc800078e0004 */
[----:B------:R-:W-:Y:S01]  /*0710*/  IMAD.WIDE.U32 R4, R25, c[0x0][0x188], R2 ;  /* 0x0000620019047a25 */ /* 0x000fe200078e0002 */
[----:B------:R-:W-:-:S03]  /*0720*/  LEA R2, P2, R6, c[0x0][0x160], 0x1 ;  /* 0x0000580006027a11 */ /* 0x000fc600078408ff */
[----:B------:R-:W-:Y:S02]  /*0730*/  IMAD.IADD R11, R7, 0x1, R11 ;  /* 0x00000001070b7824 */ /* 0x000fe400078e020b */
[----:B------:R-:W-:Y:S01]  /*0740*/  IMAD.MOV.U32 R17, RZ, RZ, 0x5 ;  /* 0x00000005ff117424 */ /* 0x000fe200078e00ff */
[----:B------:R-:W-:Y:S01]  /*0750*/  @P3 IADD3 R10, R10, 0x1, RZ ;  /* 0x000000010a0a3810 */ /* 0x000fe20007ffe0ff */
[----:B------:R-:W-:Y:S01]  /*0760*/  IMAD R12, R24, c[0x0][0x188], RZ ;  /* 0x00006200180c7a24 */ /* 0x000fe200078e02ff */
[----:B------:R-:W-:Y:S01]  /*0770*/  LEA.HI.X R3, R6, c[0x0][0x164], R11, 0x1, P2 ;  /* 0x0000590006037a11 */ /* 0x000fe200010f0c0b */
[----:B------:R-:W-:Y:S01]  /*0780*/  IMAD.MOV.U32 R16, RZ, RZ, c[0x0][0x190] ;  /* 0x00006400ff107624 */ /* 0x000fe200078e00ff */
[----:B------:R-:W-:Y:S01]  /*0790*/  ISETP.NE.AND P2, PT, RZ, c[0x0][0x1c8], PT ;  /* 0x00007200ff007a0c */ /* 0x000fe20003f45270 */
[----:B------:R-:W-:Y:S01]  /*07a0*/  IMAD R12, R25, c[0x0][0x18c], R12 ;  /* 0x00006300190c7a24 */ /* 0x000fe200078e020c */
[-C--:B------:R-:W-:Y:S01]  /*07b0*/  SHF.L.U64.HI R119, R117, R17.reuse, c[0x0][0x19c] ;  /* 0x0000670075777619 */ /* 0x080fe20000010211 */
[----:B------:R-:W-:Y:S01]  /*07c0*/  IMAD.MOV.U32 R0, RZ, RZ, R10 ;  /* 0x000000ffff007224 */ /* 0x000fe200078e000a */
[C---:B------:R-:W-:Y:S01]  /*07d0*/  SHF.L.U32 R22, R16.reuse, 0x5, RZ ;  /* 0x0000000510167819 */ /* 0x040fe200000006ff */
[----:B------:R1:W-:Y:S01]  /*07e0*/  LDGSTS.E.BYPASS.LTC128B.128 [R227], [R2.64] ;  /* 0x0000000002e37fae */ /* 0x0003e2000b901d48 */
[----:B------:R-:W-:Y:S01]  /*07f0*/  MOV R6, R4 ;  /* 0x0000000400067202 */ /* 0x000fe20000000f00 */
[----:B------:R-:W-:Y:S01]  /*0800*/  IMAD.IADD R7, R5, 0x1, R12 ;  /* 0x0000000105077824 */ /* 0x000fe200078e020c */
[----:B------:R-:W-:Y:S01]  /*0810*/  SHF.R.S32.HI R4, RZ, 0x1f, R14 ;  /* 0x0000001fff047819 */ /* 0x000fe2000001140e */
[----:B------:R1:W-:Y:S01]  /*0820*/  LDGSTS.E.BYPASS.LTC128B.128 [R227+0x4000], [R2.64+0x80] ;  /* 0x0400008002e37fae */ /* 0x0003e2000b901d48 */
[----:B------:R-:W-:Y:S01]  /*0830*/  SHF.L.U64.HI R16, R16, R17, c[0x0][0x194] ;  /* 0x0000650010107619 */ /* 0x000fe20000010211 */
[----:B------:R-:W-:-:S02]  /*0840*/  IMAD R5, R119, R14, RZ ;  /* 0x0000000e77057224 */ /* 0x000fc400078e02ff */
[----:B------:R-:W-:Y:S01]  /*0850*/  @!P0 IMAD.MOV R0, RZ, RZ, -R0 ;  /* 0x000000ffff008224 */ /* 0x000fe200078e0a00 */
[----:B------:R-:W-:Y:S01]  /*0860*/  @!P2 LOP3.LUT R0, RZ, c[0x0][0x1c8], RZ, 0x33, !PT ;  /* 0x00007200ff00aa12 */ /* 0x000fe200078e33ff */
[----:B------:R-:W-:Y:S02]  /*0870*/  IMAD R13, R24, c[0x0][0x180], RZ ;  /* 0x00006000180d7a24 */ /* 0x000fe400078e02ff */
[C---:B------:R-:W-:Y:S01]  /*0880*/  IMAD R15, R4.reuse, R118, R5 ;  /* 0x00000076040f7224 */ /* 0x040fe200078e0205 */
[----:B------:R-:W-:Y:S01]  /*0890*/  SHF.R.S32.HI R10, RZ, 0x1f, R0 ;  /* 0x0000001fff0a7819 */ /* 0x000fe20000011400 */
[----:B------:R-:W-:Y:S02]  /*08a0*/  IMAD R5, R4, c[0x0][0x1a0], RZ ;  /* 0x0000680004057a24 */ /* 0x000fe400078e02ff */
[----:B------:R-:W-:Y:S02]  /*08b0*/  IMAD R13, R25, c[0x0][0x184], R13 ;  /* 0x00006100190d7a24 */ /* 0x000fe400078e020d */
[----:B------:R-:W-:-:S02]  /*08c0*/  IMAD R11, R14, c[0x0][0x1a4], R5 ;  /* 0x000069000e0b7a24 */ /* 0x000fc400078e0205 */
[----:B------:R-:W-:Y:S02]  /*08d0*/  IMAD.IADD R9, R9, 0x1, R13 ;  /* 0x0000000109097824 */ /* 0x000fe400078e020d */
[----:B------:R-:W-:-:S04]  /*08e0*/  IMAD.WIDE.U32 R28, R0, c[0x0][0x1b8], R6 ;  /* 0x00006e00001c7a25 */ /* 0x000fc800078e0006 */
[----:B------:R-:W-:-:S04]  /*08f0*/  IMAD.WIDE.U32 R26, R0, c[0x0][0x1b0], R8 ;  /* 0x00006c00001a7a25 */ /* 0x000fc800078e0008 */
[----:B------:R-:W-:Y:S01]  /*0900*/  IMAD.WIDE.U32 R12, R14, c[0x0][0x1a0], RZ ;  /* 0x000068000e0c7a25 */ /* 0x000fe200078e00ff */
[----:B-1----:R-:W-:Y:S01]  /*0910*/  IADD3 R2, P1, R22, R2, RZ ;  /* 0x0000000216027210 */ /* 0x002fe20007f3e0ff */
[----:B------:R-:W-:Y:S01]  /*0920*/  STL.64 [R1+0x18], R26 ;  /* 0x0000181a01007387 */ /* 0x000fe20000100a00 */
[----:B------:R-:W-:Y:S01]  /*0930*/  MOV R120, R26 ;  /* 0x0000001a00787202 */ /* 0x000fe20000000f00 */
[----:B------:R-:W-:Y:S01]  /*0940*/  IMAD.IADD R6, R13, 0x1, R11 ;  /* 0x000000010d067824 */ /* 0x000fe200078e020b */
[----:B------:R-:W-:Y:S01]  /*0950*/  IADD3.X R3, R16, R3, RZ, P1, !PT ;  /* 0x0000000310037210 */ /* 0x000fe20000ffe4ff */
[----:B------:R-:W-:Y:S01]  /*0960*/  STL.64 [R1+0x10], R28 ;  /* 0x0000101c01007387 */ /* 0x000fe20000100a00 */
[----:B------:R-:W-:-:S03]  /*0970*/  IADD3 R4, P0, R2, R22, RZ ;  /* 0x0000001602047210 */ /* 0x000fc60007f1e0ff */
[----:B------:R1:W-:Y:S01]  /*0980*/  LDGSTS.E.BYPASS.LTC128B.128 [R227+0x800], [R2.64] ;  /* 0x0080000002e37fae */ /* 0x0003e2000b901d48 */
[----:B------:R-:W-:-:S03]  /*0990*/  IADD3.X R5, R3, R16, RZ, P0, !PT ;  /* 0x0000001003057210 */ /* 0x000fc600007fe4ff */
        /* <DEDUP_REMOVED lines=9> */
[--C-:B------:R-:W-:Y:S01]  /*0a30*/  IMAD.X R3, R5, 0x1, R16.reuse, P0 ;  /* 0x0000000105037824 */ /* 0x100fe200000e0610 */
[----:B------:R-:W-:Y:S01]  /*0a40*/  LEA R13, P0, R12, R28, 0x5 ;  /* 0x0000001c0c0d7211 */ /* 0x000fe200078028ff */
[----:B------:R-:W-:Y:S01]  /*0a50*/  IMAD.IADD R121, R27, 0x1, R7 ;  /* 0x000000011b797824 */ /* 0x000fe200078e0207 */
[----:B------:R-:W-:Y:S01]  /*0a60*/  IADD3 R0, R29, R0, RZ ;  /* 0x000000001d007210 */ /* 0x000fe20007ffe0ff */
[----:B------:R-:W-:Y:S01]  /*0a70*/  IMAD.X R9, R3, 0x1, R16, P1 ;  /* 0x0000000103097824 */ /* 0x000fe200008e0610 */
[----:B------:R1:W-:Y:S01]  /*0a80*/  LDGSTS.E.BYPASS.LTC128B.128 [R227+0x1800], [R2.64] ;  /* 0x0180000002e37fae */ /* 0x0003e2000b901d48 */
[----:B------:R-:W-:Y:S01]  /*0a90*/  IMAD.WIDE.U32 R10, R14, R118, R120 ;  /* 0x000000760e0a7225 */ /* 0x000fe200078e0078 */
[----:B------:R-:W-:-:S02]  /*0aa0*/  LEA.HI.X R12, R12, R0, R6, 0x5, P0 ;  /* 0x000000000c0c7211 */ /* 0x000fc400000f2c06 */
[-C--:B------:R-:W-:Y:S01]  /*0ab0*/  IADD3 R6, P0, R8, R22.reuse, RZ ;  /* 0x0000001608067210 */ /* 0x080fe20007f1e0ff */
[----:B------:R3:W-:Y:S03]  /*0ac0*/  STL [R1+0x4], R0 ;  /* 0x0000040001007387 */ /* 0x0007e60000100800 */
[----:B--2---:R-:W-:Y:S01]  /*0ad0*/  IADD3 R4, P1, R6, R22, RZ ;  /* 0x0000001606047210 */ /* 0x004fe20007f3e0ff */
[----:B------:R1:W-:Y:S01]  /*0ae0*/  LDGSTS.E.BYPASS.LTC128B.128 [R227+0x5800], [R2.64+0x80] ;  /* 0x0580008002e37fae */ /* 0x0003e2000b901d48 */
[----:B------:R-:W-:-:S03]  /*0af0*/  IMAD.X R7, R9, 0x1, R16, P0 ;  /* 0x0000000109077824 */ /* 0x000fc600000e0610 */
[----:B------:R2:W-:Y:S02]  /*0b00*/  LDGSTS.E.BYPASS.LTC128B.128 [R227+0x2000], [R8.64] ;  /* 0x0200000008e37fae */ /* 0x0005e4000b901d48 */
[----:B------:R-:W-:Y:S02]  /*0b10*/  IADD3.X R5, R7, R16, RZ, P1, !PT ;  /* 0x0000001007057210 */ /* 0x000fe40000ffe4ff */
[----:B------:R2:W-:Y:S01]  /*0b20*/  LDGSTS.E.BYPASS.LTC128B.128 [R227+0x6000], [R8.64+0x80] ;  /* 0x0600008008e37fae */ /* 0x0005e2000b901d48 */
[----:B------:R-:W-:-:S03]  /*0b30*/  LOP3.LUT P1, RZ, R41, 0x2, RZ, 0xc0, !PT ;  /* 0x0000000229ff7812 */ /* 0x000fc6000782c0ff */
[----:B------:R4:W-:Y:S04]  /*0b40*/  LDGSTS.E.BYPASS.LTC128B.128 [R227+0x2800], [R6.64] ;  /* 0x0280000006e37fae */ /* 0x0009e8000b901d48 */
[----:B------:R4:W-:Y:S04]  /*0b50*/  LDGSTS.E.BYPASS.LTC128B.128 [R227+0x6800], [R6.64+0x80] ;  /* 0x0680008006e37fae */ /* 0x0009e8000b901d48 */
[----:B------:R5:W-:Y:S01]  /*0b60*/  LDGSTS.E.BYPASS.LTC128B.128 [R227+0x3000], [R4.64] ;  /* 0x0300000004e37fae */ /* 0x000be2000b901d48 */
[----:B---3--:R-:W-:-:S03]  /*0b70*/  IMAD.IADD R0, R11, 0x1, R15 ;  /* 0x000000010b007824 */ /* 0x008fc600078e020f */
[----:B------:R5:W-:Y:S01]  /*0b80*/  LDGSTS.E.BYPASS.LTC128B.128 [R227+0x7000], [R4.64+0x80] ;  /* 0x0700008004e37fae */ /* 0x000be2000b901d48 */
[----:B-1----:R-:W-:-:S03]  /*0b90*/  LEA R2, P0, R10, c[0x0][0x168], 0x1 ;  /* 0x00005a000a027a11 */ /* 0x002fc600078008ff */
[----:B------:R-:W-:Y:S01]  /*0ba0*/  STL.64 [R1+0x8], R120 ;  /* 0x0000087801007387 */ /* 0x000fe20000100a00 */
[----:B------:R-:W-:Y:S02]  /*0bb0*/  LEA.HI.X R3, R10, c[0x0][0x16c], R0, 0x1, P0 ;  /* 0x00005b000a037a11 */ /* 0x000fe400000f0c00 */
[----:B------:R-:W-:Y:S02]  /*0bc0*/  SHF.L.U32 R0, R41, 0x6, RZ ;  /* 0x0000000629007819 */ /* 0x000fe400000006ff */
[----:B--2---:R-:W-:Y:S02]  /*0bd0*/  IADD3 R8, P0, R4, R22, RZ ;  /* 0x0000001604087210 */ /* 0x004fe40007f1e0ff */
[----:B------:R-:W-:-:S03]  /*0be0*/  LOP3.LUT R0, R0, 0x1c0, RZ, 0xc0, !PT ;  /* 0x000001c000007812 */ /* 0x000fc600078ec0ff */
[----:B------:R-:W-:Y:S01]  /*0bf0*/  IMAD.X R9, R5, 0x1, R16, P0 ;  /* 0x0000000105097824 */ /* 0x000fe200000e0610 */
[----:B----4-:R-:W-:-:S04]  /*0c00*/  MOV R7, c[0x0][0x1a0] ;  /* 0x0000680000077a02 */ /* 0x010fc80000000f00 */
[----:B------:R1:W-:Y:S01]  /*0c10*/  LDGSTS.E.BYPASS.LTC128B.128 [R227+0x3800], [R8.64] ;  /* 0x0380000008e37fae */ /* 0x0003e2000b901d48 */
[----:B------:R-:W-:Y:S02]  /*0c20*/  SHF.R.S32.HI R6, RZ, 0x5, R115 ;  /* 0x00000005ff067819 */ /* 0x000fe40000011473 */
[C---:B------:R-:W-:Y:S01]  /*0c30*/  SHF.L.U32 R23, R7.reuse, 0x5, RZ ;  /* 0x0000000507177819 */ /* 0x040fe200000006ff */
[----:B------:R1:W-:Y:S01]  /*0c40*/  LDGSTS.E.BYPASS.LTC128B.128 [R227+0x7800], [R8.64+0x80] ;  /* 0x0780008008e37fae */ /* 0x0003e2000b901d48 */
[----:B------:R-:W-:Y:S02]  /*0c50*/  SHF.L.U64.HI R17, R7, R17, c[0x0][0x1a4] ;  /* 0x0000690007117619 */ /* 0x000fe40000010211 */
[----:B-----5:R-:W-:Y:S01]  /*0c60*/  IADD3 R4, P0, R2, R118, RZ ;  /* 0x0000007602047210 */ /* 0x020fe20007f1e0ff */
[----:B------:R2:W-:Y:S04]  /*0c70*/  LDGSTS.E.BYPASS.LTC128B.128 [R227+0x8000], [R2.64] ;  /* 0x0800000002e37fae */ /* 0x0005e8000b901d48 */
[----:B------:R-:W-:Y:S01]  /*0c80*/  IMAD.X R5, R3, 0x1, R119, P0 ;  /* 0x0000000103057824 */ /* 0x000fe200000e0677 */
        /* <DEDUP_REMOVED lines=17> */
[----:B------:R-:W-:-:S02]  /*0da0*/  LEA R0, R19, R20, 0x9 ;  /* 0x0000001413007211 */ /* 0x000fc400078e48ff */
[----:B------:R-:W-:Y:S01]  /*0db0*/  IADD3.X R7, R17, R5, RZ, P0, !PT ;  /* 0x0000000511077210 */ /* 0x000fe200007fe4ff */
[----:B------:R-:W-:Y:S01]  /*0dc0*/  IMAD.SHL.U32 R213, R2, 0x2, RZ ;  /* 0x0000000202d57824 */ /* 0x000fe200078e00ff */
[----:B------:R-:W-:Y:S01]  /*0dd0*/  SHF.L.U32 R3, R0, 0x1, RZ ;  /* 0x0000000100037819 */ /* 0x000fe200000006ff */
[----:B------:R-:W-:Y:S01]  /*0de0*/  IMAD.MOV.U32 R2, RZ, RZ, 0x40 ;  /* 0x00000040ff027424 */ /* 0x000fe200078e00ff */
[----:B------:R-:W-:Y:S02]  /*0df0*/  LOP3.LUT P0, RZ, R40, 0x2, RZ, 0xc0, !PT ;  /* 0x0000000228ff7812 */ /* 0x000fe4000780c0ff */
[----:B------:R-:W-:-:S04]  /*0e00*/  LEA R222, R0, 0x8000, 0x1 ;  /* 0x0000800000de7811 */ /* 0x000fc800078e08ff */
[C---:B------:R-:W-:Y:S01]  /*0e10*/  IADD3 R223, R222.reuse, 0x20, RZ ;  /* 0x00000020dedf7810 */ /* 0x040fe20007ffe0ff */
[----:B------:R-:W-:Y:S01]  /*0e20*/  @!PT LDS RZ, [RZ] ;  /* 0x00000000fffff984 */ /* 0x000fe20000000800 */
[----:B------:R-:W-:Y:S01]  /*0e30*/  @!PT LDS RZ, [RZ] ;  /* 0x00000000fffff984 */ /* 0x000fe20000000800 */
[----:B------:R-:W-:Y:S01]  /*0e40*/  @!PT LDS RZ, [RZ] ;  /* 0x00000000fffff984 */ /* 0x000fe20000000800 */
[----:B------:R2:W-:Y:S04]  /*0e50*/  LDGSTS.E.BYPASS.LTC128B.128 [R227+0xa000], [R4.64] ;  /* 0x0a00000004e37fae */ /* 0x0005e8000b901d48 */
[----:B------:R2:W-:Y:S02]  /*0e60*/  LDGSTS.E.BYPASS.LTC128B.128 [R227+0xb000], [R4.64+0x80] ;  /* 0x0b00008004e37fae */ /* 0x0005e4000b901d48 */
[----:B------:R-:W-:Y:S02]  /*0e70*/  @P0 IADD3 R223, R222, -0x20, RZ ;  /* 0xffffffe0dedf0810 */ /* 0x000fe40007ffe0ff */
[----:B------:R-:W-:Y:S01]  /*0e80*/  LOP3.LUT P0, RZ, R40, 0x4, RZ, 0xc0, !PT ;  /* 0x0000000428ff7812 */ /* 0x000fe2000780c0ff */
[----:B------:R3:W-:Y:S01]  /*0e90*/  LDGSTS.E.BYPASS.LTC128B.128 [R227+0xa800], [R6.64] ;  /* 0x0a80000006e37fae */ /* 0x0007e2000b901d48 */
[----:B------:R-:W-:-:S02]  /*0ea0*/  IADD3 R226, R223, 0x800, RZ ;  /* 0x00000800dfe27810 */ /* 0x000fc40007ffe0ff */
[C---:B------:R-:W-:Y:S01]  /*0eb0*/  IADD3 R225, R223.reuse, 0x1000, RZ ;  /* 0x00001000dfe17810 */ /* 0x040fe20007ffe0ff */
[----:B------:R3:W-:Y:S01]  /*0ec0*/  LDGSTS.E.BYPASS.LTC128B.128 [R227+0xb800], [R6.64+0x80] ;  /* 0x0b80008006e37fae */ /* 0x0007e2000b901d48 */
[----:B------:R-:W-:-:S03]  /*0ed0*/  IADD3 R224, R223, 0x1800, RZ ;  /* 0x00001800dfe07810 */ /* 0x000fc60007ffe0ff */
        /* <DEDUP_REMOVED lines=9> */
[C---:B------:R-:W-:Y:S01]  /*0f70*/  IADD3 R215, R213.reuse, R4, RZ ;  /* 0x00000004d5d77210 */ /* 0x040fe20007ffe0ff */
[----:B------:R-:W0:Y:S01]  /*0f80*/  LDGDEPBAR ;  /* 0x00000000000079af */ /* 0x000e220000000000 */
[C---:B------:R-:W-:Y:S02]  /*0f90*/  SEL R0, R2.reuse, 0xffffffc0, !P1 ;  /* 0xffffffc002007807 */ /* 0x040fe40004800000 */
[----:B------:R-:W-:Y:S01]  /*0fa0*/  SEL R2, R2, 0xffffffc0, !P0 ;  /* 0xffffffc002027807 */ /* 0x000fe20004000000 */
[----:B------:R-:W2:Y:S01]  /*0fb0*/  LDSM.16.M88.4 R24, [R215] ;  /* 0x00000000d718783b */ /* 0x000ea20000000200 */
[----:B------:R-:W-:-:S02]  /*0fc0*/  IADD3 R221, R213, R0, RZ ;  /* 0x00000000d5dd7210 */ /* 0x000fc40007ffe0ff */
[----:B------:R-:W-:Y:S01]  /*0fd0*/  IADD3 R219, R215, R0, RZ ;  /* 0x00000000d7db7210 */ /* 0x000fe20007ffe0ff */
[----:B------:R-:W2:Y:S01]  /*0fe0*/  LDSM.16.M88.4 R20, [R215+0x2000] ;  /* 0x00200000d714783b */ /* 0x000ea20000000200 */
[----:B------:R-:W-:Y:S01]  /*0ff0*/  IMAD.IADD R220, R222, 0x1, R2 ;  /* 0x00000001dedc7824 */ /* 0x000fe200078e0202 */
[----:B------:R-:W-:Y:S01]  /*1000*/  ISETP.GE.AND P0, PT, R112, 0x21, PT ;  /* 0x000000217000780c */ /* 0x000fe20003f06270 */
[----:B------:R-:W-:-:S03]  /*1010*/  IMAD.IADD R218, R2, 0x1, R223 ;  /* 0x0000000102da7824 */ /* 0x000fc600078e02df */
[----:B------:R-:W-:Y:S01]  /*1020*/  LDSM.16.M88.4 R48, [R220] ;  /* 0x00000000dc30783b */ /* 0x000fe20000000200 */
[-C--:B----4-:R-:W-:Y:S08]  /*1030*/  HMMA.16816.F32.BF16 R44, R16, R12.reuse, RZ ;  /* 0x0000000c102c723c */ /* 0x090ff000000418ff */
[C---:B-1----:R-:W-:Y:S08]  /*1040*/  HMMA.16816.F32.BF16 R36, R8.reuse, R12, RZ ;  /* 0x0000000c0824723c */ /* 0x042ff000000418ff */
[-C--:B------:R-:W-:Y:S08]  /*1050*/  HMMA.16816.F32.BF16 R52, R8, R14.reuse, RZ ;  /* 0x0000000e0834723c */ /* 0x080ff000000418ff */
[----:B------:R-:W-:Y:S01]  /*1060*/  HMMA.16816.F32.BF16 R76, R16, R14, RZ ;  /* 0x0000000e104c723c */ /* 0x000fe200000418ff */
[----:B------:R-:W1:Y:S07]  /*1070*/  LDSM.16.M88.4 R12, [R221] ;  /* 0x00000000dd0c783b */ /* 0x000e6e0000000200 */
[C---:B-----5:R-:W-:Y:S08]  /*1080*/  HMMA.16816.F32.BF16 R60, R8.reuse, R28, RZ ;  /* 0x0000001c083c723c */ /* 0x060ff000000418ff */
[----:B------:R-:W-:Y:S01]  /*1090*/  HMMA.16816.F32.BF16 R40, R8, R30, RZ ;  /* 0x0000001e0828723c */ /* 0x000fe200000418ff */
[----:B------:R-:W4:Y:S07]  /*10a0*/  LDSM.16.M88.4 R8, [R221+0x2000] ;  /* 0x00200000dd08783b */ /* 0x000f2e0000000200 */
[-C--:B--2---:R-:W-:Y:S01]  /*10b0*/  HMMA.16816.F32.BF16 R64, R24, R32.reuse, R44 ;  /* 0x000000201840723c */ /* 0x084fe2000004182c */
[----:B------:R-:W-:Y:S07]  /*10c0*/  LDSM.16.M88.4 R44, [R219] ;  /* 0x00000000db2c783b */ /* 0x000fee0000000200 */
[C---:B------:R-:W-:Y:S08]  /*10d0*/  HMMA.16816.F32.BF16 R36, R20.reuse, R32, R36 ;  /* 0x000000201424723c */ /* 0x040ff00000041824 */
[C---:B------:R-:W-:Y:S01]  /*10e0*/  HMMA.16816.F32.BF16 R92, R20.reuse, R34, R52 ;  /* 0x00000022145c723c */ /* 0x040fe20000041834 */
[----:B------:R-:W2:Y:S07]  /*10f0*/  LDSM.16.M88.4 R52, [R218] ;  /* 0x00000000da34783b */ /* 0x000eae0000000200 */
[----:B------:R-:W-:Y:S01]  /*1100*/  HMMA.16816.F32.BF16 R84, R20, R58, R40 ;  /* 0x0000003a1454723c */ /* 0x000fe20000041828 */
[----:B------:R-:W5:Y:S07]  /*1110*/  LDSM.16.M88.4 R40, [R219+0x2000] ;  /* 0x00200000db28783b */ /* 0x000f6e0000000200 */
[C---:B------:R-:W-:Y:S08]  /*1120*/  HMMA.16816.F32.BF16 R68, R16.reuse, R28, RZ ;  /* 0x0000001c1044723c */ /* 0x040ff000000418ff */
[----:B------:R-:W-:Y:S01]  /*1130*/  HMMA.16816.F32.BF16 R80, R16, R30, RZ ;  /* 0x0000001e1050723c */ /* 0x000fe200000418ff */
[----:B------:R-:W3:Y:S07]  /*1140*/  LDSM.16.M88.4 R16, [R220+0x800] ;  /* 0x00080000dc10783b */ /* 0x000eee0000000200 */
[----:B------:R-:W-:Y:S08]  /*1150*/  HMMA.16816.F32.BF16 R88, R20, R56, R60 ;  /* 0x000000381458723c */ /* 0x000ff0000004183c */
[-C--:B-1----:R-:W-:Y:S01]  /*1160*/  HMMA.16816.F32.BF16 R20, R12, R48.reuse, R64 ;  /* 0x000000300c14723c */ /* 0x082fe20000041840 */
[----:B------:R-:W-:Y:S07]  /*1170*/  LDSM.16.M88.4 R64, [R3+0x9000] ;  /* 0x009000000340783b */ /* 0x000fee0000000200 */
[----:B----4-:R-:W-:Y:S01]  /*1180*/  HMMA.16816.F32.BF16 R28, R8, R48, R36 ;  /* 0x00000030081c723c */ /* 0x010fe20000041824 */
[----:B------:R-:W1:Y:S07]  /*1190*/  LDSM.16.M88.4 R36, [R213+0x4000] ;  /* 0x00400000d524783b */ /* 0x000e6e0000000200 */
[----:B------:R-:W-:Y:S01]  /*11a0*/  HMMA.16816.F32.BF16 R60, R24, R34, R76 ;  /* 0x00000022183c723c */ /* 0x000fe2000004184c */
[----:B------:R-:W-:Y:S07]  /*11b0*/  LDSM.16.M88.4 R32, [R213+0x6000] ;  /* 0x00600000d520783b */ /* 0x000fee0000000200 */
[----:B--2---:R-:W-:Y:S08]  /*11c0*/  HMMA.16816.F32.BF16 R20, R44, R52, R20 ;  /* 0x000000342c14723c */ /* 0x004ff00000041814 */
[C---:B------:R-:W-:Y:S01]  /*11d0*/  HMMA.16816.F32.BF16 R72, R24.reuse, R56, R68 ;  /* 0x000000381848723c */ /* 0x040fe20000041844 */
[----:B------:R-:W-:Y:S07]  /*11e0*/  LDSM.16.M88.4 R68, [R223+0x1000] ;  /* 0x00100000df44783b */ /* 0x000fee0000000200 */
[----:B------:R-:W-:Y:S01]  /*11f0*/  HMMA.16816.F32.BF16 R24, R24, R58, R80 ;  /* 0x0000003a1818723c */ /* 0x000fe20000041850 */
[----:B------:R-:W-:Y:S07]  /*1200*/  LDSM.16.M88.4 R56, [R218+0x1000] ;  /* 0x00100000da38783b */ /* 0x000fee0000000200 */
[----:B-----5:R-:W-:Y:S01]  /*1210*/  HMMA.16816.F32.BF16 R80, R40, R52, R28 ;  /* 0x000000342850723c */ /* 0x020fe2000004181c */
[----:B------:R-:W2:Y:S07]  /*1220*/  LDSM.16.M88.4 R28, [R215+0x4000] ;  /* 0x00400000d71c783b */ /* 0x000eae0000000200 */
[C---:B---3--:R-:W-:Y:S08]  /*1230*/  HMMA.16816.F32.BF16 R104, R8.reuse, R16, R88 ;  /* 0x000000100868723c */ /* 0x048ff00000041858 */
[-C--:B------:R-:W-:Y:S08]  /*1240*/  HMMA.16816.F32.BF16 R88, R8, R50.reuse, R92 ;  /* 0x000000320858723c */ /* 0x080ff0000004185c */
[----:B------:R-:W-:Y:S01]  /*1250*/  HMMA.16816.F32.BF16 R48, R12, R50, R60 ;  /* 0x000000320c30723c */ /* 0x000fe2000004183c */
[----:B------:R-:W-:Y:S07]  /*1260*/  LDSM.16.M88.4 R60, [R220+0x1000] ;  /* 0x00100000dc3c783b */ /* 0x000fee0000000200 */
[----:B------:R-:W-:Y:S08]  /*1270*/  HMMA.16816.F32.BF16 R108, R8, R18, R84 ;  /* 0x00000012086c723c */ /* 0x000ff00000041854 */
[----:B-1----:R-:W-:Y:S01]  /*1280*/  HMMA.16816.F32.BF16 R8, R36, R64, R20 ;  /* 0x000000402408723c */ /* 0x002fe20000041814 */
[----:B------:R-:W1:Y:S07]  /*1290*/  LDSM.16.M88.4 R20, [R221+0x4000] ;  /* 0x00400000dd14783b */ /* 0x000e6e0000000200 */
[----:B------:R-:W-:Y:S01]  /*12a0*/  HMMA.16816.F32.BF16 R76, R44, R54, R48 ;  /* 0x000000362c4c723c */ /* 0x000fe20000041830 */
[----:B------:R-:W3:Y:S07]  /*12b0*/  LDSM.16.M88.4 R48, [R218+0x800] ;  /* 0x00080000da30783b */ /* 0x000eee0000000200 */
[----:B------:R-:W-:Y:S08]  /*12c0*/  HMMA.16816.F32.BF16 R100, R12, R16, R72 ;  /* 0x000000100c64723c */ /* 0x000ff00000041848 */
[----:B--2---:R-:W-:Y:S01]  /*12d0*/  HMMA.16816.F32.BF16 R72, R28, R68, R8 ;  /* 0x000000441c48723c */ /* 0x004fe20000041808 */
[----:B------:R-:W-:Y:S07]  /*12e0*/  LDSM.16.M88.4 R8, [R219+0x6000] ;  /* 0x00600000db08783b */ /* 0x000fee0000000200 */
[----:B------:R-:W-:Y:S01]  /*12f0*/  HMMA.16816.F32.BF16 R88, R40, R54, R88 ;  /* 0x000000362858723c */ /* 0x000fe20000041858 */
[----:B------:R-:W-:Y:S07]  /*1300*/  LDSM.16.M88.4 R52, [R3+0x9800] ;  /* 0x009800000334783b */ /* 0x000fee0000000200 */
[----:B------:R-:W-:Y:S01]  /*1310*/  HMMA.16816.F32.BF16 R96, R12, R18, R24 ;  /* 0x000000120c60723c */ /* 0x000fe20000041818 */
[----:B------:R-:W2:Y:S04]  /*1320*/  LDSM.16.M88.4 R24, [R215+0x6000] ;  /* 0x00600000d718783b */ /* 0x000ea80000000200 */
[----:B------:R-:W4:Y:S03]  /*1330*/  LDSM.16.M88.4 R16, [R221+0x6000] ;  /* 0x00600000dd10783b */ /* 0x000f260000000200 */
[----:B------:R-:W-:Y:S01]  /*1340*/  HMMA.16816.F32.BF16 R80, R32, R64, R80 ;  /* 0x000000402050723c */ /* 0x000fe20000041850 */
[----:B------:R-:W5:Y:S07]  /*1350*/  LDSM.16.M88.4 R12, [R219+0x4000] ;  /* 0x00400000db0c783b */ /* 0x000f6e0000000200 */
[----:B------:R-:W-:Y:S08]  /*1360*/  HMMA.16816.F32.BF16 R84, R36, R66, R76 ;  /* 0x000000422454723c */ /* 0x000ff0000004184c */
[----:B-1----:R-:W-:Y:S08]  /*1370*/  HMMA.16816.F32.BF16 R76, R20, R60, R72 ;  /* 0x0000003c144c723c */ /* 0x002ff00000041848 */
[----:B------:R-:W-:Y:S01]  /*1380*/  HMMA.16816.F32.BF16 R72, R32, R66, R88 ;  /* 0x000000422048723c */ /* 0x000fe20000041858 */
[----:B------:R-:W1:Y:S07]  /*1390*/  LDSM.16.M88.4 R64, [R223+0x1800] ;  /* 0x00180000df40783b */ /* 0x000e6e0000000200 */
[----:B---3--:R-:W-:Y:S08]  /*13a0*/  HMMA.16816.F32.BF16 R100, R44, R48, R100 ;  /* 0x000000302c64723c */ /* 0x008ff00000041864 */
[----:B--2---:R-:W-:Y:S08]  /*13b0*/  HMMA.16816.F32.BF16 R80, R24, R68, R80 ;  /* 0x000000441850723c */ /* 0x004ff00000041850 */
[-C--:B------:R-:W-:Y:S08]  /*13c0*/  HMMA.16816.F32.BF16 R84, R28, R70.reuse, R84 ;  /* 0x000000461c54723c */ /* 0x080ff00000041854 */
[----:B------:R-:W-:Y:S08]  /*13d0*/  HMMA.16816.F32.BF16 R68, R24, R70, R72 ;  /* 0x000000461844723c */ /* 0x000ff00000041848 */
[----:B------:R-:W-:Y:S08]  /*13e0*/  HMMA.16816.F32.BF16 R96, R44, R50, R96 ;  /* 0x000000322c60723c */ /* 0x000ff00000041860 */
[C---:B------:R-:W-:Y:S08]  /*13f0*/  HMMA.16816.F32.BF16 R104, R40.reuse, R48, R104 ;  /* 0x000000302868723c */ /* 0x040ff00000041868 */
[----:B------:R-:W-:Y:S01]  /*1400*/  HMMA.16816.F32.BF16 R108, R40, R50, R108 ;  /* 0x00000032286c723c */ /* 0x000fe2000004186c */
[----:B------:R-:W2:Y:S07]  /*1410*/  LDSM.16.M88.4 R40, [R220+0x1800] ;  /* 0x00180000dc28783b */ /* 0x000eae0000000200 */
[----:B------:R-:W-:Y:S08]  /*1420*/  HMMA.16816.F32.BF16 R44, R36, R52, R100 ;  /* 0x00000034242c723c */ /* 0x000ff00000041864 */
[----:B----4-:R-:W-:Y:S08]  /*1430*/  HMMA.16816.F32.BF16 R80, R16, R60, R80 ;  /* 0x0000003c1050723c */ /* 0x010ff00000041850 */
[-C--:B------:R-:W-:Y:S08]  /*1440*/  HMMA.16816.F32.BF16 R48, R20, R62.reuse, R84 ;  /* 0x0000003e1430723c */ /* 0x080ff00000041854 */
[----:B------:R-:W-:Y:S08]  /*1450*/  HMMA.16816.F32.BF16 R72, R16, R62, R68 ;  /* 0x0000003e1048723c */ /* 0x000ff00000041844 */
[----:B-----5:R-:W-:Y:S08]  /*1460*/  HMMA.16816.F32.BF16 R92, R12, R56, R76 ;  /* 0x000000380c5c723c */ /* 0x020ff0000004184c */
[----:B------:R-:W-:Y:S01]  /*1470*/  HMMA.16816.F32.BF16 R60, R36, R54, R96 ;  /* 0x00000036243c723c */ /* 0x000fe20000041860 */
[----:B------:R-:W3:Y:S01]  /*1480*/  LDSM.16.M88.4 R36, [R218+0x1800] ;  /* 0x00180000da24783b */ /* 0x000ee20000000200 */
[----:B------:R-:W-:-:S06]  /*1490*/  DEPBAR.LE SB0, 0x0 ;  /* 0x000080000000791a */ /* 0x000fcc0000000000 */
[C---:B------:R-:W-:Y:S08]  /*14a0*/  HMMA.16816.F32.BF16 R76, R32.reuse, R52, R104 ;  /* 0x00000034204c723c */ /* 0x040ff00000041868 */
[----:B------:R-:W-:Y:S01]  /*14b0*/  HMMA.16816.F32.BF16 R32, R32, R54, R108 ;  /* 0x000000362020723c */ /* 0x000fe2000004186c */
[----:B------:R-:W-:-:S04]  /*14c0*/  FMUL.FTZ R2, R92, c[0x0][0x2ec] ;  /* 0x0000bb005c027a20 */ /* 0x000fc80000410000 */
[----:B------:R4:W2:Y:S03]  /*14d0*/  MUFU.TANH R87, R2 ;  /* 0x0000000200577308 */ /* 0x0008a60000002400 */
[----:B-1----:R-:W-:Y:S08]  /*14e0*/  HMMA.16816.F32.BF16 R44, R28, R64, R44 ;  /* 0x000000401c2c723c */ /* 0x002ff0000004182c */
[----:B------:R-:W-:Y:S01]  /*14f0*/  HMMA.16816.F32.BF16 R88, R8, R56, R80 ;  /* 0x000000380858723c */ /* 0x000fe20000041850 */
[----:B----4-:R-:W-:-:S07]  /*1500*/  FMUL.FTZ R2, R93, c[0x0][0x2ec] ;  /* 0x0000bb005d027a20 */ /* 0x010fce0000410000 */
[----:B------:R-:W-:Y:S01]  /*1510*/  HMMA.16816.F32.BF16 R28, R28, R66, R60 ;  /* 0x000000421c1c723c */ /* 0x000fe2000004183c */
[----:B------:R1:W4:Y:S07]  /*1520*/  MUFU.TANH R86, R2 ;  /* 0x0000000200567308 */ /* 0x00032e0000002400 */
[C---:B------:R-:W-:Y:S08]  /*1530*/  HMMA.16816.F32.BF16 R68, R24.reuse, R64, R76 ;  /* 0x000000401844723c */ /* 0x040ff0000004184c */
[----:B------:R-:W-:Y:S01]  /*1540*/  HMMA.16816.F32.BF16 R32, R24, R66, R32 ;  /* 0x000000421820723c */ /* 0x000fe20000041820 */
[----:B-1----:R-:W-:-:S04]  /*1550*/  FMUL.FTZ R2, R94, c[0x0][0x2ec] ;  /* 0x0000bb005e027a20 */ /* 0x002fc80000410000 */
[----:B------:R1:W1:Y:S03]  /*1560*/  MUFU.TANH R93, R2 ;  /* 0x00000002005d7308 */ /* 0x0002660000002400 */
[----:B------:R-:W-:Y:S08]  /*1570*/  HMMA.16816.F32.BF16 R80, R12, R58, R48 ;  /* 0x0000003a0c50723c */ /* 0x000ff00000041830 */
[----:B--2---:R-:W-:Y:S01]  /*1580*/  HMMA.16816.F32.BF16 R48, R20, R40, R44 ;  /* 0x000000281430723c */ /* 0x004fe2000004182c */
[----:B-1----:R-:W-:-:S07]  /*1590*/  FMUL.FTZ R2, R95, c[0x0][0x2ec] ;  /* 0x0000bb005f027a20 */ /* 0x002fce0000410000 */
[----:B------:R-:W-:Y:S01]  /*15a0*/  HMMA.16816.F32.BF16 R72, R8, R58, R72 ;  /* 0x0000003a0848723c */ /* 0x000fe20000041848 */
[----:B------:R1:W2:Y:S07]  /*15b0*/  MUFU.TANH R92, R2 ;  /* 0x00000002005c7308 */ /* 0x0002ae0000002400 */
[----:B------:R-:W-:Y:S01]  /*15c0*/  HMMA.16816.F32.BF16 R20, R20, R42, R28 ;  /* 0x0000002a1414723c */ /* 0x000fe2000004181c */
[----:B------:R-:W-:Y:S02]  /*15d0*/  FMUL.FTZ R81, R81, c[0x0][0x2ec] ;  /* 0x0000bb0051517a20 */ /* 0x000fe40000410000 */
[----:B------:R-:W-:-:S02]  /*15e0*/  FMUL.FTZ R82, R82, c[0x0][0x2ec] ;  /* 0x0000bb0052527a20 */ /* 0x000fc40000410000 */
[----:B------:R-:W-:Y:S02]  /*15f0*/  FMUL.FTZ R83, R83, c[0x0][0x2ec] ;  /* 0x0000bb0053537a20 */ /* 0x000fe40000410000 */
[----:B------:R-:W2:Y:S01]  /*1600*/  MUFU.TANH R81, R81 ;  /* 0x0000005100517308 */ /* 0x000ea20000002400 */
[----:B------:R-:W-:Y:S01]  /*1610*/  HMMA.16816.F32.BF16 R44, R16, R40, R68 ;  /* 0x00000028102c723c */ /* 0x000fe20000041844 */
[----:B-1----:R-:W-:-:S06]  /*1620*/  FMUL.FTZ R2, R88, c[0x0][0x2ec] ;  /* 0x0000bb0058027a20 */ /* 0x002fcc0000410000 */
[----:B------:R1:W1:Y:S01]  /*1630*/  MUFU.TANH R84, R2 ;  /* 0x0000000200547308 */ /* 0x0002620000002400 */
[----:B------:R-:W-:Y:S01]  /*1640*/  HMMA.16816.F32.BF16 R16, R16, R42, R32 ;  /* 0x0000002a1010723c */ /* 0x000fe20000041820 */
[----:B------:R-:W-:Y:S02]  /*1650*/  FMUL.FTZ R72, R72, c[0x0][0x2ec] ;  /* 0x0000bb0048487a20 */ /* 0x000fe40000410000 */
[----:B------:R-:W-:-:S04]  /*1660*/  FMUL.FTZ R73, R73, c[0x0][0x2ec] ;  /* 0x0000bb0049497a20 */ /* 0x000fc80000410000 */
[----:B------:R-:W2:Y:S01]  /*1670*/  MUFU.TANH R82, R82 ;  /* 0x0000005200527308 */ /* 0x000ea20000002400 */
[----:B---3--:R-:W-:Y:S01]  /*1680*/  HMMA.16816.F32.BF16 R48, R12, R36, R48 ;  /* 0x000000240c30723c */ /* 0x008fe20000041830 */
[----:B-1----:R-:W-:-:S07]  /*1690*/  FMUL.FTZ R2, R89, c[0x0][0x2ec] ;  /* 0x0000bb0059027a20 */ /* 0x002fce0000410000 */
[----:B------:R-:W-:Y:S01]  /*16a0*/  HMMA.16816.F32.BF16 R12, R12, R38, R20 ;  /* 0x000000260c0c723c */ /* 0x000fe20000041814 */
[----:B------:R-:W1:Y:S07]  /*16b0*/  MUFU.TANH R65, R83 ;  /* 0x0000005300417308 */ /* 0x000e6e0000002400 */
[C---:B------:R-:W-:Y:S01]  /*16c0*/  HMMA.16816.F32.BF16 R24, R8.reuse, R36, R44 ;  /* 0x000000240818723c */ /* 0x040fe2000004182c */
[----:B------:R3:W1:Y:S07]  /*16d0*/  MUFU.TANH R56, R2 ;  /* 0x0000000200387308 */ /* 0x00066e0000002400 */
[----:B------:R-:W-:Y:S01]  /*16e0*/  HMMA.16816.F32.BF16 R8, R8, R38, R16 ;  /* 0x000000260808723c */ /* 0x000fe20000041810 */
[----:B------:R-:W-:Y:S01]  /*16f0*/  FMUL.FTZ R48, R48, c[0x0][0x2ec] ;  /* 0x0000bb0030307a20 */ /* 0x000fe20000410000 */
[----:B------:R-:W1:Y:S01]  /*1700*/  MUFU.TANH R72, R72 ;  /* 0x0000004800487308 */ /* 0x000e620000002400 */
[----:B------:R-:W-:-:S02]  /*1710*/  FMUL.FTZ R49, R49, c[0x0][0x2ec] ;  /* 0x0000bb0031317a20 */ /* 0x000fc40000410000 */
[----:B------:R-:W-:-:S03]  /*1720*/  FMUL.FTZ R50, R50, c[0x0][0x2ec] ;  /* 0x0000bb0032327a20 */ /* 0x000fc60000410000 */
[----:B------:R-:W-:Y:S02]  /*1730*/  FMUL.FTZ R14, R14, c[0x0][0x2ec] ;  /* 0x0000bb000e0e7a20 */ /* 0x000fe40000410000 */
[----:B---3--:R-:W-:Y:S01]  /*1740*/  FMUL.FTZ R2, R90, c[0x0][0x2ec] ;  /* 0x0000bb005a027a20 */ /* 0x008fe20000410000 */
[----:B------:R-:W3:Y:S01]  /*1750*/  MUFU.TANH R70, R48 ;  /* 0x0000003000467308 */ /* 0x000ee20000002400 */
[----:B------:R-:W-:Y:S02]  /*1760*/  FMUL.FTZ R15, R15, c[0x0][0x2ec] ;  /* 0x0000bb000f0f7a20 */ /* 0x000fe40000410000 */
[----:B------:R-:W-:Y:S02]  /*1770*/  FMUL.FTZ R12, R12, c[0x0][0x2ec] ;  /* 0x0000bb000c0c7a20 */ /* 0x000fe40000410000 */
[----:B------:R-:W-:Y:S02]  /*1780*/  FMUL.FTZ R24, R24, c[0x0][0x2ec] ;  /* 0x0000bb0018187a20 */ /* 0x000fe40000410000 */
[----:B------:R-:W-:Y:S01]  /*1790*/  FMUL.FTZ R25, R25, c[0x0][0x2ec] ;  /* 0x0000bb0019197a20 */ /* 0x000fe20000410000 */
[----:B------:R5:W1:Y:S01]  /*17a0*/  MUFU.TANH R64, R2 ;  /* 0x0000000200407308 */ /* 0x000a620000002400 */
        /* <DEDUP_REMOVED lines=8> */
[----:B-----5:R-:W-:Y:S01]  /*1830*/  FMUL.FTZ R2, R91, c[0x0][0x2ec] ;  /* 0x0000bb005b027a20 */ /* 0x020fe20000410000 */
        /* <DEDUP_REMOVED lines=18> */
[----:B------:R1:W1:Y:S01]  /*1960*/  MUFU.TANH R51, R27 ;  /* 0x0000001b00337308 */ /* 0x0002620000002400 */
[----:B-----5:R-:W-:-:S07]  /*1970*/  LOP3.LUT R2, R115, 0xffffffe0, RZ, 0xc0, !PT ;  /* 0xffffffe073027812 */ /* 0x020fce00078ec0ff */
[----:B------:R1:W1:Y:S01]  /*1980*/  MUFU.TANH R15, R8 ;  /* 0x00000008000f7308 */ /* 0x0002620000002400 */
[----:B------:R-:W-:Y:S02]  /*1990*/  IADD3 R3, -R2, R116, RZ ;  /* 0x0000007402037210 */ /* 0x000fe40007ffe1ff */
[----:B------:R-:W-:-:S03]  /*19a0*/  LOP3.LUT R2, R113, R114, RZ, 0xfc, !PT ;  /* 0x0000007271027212 */ /* 0x000fc600078efcff */
[----:B------:R1:W-:Y:S02]  /*19b0*/  STL [R1+0x20], R3 ;  /* 0x0000200301007387 */ /* 0x0003e40000100800 */
[----:B------:R1:W1:Y:S08]  /*19c0*/  MUFU.TANH R14, R9 ;  /* 0x00000009000e7308 */ /* 0x0002700000002400 */
[----:B------:R1:W1:Y:S08]  /*19d0*/  MUFU.TANH R52, R10 ;  /* 0x0000000a00347308 */ /* 0x0002700000002400 */
[----:B------:R1:W1:Y:S01]  /*19e0*/  MUFU.TANH R53, R11 ;  /* 0x0000000b00357308 */ /* 0x0002620000002400 */
[----:B------:R-:W-:Y:S06]  /*19f0*/  BAR.SYNC.DEFER_BLOCKING 0x0 ;  /* 0x0000000000007b1d */ /* 0x000fec0000010000 */
[----:B------:R-:W-:Y:S05]  /*1a00*/  @!P0 BRA `(.L_x_1484) ;  /* 0x0000015000008947 */ /* 0x000fea0003800000 */
[----:B-1234-:R-:W-:Y:S01]  /*1a10*/  LEA.HI.SX32 R8, R228, 0xfffffffe, 0x1b ;  /* 0xfffffffee4087811 */ /* 0x01efe200078fdaff */
        /* <DEDUP_REMOVED lines=20> */
.L_x_1484:
[----:B-1234-:R-:W-:Y:S02]  /*1b60*/  FMNMX.FTZ R3, R84, R56, !PT ;  /* 0x0000003854037209 */ /* 0x01efe40007810000 */
        /* <DEDUP_REMOVED lines=14> */
[----:B------:R-:W1:Y:S01]  /*1c50*/  SHFL.BFLY PT, R6, R3, 0x2, 0x1f ;  /* 0x0c401f0003067f89 */ /* 0x000e6200000e0000 */
[----:B------:R-:W-:-:S04]  /*1c60*/  SHF.L.U32 R212, R2, 0x1, RZ ;  /* 0x0000000102d47819 */ /* 0x000fc800000006ff */
[-C--:B------:R-:W-:Y:S01]  /*1c70*/  IADD3 R214, R4, R212.reuse, RZ ;  /* 0x000000d404d67210 */ /* 0x080fe20007ffe0ff */
[----:B------:R-:W-:Y:S01]  /*1c80*/  LDSM.16.MT88.4 R36, [R212+0xa000] ;  /* 0x00a00000d424783b */ /* 0x000fe20000004200 */
[C---:B------:R-:W-:Y:S02]  /*1c90*/  IADD3 R217, R0.reuse, R212, RZ ;  /* 0x000000d400d97210 */ /* 0x040fe40007ffe0ff */
[----:B------:R-:W-:Y:S01]  /*1ca0*/  IADD3 R216, R0, R214, RZ ;  /* 0x000000d600d87210 */ /* 0x000fe20007ffe0ff */
        /* <DEDUP_REMOVED lines=15> */
[----:B------:R-:W-:Y:S02]  /*1da0*/  FMNMX.FTZ R3, R76, R7, !PT ;  /* 0x000000074c037209 */ /* 0x000fe40007810000 */
[C---:B------:R-:W-:Y:S01]  /*1db0*/  FSETP.NEU.FTZ.AND P1, PT, R134.reuse, -INF , PT ;  /* 0xff8000008600780b */ /* 0x040fe20003f3d000 */
[----:B------:R-:W-:Y:S01]  /*1dc0*/  FMUL.FTZ R13, R134, c[0x0][0x23c] ;  /* 0x00008f00860d7a20 */ /* 0x000fe20000410000 */
[----:B------:R-:W-:Y:S01]  /*1dd0*/  FMNMX.FTZ R3, R81, R3, !PT ;  /* 0x0000000351037209 */ /* 0x000fe20007810000 */
[----:B------:R-:W-:Y:S03]  /*1de0*/  LDSM.16.MT88.4 R172, [R214+0xa800] ;  /* 0x00a80000d6ac783b */ /* 0x000fe60000004200 */
[----:B------:R-:W-:Y:S02]  /*1df0*/  FSEL R13, R13, RZ, P1 ;  /* 0x000000ff0d0d7208 */ /* 0x000fe40000800000 */
[----:B------:R-:W-:-:S03]  /*1e00*/  FMNMX.FTZ R6, R70, R3, !PT ;  /* 0x0000000346067209 */ /* 0x000fc60007810000 */
[--C-:B------:R-:W-:Y:S01]  /*1e10*/  FFMA.FTZ R3, R84, c[0x0][0x23c], -R13.reuse ;  /* 0x00008f0054037a23 */ /* 0x100fe2000001080d */
[----:B------:R-:W-:Y:S01]  /*1e20*/  FMNMX.FTZ R6, R71, R6, !PT ;  /* 0x0000000647067209 */ /* 0x000fe20007810000 */
[----:B------:R-:W-:Y:S02]  /*1e30*/  FFMA.FTZ R8, R56, c[0x0][0x23c], -R13 ;  /* 0x00008f0038087a23 */ /* 0x000fe4000001080d */
[----:B------:R2:W-:Y:S01]  /*1e40*/  MUFU.EX2 R244, R3 ;  /* 0x0000000300f47308 */ /* 0x0005e20000000800 */
[----:B------:R-:W-:-:S04]  /*1e50*/  FMNMX.FTZ R6, R54, R6, !PT ;  /* 0x0000000636067209 */ /* 0x000fc80007810000 */
[----:B------:R-:W-:-:S03]  /*1e60*/  FMNMX.FTZ R6, R55, R6, !PT ;  /* 0x0000000637067209 */ /* 0x000fc60007810000 */
[----:B------:R3:W-:Y:S01]  /*1e70*/  MUFU.EX2 R242, R8 ;  /* 0x0000000800f27308 */ /* 0x0007e20000000800 */
[----:B--2---:R-:W-:-:S04]  /*1e80*/  FMNMX.FTZ R3, R93, R92, !PT ;  /* 0x0000005c5d037209 */ /* 0x004fc80007810000 */
[----:B------:R-:W-:Y:S02]  /*1e90*/  FMNMX.FTZ R7, R82, R3, !PT ;  /* 0x0000000352077209 */ /* 0x000fe40007810000 */
[----:B-1----:R-:W-:Y:S02]  /*1ea0*/  FMNMX.FTZ R3, R5, R9, !PT ;  /* 0x0000000905037209 */ /* 0x002fe40007810000 */
[----:B------:R-:W-:Y:S01]  /*1eb0*/  FMNMX.FTZ R5, R65, R7, !PT ;  /* 0x0000000741057209 */ /* 0x000fe20007810000 */
[----:B---3--:R-:W1:Y:S01]  /*1ec0*/  SHFL.BFLY PT, R8, R6, 0x2, 0x1f ;  /* 0x0c401f0006087f89 */ /* 0x008e6200000e0000 */
[----:B------:R-:W-:Y:S01]  /*1ed0*/  FFMA.FTZ R7, R72, c[0x0][0x23c], -R13 ;  /* 0x00008f0048077a23 */ /* 0x000fe2000001080d */
[C---:B------:R-:W-:Y:S01]  /*1ee0*/  FSETP.NEU.FTZ.AND P1, PT, R3.reuse, -INF , PT ;  /* 0xff8000000300780b */ /* 0x040fe20003f3d000 */
[----:B------:R-:W-:Y:S01]  /*1ef0*/  FMUL.FTZ R12, R3, c[0x0][0x23c] ;  /* 0x00008f00030c7a20 */ /* 0x000fe20000410000 */
[----:B------:R-:W-:Y:S01]  /*1f00*/  FMNMX.FTZ R5, R100, R5, !PT ;  /* 0x0000000564057209 */ /* 0x000fe20007810000 */
[----:B------:R2:W-:Y:S03]  /*1f10*/  MUFU.EX2 R241, R7 ;  /* 0x0000000700f17308 */ /* 0x0005e60000000800 */
[----:B------:R-:W-:-:S02]  /*1f20*/  FMNMX.FTZ R5, R85, R5, !PT ;  /* 0x0000000555057209 */ /* 0x000fc40007810000 */
[----:B------:R-:W-:Y:S02]  /*1f30*/  FSEL R12, R12, RZ, P1 ;  /* 0x000000ff0c0c7208 */ /* 0x000fe40000800000 */
[----:B------:R-:W-:-:S03]  /*1f40*/  FMNMX.FTZ R5, R68, R5, !PT ;  /* 0x0000000544057209 */ /* 0x000fc60007810000 */
[--C-:B------:R-:W-:Y:S01]  /*1f50*/  FFMA.FTZ R4, R57, c[0x0][0x23c], -R12.reuse ;  /* 0x00008f0039047a23 */ /* 0x100fe2000001080c */
[----:B------:R-:W-:Y:S01]  /*1f60*/  FMNMX.FTZ R5, R69, R5, !PT ;  /* 0x0000000545057209 */ /* 0x000fe20007810000 */
[----:B------:R-:W-:Y:S02]  /*1f70*/  FFMA.FTZ R0, R40, c[0x0][0x23c], -R12 ;  /* 0x00008f0028007a23 */ /* 0x000fe4000001080c */
[----:B------:R3:W-:Y:S01]  /*1f80*/  MUFU.EX2 R237, R4 ;  /* 0x0000000400ed7308 */ /* 0x0007e20000000800 */
[----:B--2---:R-:W-:Y:S01]  /*1f90*/  FFMA.FTZ R7, R73, c[0x0][0x23c], -R13 ;  /* 0x00008f0049077a23 */ /* 0x004fe2000001080d */
[----:B-1----:R-:W-:-:S06]  /*1fa0*/  FMNMX.FTZ R2, R6, R8, !PT ;  /* 0x0000000806027209 */ /* 0x002fcc0007810000 */
[----:B------:R1:W2:Y:S01]  /*1fb0*/  MUFU.EX2 R243, R7 ;  /* 0x0000000700f37308 */ /* 0x0002a20000000800 */
[----:B------:R-:W4:Y:S01]  /*1fc0*/  SHFL.BFLY PT, R136, R2, 0x1, 0x1f ;  /* 0x0c201f0002887f89 */ /* 0x000f2200000e0000 */
[----:B---3--:R-:W-:-:S06]  /*1fd0*/  FFMA.FTZ R4, R41, c[0x0][0x23c], -R12 ;  /* 0x00008f0029047a23 */ /* 0x008fcc000001080c */
[----:B------:R3:W-:Y:S01]  /*1fe0*/  MUFU.EX2 R240, R0 ;  /* 0x0000000000f07308 */ /* 0x0007e20000000800 */
[----:B------:R-:W-:Y:S01]  /*1ff0*/  LDSM.16.MT88.4 R40, [R217+0xb000] ;  /* 0x00b00000d928783b */ /* 0x000fe20000004200 */
[----:B-1----:R-:W-:-:S06]  /*2000*/  FFMA.FTZ R7, R64, c[0x0][0x23c], -R12 ;  /* 0x00008f0040077a23 */ /* 0x002fcc000001080c */
[----:B------:R1:W-:Y:S01]  /*2010*/  MUFU.EX2 R238, R4 ;  /* 0x0000000400ee7308 */ /* 0x0003e20000000800 */
[----:B--2---:R-:W-:-:S07]  /*2020*/  F2FP.BF16.PACK_AB R6, R243, R241 ;  /* 0x000000f1f306723e */ /* 0x004fce00000010ff */
[----:B------:R2:W5:Y:S01]  /*2030*/  MUFU.EX2 R239, R7 ;  /* 0x0000000700ef7308 */ /* 0x0005620000000800 */
[----:B----4-:R-:W-:-:S04]  /*2040*/  FMNMX.FTZ R136, R2, R136, !PT ;  /* 0x0000008802887209 */ /* 0x010fc80007810000 */
[C---:B------:R-:W-:Y:S01]  /*2050*/  FSETP.NEU.FTZ.AND P1, PT, R136.reuse, -INF , PT ;  /* 0xff8000008800780b */ /* 0x040fe20003f3d000 */
[----:B---3--:R-:W-:Y:S01]  /*2060*/  FMUL.FTZ R0, R136, c[0x0][0x23c] ;  /* 0x00008f0088007a20 */ /* 0x008fe20000410000 */
[----:B-1----:R-:W-:-:S04]  /*2070*/  F2FP.BF16.PACK_AB R4, R242, R244 ;  /* 0x000000f4f204723e */ /* 0x002fc800000010ff */
[----:B------:R-:W-:Y:S01]  /*2080*/  FSEL R0, R0, RZ, P1 ;  /* 0x000000ff00007208 */ /* 0x000fe20000800000 */
[----:B--2---:R-:W1:Y:S04]  /*2090*/  SHFL.BFLY PT, R7, R5, 0x2, 0x1f ;  /* 0x0c401f0005077f89 */ /* 0x004e6800000e0000 */
[----:B------:R-:W-:-:S04]  /*20a0*/  FFMA.FTZ R2, R87, c[0x0][0x23c], -R0 ;  /* 0x00008f0057027a23 */ /* 0x000fc80000010800 */
[----:B------:R2:W-:Y:S02]  /*20b0*/  MUFU.EX2 R234, R2 ;  /* 0x0000000200ea7308 */ /* 0x0005e40000000800 */
[----:B--2---:R-:W-:Y:S01]  /*20c0*/  FFMA.FTZ R2, R86, c[0x0][0x23c], -R0 ;  /* 0x00008f0056027a23 */ /* 0x004fe20000010800 */
[----:B-1----:R-:W-:-:S05]  /*20d0*/  FMNMX.FTZ R8, R7, R5, !PT ;  /* 0x0000000507087209 */ /* 0x002fca0007810000 */
[----:B------:R1:W-:Y:S01]  /*20e0*/  MUFU.EX2 R232, R2 ;  /* 0x0000000200e87308 */ /* 0x0003e20000000800 */
[----:B-----5:R-:W-:Y:S02]  /*20f0*/  F2FP.BF16.PACK_AB R5, R237, R239 ;  /* 0x000000efed05723e */ /* 0x020fe400000010ff */
[----:B------:R-:W-:Y:S01]  /*2100*/  F2FP.BF16.PACK_AB R7, R240, R238 ;  /* 0x000000eef007723e */ /* 0x000fe200000010ff */
[----:B------:R-:W2:Y:S06]  /*2110*/  SHFL.BFLY PT, R9, R8, 0x1, 0x1f ;  /* 0x0c201f0008097f89 */ /* 0x000eac00000e0000 */
[C---:B------:R-:W-:Y:S08]  /*2120*/  HMMA.16816.F32.BF16 R144, R4.reuse, R36, RZ ;  /* 0x000000240490723c */ /* 0x040ff000000418ff */
[C---:B------:R-:W-:Y:S08]  /*2130*/  HMMA.16816.F32.BF16 R164, R4.reuse, R28, RZ ;  /* 0x0000001c04a4723c */ /* 0x040ff000000418ff */
[----:B------:R-:W-:Y:S01]  /*2140*/  HMMA.16816.F32.BF16 R56, R4, R24, RZ ;  /* 0x000000180438723c */ /* 0x000fe200000418ff */
[----:B--2---:R-:W-:Y:S01]  /*2150*/  FMNMX.FTZ R135, R8, R9, !PT ;  /* 0x0000000908877209 */ /* 0x004fe20007810000 */
[----:B------:R-:W-:-:S03]  /*2160*/  FFMA.FTZ R8, R76, c[0x0][0x23c], -R0 ;  /* 0x00008f004c087a23 */ /* 0x000fc60000010800 */
[C---:B------:R-:W-:Y:S01]  /*2170*/  FSETP.NEU.FTZ.AND P1, PT, R135.reuse, -INF , PT ;  /* 0xff8000008700780b */ /* 0x040fe20003f3d000 */
[----:B-1----:R-:W-:Y:S01]  /*2180*/  FMUL.FTZ R2, R135, c[0x0][0x23c] ;  /* 0x00008f0087027a20 */ /* 0x002fe20000410000 */
[----:B------:R1:W-:Y:S01]  /*2190*/  MUFU.EX2 R235, R8 ;  /* 0x0000000800eb7308 */ /* 0x0003e20000000800 */
[----:B------:R-:W-:Y:S03]  /*21a0*/  HMMA.16816.F32.BF16 R60, R4, R20, RZ ;  /* 0x00000014043c723c */ /* 0x000fe600000418ff */
[----:B------:R-:W-:-:S05]  /*21b0*/  FSEL R2, R2, RZ, P1 ;  /* 0x000000ff02027208 */ /* 0x000fca0000800000 */
        /* <DEDUP_REMOVED lines=15> */
[C---:B------:R-:W-:Y:S01]  /*22b0*/  HMMA.16816.F32.BF16 R108, R4.reuse, R18, RZ ;  /* 0x00000012046c723c */ /* 0x040fe200000418ff */
[--C-:B-1----:R-:W-:Y:S01]  /*22c0*/  FFMA.FTZ R8, R82, c[0x0][0x23c], -R2.reuse ;  /* 0x00008f0052087a23 */ /* 0x102fe20000010802 */
[----:B--2---:R-:W-:Y:S01]  /*22d0*/  F2FP.BF16.PACK_AB R9, R229, R231 ;  /* 0x000000e7e509723e */ /* 0x004fe200000010ff */
[----:B------:R-:W-:Y:S02]  /*22e0*/  LDSM.16.MT88.4 R80, [R212+0xb800] ;  /* 0x00b80000d450783b */ /* 0x000fe40000004200 */
[----:B------:R1:W-:Y:S03]  /*22f0*/  MUFU.EX2 R230, R8 ;  /* 0x0000000800e67308 */ /* 0x0003e60000000800 */
[C---:B------:R-:W-:Y:S08]  /*2300*/  HMMA.16816.F32.BF16 R128, R4.reuse, R34, RZ ;  /* 0x000000220480723c */ /* 0x040ff000000418ff */
[----:B------:R-:W-:Y:S01]  /*2310*/  HMMA.16816.F32.BF16 R148, R4, R42, RZ ;  /* 0x0000002a0494723c */ /* 0x000fe200000418ff */
[----:B-1----:R-:W-:-:S07]  /*2320*/  FFMA.FTZ R8, R65, c[0x0][0x23c], -R2 ;  /* 0x00008f0041087a23 */ /* 0x002fce0000010802 */
[----:B------:R-:W-:Y:S01]  /*2330*/  HMMA.16816.F32.BF16 R140, R4, R46, RZ ;  /* 0x0000002e048c723c */ /* 0x000fe200000418ff */
[----:B------:R-:W-:Y:S01]  /*2340*/  LDSM.16.MT88.4 R64, [R216+0xa800] ;  /* 0x00a80000d840783b */ /* 0x000fe20000004200 */
[----:B------:R1:W2:Y:S05]  /*2350*/  MUFU.EX2 R233, R8 ;  /* 0x0000000800e97308 */ /* 0x0002aa0000000800 */
[----:B------:R-:W-:Y:S02]  /*2360*/  FFMA.FTZ R4, R50, c[0x0][0x23c], -R13 ;  /* 0x00008f0032047a23 */ /* 0x000fe4000001080d */
[----:B------:R-:W-:Y:S02]  /*2370*/  FADD.FTZ R6, R244, R242 ;  /* 0x000000f2f4067221 */ /* 0x000fe40000010000 */
[----:B------:R3:W-:Y:S01]  /*2380*/  MUFU.EX2 R211, R4 ;  /* 0x0000000400d37308 */ /* 0x0007e20000000800 */
[----:B------:R-:W-:-:S02]  /*2390*/  FADD.FTZ R7, R239, R237 ;  /* 0x000000edef077221 */ /* 0x000fc40000010000 */
[----:B------:R-:W-:Y:S02]  /*23a0*/  FADD.FTZ R6, R241, R6 ;  /* 0x00000006f1067221 */ /* 0x000fe40000010000 */
[----:B------:R-:W-:Y:S01]  /*23b0*/  FADD.FTZ R7, R238, R7 ;  /* 0x00000007ee077221 */ /* 0x000fe20000010000 */
[----:B-1----:R-:W-:Y:S02]  /*23c0*/  F2FP.BF16.PACK_AB R8, R232, R234 ;  /* 0x000000eae808723e */ /* 0x002fe400000010ff */
[----:B--2---:R-:W-:Y:S01]  /*23d0*/  F2FP.BF16.PACK_AB R11, R233, R230 ;  /* 0x000000e6e90b723e */ /* 0x004fe200000010ff */
[----:B---3--:R-:W-:-:S06]  /*23e0*/  FFMA.FTZ R4, R48, c[0x0][0x23c], -R13 ;  /* 0x00008f0030047a23 */ /* 0x008fcc000001080d */
        /* <DEDUP_REMOVED lines=21> */
[----:B------:R-:W1:Y:S01]  /*2540*/  LDSM.16.MT88.4 R48, [R217+0xa800] ;  /* 0x00a80000d930783b */ /* 0x000e620000004200 */
[----:B------:R2:W3:Y:S06]  /*2550*/  MUFU.EX2 R207, R4 ;  /* 0x0000000400cf7308 */ /* 0x0004ec0000000800 */
[C---:B------:R-:W-:Y:S08]  /*2560*/  HMMA.16816.F32.BF16 R180, R8.reuse, R34, RZ ;  /* 0x0000002208b4723c */ /* 0x040ff000000418ff */
[----:B------:R-:W-:Y:S01]  /*2570*/  HMMA.16816.F32.BF16 R16, R8, R40, RZ ;  /* 0x000000280810723c */ /* 0x000fe200000418ff */
[----:B--2---:R-:W-:Y:S01]  /*2580*/  FFMA.FTZ R4, R52, c[0x0][0x23c], -R12 ;  /* 0x00008f0034047a23 */ /* 0x004fe2000001080c */
[----:B---3--:R-:W-:-:S03]  /*2590*/  F2FP.BF16.PACK_AB R125, R207, R208 ;  /* 0x000000d0cf7d723e */ /* 0x008fc600000010ff */
[----:B------:R2:W-:Y:S03]  /*25a0*/  MUFU.EX2 R206, R4 ;  /* 0x0000000400ce7308 */ /* 0x0005e60000000800 */
[C---:B------:R-:W-:Y:S08]  /*25b0*/  HMMA.16816.F32.BF16 R116, R8.reuse, R44, RZ ;  /* 0x0000002c0874723c */ /* 0x040ff000000418ff */
[----:B------:R-:W-:Y:S01]  /*25c0*/  HMMA.16816.F32.BF16 R32, R8, R46, RZ ;  /* 0x0000002e0820723c */ /* 0x000fe200000418ff */
[----:B--2---:R-:W-:-:S07]  /*25d0*/  FFMA.FTZ R4, R53, c[0x0][0x23c], -R12 ;  /* 0x00008f0035047a23 */ /* 0x004fce000001080c */
[----:B------:R-:W-:Y:S01]  /*25e0*/  HMMA.16816.F32.BF16 R12, R8, R42, RZ ;  /* 0x0000002a080c723c */ /* 0x000fe200000418ff */
[----:B------:R-:W2:Y:S01]  /*25f0*/  LDSM.16.MT88.4 R8, [R216+0xb800] ;  /* 0x00b80000d808783b */ /* 0x000ea20000004200 */
[----:B------:R3:W4:Y:S02]  /*2600*/  MUFU.EX2 R250, R4 ;  /* 0x0000000400fa7308 */ /* 0x0007240000000800 */
[----:B---3--:R-:W-:Y:S01]  /*2610*/  FFMA.FTZ R4, R70, c[0x0][0x23c], -R0 ;  /* 0x00008f0046047a23 */ /* 0x008fe20000010800 */
[----:B----4-:R-:W-:-:S05]  /*2620*/  F2FP.BF16.PACK_AB R127, R250, R206 ;  /* 0x000000cefa7f723e */ /* 0x010fca00000010ff */
[----:B------:R3:W-:Y:S02]  /*2630*/  MUFU.EX2 R205, R4 ;  /* 0x0000000400cd7308 */ /* 0x0007e40000000800 */
[C---:B-1----:R-:W-:Y:S08]  /*2640*/  HMMA.16816.F32.BF16 R40, R124.reuse, R48, R56 ;  /* 0x000000307c28723c */ /* 0x042ff00000041838 */
[----:B------:R-:W-:Y:S01]  /*2650*/  HMMA.16816.F32.BF16 R56, R124, R64, R60 ;  /* 0x000000407c38723c */ /* 0x000fe2000004183c */
[----:B---3--:R-:W-:-:S04]  /*2660*/  FFMA.FTZ R4, R71, c[0x0][0x23c], -R0 ;  /* 0x00008f0047047a23 */ /* 0x008fc80000010800 */
[----:B------:R1:W3:Y:S03]  /*2670*/  MUFU.EX2 R204, R4 ;  /* 0x0000000400cc7308 */ /* 0x0002e60000000800 */
[C---:B------:R-:W-:Y:S08]  /*2680*/  HMMA.16816.F32.BF16 R60, R124.reuse, R66, R92 ;  /* 0x000000427c3c723c */ /* 0x040ff0000004185c */
[----:B------:R-:W-:Y:S01]  /*2690*/  HMMA.16816.F32.BF16 R92, R124, R98, R128 ;  /* 0x000000627c5c723c */ /* 0x000fe20000041880 */
[----:B-1----:R-:W-:-:S06]  /*26a0*/  FFMA.FTZ R4, R54, c[0x0][0x23c], -R0 ;  /* 0x00008f0036047a23 */ /* 0x002fcc0000010800 */
[----:B---3--:R-:W-:Y:S01]  /*26b0*/  F2FP.BF16.PACK_AB R128, R204, R205 ;  /* 0x000000cdcc80723e */ /* 0x008fe200000010ff */
[----:B------:R-:W-:Y:S01]  /*26c0*/  FFMA.FTZ R0, R55, c[0x0][0x23c], -R0 ;  /* 0x00008f0037007a23 */ /* 0x000fe20000010800 */
[C---:B------:R-:W-:Y:S01]  /*26d0*/  HMMA.16816.F32.BF16 R44, R124.reuse, R50, R76 ;  /* 0x000000327c2c723c */ /* 0x040fe2000004184c */
[----:B------:R-:W-:Y:S07]  /*26e0*/  MUFU.EX2 R139, R4 ;  /* 0x00000004008b7308 */ /* 0x000fee0000000800 */
[C---:B------:R-:W-:Y:S01]  /*26f0*/  HMMA.16816.F32.BF16 R76, R124.reuse, R82, R108 ;  /* 0x000000527c4c723c */ /* 0x040fe2000004186c */
[----:B------:R1:W3:Y:S07]  /*2700*/  MUFU.EX2 R138, R0 ;  /* 0x00000000008a7308 */ /* 0x0002ee0000000800 */
[C---:B------:R-:W-:Y:S08]  /*2710*/  HMMA.16816.F32.BF16 R108, R124.reuse, R114, R148 ;  /* 0x000000727c6c723c */ /* 0x040ff00000041894 */
[----:B------:R-:W-:Y:S01]  /*2720*/  HMMA.16816.F32.BF16 R144, R124, R156, R144 ;  /* 0x0000009c7c90723c */ /* 0x000fe20000041890 */
[----:B-1----:R-:W-:Y:S01]  /*2730*/  FFMA.FTZ R0, R100, c[0x0][0x23c], -R2 ;  /* 0x00008f0064007a23 */ /* 0x002fe20000010802 */
[----:B---3--:R-:W-:-:S03]  /*2740*/  F2FP.BF16.PACK_AB R130, R138, R139 ;  /* 0x0000008b8a82723e */ /* 0x008fc600000010ff */
[----:B------:R1:W-:Y:S03]  /*2750*/  MUFU.EX2 R137, R0 ;  /* 0x0000000000897308 */ /* 0x0003e60000000800 */
[C---:B------:R-:W-:Y:S08]  /*2760*/  HMMA.16816.F32.BF16 R164, R124.reuse, R172, R164 ;  /* 0x000000ac7ca4723c */ /* 0x040ff000000418a4 */
[----:B------:R-:W-:Y:S01]  /*2770*/  HMMA.16816.F32.BF16 R72, R124, R80, R72 ;  /* 0x000000507c48723c */ /* 0x000fe20000041848 */
[----:B-1----:R-:W-:-:S07]  /*2780*/  FFMA.FTZ R0, R85, c[0x0][0x23c], -R2 ;  /* 0x00008f0055007a23 */ /* 0x002fce0000010802 */
[C---:B------:R-:W-:Y:S01]  /*2790*/  HMMA.16816.F32.BF16 R88, R124.reuse, R96, R88 ;  /* 0x000000607c58723c */ /* 0x040fe20000041858 */
[----:B------:R1:W3:Y:S07]  /*27a0*/  MUFU.EX2 R133, R0 ;  /* 0x0000000000857308 */ /* 0x0002ee0000000800 */
[C---:B------:R-:W-:Y:S08]  /*27b0*/  HMMA.16816.F32.BF16 R104, R124.reuse, R112, R104 ;  /* 0x000000707c68723c */ /* 0x040ff00000041868 */
[----:B------:R-:W-:Y:S01]  /*27c0*/  HMMA.16816.F32.BF16 R152, R124, R158, R152 ;  /* 0x0000009e7c98723c */ /* 0x000fe20000041898 */
[--C-:B-1----:R-:W-:Y:S01]  /*27d0*/  FFMA.FTZ R0, R68, c[0x0][0x23c], -R2.reuse ;  /* 0x00008f0044007a23 */ /* 0x102fe20000010802 */
[----:B---3--:R-:W-:Y:S01]  /*27e0*/  F2FP.BF16.PACK_AB R129, R133, R137 ;  /* 0x000000898581723e */ /* 0x008fe200000010ff */
[----:B------:R-:W-:-:S02]  /*27f0*/  FFMA.FTZ R2, R69, c[0x0][0x23c], -R2 ;  /* 0x00008f0045027a23 */ /* 0x000fc40000010802 */
[----:B------:R1:W-:Y:S03]  /*2800*/  MUFU.EX2 R132, R0 ;  /* 0x0000000000847308 */ /* 0x0003e60000000800 */
[C---:B------:R-:W-:Y:S05]  /*2810*/  HMMA.16816.F32.BF16 R168, R124.reuse, R174, R168 ;  /* 0x000000ae7ca8723c */ /* 0x040fea00000418a8 */
[----:B------:R-:W3:Y:S03]  /*2820*/  MUFU.EX2 R252, R2 ;  /* 0x0000000200fc7308 */ /* 0x000ee60000000800 */
[----:B--2---:R-:W-:Y:S01]  /*2830*/  HMMA.16816.F32.BF16 R120, R124, R8, R120 ;  /* 0x000000087c78723c */ /* 0x004fe20000041878 */
[----:B-1----:R-:W-:-:S07]  /*2840*/  FADD.FTZ R0, R234, R232 ;  /* 0x000000e8ea007221 */ /* 0x002fce0000010000 */
[----:B------:R-:W-:Y:S01]  /*2850*/  HMMA.16816.F32.BF16 R124, R124, R10, R140 ;  /* 0x0000000a7c7c723c */ /* 0x000fe2000004188c */
[----:B------:R-:W-:-:S04]  /*2860*/  FADD.FTZ R0, R235, R0 ;  /* 0x00000000eb007221 */ /* 0x000fc80000010000 */
[----:B------:R-:W-:Y:S01]  /*2870*/  FADD.FTZ R5, R236, R0 ;  /* 0x00000000ec057221 */ /* 0x000fe20000010000 */
[----:B---3--:R-:W-:Y:S01]  /*2880*/  F2FP.BF16.PACK_AB R131, R252, R132 ;  /* 0x00000084fc83723e */ /* 0x008fe200000010ff */
        /* <DEDUP_REMOVED lines=11> */
[----:B------:R-:W-:Y:S01]  /*2940*/  FADD.FTZ R4, R137, R4 ;  /* 0x0000000489047221 */ /* 0x000fe20000010000 */
[----:B------:R1:W-:Y:S01]  /*2950*/  STL [R1], R5 ;  /* 0x0000000501007387 */ /* 0x0003e20000100800 */
        /* <DEDUP_REMOVED lines=27> */
[----:B-1----:R-:W-:Y:S01]  /*2b10*/  LEA.HI.SX32 R228, R228, 0xfffffffe, 0x1b ;  /* 0xfffffffee4e47811 */ /* 0x002fe200078fdaff */
[----:B------:R-:W-:Y:S01]  /*2b20*/  IMAD.MOV.U32 R137, RZ, RZ, R135 ;  /* 0x000000ffff897224 */ /* 0x000fe200078e0087 */
[----:B------:R-:W-:Y:S01]  /*2b30*/  MOV R139, R3 ;  /* 0x00000003008b7202 */ /* 0x000fe20000000f00 */
[----:B------:R-:W-:Y:S01]  /*2b40*/  IMAD.MOV.U32 R132, RZ, RZ, R136 ;  /* 0x000000ffff847224 */ /* 0x000fe200078e0088 */
[----:B------:R-:W-:Y:S01]  /*2b50*/  MOV R138, R134 ;  /* 0x00000086008a7202 */ /* 0x000fe20000000f00 */
[----:B------:R-:W-:Y:S06]  /*2b60*/  BRA `(.L_x_1486) ;  /* 0x000001c000007947 */ /* 0x000fec0003800000 */
.L_x_1488:
        /* <DEDUP_REMOVED lines=28> */
.L_x_1486:
[----:B------:R-:W2:Y:S01]  /*2d30*/  LDL.64 R6, [R1+0x10] ;  /* 0x0000100001067983 */ /* 0x000ea20000100a00 */
[----:B------:R-:W-:Y:S01]  /*2d40*/  SHF.R.S32.HI R0, RZ, 0x1f, R228 ;  /* 0x0000001fff007819 */ /* 0x000fe200000114e4 */
[----:B------:R-:W-:Y:S04]  /*2d50*/  DEPBAR.LE SB0, 0x0 ;  /* 0x000080000000791a */ /* 0x000fe80000000000 */
[----:B------:R-:W3:Y:S01]  /*2d60*/  LDL R9, [R1+0x4] ;  /* 0x0000040001097983 */ /* 0x000ee20000100800 */
[----:B------:R-:W-:Y:S01]  /*2d70*/  IMAD R0, R0, c[0x0][0x1a0], RZ ;  /* 0x0000680000007a24 */ /* 0x000fe200078e02ff */
[----:B------:R-:W-:Y:S01]  /*2d80*/  MOV R8, c[0x0][0x1a0] ;  /* 0x0000680000087a02 */ /* 0x000fe20000000f00 */
[----:B------:R-:W-:Y:S01]  /*2d90*/  IMAD.WIDE.U32 R4, R228, c[0x0][0x1a0], RZ ;  /* 0x00006800e4047a25 */ /* 0x000fe200078e00ff */
[----:B------:R-:W-:Y:S02]  /*2da0*/  BAR.SYNC.DEFER_BLOCKING 0x0 ;  /* 0x0000000000007b1d */ /* 0x000fe40000010000 */
[----:B------:R-:W-:Y:S01]  /*2db0*/  SHF.L.U32 R8, R8, 0x5, RZ ;  /* 0x0000000508087819 */ /* 0x000fe200000006ff */
[----:B------:R-:W-:Y:S05]  /*2dc0*/  IMAD R2, R228, c[0x0][0x1a4], R0 ;  /* 0x00006900e4027a24 */ /* 0x000fea00078e0200 */
[----:B------:R-:W-:Y:S02]  /*2dd0*/  IADD3 R5, R5, R2, RZ ;  /* 0x0000000205057210 */ /* 0x000fe40007ffe0ff */
[----:B--2---:R-:W-:Y:S02]  /*2de0*/  LEA R0, P0, R4, R6, 0x5 ;  /* 0x0000000604007211 */ /* 0x004fe400078028ff */
[----:B------:R-:W-:Y:S02]  /*2df0*/  MOV R7, 0x5 ;  /* 0x0000000500077802 */ /* 0x000fe40000000f00 */
[----:B------:R-:W-:Y:S02]  /*2e00*/  LEA R2, P1, R0, c[0x0][0x170], 0x1 ;  /* 0x00005c0000027a11 */ /* 0x000fe400078208ff */
[----:B---3--:R-:W-:Y:S02]  /*2e10*/  LEA.HI.X R5, R4, R9, R5, 0x5, P0 ;  /* 0x0000000904057211 */ /* 0x008fe400000f2c05 */
[----:B------:R-:W-:Y:S02]  /*2e20*/  MOV R6, c[0x0][0x1a0] ;  /* 0x0000680000067a02 */ /* 0x000fe40000000f00 */
[----:B------:R-:W-:Y:S02]  /*2e30*/  LEA.HI.X R3, R0, c[0x0][0x174], R5, 0x1, P1 ;  /* 0x00005d0000037a11 */ /* 0x000fe400008f0c05 */
[----:B------:R-:W-:Y:S02]  /*2e40*/  IADD3 R4, P0, R2, R8, RZ ;  /* 0x0000000802047210 */ /* 0x000fe40007f1e0ff */
[----:B------:R-:W-:Y:S01]  /*2e50*/  SHF.L.U64.HI R6, R6, R7, c[0x0][0x1a4] ;  /* 0x0000690006067619 */ /* 0x000fe20000010207 */
[----:B------:R-:W-:Y:S01]  /*2e60*/  @!PT LDS RZ, [RZ] ;  /* 0x00000000fffff984 */ /* 0x000fe20000000800 */
[----:B------:R-:W-:Y:S01]  /*2e70*/  @!PT LDS RZ, [RZ] ;  /* 0x00000000fffff984 */ /* 0x000fe20000000800 */
[----:B------:R-:W-:Y:S01]  /*2e80*/  @!PT LDS RZ, [RZ] ;  /* 0x00000000fffff984 */ /* 0x000fe20000000800 */
[----:B------:R1:W-:Y:S03]  /*2e90*/  LDGSTS.E.BYPASS.LTC128B.128 [R227+0xa000], [R2.64] ;  /* 0x0a00000002e37fae */ /* 0x0003e6000b901d48 */
[----:B------:R-:W-:Y:S02]  /*2ea0*/  IADD3.X R5, R3, R6, RZ, P0, !PT ;  /* 0x0000000603057210 */ /* 0x000fe400007fe4ff */
[----:B------:R-:W-:Y:S03]  /*2eb0*/  ISETP.GT.AND P0, PT, R228, RZ, PT ;  /* 0x000000ffe400720c */ /* 0x000fe60003f04270 */
[----:B------:R1:W-:Y:S08]  /*2ec0*/  LDGSTS.E.BYPASS.LTC128B.128 [R227+0xb000], [R2.64+0x80] ;  /* 0x0b00008002e37fae */ /* 0x0003f0000b901d48 */
[----:B------:R2:W-:Y:S08]  /*2ed0*/  LDGSTS.E.BYPASS.LTC128B.128 [R227+0xa800], [R4.64] ;  /* 0x0a80000004e37fae */ /* 0x0005f0000b901d48 */
[----:B------:R2:W-:Y:S08]  /*2ee0*/  LDGSTS.E.BYPASS.LTC128B.128 [R227+0xb800], [R4.64+0x80] ;  /* 0x0b80008004e37fae */ /* 0x0005f0000b901d48 */
[----:B------:R-:W-:Y:S08]  /*2ef0*/  LDSM.16.M88.4 R32, [R213] ;  /* 0x00000000d520783b */ /* 0x000ff00000000200 */
[----:B------:R-:W2:Y:S08]  /*2f00*/  LDSM.16.M88.4 R16, [R222] ;  /* 0x00000000de10783b */ /* 0x000eb00000000200 */
        /* <DEDUP_REMOVED lines=13> */
[----:B------:R-:W4:Y:S01]  /*2fe0*/  LDSM.16.M88.4 R196, [R220] ;  /* 0x00000000dcc4783b */ /* 0x000f220000000200 */
        /* <DEDUP_REMOVED lines=148> */
.L_x_1487:
        /* <DEDUP_REMOVED lines=400> */
.L_x_1485:
[----:B-1----:R-:W2:Y:S04]  /*5230*/  LDL.LU R4, [R1] ;  /* 0x0000000001047983 */ /* 0x002ea80000300800 */
[----:B------:R-:W3:Y:S04]  /*5240*/  LDL R178, [R1+0x20] ;  /* 0x0000200001b27983 */ /* 0x000ee80000100800 */
[----:B------:R-:W1:Y:S04]  /*5250*/  SHFL.BFLY PT, R5, R251, 0x2, 0x1f ;  /* 0x0c401f00fb057f89 */ /* 0x000e6800000e0000 */
[----:B------:R-:W4:Y:S04]  /*5260*/  SHFL.BFLY PT, R2, R252, 0x2, 0x1f ;  /* 0x0c401f00fc027f89 */ /* 0x000f2800000e0000 */
[----:B------:R-:W5:Y:S01]  /*5270*/  S2R R176, SR_TID.X ;  /* 0x0000000000b07919 */ /* 0x000f620000002100 */
[----:B-1----:R-:W-:-:S02]  /*5280*/  FADD.FTZ R251, R5, R251 ;  /* 0x000000fb05fb7221 */ /* 0x002fc40000010000 */
[----:B----4-:R-:W-:-:S03]  /*5290*/  FADD.FTZ R252, R2, R252 ;  /* 0x000000fc02fc7221 */ /* 0x010fc60000010000 */
[----:B------:R-:W1:Y:S01]  /*52a0*/  SHFL.BFLY PT, R2, R251, 0x1, 0x1f ;  /* 0x0c201f00fb027f89 */ /* 0x000e6200000e0000 */
[----:B-----5:R-:W-:-:S04]  /*52b0*/  SHF.R.S32.HI R177, RZ, 0x1f, R176 ;  /* 0x0000001fffb17819 */ /* 0x020fc800000114b0 */
[----:B------:R-:W-:-:S04]  /*52c0*/  LEA.HI R18, R177, R176, RZ, 0x2 ;  /* 0x000000b0b1127211 */ /* 0x000fc800078f10ff */
[----:B------:R-:W-:Y:S01]  /*52d0*/  SHF.R.S32.HI R8, RZ, 0x2, R18 ;  /* 0x00000002ff087819 */ /* 0x000fe20000011412 */
[----:B------:R-:W4:Y:S01]  /*52e0*/  SHFL.BFLY PT, R6, R252, 0x1, 0x1f ;  /* 0x0c201f00fc067f89 */ /* 0x000f2200000e0000 */
[----:B-1----:R-:W-:Y:S01]  /*52f0*/  FADD.FTZ R251, R251, R2 ;  /* 0x00000002fbfb7221 */ /* 0x002fe20000010000 */
[----:B------:R-:W-:-:S04]  /*5300*/  SHF.R.S32.HI R2, RZ, 0x1f, R18 ;  /* 0x0000001fff027819 */ /* 0x000fc80000011412 */
[----:B------:R-:W-:-:S04]  /*5310*/  LEA.HI R2, R2, R8, RZ, 0x3 ;  /* 0x0000000802027211 */ /* 0x000fc800078f18ff */
[----:B------:R-:W-:Y:S02]  /*5320*/  LOP3.LUT R2, R2, 0xfffffff8, RZ, 0xc0, !PT ;  /* 0xfffffff802027812 */ /* 0x000fe400078ec0ff */
[----:B------:R-:W-:-:S04]  /*5330*/  LOP3.LUT R18, R18, 0x3ffffffc, RZ, 0xc0, !PT ;  /* 0x3ffffffc12127812 */ /* 0x000fc800078ec0ff */
[----:B------:R-:W-:Y:S01]  /*5340*/  IADD3 R18, -R18, R176, RZ ;  /* 0x000000b012127210 */ /* 0x000fe20007ffe1ff */
[----:B----4-:R-:W-:Y:S01]  /*5350*/  FADD.FTZ R252, R252, R6 ;  /* 0x00000006fcfc7221 */ /* 0x010fe20000010000 */
[----:B------:R-:W-:Y:S02]  /*5360*/  ULDC.U8 UR4, c[0x0][0x329] ;  /* 0x0000ca4000047ab9 */ /* 0x000fe40000000000 */
[----:B------:R-:W-:Y:S01]  /*5370*/  ULDC.U8 UR5, c[0x0][0x328] ;  /* 0x0000ca0000057ab9 */ /* 0x000fe20000000000 */
[----:B------:R-:W-:Y:S02]  /*5380*/  ISETP.NE.AND P0, PT, RZ, UR4, PT ;  /* 0x00000004ff007c0c */ /* 0x000fe4000bf05270 */
[----:B------:R-:W-:Y:S02]  /*5390*/  FSETP.NE.FTZ.AND P5, PT, R252, RZ, PT ;  /* 0x000000fffc00720b */ /* 0x000fe40003fb5000 */
[----:B------:R-:W-:Y:S02]  /*53a0*/  ISETP.NE.AND P3, PT, RZ, UR5, PT ;  /* 0x00000005ff007c0c */ /* 0x000fe4000bf65270 */
[----:B------:R-:W-:-:S07]  /*53b0*/  FSETP.NE.FTZ.AND P4, PT, R251, RZ, PT ;  /* 0x000000fffb00720b */ /* 0x000fce0003f95000 */
[----:B------:R-:W-:Y:S02]  /*53c0*/  @P0 MOV R133, c[0x0][0x210] ;  /* 0x0000840000850a02 */ /* 0x000fe40000000f00 */
[----:B------:R-:W-:-:S03]  /*53d0*/  @!P0 MOV R6, c[0x0][0x214] ;  /* 0x0000850000068a02 */ /* 0x000fc60000000f00 */
[----:B------:R-:W-:Y:S01]  /*53e0*/  @P0 IMAD R133, R133, c[0x0][0x214], RZ ;  /* 0x0000850085850a24 */ /* 0x000fe200078e02ff */
[----:B------:R-:W-:Y:S01]  /*53f0*/  @!P0 SEL R133, R6, c[0x0][0x234], !P3 ;  /* 0x00008d0006858a07 */ /* 0x000fe20005800000 */
[----:B--2---:R-:W1:Y:S02]  /*5400*/  SHFL.BFLY PT, R0, R4, 0x2, 0x1f ;  /* 0x0c401f0004007f89 */ /* 0x004e6400000e0000 */
[----:B-1----:R-:W-:-:S05]  /*5410*/  FADD.FTZ R0, R0, R4 ;  /* 0x0000000400007221 */ /* 0x002fca0000010000 */
[----:B------:R-:W1:Y:S04]  /*5420*/  SHFL.BFLY PT, R132, R0, 0x1, 0x1f ;  /* 0x0c201f0000847f89 */ /* 0x000e6800000e0000 */
[----:B------:R-:W2:Y:S01]  /*5430*/  SHFL.BFLY PT, R4, R250, 0x2, 0x1f ;  /* 0x0c401f00fa047f89 */ /* 0x000ea200000e0000 */
[----:B-1----:R-:W-:-:S05]  /*5440*/  FADD.FTZ R132, R0, R132 ;  /* 0x0000008400847221 */ /* 0x002fca0000010000 */
[----:B------:R-:W-:Y:S02]  /*5450*/  FSETP.NE.FTZ.AND P6, PT, R132, RZ, PT ;  /* 0x000000ff8400720b */ /* 0x000fe40003fd5000 */
[----:B------:R-:W-:Y:S01]  /*5460*/  MOV R0, 0x3f800000 ;  /* 0x3f80000000007802 */ /* 0x000fe20000000f00 */
[----:B--2---:R-:W-:-:S05]  /*5470*/  FADD.FTZ R250, R4, R250 ;  /* 0x000000fa04fa7221 */ /* 0x004fca0000010000 */
[----:B------:R-:W1:Y:S05]  /*5480*/  SHFL.BFLY PT, R5, R250, 0x1, 0x1f ;  /* 0x0c201f00fa057f89 */ /* 0x000e6a00000e0000 */
[----:B------:R-:W2:Y:S02]  /*5490*/  @P6 MUFU.RCP R0, R132 ;  /* 0x0000008400006308 */ /* 0x000ea40000001000 */
[C---:B--2---:R-:W-:Y:S02]  /*54a0*/  FMUL.FTZ R7, R0.reuse, R149 ;  /* 0x0000009500077220 */ /* 0x044fe40000410000 */
        /* <DEDUP_REMOVED lines=31> */
[----:B------:R-:W-:Y:S02]  /*56a0*/  IADD3 R0, R8, -R2, RZ ;  /* 0x8000000208007210 */ /* 0x000fe40007ffe0ff */
[----:B------:R-:W-:-:S02]  /*56b0*/  LEA.HI R84, R177, R176, RZ, 0x5 ;  /* 0x000000b0b1547211 */ /* 0x000fc400078f28ff */
[----:B------:R-:W-:Y:S01]  /*56c0*/  SHF.L.U32 R2, R0, 0x6, RZ ;  /* 0x0000000600027819 */ /* 0x000fe200000006ff */
[----:B-1----:R-:W-:Y:S01]  /*56d0*/  FADD.FTZ R250, R250, R5 ;  /* 0x00000005fafa7221 */ /* 0x002fe20000010000 */
[----:B------:R-:W-:Y:S02]  /*56e0*/  SHF.R.S32.HI R84, RZ, 0x5, R84 ;  /* 0x00000005ff547819 */ /* 0x000fe40000011454 */
[----:B------:R-:W-:Y:S02]  /*56f0*/  LOP3.LUT R2, R2, 0x1c0, RZ, 0xc0, !PT ;  /* 0x000001c002027812 */ /* 0x000fe400078ec0ff */
[----:B------:R-:W-:Y:S02]  /*5700*/  LOP3.LUT R5, R0, 0x1, RZ, 0xc0, !PT ;  /* 0x0000000100057812 */ /* 0x000fe400078ec0ff */
[----:B------:R-:W-:Y:S02]  /*5710*/  LEA R18, R84, R18, 0x9 ;  /* 0x0000001254127211 */ /* 0x000fe400078e48ff */
[----:B------:R-:W-:-:S02]  /*5720*/  LEA.HI R2, R2, R2, RZ, 0x1d ;  /* 0x0000000202027211 */ /* 0x000fc400078fe8ff */
[----:B------:R-:W-:Y:S02]  /*5730*/  ISETP.NE.U32.AND P1, PT, R5, 0x1, PT ;  /* 0x000000010500780c */ /* 0x000fe40003f25070 */
[----:B------:R-:W-:-:S04]  /*5740*/  LEA R18, R18, R2, 0x1 ;  /* 0x0000000212127211 */ /* 0x000fc800078e08ff */
[----:B------:R-:W-:-:S04]  /*5750*/  SHF.L.U32 R18, R18, 0x1, RZ ;  /* 0x0000000112127819 */ /* 0x000fc800000006ff */
[----:B------:R-:W-:-:S03]  /*5760*/  IADD3 R20, R18, -0x10, RZ ;  /* 0xfffffff012147810 */ /* 0x000fc60007ffe0ff */
[----:B------:R-:W-:Y:S02]  /*5770*/  @P1 IADD3 R20, R18, 0x10, RZ ;  /* 0x0000001012141810 */ /* 0x000fe40007ffe0ff */
[----:B------:R-:W-:Y:S02]  /*5780*/  R2P PR, R0, 0x6 ;  /* 0x0000000600007804 */ /* 0x000fe40000000000 */
[----:B------:R-:W-:-:S04]  /*5790*/  MOV R68, 0x20 ;  /* 0x0000002000447802 */ /* 0x000fc80000000f00 */
[----:B------:R-:W-:Y:S02]  /*57a0*/  SEL R68, R68, 0xffffffe0, !P1 ;  /* 0xffffffe044447807 */ /* 0x000fe40004800000 */
[----:B------:R-:W-:Y:S02]  /*57b0*/  FSETP.NE.FTZ.AND P1, PT, R250, RZ, PT ;  /* 0x000000fffa00720b */ /* 0x000fe40003f35000 */
[----:B------:R-:W-:Y:S02]  /*57c0*/  MOV R4, 0x3f800000 ;  /* 0x3f80000000047802 */ /* 0x000fe40000000f00 */
[----:B------:R-:W-:Y:S02]  /*57d0*/  MOV R2, 0x3f800000 ;  /* 0x3f80000000027802 */ /* 0x000fe40000000f00 */
[----:B------:R-:W-:Y:S02]  /*57e0*/  MOV R0, 0x3f800000 ;  /* 0x3f80000000007802 */ /* 0x000fe40000000f00 */
[----:B------:R-:W1:Y:S08]  /*57f0*/  @P5 MUFU.RCP R4, R252 ;  /* 0x000000fc00045308 */ /* 0x000e700000001000 */
[----:B------:R-:W2:Y:S08]  /*5800*/  @P4 MUFU.RCP R2, R251 ;  /* 0x000000fb00024308 */ /* 0x000eb00000001000 */
[----:B------:R-:W4:Y:S01]  /*5810*/  @P1 MUFU.RCP R0, R250 ;  /* 0x000000fa00001308 */ /* 0x000f220000001000 */
[----:B-1----:R-:W-:-:S02]  /*5820*/  FMUL.FTZ R150, R4, R150 ;  /* 0x0000009604967220 */ /* 0x002fc40000410000 */
[C---:B------:R-:W-:Y:S02]  /*5830*/  FMUL.FTZ R6, R4.reuse, R151 ;  /* 0x0000009704067220 */ /* 0x040fe40000410000 */
[C---:B------:R-:W-:Y:S02]  /*5840*/  FMUL.FTZ R158, R4.reuse, R158 ;  /* 0x0000009e049e7220 */ /* 0x040fe40000410000 */
[----:B------:R-:W-:Y:S02]  /*5850*/  FMUL.FTZ R159, R4, R159 ;  /* 0x0000009f049f7220 */ /* 0x000fe40000410000 */
[C---:B--2---:R-:W-:Y:S02]  /*5860*/  FMUL.FTZ R144, R2.reuse, R144 ;  /* 0x0000009002907220 */ /* 0x044fe40000410000 */
[----:B------:R-:W-:Y:S01]  /*5870*/  FMUL.FTZ R5, R2, R145 ;  /* 0x0000009102057220 */ /* 0x000fe20000410000 */
[----:B------:R-:W-:Y:S01]  /*5880*/  F2FP.BF16.PACK_AB R7, R7, R148 ;  /* 0x000000940707723e */ /* 0x000fe200000010ff */
        /* <DEDUP_REMOVED lines=28> */
[----:B------:R-:W-:Y:S02]  /*5a50*/  FMUL.FTZ R131, R4, R131 ;  /* 0x0000008304837220 */ /* 0x000fe40000410000 */
        /* <DEDUP_REMOVED lines=29> */
[----:B------:R-:W-:Y:S01]  /*5c30*/  FMUL.FTZ R67, R2, R125 ;  /* 0x0000007d02437220 */ /* 0x000fe20000410000 */
[----:B------:R-:W-:Y:S01]  /*5c40*/  F2FP.BF16.PACK_AB R2, R157, R156 ;  /* 0x0000009c9d02723e */ /* 0x000fe200000010ff */
[C---:B----4-:R-:W-:Y:S02]  /*5c50*/  FMUL.FTZ R147, R0.reuse, R147 ;  /* 0x0000009300937220 */ /* 0x050fe40000410000 */
        /* <DEDUP_REMOVED lines=30> */
[----:B------:R-:W-:Y:S01]  /*5e40*/  FMUL.FTZ R66, R0, R126 ;  /* 0x0000007e00427220 */ /* 0x000fe20000410000 */
[----:B------:R-:W-:Y:S02]  /*5e50*/  F2FP.BF16.PACK_AB R0, R159, R158 ;  /* 0x0000009e9f00723e */ /* 0x000fe400000010ff */
[----:B------:R-:W-:Y:S01]  /*5e60*/  F2FP.BF16.PACK_AB R5, R5, R144 ;  /* 0x000000900505723e */ /* 0x000fe200000010ff */
[----:B------:R1:W-:Y:S04]  /*5e70*/  STS [R18], R7 ;  /* 0x0000000712007388 */ /* 0x0003e80000000800 */
[----:B------:R-:W-:Y:S04]  /*5e80*/  STS [R18+0x400], R6 ;  /* 0x0004000612007388 */ /* 0x000fe80000000800 */
[----:B------:R-:W-:Y:S04]  /*5e90*/  STS [R20], R2 ;  /* 0x0000000214007388 */ /* 0x000fe80000000800 */
[----:B------:R2:W-:Y:S01]  /*5ea0*/  STS [R20+0x400], R0 ;  /* 0x0004000014007388 */ /* 0x0005e20000000800 */
[----:B------:R-:W-:-:S03]  /*5eb0*/  F2FP.BF16.PACK_AB R4, R147, R4 ;  /* 0x000000049304723e */ /* 0x000fc600000010ff */
[----:B------:R4:W-:Y:S01]  /*5ec0*/  STS [R18+0x2000], R5 ;  /* 0x0020000512007388 */ /* 0x0009e20000000800 */
[----:B------:R-:W-:Y:S02]  /*5ed0*/  F2FP.BF16.PACK_AB R8, R8, R152 ;  /* 0x000000980808723e */ /* 0x000fe400000010ff */
[----:B------:R-:W-:Y:S02]  /*5ee0*/  F2FP.BF16.PACK_AB R11, R155, R11 ;  /* 0x0000000b9b0b723e */ /* 0x000fe400000010ff */
[----:B------:R-:W-:Y:S02]  /*5ef0*/  F2FP.BF16.PACK_AB R10, R10, R160 ;  /* 0x000000a00a0a723e */ /* 0x000fe400000010ff */
[----:B------:R-:W-:Y:S02]  /*5f00*/  F2FP.BF16.PACK_AB R9, R9, R162 ;  /* 0x000000a20909723e */ /* 0x000fe400000010ff */
[----:B------:R-:W-:Y:S02]  /*5f10*/  F2FP.BF16.PACK_AB R13, R13, R172 ;  /* 0x000000ac0d0d723e */ /* 0x000fe400000010ff */
[----:B------:R-:W-:-:S02]  /*5f20*/  F2FP.BF16.PACK_AB R12, R12, R174 ;  /* 0x000000ae0c0c723e */ /* 0x000fc400000010ff */
[----:B-1----:R-:W-:Y:S01]  /*5f30*/  IADD3 R7, R68, R20, RZ ;  /* 0x0000001444077210 */ /* 0x002fe20007ffe0ff */
[----:B------:R1:W-:Y:S01]  /*5f40*/  STS [R18+0x2400], R4 ;  /* 0x0024000412007388 */ /* 0x0003e20000000800 */
[----:B------:R-:W-:Y:S02]  /*5f50*/  F2FP.BF16.PACK_AB R14, R14, R164 ;  /* 0x000000a40e0e723e */ /* 0x000fe400000010ff */
[----:B------:R-:W-:Y:S02]  /*5f60*/  F2FP.BF16.PACK_AB R15, R167, R15 ;  /* 0x0000000fa70f723e */ /* 0x000fe400000010ff */
[----:B--2---:R-:W-:Y:S02]  /*5f70*/  IADD3 R0, R18, R68, RZ ;  /* 0x0000004412007210 */ /* 0x004fe40007ffe0ff */
[----:B----4-:R-:W-:-:S04]  /*5f80*/  MOV R5, 0x40 ;  /* 0x0000004000057802 */ /* 0x010fc80000000f00 */
[----:B------:R-:W-:Y:S01]  /*5f90*/  SEL R5, R5, 0xffffffc0, !P2 ;  /* 0xffffffc005057807 */ /* 0x000fe20005000000 */
[----:B------:R-:W-:Y:S01]  /*5fa0*/  STS [R20+0x2000], R8 ;  /* 0x0020000814007388 */ /* 0x000fe20000000800 */
[----:B------:R-:W-:Y:S02]  /*5fb0*/  F2FP.BF16.PACK_AB R24, R24, R168 ;  /* 0x000000a81818723e */ /* 0x000fe400000010ff */
[----:B------:R-:W-:Y:S01]  /*5fc0*/  F2FP.BF16.PACK_AB R23, R171, R23 ;  /* 0x00000017ab17723e */ /* 0x000fe200000010ff */
[----:B------:R-:W-:Y:S01]  /*5fd0*/  STS [R20+0x2400], R11 ;  /* 0x0024000b14007388 */ /* 0x000fe20000000800 */
[----:B------:R-:W-:Y:S02]  /*5fe0*/  F2FP.BF16.PACK_AB R22, R22, R17 ;  /* 0x000000111616723e */ /* 0x000fe400000010ff */
[----:B------:R-:W-:Y:S01]  /*5ff0*/  F2FP.BF16.PACK_AB R21, R21, R38 ;  /* 0x000000261515723e */ /* 0x000fe200000010ff */
[----:B------:R-:W-:Y:S01]  /*6000*/  STS [R0], R10 ;  /* 0x0000000a00007388 */ /* 0x000fe20000000800 */
[----:B------:R-:W-:-:S02]  /*6010*/  F2FP.BF16.PACK_AB R19, R19, R16 ;  /* 0x000000101313723e */ /* 0x000fc400000010ff */
[----:B-1----:R-:W-:Y:S01]  /*6020*/  IADD3 R4, R18, R5, RZ ;  /* 0x0000000512047210 */ /* 0x002fe20007ffe0ff */
[----:B------:R-:W-:Y:S01]  /*6030*/  STS [R0+0x400], R9 ;  /* 0x0004000900007388 */ /* 0x000fe20000000800 */
[----:B------:R-:W-:Y:S02]  /*6040*/  F2FP.BF16.PACK_AB R17, R137, R138 ;  /* 0x0000008a8911723e */ /* 0x000fe400000010ff */
[----:B------:R-:W-:Y:S01]  /*6050*/  F2FP.BF16.PACK_AB R16, R51, R50 ;  /* 0x000000323310723e */ /* 0x000fe200000010ff */
[----:B------:R-:W-:Y:S01]  /*6060*/  STS [R7], R13 ;  /* 0x0000000d07007388 */ /* 0x000fe20000000800 */
[----:B------:R-:W-:Y:S02]  /*6070*/  IADD3 R6, R5, R20, RZ ;  /* 0x0000001405067210 */ /* 0x000fe40007ffe0ff */
[----:B------:R-:W-:Y:S01]  /*6080*/  F2FP.BF16.PACK_AB R25, R43, R25 ;  /* 0x000000192b19723e */ /* 0x000fe200000010ff */
[----:B------:R-:W-:Y:S01]  /*6090*/  STS [R7+0x400], R12 ;  /* 0x0004000c07007388 */ /* 0x000fe20000000800 */
[----:B------:R-:W-:-:S02]  /*60a0*/  F2FP.BF16.PACK_AB R65, R65, R27 ;  /* 0x0000001b4141723e */ /* 0x000fc400000010ff */
[----:B------:R-:W-:Y:S01]  /*60b0*/  F2FP.BF16.PACK_AB R64, R47, R64 ;  /* 0x000000402f40723e */ /* 0x000fe200000010ff */
[----:B------:R-:W-:Y:S01]  /*60c0*/  STS [R0+0x2000], R14 ;  /* 0x0020000e00007388 */ /* 0x000fe20000000800 */
[----:B------:R-:W-:Y:S02]  /*60d0*/  F2FP.BF16.PACK_AB R63, R139, R140 ;  /* 0x0000008c8b3f723e */ /* 0x000fe400000010ff */
[----:B------:R-:W-:Y:S01]  /*60e0*/  F2FP.BF16.PACK_AB R62, R55, R54 ;  /* 0x00000036373e723e */ /* 0x000fe200000010ff */
[----:B------:R-:W-:Y:S01]  /*60f0*/  STS [R0+0x2400], R15 ;  /* 0x0024000f00007388 */ /* 0x000fe20000000800 */
[----:B------:R-:W-:Y:S02]  /*6100*/  F2FP.BF16.PACK_AB R60, R59, R60 ;  /* 0x0000003c3b3c723e */ /* 0x000fe400000010ff */
[----:B------:R-:W-:Y:S01]  /*6110*/  IADD3 R2, R0, R5, RZ ;  /* 0x0000000500027210 */ /* 0x000fe20007ffe0ff */
[----:B------:R-:W-:Y:S01]  /*6120*/  STS [R7+0x2000], R24 ;  /* 0x0020001807007388 */ /* 0x000fe20000000800 */
[----:B------:R-:W-:-:S02]  /*6130*/  F2FP.BF16.PACK_AB R59, R141, R142 ;  /* 0x0000008e8d3b723e */ /* 0x000fc400000010ff */
[----:B------:R-:W-:Y:S01]  /*6140*/  F2FP.BF16.PACK_AB R58, R34, R35 ;  /* 0x00000023223a723e */ /* 0x000fe200000010ff */
[----:B------:R-:W-:Y:S01]  /*6150*/  STS [R7+0x2400], R23 ;  /* 0x0024001707007388 */ /* 0x000fe20000000800 */
[----:B------:R-:W-:Y:S02]  /*6160*/  IADD3 R5, R7, R5, RZ ;  /* 0x0000000507057210 */ /* 0x000fe40007ffe0ff */
[----:B------:R-:W-:Y:S01]  /*6170*/  F2FP.BF16.PACK_AB R61, R57, R29 ;  /* 0x0000001d393d723e */ /* 0x000fe200000010ff */
[----:B------:R-:W-:Y:S01]  /*6180*/  STS [R4], R22 ;  /* 0x0000001604007388 */ /* 0x000fe20000000800 */
[----:B------:R-:W-:-:S03]  /*6190*/  F2FP.BF16.PACK_AB R57, R30, R31 ;  /* 0x0000001f1e39723e */ /* 0x000fc600000010ff */
[----:B------:R-:W-:Y:S01]  /*61a0*/  STS [R4+0x400], R21 ;  /* 0x0004001504007388 */ /* 0x000fe20000000800 */
[----:B------:R-:W-:-:S03]  /*61b0*/  F2FP.BF16.PACK_AB R56, R26, R56 ;  /* 0x000000381a38723e */ /* 0x000fc600000010ff */
[----:B------:R-:W-:Y:S01]  /*61c0*/  STS [R6], R17 ;  /* 0x0000001106007388 */ /* 0x000fe20000000800 */
[----:B------:R-:W-:-:S03]  /*61d0*/  F2FP.BF16.PACK_AB R55, R69, R143 ;  /* 0x0000008f4537723e */ /* 0x000fc600000010ff */
[----:B------:R-:W-:Y:S01]  /*61e0*/  STS [R6+0x400], R16 ;  /* 0x0004001006007388 */ /* 0x000fe20000000800 */
        /* <DEDUP_REMOVED lines=35> */
[----:B------:R1:W-:Y:S01]  /*6420*/  STS [R18+0x6400], R52 ;  /* 0x0064003412007388 */ /* 0x0003e20000000800 */
        /* <DEDUP_REMOVED lines=40> */
[----:B-1----:R-:W1:Y:S04]  /*66b0*/  S2R R18, SR_CTAID.Y ;  /* 0x0000000000127919 */ /* 0x002e680000002600 */
[----:B------:R-:W5:Y:S04]  /*66c0*/  S2R R19, SR_CTAID.Z ;  /* 0x0000000000137919 */ /* 0x000f680000002700 */
[----:B------:R-:W1:Y:S01]  /*66d0*/  S2R R17, SR_CTAID.X ;  /* 0x0000000000117919 */ /* 0x000e620000002500 */
[----:B--2---:R-:W2:Y:S01]  /*66e0*/  @P6 MUFU.LG2 R2, R132 ;  /* 0x0000008400026308 */ /* 0x004ea20000000c00 */
[----:B------:R-:W-:-:S02]  /*66f0*/  ISETP.NE.OR P3, PT, RZ, UR4, !P3 ;  /* 0x00000004ff007c0c */ /* 0x000fc4000df65670 */
[----:B------:R-:W-:Y:S01]  /*6700*/  @P0 MOV R0, 0x1 ;  /* 0x0000000100000802 */ /* 0x000fe20000000f00 */
[----:B------:R1:W1:Y:S04]  /*6710*/  LDS.128 R20, [R227] ;  /* 0x00000000e3147984 */ /* 0x0002680000000c00 */
[----:B------:R1:W1:Y:S04]  /*6720*/  LDS.128 R28, [R227+0x800] ;  /* 0x00080000e31c7984 */ /* 0x0002680000000c00 */
[----:B------:R1:W1:Y:S04]  /*6730*/  LDS.128 R36, [R227+0x1000] ;  /* 0x00100000e3247984 */ /* 0x0002680000000c00 */
[----:B------:R1:W1:Y:S04]  /*6740*/  LDS.128 R44, [R227+0x1800] ;  /* 0x00180000e32c7984 */ /* 0x0002680000000c00 */
[----:B------:R1:W1:Y:S04]  /*6750*/  LDS.128 R56, [R227+0x2000] ;  /* 0x00200000e3387984 */ /* 0x0002680000000c00 */
[----:B------:R1:W1:Y:S04]  /*6760*/  LDS.128 R80, [R227+0x2800] ;  /* 0x00280000e3507984 */ /* 0x0002680000000c00 */
[----:B------:R1:W1:Y:S04]  /*6770*/  LDS.128 R76, [R227+0x3000] ;  /* 0x00300000e34c7984 */ /* 0x0002680000000c00 */
[----:B------:R1:W2:Y:S04]  /*6780*/  LDS.128 R72, [R227+0x3800] ;  /* 0x00380000e3487984 */ /* 0x0002a80000000c00 */
[----:B------:R1:W3:Y:S04]  /*6790*/  LDS.128 R24, [R227+0x4000] ;  /* 0x00400000e3187984 */ /* 0x0002e80000000c00 */
[----:B------:R1:W3:Y:S04]  /*67a0*/  LDS.128 R32, [R227+0x4800] ;  /* 0x00480000e3207984 */ /* 0x0002e80000000c00 */
[----:B------:R1:W3:Y:S04]  /*67b0*/  LDS.128 R40, [R227+0x5000] ;  /* 0x00500000e3287984 */ /* 0x0002e80000000c00 */
[----:B------:R2:W3:Y:S04]  /*67c0*/  LDS.128 R52, [R227+0x5800] ;  /* 0x00580000e3347984 */ /* 0x0004e80000000c00 */
[----:B------:R3:W3:Y:S04]  /*67d0*/  LDS.128 R68, [R227+0x6000] ;  /* 0x00600000e3447984 */ /* 0x0006e80000000c00 */
[----:B------:R3:W3:Y:S04]  /*67e0*/  LDS.128 R64, [R227+0x6800] ;  /* 0x00680000e3407984 */ /* 0x0006e80000000c00 */
[----:B------:R3:W3:Y:S04]  /*67f0*/  LDS.128 R60, [R227+0x7000] ;  /* 0x00700000e33c7984 */ /* 0x0006e80000000c00 */
[----:B------:R3:W3:Y:S01]  /*6800*/  LDS.128 R48, [R227+0x7800] ;  /* 0x00780000e3307984 */ /* 0x0006e20000000c00 */
[----:B------:R-:W-:-:S04]  /*6810*/  @!P0 IMAD R0, R133, c[0x0][0x1c0], RZ ;  /* 0x0000700085008a24 */ /* 0x000fc800078e02ff */
[C---:B-1----:R-:W-:Y:S01]  /*6820*/  IMAD R0, R18.reuse, R0, RZ ;  /* 0x0000000012007224 */ /* 0x042fe200078e02ff */
[----:B------:R-:W1:Y:S01]  /*6830*/  @P1 MUFU.LG2 R7, R250 ;  /* 0x000000fa00071308 */ /* 0x000e620000000c00 */
[----:B------:R-:W-:Y:S01]  /*6840*/  @!P3 IMAD R10, R18, c[0x0][0x214], RZ ;  /* 0x00008500120aba24 */ /* 0x000fe200078e02ff */
[----:B------:R-:W-:Y:S01]  /*6850*/  @P0 MOV R6, c[0x0][0x210] ;  /* 0x0000840000060a02 */ /* 0x000fe20000000f00 */
[----:B--2---:R-:W-:Y:S01]  /*6860*/  @P6 FMUL.FTZ R2, R2, 0.69314718246459960938 ;  /* 0x3f31721802026820 */ /* 0x004fe20000410000 */
[----:B------:R-:W-:Y:S01]  /*6870*/  SEL R0, R0, RZ, P3 ;  /* 0x000000ff00007207 */ /* 0x000fe20001800000 */
[----:B----4-:R-:W-:Y:S01]  /*6880*/  CS2R R4, SRZ ;  /* 0x0000000000047805 */ /* 0x010fe2000001ff00 */
[----:B------:R-:W-:Y:S02]  /*6890*/  @!P0 MOV R6, 0x1 ;  /* 0x0000000100068802 */ /* 0x000fe40000000f00 */
[----:B------:R-:W2:Y:S01]  /*68a0*/  @P5 MUFU.LG2 R9, R252 ;  /* 0x000000fc00095308 */ /* 0x000ea20000000c00 */
[----:B------:R-:W-:Y:S01]  /*68b0*/  MOV R16, 0x7f800000 ;  /* 0x7f80000000107802 */ /* 0x000fe20000000f00 */
[----:B------:R-:W-:Y:S01]  /*68c0*/  @P6 FFMA.FTZ R16, R136, c[0x0][0x238], R2 ;  /* 0x00008e0088106a23 */ /* 0x000fe20000010002 */
[----:B------:R-:W-:-:S05]  /*68d0*/  @!P3 SHF.R.S32.HI R5, RZ, 0x1f, R10 ;  /* 0x0000001fff05b819 */ /* 0x000fca000001140a */
[----:B------:R-:W4:Y:S01]  /*68e0*/  @P4 MUFU.LG2 R8, R251 ;  /* 0x000000fb00084308 */ /* 0x000f220000000c00 */
[----:B------:R-:W-:Y:S01]  /*68f0*/  @!P3 MOV R4, R10 ;  /* 0x0000000a0004b202 */ /* 0x000fe20000000f00 */
[----:B-----5:R-:W-:Y:S01]  /*6900*/  IMAD R2, R19, R133, R0 ;  /* 0x0000008513027224 */ /* 0x020fe200078e0200 */
[----:B---3--:R-:W-:Y:S01]  /*6910*/  LOP3.LUT P3, RZ, R178, 0x3, RZ, 0xc0, !PT ;  /* 0x00000003b2ff7812 */ /* 0x008fe2000786c0ff */
[----:B------:R-:W-:-:S05]  /*6920*/  IMAD R0, R17, R6, RZ ;  /* 0x0000000611007224 */ /* 0x000fca00078e02ff */
[----:B------:R-:W-:Y:S01]  /*6930*/  SHF.L.U32 R0, R0, 0x7, RZ ;  /* 0x0000000700007819 */ /* 0x000fe200000006ff */
[----:B-1----:R-:W-:Y:S01]  /*6940*/  @P1 FMUL.FTZ R7, R7, 0.69314718246459960938 ;  /* 0x3f31721807071820 */ /* 0x002fe20000410000 */
[----:B------:R-:W-:Y:S01]  /*6950*/  BSSY B0, `(.L_x_1489) ;  /* 0x0000037000007945 */ /* 0x000fe20003800000 */
[----:B--2---:R-:W-:Y:S01]  /*6960*/  @P5 FMUL.FTZ R9, R9, 0.69314718246459960938 ;  /* 0x3f31721809095820 */ /* 0x004fe20000410000 */
[----:B------:R-:W-:Y:S02]  /*6970*/  IADD3 R10, P2, P0, R0, R4, R2 ;  /* 0x00000004000a7210 */ /* 0x000fe4000785e002 */
[----:B------:R-:W-:Y:S01]  /*6980*/  SHF.R.S32.HI R0, RZ, 0x1f, R0 ;  /* 0x0000001fff007819 */ /* 0x000fe20000011400 */
[----:B----4-:R-:W-:Y:S01]  /*6990*/  @P4 FMUL.FTZ R8, R8, 0.69314718246459960938 ;  /* 0x3f31721808084820 */ /* 0x010fe20000410000 */
        /* <DEDUP_REMOVED lines=9> */
[----:B------:R-:W-:Y:S01]  /*6a30*/  SHF.R.S32.HI R2, RZ, 0x1f, R84 ;  /* 0x0000001fff027819 */ /* 0x000fe20000011454 */
        /* <DEDUP_REMOVED lines=40> */
.L_x_1490:
[----:B------:R-:W-:Y:S05]  /*6cc0*/  BSYNC B0 ;  /* 0x0000000000007941 */ /* 0x000fea0003800000 */
.L_x_1489:
[----:B-1----:R-:W-:Y:S01]  /*6cd0*/  LEA.HI R4, R177, R176, RZ, 0x3 ;  /* 0x000000b0b1047211 */ /* 0x002fe200078f18ff */
        /* <DEDUP_REMOVED lines=31> */
[----:B------:R1:W-:Y:S03]  /*6ed0*/  STG.E.128 [R4.64+0x80], R24 ;  /* 0x0000801804007986 */ /* 0x0003e6000c101d08 */
        /* <DEDUP_REMOVED lines=26> */
.L_x_1491:
        /* <DEDUP_REMOVED lines=16> */
.L_x_2398:


//--------------------- .text._ZN5flash16flash_fwd_kernelI23Flash_fwd_kernel_traitsILi128ELi128ELi32ELi4ELb0ELb0EN7cutlass10bfloat16_tE19Flash_kernel_traitsILi128ELi128ELi32ELi4ES3_EELb1ELb0ELb0ELb1ELb0ELb0ELb0ELb0EEEvNS_16Flash_fwd_paramsE --------------------------
	.section	.text._ZN5flash16flash_fwd_kernelI23Flash_fwd_kernel_traitsILi128ELi128ELi32ELi4ELb0ELb0EN7cutlass10bfloat16_tE19Flash_kernel_traitsILi128ELi128ELi32ELi4ES3_EELb1ELb0ELb0ELb1ELb0ELb0ELb0ELb0EEEvNS_16Flash_fwd_paramsE,"ax",@progbits
	.sectioninfo	@"SHI_REGISTERS=255"
	.align	128
        .global         _ZN5flash16flash_fwd_kernelI23Flash_fwd_kernel_traitsILi128ELi128ELi32ELi4ELb0ELb0EN7cutlass10bfloat16_tE19Flash_kernel_traitsILi128ELi128ELi32ELi4ES3_EELb1ELb0ELb0ELb1ELb0ELb0ELb0ELb0EEEvNS_16Flash_fwd_paramsE
        .type           _ZN5flash16flash_fwd_kernelI23Flash_fwd_kernel_traitsILi128ELi128ELi32ELi4ELb0ELb0EN7cutlass10bfloat16_tE19Flash_kernel_traitsILi128ELi128ELi32ELi4ES3_EELb1ELb0ELb0ELb1ELb0ELb0ELb0ELb0EEEvNS_16Flash_fwd_paramsE,@function
        .size           _ZN5flash16flash_fwd_kernelI23Flash_fwd_kernel_traitsILi128ELi128ELi32ELi4ELb0ELb0EN7cutlass10bfloat16_tE19Flash_kernel_traitsILi128ELi128ELi32ELi4ES3_EELb1ELb0ELb0ELb1ELb0ELb0ELb0ELb0EEEvNS_16Flash_fwd_paramsE,(.L_x_2399 - _ZN5flash16flash_fwd_kernelI23Flash_fwd_kernel_traitsILi128ELi128ELi32ELi4ELb0ELb0EN7cutlass10bfloat16_tE19Flash_kernel_traitsILi128ELi128ELi32ELi4ES3_EELb1ELb0ELb0ELb1ELb0ELb0ELb0ELb0EEEvNS_16Flash_fwd_paramsE)
        .other          _ZN5flash16flash_fwd_kernelI23Flash_fwd_kernel_traitsILi128ELi128ELi32ELi4ELb0ELb0EN7cutlass10bfloat16_tE19Flash_kernel_traitsILi128ELi128ELi32ELi4ES3_EELb1ELb0ELb0ELb1ELb0ELb0ELb0ELb0EEEvNS_16Flash_fwd_paramsE,@"STO_CUDA_ENTRY STV_DEFAULT"
_ZN5flash16flash_fwd_kernelI23Flash_fwd_kernel_traitsILi128ELi128ELi32ELi4ELb0ELb0EN7cutlass10bfloat16_tE19Flash_kernel_traitsILi128ELi128ELi32ELi4ES3_EELb1ELb0ELb0ELb1ELb0ELb0ELb0ELb0EEEvNS_16Flash_fwd_paramsE:
.text._ZN5flash16flash_fwd_kernelI23Flash_fwd_kernel_traitsILi128ELi128ELi32ELi4ELb0ELb0EN7cutlass10bfloat16_tE19Flash_kernel_traitsILi128ELi128ELi32ELi4ES3_EELb1ELb0ELb0ELb1ELb0ELb0ELb0ELb0EEEvNS_16Flash_fwd_paramsE:
        /* <DEDUP_REMOVED lines=22> */
[----:B------:R-:W-:Y:S01]  /*0160*/  UMOV UR15, 0x4 ;  /* 0x00000004000f7882 */ /* 0x000fe20000000000 */
[----:B------:R-:W1:Y:S01]  /*0170*/  S2UR UR14, SR_CTAID.Z ;  /* 0x00000000000e79c3 */ /* 0x000e620000002700 */
[----:B------:R-:W-:-:S02]  /*0180*/  ULDC.64 UR8, c[0x0][0x240] ;  /* 0x0000900000087ab9 */ /* 0x000fc40000000a00 */
        /* <DEDUP_REMOVED lines=68> */
.L_x_1492:
[----:B------:R-:W-:Y:S02]  /*05d0*/  ULDC UR7, c[0x0][0x218] ;  /* 0x0000860000077ab9 */ /* 0x000fe40000000800 */
.L_x_1493:
        /* <DEDUP_REMOVED lines=37> */
[----:B------:R-:W-:Y:S02]  /*0830*/  ULDC.64 UR4, c[0x0][0x198] ;  /* 0x0000660000047ab9 */ /* 0x000fe40000000a00 */
[----:B------:R-:W-:-:S02]  /*0840*/  @!UP1 UIMAD UR21, UR21, UR6, URZ ;  /* 0x00000006151592a4 */ /* 0x000fc4000f8e023f */
[----:B------:R-:W-:Y:S02]  /*0850*/  @UP0 UIMAD.WIDE.U32 UR26, UR25, UR4, URZ ;  /* 0x00000004191a02a5 */ /* 0x000fe4000f8e003f */
[----:B------:R-:W-:Y:S02]  /*0860*/  @!UP1 UIMAD.WIDE.U32 UR28, UR13, UR6, URZ ;  /* 0x000000060d1c92a5 */ /* 0x000fe4000f8e003f */
[----:B------:R-:W-:Y:S02]  /*0870*/  @!UP1 UIMAD UR4, UR13, UR7, UR21 ;  /* 0x000000070d0492a4 */ /* 0x000fe4000f8e0215 */
[----:B------:R-:W-:Y:S02]  /*0880*/  @UP1 UMOV UR6, UR24 ;  /* 0x0000001800061c82 */ /* 0x000fe40008000000 */
[----:B------:R-:W-:Y:S02]  /*0890*/  @UP0 UIMAD UR7, UR25, UR5, UR27 ;  /* 0x00000005190702a4 */ /* 0x000fe4000f8e021b */
[----:B------:R-:W-:-:S02]  /*08a0*/  USHF.R.S32.HI UR21, URZ, 0x1f, UR14 ;  /* 0x0000001f3f157899 */ /* 0x000fc4000801140e */
[----:B------:R-:W-:Y:S02]  /*08b0*/  @!UP1 UIADD3 UR20, UR29, UR4, URZ ;  /* 0x000000041d149290 */ /* 0x000fe4000fffe03f */
[----:B------:R-:W-:Y:S02]  /*08c0*/  @!UP1 UMOV UR6, UR28 ;  /* 0x0000001c00069c82 */ /* 0x000fe40008000000 */
[----:B------:R-:W-:Y:S01]  /*08d0*/  @UP0 UMOV UR24, UR26 ;  /* 0x0000001a00180c82 */ /* 0x000fe20008000000 */
[----:B------:R-:W-:Y:S05]  /*08e0*/  @P0 BRA `(.L_x_1495) ;  /* 0x000000d000000947 */ /* 0x000fea0003800000 */
[----:B-1----:R-:W-:Y:S02]  /*08f0*/  USHF.R.S32.HI UR24, URZ, 0x1f, UR22 ;  /* 0x0000001f3f187899 */ /* 0x002fe40008011416 */
[----:B------:R-:W-:Y:S02]  /*0900*/  ULDC.64 UR4, c[0x0][0x198] ;  /* 0x0000660000047ab9 */ /* 0x000fe40000000a00 */
[----:B------:R-:W-:Y:S02]  /*0910*/  UIMAD UR24, UR24, UR4, URZ ;  /* 0x00000004181872a4 */ /* 0x000fe4000f8e023f */
[----:B------:R-:W-:-:S02]  /*0920*/  UIMAD.WIDE.U32 UR26, UR22, UR4, URZ ;  /* 0x00000004161a72a5 */ /* 0x000fc4000f8e003f */
[----:B------:R-:W-:Y:S02]  /*0930*/  UIMAD UR24, UR22, UR5, UR24 ;  /* 0x00000005161872a4 */ /* 0x000fe4000f8e0218 */
[----:B------:R-:W-:Y:S02]  /*0940*/  USHF.R.S32.HI UR7, URZ, 0x1f, UR13 ;  /* 0x0000001f3f077899 */ /* 0x000fe4000801140d */
[----:B------:R-:W-:Y:S02]  /*0950*/  ULDC.64 UR4, c[0x0][0x180] ;  /* 0x0000600000047ab9 */ /* 0x000fe40000000a00 */
[----:B------:R-:W-:Y:S02]  /*0960*/  UIADD3 UR25, UR27, UR24, URZ ;  /* 0x000000181b197290 */ /* 0x000fe4000fffe03f */
[----:B------:R-:W-:Y:S02]  /*0970*/  UIMAD UR7, UR7, UR4, URZ ;  /* 0x00000004070772a4 */ /* 0x000fe4000f8e023f */
[----:B------:R-:W-:-:S02]  /*0980*/  UMOV UR24, UR26 ;  /* 0x0000001a00187c82 */ /* 0x000fc40008000000 */
[----:B------:R-:W-:Y:S02]  /*0990*/  UIMAD UR7, UR13, UR5, UR7 ;  /* 0x000000050d0772a4 */ /* 0x000fe4000f8e0207 */
[----:B------:R-:W-:-:S04]  /*09a0*/  UIMAD.WIDE.U32 UR24, UR13, UR4, UR24 ;  /* 0x000000040d1872a5 */ /* 0x000fc8000f8e0018 */
[----:B------:R-:W-:Y:S02]  /*09b0*/  UIADD3 UR7, UR25, UR7, URZ ;  /* 0x0000000719077290 */ /* 0x000fe4000fffe03f */
.L_x_1495:
        /* <DEDUP_REMOVED lines=10> */
[----:B--2---:R-:W2:Y:S02]  /*0a60*/  MUFU.RCP R2, R2 ;  /* 0x0000000200027308 */ /* 0x004ea40000001000 */
        /* <DEDUP_REMOVED lines=35> */
.L_x_1496:
[CC--:B------:R-:W-:Y:S01]  /*0ca0*/  LEA.HI R0, R5.reuse, R234.reuse, RZ, 0x3 ;  /* 0x000000ea05007211 */ /* 0x0c0fe200078f18ff */
[----:B------:R-:W1:Y:S01]  /*0cb0*/  S2R R14, SR_CTAID.Z ;  /* 0x00000000000e7919 */ /* 0x000e620000002700 */
[CC--:B------:R-:W-:Y:S01]  /*0cc0*/  LEA.HI R18, R5.reuse, R234.reuse, RZ, 0x4 ;  /* 0x000000ea05127211 */ /* 0x0c0fe200078f20ff */
[----:B------:R-:W-:Y:S01]  /*0cd0*/  IMAD.MOV.U32 R19, RZ, RZ, 0x10 ;  /* 0x00000010ff137424 */ /* 0x000fe200078e00ff */
        /* <DEDUP_REMOVED lines=27> */
[----:B------:R-:W-:Y:S01]  /*0e90*/  UIADD3 UR20, -UR10, UR12, URZ ;  /* 0x0000000c0a147290 */ /* 0x000fe2000fffe13f */
        /* <DEDUP_REMOVED lines=58> */
.L_x_1498:
[----:B------:R-:W-:Y:S05]  /*1240*/  BSYNC B0 ;  /* 0x0000000000007941 */ /* 0x000fea0003800000 */
.L_x_1497:
        /* <DEDUP_REMOVED lines=29> */
.L_x_1500:
[----:B------:R-:W-:Y:S05]  /*1420*/  BSYNC B0 ;  /* 0x0000000000007941 */ /* 0x000fea0003800000 */
.L_x_1499:
        /* <DEDUP_REMOVED lines=29> */
.L_x_1502:
[----:B------:R-:W-:Y:S05]  /*1600*/  BSYNC B0 ;  /* 0x0000000000007941 */ /* 0x000fea0003800000 */
.L_x_1501:
        /* <DEDUP_REMOVED lines=29> */
.L_x_1504:
[----:B------:R-:W-:Y:S05]  /*17e0*/  BSYNC B0 ;  /* 0x0000000000007941 */ /* 0x000fea0003800000 */
.L_x_1503:
        /* <DEDUP_REMOVED lines=29> */
.L_x_1506:
[----:B------:R-:W-:Y:S05]  /*19c0*/  BSYNC B0 ;  /* 0x0000000000007941 */ /* 0x000fea0003800000 */
.L_x_1505:
        /* <DEDUP_REMOVED lines=29> */
.L_x_1508:
[----:B------:R-:W-:Y:S05]  /*1ba0*/  BSYNC B0 ;  /* 0x0000000000007941 */ /* 0x000fea0003800000 */
.L_x_1507:
[----:B------:R-:W-:Y:S01]  /*1bb0*/  IADD3 R0, R10, 0x60, RZ ;  /* 0x000000600a007810 */ /* 0x000fe20007ffe0ff */
[----:B------:R-:W-:Y:S03]  /*1bc0*/  BSSY B0, `(.L_x_1509) ;  /* 0x000001d000007945 */ /* 0x000fe60003800000 */
[----:B------:R-:W-:Y:S01]  /*1bd0*/  ISETP.GE.AND P0, PT, R0, UR20, PT ;  /* 0x0000001400007c0c */ /* 0x000fe2000bf06270 */
[----:B------:R3:W-:-:S12]  /*1be0*/  STL [R1+0x30], R0 ;  /* 0x0000300001007387 */ /* 0x0007d80000100800 */
        /* <DEDUP_REMOVED lines=26> */
.L_x_1510:
[----:B------:R-:W-:Y:S05]  /*1d90*/  BSYNC B0 ;  /* 0x0000000000007941 */ /* 0x000fea0003800000 */
.L_x_1509:
        /* <DEDUP_REMOVED lines=34> */
.L_x_1512:
[----:B------:R-:W-:Y:S05]  /*1fc0*/  BSYNC B0 ;  /* 0x0000000000007941 */ /* 0x000fea0003800000 */
.L_x_1511:
        /* <DEDUP_REMOVED lines=32> */
.L_x_1514:
[----:B------:R-:W-:Y:S05]  /*21d0*/  BSYNC B0 ;  /* 0x0000000000007941 */ /* 0x000fea0003800000 */
.L_x_1513:
        /* <DEDUP_REMOVED lines=25> */
.L_x_1516:
[----:B------:R-:W-:Y:S05]  /*2370*/  BSYNC B0 ;  /* 0x0000000000007941 */ /* 0x000fea0003800000 */
.L_x_1515:
        /* <DEDUP_REMOVED lines=17> */
[----:B------:R-:W3:Y:S01]  /*2490*/  @P0 MUFU.RCP R3, c[0x0][0x238] ;  /* 0x00008e0000030b08 */ /* 0x000ee20000001000 */
[----:B------:R-:W-:Y:S01]  /*24a0*/  ISETP.GE.AND P1, PT, R10, UR23, PT ;  /* 0x000000170a007c0c */ /* 0x000fe2000bf26270 */
[----:B------:R-:W-:Y:S02]  /*24b0*/  ULDC.64 UR4, c[0x0][0x1a0] ;  /* 0x0000680000047ab9 */ /* 0x000fe40000000a00 */
[----:B------:R-:W-:-:S05]  /*24c0*/  IMAD.U32 R7, RZ, RZ, UR7 ;  /* 0x00000007ff077e24 */ /* 0x000fca000f8e00ff */
[----:B------:R5:W3:Y:S01]  /*24d0*/  @P0 LDG.E R0, [R6.64] ;  /* 0x0000001006000981 */ /* 0x000ae2000c1e1900 */
[----:B------:R-:W-:Y:S01]  /*24e0*/  UIMAD.WIDE.U32 UR28, UR24, UR4, URZ ;  /* 0x00000004181c72a5 */ /* 0x000fe2000f8e003f */
[----:B------:R-:W-:Y:S01]  /*24f0*/  BSSY B0, `(.L_x_1517) ;  /* 0x0000022000007945 */ /* 0x000fe20003800000 */
[----:B------:R-:W-:Y:S01]  /*2500*/  UIMAD UR4, UR27, UR4, URZ ;  /* 0x000000041b0472a4 */ /* 0x000fe2000f8e023f */
[----:B------:R-:W-:Y:S03]  /*2510*/  BAR.SYNC.DEFER_BLOCKING 0x0 ;  /* 0x0000000000007b1d */ /* 0x000fe60000010000 */
[----:B------:R-:W-:-:S04]  /*2520*/  UIMAD UR4, UR24, UR5, UR4 ;  /* 0x00000005180472a4 */ /* 0x000fc8000f8e0204 */
[----:B------:R-:W-:Y:S01]  /*2530*/  UIADD3 UR4, UR29, UR4, URZ ;  /* 0x000000041d047290 */ /* 0x000fe2000fffe03f */
[----:B-----5:R-:W-:Y:S01]  /*2540*/  MOV R6, UR28 ;  /* 0x0000001c00067c02 */ /* 0x020fe20008000f00 */
[----:B------:R-:W-:Y:S01]  /*2550*/  IMAD.U32 R7, RZ, RZ, UR29 ;  /* 0x0000001dff077e24 */ /* 0x000fe2000f8e00ff */
[----:B------:R1:W-:Y:S04]  /*2560*/  @P1 STS.128 [R223+0xa000], RZ ;  /* 0x00a000ffdf001388 */ /* 0x0003e80000000c00 */
[----:B------:R1:W-:Y:S01]  /*2570*/  @P1 STS.128 [R223+0xb000], RZ ;  /* 0x00b000ffdf001388 */ /* 0x0003e20000000c00 */
[----:B---3--:R-:W-:Y:S01]  /*2580*/  @P0 FMUL.FTZ R0, R0, R3 ;  /* 0x0000000300000220 */ /* 0x008fe20000410000 */
[----:B------:R-:W-:Y:S01]  /*2590*/  MOV R3, UR4 ;  /* 0x0000000400037c02 */ /* 0x000fe20008000f00 */
[----:B------:R-:W-:-:S02]  /*25a0*/  UMOV UR4, URZ ;  /* 0x0000003f00047c82 */ /* 0x000fc40008000000 */
[----:B------:R3:W5:Y:S02]  /*25b0*/  @P0 R2UR UR6, R0 ;  /* 0x00000000000603c2 */ /* 0x00076400000e0000 */
[----:B---3--:R-:W-:Y:S01]  /*25c0*/  LEA R0, P0, R6, R22, 0x5 ;  /* 0x0000001606007211 */ /* 0x008fe200078028ff */
[----:B-----5:R-:W-:-:S03]  /*25d0*/  @UP1 UMOV UR4, UR6 ;  /* 0x0000000600041c82 */ /* 0x020fc60008000000 */
[----:B------:R-:W-:Y:S01]  /*25e0*/  LEA.HI.X R3, R6, R21, R3, 0x5, P0 ;  /* 0x0000001506037211 */ /* 0x000fe200000f2c03 */
        /* <DEDUP_REMOVED lines=18> */
.L_x_1518:
[----:B-1----:R-:W-:Y:S05]  /*2710*/  BSYNC B0 ;  /* 0x0000000000007941 */ /* 0x002fea0003800000 */
.L_x_1517:
[----:B------:R-:W-:Y:S01]  /*2720*/  ISETP.GE.AND P0, PT, R5, UR23, PT ;  /* 0x0000001705007c0c */ /* 0x000fe2000bf06270 */
        /* <DEDUP_REMOVED lines=25> */
.L_x_1520:
[----:B------:R-:W-:Y:S05]  /*28c0*/  BSYNC B0 ;  /* 0x0000000000007941 */ /* 0x000fea0003800000 */
.L_x_1519:
[----:B---3--:R-:W-:Y:S01]  /*28d0*/  SHF.R.S32.HI R7, RZ, 0x4, R18 ;  /* 0x00000004ff077819 */ /* 0x008fe20000011412 */
        /* <DEDUP_REMOVED lines=21> */
[----:B------:R-:W-:-:S02]  /*2a30*/  IMAD.U32 R5, RZ, RZ, UR11 ;  /* 0x0000000bff057e24 */ /* 0x000fc4000f8e00ff */
[----:B------:R-:W-:Y:S02]  /*2a40*/  IMAD R0, R7, 0x200, R0 ;  /* 0x0000020007007824 */ /* 0x000fe400078e0200 */
[----:B------:R-:W-:Y:S02]  /*2a50*/  IMAD.IADD R3, R112, 0x1, R3 ;  /* 0x0000000170037824 */ /* 0x000fe400078e0203 */
[----:B------:R-:W-:Y:S02]  /*2a60*/  IMAD.SHL.U32 R208, R0, 0x2, RZ ;  /* 0x0000000200d07824 */ /* 0x000fe400078e00ff */
[----:B------:R-:W-:-:S03]  /*2a70*/  IMAD.SHL.U32 R210, R3, 0x2, RZ ;  /* 0x0000000203d27824 */ /* 0x000fc600078e00ff */
[----:B------:R-:W-:Y:S01]  /*2a80*/  LDSM.16.M88.4 R28, [R208+0x8000] ;  /* 0x00800000d01c783b */ /* 0x000fe20000000200 */
[----:B------:R-:W-:Y:S01]  /*2a90*/  IADD3 R0, R208, 0x8000, RZ ;  /* 0x00008000d0007810 */ /* 0x000fe20007ffe0ff */
[--C-:B------:R-:W-:Y:S01]  /*2aa0*/  IMAD R212, R4, 0x2, R210.reuse ;  /* 0x0000000204d47824 */ /* 0x100fe200078e02d2 */
[----:B------:R-:W-:Y:S01]  /*2ab0*/  IADD3 R219, R208, 0x8020, RZ ;  /* 0x00008020d0db7810 */ /* 0x000fe20007ffe0ff */
[----:B------:R-:W2:Y:S01]  /*2ac0*/  LDSM.16.M88.4 R16, [R210] ;  /* 0x00000000d210783b */ /* 0x000ea20000000200 */
[----:B------:R-:W-:Y:S01]  /*2ad0*/  @P1 IADD3 R219, R0, -0x20, RZ ;  /* 0xffffffe000db1810 */ /* 0x000fe20007ffe0ff */
[----:B------:R-:W-:Y:S02]  /*2ae0*/  IMAD.MOV.U32 R0, RZ, RZ, 0x40 ;  /* 0x00000040ff007424 */ /* 0x000fe400078e00ff */
[----:B------:R-:W3:Y:S01]  /*2af0*/  LDSM.16.M88.4 R8, [R210+0x2000] ;  /* 0x00200000d208783b */ /* 0x000ee20000000200 */
[C---:B------:R-:W-:Y:S01]  /*2b00*/  IMAD R218, R2.reuse, 0x2, R210 ;  /* 0x0000000202da7824 */ /* 0x040fe200078e02d2 */
[----:B------:R-:W-:Y:S01]  /*2b10*/  IADD3 R222, R219, 0x800, RZ ;  /* 0x00000800dbde7810 */ /* 0x000fe20007ffe0ff */
[----:B------:R-:W-:Y:S01]  /*2b20*/  IMAD R216, R2, 0x2, R212 ;  /* 0x0000000202d87824 */ /* 0x000fe200078e02d4 */
[----:B------:R-:W5:Y:S01]  /*2b30*/  LDSM.16.M88.4 R32, [R208+0x8800] ;  /* 0x00880000d020783b */ /* 0x000f620000000200 */
[----:B------:R-:W-:-:S02]  /*2b40*/  SEL R0, R0, 0xffffffc0, !P2 ;  /* 0xffffffc000007807 */ /* 0x000fc40005000000 */
[C---:B------:R-:W-:Y:S01]  /*2b50*/  IADD3 R221, R219.reuse, 0x1000, RZ ;  /* 0x00001000dbdd7810 */ /* 0x040fe20007ffe0ff */
[----:B------:R-:W-:Y:S01]  /*2b60*/  LDSM.16.M88.4 R36, [R219] ;  /* 0x00000000db24783b */ /* 0x000fe20000000200 */
[----:B------:R-:W-:Y:S01]  /*2b70*/  IADD3 R220, R219, 0x1800, RZ ;  /* 0x00001800dbdc7810 */ /* 0x000fe20007ffe0ff */
[----:B------:R-:W-:Y:S02]  /*2b80*/  IMAD.IADD R217, R208, 0x1, R0 ;  /* 0x00000001d0d97824 */ /* 0x000fe400078e0200 */
[----:B------:R-:W1:Y:S01]  /*2b90*/  LDSM.16.M88.4 R12, [R212+0x2000] ;  /* 0x00200000d40c783b */ /* 0x000e620000000200 */
[----:B------:R-:W-:Y:S01]  /*2ba0*/  IMAD.IADD R215, R0, 0x1, R219 ;  /* 0x0000000100d77824 */ /* 0x000fe200078e02db */
[----:B------:R-:W-:Y:S02]  /*2bb0*/  SHF.R.S32.HI R0, RZ, 0x1f, R88 ;  /* 0x0000001fff007819 */ /* 0x000fe40000011458 */
[----:B------:R-:W4:Y:S02]  /*2bc0*/  LDSM.16.M88.4 R40, [R219+0x800] ;  /* 0x00080000db28783b */ /* 0x000f240000000200 */
[----:B------:R-:W-:-:S02]  /*2bd0*/  LEA.HI R0, R0, R88, RZ, 0x2 ;  /* 0x0000005800007211 */ /* 0x000fc400078f10ff */
[----:B------:R-:W1:Y:S02]  /*2be0*/  LDSM.16.M88.4 R24, [R212] ;  /* 0x00000000d418783b */ /* 0x000e640000000200 */
[----:B------:R-:W-:Y:S01]  /*2bf0*/  SHF.R.S32.HI R89, RZ, 0x2, R0 ;  /* 0x00000002ff597819 */ /* 0x000fe20000011400 */
[----:B------:R-:W-:Y:S01]  /*2c00*/  IMAD.U32 R0, RZ, RZ, UR24 ;  /* 0x00000018ff007e24 */ /* 0x000fe2000f8e00ff */
[----:B------:R-:W-:Y:S03]  /*2c10*/  LDSM.16.M88.4 R44, [R217+0x8000] ;  /* 0x00800000d92c783b */ /* 0x000fe60000000200 */
[----:B------:R-:W-:Y:S01]  /*2c20*/  IMAD R3, R111, 0x10, R89 ;  /* 0x000000106f037824 */ /* 0x000fe200078e0259 */
[----:B------:R-:W1:Y:S04]  /*2c30*/  LDSM.16.M88.4 R20, [R218+0x2000] ;  /* 0x00200000da14783b */ /* 0x000e680000000200 */
[----:B------:R-:W1:Y:S01]  /*2c40*/  LDSM.16.M88.4 R64, [R217+0x8800] ;  /* 0x00880000d940783b */ /* 0x000e620000000200 */
[----:B------:R-:W-:Y:S01]  /*2c50*/  IADD3 R202, R3, UR10, RZ ;  /* 0x0000000a03ca7c10 */ /* 0x000fe2000fffe0ff */
[-C--:B--2---:R-:W-:Y:S02]  /*2c60*/  HMMA.16816.F32.BF16 R68, R16, R28.reuse, RZ ;  /* 0x0000001c1044723c */ /* 0x084fe400000418ff */
[----:B------:R-:W-:Y:S06]  /*2c70*/  STL [R1+0x28], R89 ;  /* 0x0000285901007387 */ /* 0x000fec0000100800 */
[C---:B---3--:R-:W-:Y:S08]  /*2c80*/  HMMA.16816.F32.BF16 R48, R8.reuse, R28, RZ ;  /* 0x0000001c0830723c */ /* 0x048ff000000418ff */
[C---:B-----5:R-:W-:Y:S08]  /*2c90*/  HMMA.16816.F32.BF16 R52, R8.reuse, R32, RZ ;  /* 0x000000200834723c */ /* 0x060ff000000418ff */
[-C--:B------:R-:W-:Y:S08]  /*2ca0*/  HMMA.16816.F32.BF16 R56, R8, R30.reuse, RZ ;  /* 0x0000001e0838723c */ /* 0x080ff000000418ff */
[C---:B------:R-:W-:Y:S08]  /*2cb0*/  HMMA.16816.F32.BF16 R28, R16.reuse, R30, RZ ;  /* 0x0000001e101c723c */ /* 0x040ff000000418ff */
[----:B------:R-:W-:Y:S08]  /*2cc0*/  HMMA.16816.F32.BF16 R60, R16, R32, RZ ;  /* 0x00000020103c723c */ /* 0x000ff000000418ff */
[-C--:B------:R-:W-:Y:S08]  /*2cd0*/  HMMA.16816.F32.BF16 R8, R8, R34.reuse, RZ ;  /* 0x000000220808723c */ /* 0x080ff000000418ff */
[----:B------:R-:W-:Y:S01]  /*2ce0*/  HMMA.16816.F32.BF16 R76, R16, R34, RZ ;  /* 0x00000022104c723c */ /* 0x000fe200000418ff */
[----:B------:R-:W2:Y:S07]  /*2cf0*/  LDSM.16.M88.4 R16, [R218] ;  /* 0x00000000da10783b */ /* 0x000eae0000000200 */
[C---:B-1----:R-:W-:Y:S08]  /*2d00*/  HMMA.16816.F32.BF16 R72, R12.reuse, R36, R48 ;  /* 0x000000240c48723c */ /* 0x042ff00000041830 */
[C---:B----4-:R-:W-:Y:S08]  /*2d10*/  HMMA.16816.F32.BF16 R52, R12.reuse, R40, R52 ;  /* 0x000000280c34723c */ /* 0x050ff00000041834 */
[----:B------:R-:W-:Y:S08]  /*2d20*/  HMMA.16816.F32.BF16 R80, R12, R38, R56 ;  /* 0x000000260c50723c */ /* 0x000ff00000041838 */
[C---:B------:R-:W-:Y:S08]  /*2d30*/  HMMA.16816.F32.BF16 R32, R24.reuse, R36, R68 ;  /* 0x000000241820723c */ /* 0x040ff00000041844 */
[C---:B------:R-:W-:Y:S01]  /*2d40*/  HMMA.16816.F32.BF16 R36, R24.reuse, R38, R28 ;  /* 0x000000261824723c */ /* 0x040fe2000004181c */
[----:B------:R-:W-:Y:S07]  /*2d50*/  LDSM.16.M88.4 R28, [R215] ;  /* 0x00000000d71c783b */ /* 0x000fee0000000200 */
[----:B------:R-:W-:Y:S08]  /*2d60*/  HMMA.16816.F32.BF16 R84, R24, R40, R60 ;  /* 0x000000281854723c */ /* 0x000ff0000004183c */
[-C--:B------:R-:W-:Y:S01]  /*2d70*/  HMMA.16816.F32.BF16 R48, R12, R42.reuse, R8 ;  /* 0x0000002a0c30723c */ /* 0x080fe20000041808 */
[----:B------:R-:W1:Y:S04]  /*2d80*/  LDSM.16.M88.4 R8, [R216+0x2000] ;  /* 0x00200000d808783b */ /* 0x000e680000000200 */
[----:B------:R-:W3:Y:S03]  /*2d90*/  LDSM.16.M88.4 R12, [R216] ;  /* 0x00000000d80c783b */ /* 0x000ee60000000200 */
[----:B------:R-:W-:Y:S01]  /*2da0*/  HMMA.16816.F32.BF16 R40, R24, R42, R76 ;  /* 0x0000002a1828723c */ /* 0x000fe2000004184c */
[----:B------:R-:W4:Y:S07]  /*2db0*/  LDSM.16.M88.4 R24, [R215+0x800] ;  /* 0x00080000d718783b */ /* 0x000f2e0000000200 */
[C---:B------:R-:W-:Y:S08]  /*2dc0*/  HMMA.16816.F32.BF16 R56, R20.reuse, R44, R72 ;  /* 0x0000002c1438723c */ /* 0x040ff00000041848 */
[C---:B------:R-:W-:Y:S08]  /*2dd0*/  HMMA.16816.F32.BF16 R76, R20.reuse, R64, R52 ;  /* 0x00000040144c723c */ /* 0x040ff00000041834 */
[----:B------:R-:W-:Y:S08]  /*2de0*/  HMMA.16816.F32.BF16 R60, R20, R46, R80 ;  /* 0x0000002e143c723c */ /* 0x000ff00000041850 */
[C---:B--2---:R-:W-:Y:S01]  /*2df0*/  HMMA.16816.F32.BF16 R68, R16.reuse, R44, R32 ;  /* 0x0000002c1044723c */ /* 0x044fe20000041820 */
[----:B------:R-:W-:Y:S07]  /*2e00*/  LDSM.16.M88.4 R32, [R208+0x9000] ;  /* 0x00900000d020783b */ /* 0x000fee0000000200 */
[C---:B------:R-:W-:Y:S08]  /*2e10*/  HMMA.16816.F32.BF16 R52, R16.reuse, R46, R36 ;  /* 0x0000002e1034723c */ /* 0x040ff00000041824 */
[----:B------:R-:W-:Y:S08]  /*2e20*/  HMMA.16816.F32.BF16 R44, R16, R64, R84 ;  /* 0x00000040102c723c */ /* 0x000ff00000041854 */
[----:B------:R-:W-:Y:S01]  /*2e30*/  HMMA.16816.F32.BF16 R72, R20, R66, R48 ;  /* 0x000000421448723c */ /* 0x000fe20000041830 */
[----:B------:R-:W2:Y:S04]  /*2e40*/  LDSM.16.M88.4 R20, [R210+0x6000] ;  /* 0x00600000d214783b */ /* 0x000ea80000000200 */
[----:B------:R-:W5:Y:S03]  /*2e50*/  LDSM.16.M88.4 R48, [R208+0x9800] ;  /* 0x00980000d030783b */ /* 0x000f660000000200 */
[C---:B-1----:R-:W-:Y:S08]  /*2e60*/  HMMA.16816.F32.BF16 R36, R8.reuse, R28, R56 ;  /* 0x0000001c0824723c */ /* 0x042ff00000041838 */
[----:B------:R-:W-:Y:S08]  /*2e70*/  HMMA.16816.F32.BF16 R56, R8, R30, R60 ;  /* 0x0000001e0838723c */ /* 0x000ff0000004183c */
[C---:B---3--:R-:W-:Y:S08]  /*2e80*/  HMMA.16816.F32.BF16 R68, R12.reuse, R28, R68 ;  /* 0x0000001c0c44723c */ /* 0x048ff00000041844 */
[C---:B------:R-:W-:Y:S08]  /*2e90*/  HMMA.16816.F32.BF16 R52, R12.reuse, R30, R52 ;  /* 0x0000001e0c34723c */ /* 0x040ff00000041834 */
[----:B----4-:R-:W-:Y:S07]  /*2ea0*/  HMMA.16816.F32.BF16 R28, R12, R24, R44 ;  /* 0x000000180c1c723c */ /* 0x010fee000004182c */
[----:B------:R-:W-:Y:S01]  /*2eb0*/  IMAD.SHL.U32 R44, R234, 0x2, RZ ;  /* 0x00000002ea2c7824 */ /* 0x000fe200078e00ff */
[----:B------:R-:W-:Y:S01]  /*2ec0*/  HMMA.16816.F32.BF16 R40, R16, R66, R40 ;  /* 0x000000421028723c */ /* 0x000fe20000041828 */
[----:B------:R-:W1:Y:S03]  /*2ed0*/  LDSM.16.M88.4 R16, [R210+0x4000] ;  /* 0x00400000d210783b */ /* 0x000e660000000200 */
[----:B------:R-:W-:-:S04]  /*2ee0*/  LOP3.LUT R44, R44, 0x6, RZ, 0xc0, !PT ;  /* 0x000000062c2c7812 */ /* 0x000fc800078ec0ff */
[----:B------:R-:W-:Y:S01]  /*2ef0*/  HMMA.16816.F32.BF16 R60, R8, R24, R76 ;  /* 0x00000018083c723c */ /* 0x000fe2000004184c */
[----:B------:R-:W-:Y:S01]  /*2f00*/  IMAD R44, R0, 0x20, R44 ;  /* 0x00000020002c7824 */ /* 0x000fe200078e022c */
[----:B------:R-:W-:-:S04]  /*2f10*/  IADD3 R0, R5, -UR12, R202 ;  /* 0x8000000c05007c10 */ /* 0x000fc8000fffe0ca */
[----:B------:R-:W-:Y:S01]  /*2f20*/  IADD3 R93, R44, 0x1, RZ ;  /* 0x000000012c5d7810 */ /* 0x000fe20007ffe0ff */
[----:B------:R-:W-:Y:S01]  /*2f30*/  IMAD.IADD R3, R0, 0x1, -R44 ;  /* 0x0000000100037824 */ /* 0x000fe200078e0a2c */
[-C--:B------:R-:W-:Y:S01]  /*2f40*/  HMMA.16816.F32.BF16 R72, R8, R26.reuse, R72 ;  /* 0x0000001a0848723c */ /* 0x080fe20000041848 */
[----:B------:R-:W-:Y:S01]  /*2f50*/  IADD3 R92, R44, 0x8, RZ ;  /* 0x000000082c5c7810 */ /* 0x000fe20007ffe0ff */
[----:B------:R-:W-:Y:S01]  /*2f60*/  LDSM.16.M88.4 R8, [R212+0x6000] ;  /* 0x00600000d408783b */ /* 0x000fe20000000200 */
[----:B------:R-:W-:Y:S01]  /*2f70*/  IMAD.IADD R6, R0, 0x1, -R93 ;  /* 0x0000000100067824 */ /* 0x000fe200078e0a5d */
[----:B------:R-:W-:Y:S02]  /*2f80*/  IABS R3, R3 ;  /* 0x0000000300037213 */ /* 0x000fe40000000000 */
[----:B------:R-:W-:Y:S02]  /*2f90*/  IADD3 R87, R44, 0x9, RZ ;  /* 0x000000092c577810 */ /* 0x000fe40007ffe0ff */
[----:B------:R-:W-:Y:S01]  /*2fa0*/  HMMA.16816.F32.BF16 R40, R12, R26, R40 ;  /* 0x0000001a0c28723c */ /* 0x000fe20000041828 */
[----:B------:R-:W-:Y:S01]  /*2fb0*/  IMAD.MOV.U32 R5, RZ, RZ, R3 ;  /* 0x000000ffff057224 */ /* 0x000fe200078e0003 */
[----:B------:R-:W-:Y:S01]  /*2fc0*/  IABS R3, R6 ;  /* 0x0000000600037213 */ /* 0x000fe20000000000 */
[----:B------:R-:W3:Y:S01]  /*2fd0*/  LDSM.16.M88.4 R12, [R219+0x1000] ;  /* 0x00100000db0c783b */ /* 0x000ee20000000200 */
[----:B------:R-:W-:Y:S01]  /*2fe0*/  IMAD.IADD R6, R0, 0x1, -R92 ;  /* 0x0000000100067824 */ /* 0x000fe200078e0a5c */
[----:B------:R4:W-:Y:S01]  /*2ff0*/  I2F R107, R5 ;  /* 0x00000005006b7306 */ /* 0x0009e20000201400 */
[C---:B------:R-:W-:Y:S01]  /*3000*/  IADD3 R46, R44.reuse, 0x10, RZ ;  /* 0x000000102c2e7810 */ /* 0x040fe20007ffe0ff */
[----:B------:R-:W3:Y:S01]  /*3010*/  LDSM.16.M88.4 R24, [R219+0x1800] ;  /* 0x00180000db18783b */ /* 0x000ee20000000200 */
[C---:B------:R-:W-:Y:S01]  /*3020*/  IADD3 R86, R44.reuse, 0x11, RZ ;  /* 0x000000112c567810 */ /* 0x040fe20007ffe0ff */
[----:B--2---:R-:W-:Y:S01]  /*3030*/  HMMA.16816.F32.BF16 R36, R20, R32, R36 ;  /* 0x000000201424723c */ /* 0x004fe20000041824 */
[----:B------:R-:W-:-:S02]  /*3040*/  IADD3 R85, R44, 0x18, RZ ;  /* 0x000000182c557810 */ /* 0x000fc40007ffe0ff */
[C---:B------:R-:W-:Y:S02]  /*3050*/  IADD3 R84, R44.reuse, 0x19, RZ ;  /* 0x000000192c547810 */ /* 0x040fe40007ffe0ff */
[----:B------:R-:W-:Y:S02]  /*3060*/  ISETP.GE.AND P1, PT, R44, UR11, PT ;  /* 0x0000000b2c007c0c */ /* 0x000fe4000bf26270 */
[----:B------:R-:W-:Y:S01]  /*3070*/  ISETP.GE.AND P0, PT, R93, UR11, PT ;  /* 0x0000000b5d007c0c */ /* 0x000fe2000bf06270 */
[C---:B------:R-:W-:Y:S01]  /*3080*/  HMMA.16816.F32.BF16 R56, R20.reuse, R34, R56 ;  /* 0x000000221438723c */ /* 0x040fe20000041838 */
[----:B------:R-:W-:Y:S01]  /*3090*/  IMAD.IADD R7, R0, 0x1, -R84 ;  /* 0x0000000100077824 */ /* 0x000fe200078e0a54 */
[----:B------:R-:W-:Y:S01]  /*30a0*/  ISETP.GE.AND P4, PT, R46, UR11, PT ;  /* 0x0000000b2e007c0c */ /* 0x000fe2000bf86270 */
[----:B----4-:R-:W-:Y:S01]  /*30b0*/  IMAD.MOV.U32 R5, RZ, RZ, R3 ;  /* 0x000000ffff057224 */ /* 0x010fe200078e0003 */
[----:B------:R-:W-:Y:S01]  /*30c0*/  IABS R3, R6 ;  /* 0x0000000600037213 */ /* 0x000fe20000000000 */
[----:B------:R-:W-:Y:S01]  /*30d0*/  IMAD.IADD R6, R0, 0x1, -R86 ;  /* 0x0000000100067824 */ /* 0x000fe200078e0a56 */
[----:B------:R-:W-:Y:S01]  /*30e0*/  IABS R7, R7 ;  /* 0x0000000700077213 */ /* 0x000fe20000000000 */
[----:B------:R2:W4:Y:S01]  /*30f0*/  I2F R110, R5 ;  /* 0x00000005006e7306 */ /* 0x0005220000201400 */
[----:B-----5:R-:W-:Y:S01]  /*3100*/  HMMA.16816.F32.BF16 R60, R20, R48, R60 ;  /* 0x00000030143c723c */ /* 0x020fe2000004183c */
[----:B------:R-:W-:-:S02]  /*3110*/  ISETP.GE.AND P6, PT, R92, UR11, PT ;  /* 0x0000000b5c007c0c */ /* 0x000fc4000bfc6270 */
[----:B------:R-:W-:Y:S02]  /*3120*/  ISETP.GE.AND P5, PT, R87, UR11, PT ;  /* 0x0000000b57007c0c */ /* 0x000fe4000bfa6270 */
[----:B------:R-:W-:Y:S02]  /*3130*/  ISETP.GE.AND P3, PT, R86, UR11, PT ;  /* 0x0000000b56007c0c */ /* 0x000fe4000bf66270 */
[----:B------:R5:W3:Y:S01]  /*3140*/  I2F R109, R3 ;  /* 0x00000003006d7306 */ /* 0x000ae20000201400 */
[----:B------:R-:W-:Y:S01]  /*3150*/  HMMA.16816.F32.BF16 R72, R20, R50, R72 ;  /* 0x000000321448723c */ /* 0x000fe20000041848 */
[----:B------:R-:W4:Y:S01]  /*3160*/  LDSM.16.M88.4 R20, [R212+0x4000] ;  /* 0x00400000d414783b */ /* 0x000f220000000200 */
[----:B------:R-:W-:Y:S01]  /*3170*/  ISETP.GE.AND P2, PT, R85, UR11, PT ;  /* 0x0000000b55007c0c */ /* 0x000fe2000bf46270 */
[----:B--2---:R-:W-:-:S05]  /*3180*/  IMAD.IADD R5, R0, 0x1, -R87 ;  /* 0x0000000100057824 */ /* 0x004fca00078e0a57 */
[----:B-1----:R-:W-:Y:S01]  /*3190*/  HMMA.16816.F32.BF16 R68, R16, R32, R68 ;  /* 0x000000201044723c */ /* 0x002fe20000041844 */
[----:B------:R-:W-:Y:S01]  /*31a0*/  I2F R103, R7 ;  /* 0x0000000700677306 */ /* 0x000fe20000201400 */
[----:B------:R-:W-:Y:S01]  /*31b0*/  IABS R5, R5 ;  /* 0x0000000500057213 */ /* 0x000fe20000000000 */
[----:B-----5:R-:W-:-:S05]  /*31c0*/  IMAD.IADD R3, R0, 0x1, -R46 ;  /* 0x0000000100037824 */ /* 0x020fca00078e0a2e */
[----:B------:R-:W-:Y:S01]  /*31d0*/  HMMA.16816.F32.BF16 R76, R16, R34, R52 ;  /* 0x00000022104c723c */ /* 0x000fe20000041834 */
[----:B------:R1:W2:Y:S01]  /*31e0*/  I2F R108, R5 ;  /* 0x00000005006c7306 */ /* 0x0002a20000201400 */
[----:B------:R-:W-:Y:S01]  /*31f0*/  LDSM.16.M88.4 R32, [R217+0x9800] ;  /* 0x00980000d920783b */ /* 0x000fe20000000200 */
[----:B------:R-:W-:-:S05]  /*3200*/  IABS R3, R3 ;  /* 0x0000000300037213 */ /* 0x000fca0000000000 */
[C---:B------:R-:W-:Y:S08]  /*3210*/  HMMA.16816.F32.BF16 R52, R16.reuse, R50, R40 ;  /* 0x000000321034723c */ /* 0x040ff00000041828 */
[----:B------:R-:W-:Y:S01]  /*3220*/  HMMA.16816.F32.BF16 R64, R16, R48, R28 ;  /* 0x000000301040723c */ /* 0x000fe2000004181c */
[----:B-1----:R-:W-:Y:S01]  /*3230*/  IMAD.MOV.U32 R5, RZ, RZ, R3 ;  /* 0x000000ffff057224 */ /* 0x002fe200078e0003 */
[----:B------:R-:W-:Y:S01]  /*3240*/  IABS R3, R6 ;  /* 0x0000000600037213 */ /* 0x000fe20000000000 */
[----:B------:R-:W-:Y:S01]  /*3250*/  IMAD.IADD R6, R0, 0x1, -R85 ;  /* 0x0000000100067824 */ /* 0x000fe200078e0a55 */
[----:B------:R-:W-:Y:S01]  /*3260*/  LDSM.16.M88.4 R28, [R217+0x9000] ;  /* 0x00900000d91c783b */ /* 0x000fe20000000200 */
[----:B------:R1:W-:Y:S03]  /*3270*/  I2F R106, R5 ;  /* 0x00000005006a7306 */ /* 0x0003e60000201400 */
[C---:B---3--:R-:W-:Y:S01]  /*3280*/  HMMA.16816.F32.BF16 R40, R8.reuse, R12, R36 ;  /* 0x0000000c0828723c */ /* 0x048fe20000041824 */
[----:B------:R-:W3:Y:S07]  /*3290*/  LDSM.16.M88.4 R16, [R218+0x6000] ;  /* 0x00600000da10783b */ /* 0x000eee0000000200 */
[----:B------:R-:W-:Y:S01]  /*32a0*/  HMMA.16816.F32.BF16 R56, R8, R14, R56 ;  /* 0x0000000e0838723c */ /* 0x000fe20000041838 */
[----:B-1----:R-:W-:Y:S01]  /*32b0*/  IMAD.MOV.U32 R5, RZ, RZ, R3 ;  /* 0x000000ffff057224 */ /* 0x002fe200078e0003 */
[----:B------:R-:W-:-:S06]  /*32c0*/  IABS R3, R6 ;  /* 0x0000000600037213 */ /* 0x000fcc0000000000 */
[C---:B------:R-:W-:Y:S01]  /*32d0*/  HMMA.16816.F32.BF16 R60, R8.reuse, R24, R60 ;  /* 0x00000018083c723c */ /* 0x040fe2000004183c */
[----:B------:R1:W-:Y:S07]  /*32e0*/  I2F R105, R5 ;  /* 0x0000000500697306 */ /* 0x0003ee0000201400 */
[----:B------:R-:W-:Y:S01]  /*32f0*/  HMMA.16816.F32.BF16 R36, R8, R26, R72 ;  /* 0x0000001a0824723c */ /* 0x000fe20000041848 */
[----:B------:R5:W-:Y:S07]  /*3300*/  I2F R104, R3 ;  /* 0x0000000300687306 */ /* 0x000bee0000201400 */
[----:B----4-:R-:W-:Y:S01]  /*3310*/  HMMA.16816.F32.BF16 R48, R20, R12, R68 ;  /* 0x0000000c1430723c */ /* 0x010fe20000041844 */
[----:B-1----:R-:W-:-:S05]  /*3320*/  IADD3 R5, R0, 0x8, RZ ;  /* 0x0000000800057810 */ /* 0x002fca0007ffe0ff */
[--C-:B------:R-:W-:Y:S02]  /*3330*/  IMAD.IADD R6, R5, 0x1, -R44.reuse ;  /* 0x0000000105067824 */ /* 0x100fe400078e0a2c */
[C---:B------:R-:W-:Y:S01]  /*3340*/  HMMA.16816.F32.BF16 R68, R20.reuse, R14, R76 ;  /* 0x0000000e1444723c */ /* 0x040fe2000004184c */
[C---:B-----5:R-:W-:Y:S01]  /*3350*/  IADD3 R3, R0.reuse, 0x40, RZ ;  /* 0x0000004000037810 */ /* 0x060fe20007ffe0ff */
[----:B------:R-:W1:Y:S01]  /*3360*/  LDSM.16.M88.4 R12, [R218+0x4000] ;  /* 0x00400000da0c783b */ /* 0x000e620000000200 */
[----:B------:R-:W-:Y:S02]  /*3370*/  IABS R6, R6 ;  /* 0x0000000600067213 */ /* 0x000fe40000000000 */
[----:B------:R-:W-:Y:S01]  /*3380*/  IADD3 R0, R0, 0x48, RZ ;  /* 0x0000004800007810 */ /* 0x000fe20007ffe0ff */
[----:B------:R-:W-:Y:S02]  /*3390*/  IMAD.IADD R8, R3, 0x1, -R44 ;  /* 0x0000000103087824 */ /* 0x000fe400078e0a2c */
[----:B------:R-:W-:Y:S01]  /*33a0*/  IMAD.MOV.U32 R7, RZ, RZ, R6 ;  /* 0x000000ffff077224 */ /* 0x000fe200078e0006 */
[C---:B------:R-:W-:Y:S02]  /*33b0*/  HMMA.16816.F32.BF16 R72, R20.reuse, R24, R64 ;  /* 0x000000181448723c */ /* 0x040fe40000041840 */
[----:B------:R-:W-:Y:S01]  /*33c0*/  IABS R6, R8 ;  /* 0x0000000800067213 */ /* 0x000fe20000000000 */
[C---:B------:R-:W-:Y:S01]  /*33d0*/  IMAD.IADD R8, R0.reuse, 0x1, -R44 ;  /* 0x0000000100087824 */ /* 0x040fe200078e0a2c */
[----:B------:R4:W-:Y:S04]  /*33e0*/  I2F R101, R7 ;  /* 0x0000000700657306 */ /* 0x0009e80000201400 */
[----:B------:R-:W-:Y:S01]  /*33f0*/  HMMA.16816.F32.BF16 R64, R20, R26, R52 ;  /* 0x0000001a1440723c */ /* 0x000fe20000041834 */
[----:B------:R-:W-:Y:S04]  /*3400*/  LDSM.16.M88.4 R24, [R215+0x1000] ;  /* 0x00100000d718783b */ /* 0x000fe80000000200 */
[----:B------:R-:W5:Y:S03]  /*3410*/  LDSM.16.M88.4 R20, [R216+0x6000] ;  /* 0x00600000d814783b */ /* 0x000f660000000200 */
[----:B---3--:R-:W-:Y:S01]  /*3420*/  HMMA.16816.F32.BF16 R52, R16, R28, R40 ;  /* 0x0000001c1034723c */ /* 0x008fe20000041828 */
[----:B----4-:R-:W-:Y:S01]  /*3430*/  IMAD.MOV.U32 R7, RZ, RZ, R6 ;  /* 0x000000ffff077224 */ /* 0x010fe200078e0006 */
[----:B------:R-:W-:Y:S01]  /*3440*/  IABS R6, R8 ;  /* 0x0000000800067213 */ /* 0x000fe20000000000 */
[----:B------:R-:W-:-:S02]  /*3450*/  IMAD.IADD R8, R0, 0x1, -R93 ;  /* 0x0000000100087824 */ /* 0x000fc400078e0a5d */
[----:B------:R3:W-:Y:S03]  /*3460*/  I2F R99, R7 ;  /* 0x0000000700637306 */ /* 0x0007e60000201400 */
[C---:B------:R-:W-:Y:S05]  /*3470*/  HMMA.16816.F32.BF16 R76, R16.reuse, R30, R56 ;  /* 0x0000001e104c723c */ /* 0x040fea0000041838 */
[----:B------:R4:W-:Y:S03]  /*3480*/  I2F R96, R6 ;  /* 0x0000000600607306 */ /* 0x0009e60000201400 */
[----:B------:R-:W-:Y:S01]  /*3490*/  HMMA.16816.F32.BF16 R80, R16, R32, R60 ;  /* 0x000000201050723c */ /* 0x000fe2000004183c */
[----:B---3--:R-:W-:-:S07]  /*34a0*/  IMAD.IADD R7, R5, 0x1, -R93 ;  /* 0x0000000105077824 */ /* 0x008fce00078e0a5d */
[----:B------:R-:W-:Y:S01]  /*34b0*/  HMMA.16816.F32.BF16 R88, R16, R34, R36 ;  /* 0x000000221058723c */ /* 0x000fe20000041824 */
[----:B------:R-:W-:Y:S01]  /*34c0*/  IABS R7, R7 ;  /* 0x0000000700077213 */ /* 0x000fe20000000000 */
[----:B----4-:R-:W-:-:S03]  /*34d0*/  IMAD.IADD R6, R3, 0x1, -R93 ;  /* 0x0000000103067824 */ /* 0x010fc600078e0a5d */
[----:B------:R3:W-:Y:S02]  /*34e0*/  I2F R102, R7 ;  /* 0x0000000700667306 */ /* 0x0007e40000201400 */
[----:B------:R-:W-:Y:S01]  /*34f0*/  IMAD.IADD R16, R0, 0x1, -R92 ;  /* 0x0000000100107824 */ /* 0x000fe200078e0a5c */
[----:B-1----:R-:W-:Y:S01]  /*3500*/  HMMA.16816.F32.BF16 R40, R12, R30, R68 ;  /* 0x0000001e0c28723c */ /* 0x002fe20000041844 */
[----:B------:R-:W-:-:S07]  /*3510*/  IABS R6, R6 ;  /* 0x0000000600067213 */ /* 0x000fce0000000000 */
[----:B------:R-:W-:Y:S01]  /*3520*/  HMMA.16816.F32.BF16 R48, R12, R28, R48 ;  /* 0x0000001c0c30723c */ /* 0x000fe20000041830 */
[----:B------:R-:W-:Y:S01]  /*3530*/  LDSM.16.M88.4 R28, [R215+0x1800] ;  /* 0x00180000d71c783b */ /* 0x000fe20000000200 */
[----:B---3--:R-:W-:Y:S01]  /*3540*/  IMAD.MOV.U32 R7, RZ, RZ, R6 ;  /* 0x000000ffff077224 */ /* 0x008fe200078e0006 */
[----:B------:R-:W-:Y:S01]  /*3550*/  IABS R6, R8 ;  /* 0x0000000800067213 */ /* 0x000fe20000000000 */
[----:B------:R-:W-:-:S04]  /*3560*/  IMAD.IADD R8, R5, 0x1, -R92 ;  /* 0x0000000105087824 */ /* 0x000fc800078e0a5c */
[----:B------:R-:W-:Y:S01]  /*3570*/  HMMA.16816.F32.BF16 R36, R12, R32, R72 ;  /* 0x000000200c24723c */ /* 0x000fe20000041848 */
[----:B------:R1:W-:Y:S07]  /*3580*/  I2F R100, R7 ;  /* 0x0000000700647306 */ /* 0x0003ee0000201400 */
[----:B-----5:R-:W-:Y:S01]  /*3590*/  HMMA.16816.F32.BF16 R60, R20, R24, R52 ;  /* 0x00000018143c723c */ /* 0x020fe20000041834 */
[----:B-1----:R-:W-:Y:S01]  /*35a0*/  IMAD.MOV.U32 R7, RZ, RZ, R6 ;  /* 0x000000ffff077224 */ /* 0x002fe200078e0006 */
[----:B------:R-:W-:Y:S01]  /*35b0*/  IABS R6, R8 ;  /* 0x0000000800067213 */ /* 0x000fe20000000000 */
[----:B------:R-:W-:-:S02]  /*35c0*/  IMAD.IADD R8, R3, 0x1, -R92 ;  /* 0x0000000103087824 */ /* 0x000fc400078e0a5c */
[----:B------:R1:W-:Y:S02]  /*35d0*/  I2F R98, R7 ;  /* 0x0000000700627306 */ /* 0x0003e40000201400 */
[----:B-1----:R-:W-:Y:S01]  /*35e0*/  IMAD.MOV.U32 R7, RZ, RZ, R6 ;  /* 0x000000ffff077224 */ /* 0x002fe200078e0006 */
[----:B------:R-:W-:Y:S02]  /*35f0*/  IABS R6, R8 ;  /* 0x0000000800067213 */ /* 0x000fe40000000000 */
[----:B------:R-:W1:Y:S03]  /*3600*/  LDSM.16.M88.4 R8, [R216+0x4000] ;  /* 0x00400000d808783b */ /* 0x000e660000000200 */
[----:B------:R3:W4:Y:S01]  /*3610*/  I2F R97, R7 ;  /* 0x0000000700617306 */ /* 0x0007220000201400 */
[----:B------:R-:W-:-:S04]  /*3620*/  DEPBAR.LE SB0, 0x0 ;  /* 0x000080000000791a */ /* 0x000fc80000000000 */
[----:B---3--:R-:W-:Y:S01]  /*3630*/  IMAD.MOV.U32 R7, RZ, RZ, R6 ;  /* 0x000000ffff077224 */ /* 0x008fe200078e0006 */
[----:B------:R-:W-:Y:S01]  /*3640*/  IABS R6, R16 ;  /* 0x0000001000067213 */ /* 0x000fe20000000000 */
[--C-:B------:R-:W-:Y:S02]  /*3650*/  IMAD.IADD R16, R5, 0x1, -R87.reuse ;  /* 0x0000000105107824 */ /* 0x100fe400078e0a57 */
[----:B------:R3:W-:Y:S02]  /*3660*/  I2F R95, R7 ;  /* 0x00000007005f7306 */ /* 0x0007e40000201400 */
[----:B---3--:R-:W-:Y:S01]  /*3670*/  IMAD.MOV.U32 R7, RZ, RZ, R6 ;  /* 0x000000ffff077224 */ /* 0x008fe200078e0006 */
[----:B------:R-:W-:Y:S01]  /*3680*/  IABS R6, R16 ;  /* 0x0000001000067213 */ /* 0x000fe20000000000 */
[----:B------:R-:W-:Y:S01]  /*3690*/  IMAD.IADD R16, R3, 0x1, -R87 ;  /* 0x0000000103107824 */ /* 0x000fe200078e0a57 */
[C---:B-1----:R-:W-:Y:S03]  /*36a0*/  HMMA.16816.F32.BF16 R48, R8.reuse, R24, R48 ;  /* 0x000000180830723c */ /* 0x042fe60000041830 */
[----:B------:R1:W-:Y:S05]  /*36b0*/  I2F R94, R7 ;  /* 0x00000007005e7306 */ /* 0x0003ea0000201400 */
[C---:B------:R-:W-:Y:S08]  /*36c0*/  HMMA.16816.F32.BF16 R56, R8.reuse, R26, R40 ;  /* 0x0000001a0838723c */ /* 0x040ff00000041828 */
[----:B------:R-:W-:Y:S01]  /*36d0*/  HMMA.16816.F32.BF16 R52, R8, R28, R36 ;  /* 0x0000001c0834723c */ /* 0x000fe20000041824 */
[----:B-1----:R-:W-:Y:S01]  /*36e0*/  IMAD.MOV.U32 R7, RZ, RZ, R6 ;  /* 0x000000ffff077224 */ /* 0x002fe200078e0006 */
[----:B------:R-:W-:-:S03]  /*36f0*/  IABS R6, R16 ;  /* 0x0000001000067213 */ /* 0x000fc60000000000 */
[----:B------:R1:W3:Y:S03]  /*3700*/  I2F R69, R7 ;  /* 0x0000000700457306 */ /* 0x0002e60000201400 */
[----:B------:R-:W-:Y:S01]  /*3710*/  HMMA.16816.F32.BF16 R16, R12, R34, R64 ;  /* 0x000000220c10723c */ /* 0x000fe20000041840 */
[----:B------:R-:W-:-:S04]  /*3720*/  FFMA.FTZ R33, R110, -UR4, R49 ;  /* 0x800000046e217c23 */ /* 0x000fc80008010031 */
[----:B------:R5:W3:Y:S01]  /*3730*/  I2F R68, R6 ;  /* 0x0000000600447306 */ /* 0x000ae20000201400 */
[----:B------:R-:W-:Y:S01]  /*3740*/  FSEL R33, R33, -INF , !P0 ;  /* 0xff80000021217808 */ /* 0x000fe20004000000 */
[----:B------:R-:W-:Y:S01]  /*3750*/  IMAD.IADD R12, R3, 0x1, -R46 ;  /* 0x00000001030c7824 */ /* 0x000fe200078e0a2e */
[----:B------:R-:W-:Y:S01]  /*3760*/  HMMA.16816.F32.BF16 R36, R20, R28, R80 ;  /* 0x0000001c1424723c */ /* 0x000fe20000041850 */
[----:B------:R-:W-:Y:S02]  /*3770*/  FFMA.FTZ R35, R109, -UR4, R56 ;  /* 0x800000046d237c23 */ /* 0x000fe40008010038 */
[----:B--2---:R-:W-:Y:S02]  /*3780*/  FFMA.FTZ R34, R108, -UR4, R57 ;  /* 0x800000046c227c23 */ /* 0x004fe40008010039 */
[----:B-1----:R-:W-:Y:S01]  /*3790*/  IMAD.IADD R7, R0, 0x1, -R87 ;  /* 0x0000000100077824 */ /* 0x002fe200078e0a57 */
[----:B------:R-:W-:Y:S01]  /*37a0*/  FSEL R35, R35, -INF , !P6 ;  /* 0xff80000023237808 */ /* 0x000fe20007000000 */
[----:B----4-:R-:W-:Y:S01]  /*37b0*/  FFMA.FTZ R24, R97, -UR4, R58 ;  /* 0x8000000461187c23 */ /* 0x010fe2000801003a */
[----:B------:R-:W-:Y:S01]  /*37c0*/  FSEL R34, R34, -INF , !P5 ;  /* 0xff80000022227808 */ /* 0x000fe20006800000 */
[----:B------:R-:W-:Y:S01]  /*37d0*/  FFMA.FTZ R32, R106, -UR4, R52 ;  /* 0x800000046a207c23 */ /* 0x000fe20008010034 */
[----:B------:R-:W-:-:S02]  /*37e0*/  IABS R7, R7 ;  /* 0x0000000700077213 */ /* 0x000fc40000000000 */
[----:B------:R-:W-:Y:S01]  /*37f0*/  FSEL R24, R24, -INF , !P6 ;  /* 0xff80000018187808 */ /* 0x000fe20007000000 */
[----:B-----5:R-:W-:Y:S01]  /*3800*/  IMAD.IADD R6, R5, 0x1, -R46 ;  /* 0x0000000105067824 */ /* 0x020fe200078e0a2e */
[----:B------:R1:W2:Y:S02]  /*3810*/  I2F R66, R7 ;  /* 0x0000000700427306 */ /* 0x0002a40000201400 */
[----:B------:R-:W-:Y:S02]  /*3820*/  HMMA.16816.F32.BF16 R40, R8, R30, R16 ;  /* 0x0000001e0828723c */ /* 0x000fe40000041810 */
[----:B------:R-:W-:-:S05]  /*3830*/  IABS R6, R6 ;  /* 0x0000000600067213 */ /* 0x000fca0000000000 */
[----:B------:R-:W-:Y:S01]  /*3840*/  FFMA.FTZ R8, R99, -UR4, R60 ;  /* 0x8000000463087c23 */ /* 0x000fe2000801003c */
[C---:B------:R-:W-:Y:S01]  /*3850*/  HMMA.16816.F32.BF16 R16, R20.reuse, R26, R76 ;  /* 0x0000001a1410723c */ /* 0x040fe2000004184c */
[----:B------:R-:W-:Y:S02]  /*3860*/  FFMA.FTZ R10, R107, -UR4, R48 ;  /* 0x800000046b0a7c23 */ /* 0x000fe40008010030 */
[----:B------:R-:W-:Y:S01]  /*3870*/  FFMA.FTZ R9, R101, -UR4, R50 ;  /* 0x8000000465097c23 */ /* 0x000fe20008010032 */
[----:B------:R-:W-:Y:S01]  /*3880*/  FSEL R107, R8, -INF , !P1 ;  /* 0xff800000086b7808 */ /* 0x000fe20004800000 */
[C---:B------:R-:W-:Y:S02]  /*3890*/  IMAD.IADD R8, R0.reuse, 0x1, -R84 ;  /* 0x0000000100087824 */ /* 0x040fe400078e0a54 */
[----:B-1----:R-:W-:Y:S01]  /*38a0*/  IMAD.MOV.U32 R7, RZ, RZ, R6 ;  /* 0x000000ffff077224 */ /* 0x002fe200078e0006 */
[----:B------:R-:W-:Y:S01]  /*38b0*/  IABS R6, R12 ;  /* 0x0000000c00067213 */ /* 0x000fe20000000000 */
[----:B------:R-:W-:Y:S01]  /*38c0*/  IMAD.IADD R12, R0, 0x1, -R46 ;  /* 0x00000001000c7824 */ /* 0x000fe200078e0a2e */
[----:B------:R-:W-:Y:S01]  /*38d0*/  HMMA.16816.F32.BF16 R28, R20, R30, R88 ;  /* 0x0000001e141c723c */ /* 0x000fe20000041858 */
[----:B------:R1:W4:Y:S01]  /*38e0*/  I2F R65, R7 ;  /* 0x0000000700417306 */ /* 0x0003220000201400 */
[----:B------:R-:W-:Y:S01]  /*38f0*/  FSEL R46, R10, -INF , !P1 ;  /* 0xff8000000a2e7808 */ /* 0x000fe20004800000 */
[----:B------:R-:W-:Y:S01]  /*3900*/  FFMA.FTZ R27, R105, -UR4, R53 ;  /* 0x80000004691b7c23 */ /* 0x000fe20008010035 */
[----:B------:R-:W-:-:S02]  /*3910*/  FSEL R48, R9, -INF , !P1 ;  /* 0xff80000009307808 */ /* 0x000fc40004800000 */
[----:B------:R-:W-:Y:S02]  /*3920*/  FFMA.FTZ R26, R104, -UR4, R40 ;  /* 0x80000004681a7c23 */ /* 0x000fe40008010028 */
[----:B------:R-:W-:Y:S01]  /*3930*/  FFMA.FTZ R23, R102, -UR4, R51 ;  /* 0x8000000466177c23 */ /* 0x000fe20008010033 */
[----:B------:R-:W-:Y:S01]  /*3940*/  FSEL R27, R27, -INF , !P3 ;  /* 0xff8000001b1b7808 */ /* 0x000fe20005800000 */
[----:B------:R-:W-:Y:S01]  /*3950*/  FFMA.FTZ R25, R103, -UR4, R41 ;  /* 0x8000000467197c23 */ /* 0x000fe20008010029 */
[----:B------:R-:W-:Y:S01]  /*3960*/  FSEL R26, R26, -INF , !P2 ;  /* 0xff8000001a1a7808 */ /* 0x000fe20005000000 */
[----:B---3--:R-:W-:Y:S01]  /*3970*/  FFMA.FTZ R22, R69, -UR4, R59 ;  /* 0x8000000445167c23 */ /* 0x008fe2000801003b */
[----:B------:R-:W-:Y:S01]  /*3980*/  FSEL R23, R23, -INF , !P0 ;  /* 0xff80000017177808 */ /* 0x000fe20004000000 */
[----:B------:R-:W-:Y:S02]  /*3990*/  FFMA.FTZ R15, R68, -UR4, R17 ;  /* 0x80000004440f7c23 */ /* 0x000fe40008010011 */
[----:B------:R-:W-:Y:S01]  /*39a0*/  FFMA.FTZ R21, R95, -UR4, R16 ;  /* 0x800000045f157c23 */ /* 0x000fe20008010010 */
[----:B------:R-:W-:Y:S01]  /*39b0*/  FSEL R22, R22, -INF , !P5 ;  /* 0xff80000016167808 */ /* 0x000fe20006800000 */
[----:B-1----:R-:W-:Y:S01]  /*39c0*/  IMAD.MOV.U32 R7, RZ, RZ, R6 ;  /* 0x000000ffff077224 */ /* 0x002fe200078e0006 */
[----:B------:R-:W-:Y:S01]  /*39d0*/  IABS R6, R12 ;  /* 0x0000000c00067213 */ /* 0x000fe20000000000 */
[----:B------:R-:W-:Y:S01]  /*39e0*/  IMAD.IADD R12, R5, 0x1, -R86 ;  /* 0x00000001050c7824 */ /* 0x000fe200078e0a56 */
[----:B------:R-:W-:Y:S01]  /*39f0*/  FSEL R72, R15, -INF , !P5 ;  /* 0xff8000000f487808 */ /* 0x000fe20006800000 */
[----:B------:R1:W3:Y:S01]  /*3a00*/  I2F R14, R7 ;  /* 0x00000007000e7306 */ /* 0x0002e20000201400 */
[----:B------:R-:W-:-:S02]  /*3a10*/  FFMA.FTZ R20, R94, -UR4, R18 ;  /* 0x800000045e147c23 */ /* 0x000fc40008010012 */
[----:B--2---:R-:W-:Y:S02]  /*3a20*/  FFMA.FTZ R10, R66, -UR4, R19 ;  /* 0x80000004420a7c23 */ /* 0x004fe40008010013 */
[----:B----4-:R-:W-:Y:S01]  /*3a30*/  FFMA.FTZ R19, R65, -UR4, R54 ;  /* 0x8000000441137c23 */ /* 0x010fe20008010036 */
[----:B------:R-:W-:Y:S02]  /*3a40*/  FSEL R74, R20, -INF , !P6 ;  /* 0xff800000144a7808 */ /* 0x000fe40007000000 */
[----:B------:R-:W-:Y:S01]  /*3a50*/  FSEL R75, R10, -INF , !P5 ;  /* 0xff8000000a4b7808 */ /* 0x000fe20006800000 */
[----:B-1----:R-:W-:Y:S01]  /*3a60*/  IMAD.MOV.U32 R7, RZ, RZ, R6 ;  /* 0x000000ffff077224 */ /* 0x002fe200078e0006 */
[----:B------:R-:W-:Y:S01]  /*3a70*/  IABS R6, R12 ;  /* 0x0000000c00067213 */ /* 0x000fe20000000000 */
[----:B---3--:R-:W-:Y:S02]  /*3a80*/  FFMA.FTZ R14, R14, -UR4, R36 ;  /* 0x800000040e0e7c23 */ /* 0x008fe40008010024 */
[----:B------:R1:W2:Y:S03]  /*3a90*/  I2F R64, R7 ;  /* 0x0000000700407306 */ /* 0x0002a60000201400 */
[----:B------:R-:W-:-:S05]  /*3aa0*/  FSEL R194, R14, -INF , !P4 ;  /* 0xff8000000ec27808 */ /* 0x000fca0006000000 */
[----:B------:R-:W3:Y:S01]  /*3ab0*/  I2F R47, R6 ;  /* 0x00000006002f7306 */ /* 0x000ee20000201400 */
[C---:B-1----:R-:W-:Y:S02]  /*3ac0*/  IMAD.IADD R7, R5.reuse, 0x1, -R85 ;  /* 0x0000000105077824 */ /* 0x042fe400078e0a55 */
[----:B------:R-:W-:Y:S02]  /*3ad0*/  IMAD.IADD R5, R5, 0x1, -R84 ;  /* 0x0000000105057824 */ /* 0x000fe400078e0a54 */
[----:B--2---:R-:W-:Y:S01]  /*3ae0*/  FFMA.FTZ R9, R64, -UR4, R38 ;  /* 0x8000000440097c23 */ /* 0x004fe20008010026 */
[----:B------:R-:W-:Y:S02]  /*3af0*/  IABS R7, R7 ;  /* 0x0000000700077213 */ /* 0x000fe40000000000 */
[----:B------:R-:W-:Y:S01]  /*3b00*/  IABS R5, R5 ;  /* 0x0000000500057213 */ /* 0x000fe20000000000 */
[----:B---3--:R-:W-:Y:S01]  /*3b10*/  FFMA.FTZ R18, R47, -UR4, R55 ;  /* 0x800000042f127c23 */ /* 0x008fe20008010037 */
[----:B------:R-:W-:Y:S01]  /*3b20*/  FSEL R195, R9, -INF , !P4 ;  /* 0xff80000009c37808 */ /* 0x000fe20006000000 */
[----:B------:R-:W-:-:S02]  /*3b30*/  IMAD.MOV.U32 R6, RZ, RZ, R7 ;  /* 0x000000ffff067224 */ /* 0x000fc400078e0007 */
[----:B------:R-:W-:Y:S02]  /*3b40*/  IMAD.IADD R7, R3, 0x1, -R86 ;  /* 0x0000000103077824 */ /* 0x000fe400078e0a56 */
[----:B------:R1:W2:Y:S02]  /*3b50*/  I2F R45, R6 ;  /* 0x00000006002d7306 */ /* 0x0002a40000201400 */
[----:B-1----:R-:W-:Y:S01]  /*3b60*/  IMAD.MOV.U32 R6, RZ, RZ, R5 ;  /* 0x000000ffff067224 */ /* 0x002fe200078e0005 */
[----:B------:R-:W-:Y:S01]  /*3b70*/  IABS R5, R7 ;  /* 0x0000000700057213 */ /* 0x000fe20000000000 */
[----:B------:R-:W-:-:S04]  /*3b80*/  FFMA.FTZ R7, R96, -UR4, R62 ;  /* 0x8000000460077c23 */ /* 0x000fc8000801003e */
[----:B------:R1:W3:Y:S01]  /*3b90*/  I2F R44, R6 ;  /* 0x00000006002c7306 */ /* 0x0002e20000201400 */
[----:B--2---:R-:W-:Y:S01]  /*3ba0*/  FFMA.FTZ R17, R45, -UR4, R42 ;  /* 0x800000042d117c23 */ /* 0x004fe2000801002a */
[----:B------:R-:W-:Y:S01]  /*3bb0*/  FSEL R124, R7, -INF , !P1 ;  /* 0xff800000077c7808 */ /* 0x000fe20004800000 */
[----:B------:R-:W-:Y:S01]  /*3bc0*/  IMAD.IADD R7, R0, 0x1, -R85 ;  /* 0x0000000100077824 */ /* 0x000fe200078e0a55 */
[----:B------:R-:W-:Y:S01]  /*3bd0*/  BAR.SYNC.DEFER_BLOCKING 0x0 ;  /* 0x0000000000007b1d */ /* 0x000fe20000010000 */
[----:B------:R-:W-:-:S04]  /*3be0*/  ISETP.GE.AND P1, PT, R84, UR11, PT ;  /* 0x0000000b54007c0c */ /* 0x000fc8000bf26270 */
[----:B------:R-:W-:Y:S01]  /*3bf0*/  FSEL R25, R25, -INF , !P1 ;  /* 0xff80000019197808 */ /* 0x000fe20004800000 */
[----:B------:R2:W4:Y:S01]  /*3c00*/  I2F R13, R5 ;  /* 0x00000005000d7306 */ /* 0x0005220000201400 */
[C---:B-1----:R-:W-:Y:S02]  /*3c10*/  IMAD.IADD R6, R3.reuse, 0x1, -R85 ;  /* 0x0000000103067824 */ /* 0x042fe400078e0a55 */
[----:B------:R-:W-:Y:S02]  /*3c20*/  IMAD.IADD R3, R3, 0x1, -R84 ;  /* 0x0000000103037824 */ /* 0x000fe400078e0a54 */
[----:B---3--:R-:W-:Y:S01]  /*3c30*/  FFMA.FTZ R16, R44, -UR4, R43 ;  /* 0x800000042c107c23 */ /* 0x008fe2000801002b */
[----:B------:R-:W-:Y:S02]  /*3c40*/  IABS R6, R6 ;  /* 0x0000000600067213 */ /* 0x000fe40000000000 */
[----:B------:R-:W-:Y:S02]  /*3c50*/  IABS R3, R3 ;  /* 0x0000000300037213 */ /* 0x000fe40000000000 */
[----:B------:R-:W-:Y:S01]  /*3c60*/  FSEL R43, R21, -INF , !P6 ;  /* 0xff800000152b7808 */ /* 0x000fe20007000000 */
[----:B--2---:R-:W-:-:S02]  /*3c70*/  IMAD.MOV.U32 R5, RZ, RZ, R6 ;  /* 0x000000ffff057224 */ /* 0x004fc400078e0006 */
[----:B------:R-:W-:Y:S01]  /*3c80*/  IMAD.IADD R6, R0, 0x1, -R86 ;  /* 0x0000000100067824 */ /* 0x000fe200078e0a56 */
[----:B------:R-:W-:Y:S01]  /*3c90*/  LOP3.LUT R0, R112, R113, RZ, 0xfc, !PT ;  /* 0x0000007170007212 */ /* 0x000fe200078efcff */
[----:B------:R1:W2:Y:S01]  /*3ca0*/  I2F R12, R5 ;  /* 0x00000005000c7306 */ /* 0x0002a20000201400 */
[----:B----4-:R-:W-:-:S05]  /*3cb0*/  FFMA.FTZ R13, R13, -UR4, R37 ;  /* 0x800000040d0d7c23 */ /* 0x010fca0008010025 */
[----:B------:R-:W-:Y:S01]  /*3cc0*/  FSEL R192, R13, -INF , !P3 ;  /* 0xff8000000dc07808 */ /* 0x000fe20005800000 */
[----:B-1----:R-:W-:Y:S01]  /*3cd0*/  IMAD.MOV.U32 R5, RZ, RZ, R3 ;  /* 0x000000ffff057224 */ /* 0x002fe200078e0003 */
[----:B------:R-:W-:Y:S01]  /*3ce0*/  IABS R3, R6 ;  /* 0x0000000600037213 */ /* 0x000fe20000000000 */
[----:B--2---:R-:W-:Y:S01]  /*3cf0*/  FFMA.FTZ R12, R12, -UR4, R28 ;  /* 0x800000040c0c7c23 */ /* 0x004fe2000801001c */
[----:B------:R-:W-:Y:S01]  /*3d00*/  FSEL R28, R16, -INF , !P1 ;  /* 0xff800000101c7808 */ /* 0x000fe20004800000 */
[----:B------:R1:W2:Y:S03]  /*3d10*/  I2F R11, R5 ;  /* 0x00000005000b7306 */ /* 0x0002a60000201400 */
[----:B------:R-:W-:Y:S01]  /*3d20*/  FSEL R138, R12, -INF , !P2 ;  /* 0xff8000000c8a7808 */ /* 0x000fe20005000000 */
[----:B-1----:R-:W-:Y:S01]  /*3d30*/  IMAD.MOV.U32 R5, RZ, RZ, R3 ;  /* 0x000000ffff057224 */ /* 0x002fe200078e0003 */
[----:B------:R-:W-:Y:S01]  /*3d40*/  IABS R3, R7 ;  /* 0x0000000700037213 */ /* 0x000fe20000000000 */
[----:B------:R-:W-:-:S02]  /*3d50*/  FFMA.FTZ R7, R98, -UR4, R63 ;  /* 0x8000000462077c23 */ /* 0x000fc4000801003f */
[----:B------:R1:W3:Y:S01]  /*3d60*/  I2F R6, R5 ;  /* 0x0000000500067306 */ /* 0x0002e20000201400 */
[----:B--2---:R-:W-:Y:S01]  /*3d70*/  FFMA.FTZ R11, R11, -UR4, R29 ;  /* 0x800000040b0b7c23 */ /* 0x004fe2000801001d */
[----:B------:R-:W-:Y:S02]  /*3d80*/  FSEL R29, R17, -INF , !P2 ;  /* 0xff800000111d7808 */ /* 0x000fe40005000000 */
[----:B------:R-:W-:Y:S02]  /*3d90*/  FSEL R73, R7, -INF , !P0 ;  /* 0xff80000007497808 */ /* 0x000fe40004000000 */
[----:B------:R-:W-:Y:S01]  /*3da0*/  FSEL R132, R11, -INF , !P1 ;  /* 0xff8000000b847808 */ /* 0x000fe20004800000 */
[----:B-1----:R-:W-:Y:S01]  /*3db0*/  IMAD.MOV.U32 R5, RZ, RZ, R3 ;  /* 0x000000ffff057224 */ /* 0x002fe200078e0003 */
[----:B------:R-:W-:Y:S01]  /*3dc0*/  IABS R3, R8 ;  /* 0x0000000800037213 */ /* 0x000fe20000000000 */
[----:B------:R-:W-:Y:S02]  /*3dd0*/  FFMA.FTZ R8, R100, -UR4, R61 ;  /* 0x8000000464087c23 */ /* 0x000fe4000801003d */
[----:B---3--:R-:W-:-:S02]  /*3de0*/  FFMA.FTZ R6, R6, -UR4, R39 ;  /* 0x8000000406067c23 */ /* 0x008fc40008010027 */
[----:B------:R-:W1:Y:S01]  /*3df0*/  I2F R5, R5 ;  /* 0x0000000500057306 */ /* 0x000e620000201400 */
[----:B------:R-:W-:Y:S02]  /*3e00*/  FSEL R42, R8, -INF , !P0 ;  /* 0xff800000082a7808 */ /* 0x000fe40004000000 */
[----:B------:R-:W-:Y:S02]  /*3e10*/  PLOP3.LUT P0, PT, PT, PT, UP0, 0x80, 0x0 ;  /* 0x000000000000781c */ /* 0x000fe40003f0f008 */
[----:B------:R-:W-:-:S03]  /*3e20*/  FSEL R193, R6, -INF , !P3 ;  /* 0xff80000006c17808 */ /* 0x000fc60005800000 */
[----:B------:R-:W2:Y:S01]  /*3e30*/  I2F R3, R3 ;  /* 0x0000000300037306 */ /* 0x000ea20000201400 */
[----:B-1----:R-:W-:Y:S01]  /*3e40*/  FFMA.FTZ R5, R5, -UR4, R30 ;  /* 0x8000000405057c23 */ /* 0x002fe2000801001e */
[----:B------:R-:W-:Y:S02]  /*3e50*/  FSEL R30, R32, -INF , !P4 ;  /* 0xff800000201e7808 */ /* 0x000fe40006000000 */
[----:B------:R-:W-:Y:S02]  /*3e60*/  FSEL R32, R19, -INF , !P4 ;  /* 0xff80000013207808 */ /* 0x000fe40006000000 */
[----:B------:R-:W-:Y:S01]  /*3e70*/  FSEL R139, R5, -INF , !P2 ;  /* 0xff800000058b7808 */ /* 0x000fe20005000000 */
[----:B--2---:R-:W-:Y:S01]  /*3e80*/  FFMA.FTZ R3, R3, -UR4, R31 ;  /* 0x8000000403037c23 */ /* 0x004fe2000801001f */
[----:B------:R-:W-:-:S04]  /*3e90*/  FSEL R31, R18, -INF , !P3 ;  /* 0xff800000121f7808 */ /* 0x000fc80005800000 */
        /* <DEDUP_REMOVED lines=42> */
.L_x_1523:
[----:B------:R-:W-:Y:S05]  /*4140*/  BSYNC B0 ;  /* 0x0000000000007941 */ /* 0x000fea0003800000 */
.L_x_1522:
[----:B------:R-:W0:Y:S02]  /*4150*/  LDGDEPBAR ;  /* 0x00000000000079af */ /* 0x000e240000000000 */
.L_x_1521:
[----:B------:R-:W-:Y:S01]  /*4160*/  FMNMX.FTZ R137, R46, R33, !PT ;  /* 0x000000212e897209 */ /* 0x000fe20007810000 */
[----:B------:R-:W-:Y:S01]  /*4170*/  IMAD R196, R196, 0x8, R111 ;  /* 0x00000008c4c47824 */ /* 0x000fe200078e026f */
[----:B------:R-:W-:Y:S01]  /*4180*/  FMNMX.FTZ R3, R48, R23, !PT ;  /* 0x0000001730037209 */ /* 0x000fe20007810000 */
[----:B------:R-:W-:Y:S01]  /*4190*/  ULEA.HI.SX32 UR5, UR8, 0xffffffff, 0x1b ;  /* 0xffffffff08057891 */ /* 0x000fe2000f8fda3f */
        /* <DEDUP_REMOVED lines=24> */
[----:B------:R-:W-:Y:S01]  /*4320*/  LOP3.LUT R133, R133, UR18, RZ, 0x3c, !PT ;  /* 0x0000001285857c12 */ /* 0x000fe2000f8e3cff */
[----:B------:R-:W3:Y:S01]  /*4330*/  SHFL.BFLY PT, R5, R137, 0x2, 0x1f ;  /* 0x0c401f0089057f89 */ /* 0x000ee200000e0000 */
[----:B------:R-:W-:Y:S01]  /*4340*/  IMAD R198, R241, 0x10000, R241 ;  /* 0x00010000f1c67824 */ /* 0x000fe200078e02f1 */
[----:B------:R-:W-:Y:S01]  /*4350*/  UIADD3 UR13, UR18, 0x1715609d, URZ ;  /* 0x1715609d120d7890 */ /* 0x000fe2000fffe03f */
[----:B-1----:R-:W-:Y:S01]  /*4360*/  LOP3.LUT R8, R15, R133, RZ, 0x3c, !PT ;  /* 0x000000850f087212 */ /* 0x002fe200078e3cff */
[----:B--2---:R-:W1:Y:S01]  /*4370*/  SHFL.BFLY PT, R7, R3, 0x2, 0x1f ;  /* 0x0c401f0003077f89 */ /* 0x004e6200000e0000 */
[--C-:B------:R-:W-:Y:S01]  /*4380*/  IMAD R211, R4, 0x2, R209.reuse ;  /* 0x0000000204d37824 */ /* 0x100fe200078e02d1 */
[----:B------:R-:W-:Y:S01]  /*4390*/  UIADD3 UR29, UR19, 0x646e171e, URZ ;  /* 0x646e171e131d7890 */ /* 0x000fe2000fffe03f */
[----:B------:R-:W-:Y:S01]  /*43a0*/  IMAD R214, R2, 0x2, R209 ;  /* 0x0000000202d67824 */ /* 0x000fe200078e02d1 */
[----:B------:R-:W-:Y:S01]  /*43b0*/  LDSM.16.MT88.4 R92, [R209+0xb000] ;  /* 0x00b00000d15c783b */ /* 0x000fe20000004200 */
[----:B------:R-:W-:Y:S01]  /*43c0*/  IMAD.WIDE.U32 R8, R8, -0x2daee0ad, RZ ;  /* 0xd2511f5308087825 */ /* 0x000fe200078e00ff */
[----:B------:R-:W-:-:S02]  /*43d0*/  IADD3 R250, R196, 0x4, RZ ;  /* 0x00000004c4fa7810 */ /* 0x000fc40007ffe0ff */
[----:B------:R-:W-:Y:S01]  /*43e0*/  LDSM.16.MT88.4 R56, [R211+0xa000] ;  /* 0x00a00000d338783b */ /* 0x000fe20000004200 */
[----:B------:R-:W-:Y:S01]  /*43f0*/  IMAD R213, R2, 0x2, R211 ;  /* 0x0000000202d57824 */ /* 0x000fe200078e02d3 */
[----:B------:R-:W-:Y:S02]  /*4400*/  LOP3.LUT R12, R9, UR27, R40, 0x96, !PT ;  /* 0x0000001b090c7c12 */ /* 0x000fe4000f8e9628 */
[----:B------:R-:W-:Y:S03]  /*4410*/  LDSM.16.MT88.4 R60, [R214+0xa000] ;  /* 0x00a00000d63c783b */ /* 0x000fe60000004200 */
[----:B------:R-:W-:Y:S01]  /*4420*/  IMAD.WIDE.U32 R12, R12, -0x326172a9, RZ ;  /* 0xcd9e8d570c0c7825 */ /* 0x000fe200078e00ff */
[----:B------:R-:W-:Y:S01]  /*4430*/  LDSM.16.MT88.4 R76, [R213+0xa000] ;  /* 0x00a00000d54c783b */ /* 0x000fe20000004200 */
[----:B---3--:R-:W-:Y:S02]  /*4440*/  FMNMX.FTZ R137, R137, R5, !PT ;  /* 0x0000000589897209 */ /* 0x008fe40007810000 */
[----:B------:R-:W-:Y:S01]  /*4450*/  IMAD.U32 R5, RZ, RZ, UR5 ;  /* 0x00000005ff057e24 */ /* 0x000fe2000f8e00ff */
[----:B------:R-:W-:Y:S01]  /*4460*/  UIADD3 UR5, UR19, -0x56f99767, URZ ;  /* 0xa906689913057890 */ /* 0x000fe2000fffe03f */
[----:B------:R-:W-:Y:S01]  /*4470*/  LDSM.16.MT88.4 R108, [R211+0xb000] ;  /* 0x00b00000d36c783b */ /* 0x000fe20000004200 */
[----:B-1----:R-:W-:-:S02]  /*4480*/  FMNMX.FTZ R3, R7, R3, !PT ;  /* 0x0000000307037209 */ /* 0x002fc40007810000 */
[----:B------:R-:W-:Y:S01]  /*4490*/  LOP3.LUT R5, R41, UR19, R5, 0x96, !PT ;  /* 0x0000001329057c12 */ /* 0x000fe2000f8e9605 */
[----:B------:R-:W1:Y:S04]  /*44a0*/  SHFL.BFLY PT, R10, R137, 0x1, 0x1f ;  /* 0x0c201f00890a7f89 */ /* 0x000e6800000e0000 */
[----:B------:R-:W-:Y:S01]  /*44b0*/  IMAD.WIDE.U32 R20, R5, -0x326172a9, RZ ;  /* 0xcd9e8d5705147825 */ /* 0x000fe200078e00ff */
[----:B------:R-:W2:Y:S04]  /*44c0*/  SHFL.BFLY PT, R136, R3, 0x1, 0x1f ;  /* 0x0c201f0003887f89 */ /* 0x000ea800000e0000 */
[----:B------:R-:W-:Y:S01]  /*44d0*/  LOP3.LUT R6, R21, UR28, R14, 0x96, !PT ;  /* 0x0000001c15067c12 */ /* 0x000fe2000f8e960e */
[----:B------:R-:W-:Y:S04]  /*44e0*/  LDSM.16.MT88.4 R116, [R214+0xb000] ;  /* 0x00b00000d674783b */ /* 0x000fe80000004200 */
[----:B------:R-:W-:Y:S01]  /*44f0*/  IMAD.WIDE.U32 R6, R6, -0x2daee0ad, RZ ;  /* 0xd2511f5306067825 */ /* 0x000fe200078e00ff */
[----:B------:R-:W-:Y:S04]  /*4500*/  LDSM.16.MT88.4 R128, [R213+0xb000] ;  /* 0x00b00000d580783b */ /* 0x000fe80000004200 */
[----:B------:R-:W-:Y:S01]  /*4510*/  LOP3.LUT R7, R7, UR25, R8, 0x96, !PT ;  /* 0x0000001907077c12 */ /* 0x000fe2000f8e9608 */
[----:B------:R-:W-:Y:S01]  /*4520*/  LDSM.16.MT88.4 R188, [R209+0xa800] ;  /* 0x00a80000d1bc783b */ /* 0x000fe20000004200 */
[----:B-1----:R-:W-:-:S03]  /*4530*/  FMNMX.FTZ R137, R137, R10, !PT ;  /* 0x0000000a89897209 */ /* 0x002fc60007810000 */
[----:B------:R-:W-:Y:S01]  /*4540*/  LDSM.16.MT88.4 R184, [R211+0xa800] ;  /* 0x00a80000d3b8783b */ /* 0x000fe20000004200 */
[----:B------:R-:W-:Y:S02]  /*4550*/  LOP3.LUT R10, R13, UR26, R20, 0x96, !PT ;  /* 0x0000001a0d0a7c12 */ /* 0x000fe4000f8e9614 */
[C---:B------:R-:W-:Y:S01]  /*4560*/  FSETP.NEU.FTZ.AND P1, PT, R137.reuse, -INF , PT ;  /* 0xff8000008900780b */ /* 0x040fe20003f3d000 */
[----:B------:R-:W-:Y:S01]  /*4570*/  FMUL.FTZ R8, R137, c[0x0][0x23c] ;  /* 0x00008f0089087a20 */ /* 0x000fe20000410000 */
[----:B--2---:R-:W-:Y:S01]  /*4580*/  FMNMX.FTZ R136, R3, R136, !PT ;  /* 0x0000008803887209 */ /* 0x004fe20007810000 */
[----:B------:R-:W-:Y:S01]  /*4590*/  IMAD.WIDE.U32 R10, R10, -0x2daee0ad, RZ ;  /* 0xd2511f530a0a7825 */ /* 0x000fe200078e00ff */
[----:B------:R-:W-:Y:S02]  /*45a0*/  LDSM.16.MT88.4 R180, [R214+0xa800] ;  /* 0x00a80000d6b4783b */ /* 0x000fe40000004200 */
[----:B------:R-:W-:Y:S01]  /*45b0*/  FSEL R8, R8, RZ, P1 ;  /* 0x000000ff08087208 */ /* 0x000fe20000800000 */
[C---:B------:R-:W-:Y:S01]  /*45c0*/  FMUL.FTZ R3, R136.reuse, c[0x0][0x23c] ;  /* 0x00008f0088037a20 */ /* 0x040fe20000410000 */
[----:B------:R-:W-:Y:S01]  /*45d0*/  LOP3.LUT R5, R11, UR23, R6, 0x96, !PT ;  /* 0x000000170b057c12 */ /* 0x000fe2000f8e9606 */
[----:B------:R-:W-:Y:S01]  /*45e0*/  IMAD.WIDE.U32 R6, R7, -0x326172a9, RZ ;  /* 0xcd9e8d5707067825 */ /* 0x000fe200078e00ff */
[----:B------:R-:W-:Y:S01]  /*45f0*/  FSETP.NEU.FTZ.AND P1, PT, R136, -INF , PT ;  /* 0xff8000008800780b */ /* 0x000fe20003f3d000 */
[----:B------:R-:W-:Y:S02]  /*4600*/  LDSM.16.MT88.4 R176, [R213+0xa800] ;  /* 0x00a80000d5b0783b */ /* 0x000fe40000004200 */
[----:B------:R-:W-:Y:S01]  /*4610*/  IMAD.WIDE.U32 R16, R5, -0x326172a9, RZ ;  /* 0xcd9e8d5705107825 */ /* 0x000fe200078e00ff */
[----:B------:R-:W-:Y:S01]  /*4620*/  LOP3.LUT R7, R7, UR24, R12, 0x96, !PT ;  /* 0x0000001807077c12 */ /* 0x000fe2000f8e960c */
[----:B------:R-:W-:Y:S01]  /*4630*/  LDSM.16.MT88.4 R172, [R209+0xb800] ;  /* 0x00b80000d1ac783b */ /* 0x000fe20000004200 */
[----:B------:R-:W-:Y:S01]  /*4640*/  FSEL R3, R3, RZ, P1 ;  /* 0x000000ff03037208 */ /* 0x000fe20000800000 */
[----:B------:R-:W-:Y:S01]  /*4650*/  FFMA.FTZ R9, R46, c[0x0][0x23c], -R8 ;  /* 0x00008f002e097a23 */ /* 0x000fe20000010808 */
[----:B------:R-:W-:Y:S01]  /*4660*/  LOP3.LUT R5, R17, UR21, R6, 0x96, !PT ;  /* 0x0000001511057c12 */ /* 0x000fe2000f8e9606 */
[----:B------:R-:W-:Y:S01]  /*4670*/  IMAD.WIDE.U32 R6, R7, -0x2daee0ad, RZ ;  /* 0xd2511f5307067825 */ /* 0x000fe200078e00ff */
[----:B------:R-:W1:Y:S01]  /*4680*/  LDSM.16.MT88.4 R44, [R209+0xa000] ;  /* 0x00a00000d12c783b */ /* 0x000e620000004200 */
[----:B------:R2:W-:Y:S02]  /*4690*/  MUFU.EX2 R233, R9 ;  /* 0x0000000900e97308 */ /* 0x0005e40000000800 */
[----:B------:R-:W-:Y:S01]  /*46a0*/  IMAD.WIDE.U32 R18, R5, -0x2daee0ad, RZ ;  /* 0xd2511f5305127825 */ /* 0x000fe200078e00ff */
[----:B------:R-:W-:-:S03]  /*46b0*/  LOP3.LUT R10, R7, UR14, R10, 0x96, !PT ;  /* 0x0000000e070a7c12 */ /* 0x000fc6000f8e960a */
[----:B------:R-:W-:Y:S01]  /*46c0*/  FFMA.FTZ R5, R35, c[0x0][0x23c], -R8 ;  /* 0x00008f0023057a23 */ /* 0x000fe20000010808 */
[----:B------:R-:W-:Y:S01]  /*46d0*/  LOP3.LUT R6, R19, UR5, R6, 0x96, !PT ;  /* 0x0000000513067c12 */ /* 0x000fe2000f8e9606 */
[----:B------:R-:W-:Y:S02]  /*46e0*/  IMAD.WIDE.U32 R14, R10, -0x326172a9, RZ ;  /* 0xcd9e8d570a0e7825 */ /* 0x000fe400078e00ff */
[----:B------:R3:W-:Y:S02]  /*46f0*/  MUFU.EX2 R232, R5 ;  /* 0x0000000500e87308 */ /* 0x0007e40000000800 */
[----:B------:R-:W-:-:S04]  /*4700*/  IMAD.WIDE.U32 R6, R6, -0x326172a9, RZ ;  /* 0xcd9e8d5706067825 */ /* 0x000fc800078e00ff */
[----:B--2---:R-:W-:Y:S01]  /*4710*/  FFMA.FTZ R9, R33, c[0x0][0x23c], -R8 ;  /* 0x00008f0021097a23 */ /* 0x004fe20000010808 */
[----:B------:R-:W-:Y:S01]  /*4720*/  LOP3.LUT R13, R6, 0xff, RZ, 0xc0, !PT ;  /* 0x000000ff060d7812 */ /* 0x000fe200078ec0ff */
[--C-:B------:R-:W-:Y:S01]  /*4730*/  FFMA.FTZ R10, R24, c[0x0][0x23c], -R3.reuse ;  /* 0x00008f00180a7a23 */ /* 0x100fe20000010803 */
[----:B------:R-:W-:Y:S01]  /*4740*/  SHF.R.U32.HI R12, RZ, 0x18, R6 ;  /* 0x00000018ff0c7819 */ /* 0x000fe20000011606 */
[----:B------:R2:W-:Y:S01]  /*4750*/  MUFU.EX2 R231, R9 ;  /* 0x0000000900e77308 */ /* 0x0005e20000000800 */
[----:B------:R-:W-:Y:S02]  /*4760*/  FFMA.FTZ R0, R48, c[0x0][0x23c], -R3 ;  /* 0x00008f0030007a23 */ /* 0x000fe40000010803 */
[----:B---3--:R-:W-:-:S05]  /*4770*/  FFMA.FTZ R5, R34, c[0x0][0x23c], -R8 ;  /* 0x00008f0022057a23 */ /* 0x008fca0000010808 */
[----:B------:R-:W-:Y:S08]  /*4780*/  MUFU.EX2 R229, R10 ;  /* 0x0000000a00e57308 */ /* 0x000ff00000000800 */
[----:B------:R3:W4:Y:S01]  /*4790*/  MUFU.EX2 R230, R5 ;  /* 0x0000000500e67308 */ /* 0x0007220000000800 */
[----:B--2---:R-:W-:-:S04]  /*47a0*/  SHF.R.U32.HI R9, RZ, 0x10, R6 ;  /* 0x00000010ff097819 */ /* 0x004fc80000011606 */
[----:B------:R-:W-:-:S03]  /*47b0*/  LOP3.LUT R9, R9, 0xff, RZ, 0xc0, !PT ;  /* 0x000000ff09097812 */ /* 0x000fc600078ec0ff */
[----:B------:R2:W-:Y:S01]  /*47c0*/  MUFU.EX2 R227, R0 ;  /* 0x0000000000e37308 */ /* 0x0005e20000000800 */
[----:B---3--:R-:W-:Y:S01]  /*47d0*/  LOP3.LUT R5, R7, UR30, R14, 0x96, !PT ;  /* 0x0000001e07057c12 */ /* 0x008fe2000f8e960e */
[----:B------:R-:W-:Y:S01]  /*47e0*/  FFMA.FTZ R14, R28, c[0x0][0x23c], -R3 ;  /* 0x00008f001c0e7a23 */ /* 0x000fe20000010803 */
[----:B------:R-:W-:Y:S02]  /*47f0*/  LOP3.LUT R7, R6, 0xffff, RZ, 0xc0, !PT ;  /* 0x0000ffff06077812 */ /* 0x000fe400078ec0ff */
[----:B------:R-:W-:-:S03]  /*4800*/  LOP3.LUT R6, R5, 0xffff, RZ, 0xc0, !PT ;  /* 0x0000ffff05067812 */ /* 0x000fc600078ec0ff */
[----:B------:R-:W-:Y:S01]  /*4810*/  MUFU.EX2 R239, R14 ;  /* 0x0000000e00ef7308 */ /* 0x000fe20000000800 */
[----:B------:R-:W-:Y:S02]  /*4820*/  SHF.R.U32.HI R7, RZ, 0x8, R7 ;  /* 0x00000008ff077819 */ /* 0x000fe40000011607 */
[----:B------:R-:W-:Y:S01]  /*4830*/  SHF.R.U32.HI R10, RZ, 0x8, R6 ;  /* 0x00000008ff0a7819 */ /* 0x000fe20000011606 */
[----:B------:R-:W-:Y:S01]  /*4840*/  FFMA.FTZ R6, R22, c[0x0][0x23c], -R3 ;  /* 0x00008f0016067a23 */ /* 0x000fe20000010803 */
[----:B------:R-:W-:Y:S01]  /*4850*/  PRMT R13, R13, 0x5410, R7 ;  /* 0x000054100d0d7816 */ /* 0x000fe20000000007 */
[----:B--2---:R-:W-:Y:S01]  /*4860*/  FFMA.FTZ R0, R23, c[0x0][0x23c], -R3 ;  /* 0x00008f0017007a23 */ /* 0x004fe20000010803 */
[----:B------:R-:W-:Y:S01]  /*4870*/  PRMT R7, R9, 0x5410, R12 ;  /* 0x0000541009077816 */ /* 0x000fe2000000000c */
[----:B------:R2:W3:Y:S01]  /*4880*/  MUFU.EX2 R228, R6 ;  /* 0x0000000600e47308 */ /* 0x0004e20000000800 */
[----:B------:R-:W-:Y:S02]  /*4890*/  SHF.R.U32.HI R4, RZ, 0x10, R5 ;  /* 0x00000010ff047819 */ /* 0x000fe40000011605 */
[----:B------:R-:W-:Y:S01]  /*48a0*/  LOP3.LUT R11, R5, 0xff, RZ, 0xc0, !PT ;  /* 0x000000ff050b7812 */ /* 0x000fe200078ec0ff */
[----:B------:R-:W-:Y:S01]  /*48b0*/  HSET2.LE.AND R7, R7, R198, PT ;  /* 0x000000c607077233 */ /* 0x000fe20003803000 */
[----:B----4-:R-:W-:-:S02]  /*48c0*/  F2FP.BF16.PACK_AB R2, R230, R232 ;  /* 0x000000e8e602723e */ /* 0x010fc400000010ff */
[----:B------:R-:W-:Y:S01]  /*48d0*/  PRMT R10, R11, 0x5410, R10 ;  /* 0x000054100b0a7816 */ /* 0x000fe2000000000a */
[----:B------:R4:W5:Y:S01]  /*48e0*/  MUFU.EX2 R226, R0 ;  /* 0x0000000000e27308 */ /* 0x0009620000000800 */
[----:B------:R-:W-:Y:S02]  /*48f0*/  FMNMX.FTZ R11, R124, R73, !PT ;  /* 0x000000497c0b7209 */ /* 0x000fe40007810000 */
[----:B--2---:R-:W-:-:S04]  /*4900*/  FMNMX.FTZ R6, R107, R42, !PT ;  /* 0x0000002a6b067209 */ /* 0x004fc80007810000 */
[----:B------:R-:W-:Y:S02]  /*4910*/  FMNMX.FTZ R9, R43, R6, !PT ;  /* 0x000000062b097209 */ /* 0x000fe40007810000 */
[----:B------:R-:W-:Y:S02]  /*4920*/  SHF.R.U32.HI R6, RZ, 0x18, R5 ;  /* 0x00000018ff067819 */ /* 0x000fe40000011605 */
[----:B------:R-:W-:Y:S01]  /*4930*/  LOP3.LUT R5, R4, 0xff, RZ, 0xc0, !PT ;  /* 0x000000ff04057812 */ /* 0x000fe200078ec0ff */
[--C-:B----4-:R-:W-:Y:S01]  /*4940*/  HSET2.LE.AND R0, R13, R198.reuse, PT ;  /* 0x000000c60d007233 */ /* 0x110fe20003803000 */
[----:B---3--:R-:W-:Y:S01]  /*4950*/  F2FP.BF16.PACK_AB R4, R228, R229 ;  /* 0x000000e5e404723e */ /* 0x008fe200000010ff */
[----:B------:R-:W-:Y:S01]  /*4960*/  FFMA.FTZ R13, R29, c[0x0][0x23c], -R3 ;  /* 0x00008f001d0d7a23 */ /* 0x000fe20000010803 */
[----:B------:R-:W-:Y:S02]  /*4970*/  PRMT R5, R5, 0x5410, R6 ;  /* 0x0000541005057816 */ /* 0x000fe40000000006 */
[----:B------:R-:W-:Y:S01]  /*4980*/  LOP3.LUT R7, R7, R4, RZ, 0xc0, !PT ;  /* 0x0000000407077212 */ /* 0x000fe200078ec0ff */
[----:B------:R-:W-:Y:S01]  /*4990*/  MUFU.EX2 R206, R13 ;  /* 0x0000000d00ce7308 */ /* 0x000fe20000000800 */
[----:B------:R-:W-:Y:S01]  /*49a0*/  FMNMX.FTZ R4, R72, R9, !PT ;  /* 0x0000000948047209 */ /* 0x000fe20007810000 */
[--C-:B------:R-:W-:Y:S01]  /*49b0*/  HSET2.LE.AND R5, R5, R198.reuse, PT ;  /* 0x000000c605057233 */ /* 0x100fe20003803000 */
[----:B------:R-:W-:Y:S01]  /*49c0*/  LOP3.LUT R6, R0, R2, RZ, 0xc0, !PT ;  /* 0x0000000200067212 */ /* 0x000fe200078ec0ff */
[----:B------:R-:W-:Y:S01]  /*49d0*/  HSET2.LE.AND R0, R10, R198, PT ;  /* 0x000000c60a007233 */ /* 0x000fe20003803000 */
[----:B------:R-:W-:-:S02]  /*49e0*/  F2FP.BF16.PACK_AB R2, R231, R233 ;  /* 0x000000e9e702723e */ /* 0x000fc400000010ff */
[----:B------:R-:W-:Y:S02]  /*49f0*/  FMNMX.FTZ R10, R194, R4, !PT ;  /* 0x00000004c20a7209 */ /* 0x000fe40007810000 */
[----:B------:R-:W-:Y:S01]  /*4a00*/  LOP3.LUT R4, R0, R2, RZ, 0xc0, !PT ;  /* 0x0000000200047212 */ /* 0x000fe200078ec0ff */
[----:B------:R-:W-:Y:S01]  /*4a10*/  FFMA.FTZ R2, R30, c[0x0][0x23c], -R8 ;  /* 0x00008f001e027a23 */ /* 0x000fe20000010808 */
[----:B------:R-:W-:Y:S02]  /*4a20*/  FMNMX.FTZ R0, R192, R10, !PT ;  /* 0x0000000ac0007209 */ /* 0x000fe40007810000 */
[----:B-----5:R-:W-:Y:S01]  /*4a30*/  F2FP.BF16.PACK_AB R9, R226, R227 ;  /* 0x000000e3e209723e */ /* 0x020fe200000010ff */
[----:B------:R2:W-:Y:S01]  /*4a40*/  MUFU.EX2 R224, R2 ;  /* 0x0000000200e07308 */ /* 0x0005e20000000800 */
[----:B------:R-:W-:Y:S02]  /*4a50*/  FMNMX.FTZ R0, R138, R0, !PT ;  /* 0x000000008a007209 */ /* 0x000fe40007810000 */
[----:B------:R-:W-:-:S02]  /*4a60*/  LOP3.LUT R5, R5, R9, RZ, 0xc0, !PT ;  /* 0x0000000905057212 */ /* 0x000fc400078ec0ff */
[----:B------:R-:W-:-:S05]  /*4a70*/  FMNMX.FTZ R0, R132, R0, !PT ;  /* 0x0000000084007209 */ /* 0x000fca0007810000 */
[----:B------:R-:W3:Y:S01]  /*4a80*/  SHFL.BFLY PT, R9, R0, 0x2, 0x1f ;  /* 0x0c401f0000097f89 */ /* 0x000ee200000e0000 */
[----:B-1----:R-:W-:Y:S01]  /*4a90*/  HMMA.16816.F32.BF16 R140, R4, R44, RZ ;  /* 0x0000002c048c723c */ /* 0x002fe200000418ff */
[----:B--2---:R-:W-:-:S07]  /*4aa0*/  FFMA.FTZ R2, R27, c[0x0][0x23c], -R8 ;  /* 0x00008f001b027a23 */ /* 0x004fce0000010808 */
[C---:B------:R-:W-:Y:S01]  /*4ab0*/  HMMA.16816.F32.BF16 R36, R4.reuse, R56, RZ ;  /* 0x000000380424723c */ /* 0x040fe200000418ff */
[----:B------:R1:W-:Y:S07]  /*4ac0*/  MUFU.EX2 R225, R2 ;  /* 0x0000000200e17308 */ /* 0x0003ee0000000800 */
[----:B------:R-:W-:Y:S01]  /*4ad0*/  HMMA.16816.F32.BF16 R52, R4, R60, RZ ;  /* 0x0000003c0434723c */ /* 0x000fe200000418ff */
[----:B---3--:R-:W-:-:S07]  /*4ae0*/  FMNMX.FTZ R17, R9, R0, !PT ;  /* 0x0000000009117209 */ /* 0x008fce0007810000 */
[C---:B------:R-:W-:Y:S01]  /*4af0*/  HMMA.16816.F32.BF16 R68, R4.reuse, R76, RZ ;  /* 0x0000004c0444723c */ /* 0x040fe200000418ff */
[----:B-1----:R-:W-:Y:S01]  /*4b00*/  FFMA.FTZ R2, R26, c[0x0][0x23c], -R8 ;  /* 0x00008f001a027a23 */ /* 0x002fe20000010808 */
[----:B------:R-:W-:Y:S01]  /*4b10*/  LOP3.LUT R0, R15, UR13, R16, 0x96, !PT ;  /* 0x0000000d0f007c12 */ /* 0x000fe2000f8e9610 */
[--C-:B------:R-:W-:Y:S02]  /*4b20*/  FFMA.FTZ R15, R32, c[0x0][0x23c], -R3.reuse ;  /* 0x00008f00200f7a23 */ /* 0x100fe40000010803 */
[----:B------:R1:W-:Y:S01]  /*4b30*/  MUFU.EX2 R207, R2 ;  /* 0x0000000200cf7308 */ /* 0x0003e20000000800 */
[----:B------:R-:W-:Y:S01]  /*4b40*/  FFMA.FTZ R16, R31, c[0x0][0x23c], -R3 ;  /* 0x00008f001f107a23 */ /* 0x000fe20000010803 */
[----:B------:R-:W-:Y:S01]  /*4b50*/  LDSM.16.MT88.4 R32, [R213+0xb800] ;  /* 0x00b80000d520783b */ /* 0x000fe20000004200 */
[C---:B------:R-:W-:Y:S03]  /*4b60*/  HMMA.16816.F32.BF16 R84, R4.reuse, R92, RZ ;  /* 0x0000005c0454723c */ /* 0x040fe600000418ff */
[----:B------:R-:W-:Y:S02]  /*4b70*/  LDSM.16.MT88.4 R28, [R214+0xb800] ;  /* 0x00b80000d61c783b */ /* 0x000fe40000004200 */
[----:B------:R-:W-:Y:S03]  /*4b80*/  MUFU.EX2 R205, R15 ;  /* 0x0000000f00cd7308 */ /* 0x000fe60000000800 */
[----:B------:R-:W-:Y:S01]  /*4b90*/  HMMA.16816.F32.BF16 R100, R4, R108, RZ ;  /* 0x0000006c0464723c */ /* 0x000fe200000418ff */
[----:B-1----:R-:W-:-:S04]  /*4ba0*/  FFMA.FTZ R2, R25, c[0x0][0x23c], -R8 ;  /* 0x00008f0019027a23 */ /* 0x002fc80000010808 */
[----:B------:R-:W-:Y:S01]  /*4bb0*/  MUFU.EX2 R204, R16 ;  /* 0x0000001000cc7308 */ /* 0x000fe20000000800 */
[----:B------:R-:W-:Y:S02]  /*4bc0*/  IMAD.WIDE.U32 R8, R0, -0x2daee0ad, RZ ;  /* 0xd2511f5300087825 */ /* 0x000fe400078e00ff */
[C---:B------:R-:W-:Y:S01]  /*4bd0*/  HMMA.16816.F32.BF16 R112, R4.reuse, R116, RZ ;  /* 0x000000740470723c */ /* 0x040fe200000418ff */
[----:B------:R-:W-:Y:S02]  /*4be0*/  LDSM.16.MT88.4 R24, [R211+0xb800] ;  /* 0x00b80000d318783b */ /* 0x000fe40000004200 */
[C---:B------:R-:W-:Y:S02]  /*4bf0*/  LOP3.LUT R0, R8.reuse, 0xffff, RZ, 0xc0, !PT ;  /* 0x0000ffff08007812 */ /* 0x040fe400078ec0ff */
[----:B------:R1:W2:Y:S01]  /*4c00*/  MUFU.EX2 R240, R2 ;  /* 0x0000000200f07308 */ /* 0x0002a20000000800 */
[----:B------:R-:W-:Y:S02]  /*4c10*/  LOP3.LUT R12, R8, 0xff, RZ, 0xc0, !PT ;  /* 0x000000ff080c7812 */ /* 0x000fe400078ec0ff */
[----:B------:R-:W-:Y:S01]  /*4c20*/  HMMA.16816.F32.BF16 R164, R4, R128, RZ ;  /* 0x0000008004a4723c */ /* 0x000fe200000418ff */
[----:B------:R-:W-:-:S02]  /*4c30*/  SHF.R.U32.HI R10, RZ, 0x8, R0 ;  /* 0x00000008ff0a7819 */ /* 0x000fc40000011600 */
[----:B------:R-:W-:Y:S02]  /*4c40*/  LOP3.LUT R0, R9, UR29, R18, 0x96, !PT ;  /* 0x0000001d09007c12 */ /* 0x000fe4000f8e9612 */
[----:B------:R-:W-:-:S03]  /*4c50*/  PRMT R13, R12, 0x5410, R10 ;  /* 0x000054100c0d7816 */ /* 0x000fc6000000000a */
[----:B------:R-:W-:Y:S01]  /*4c60*/  HMMA.16816.F32.BF16 R152, R4, R46, RZ ;  /* 0x0000002e0498723c */ /* 0x000fe200000418ff */
[--C-:B-1----:R-:W-:Y:S02]  /*4c70*/  SHF.R.U32.HI R2, RZ, 0x10, R8.reuse ;  /* 0x00000010ff027819 */ /* 0x102fe40000011608 */
[----:B------:R-:W-:-:S05]  /*4c80*/  SHF.R.U32.HI R8, RZ, 0x18, R8 ;  /* 0x00000018ff087819 */ /* 0x000fca0000011608 */
[C---:B------:R-:W-:Y:S01]  /*4c90*/  HMMA.16816.F32.BF16 R48, R4.reuse, R58, RZ ;  /* 0x0000003a0430723c */ /* 0x040fe200000418ff */
[----:B------:R-:W-:Y:S02]  /*4ca0*/  LOP3.LUT R3, R2, 0xff, RZ, 0xc0, !PT ;  /* 0x000000ff02037812 */ /* 0x000fe400078ec0ff */
[----:B------:R-:W-:Y:S02]  /*4cb0*/  FMNMX.FTZ R2, R74, R11, !PT ;  /* 0x0000000b4a027209 */ /* 0x000fe40007810000 */
[----:B------:R-:W-:Y:S02]  /*4cc0*/  PRMT R12, R3, 0x5410, R8 ;  /* 0x00005410030c7816 */ /* 0x000fe40000000008 */
[----:B------:R-:W-:Y:S01]  /*4cd0*/  FMNMX.FTZ R10, R75, R2, !PT ;  /* 0x000000024b0a7209 */ /* 0x000fe20007810000 */
[----:B------:R-:W-:Y:S01]  /*4ce0*/  HMMA.16816.F32.BF16 R64, R4, R62, RZ ;  /* 0x0000003e0440723c */ /* 0x000fe200000418ff */
[C---:B------:R-:W-:Y:S02]  /*4cf0*/  LOP3.LUT R2, R0.reuse, 0xffff, RZ, 0xc0, !PT ;  /* 0x0000ffff00027812 */ /* 0x040fe400078ec0ff */
[----:B------:R-:W-:-:S02]  /*4d00*/  LOP3.LUT R11, R0, 0xff, RZ, 0xc0, !PT ;  /* 0x000000ff000b7812 */ /* 0x000fc400078ec0ff */
[----:B------:R-:W-:Y:S02]  /*4d10*/  SHF.R.U32.HI R8, RZ, 0x10, R0 ;  /* 0x00000010ff087819 */ /* 0x000fe40000011600 */
[----:B------:R-:W-:Y:S01]  /*4d20*/  SHF.R.U32.HI R9, RZ, 0x8, R2 ;  /* 0x00000008ff097819 */ /* 0x000fe20000011602 */
[C---:B------:R-:W-:Y:S01]  /*4d30*/  HMMA.16816.F32.BF16 R80, R4.reuse, R78, RZ ;  /* 0x0000004e0450723c */ /* 0x040fe200000418ff */
[----:B------:R-:W-:Y:S02]  /*4d40*/  SHF.R.U32.HI R3, RZ, 0x18, R0 ;  /* 0x00000018ff037819 */ /* 0x000fe40000011600 */
[----:B------:R-:W-:Y:S02]  /*4d50*/  FMNMX.FTZ R0, R195, R10, !PT ;  /* 0x0000000ac3007209 */ /* 0x000fe40007810000 */
[----:B------:R-:W-:Y:S02]  /*4d60*/  PRMT R11, R11, 0x5410, R9 ;  /* 0x000054100b0b7816 */ /* 0x000fe40000000009 */
[----:B------:R-:W-:Y:S01]  /*4d70*/  LOP3.LUT R2, R8, 0xff, RZ, 0xc0, !PT ;  /* 0x000000ff08027812 */ /* 0x000fe200078ec0ff */
[----:B------:R-:W-:Y:S01]  /*4d80*/  HMMA.16816.F32.BF16 R96, R4, R94, RZ ;  /* 0x0000005e0460723c */ /* 0x000fe200000418ff */
[----:B------:R-:W-:Y:S01]  /*4d90*/  FMNMX.FTZ R9, R193, R0, !PT ;  /* 0x00000000c1097209 */ /* 0x000fe20007810000 */
[--C-:B------:R-:W-:Y:S01]  /*4da0*/  HSET2.LE.AND R0, R13, R198.reuse, PT ;  /* 0x000000c60d007233 */ /* 0x100fe20003803000 */
[----:B------:R-:W-:Y:S01]  /*4db0*/  PRMT R10, R2, 0x5410, R3 ;  /* 0x00005410020a7816 */ /* 0x000fe20000000003 */
[----:B------:R-:W-:Y:S01]  /*4dc0*/  HSET2.LE.AND R3, R12, R198, PT ;  /* 0x000000c60c037233 */ /* 0x000fe20003803000 */
[----:B------:R-:W-:-:S02]  /*4dd0*/  FMNMX.FTZ R9, R139, R9, !PT ;  /* 0x000000098b097209 */ /* 0x000fc40007810000 */
[----:B--2---:R-:W-:Y:S01]  /*4de0*/  F2FP.BF16.PACK_AB R2, R240, R207 ;  /* 0x000000cff002723e */ /* 0x004fe200000010ff */
[C---:B------:R-:W-:Y:S01]  /*4df0*/  HMMA.16816.F32.BF16 R156, R4.reuse, R110, RZ ;  /* 0x0000006e049c723c */ /* 0x040fe200000418ff */
[----:B------:R-:W-:Y:S02]  /*4e00*/  F2FP.BF16.PACK_AB R8, R239, R206 ;  /* 0x000000ceef08723e */ /* 0x000fe400000010ff */
        /* <DEDUP_REMOVED lines=16> */
[----:B------:R-:W-:Y:S01]  /*4f10*/  HMMA.16816.F32.BF16 R140, R168, R188, R140 ;  /* 0x000000bca88c723c */ /* 0x000fe2000004188c */
[----:B------:R-:W-:Y:S01]  /*4f20*/  IMAD.WIDE.U32 R6, R0, -0x2daee0ad, RZ ;  /* 0xd2511f5300067825 */ /* 0x000fe200078e00ff */
[----:B-1----:R-:W-:-:S04]  /*4f30*/  FMNMX.FTZ R135, R17, R11, !PT ;  /* 0x0000000b11877209 */ /* 0x002fc80007810000 */
[----:B------:R-:W-:Y:S02]  /*4f40*/  LOP3.LUT R4, R7, UR27, R40, 0x96, !PT ;  /* 0x0000001b07047c12 */ /* 0x000fe4000f8e9628 */
[C---:B------:R-:W-:Y:S01]  /*4f50*/  HMMA.16816.F32.BF16 R36, R168.reuse, R184, R36 ;  /* 0x000000b8a824723c */ /* 0x040fe20000041824 */
[----:B--2---:R-:W-:Y:S01]  /*4f60*/  FMNMX.FTZ R0, R10, R9, !PT ;  /* 0x000000090a007209 */ /* 0x004fe20007810000 */
[C---:B------:R-:W-:Y:S01]  /*4f70*/  FMUL.FTZ R3, R135.reuse, c[0x0][0x23c] ;  /* 0x00008f0087037a20 */ /* 0x040fe20000410000 */
[----:B------:R-:W-:Y:S01]  /*4f80*/  FSETP.NEU.FTZ.AND P1, PT, R135, -INF , PT ;  /* 0xff8000008700780b */ /* 0x000fe20003f3d000 */
[----:B------:R-:W-:Y:S02]  /*4f90*/  IMAD.WIDE.U32 R8, R4, -0x326172a9, RZ ;  /* 0xcd9e8d5704087825 */ /* 0x000fe400078e00ff */
[----:B------:R-:W1:Y:S01]  /*4fa0*/  SHFL.BFLY PT, R12, R0, 0x1, 0x1f ;  /* 0x0c201f00000c7f89 */ /* 0x000e6200000e0000 */
[----:B------:R-:W-:Y:S01]  /*4fb0*/  FSEL R3, R3, RZ, P1 ;  /* 0x000000ff03037208 */ /* 0x000fe20000800000 */
[----:B------:R-:W-:Y:S01]  /*4fc0*/  HMMA.16816.F32.BF16 R52, R168, R180, R52 ;  /* 0x000000b4a834723c */ /* 0x000fe20000041834 */
[----:B------:R-:W-:-:S03]  /*4fd0*/  LOP3.LUT R7, R9, UR26, R20, 0x96, !PT ;  /* 0x0000001a09077c12 */ /* 0x000fc6000f8e9614 */
[--C-:B------:R-:W-:Y:S02]  /*4fe0*/  FFMA.FTZ R4, R107, c[0x0][0x23c], -R3.reuse ;  /* 0x00008f006b047a23 */ /* 0x100fe40000010803 */
[----:B------:R-:W-:Y:S02]  /*4ff0*/  IMAD.WIDE.U32 R10, R7, -0x2daee0ad, RZ ;  /* 0xd2511f53070a7825 */ /* 0x000fe400078e00ff */
[----:B------:R2:W-:Y:S01]  /*5000*/  MUFU.EX2 R203, R4 ;  /* 0x0000000400cb7308 */ /* 0x0005e20000000800 */
[----:B------:R-:W-:Y:S01]  /*5010*/  HMMA.16816.F32.BF16 R68, R168, R176, R68 ;  /* 0x000000b0a844723c */ /* 0x000fe20000041844 */
[----:B------:R-:W-:-:S06]  /*5020*/  FFMA.FTZ R7, R43, c[0x0][0x23c], -R3 ;  /* 0x00008f002b077a23 */ /* 0x000fcc0000010803 */
[----:B------:R-:W-:Y:S01]  /*5030*/  MUFU.EX2 R200, R7 ;  /* 0x0000000700c87308 */ /* 0x000fe20000000800 */
[----:B------:R-:W-:Y:S01]  /*5040*/  HMMA.16816.F32.BF16 R84, R168, R172, R84 ;  /* 0x000000aca854723c */ /* 0x000fe20000041854 */
[----:B--2---:R-:W-:-:S07]  /*5050*/  IMAD.WIDE.U32 R4, R2, -0x2daee0ad, RZ ;  /* 0xd2511f5302047825 */ /* 0x004fce00078e00ff */
        /* <DEDUP_REMOVED lines=45> */
[--C-:B------:R-:W-:Y:S02]  /*5330*/  SHF.R.U32.HI R6, RZ, 0x10, R5.reuse ;  /* 0x00000010ff067819 */ /* 0x100fe40000011605 */
        /* <DEDUP_REMOVED lines=46> */
[----:B------:R-:W-:-:S04]  /*5620*/  FFMA.FTZ R4, R194, c[0x0][0x23c], -R3 ;  /* 0x00008f00c2047a23 */ /* 0x000fc80000010803 */
        /* <DEDUP_REMOVED lines=84> */
[----:B------:R-:W-:Y:S01]  /*5b70*/  LOP3.LUT R3, R234, 0x3, RZ, 0xc0, !PT ;  /* 0x00000003ea037812 */ /* 0x000fe200078ec0ff */
[----:B------:R-:W-:Y:S01]  /*5b80*/  ULEA.HI.SX32 UR8, UR8, 0xfffffffe, 0x1b ;  /* 0xfffffffe08087891 */ /* 0x000fe2000f8fda3f */
[----:B------:R-:W-:Y:S01]  /*5b90*/  ISETP.GE.AND P2, PT, R237, c[0x0][0x220], PT ;  /* 0x00008800ed007a0c */ /* 0x000fe20003f46270 */
[----:B------:R-:W-:Y:S01]  /*5ba0*/  IMAD.WIDE.U32 R250, R250, -0x326172a9, RZ ;  /* 0xcd9e8d57fafa7825 */ /* 0x000fe200078e00ff */
[----:B------:R1:W-:Y:S01]  /*5bb0*/  STL.64 [R1], R4 ;  /* 0x0000000401007387 */ /* 0x0003e20000100a00 */
[----:B------:R-:W-:-:S02]  /*5bc0*/  LOP3.LUT R244, R5, R133, RZ, 0x3c, !PT ;  /* 0x0000008505f47212 */ /* 0x000fc400078e3cff */
[----:B------:R-:W-:Y:S01]  /*5bd0*/  IMAD R0, R3, -0x2, R202 ;  /* 0xfffffffe03007824 */ /* 0x000fe200078e02ca */
[----:B------:R-:W-:Y:S01]  /*5be0*/  LOP3.LUT R242, R251, R133, RZ, 0x3c, !PT ;  /* 0x00000085fbf27212 */ /* 0x000fe200078e3cff */
[----:B------:R-:W-:Y:S01]  /*5bf0*/  IMAD.U32 R252, RZ, RZ, UR11 ;  /* 0x0000000bfffc7e24 */ /* 0x000fe2000f8e00ff */
[----:B------:R-:W-:Y:S01]  /*5c00*/  MOV R3, R136 ;  /* 0x0000008800037202 */ /* 0x000fe20000000f00 */
[----:B------:R-:W-:Y:S01]  /*5c10*/  IMAD.MOV.U32 R132, RZ, RZ, R135 ;  /* 0x000000ffff847224 */ /* 0x000fe200078e0087 */
[----:B------:R-:W-:Y:S01]  /*5c20*/  MOV R138, R2 ;  /* 0x00000002008a7202 */ /* 0x000fe20000000f00 */
[----:B------:R-:W-:Y:S01]  /*5c30*/  IMAD.WIDE.U32 R236, R236, -0x2daee0ad, RZ ;  /* 0xd2511f53ecec7825 */ /* 0x000fe200078e00ff */
[----:B------:R-:W-:Y:S01]  /*5c40*/  IADD3 R252, R252, -UR12, R0 ;  /* 0x8000000cfcfc7c10 */ /* 0x000fe2000fffe000 */
[----:B------:R-:W-:Y:S01]  /*5c50*/  ULDC.64 UR10, c[0x0][0x1a0] ;  /* 0x00006800000a7ab9 */ /* 0x000fe20000000a00 */
[----:B------:R-:W-:Y:S01]  /*5c60*/  ISETP.GE.AND P3, PT, R246, c[0x0][0x220], PT ;  /* 0x00008800f6007a0c */ /* 0x000fe20003f66270 */
[----:B------:R-:W-:Y:S01]  /*5c70*/  IMAD.MOV.U32 R0, RZ, RZ, R137 ;  /* 0x000000ffff007224 */ /* 0x000fe200078e0089 */
[----:B------:R-:W-:Y:S01]  /*5c80*/  PRMT R241, R241, 0x7054, R241 ;  /* 0x00007054f1f17816 */ /* 0x000fe200000000f1 */
[----:B------:R-:W-:-:S04]  /*5c90*/  IMAD.WIDE.U32 R244, R244, -0x2daee0ad, RZ ;  /* 0xd2511f53f4f47825 */ /* 0x000fc800078e00ff */
[----:B------:R-:W-:Y:S01]  /*5ca0*/  IMAD.WIDE.U32 R242, R242, -0x2daee0ad, RZ ;  /* 0xd2511f53f2f27825 */ /* 0x000fe200078e00ff */
[----:B------:R-:W-:Y:S05]  /*5cb0*/  BRA `(.L_x_1525) ;  /* 0x000002e000007947 */ /* 0x000fea0003800000 */
.L_x_1527:
        /* <DEDUP_REMOVED lines=46> */
.L_x_1525:
        /* <DEDUP_REMOVED lines=147> */
.L_x_1526:
[----:B------:R-:W-:Y:S01]  /*68d0*/  MOV R133, UR8 ;  /* 0x0000000800857c02 */ /* 0x000fe20008000f00 */
[----:B------:R-:W2:Y:S04]  /*68e0*/  LDL.64 R186, [R1] ;  /* 0x0000000001ba7983 */ /* 0x000ea80000100a00 */
[----:B------:R-:W-:Y:S05]  /*68f0*/  IMAD R133, R133, -0x20, R252 ;  /* 0xffffffe085857824 */ /* 0x000fea00078e02fc */
[C---:B------:R-:W-:Y:S02]  /*6900*/  IADD3 R2, R133.reuse, -0x1, RZ ;  /* 0xffffffff85027810 */ /* 0x040fe40007ffe0ff */
[C---:B-1----:R-:W-:Y:S02]  /*6910*/  IADD3 R136, R133.reuse, -0x9, RZ ;  /* 0xfffffff785887810 */ /* 0x042fe40007ffe0ff */
[----:B------:R-:W-:Y:S02]  /*6920*/  ISETP.GE.AND P0, PT, R2, RZ, PT ;  /* 0x000000ff0200720c */ /* 0x000fe40003f06270 */
[----:B------:R-:W-:Y:S02]  /*6930*/  IABS R134, R133 ;  /* 0x0000008500867213 */ /* 0x000fe40000000000 */
[C---:B------:R-:W-:Y:S02]  /*6940*/  IADD3 R135, R133.reuse, -0x11, RZ ;  /* 0xffffffef85877810 */ /* 0x040fe40007ffe0ff */
[----:B------:R-:W-:Y:S02]  /*6950*/  MOV R178, R134 ;  /* 0x0000008600b27202 */ /* 0x000fe40000000f00 */
[C---:B------:R-:W-:Y:S04]  /*6960*/  IADD3 R134, R133.reuse, -0x8, RZ ;  /* 0xfffffff885867810 */ /* 0x040fe80007ffe0ff */
[----:B------:R-:W1:Y:S01]  /*6970*/  I2F R178, R178 ;  /* 0x000000b200b27306 */ /* 0x000e620000201400 */
[C---:B------:R-:W-:Y:S02]  /*6980*/  @!P0 IADD3 R2, -R133.reuse, 0x1, RZ ;  /* 0x0000000185028810 */ /* 0x040fe40007ffe1ff */
[----:B------:R-:W-:Y:S02]  /*6990*/  ISETP.GE.AND P0, PT, R136, RZ, PT ;  /* 0x000000ff8800720c */ /* 0x000fe40003f06270 */
[----:B------:R-:W-:Y:S05]  /*69a0*/  ISETP.GE.AND P1, PT, R134, RZ, PT ;  /* 0x000000ff8600720c */ /* 0x000fea0003f26270 */
[----:B------:R-:W3:Y:S06]  /*69b0*/  I2F R177, R2 ;  /* 0x0000000200b17306 */ /* 0x000eec0000201400 */
[C---:B------:R-:W-:Y:S02]  /*69c0*/  @!P0 IADD3 R136, -R133.reuse, 0x9, RZ ;  /* 0x0000000985888810 */ /* 0x040fe40007ffe1ff */
[----:B------:R-:W-:Y:S02]  /*69d0*/  @!P1 IADD3 R134, -R133, 0x8, RZ ;  /* 0x0000000885869810 */ /* 0x000fe40007ffe1ff */
[----:B------:R-:W4:Y:S01]  /*69e0*/  I2F R175, R136 ;  /* 0x0000008800af7306 */ /* 0x000f220000201400 */
[----:B------:R-:W-:Y:S01]  /*69f0*/  ISETP.GE.AND P0, PT, R135, RZ, PT ;  /* 0x000000ff8700720c */ /* 0x000fe20003f06270 */
[C---:B-1----:R-:W-:Y:S02]  /*6a00*/  FFMA.FTZ R4, R178.reuse, -UR4, R4 ;  /* 0x80000004b2047c23 */ /* 0x042fe40008010004 */
[----:B------:R-:W-:Y:S06]  /*6a10*/  FFMA.FTZ R18, R178, -UR4, R18 ;  /* 0x80000004b2127c23 */ /* 0x000fec0008010012 */
[----:B------:R-:W1:Y:S01]  /*6a20*/  I2F R176, R134 ;  /* 0x0000008600b07306 */ /* 0x000e620000201400 */
[----:B---3--:R-:W-:Y:S01]  /*6a30*/  FFMA.FTZ R5, R177, -UR4, R5 ;  /* 0x80000004b1057c23 */ /* 0x008fe20008010005 */
[----:B------:R-:W-:Y:S01]  /*6a40*/  IADD3 R2, R133, -0x10, RZ ;  /* 0xfffffff085027810 */ /* 0x000fe20007ffe0ff */
[----:B------:R-:W-:Y:S01]  /*6a50*/  FFMA.FTZ R19, R177, -UR4, R19 ;  /* 0x80000004b1137c23 */ /* 0x000fe20008010013 */
[----:B------:R-:W-:Y:S02]  /*6a60*/  @!P0 IADD3 R135, -R133, 0x11, RZ ;  /* 0x0000001185878810 */ /* 0x000fe40007ffe1ff */
[----:B------:R-:W-:Y:S04]  /*6a70*/  ISETP.GE.AND P1, PT, R2, RZ, PT ;  /* 0x000000ff0200720c */ /* 0x000fe80003f26270 */
[----:B------:R-:W3:Y:S01]  /*6a80*/  I2F R139, R135 ;  /* 0x00000087008b7306 */ /* 0x000ee20000201400 */
[----:B----4-:R-:W-:Y:S01]  /*6a90*/  FFMA.FTZ R17, R175, -UR4, R17 ;  /* 0x80000004af117c23 */ /* 0x010fe20008010011 */
[----:B------:R-:W-:Y:S01]  /*6aa0*/  IADD3 R136, R133, -0x18, RZ ;  /* 0xffffffe885887810 */ /* 0x000fe20007ffe0ff */
[----:B------:R-:W-:Y:S06]  /*6ab0*/  FFMA.FTZ R23, R175, -UR4, R23 ;  /* 0x80000004af177c23 */ /* 0x000fec0008010017 */
[C---:B------:R-:W-:Y:S01]  /*6ac0*/  @!P1 IADD3 R2, -R133.reuse, 0x10, RZ ;  /* 0x0000001085029810 */ /* 0x040fe20007ffe1ff */
[----:B-1----:R-:W-:Y:S01]  /*6ad0*/  FFMA.FTZ R16, R176, -UR4, R16 ;  /* 0x80000004b0107c23 */ /* 0x002fe20008010010 */
[----:B------:R-:W-:Y:S01]  /*6ae0*/  ISETP.GE.AND P1, PT, R136, RZ, PT ;  /* 0x000000ff8800720c */ /* 0x000fe20003f26270 */
[----:B------:R-:W-:Y:S01]  /*6af0*/  FFMA.FTZ R22, R176, -UR4, R22 ;  /* 0x80000004b0167c23 */ /* 0x000fe20008010016 */
[----:B------:R-:W1:Y:S01]  /*6b00*/  I2F R173, R2 ;  /* 0x0000000200ad7306 */ /* 0x000e620000201400 */
[----:B------:R-:W-:Y:S04]  /*6b10*/  IADD3 R134, R133, -0x19, RZ ;  /* 0xffffffe785867810 */ /* 0x000fe80007ffe0ff */
[----:B------:R-:W-:Y:S01]  /*6b20*/  ISETP.GE.AND P0, PT, R134, RZ, PT ;  /* 0x000000ff8600720c */ /* 0x000fe20003f06270 */
[----:B---3--:R-:W-:Y:S01]  /*6b30*/  FFMA.FTZ R21, R139, -UR4, R21 ;  /* 0x800000048b157c23 */ /* 0x008fe20008010015 */
[----:B------:R-:W-:Y:S01]  /*6b40*/  IADD3 R135, R133, 0x40, RZ ;  /* 0x0000004085877810 */ /* 0x000fe20007ffe0ff */
[----:B------:R-:W-:Y:S03]  /*6b50*/  FFMA.FTZ R35, R139, -UR4, R35 ;  /* 0x800000048b237c23 */ /* 0x000fe60008010023 */
[C---:B------:R-:W-:Y:S04]  /*6b60*/  @!P1 IADD3 R136, -R133.reuse, 0x18, RZ ;  /* 0x0000001885889810 */ /* 0x040fe80007ffe1ff */
[----:B------:R-:W3:Y:S03]  /*6b70*/  I2F R137, R136 ;  /* 0x0000008800897306 */ /* 0x000ee60000201400 */
[----:B------:R-:W-:Y:S01]  /*6b80*/  @!P0 IADD3 R134, -R133, 0x19, RZ ;  /* 0x0000001985868810 */ /* 0x000fe20007ffe1ff */
[----:B-1----:R-:W-:Y:S01]  /*6b90*/  FFMA.FTZ R20, R173, -UR4, R20 ;  /* 0x80000004ad147c23 */ /* 0x002fe20008010014 */
[----:B------:R-:W-:Y:S01]  /*6ba0*/  IADD3 R2, R133, 0x8, RZ ;  /* 0x0000000885027810 */ /* 0x000fe20007ffe0ff */
[----:B------:R-:W-:Y:S04]  /*6bb0*/  FFMA.FTZ R34, R173, -UR4, R34 ;  /* 0x80000004ad227c23 */ /* 0x000fe80008010022 */
[----:B------:R-:W1:Y:S01]  /*6bc0*/  I2F R182, R134 ;  /* 0x0000008600b67306 */ /* 0x000e620000201400 */
[----:B------:R-:W-:Y:S01]  /*6bd0*/  ISETP.GE.AND P1, PT, R2, RZ, PT ;  /* 0x000000ff0200720c */ /* 0x000fe20003f26270 */
[----:B---3--:R-:W-:Y:S01]  /*6be0*/  FFMA.FTZ R32, R137, -UR4, R32 ;  /* 0x8000000489207c23 */ /* 0x008fe20008010020 */
[C---:B------:R-:W-:Y:S11]  /*6bf0*/  IADD3 R136, R133.reuse, 0x7, RZ ;  /* 0x0000000785887810 */ /* 0x040ff60007ffe0ff */
[----:B------:R-:W-:Y:S02]  /*6c00*/  @!P1 IADD3 R2, -R133, -0x8, RZ ;  /* 0xfffffff885029810 */ /* 0x000fe40007ffe1ff */
[----:B------:R-:W-:Y:S02]  /*6c10*/  ISETP.GE.AND P1, PT, R135, RZ, PT ;  /* 0x000000ff8700720c */ /* 0x000fe40003f26270 */
[----:B------:R-:W-:Y:S01]  /*6c20*/  ISETP.GE.AND P0, PT, R136, RZ, PT ;  /* 0x000000ff8800720c */ /* 0x000fe20003f06270 */
[----:B------:R-:W3:Y:S01]  /*6c30*/  I2F R184, R2 ;  /* 0x0000000200b87306 */ /* 0x000ee20000201400 */
[----:B-1----:R-:W-:Y:S01]  /*6c40*/  FFMA.FTZ R33, R182, -UR4, R33 ;  /* 0x80000004b6217c23 */ /* 0x002fe20008010021 */
[C---:B------:R-:W-:Y:S08]  /*6c50*/  IADD3 R134, R133.reuse, 0x3f, RZ ;  /* 0x0000003f85867810 */ /* 0x040ff00007ffe0ff */
[C---:B------:R-:W-:Y:S02]  /*6c60*/  @!P1 IADD3 R135, -R133.reuse, -0x40, RZ ;  /* 0xffffffc085879810 */ /* 0x040fe40007ffe1ff */
[C---:B------:R-:W-:Y:S02]  /*6c70*/  @!P0 IADD3 R136, -R133.reuse, -0x7, RZ ;  /* 0xfffffff985888810 */ /* 0x040fe40007ffe1ff */
[----:B------:R-:W-:Y:S01]  /*6c80*/  ISETP.GE.AND P0, PT, R134, RZ, PT ;  /* 0x000000ff8600720c */ /* 0x000fe20003f06270 */
[----:B------:R-:W1:Y:S01]  /*6c90*/  I2F R181, R135 ;  /* 0x0000008700b57306 */ /* 0x000e620000201400 */
[----:B---3--:R-:W-:Y:S01]  /*6ca0*/  FFMA.FTZ R6, R184, -UR4, R6 ;  /* 0x80000004b8067c23 */ /* 0x008fe20008010006 */
[C---:B------:R-:W-:Y:S08]  /*6cb0*/  IADD3 R2, R133.reuse, 0x38, RZ ;  /* 0x0000003885027810 */ /* 0x040ff00007ffe0ff */
[----:B------:R-:W3:Y:S02]  /*6cc0*/  I2F R183, R136 ;  /* 0x0000008800b77306 */ /* 0x000ee40000201400 */
[----:B------:R-:W-:Y:S02]  /*6cd0*/  @!P0 IADD3 R134, -R133, -0x3f, RZ ;  /* 0xffffffc185868810 */ /* 0x000fe40007ffe1ff */
[----:B------:R-:W-:Y:S06]  /*6ce0*/  ISETP.GE.AND P1, PT, R2, RZ, PT ;  /* 0x000000ff0200720c */ /* 0x000fec0003f26270 */
[----:B------:R-:W4:Y:S01]  /*6cf0*/  I2F R180, R134 ;  /* 0x0000008600b47306 */ /* 0x000f220000201400 */
[----:B-1----:R-:W-:Y:S01]  /*6d00*/  FFMA.FTZ R8, R181, -UR4, R8 ;  /* 0x80000004b5087c23 */ /* 0x002fe20008010008 */
[----:B------:R-:W-:Y:S01]  /*6d10*/  IADD3 R135, R133, 0x37, RZ ;  /* 0x0000003785877810 */ /* 0x000fe20007ffe0ff */
[----:B------:R-:W-:Y:S04]  /*6d20*/  FFMA.FTZ R14, R181, -UR4, R14 ;  /* 0x80000004b50e7c23 */ /* 0x000fe8000801000e */
[----:B------:R-:W-:Y:S02]  /*6d30*/  @!P1 IADD3 R2, -R133, -0x38, RZ ;  /* 0xffffffc885029810 */ /* 0x000fe40007ffe1ff */
[----:B------:R-:W-:Y:S02]  /*6d40*/  ISETP.GE.AND P0, PT, R135, RZ, PT ;  /* 0x000000ff8700720c */ /* 0x000fe40003f06270 */
[----:B------:R-:W1:Y:S01]  /*6d50*/  I2F R179, R2 ;  /* 0x0000000200b37306 */ /* 0x000e620000201400 */
[----:B------:R-:W-:Y:S01]  /*6d60*/  FMNMX.FTZ R139, R8, R132, !PT ;  /* 0x00000084088b7209 */ /* 0x000fe20007810000 */
[----:B---3--:R-:W-:Y:S09]  /*6d70*/  FFMA.FTZ R7, R183, -UR4, R7 ;  /* 0x80000004b7077c23 */ /* 0x008ff20008010007 */
[C---:B------:R-:W-:Y:S01]  /*6d80*/  @!P0 IADD3 R135, -R133.reuse, -0x37, RZ ;  /* 0xffffffc985878810 */ /* 0x040fe20007ffe1ff */
[C---:B----4-:R-:W-:Y:S01]  /*6d90*/  FFMA.FTZ R9, R180.reuse, -UR4, R9 ;  /* 0x80000004b4097c23 */ /* 0x050fe20008010009 */
[----:B------:R-:W-:Y:S01]  /*6da0*/  IADD3 R134, R133, 0x30, RZ ;  /* 0x0000003085867810 */ /* 0x000fe20007ffe0ff */
[----:B------:R-:W-:Y:S01]  /*6db0*/  FFMA.FTZ R15, R180, -UR4, R15 ;  /* 0x80000004b40f7c23 */ /* 0x000fe2000801000f */
[----:B------:R3:W4:Y:S02]  /*6dc0*/  I2F R174, R135 ;  /* 0x0000008700ae7306 */ /* 0x0007240000201400 */
[----:B------:R-:W-:Y:S02]  /*6dd0*/  ISETP.GE.AND P1, PT, R134, RZ, PT ;  /* 0x000000ff8600720c */ /* 0x000fe40003f26270 */
[----:B------:R-:W-:Y:S01]  /*6de0*/  FMNMX.FTZ R139, R9, R139, !PT ;  /* 0x0000008b098b7209 */ /* 0x000fe20007810000 */
[C---:B-1----:R-:W-:Y:S01]  /*6df0*/  FFMA.FTZ R12, R179.reuse, -UR4, R12 ;  /* 0x80000004b30c7c23 */ /* 0x042fe2000801000c */
[----:B------:R-:W-:Y:S01]  /*6e00*/  FMNMX.FTZ R2, R4, R0, !PT ;  /* 0x0000000004027209 */ /* 0x000fe20007810000 */
[----:B------:R-:W-:Y:S03]  /*6e10*/  FFMA.FTZ R26, R179, -UR4, R26 ;  /* 0x80000004b31a7c23 */ /* 0x000fe6000801001a */
[----:B------:R-:W-:Y:S02]  /*6e20*/  FMNMX.FTZ R2, R5, R2, !PT ;  /* 0x0000000205027209 */ /* 0x000fe40007810000 */
[----:B------:R-:W-:Y:S03]  /*6e30*/  FMNMX.FTZ R139, R12, R139, !PT ;  /* 0x0000008b0c8b7209 */ /* 0x000fe60007810000 */
[C---:B------:R-:W-:Y:S02]  /*6e40*/  @!P1 IADD3 R134, -R133.reuse, -0x30, RZ ;  /* 0xffffffd085869810 */ /* 0x040fe40007ffe1ff */
[----:B------:R-:W-:Y:S02]  /*6e50*/  FMNMX.FTZ R136, R16, R2, !PT ;  /* 0x0000000210887209 */ /* 0x000fe40007810000 */
[----:B------:R1:W5:Y:S01]  /*6e60*/  I2F R172, R134 ;  /* 0x0000008600ac7306 */ /* 0x0003620000201400 */
[----:B------:R-:W-:Y:S02]  /*6e70*/  IADD3 R2, R133, 0x2f, RZ ;  /* 0x0000002f85027810 */ /* 0x000fe40007ffe0ff */
[----:B---3--:R-:W-:Y:S01]  /*6e80*/  FMNMX.FTZ R135, R17, R136, !PT ;  /* 0x0000008811877209 */ /* 0x008fe20007810000 */
[----:B----4-:R-:W-:Y:S01]  /*6e90*/  FFMA.FTZ R13, R174, -UR4, R13 ;  /* 0x80000004ae0d7c23 */ /* 0x010fe2000801000d */
[----:B------:R-:W-:Y:S01]  /*6ea0*/  ISETP.GE.AND P0, PT, R2, RZ, PT ;  /* 0x000000ff0200720c */ /* 0x000fe20003f06270 */
[----:B------:R-:W-:Y:S01]  /*6eb0*/  FFMA.FTZ R27, R174, -UR4, R27 ;  /* 0x80000004ae1b7c23 */ /* 0x000fe2000801001b */
[----:B------:R-:W-:Y:S02]  /*6ec0*/  FMNMX.FTZ R135, R20, R135, !PT ;  /* 0x0000008714877209 */ /* 0x000fe40007810000 */
[----:B------:R-:W-:Y:S02]  /*6ed0*/  FMNMX.FTZ R139, R13, R139, !PT ;  /* 0x0000008b0d8b7209 */ /* 0x000fe40007810000 */
[----:B------:R-:W-:Y:S02]  /*6ee0*/  FMNMX.FTZ R137, R21, R135, !PT ;  /* 0x0000008715897209 */ /* 0x000fe40007810000 */
[----:B------:R-:W-:Y:S02]  /*6ef0*/  IADD3 R135, R133, 0x28, RZ ;  /* 0x0000002885877810 */ /* 0x000fe40007ffe0ff */
[----:B------:R-:W-:Y:S02]  /*6f00*/  FMNMX.FTZ R137, R32, R137, !PT ;  /* 0x0000008920897209 */ /* 0x000fe40007810000 */
[----:B------:R-:W-:Y:S02]  /*6f10*/  ISETP.GE.AND P1, PT, R135, RZ, PT ;  /* 0x000000ff8700720c */ /* 0x000fe40003f26270 */
[----:B------:R-:W-:Y:S02]  /*6f20*/  @!P0 IADD3 R2, -R133, -0x2f, RZ ;  /* 0xffffffd185028810 */ /* 0x000fe40007ffe1ff */
[----:B------:R-:W-:Y:S02]  /*6f30*/  FMNMX.FTZ R137, R33, R137, !PT ;  /* 0x0000008921897209 */ /* 0x000fe40007810000 */
[C---:B-1----:R-:W-:Y:S01]  /*6f40*/  IADD3 R134, R133.reuse, 0x27, RZ ;  /* 0x0000002785867810 */ /* 0x042fe20007ffe0ff */
[----:B-----5:R-:W-:Y:S01]  /*6f50*/  FFMA.FTZ R24, R172, -UR4, R24 ;  /* 0x80000004ac187c23 */ /* 0x020fe20008010018 */
[----:B------:R-:W1:Y:S01]  /*6f60*/  I2F R2, R2 ;  /* 0x0000000200027306 */ /* 0x000e620000201400 */
[----:B------:R-:W3:Y:S01]  /*6f70*/  SHFL.BFLY PT, R136, R137, 0x2, 0x1f ;  /* 0x0c401f0089887f89 */ /* 0x000ee200000e0000 */
[----:B------:R-:W-:Y:S01]  /*6f80*/  ISETP.GE.AND P0, PT, R134, RZ, PT ;  /* 0x000000ff8600720c */ /* 0x000fe20003f06270 */
[----:B------:R-:W-:Y:S01]  /*6f90*/  FFMA.FTZ R30, R172, -UR4, R30 ;  /* 0x80000004ac1e7c23 */ /* 0x000fe2000801001e */
[----:B------:R-:W-:Y:S02]  /*6fa0*/  FMNMX.FTZ R139, R24, R139, !PT ;  /* 0x0000008b188b7209 */ /* 0x000fe40007810000 */
[C---:B------:R-:W-:Y:S04]  /*6fb0*/  @!P1 IADD3 R135, -R133.reuse, -0x28, RZ ;  /* 0xffffffd885879810 */ /* 0x040fe80007ffe1ff */
[----:B------:R4:W5:Y:S05]  /*6fc0*/  I2F R178, R135 ;  /* 0x0000008700b27306 */ /* 0x00096a0000201400 */
[----:B------:R-:W-:Y:S05]  /*6fd0*/  @!P0 IADD3 R134, -R133, -0x27, RZ ;  /* 0xffffffd985868810 */ /* 0x000fea0007ffe1ff */
[----:B------:R5:W5:Y:S01]  /*6fe0*/  I2F R175, R134 ;  /* 0x0000008600af7306 */ /* 0x000b620000201400 */
[C---:B-1----:R-:W-:Y:S01]  /*6ff0*/  FFMA.FTZ R25, R2.reuse, -UR4, R25 ;  /* 0x8000000402197c23 */ /* 0x042fe20008010019 */
[----:B---3--:R-:W-:Y:S01]  /*7000*/  FMNMX.FTZ R137, R137, R136, !PT ;  /* 0x0000008889897209 */ /* 0x008fe20007810000 */
[----:B------:R-:W-:Y:S03]  /*7010*/  FFMA.FTZ R31, R2, -UR4, R31 ;  /* 0x80000004021f7c23 */ /* 0x000fe6000801001f */
[----:B------:R-:W-:Y:S01]  /*7020*/  FMNMX.FTZ R139, R25, R139, !PT ;  /* 0x0000008b198b7209 */ /* 0x000fe20007810000 */
[----:B------:R-:W1:Y:S01]  /*7030*/  SHFL.BFLY PT, R173, R137, 0x1, 0x1f ;  /* 0x0c201f0089ad7f89 */ /* 0x000e6200000e0000 */
[----:B----4-:R-:W-:Y:S01]  /*7040*/  FMNMX.FTZ R135, R6, R3, !PT ;  /* 0x0000000306877209 */ /* 0x010fe20007810000 */
[----:B-----5:R-:W-:Y:S03]  /*7050*/  FFMA.FTZ R28, R178, -UR4, R28 ;  /* 0x80000004b21c7c23 */ /* 0x020fe6000801001c */
[----:B------:R-:W-:Y:S02]  /*7060*/  FMNMX.FTZ R135, R7, R135, !PT ;  /* 0x0000008707877209 */ /* 0x000fe40007810000 */
[----:B------:R-:W-:Y:S02]  /*7070*/  FMNMX.FTZ R139, R28, R139, !PT ;  /* 0x0000008b1c8b7209 */ /* 0x000fe40007810000 */
[----:B------:R-:W-:Y:S01]  /*7080*/  FMNMX.FTZ R134, R18, R135, !PT ;  /* 0x0000008712867209 */ /* 0x000fe20007810000 */
[----:B------:R-:W-:Y:S01]  /*7090*/  FFMA.FTZ R29, R175, -UR4, R29 ;  /* 0x80000004af1d7c23 */ /* 0x000fe2000801001d */
[----:B------:R-:W-:Y:S02]  /*70a0*/  IADD3 R135, R133, 0x48, RZ ;  /* 0x0000004885877810 */ /* 0x000fe40007ffe0ff */
[----:B------:R-:W-:Y:S02]  /*70b0*/  FMNMX.FTZ R134, R19, R134, !PT ;  /* 0x0000008613867209 */ /* 0x000fe40007810000 */
[----:B------:R-:W-:Y:S02]  /*70c0*/  ISETP.GE.AND P1, PT, R135, RZ, PT ;  /* 0x000000ff8700720c */ /* 0x000fe40003f26270 */
[----:B------:R-:W-:Y:S02]  /*70d0*/  FMNMX.FTZ R134, R22, R134, !PT ;  /* 0x0000008616867209 */ /* 0x000fe40007810000 */
[----:B-1----:R-:W-:Y:S02]  /*70e0*/  FMNMX.FTZ R137, R137, R173, !PT ;  /* 0x000000ad89897209 */ /* 0x002fe40007810000 */
[----:B------:R-:W-:Y:S02]  /*70f0*/  FMNMX.FTZ R136, R23, R134, !PT ;  /* 0x0000008617887209 */ /* 0x000fe40007810000 */
[----:B------:R-:W-:Y:S01]  /*7100*/  IADD3 R134, R133, 0x47, RZ ;  /* 0x0000004785867810 */ /* 0x000fe20007ffe0ff */
[----:B------:R-:W-:Y:S01]  /*7110*/  FADD.FTZ R0, -R137, R0 ;  /* 0x0000000089007221 */ /* 0x000fe20000010100 */
[----:B------:R-:W-:Y:S02]  /*7120*/  FMNMX.FTZ R136, R34, R136, !PT ;  /* 0x0000008822887209 */ /* 0x000fe40007810000 */
[----:B------:R-:W-:Y:S01]  /*7130*/  ISETP.GE.AND P0, PT, R134, RZ, PT ;  /* 0x000000ff8600720c */ /* 0x000fe20003f06270 */
[----:B------:R-:W-:Y:S01]  /*7140*/  FMUL.FTZ R0, R0, c[0x0][0x23c] ;  /* 0x00008f0000007a20 */ /* 0x000fe20000410000 */
[----:B------:R-:W-:Y:S02]  /*7150*/  @!P1 IADD3 R135, -R133, -0x48, RZ ;  /* 0xffffffb885879810 */ /* 0x000fe40007ffe1ff */
[----:B------:R-:W-:Y:S02]  /*7160*/  FMNMX.FTZ R136, R35, R136, !PT ;  /* 0x0000008823887209 */ /* 0x000fe40007810000 */
[----:B------:R1:W3:Y:S03]  /*7170*/  I2F R176, R135 ;  /* 0x0000008700b07306 */ /* 0x0002e60000201400 */
[----:B------:R-:W4:Y:S04]  /*7180*/  SHFL.BFLY PT, R175, R136, 0x2, 0x1f ;  /* 0x0c401f0088af7f89 */ /* 0x000f2800000e0000 */
[----:B------:R-:W-:Y:S02]  /*7190*/  @!P0 IADD3 R134, -R133, -0x47, RZ ;  /* 0xffffffb985868810 */ /* 0x000fe40007ffe1ff */
[----:B------:R-:W-:Y:S02]  /*71a0*/  FSETP.NEU.FTZ.AND P0, PT, R137, -INF , PT ;  /* 0xff8000008900780b */ /* 0x000fe40003f1d000 */
[----:B------:R-:W5:Y:S10]  /*71b0*/  I2F R173, R134 ;  /* 0x0000008600ad7306 */ /* 0x000f740000201400 */
[----:B------:R2:W2:Y:S01]  /*71c0*/  MUFU.EX2 R134, R0 ;  /* 0x0000000000867308 */ /* 0x0004a20000000800 */
[----:B-1----:R-:W-:Y:S01]  /*71d0*/  FMNMX.FTZ R135, R29, R139, !PT ;  /* 0x0000008b1d877209 */ /* 0x002fe20007810000 */
[----:B------:R-:W-:Y:S01]  /*71e0*/  FMUL.FTZ R139, R137, c[0x0][0x23c] ;  /* 0x00008f00898b7a20 */ /* 0x000fe20000410000 */
[----:B----4-:R-:W-:Y:S01]  /*71f0*/  FMNMX.FTZ R136, R136, R175, !PT ;  /* 0x000000af88887209 */ /* 0x010fe20007810000 */
[----:B---3--:R-:W-:Y:S02]  /*7200*/  FFMA.FTZ R10, R176, -UR4, R10 ;  /* 0x80000004b00a7c23 */ /* 0x008fe4000801000a */
[----:B------:R-:W1:Y:S01]  /*7210*/  SHFL.BFLY PT, R133, R135, 0x2, 0x1f ;  /* 0x0c401f0087857f89 */ /* 0x000e6200000e0000 */
[----:B------:R-:W-:Y:S05]  /*7220*/  FSEL R139, R139, RZ, P0 ;  /* 0x000000ff8b8b7208 */ /* 0x000fea0000000000 */
[----:B------:R-:W-:Y:S02]  /*7230*/  FFMA.FTZ R16, R16, c[0x0][0x23c], -R139 ;  /* 0x00008f0010107a23 */ /* 0x000fe4000001088b */
[----:B------:R-:W3:Y:S01]  /*7240*/  SHFL.BFLY PT, R175, R136, 0x1, 0x1f ;  /* 0x0c201f0088af7f89 */ /* 0x000ee200000e0000 */
[----:B-----5:R-:W-:Y:S01]  /*7250*/  FFMA.FTZ R11, R173, -UR4, R11 ;  /* 0x80000004ad0b7c23 */ /* 0x020fe2000801000b */
[----:B------:R4:W-:Y:S01]  /*7260*/  MUFU.EX2 R234, R16 ;  /* 0x0000001000ea7308 */ /* 0x0009e20000000800 */
[--C-:B------:R-:W-:Y:S02]  /*7270*/  FFMA.FTZ R17, R17, c[0x0][0x23c], -R139.reuse ;  /* 0x00008f0011117a23 */ /* 0x100fe4000001088b */
[--C-:B------:R-:W-:Y:S02]  /*7280*/  FFMA.FTZ R4, R4, c[0x0][0x23c], -R139.reuse ;  /* 0x00008f0004047a23 */ /* 0x100fe4000001088b */
[----:B------:R-:W-:Y:S01]  /*7290*/  FFMA.FTZ R5, R5, c[0x0][0x23c], -R139 ;  /* 0x00008f0005057a23 */ /* 0x000fe2000001088b */
[----:B--2---:R-:W-:Y:S01]  /*72a0*/  FMNMX.FTZ R0, R10, R138, !PT ;  /* 0x0000008a0a007209 */ /* 0x004fe20007810000 */
[----:B------:R-:W-:Y:S01]  /*72b0*/  LDSM.16.MT88.4 R176, [R209+0xa000] ;  /* 0x00a00000d1b0783b */ /* 0x000fe20000004200 */
[C---:B------:R-:W-:Y:S02]  /*72c0*/  FMUL.FTZ R36, R134.reuse, R36 ;  /* 0x0000002486247220 */ /* 0x040fe40000410000 */
[----:B------:R-:W-:Y:S01]  /*72d0*/  FMNMX.FTZ R0, R11, R0, !PT ;  /* 0x000000000b007209 */ /* 0x000fe20007810000 */
[----:B------:R2:W-:Y:S01]  /*72e0*/  MUFU.EX2 R233, R17 ;  /* 0x0000001100e97308 */ /* 0x0005e20000000800 */
[C---:B------:R-:W-:Y:S01]  /*72f0*/  FMUL.FTZ R37, R134.reuse, R37 ;  /* 0x0000002586257220 */ /* 0x040fe20000410000 */
[----:B-1----:R-:W-:Y:S01]  /*7300*/  FMNMX.FTZ R135, R135, R133, !PT ;  /* 0x0000008587877209 */ /* 0x002fe20007810000 */
[----:B------:R-:W-:Y:S01]  /*7310*/  FMUL.FTZ R48, R134, R48 ;  /* 0x0000003086307220 */ /* 0x000fe20000410000 */
[----:B------:R-:W-:Y:S01]  /*7320*/  FMNMX.FTZ R0, R14, R0, !PT ;  /* 0x000000000e007209 */ /* 0x000fe20007810000 */
[C---:B------:R-:W-:Y:S02]  /*7330*/  FMUL.FTZ R49, R134.reuse, R49 ;  /* 0x0000003186317220 */ /* 0x040fe40000410000 */
[----:B------:R-:W-:Y:S01]  /*7340*/  FMUL.FTZ R52, R134, R52 ;  /* 0x0000003486347220 */ /* 0x000fe20000410000 */
[----:B------:R-:W-:Y:S02]  /*7350*/  FMNMX.FTZ R0, R15, R0, !PT ;  /* 0x000000000f007209 */ /* 0x000fe40007810000 */
[----:B------:R-:W-:Y:S01]  /*7360*/  MUFU.EX2 R232, R4 ;  /* 0x0000000400e87308 */ /* 0x000fe20000000800 */
[----:B---3--:R-:W-:Y:S01]  /*7370*/  FMNMX.FTZ R136, R136, R175, !PT ;  /* 0x000000af88887209 */ /* 0x008fe20007810000 */
[----:B------:R-:W-:Y:S01]  /*7380*/  FMUL.FTZ R53, R134, R53 ;  /* 0x0000003586357220 */ /* 0x000fe20000410000 */
[----:B----4-:R-:W1:Y:S01]  /*7390*/  SHFL.BFLY PT, R16, R135, 0x1, 0x1f ;  /* 0x0c201f0087107f89 */ /* 0x010e6200000e0000 */
[----:B------:R-:W-:Y:S01]  /*73a0*/  FMNMX.FTZ R0, R26, R0, !PT ;  /* 0x000000001a007209 */ /* 0x000fe20007810000 */
[----:B------:R-:W-:Y:S01]  /*73b0*/  FMUL.FTZ R64, R134, R64 ;  /* 0x0000004086407220 */ /* 0x000fe20000410000 */
[C---:B------:R-:W-:Y:S01]  /*73c0*/  FSETP.NEU.FTZ.AND P0, PT, R136.reuse, -INF , PT ;  /* 0xff8000008800780b */ /* 0x040fe20003f1d000 */
[C---:B------:R-:W-:Y:S01]  /*73d0*/  FADD.FTZ R3, -R136.reuse, R3 ;  /* 0x0000000388037221 */ /* 0x040fe20000010100 */
[----:B------:R-:W-:Y:S01]  /*73e0*/  FMNMX.FTZ R0, R27, R0, !PT ;  /* 0x000000001b007209 */ /* 0x000fe20007810000 */
[----:B------:R-:W-:Y:S01]  /*73f0*/  FMUL.FTZ R184, R136, c[0x0][0x23c] ;  /* 0x00008f0088b87a20 */ /* 0x000fe20000410000 */
[----:B------:R-:W-:Y:S01]  /*7400*/  MUFU.EX2 R231, R5 ;  /* 0x0000000500e77308 */ /* 0x000fe20000000800 */
[----:B------:R-:W-:Y:S01]  /*7410*/  FMUL.FTZ R3, R3, c[0x0][0x23c] ;  /* 0x00008f0003037a20 */ /* 0x000fe20000410000 */
[----:B------:R-:W-:Y:S01]  /*7420*/  FMNMX.FTZ R0, R30, R0, !PT ;  /* 0x000000001e007209 */ /* 0x000fe20007810000 */
[----:B------:R-:W-:Y:S01]  /*7430*/  FMUL.FTZ R65, R134, R65 ;  /* 0x0000004186417220 */ /* 0x000fe20000410000 */
[----:B------:R-:W-:Y:S01]  /*7440*/  FSEL R184, R184, RZ, P0 ;  /* 0x000000ffb8b87208 */ /* 0x000fe20000000000 */
[C---:B------:R-:W-:Y:S01]  /*7450*/  FMUL.FTZ R68, R134.reuse, R68 ;  /* 0x0000004486447220 */ /* 0x040fe20000410000 */
[----:B------:R-:W-:Y:S01]  /*7460*/  FMNMX.FTZ R0, R31, R0, !PT ;  /* 0x000000001f007209 */ /* 0x000fe20007810000 */
[----:B------:R-:W-:Y:S02]  /*7470*/  FMUL.FTZ R69, R134, R69 ;  /* 0x0000004586457220 */ /* 0x000fe40000410000 */
[--C-:B------:R-:W-:Y:S01]  /*7480*/  FFMA.FTZ R18, R18, c[0x0][0x23c], -R184.reuse ;  /* 0x00008f0012127a23 */ /* 0x100fe200000108b8 */
[----:B------:R3:W4:Y:S01]  /*7490*/  MUFU.EX2 R133, R3 ;  /* 0x0000000300857308 */ /* 0x0007220000000800 */
[----:B------:R-:W-:Y:S02]  /*74a0*/  FFMA.FTZ R6, R6, c[0x0][0x23c], -R184 ;  /* 0x00008f0006067a23 */ /* 0x000fe400000108b8 */
[C---:B------:R-:W-:Y:S02]  /*74b0*/  FMUL.FTZ R80, R134.reuse, R80 ;  /* 0x0000005086507220 */ /* 0x040fe40000410000 */
[C---:B------:R-:W-:Y:S01]  /*74c0*/  FMUL.FTZ R81, R134.reuse, R81 ;  /* 0x0000005186517220 */ /* 0x040fe20000410000 */
[----:B-1----:R-:W-:Y:S01]  /*74d0*/  FMNMX.FTZ R135, R135, R16, !PT ;  /* 0x0000001087877209 */ /* 0x002fe20007810000 */
[----:B------:R-:W-:Y:S01]  /*74e0*/  FMUL.FTZ R84, R134, R84 ;  /* 0x0000005486547220 */ /* 0x000fe20000410000 */
[----:B------:R-:W-:Y:S02]  /*74f0*/  LOP3.LUT R16, R243, UR27, R236, 0x96, !PT ;  /* 0x0000001bf3107c12 */ /* 0x000fe4000f8e96ec */
[----:B------:R1:W-:Y:S01]  /*7500*/  MUFU.EX2 R230, R18 ;  /* 0x0000001200e67308 */ /* 0x0003e20000000800 */
[C---:B------:R-:W-:Y:S01]  /*7510*/  FSETP.NEU.FTZ.AND P0, PT, R135.reuse, -INF , PT ;  /* 0xff8000008700780b */ /* 0x040fe20003f1d000 */
[C---:B------:R-:W-:Y:S02]  /*7520*/  FADD.FTZ R2, -R135.reuse, R132 ;  /* 0x0000008487027221 */ /* 0x040fe40000010100 */
[----:B--2---:R-:W-:Y:S04]  /*7530*/  IMAD.WIDE.U32 R16, R16, -0x326172a9, RZ ;  /* 0xcd9e8d5710107825 */ /* 0x004fe800078e00ff */
[----:B------:R-:W-:Y:S02]  /*7540*/  FMUL.FTZ R2, R2, c[0x0][0x23c] ;  /* 0x00008f0002027a20 */ /* 0x000fe40000410000 */
[----:B------:R-:W-:Y:S01]  /*7550*/  MUFU.EX2 R228, R6 ;  /* 0x0000000600e47308 */ /* 0x000fe20000000800 */
[----:B------:R-:W-:Y:S02]  /*7560*/  FMUL.FTZ R185, R135, c[0x0][0x23c] ;  /* 0x00008f0087b97a20 */ /* 0x000fe40000410000 */
[----:B------:R-:W-:Y:S01]  /*7570*/  FMUL.FTZ R85, R134, R85 ;  /* 0x0000005586557220 */ /* 0x000fe20000410000 */
[----:B---3--:R-:W2:Y:S01]  /*7580*/  SHFL.BFLY PT, R3, R0, 0x2, 0x1f ;  /* 0x0c401f0000037f89 */ /* 0x008ea200000e0000 */
[----:B----4-:R-:W-:Y:S01]  /*7590*/  FMUL.FTZ R38, R133, R38 ;  /* 0x0000002685267220 */ /* 0x010fe20000410000 */
[----:B------:R-:W-:Y:S01]  /*75a0*/  FSEL R185, R185, RZ, P0 ;  /* 0x000000ffb9b97208 */ /* 0x000fe20000000000 */
[C---:B------:R-:W-:Y:S02]  /*75b0*/  FMUL.FTZ R39, R133.reuse, R39 ;  /* 0x0000002785277220 */ /* 0x040fe40000410000 */
[----:B------:R-:W-:Y:S01]  /*75c0*/  FMUL.FTZ R50, R133, R50 ;  /* 0x0000003285327220 */ /* 0x000fe20000410000 */
[----:B------:R3:W4:Y:S01]  /*75d0*/  MUFU.EX2 R132, R2 ;  /* 0x0000000200847308 */ /* 0x0007220000000800 */
[--C-:B------:R-:W-:Y:S02]  /*75e0*/  FFMA.FTZ R8, R8, c[0x0][0x23c], -R185.reuse ;  /* 0x00008f0008087a23 */ /* 0x100fe400000108b9 */
[--C-:B------:R-:W-:Y:S01]  /*75f0*/  FFMA.FTZ R12, R12, c[0x0][0x23c], -R185.reuse ;  /* 0x00008f000c0c7a23 */ /* 0x100fe200000108b9 */
[----:B-1----:R-:W-:Y:S01]  /*7600*/  LOP3.LUT R18, R245, UR27, R236, 0x96, !PT ;  /* 0x0000001bf5127c12 */ /* 0x002fe2000f8e96ec */
[--C-:B------:R-:W-:Y:S02]  /*7610*/  FFMA.FTZ R13, R13, c[0x0][0x23c], -R185.reuse ;  /* 0x00008f000d0d7a23 */ /* 0x100fe400000108b9 */
[C---:B------:R-:W-:Y:S02]  /*7620*/  FMUL.FTZ R51, R133.reuse, R51 ;  /* 0x0000003385337220 */ /* 0x040fe40000410000 */
[C---:B------:R-:W-:Y:S01]  /*7630*/  FMUL.FTZ R54, R133.reuse, R54 ;  /* 0x0000003685367220 */ /* 0x040fe20000410000 */
[----:B------:R-:W-:Y:S01]  /*7640*/  MUFU.EX2 R226, R8 ;  /* 0x0000000800e27308 */ /* 0x000fe20000000800 */
[C---:B------:R-:W-:Y:S02]  /*7650*/  FMUL.FTZ R55, R133.reuse, R55 ;  /* 0x0000003785377220 */ /* 0x040fe40000410000 */
[C---:B------:R-:W-:Y:S02]  /*7660*/  FMUL.FTZ R66, R133.reuse, R66 ;  /* 0x0000004285427220 */ /* 0x040fe40000410000 */
[C---:B------:R-:W-:Y:S02]  /*7670*/  FMUL.FTZ R67, R133.reuse, R67 ;  /* 0x0000004385437220 */ /* 0x040fe40000410000 */
[C---:B------:R-:W-:Y:S01]  /*7680*/  FMUL.FTZ R70, R133.reuse, R70 ;  /* 0x0000004685467220 */ /* 0x040fe20000410000 */
[----:B--2---:R-:W-:Y:S01]  /*7690*/  FMNMX.FTZ R0, R0, R3, !PT ;  /* 0x0000000300007209 */ /* 0x004fe20007810000 */
[C---:B------:R-:W-:Y:S01]  /*76a0*/  FMUL.FTZ R71, R133.reuse, R71 ;  /* 0x0000004785477220 */ /* 0x040fe20000410000 */
[----:B------:R-:W-:Y:S01]  /*76b0*/  MUFU.EX2 R206, R12 ;  /* 0x0000000c00ce7308 */ /* 0x000fe20000000800 */
[C---:B------:R-:W-:Y:S02]  /*76c0*/  FMUL.FTZ R82, R133.reuse, R82 ;  /* 0x0000005285527220 */ /* 0x040fe40000410000 */
[----:B------:R-:W-:Y:S01]  /*76d0*/  FMUL.FTZ R83, R133, R83 ;  /* 0x0000005385537220 */ /* 0x000fe20000410000 */
[----:B---3--:R-:W-:Y:S01]  /*76e0*/  MOV R2, UR19 ;  /* 0x0000001300027c02 */ /* 0x008fe20008000f00 */
[C---:B----4-:R-:W-:Y:S02]  /*76f0*/  FMUL.FTZ R40, R132.reuse, R40 ;  /* 0x0000002884287220 */ /* 0x050fe40000410000 */
[C---:B------:R-:W-:Y:S01]  /*7700*/  FMUL.FTZ R41, R132.reuse, R41 ;  /* 0x0000002984297220 */ /* 0x040fe20000410000 */
[----:B------:R-:W-:Y:S01]  /*7710*/  LOP3.LUT R2, R237, UR8, R2, 0x96, !PT ;  /* 0x00000008ed027c12 */ /* 0x000fe2000f8e9602 */
[C---:B------:R-:W-:Y:S01]  /*7720*/  FMUL.FTZ R44, R132.reuse, R44 ;  /* 0x0000002c842c7220 */ /* 0x040fe20000410000 */
[----:B------:R-:W1:Y:S01]  /*7730*/  MUFU.EX2 R205, R13 ;  /* 0x0000000d00cd7308 */ /* 0x000e620000000800 */
[----:B------:R-:W-:Y:S01]  /*7740*/  FMUL.FTZ R45, R132, R45 ;  /* 0x0000002d842d7220 */ /* 0x000fe20000410000 */
[----:B------:R-:W-:Y:S01]  /*7750*/  UIADD3 UR8, UR8, -0x1, URZ ;  /* 0xffffffff08087890 */ /* 0x000fe2000fffe03f */
[----:B------:R-:W-:Y:S04]  /*7760*/  IMAD.WIDE.U32 R174, R2, -0x326172a9, RZ ;  /* 0xcd9e8d5702ae7825 */ /* 0x000fe800078e00ff */
[----:B------:R-:W-:Y:S01]  /*7770*/  FFMA.FTZ R2, R19, c[0x0][0x23c], -R184 ;  /* 0x00008f0013027a23 */ /* 0x000fe200000108b8 */
[C---:B------:R-:W-:Y:S01]  /*7780*/  LOP3.LUT R3, R175.reuse, UR28, R250, 0x96, !PT ;  /* 0x0000001caf037c12 */ /* 0x040fe2000f8e96fa */
[----:B------:R-:W-:Y:S01]  /*7790*/  IMAD.WIDE.U32 R18, R18, -0x326172a9, RZ ;  /* 0xcd9e8d5712127825 */ /* 0x000fe200078e00ff */
[----:B------:R-:W-:Y:S01]  /*77a0*/  LOP3.LUT R4, R175, UR28, R186, 0x96, !PT ;  /* 0x0000001caf047c12 */ /* 0x000fe2000f8e96ba */
[----:B------:R2:W3:Y:S01]  /*77b0*/  MUFU.EX2 R229, R2 ;  /* 0x0000000200e57308 */ /* 0x0004e20000000800 */
[--C-:B------:R-:W-:Y:S01]  /*77c0*/  LOP3.LUT R6, R17, UR26, R174.reuse, 0x96, !PT ;  /* 0x0000001a11067c12 */ /* 0x100fe2000f8e96ae */
[----:B------:R-:W-:Y:S01]  /*77d0*/  FMUL.FTZ R56, R132, R56 ;  /* 0x0000003884387220 */ /* 0x000fe20000410000 */
[----:B------:R-:W-:Y:S01]  /*77e0*/  LOP3.LUT R172, R19, UR26, R174, 0x96, !PT ;  /* 0x0000001a13ac7c12 */ /* 0x000fe2000f8e96ae */
[----:B------:R-:W-:Y:S04]  /*77f0*/  IMAD.WIDE.U32 R174, R3, -0x2daee0ad, RZ ;  /* 0xd2511f5303ae7825 */ /* 0x000fe800078e00ff */
[----:B------:R-:W-:Y:S01]  /*7800*/  FFMA.FTZ R3, R7, c[0x0][0x23c], -R184 ;  /* 0x00008f0007037a23 */ /* 0x000fe200000108b8 */
[----:B------:R-:W-:Y:S01]  /*7810*/  LOP3.LUT R17, R175, UR25, R242, 0x96, !PT ;  /* 0x00000019af117c12 */ /* 0x000fe2000f8e96f2 */
[----:B------:R-:W-:Y:S02]  /*7820*/  IMAD.WIDE.U32 R4, R4, -0x2daee0ad, RZ ;  /* 0xd2511f5304047825 */ /* 0x000fe400078e00ff */
[----:B------:R4:W5:Y:S01]  /*7830*/  MUFU.EX2 R227, R3 ;  /* 0x0000000300e37308 */ /* 0x0009620000000800 */
[----:B-1----:R-:W-:Y:S01]  /*7840*/  F2FP.BF16.PACK_AB R182, R205, R206 ;  /* 0x000000cecdb6723e */ /* 0x002fe200000010ff */
[----:B------:R-:W-:Y:S01]  /*7850*/  IMAD.WIDE.U32 R172, R172, -0x2daee0ad, RZ ;  /* 0xd2511f53acac7825 */ /* 0x000fe200078e00ff */
[----:B------:R-:W-:Y:S03]  /*7860*/  LOP3.LUT R5, R5, UR25, R244, 0x96, !PT ;  /* 0x0000001905057c12 */ /* 0x000fe6000f8e96f4 */
[----:B------:R-:W-:Y:S01]  /*7870*/  IMAD.WIDE.U32 R6, R6, -0x2daee0ad, RZ ;  /* 0xd2511f5306067825 */ /* 0x000fe200078e00ff */
[----:B------:R-:W-:Y:S03]  /*7880*/  LOP3.LUT R19, R173, UR23, R4, 0x96, !PT ;  /* 0x00000017ad137c12 */ /* 0x000fe6000f8e9604 */
[----:B------:R-:W-:Y:S01]  /*7890*/  IMAD.WIDE.U32 R4, R5, -0x326172a9, RZ ;  /* 0xcd9e8d5705047825 */ /* 0x000fe200078e00ff */
[----:B--2---:R-:W1:Y:S01]  /*78a0*/  SHFL.BFLY PT, R2, R0, 0x1, 0x1f ;  /* 0x0c201f0000027f89 */ /* 0x004e6200000e0000 */
[----:B---3--:R-:W-:Y:S02]  /*78b0*/  F2FP.BF16.PACK_AB R175, R229, R230 ;  /* 0x000000e6e5af723e */ /* 0x008fe400000010ff */
[----:B------:R-:W-:Y:S01]  /*78c0*/  IMAD.WIDE.U32 R190, R19, -0x326172a9, RZ ;  /* 0xcd9e8d5713be7825 */ /* 0x000fe200078e00ff */
[----:B------:R-:W-:Y:S03]  /*78d0*/  LOP3.LUT R5, R5, UR24, R18, 0x96, !PT ;  /* 0x0000001805057c12 */ /* 0x000fe6000f8e9612 */
[----:B------:R-:W-:Y:S04]  /*78e0*/  IMAD.WIDE.U32 R18, R17, -0x326172a9, RZ ;  /* 0xcd9e8d5711127825 */ /* 0x000fe800078e00ff */
[C---:B------:R-:W-:Y:S01]  /*78f0*/  FMUL.FTZ R13, R132.reuse, R149 ;  /* 0x00000095840d7220 */ /* 0x040fe20000410000 */
[----:B------:R-:W-:Y:S01]  /*7900*/  LOP3.LUT R8, R19, UR24, R16, 0x96, !PT ;  /* 0x0000001813087c12 */ /* 0x000fe2000f8e9610 */
[----:B------:R-:W-:Y:S01]  /*7910*/  FMUL.FTZ R19, R133, R155 ;  /* 0x0000009b85137220 */ /* 0x000fe20000410000 */
[----:B----4-:R-:W-:Y:S01]  /*7920*/  LOP3.LUT R3, R7, UR23, R174, 0x96, !PT ;  /* 0x0000001707037c12 */ /* 0x010fe2000f8e96ae */
[C---:B------:R-:W-:Y:S01]  /*7930*/  FMUL.FTZ R57, R132.reuse, R57 ;  /* 0x0000003984397220 */ /* 0x040fe20000410000 */
[----:B-----5:R-:W-:Y:S01]  /*7940*/  F2FP.BF16.PACK_AB R173, R227, R228 ;  /* 0x000000e4e3ad723e */ /* 0x020fe200000010ff */
[----:B------:R-:W-:Y:S02]  /*7950*/  FMUL.FTZ R60, R132, R60 ;  /* 0x0000003c843c7220 */ /* 0x000fe40000410000 */
[----:B------:R-:W-:Y:S01]  /*7960*/  IMAD.WIDE.U32 R194, R3, -0x326172a9, RZ ;  /* 0xcd9e8d5703c27825 */ /* 0x000fe200078e00ff */
[----:B------:R-:W-:Y:S03]  /*7970*/  LOP3.LUT R3, R191, UR21, R4, 0x96, !PT ;  /* 0x00000015bf037c12 */ /* 0x000fe6000f8e9604 */
[----:B------:R-:W-:Y:S01]  /*7980*/  IMAD.WIDE.U32 R4, R5, -0x2daee0ad, RZ ;  /* 0xd2511f5305047825 */ /* 0x000fe200078e00ff */
[----:B------:R-:W-:Y:S02]  /*7990*/  LOP3.LUT R7, R195, UR21, R18, 0x96, !PT ;  /* 0x00000015c3077c12 */ /* 0x000fe4000f8e9612 */
[----:B-1----:R-:W-:Y:S01]  /*79a0*/  FMNMX.FTZ R2, R0, R2, !PT ;  /* 0x0000000200027209 */ /* 0x002fe20007810000 */
[----:B------:R-:W-:Y:S01]  /*79b0*/  FFMA.FTZ R0, R9, c[0x0][0x23c], -R185 ;  /* 0x00008f0009007a23 */ /* 0x000fe200000108b9 */
[----:B------:R-:W-:Y:S01]  /*79c0*/  LOP3.LUT R5, R5, UR14, R172, 0x96, !PT ;  /* 0x0000000e05057c12 */ /* 0x000fe2000f8e96ac */
[----:B------:R-:W-:Y:S01]  /*79d0*/  IMAD.WIDE.U32 R198, R7, -0x2daee0ad, RZ ;  /* 0xd2511f5307c67825 */ /* 0x000fe200078e00ff */
[C---:B------:R-:W-:Y:S01]  /*79e0*/  FSETP.NEU.FTZ.AND P0, PT, R2.reuse, -INF , PT ;  /* 0xff8000000200780b */ /* 0x040fe20003f1d000 */
[----:B------:R1:W-:Y:S01]  /*79f0*/  MUFU.EX2 R225, R0 ;  /* 0x0000000000e17308 */ /* 0x0003e20000000800 */
[----:B------:R-:W-:Y:S01]  /*7a00*/  F2FP.BF16.PACK_AB R172, R231, R232 ;  /* 0x000000e8e7ac723e */ /* 0x000fe200000010ff */
[----:B------:R-:W-:Y:S02]  /*7a10*/  FMUL.FTZ R186, R2, c[0x0][0x23c] ;  /* 0x00008f0002ba7a20 */ /* 0x000fe40000410000 */
[----:B------:R-:W-:Y:S03]  /*7a20*/  IMAD.WIDE.U32 R192, R3, -0x2daee0ad, RZ ;  /* 0xd2511f5303c07825 */ /* 0x000fe600078e00ff */
[----:B------:R-:W-:Y:S01]  /*7a30*/  FSEL R186, R186, RZ, P0 ;  /* 0x000000ffbaba7208 */ /* 0x000fe20000000000 */
[----:B------:R-:W-:Y:S01]  /*7a40*/  IMAD.WIDE.U32 R8, R8, -0x2daee0ad, RZ ;  /* 0xd2511f5308087825 */ /* 0x000fe200078e00ff */
[----:B------:R-:W-:Y:S03]  /*7a50*/  LOP3.LUT R7, R193, UR5, R4, 0x96, !PT ;  /* 0x00000005c1077c12 */ /* 0x000fe6000f8e9604 */
[----:B------:R-:W-:Y:S01]  /*7a60*/  FFMA.FTZ R10, R10, c[0x0][0x23c], -R186 ;  /* 0x00008f000a0a7a23 */ /* 0x000fe200000108ba */
[----:B------:R-:W-:Y:S01]  /*7a70*/  LOP3.LUT R4, R199, UR5, R8, 0x96, !PT ;  /* 0x00000005c7047c12 */ /* 0x000fe2000f8e9608 */
[----:B------:R-:W-:Y:S01]  /*7a80*/  FFMA.FTZ R11, R11, c[0x0][0x23c], -R186 ;  /* 0x00008f000b0b7a23 */ /* 0x000fe200000108ba */
[----:B------:R-:W-:Y:S01]  /*7a90*/  LOP3.LUT R8, R9, UR14, R6, 0x96, !PT ;  /* 0x0000000e09087c12 */ /* 0x000fe2000f8e9606 */
[----:B------:R2:W-:Y:S01]  /*7aa0*/  MUFU.EX2 R224, R10 ;  /* 0x0000000a00e07308 */ /* 0x0005e20000000800 */
[----:B------:R-:W-:Y:S04]  /*7ab0*/  IMAD.WIDE.U32 R188, R5, -0x326172a9, RZ ;  /* 0xcd9e8d5705bc7825 */ /* 0x000fe800078e00ff */
[----:B------:R-:W-:Y:S04]  /*7ac0*/  IMAD.WIDE.U32 R4, R4, -0x326172a9, RZ ;  /* 0xcd9e8d5704047825 */ /* 0x000fe800078e00ff */
[----:B------:R-:W-:Y:S01]  /*7ad0*/  IMAD.WIDE.U32 R202, R8, -0x326172a9, RZ ;  /* 0xcd9e8d5708ca7825 */ /* 0x000fe200078e00ff */
[----:B------:R3:W4:Y:S01]  /*7ae0*/  MUFU.EX2 R207, R11 ;  /* 0x0000000b00cf7308 */ /* 0x0007220000000800 */
[C---:B------:R-:W-:Y:S02]  /*7af0*/  LOP3.LUT R3, R4.reuse, 0xffff, RZ, 0xc0, !PT ;  /* 0x0000ffff04037812 */ /* 0x040fe400078ec0ff */
[----:B------:R-:W-:Y:S01]  /*7b00*/  IMAD.WIDE.U32 R6, R7, -0x326172a9, RZ ;  /* 0xcd9e8d5707067825 */ /* 0x000fe200078e00ff */
[----:B------:R-:W-:Y:S02]  /*7b10*/  LOP3.LUT R8, R4, 0xff, RZ, 0xc0, !PT ;  /* 0x000000ff04087812 */ /* 0x000fe400078ec0ff */
[----:B-1----:R-:W-:Y:S01]  /*7b20*/  LOP3.LUT R0, R5, UR30, R202, 0x96, !PT ;  /* 0x0000001e05007c12 */ /* 0x002fe2000f8e96ca */
[--C-:B------:R-:W-:Y:S01]  /*7b30*/  FFMA.FTZ R14, R14, c[0x0][0x23c], -R186.reuse ;  /* 0x00008f000e0e7a23 */ /* 0x100fe200000108ba */
[----:B------:R-:W-:Y:S01]  /*7b40*/  LOP3.LUT R17, R6, 0xff, RZ, 0xc0, !PT ;  /* 0x000000ff06117812 */ /* 0x000fe200078ec0ff */
[----:B------:R-:W-:Y:S01]  /*7b50*/  FFMA.FTZ R15, R15, c[0x0][0x23c], -R186 ;  /* 0x00008f000f0f7a23 */ /* 0x000fe200000108ba */
[--C-:B------:R-:W-:Y:S01]  /*7b60*/  SHF.R.U32.HI R16, RZ, 0x18, R6.reuse ;  /* 0x00000018ff107819 */ /* 0x100fe20000011606 */
[----:B------:R-:W-:Y:S01]  /*7b70*/  MUFU.EX2 R204, R14 ;  /* 0x0000000e00cc7308 */ /* 0x000fe20000000800 */
[----:B------:R-:W-:Y:S01]  /*7b80*/  SHF.R.U32.HI R3, RZ, 0x8, R3 ;  /* 0x00000008ff037819 */ /* 0x000fe20000011603 */
[----:B------:R-:W-:Y:S01]  /*7b90*/  FMUL.FTZ R18, R133, R154 ;  /* 0x0000009a85127220 */ /* 0x000fe20000410000 */
[----:B--2---:R-:W-:Y:S01]  /*7ba0*/  SHF.R.U32.HI R10, RZ, 0x10, R6 ;  /* 0x00000010ff0a7819 */ /* 0x004fe20000011606 */
[----:B------:R-:W-:Y:S01]  /*7bb0*/  FMUL.FTZ R61, R132, R61 ;  /* 0x0000003d843d7220 */ /* 0x000fe20000410000 */
[----:B------:R-:W-:Y:S01]  /*7bc0*/  LOP3.LUT R9, R6, 0xffff, RZ, 0xc0, !PT ;  /* 0x0000ffff06097812 */ /* 0x000fe200078ec0ff */
[C---:B------:R-:W-:Y:S01]  /*7bd0*/  FMUL.FTZ R72, R132.reuse, R72 ;  /* 0x0000004884487220 */ /* 0x040fe20000410000 */
[----:B------:R-:W-:Y:S01]  /*7be0*/  LOP3.LUT R6, R7, UR30, R188, 0x96, !PT ;  /* 0x0000001e07067c12 */ /* 0x000fe2000f8e96bc */
[----:B------:R-:W-:Y:S01]  /*7bf0*/  FMUL.FTZ R73, R132, R73 ;  /* 0x0000004984497220 */ /* 0x000fe20000410000 */
[----:B------:R-:W-:Y:S01]  /*7c00*/  PRMT R12, R8, 0x5410, R3 ;  /* 0x00005410080c7816 */ /* 0x000fe20000000003 */
[----:B------:R-:W1:Y:S01]  /*7c10*/  MUFU.EX2 R202, R15 ;  /* 0x0000000f00ca7308 */ /* 0x000e620000000800 */
[--C-:B------:R-:W-:Y:S01]  /*7c20*/  SHF.R.U32.HI R7, RZ, 0x10, R4.reuse ;  /* 0x00000010ff077819 */ /* 0x100fe20000011604 */
[C---:B------:R-:W-:Y:S01]  /*7c30*/  FMUL.FTZ R76, R132.reuse, R76 ;  /* 0x0000004c844c7220 */ /* 0x040fe20000410000 */
[----:B---3--:R-:W-:Y:S01]  /*7c40*/  SHF.R.U32.HI R11, RZ, 0x18, R4 ;  /* 0x00000018ff0b7819 */ /* 0x008fe20000011604 */
[----:B------:R-:W-:Y:S01]  /*7c50*/  FMUL.FTZ R77, R132, R77 ;  /* 0x0000004d844d7220 */ /* 0x000fe20000410000 */
[----:B------:R-:W-:Y:S01]  /*7c60*/  SHF.R.U32.HI R9, RZ, 0x8, R9 ;  /* 0x00000008ff097819 */ /* 0x000fe20000011609 */
[C---:B------:R-:W-:Y:S01]  /*7c70*/  FMUL.FTZ R86, R133.reuse, R86 ;  /* 0x0000005685567220 */ /* 0x040fe20000410000 */
[----:B------:R-:W-:Y:S01]  /*7c80*/  LOP3.LUT R5, R10, 0xff, RZ, 0xc0, !PT ;  /* 0x000000ff0a057812 */ /* 0x000fe200078ec0ff */
[----:B------:R-:W-:Y:S01]  /*7c90*/  FMUL.FTZ R87, R133, R87 ;  /* 0x0000005785577220 */ /* 0x000fe20000410000 */
[----:B------:R-:W-:Y:S01]  /*7ca0*/  LOP3.LUT R4, R6, 0xffff, RZ, 0xc0, !PT ;  /* 0x0000ffff06047812 */ /* 0x000fe200078ec0ff */
[----:B------:R-:W-:Y:S01]  /*7cb0*/  FMUL.FTZ R88, R132, R88 ;  /* 0x0000005884587220 */ /* 0x000fe20000410000 */
[----:B------:R-:W-:Y:S01]  /*7cc0*/  LOP3.LUT R3, R0, 0xffff, RZ, 0xc0, !PT ;  /* 0x0000ffff00037812 */ /* 0x000fe200078ec0ff */
[----:B------:R-:W-:Y:S01]  /*7cd0*/  FMUL.FTZ R89, R132, R89 ;  /* 0x0000005984597220 */ /* 0x000fe20000410000 */
[----:B------:R-:W-:Y:S01]  /*7ce0*/  PRMT R17, R17, 0x5410, R9 ;  /* 0x0000541011117816 */ /* 0x000fe20000000009 */
[--C-:B------:R-:W-:Y:S01]  /*7cf0*/  FFMA.FTZ R32, R32, c[0x0][0x23c], -R139.reuse ;  /* 0x00008f0020207a23 */ /* 0x100fe2000001088b */
[----:B------:R-:W-:Y:S01]  /*7d00*/  PRMT R16, R5, 0x5410, R16 ;  /* 0x0000541005107816 */ /* 0x000fe20000000010 */
[----:B------:R-:W-:Y:S01]  /*7d10*/  FFMA.FTZ R33, R33, c[0x0][0x23c], -R139 ;  /* 0x00008f0021217a23 */ /* 0x000fe2000001088b */
[----:B------:R-:W-:Y:S01]  /*7d20*/  LOP3.LUT R9, R7, 0xff, RZ, 0xc0, !PT ;  /* 0x000000ff07097812 */ /* 0x000fe200078ec0ff */
[--C-:B------:R-:W-:Y:S01]  /*7d30*/  HSET2.LE.AND R174, R17, R241.reuse, PT ;  /* 0x000000f111ae7233 */ /* 0x100fe20003803000 */
[----:B------:R-:W-:Y:S01]  /*7d40*/  LOP3.LUT R10, R6, 0xff, RZ, 0xc0, !PT ;  /* 0x000000ff060a7812 */ /* 0x000fe200078ec0ff */
[----:B------:R-:W-:Y:S01]  /*7d50*/  FMUL.FTZ R17, R134, R153 ;  /* 0x0000009986117220 */ /* 0x000fe20000410000 */
[----:B------:R-:W-:Y:S01]  /*7d60*/  LOP3.LUT R7, R0, 0xff, RZ, 0xc0, !PT ;  /* 0x000000ff00077812 */ /* 0x000fe200078ec0ff */
[C---:B------:R-:W-:Y:S01]  /*7d70*/  FMUL.FTZ R92, R132.reuse, R92 ;  /* 0x0000005c845c7220 */ /* 0x040fe20000410000 */
[----:B------:R-:W-:Y:S01]  /*7d80*/  SHF.R.U32.HI R3, RZ, 0x8, R3 ;  /* 0x00000008ff037819 */ /* 0x000fe20000011603 */
[----:B------:R-:W-:Y:S01]  /*7d90*/  FMUL.FTZ R93, R132, R93 ;  /* 0x0000005d845d7220 */ /* 0x000fe20000410000 */
[--C-:B------:R-:W-:Y:S01]  /*7da0*/  SHF.R.U32.HI R5, RZ, 0x10, R6.reuse ;  /* 0x00000010ff057819 */ /* 0x100fe20000011606 */
[C---:B------:R-:W-:Y:S01]  /*7db0*/  FMUL.FTZ R96, R134.reuse, R96 ;  /* 0x0000006086607220 */ /* 0x040fe20000410000 */
[----:B------:R-:W-:Y:S01]  /*7dc0*/  SHF.R.U32.HI R8, RZ, 0x18, R6 ;  /* 0x00000018ff087819 */ /* 0x000fe20000011606 */
[----:B------:R-:W-:Y:S01]  /*7dd0*/  FMUL.FTZ R97, R134, R97 ;  /* 0x0000006186617220 */ /* 0x000fe20000410000 */
[----:B------:R-:W-:Y:S01]  /*7de0*/  SHF.R.U32.HI R6, RZ, 0x8, R4 ;  /* 0x00000008ff067819 */ /* 0x000fe20000011604 */
[----:B------:R-:W-:Y:S01]  /*7df0*/  FMUL.FTZ R98, R133, R98 ;  /* 0x0000006285627220 */ /* 0x000fe20000410000 */
[----:B------:R-:W-:Y:S01]  /*7e00*/  PRMT R7, R7, 0x5410, R3 ;  /* 0x0000541007077816 */ /* 0x000fe20000000003 */
[----:B------:R-:W-:Y:S01]  /*7e10*/  FMUL.FTZ R99, R133, R99 ;  /* 0x0000006385637220 */ /* 0x000fe20000410000 */
[----:B------:R-:W-:Y:S01]  /*7e20*/  PRMT R10, R10, 0x5410, R6 ;  /* 0x000054100a0a7816 */ /* 0x000fe20000000006 */
[----:B------:R-:W-:Y:S01]  /*7e30*/  FFMA.FTZ R34, R34, c[0x0][0x23c], -R184 ;  /* 0x00008f0022227a23 */ /* 0x000fe200000108b8 */
[--C-:B------:R-:W-:Y:S01]  /*7e40*/  SHF.R.U32.HI R3, RZ, 0x10, R0.reuse ;  /* 0x00000010ff037819 */ /* 0x100fe20000011600 */
[--C-:B------:R-:W-:Y:S01]  /*7e50*/  HSET2.LE.AND R180, R7, R241.reuse, PT ;  /* 0x000000f107b47233 */ /* 0x100fe20003803000 */
[----:B------:R-:W-:Y:S01]  /*7e60*/  SHF.R.U32.HI R6, RZ, 0x18, R0 ;  /* 0x00000018ff067819 */ /* 0x000fe20000011600 */
[----:B------:R-:W-:Y:S01]  /*7e70*/  FADD.FTZ R0, -R2, R138 ;  /* 0x0000008a02007221 */ /* 0x000fe20000010100 */
[----:B------:R-:W-:Y:S01]  /*7e80*/  LOP3.LUT R4, R5, 0xff, RZ, 0xc0, !PT ;  /* 0x000000ff05047812 */ /* 0x000fe200078ec0ff */
[----:B------:R-:W-:Y:S01]  /*7e90*/  FMUL.FTZ R7, R133, R143 ;  /* 0x0000008f85077220 */ /* 0x000fe20000410000 */
[----:B------:R-:W-:Y:S01]  /*7ea0*/  LOP3.LUT R5, R3, 0xff, RZ, 0xc0, !PT ;  /* 0x000000ff03057812 */ /* 0x000fe200078ec0ff */
[----:B------:R-:W-:Y:S01]  /*7eb0*/  FMUL.FTZ R0, R0, c[0x0][0x23c] ;  /* 0x00008f0000007a20 */ /* 0x000fe20000410000 */
[----:B------:R-:W-:Y:S01]  /*7ec0*/  PRMT R8, R4, 0x5410, R8 ;  /* 0x0000541004087816 */ /* 0x000fe20000000008 */
[--C-:B------:R-:W-:Y:S01]  /*7ed0*/  HSET2.LE.AND R4, R10, R241.reuse, PT ;  /* 0x000000f10a047233 */ /* 0x100fe20003803000 */
[----:B------:R-:W-:Y:S01]  /*7ee0*/  PRMT R5, R5, 0x5410, R6 ;  /* 0x0000541005057816 */ /* 0x000fe20000000006 */
[----:B------:R-:W-:Y:S01]  /*7ef0*/  FFMA.FTZ R35, R35, c[0x0][0x23c], -R184 ;  /* 0x00008f0023237a23 */ /* 0x000fe200000108b8 */
[----:B------:R-:W-:Y:S01]  /*7f00*/  F2FP.BF16.PACK_AB R3, R233, R234 ;  /* 0x000000eae903723e */ /* 0x000fe200000010ff */
[----:B------:R-:W2:Y:S01]  /*7f10*/  MUFU.EX2 R0, R0 ;  /* 0x0000000000007308 */ /* 0x000ea20000000800 */
[----:B------:R-:W-:Y:S01]  /*7f20*/  LOP3.LUT R172, R4, R172, RZ, 0xc0, !PT ;  /* 0x000000ac04ac7212 */ /* 0x000fe200078ec0ff */
[--C-:B------:R-:W-:Y:S01]  /*7f30*/  HSET2.LE.AND R4, R8, R241.reuse, PT ;  /* 0x000000f108047233 */ /* 0x100fe20003803000 */
[----:B----4-:R-:W-:Y:S01]  /*7f40*/  F2FP.BF16.PACK_AB R6, R207, R224 ;  /* 0x000000e0cf06723e */ /* 0x010fe200000010ff */
[--C-:B------:R-:W-:Y:S01]  /*7f50*/  HSET2.LE.AND R181, R5, R241.reuse, PT ;  /* 0x000000f105b57233 */ /* 0x100fe20003803000 */
[----:B------:R-:W-:Y:S01]  /*7f60*/  F2FP.BF16.PACK_AB R5, R225, R226 ;  /* 0x000000e2e105723e */ /* 0x000fe200000010ff */
[----:B------:R-:W-:Y:S01]  /*7f70*/  FMUL.FTZ R100, R134, R100 ;  /* 0x0000006486647220 */ /* 0x000fe20000410000 */
[----:B------:R-:W-:Y:S01]  /*7f80*/  LOP3.LUT R174, R174, R3, RZ, 0xc0, !PT ;  /* 0x00000003aeae7212 */ /* 0x000fe200078ec0ff */
[--C-:B------:R-:W-:Y:S01]  /*7f90*/  HSET2.LE.AND R3, R16, R241.reuse, PT ;  /* 0x000000f110037233 */ /* 0x100fe20003803000 */
[----:B------:R-:W-:Y:S01]  /*7fa0*/  LOP3.LUT R173, R4, R173, RZ, 0xc0, !PT ;  /* 0x000000ad04ad7212 */ /* 0x000fe200078ec0ff */
[----:B------:R-:W-:Y:S01]  /*7fb0*/  FMUL.FTZ R4, R134, R140 ;  /* 0x0000008c86047220 */ /* 0x000fe20000410000 */
[----:B------:R-:W-:Y:S01]  /*7fc0*/  LOP3.LUT R180, R180, R5, RZ, 0xc0, !PT ;  /* 0x00000005b4b47212 */ /* 0x000fe200078ec0ff */
[----:B------:R-:W-:Y:S01]  /*7fd0*/  FMUL.FTZ R5, R134, R141 ;  /* 0x0000008d86057220 */ /* 0x000fe20000410000 */
[----:B------:R-:W-:Y:S01]  /*7fe0*/  LOP3.LUT R181, R181, R6, RZ, 0xc0, !PT ;  /* 0x00000006b5b57212 */ /* 0x000fe200078ec0ff */
[----:B------:R-:W-:Y:S01]  /*7ff0*/  FMUL.FTZ R6, R133, R142 ;  /* 0x0000008e85067220 */ /* 0x000fe20000410000 */
[----:B------:R-:W-:Y:S01]  /*8000*/  PRMT R9, R9, 0x5410, R11 ;  /* 0x0000541009097816 */ /* 0x000fe2000000000b */
[----:B------:R-:W3:Y:S01]  /*8010*/  LDSM.16.MT88.4 R140, [R211+0xa000] ;  /* 0x00a00000d38c783b */ /* 0x000ee20000004200 */
[----:B------:R-:W-:Y:S01]  /*8020*/  LOP3.LUT R175, R3, R175, RZ, 0xc0, !PT ;  /* 0x000000af03af7212 */ /* 0x000fe200078ec0ff */
[--C-:B------:R-:W-:Y:S01]  /*8030*/  HSET2.LE.AND R3, R12, R241.reuse, PT ;  /* 0x000000f10c037233 */ /* 0x100fe20003803000 */
[----:B-1----:R-:W-:Y:S01]  /*8040*/  F2FP.BF16.PACK_AB R183, R202, R204 ;  /* 0x000000cccab7723e */ /* 0x002fe200000010ff */
[--C-:B------:R-:W-:Y:S01]  /*8050*/  HSET2.LE.AND R8, R9, R241.reuse, PT ;  /* 0x000000f109087233 */ /* 0x100fe20003803000 */
[----:B------:R-:W-:Y:S01]  /*8060*/  FMUL.FTZ R9, R132, R145 ;  /* 0x0000009184097220 */ /* 0x000fe20000410000 */
[----:B------:R1:W-:Y:S01]  /*8070*/  MUFU.EX2 R201, R32 ;  /* 0x0000002000c97308 */ /* 0x0003e20000000800 */
[----:B------:R-:W-:Y:S01]  /*8080*/  LOP3.LUT R182, R3, R182, RZ, 0xc0, !PT ;  /* 0x000000b603b67212 */ /* 0x000fe200078ec0ff */
[-C--:B------:R-:W-:Y:S01]  /*8090*/  HMMA.16816.F32.BF16 R4, R172, R176.reuse, R4 ;  /* 0x000000b0ac04723c */ /* 0x080fe20000041804 */
[----:B--2---:R-:W-:Y:S01]  /*80a0*/  FMUL.FTZ R10, R0, R146 ;  /* 0x00000092000a7220 */ /* 0x004fe20000410000 */
[----:B------:R-:W-:Y:S01]  /*80b0*/  LOP3.LUT R183, R8, R183, RZ, 0xc0, !PT ;  /* 0x000000b708b77212 */ /* 0x000fe200078ec0ff */
[----:B------:R-:W-:Y:S01]  /*80c0*/  FMUL.FTZ R8, R132, R144 ;  /* 0x0000009084087220 */ /* 0x000fe20000410000 */
[----:B------:R-:W-:Y:S01]  /*80d0*/  LOP3.LUT R138, R189, UR13, R190, 0x96, !PT ;  /* 0x0000000dbd8a7c12 */ /* 0x000fe2000f8e96be */
[----:B------:R-:W-:Y:S02]  /*80e0*/  FMUL.FTZ R11, R0, R147 ;  /* 0x00000093000b7220 */ /* 0x000fe40000410000 */
[----:B------:R-:W2:Y:S01]  /*80f0*/  LDSM.16.MT88.4 R144, [R214+0xa000] ;  /* 0x00a00000d690783b */ /* 0x000ea20000004200 */
[----:B------:R-:W-:Y:S01]  /*8100*/  FMUL.FTZ R12, R132, R148 ;  /* 0x00000094840c7220 */ /* 0x000fe20000410000 */
[----:B------:R4:W-:Y:S03]  /*8110*/  MUFU.EX2 R200, R33 ;  /* 0x0000002100c87308 */ /* 0x0009e60000000800 */
[C---:B------:R-:W-:Y:S01]  /*8120*/  HMMA.16816.F32.BF16 R8, R180.reuse, R176, R8 ;  /* 0x000000b0b408723c */ /* 0x040fe20000041808 */
[C---:B------:R-:W-:Y:S01]  /*8130*/  FMUL.FTZ R14, R0.reuse, R150 ;  /* 0x00000096000e7220 */ /* 0x040fe20000410000 */
[----:B------:R-:W-:Y:S01]  /*8140*/  LOP3.LUT R148, R203, UR13, R194, 0x96, !PT ;  /* 0x0000000dcb947c12 */ /* 0x000fe2000f8e96c2 */
[----:B------:R-:W-:Y:S02]  /*8150*/  FMUL.FTZ R15, R0, R151 ;  /* 0x00000097000f7220 */ /* 0x000fe40000410000 */
[----:B------:R-:W-:Y:S02]  /*8160*/  FMUL.FTZ R16, R134, R152 ;  /* 0x0000009886107220 */ /* 0x000fe40000410000 */
[C---:B------:R-:W-:Y:S01]  /*8170*/  FMUL.FTZ R42, R0.reuse, R42 ;  /* 0x0000002a002a7220 */ /* 0x040fe20000410000 */
[----:B------:R5:W-:Y:S01]  /*8180*/  MUFU.EX2 R196, R34 ;  /* 0x0000002200c47308 */ /* 0x000be20000000800 */
[----:B------:R-:W-:Y:S01]  /*8190*/  FMUL.FTZ R43, R0, R43 ;  /* 0x0000002b002b7220 */ /* 0x000fe20000410000 */
[-C--:B------:R-:W-:Y:S02]  /*81a0*/  HMMA.16816.F32.BF16 R12, R180, R178.reuse, R12 ;  /* 0x000000b2b40c723c */ /* 0x080fe4000004180c */
[----:B-1----:R-:W-:Y:S02]  /*81b0*/  FMUL.FTZ R32, R134, R156 ;  /* 0x0000009c86207220 */ /* 0x002fe40000410000 */
[C---:B------:R-:W-:Y:S02]  /*81c0*/  FMUL.FTZ R46, R0.reuse, R46 ;  /* 0x0000002e002e7220 */ /* 0x040fe40000410000 */
[C---:B------:R-:W-:Y:S02]  /*81d0*/  FMUL.FTZ R47, R0.reuse, R47 ;  /* 0x0000002f002f7220 */ /* 0x040fe40000410000 */
[C---:B------:R-:W-:Y:S01]  /*81e0*/  HMMA.16816.F32.BF16 R16, R172.reuse, R178, R16 ;  /* 0x000000b2ac10723c */ /* 0x040fe20000041810 */
[----:B------:R-:W-:Y:S01]  /*81f0*/  FMUL.FTZ R58, R0, R58 ;  /* 0x0000003a003a7220 */ /* 0x000fe20000410000 */
[----:B------:R1:W1:Y:S02]  /*8200*/  MUFU.EX2 R195, R35 ;  /* 0x0000002300c37308 */ /* 0x0002640000000800 */
[----:B----4-:R-:W-:Y:S02]  /*8210*/  FMUL.FTZ R33, R134, R157 ;  /* 0x0000009d86217220 */ /* 0x010fe40000410000 */
[C---:B------:R-:W-:Y:S02]  /*8220*/  FMUL.FTZ R59, R0.reuse, R59 ;  /* 0x0000003b003b7220 */ /* 0x040fe40000410000 */
[-C--:B---3--:R-:W-:Y:S01]  /*8230*/  HMMA.16816.F32.BF16 R36, R172, R140.reuse, R36 ;  /* 0x0000008cac24723c */ /* 0x088fe20000041824 */
[C---:B------:R-:W-:Y:S03]  /*8240*/  FMUL.FTZ R62, R0.reuse, R62 ;  /* 0x0000003e003e7220 */ /* 0x040fe60000410000 */
[C---:B------:R-:W-:Y:S02]  /*8250*/  FMUL.FTZ R63, R0.reuse, R63 ;  /* 0x0000003f003f7220 */ /* 0x040fe40000410000 */
[C---:B-----5:R-:W-:Y:S02]  /*8260*/  FMUL.FTZ R34, R133.reuse, R158 ;  /* 0x0000009e85227220 */ /* 0x060fe40000410000 */
[C---:B------:R-:W-:Y:S01]  /*8270*/  HMMA.16816.F32.BF16 R40, R180.reuse, R140, R40 ;  /* 0x0000008cb428723c */ /* 0x040fe20000041828 */
[C---:B------:R-:W-:Y:S03]  /*8280*/  FMUL.FTZ R74, R0.reuse, R74 ;  /* 0x0000004a004a7220 */ /* 0x040fe60000410000 */
[C---:B------:R-:W-:Y:S02]  /*8290*/  FMUL.FTZ R75, R0.reuse, R75 ;  /* 0x0000004b004b7220 */ /* 0x040fe40000410000 */
[C---:B------:R-:W-:Y:S02]  /*82a0*/  FMUL.FTZ R78, R0.reuse, R78 ;  /* 0x0000004e004e7220 */ /* 0x040fe40000410000 */
[-C--:B------:R-:W-:Y:S01]  /*82b0*/  HMMA.16816.F32.BF16 R44, R180, R142.reuse, R44 ;  /* 0x0000008eb42c723c */ /* 0x080fe2000004182c */
[C---:B------:R-:W-:Y:S03]  /*82c0*/  FMUL.FTZ R79, R0.reuse, R79 ;  /* 0x0000004f004f7220 */ /* 0x040fe60000410000 */
[----:B-1----:R-:W-:Y:S01]  /*82d0*/  FMUL.FTZ R35, R133, R159 ;  /* 0x0000009f85237220 */ /* 0x002fe20000410000 */
[----:B------:R-:W-:Y:S01]  /*82e0*/  F2FP.BF16.PACK_AB R179, R195, R196 ;  /* 0x000000c4c3b3723e */ /* 0x000fe200000010ff */
[----:B------:R-:W-:Y:S01]  /*82f0*/  LDSM.16.MT88.4 R156, [R211+0xa800] ;  /* 0x00a80000d39c783b */ /* 0x000fe20000004200 */
[C---:B------:R-:W-:Y:S01]  /*8300*/  FMUL.FTZ R90, R0.reuse, R90 ;  /* 0x0000005a005a7220 */ /* 0x040fe20000410000 */
[C---:B------:R-:W-:Y:S01]  /*8310*/  HMMA.16816.F32.BF16 R48, R172.reuse, R142, R48 ;  /* 0x0000008eac30723c */ /* 0x040fe20000041830 */
[C---:B------:R-:W-:Y:S03]  /*8320*/  FMUL.FTZ R91, R0.reuse, R91 ;  /* 0x0000005b005b7220 */ /* 0x040fe60000410000 */
[C---:B------:R-:W-:Y:S02]  /*8330*/  FMUL.FTZ R94, R0.reuse, R94 ;  /* 0x0000005e005e7220 */ /* 0x040fe40000410000 */
[----:B------:R-:W1:Y:S01]  /*8340*/  LDSM.16.MT88.4 R140, [R213+0xa000] ;  /* 0x00a00000d58c783b */ /* 0x000e620000004200 */
[----:B------:R-:W-:Y:S01]  /*8350*/  FMUL.FTZ R95, R0, R95 ;  /* 0x0000005f005f7220 */ /* 0x000fe20000410000 */
[-C--:B--2---:R-:W-:Y:S01]  /*8360*/  HMMA.16816.F32.BF16 R52, R172, R144.reuse, R52 ;  /* 0x00000090ac34723c */ /* 0x084fe20000041834 */
[----:B------:R-:W-:Y:S03]  /*8370*/  FMUL.FTZ R101, R134, R101 ;  /* 0x0000006586657220 */ /* 0x000fe60000410000 */
        /* <DEDUP_REMOVED lines=11> */
[----:B------:R-:W2:Y:S03]  /*8430*/  LDSM.16.MT88.4 R144, [R209+0xb000] ;  /* 0x00b00000d190783b */ /* 0x000ea60000004200 */
[C---:B------:R-:W-:Y:S02]  /*8440*/  FMUL.FTZ R110, R0.reuse, R110 ;  /* 0x0000006e006e7220 */ /* 0x040fe40000410000 */
[----:B------:R-:W-:Y:S02]  /*8450*/  FMUL.FTZ R111, R0, R111 ;  /* 0x0000006f006f7220 */ /* 0x000fe40000410000 */
[C---:B------:R-:W-:Y:S04]  /*8460*/  FMUL.FTZ R112, R134.reuse, R112 ;  /* 0x0000007086707220 */ /* 0x040fe80000410000 */
[----:B------:R-:W-:Y:S01]  /*8470*/  FMUL.FTZ R113, R134, R113 ;  /* 0x0000007186717220 */ /* 0x000fe20000410000 */
[-C--:B-1----:R-:W-:Y:S01]  /*8480*/  HMMA.16816.F32.BF16 R68, R172, R140.reuse, R68 ;  /* 0x0000008cac44723c */ /* 0x082fe20000041844 */
[C---:B------:R-:W-:Y:S02]  /*8490*/  FMUL.FTZ R114, R133.reuse, R114 ;  /* 0x0000007285727220 */ /* 0x040fe40000410000 */
[----:B------:R-:W-:Y:S02]  /*84a0*/  FMUL.FTZ R115, R133, R115 ;  /* 0x0000007385737220 */ /* 0x000fe40000410000 */
[--C-:B------:R-:W-:Y:S02]  /*84b0*/  FFMA.FTZ R25, R25, c[0x0][0x23c], -R185.reuse ;  /* 0x00008f0019197a23 */ /* 0x100fe400000108b9 */
[--C-:B------:R-:W-:Y:S01]  /*84c0*/  FFMA.FTZ R26, R26, c[0x0][0x23c], -R186.reuse ;  /* 0x00008f001a1a7a23 */ /* 0x100fe200000108ba */
[C---:B------:R-:W-:Y:S01]  /*84d0*/  HMMA.16816.F32.BF16 R72, R180.reuse, R140, R72 ;  /* 0x0000008cb448723c */ /* 0x040fe20000041848 */
[--C-:B------:R-:W-:Y:S01]  /*84e0*/  FFMA.FTZ R27, R27, c[0x0][0x23c], -R186.reuse ;  /* 0x00008f001b1b7a23 */ /* 0x100fe200000108ba */
[----:B------:R1:W-:Y:S02]  /*84f0*/  MUFU.EX2 R191, R25 ;  /* 0x0000001900bf7308 */ /* 0x0003e40000000800 */
[C---:B------:R-:W-:Y:S02]  /*8500*/  FMUL.FTZ R120, R134.reuse, R120 ;  /* 0x0000007886787220 */ /* 0x040fe40000410000 */
[----:B------:R-:W-:Y:S02]  /*8510*/  FMUL.FTZ R121, R134, R121 ;  /* 0x0000007986797220 */ /* 0x000fe40000410000 */
[-C--:B------:R-:W-:Y:S01]  /*8520*/  HMMA.16816.F32.BF16 R76, R180, R142.reuse, R76 ;  /* 0x0000008eb44c723c */ /* 0x080fe2000004184c */
[C---:B------:R-:W-:Y:S03]  /*8530*/  FMUL.FTZ R122, R133.reuse, R122 ;  /* 0x0000007a857a7220 */ /* 0x040fe60000410000 */
[----:B------:R3:W-:Y:S01]  /*8540*/  MUFU.EX2 R189, R26 ;  /* 0x0000001a00bd7308 */ /* 0x0007e20000000800 */
[----:B------:R-:W-:Y:S02]  /*8550*/  FMUL.FTZ R123, R133, R123 ;  /* 0x0000007b857b7220 */ /* 0x000fe40000410000 */
[----:B------:R-:W-:Y:S01]  /*8560*/  FFMA.FTZ R24, R24, c[0x0][0x23c], -R185 ;  /* 0x00008f0018187a23 */ /* 0x000fe200000108b9 */
[C---:B------:R-:W-:Y:S01]  /*8570*/  HMMA.16816.F32.BF16 R80, R172.reuse, R142, R80 ;  /* 0x0000008eac50723c */ /* 0x040fe20000041850 */
[----:B------:R-:W4:Y:S03]  /*8580*/  LDSM.16.MT88.4 R140, [R211+0xb000] ;  /* 0x00b00000d38c783b */ /* 0x000f260000004200 */
[C---:B------:R-:W-:Y:S02]  /*8590*/  FMUL.FTZ R116, R132.reuse, R116 ;  /* 0x0000007484747220 */ /* 0x040fe40000410000 */
[----:B------:R5:W-:Y:S01]  /*85a0*/  MUFU.EX2 R187, R27 ;  /* 0x0000001b00bb7308 */ /* 0x000be20000000800 */
[----:B------:R-:W-:Y:S01]  /*85b0*/  FMUL.FTZ R117, R132, R117 ;  /* 0x0000007584757220 */ /* 0x000fe20000410000 */
[-C--:B--2---:R-:W-:Y:S01]  /*85c0*/  HMMA.16816.F32.BF16 R84, R172, R144.reuse, R84 ;  /* 0x00000090ac54723c */ /* 0x084fe20000041854 */
[--C-:B------:R-:W-:Y:S03]  /*85d0*/  FFMA.FTZ R20, R20, c[0x0][0x23c], -R139.reuse ;  /* 0x00008f0014147a23 */ /* 0x100fe6000001088b */
[----:B------:R-:W-:Y:S02]  /*85e0*/  FFMA.FTZ R139, R21, c[0x0][0x23c], -R139 ;  /* 0x00008f00158b7a23 */ /* 0x000fe4000001088b */
[----:B-1----:R-:W-:Y:S02]  /*85f0*/  FMUL.FTZ R25, R134, R165 ;  /* 0x000000a586197220 */ /* 0x002fe40000410000 */
[C---:B------:R-:W-:Y:S01]  /*8600*/  HMMA.16816.F32.BF16 R88, R180.reuse, R144, R88 ;  /* 0x00000090b458723c */ /* 0x040fe20000041858 */
[----:B------:R1:W-:Y:S03]  /*8610*/  MUFU.EX2 R197, R139 ;  /* 0x0000008b00c57308 */ /* 0x0003e60000000800 */
[C---:B---3--:R-:W-:Y:S02]  /*8620*/  FMUL.FTZ R26, R133.reuse, R166 ;  /* 0x000000a6851a7220 */ /* 0x048fe40000410000 */
[C---:B------:R-:W-:Y:S02]  /*8630*/  FMUL.FTZ R118, R0.reuse, R118 ;  /* 0x0000007600767220 */ /* 0x040fe40000410000 */
[-C--:B------:R-:W-:Y:S01]  /*8640*/  HMMA.16816.F32.BF16 R92, R180, R146.reuse, R92 ;  /* 0x00000092b45c723c */ /* 0x080fe2000004185c */
[----:B------:R-:W-:Y:S02]  /*8650*/  FMUL.FTZ R119, R0, R119 ;  /* 0x0000007700777220 */ /* 0x000fe40000410000 */
[----:B------:R2:W-:Y:S01]  /*8660*/  MUFU.EX2 R190, R24 ;  /* 0x0000001800be7308 */ /* 0x0005e20000000800 */
[--C-:B------:R-:W-:Y:S02]  /*8670*/  FFMA.FTZ R30, R30, c[0x0][0x23c], -R186.reuse ;  /* 0x00008f001e1e7a23 */ /* 0x100fe400000108ba */
[----:B-----5:R-:W-:Y:S02]  /*8680*/  FMUL.FTZ R27, R133, R167 ;  /* 0x000000a7851b7220 */ /* 0x020fe40000410000 */
[C---:B------:R-:W-:Y:S01]  /*8690*/  HMMA.16816.F32.BF16 R96, R172.reuse, R146, R96 ;  /* 0x00000092ac60723c */ /* 0x040fe20000041860 */
[----:B------:R-:W3:Y:S03]  /*86a0*/  LDSM.16.MT88.4 R144, [R214+0xb000] ;  /* 0x00b00000d690783b */ /* 0x000ee60000004200 */
[----:B------:R-:W-:Y:S01]  /*86b0*/  IMAD.WIDE.U32 R148, R148, -0x2daee0ad, RZ ;  /* 0xd2511f5394947825 */ /* 0x000fe200078e00ff */
[----:B------:R5:W2:Y:S03]  /*86c0*/  MUFU.EX2 R199, R20 ;  /* 0x0000001400c77308 */ /* 0x000aa60000000800 */
[----:B------:R-:W-:Y:S01]  /*86d0*/  FFMA.FTZ R186, R31, c[0x0][0x23c], -R186 ;  /* 0x00008f001fba7a23 */ /* 0x000fe200000108ba */
[-C--:B----4-:R-:W-:Y:S03]  /*86e0*/  HMMA.16816.F32.BF16 R100, R172, R140.reuse, R100 ;  /* 0x0000008cac64723c */ /* 0x090fe60000041864 */
[----:B-1----:R-:W-:Y:S01]  /*86f0*/  IMAD.WIDE.U32 R138, R138, -0x2daee0ad, RZ ;  /* 0xd2511f538a8a7825 */ /* 0x002fe200078e00ff */
[----:B------:R-:W-:Y:S02]  /*8700*/  LOP3.LUT R3, R149, UR29, R198, 0x96, !PT ;  /* 0x0000001d95037c12 */ /* 0x000fe4000f8e96c6 */
[----:B------:R-:W-:Y:S01]  /*8710*/  MUFU.EX2 R186, R186 ;  /* 0x000000ba00ba7308 */ /* 0x000fe20000000800 */
[----:B------:R-:W-:Y:S01]  /*8720*/  FFMA.FTZ R22, R22, c[0x0][0x23c], -R184 ;  /* 0x00008f0016167a23 */ /* 0x000fe200000108b8 */
[C---:B------:R-:W-:Y:S01]  /*8730*/  HMMA.16816.F32.BF16 R104, R180.reuse, R140, R104 ;  /* 0x0000008cb468723c */ /* 0x040fe20000041868 */
[----:B------:R-:W-:Y:S03]  /*8740*/  LOP3.LUT R150, R139, UR29, R192, 0x96, !PT ;  /* 0x0000001d8b967c12 */ /* 0x000fe6000f8e96c0 */
[----:B------:R-:W-:Y:S01]  /*8750*/  LOP3.LUT R153, R138, 0xff, RZ, 0xc0, !PT ;  /* 0x000000ff8a997812 */ /* 0x000fe200078ec0ff */
[----:B------:R-:W-:Y:S01]  /*8760*/  FMUL.FTZ R31, R133, R171 ;  /* 0x000000ab851f7220 */ /* 0x000fe20000410000 */
[--C-:B------:R-:W-:Y:S01]  /*8770*/  SHF.R.U32.HI R152, RZ, 0x18, R138.reuse ;  /* 0x00000018ff987819 */ /* 0x100fe2000001168a */
[C---:B------:R-:W-:Y:S01]  /*8780*/  FMUL.FTZ R128, R132.reuse, R128 ;  /* 0x0000008084807220 */ /* 0x040fe20000410000 */
[-C--:B------:R-:W-:Y:S01]  /*8790*/  HMMA.16816.F32.BF16 R108, R180, R142.reuse, R108 ;  /* 0x0000008eb46c723c */ /* 0x080fe2000004186c */
[----:B------:R1:W-:Y:S03]  /*87a0*/  MUFU.EX2 R192, R22 ;  /* 0x0000001600c07308 */ /* 0x0003e60000000800 */
[----:B------:R-:W-:Y:S01]  /*87b0*/  SHF.R.U32.HI R151, RZ, 0x10, R138 ;  /* 0x00000010ff977819 */ /* 0x000fe2000001168a */
[----:B------:R-:W-:Y:S01]  /*87c0*/  FMUL.FTZ R129, R132, R129 ;  /* 0x0000008184817220 */ /* 0x000fe20000410000 */
[----:B------:R-:W-:Y:S01]  /*87d0*/  LOP3.LUT R139, R138, 0xffff, RZ, 0xc0, !PT ;  /* 0x0000ffff8a8b7812 */ /* 0x000fe200078ec0ff */
[C---:B------:R-:W-:Y:S01]  /*87e0*/  FMUL.FTZ R130, R0.reuse, R130 ;  /* 0x0000008200827220 */ /* 0x040fe20000410000 */
[C---:B------:R-:W-:Y:S01]  /*87f0*/  HMMA.16816.F32.BF16 R32, R172.reuse, R142, R32 ;  /* 0x0000008eac20723c */ /* 0x040fe20000041820 */
[----:B------:R-:W4:Y:S03]  /*8800*/  LDSM.16.MT88.4 R140, [R213+0xb000] ;  /* 0x00b00000d58c783b */ /* 0x000f260000004200 */
[----:B------:R-:W-:Y:S01]  /*8810*/  SHF.R.U32.HI R138, RZ, 0x8, R139 ;  /* 0x00000008ff8a7819 */ /* 0x000fe2000001168b */
[----:B------:R-:W-:Y:S01]  /*8820*/  FMUL.FTZ R131, R0, R131 ;  /* 0x0000008300837220 */ /* 0x000fe20000410000 */
[----:B--2---:R-:W-:Y:S01]  /*8830*/  LOP3.LUT R24, R151, 0xff, RZ, 0xc0, !PT ;  /* 0x000000ff97187812 */ /* 0x004fe200078ec0ff */
[----:B------:R-:W-:Y:S01]  /*8840*/  FFMA.FTZ R184, R23, c[0x0][0x23c], -R184 ;  /* 0x00008f0017b87a23 */ /* 0x000fe200000108b8 */
[-C--:B---3--:R-:W-:Y:S01]  /*8850*/  HMMA.16816.F32.BF16 R112, R172, R144.reuse, R112 ;  /* 0x00000090ac70723c */ /* 0x088fe20000041870 */
[C---:B-----5:R-:W-:Y:S02]  /*8860*/  FMUL.FTZ R20, R132.reuse, R160 ;  /* 0x000000a084147220 */ /* 0x060fe40000410000 */
[----:B------:R-:W2:Y:S01]  /*8870*/  MUFU.EX2 R193, R184 ;  /* 0x000000b800c17308 */ /* 0x000ea20000000800 */
[----:B------:R-:W-:Y:S01]  /*8880*/  FMUL.FTZ R21, R132, R161 ;  /* 0x000000a184157220 */ /* 0x000fe20000410000 */
[----:B------:R-:W-:Y:S01]  /*8890*/  PRMT R178, R153, 0x5410, R138 ;  /* 0x0000541099b27816 */ /* 0x000fe2000000008a */
[----:B------:R-:W-:Y:S01]  /*88a0*/  FMUL.FTZ R23, R0, R163 ;  /* 0x000000a300177220 */ /* 0x000fe20000410000 */
[----:B------:R-:W-:Y:S01]  /*88b0*/  PRMT R151, R24, 0x5410, R152 ;  /* 0x0000541018977816 */ /* 0x000fe20000000098 */
[--C-:B------:R-:W-:Y:S01]  /*88c0*/  FFMA.FTZ R28, R28, c[0x0][0x23c], -R185.reuse ;  /* 0x00008f001c1c7a23 */ /* 0x100fe200000108b9 */
[----:B------:R-:W3:Y:S03]  /*88d0*/  LDSM.16.MT88.4 R152, [R209+0xa800] ;  /* 0x00a80000d198783b */ /* 0x000ee60000004200 */
[----:B-1----:R-:W-:Y:S01]  /*88e0*/  FMUL.FTZ R22, R0, R162 ;  /* 0x000000a200167220 */ /* 0x002fe20000410000 */
[----:B------:R1:W-:Y:S01]  /*88f0*/  MUFU.EX2 R184, R30 ;  /* 0x0000001e00b87308 */ /* 0x0003e20000000800 */
[----:B------:R-:W-:Y:S01]  /*8900*/  FMUL.FTZ R24, R134, R164 ;  /* 0x000000a486187220 */ /* 0x000fe20000410000 */
[--C-:B------:R-:W-:Y:S01]  /*8910*/  HSET2.LE.AND R178, R178, R241.reuse, PT ;  /* 0x000000f1b2b27233 */ /* 0x100fe20003803000 */
[----:B------:R-:W-:Y:S01]  /*8920*/  F2FP.BF16.PACK_AB R176, R197, R199 ;  /* 0x000000c7c5b0723e */ /* 0x000fe200000010ff */
[----:B------:R-:W-:Y:S01]  /*8930*/  LDSM.16.MT88.4 R164, [R214+0xb800] ;  /* 0x00b80000d6a4783b */ /* 0x000fe20000004200 */
[----:B------:R-:W-:Y:S01]  /*8940*/  SHF.R.U32.HI R139, RZ, 0x10, R150 ;  /* 0x00000010ff8b7819 */ /* 0x000fe20000011696 */
[C---:B------:R-:W-:Y:S01]  /*8950*/  HMMA.16816.F32.BF16 R20, R180.reuse, R144, R20 ;  /* 0x00000090b414723c */ /* 0x040fe20000041814 */
[----:B------:R-:W-:Y:S01]  /*8960*/  LOP3.LUT R138, R150, 0xffff, RZ, 0xc0, !PT ;  /* 0x0000ffff968a7812 */ /* 0x000fe200078ec0ff */
[C---:B------:R-:W-:Y:S02]  /*8970*/  FMUL.FTZ R124, R132.reuse, R124 ;  /* 0x0000007c847c7220 */ /* 0x040fe40000410000 */
[----:B------:R5:W-:Y:S01]  /*8980*/  MUFU.EX2 R188, R28 ;  /* 0x0000001c00bc7308 */ /* 0x000be20000000800 */
[----:B------:R-:W-:Y:S01]  /*8990*/  SHF.R.U32.HI R138, RZ, 0x8, R138 ;  /* 0x00000008ff8a7819 */ /* 0x000fe2000001168a */
[----:B------:R-:W-:Y:S01]  /*89a0*/  FMUL.FTZ R125, R132, R125 ;  /* 0x0000007d847d7220 */ /* 0x000fe20000410000 */
[C---:B------:R-:W-:Y:S01]  /*89b0*/  LOP3.LUT R144, R148.reuse, 0xffff, RZ, 0xc0, !PT ;  /* 0x0000ffff94907812 */ /* 0x040fe200078ec0ff */
[-C--:B------:R-:W-:Y:S01]  /*89c0*/  HMMA.16816.F32.BF16 R116, R180, R146.reuse, R116 ;  /* 0x00000092b474723c */ /* 0x080fe20000041874 */
[----:B------:R-:W-:Y:S03]  /*89d0*/  LOP3.LUT R149, R148, 0xff, RZ, 0xc0, !PT ;  /* 0x000000ff94957812 */ /* 0x000fe600078ec0ff */
[--C-:B------:R-:W-:Y:S01]  /*89e0*/  SHF.R.U32.HI R145, RZ, 0x10, R148.reuse ;  /* 0x00000010ff917819 */ /* 0x100fe20000011694 */
[C---:B------:R-:W-:Y:S01]  /*89f0*/  FMUL.FTZ R126, R0.reuse, R126 ;  /* 0x0000007e007e7220 */ /* 0x040fe20000410000 */
[----:B------:R-:W-:Y:S01]  /*8a00*/  SHF.R.U32.HI R148, RZ, 0x18, R148 ;  /* 0x00000018ff947819 */ /* 0x000fe20000011694 */
[----:B------:R-:W-:Y:S01]  /*8a10*/  FMUL.FTZ R127, R0, R127 ;  /* 0x0000007f007f7220 */ /* 0x000fe20000410000 */
[C---:B------:R-:W-:Y:S01]  /*8a20*/  HMMA.16816.F32.BF16 R120, R172.reuse, R146, R120 ;  /* 0x00000092ac78723c */ /* 0x040fe20000041878 */
[----:B------:R-:W-:Y:S03]  /*8a30*/  FFMA.FTZ R185, R29, c[0x0][0x23c], -R185 ;  /* 0x00008f001db97a23 */ /* 0x000fe600000108b9 */
[----:B-1----:R-:W-:Y:S01]  /*8a40*/  FMUL.FTZ R30, R133, R170 ;  /* 0x000000aa851e7220 */ /* 0x002fe20000410000 */
[----:B------:R-:W-:Y:S01]  /*8a50*/  LOP3.LUT R145, R145, 0xff, RZ, 0xc0, !PT ;  /* 0x000000ff91917812 */ /* 0x000fe200078ec0ff */
[----:B------:R-:W-:Y:S01]  /*8a60*/  FFMA.FTZ R133, R133, R239, R228 ;  /* 0x000000ef85857223 */ /* 0x000fe200000100e4 */
[----:B------:R-:W-:Y:S01]  /*8a70*/  SHF.R.U32.HI R146, RZ, 0x8, R144 ;  /* 0x00000008ff927819 */ /* 0x000fe20000011690 */
[-C--:B----4-:R-:W-:Y:S01]  /*8a80*/  HMMA.16816.F32.BF16 R24, R172, R140.reuse, R24 ;  /* 0x0000008cac18723c */ /* 0x090fe20000041818 */
[----:B------:R-:W-:Y:S01]  /*8a90*/  LOP3.LUT R144, R150, 0xff, RZ, 0xc0, !PT ;  /* 0x000000ff96907812 */ /* 0x000fe200078ec0ff */
[----:B------:R-:W1:Y:S02]  /*8aa0*/  MUFU.EX2 R185, R185 ;  /* 0x000000b900b97308 */ /* 0x000e640000000800 */
[----:B------:R-:W-:Y:S01]  /*8ab0*/  SHF.R.U32.HI R150, RZ, 0x18, R150 ;  /* 0x00000018ff967819 */ /* 0x000fe20000011696 */
[----:B------:R-:W-:Y:S01]  /*8ac0*/  FFMA.FTZ R132, R132, R238, R226 ;  /* 0x000000ee84847223 */ /* 0x000fe200000100e2 */
[----:B-----5:R-:W-:Y:S01]  /*8ad0*/  LOP3.LUT R28, R139, 0xff, RZ, 0xc0, !PT ;  /* 0x000000ff8b1c7812 */ /* 0x020fe200078ec0ff */
[----:B------:R-:W-:Y:S01]  /*8ae0*/  FFMA.FTZ R0, R0, R235, R224 ;  /* 0x000000eb00007223 */ /* 0x000fe200000100e0 */
[C---:B------:R-:W-:Y:S01]  /*8af0*/  HMMA.16816.F32.BF16 R124, R180.reuse, R140, R124 ;  /* 0x0000008cb47c723c */ /* 0x040fe2000004187c */
[----:B------:R-:W-:Y:S03]  /*8b00*/  LOP3.LUT R139, R3, 0xff, RZ, 0xc0, !PT ;  /* 0x000000ff038b7812 */ /* 0x000fe600078ec0ff */
[----:B------:R-:W-:Y:S01]  /*8b10*/  PRMT R150, R28, 0x5410, R150 ;  /* 0x000054101c967816 */ /* 0x000fe20000000096 */
[----:B------:R-:W-:Y:S01]  /*8b20*/  FADD.FTZ R0, R207, R0 ;  /* 0x00000000cf007221 */ /* 0x000fe20000010000 */
[----:B------:R-:W-:Y:S02]  /*8b30*/  LOP3.LUT R28, R3, 0xffff, RZ, 0xc0, !PT ;  /* 0x0000ffff031c7812 */ /* 0x000fe400078ec0ff */
[-C--:B------:R-:W-:Y:S01]  /*8b40*/  HMMA.16816.F32.BF16 R128, R180, R142.reuse, R128 ;  /* 0x0000008eb480723c */ /* 0x080fe20000041880 */
[--C-:B------:R-:W-:Y:S03]  /*8b50*/  SHF.R.U32.HI R29, RZ, 0x10, R3.reuse ;  /* 0x00000010ff1d7819 */ /* 0x100fe60000011603 */
[----:B------:R-:W-:Y:S01]  /*8b60*/  SHF.R.U32.HI R28, RZ, 0x8, R28 ;  /* 0x00000008ff1c7819 */ /* 0x000fe2000001161c */
[----:B------:R-:W-:Y:S01]  /*8b70*/  FADD.FTZ R0, R204, R0 ;  /* 0x00000000cc007221 */ /* 0x000fe20000010000 */
[----:B------:R-:W-:Y:S02]  /*8b80*/  PRMT R144, R144, 0x5410, R138 ;  /* 0x0000541090907816 */ /* 0x000fe4000000008a */
[----:B------:R-:W-:Y:S01]  /*8b90*/  PRMT R28, R139, 0x5410, R28 ;  /* 0x000054108b1c7816 */ /* 0x000fe2000000001c */
[--C-:B------:R-:W-:Y:S03]  /*8ba0*/  HSET2.LE.AND R139, R150, R241.reuse, PT ;  /* 0x000000f1968b7233 */ /* 0x100fe60003803000 */
[----:B------:R-:W-:Y:S01]  /*8bb0*/  SHF.R.U32.HI R138, RZ, 0x18, R3 ;  /* 0x00000018ff8a7819 */ /* 0x000fe20000011603 */
[--C-:B------:R-:W-:Y:S01]  /*8bc0*/  HSET2.LE.AND R140, R28, R241.reuse, PT ;  /* 0x000000f11c8c7233 */ /* 0x100fe20003803000 */
[----:B------:R-:W-:Y:S01]  /*8bd0*/  LOP3.LUT R29, R29, 0xff, RZ, 0xc0, !PT ;  /* 0x000000ff1d1d7812 */ /* 0x000fe200078ec0ff */
[----:B------:R-:W-:Y:S01]  /*8be0*/  FMUL.FTZ R28, R134, R168 ;  /* 0x000000a8861c7220 */ /* 0x000fe20000410000 */
[----:B------:R-:W-:Y:S01]  /*8bf0*/  F2FP.BF16.PACK_AB R3, R200, R201 ;  /* 0x000000c9c803723e */ /* 0x000fe200000010ff */
[----:B------:R-:W-:Y:S01]  /*8c00*/  FADD.FTZ R0, R202, R0 ;  /* 0x00000000ca007221 */ /* 0x000fe20000010000 */
[----:B------:R-:W-:Y:S01]  /*8c10*/  PRMT R141, R29, 0x5410, R138 ;  /* 0x000054101d8d7816 */ /* 0x000fe2000000008a */
[----:B------:R-:W-:Y:S01]  /*8c20*/  FMUL.FTZ R29, R134, R169 ;  /* 0x000000a9861d7220 */ /* 0x000fe20000410000 */
[----:B------:R-:W-:Y:S01]  /*8c30*/  LOP3.LUT R178, R178, R3, RZ, 0xc0, !PT ;  /* 0x00000003b2b27212 */ /* 0x000fe200078ec0ff */
[--C-:B------:R-:W-:Y:S01]  /*8c40*/  HSET2.LE.AND R138, R151, R241.reuse, PT ;  /* 0x000000f1978a7233 */ /* 0x100fe20003803000 */
[----:B--2---:R-:W-:Y:S01]  /*8c50*/  F2FP.BF16.PACK_AB R177, R193, R192 ;  /* 0x000000c0c1b1723e */ /* 0x004fe200000010ff */
[--C-:B------:R-:W-:Y:S01]  /*8c60*/  HSET2.LE.AND R3, R144, R241.reuse, PT ;  /* 0x000000f190037233 */ /* 0x100fe20003803000 */
[----:B------:R-:W-:Y:S01]  /*8c70*/  PRMT R146, R149, 0x5410, R146 ;  /* 0x0000541095927816 */ /* 0x000fe20000000092 */
[--C-:B------:R-:W-:Y:S01]  /*8c80*/  HSET2.LE.AND R169, R141, R241.reuse, PT ;  /* 0x000000f18da97233 */ /* 0x100fe20003803000 */
[----:B------:R-:W-:Y:S01]  /*8c90*/  HMMA.16816.F32.BF16 R28, R172, R142, R28 ;  /* 0x0000008eac1c723c */ /* 0x000fe2000004181c */
[----:B------:R-:W-:Y:S01]  /*8ca0*/  PRMT R145, R145, 0x5410, R148 ;  /* 0x0000541091917816 */ /* 0x000fe20000000094 */
[----:B------:R-:W-:Y:S01]  /*8cb0*/  LDSM.16.MT88.4 R172, [R213+0xb800] ;  /* 0x00b80000d5ac783b */ /* 0x000fe20000004200 */
[----:B------:R-:W-:Y:S01]  /*8cc0*/  LOP3.LUT R176, R3, R176, RZ, 0xc0, !PT ;  /* 0x000000b003b07212 */ /* 0x000fe200078ec0ff */
[--C-:B------:R-:W-:Y:S01]  /*8cd0*/  HSET2.LE.AND R170, R146, R241.reuse, PT ;  /* 0x000000f192aa7233 */ /* 0x100fe20003803000 */
[----:B------:R-:W-:Y:S01]  /*8ce0*/  LOP3.LUT R179, R138, R179, RZ, 0xc0, !PT ;  /* 0x000000b38ab37212 */ /* 0x000fe200078ec0ff */
[----:B------:R-:W-:Y:S01]  /*8cf0*/  HSET2.LE.AND R171, R145, R241, PT ;  /* 0x000000f191ab7233 */ /* 0x000fe20003803000 */
[----:B------:R-:W-:Y:S01]  /*8d00*/  LOP3.LUT R177, R139, R177, RZ, 0xc0, !PT ;  /* 0x000000b18bb17212 */ /* 0x000fe200078ec0ff */
[----:B------:R-:W-:Y:S01]  /*8d10*/  FFMA.FTZ R134, R134, R240, R232 ;  /* 0x000000f086867223 */ /* 0x000fe200000100e8 */
[----:B------:R-:W-:Y:S03]  /*8d20*/  F2FP.BF16.PACK_AB R168, R191, R190 ;  /* 0x000000bebfa8723e */ /* 0x000fe600000010ff */
[----:B------:R-:W-:Y:S02]  /*8d30*/  F2FP.BF16.PACK_AB R3, R187, R189 ;  /* 0x000000bdbb03723e */ /* 0x000fe400000010ff */
[----:B-1----:R-:W-:Y:S02]  /*8d40*/  F2FP.BF16.PACK_AB R138, R185, R188 ;  /* 0x000000bcb98a723e */ /* 0x002fe400000010ff */
[----:B------:R-:W-:Y:S02]  /*8d50*/  F2FP.BF16.PACK_AB R139, R186, R184 ;  /* 0x000000b8ba8b723e */ /* 0x000fe400000010ff */
[----:B------:R-:W-:Y:S02]  /*8d60*/  LOP3.LUT R168, R140, R168, RZ, 0xc0, !PT ;  /* 0x000000a88ca87212 */ /* 0x000fe400078ec0ff */
[-C--:B---3--:R-:W-:Y:S01]  /*8d70*/  HMMA.16816.F32.BF16 R140, R176, R152.reuse, R4 ;  /* 0x00000098b08c723c */ /* 0x088fe20000041804 */
[----:B------:R-:W-:Y:S01]  /*8d80*/  LOP3.LUT R169, R169, R3, RZ, 0xc0, !PT ;  /* 0x00000003a9a97212 */ /* 0x000fe200078ec0ff */
[----:B------:R-:W1:Y:S01]  /*8d90*/  LDSM.16.MT88.4 R4, [R214+0xa800] ;  /* 0x00a80000d604783b */ /* 0x000e620000004200 */
[----:B------:R-:W-:Y:S01]  /*8da0*/  LOP3.LUT R170, R170, R138, RZ, 0xc0, !PT ;  /* 0x0000008aaaaa7212 */ /* 0x000fe200078ec0ff */
[----:B------:R-:W-:Y:S01]  /*8db0*/  FADD.FTZ R3, R227, R133 ;  /* 0x00000085e3037221 */ /* 0x000fe20000010000 */
[----:B------:R-:W-:Y:S02]  /*8dc0*/  LOP3.LUT R171, R171, R139, RZ, 0xc0, !PT ;  /* 0x0000008babab7212 */ /* 0x000fe400078ec0ff */
[----:B------:R-:W-:Y:S01]  /*8dd0*/  MOV R138, R2 ;  /* 0x00000002008a7202 */ /* 0x000fe20000000f00 */
[----:B------:R-:W-:Y:S04]  /*8de0*/  FADD.FTZ R3, R230, R3 ;  /* 0x00000003e6037221 */ /* 0x000fe80000010000 */
        /* <DEDUP_REMOVED lines=15> */
[----:B------:R-:W-:Y:S01]  /*8ee0*/  FADD.FTZ R4, R234, R4 ;  /* 0x00000004ea047221 */ /* 0x000fe20000010000 */
[----:B------:R-:W-:Y:S01]  /*8ef0*/  MOV R132, R135 ;  /* 0x0000008700847202 */ /* 0x000fe20000000f00 */
[----:B------:R-:W-:Y:S02]  /*8f00*/  FADD.FTZ R5, R206, R5 ;  /* 0x00000005ce057221 */ /* 0x000fe40000010000 */
        /* <DEDUP_REMOVED lines=23> */
[----:B------:R-:W-:Y:S01]  /*9080*/  FADD.FTZ R238, R185, R3 ;  /* 0x00000003b9ee7221 */ /* 0x000fe20000010000 */
[----:B------:R-:W-:Y:S01]  /*9090*/  MOV R3, R136 ;  /* 0x0000008800037202 */ /* 0x000fe20000000f00 */
[C---:B------:R-:W-:Y:S01]  /*90a0*/  HMMA.16816.F32.BF16 R88, R168.reuse, R12, R88 ;  /* 0x0000000ca858723c */ /* 0x040fe20000041858 */
[----:B------:R-:W-:Y:S03]  /*90b0*/  FADD.FTZ R235, R186, R0 ;  /* 0x00000000baeb7221 */ /* 0x000fe60000010000 */
[----:B------:R-:W-:Y:S04]  /*90c0*/  MOV R0, R137 ;  /* 0x0000008900007202 */ /* 0x000fe80000000f00 */
        /* <DEDUP_REMOVED lines=15> */
.L_x_1524:
        /* <DEDUP_REMOVED lines=11> */
[----:B------:R-:W5:Y:S01]  /*9270*/  S2R R133, SR_TID.X ;  /* 0x0000000000857919 */ /* 0x000f620000002100 */
        /* <DEDUP_REMOVED lines=10> */
[----:B----4-:R-:W-:Y:S01]  /*9320*/  FADD.FTZ R235, R5, R235 ;  /* 0x000000eb05eb7221 */ /* 0x010fe20000010000 */
[----:B------:R-:W-:Y:S02]  /*9330*/  ULDC.U8 UR4, c[0x0][0x329] ;  /* 0x0000ca4000047ab9 */ /* 0x000fe40000000000 */
[----:B------:R-:W3:Y:S01]  /*9340*/  SHFL.BFLY PT, R4, R240, 0x1, 0x1f ;  /* 0x0c201f00f0047f89 */ /* 0x000ee200000e0000 */
[----:B------:R-:W-:Y:S01]  /*9350*/  UISETP.NE.AND UP2, UPT, UR4, URZ, UPT ;  /* 0x0000003f0400728c */ /* 0x000fe2000bf45270 */
[----:B-----5:R-:W-:Y:S01]  /*9360*/  SHF.R.S32.HI R134, RZ, 0x1f, R133 ;  /* 0x0000001fff867819 */ /* 0x020fe20000011485 */
[----:B------:R-:W-:Y:S01]  /*9370*/  UISETP.EQ.AND UP3, UPT, UR4, URZ, UP3 ;  /* 0x0000003f0400728c */ /* 0x000fe20009f62270 */
[----:B------:R-:W4:Y:S01]  /*9380*/  SHFL.BFLY PT, R6, R235, 0x1, 0x1f ;  /* 0x0c201f00eb067f89 */ /* 0x000f2200000e0000 */
[----:B------:R-:W-:Y:S01]  /*9390*/  @!UP0 UIMAD UR12, UR6, UR5, UR12 ;  /* 0x00000005060c82a4 */ /* 0x000fe2000f8e020c */
[----:B------:R-:W-:Y:S01]  /*93a0*/  LEA.HI R132, R134, R133, RZ, 0x2 ;  /* 0x0000008586847211 */ /* 0x000fe200078f10ff */
[----:B------:R-:W-:-:S02]  /*93b0*/  ULDC UR4, c[0x0][0x1c0] ;  /* 0x0000700000047ab9 */ /* 0x000fc40000000800 */
[----:B------:R-:W-:Y:S01]  /*93c0*/  ULDC UR5, c[0x0][0x234] ;  /* 0x00008d0000057ab9 */ /* 0x000fe20000000800 */
[----:B------:R-:W-:Y:S01]  /*93d0*/  SHF.R.S32.HI R26, RZ, 0x2, R132 ;  /* 0x00000002ff1a7819 */ /* 0x000fe20000011484 */
[----:B------:R-:W-:Y:S02]  /*93e0*/  @!UP0 UIADD3 UR7, UR23, UR12, URZ ;  /* 0x0000000c17078290 */ /* 0x000fe4000fffe03f */
[----:B------:R-:W-:Y:S01]  /*93f0*/  @!UP2 UISETP.NE.AND UP1, UPT, UR10, URZ, UPT ;  /* 0x0000003f0a00a28c */ /* 0x000fe2000bf25270 */
[----:B------:R-:W5:Y:S01]  /*9400*/  S2UR UR10, SR_CTAID.X ;  /* 0x00000000000a79c3 */ /* 0x000f620000002500 */
[----:B------:R-:W-:Y:S01]  /*9410*/  @UP2 ULDC UR15, c[0x0][0x210] ;  /* 0x00008400000f2ab9 */ /* 0x000fe20000000800 */
[----:B-1----:R-:W-:Y:S01]  /*9420*/  FADD.FTZ R238, R3, R238 ;  /* 0x000000ee03ee7221 */ /* 0x002fe20000010000 */
[----:B------:R-:W-:Y:S01]  /*9430*/  SHF.R.S32.HI R3, RZ, 0x1f, R132 ;  /* 0x0000001fff037819 */ /* 0x000fe20000011484 */
[----:B------:R-:W-:Y:S01]  /*9440*/  @UP2 UIMAD UR15, UR15, UR8, URZ ;  /* 0x000000080f0f22a4 */ /* 0x000fe2000f8e023f */
[----:B--2---:R-:W-:-:S02]  /*9450*/  FADD.FTZ R239, R239, R0 ;  /* 0x00000000efef7221 */ /* 0x004fc40000010000 */
[----:B------:R-:W1:Y:S01]  /*9460*/  SHFL.BFLY PT, R5, R238, 0x1, 0x1f ;  /* 0x0c201f00ee057f89 */ /* 0x000e6200000e0000 */
[----:B------:R-:W-:Y:S01]  /*9470*/  MOV R0, 0x3f800000 ;  /* 0x3f80000000007802 */ /* 0x000fe20000000f00 */
[----:B------:R-:W-:Y:S01]  /*9480*/  @!UP2 USEL UR15, UR8, UR5, !UP1 ;  /* 0x00000005080fa287 */ /* 0x000fe2000c800000 */
[----:B---3--:R-:W-:Y:S01]  /*9490*/  FADD.FTZ R240, R240, R4 ;  /* 0x00000004f0f07221 */ /* 0x008fe20000010000 */
[----:B------:R-:W-:Y:S01]  /*94a0*/  LEA.HI R3, R3, R26, RZ, 0x3 ;  /* 0x0000001a03037211 */ /* 0x000fe200078f18ff */
[----:B------:R-:W-:Y:S01]  /*94b0*/  @UP2 UMOV UR13, 0x1 ;  /* 0x00000001000d2882 */ /* 0x000fe20000000000 */
[----:B------:R-:W-:Y:S01]  /*94c0*/  FSETP.NE.FTZ.AND P5, PT, R239, RZ, PT ;  /* 0x000000ffef00720b */ /* 0x000fe20003fb5000 */
[----:B----4-:R-:W-:Y:S01]  /*94d0*/  FADD.FTZ R235, R235, R6 ;  /* 0x00000006ebeb7221 */ /* 0x010fe20000010000 */
[----:B------:R-:W-:Y:S01]  /*94e0*/  FSETP.NE.FTZ.AND P6, PT, R240, RZ, PT ;  /* 0x000000fff000720b */ /* 0x000fe20003fd5000 */
[----:B------:R-:W-:Y:S01]  /*94f0*/  @!UP2 UIMAD UR13, UR15, UR4, URZ ;  /* 0x000000040f0da2a4 */ /* 0x000fe2000f8e023f */
[----:B------:R-:W-:Y:S01]  /*9500*/  LOP3.LUT R3, R3, 0xfffffff8, RZ, 0xc0, !PT ;  /* 0xfffffff803037812 */ /* 0x000fe200078ec0ff */
[----:B------:R-:W-:Y:S01]  /*9510*/  @UP3 UIMAD UR19, UR6, UR8, URZ ;  /* 0x00000008061332a4 */ /* 0x000fe2000f8e023f */
[----:B------:R-:W-:Y:S01]  /*9520*/  FSETP.NE.FTZ.AND P3, PT, R235, RZ, PT ;  /* 0x000000ffeb00720b */ /* 0x000fe20003f75000 */
[----:B------:R-:W-:Y:S01]  /*9530*/  @UP2 ULDC UR18, c[0x0][0x210] ;  /* 0x0000840000122ab9 */ /* 0x000fe20000000800 */
[----:B------:R-:W-:Y:S01]  /*9540*/  IADD3 R26, R26, -R3, RZ ;  /* 0x800000031a1a7210 */ /* 0x000fe20007ffe0ff */
[----:B------:R-:W-:Y:S01]  /*9550*/  UIMAD UR4, UR6, UR13, URZ ;  /* 0x0000000d060472a4 */ /* 0x000fe2000f8e023f */
[----:B------:R-:W-:Y:S01]  /*9560*/  MOV R3, 0x3f800000 ;  /* 0x3f80000000037802 */ /* 0x000fe20000000f00 */
[----:B------:R-:W-:Y:S01]  /*9570*/  @!UP2 UMOV UR18, 0x1 ;  /* 0x000000010012a882 */ /* 0x000fe20000000000 */
[----:B------:R-:W-:Y:S01]  /*9580*/  MOV R4, 0x3f800000 ;  /* 0x3f80000000047802 */ /* 0x000fe20000000f00 */
[----:B------:R-:W-:-:S02]  /*9590*/  @UP3 USEL UR19, UR19, UR9, !UP0 ;  /* 0x0000000913133287 */ /* 0x000fc4000c000000 */
[----:B------:R-:W2:Y:S01]  /*95a0*/  @P6 MUFU.RCP R0, R240 ;  /* 0x000000f000006308 */ /* 0x000ea20000001000 */
[----:B-----5:R-:W-:Y:S01]  /*95b0*/  UIMAD UR10, UR10, UR18, URZ ;  /* 0x000000120a0a72a4 */ /* 0x020fe2000f8e023f */
[----:B-1----:R-:W-:Y:S01]  /*95c0*/  FADD.FTZ R238, R238, R5 ;  /* 0x00000005eeee7221 */ /* 0x002fe20000010000 */
[----:B------:R-:W-:Y:S02]  /*95d0*/  USEL UR4, UR4, URZ, !UP3 ;  /* 0x0000003f04047287 */ /* 0x000fe4000d800000 */
[----:B------:R-:W-:Y:S02]  /*95e0*/  USHF.L.U32 UR10, UR10, 0x7, URZ ;  /* 0x000000070a0a7899 */ /* 0x000fe4000800063f */
[----:B------:R-:W-:Y:S01]  /*95f0*/  FSETP.NE.FTZ.AND P4, PT, R238, RZ, PT ;  /* 0x000000ffee00720b */ /* 0x000fe20003f95000 */
[----:B------:R-:W-:Y:S01]  /*9600*/  @P5 MUFU.RCP R4, R239 ;  /* 0x000000ef00045308 */ /* 0x000fe20000001000 */
[----:B------:R-:W-:Y:S02]  /*9610*/  UIMAD UR15, UR11, UR15, UR4 ;  /* 0x0000000f0b0f72a4 */ /* 0x000fe4000f8e0204 */
[----:B------:R-:W-:Y:S01]  /*9620*/  R2P PR, R26, 0x6 ;  /* 0x000000061a007804 */ /* 0x000fe20000000000 */
[----:B------:R-:W-:-:S02]  /*9630*/  @!UP3 UMOV UR24, URZ ;  /* 0x0000003f0018bc82 */ /* 0x000fc40008000000 */
[----:B------:R-:W-:Y:S01]  /*9640*/  @UP3 UMOV UR24, UR19 ;  /* 0x0000001300183c82 */ /* 0x000fe20008000000 */
[----:B--2---:R-:W-:Y:S01]  /*9650*/  FMUL.FTZ R0, R0, c[0x0][0x2dc] ;  /* 0x0000b70000007a20 */ /* 0x004fe20000410000 */
[----:B------:R-:W-:Y:S02]  /*9660*/  @!UP3 UMOV UR25, URZ ;  /* 0x0000003f0019bc82 */ /* 0x000fe40008000000 */
[----:B------:R-:W-:Y:S01]  /*9670*/  USHF.R.S32.HI UR4, URZ, 0x1f, UR10 ;  /* 0x0000001f3f047899 */ /* 0x000fe2000801140a */
[C---:B------:R-:W-:Y:S01]  /*9680*/  FMUL.FTZ R140, R0.reuse, R140 ;  /* 0x0000008c008c7220 */ /* 0x040fe20000410000 */
[----:B------:R-:W1:Y:S01]  /*9690*/  @P4 MUFU.RCP R3, R238 ;  /* 0x000000ee00034308 */ /* 0x000e620000001000 */
[C---:B------:R-:W-:Y:S01]  /*96a0*/  FMUL.FTZ R6, R0.reuse, R141 ;  /* 0x0000008d00067220 */ /* 0x040fe20000410000 */
[----:B------:R-:W-:Y:S01]  /*96b0*/  @UP3 USHF.R.S32.HI UR25, URZ, 0x1f, UR19 ;  /* 0x0000001f3f193899 */ /* 0x000fe20008011413 */
[C---:B------:R-:W-:Y:S01]  /*96c0*/  FMUL.FTZ R152, R0.reuse, R152 ;  /* 0x0000009800987220 */ /* 0x040fe20000410000 */
[----:B------:R-:W-:Y:S01]  /*96d0*/  USHF.R.S32.HI UR5, URZ, 0x1f, UR15 ;  /* 0x0000001f3f057899 */ /* 0x000fe2000801140f */
[----:B------:R-:W-:Y:S01]  /*96e0*/  FMUL.FTZ R153, R0, R153 ;  /* 0x0000009900997220 */ /* 0x000fe20000410000 */
[----:B------:R-:W-:Y:S01]  /*96f0*/  F2FP.BF16.PACK_AB R6, R6, R140 ;  /* 0x0000008c0606723e */ /* 0x000fe200000010ff */
[C---:B------:R-:W-:Y:S01]  /*9700*/  FMUL.FTZ R36, R0.reuse, R36 ;  /* 0x0000002400247220 */ /* 0x040fe20000410000 */
[----:B------:R-:W-:Y:S01]  /*9710*/  UIADD3 UR10, UP2, UP1, UR10, UR24, UR15 ;  /* 0x000000180a0a7290 */ /* 0x000fe2000f95e00f */
[C---:B------:R-:W-:Y:S01]  /*9720*/  FMUL.FTZ R11, R0.reuse, R37 ;  /* 0x00000025000b7220 */ /* 0x040fe20000410000 */
[----:B------:R-:W-:Y:S01]  /*9730*/  @!UP0 UMOV UR14, UR22 ;  /* 0x00000016000e8c82 */ /* 0x000fe20008000000 */
[C---:B------:R-:W-:Y:S01]  /*9740*/  FMUL.FTZ R48, R0.reuse, R48 ;  /* 0x0000003000307220 */ /* 0x040fe20000410000 */
[----:B------:R-:W-:Y:S01]  /*9750*/  UIADD3.X UR4, UR4, UR25, UR5, UP2, UP1 ;  /* 0x0000001904047290 */ /* 0x000fe200097e2405 */
        /* <DEDUP_REMOVED lines=30> */
[----:B------:R-:W-:Y:S01]  /*9940*/  FMUL.FTZ R169, R0, R169 ;  /* 0x000000a900a97220 */ /* 0x000fe20000410000 */
[----:B------:R-:W-:Y:S01]  /*9950*/  MOV R0, 0x3f800000 ;  /* 0x3f80000000007802 */ /* 0x000fe20000000f00 */
[----:B-1----:R-:W-:-:S02]  /*9960*/  FMUL.FTZ R3, R3, c[0x0][0x2dc] ;  /* 0x0000b70003037a20 */ /* 0x002fc40000410000 */
[----:B------:R-:W-:Y:S02]  /*9970*/  FMUL.FTZ R4, R4, c[0x0][0x2dc] ;  /* 0x0000b70004047a20 */ /* 0x000fe40000410000 */
[C---:B------:R-:W-:Y:S01]  /*9980*/  FMUL.FTZ R56, R3.reuse, R56 ;  /* 0x0000003803387220 */ /* 0x040fe20000410000 */
[----:B------:R-:W1:Y:S01]  /*9990*/  @P3 MUFU.RCP R0, R235 ;  /* 0x000000eb00003308 */ /* 0x000e620000001000 */
[----:B------:R-:W-:Y:S02]  /*99a0*/  FMUL.FTZ R19, R3, R57 ;  /* 0x0000003903137220 */ /* 0x000fe40000410000 */
[C---:B------:R-:W-:Y:S02]  /*99b0*/  FMUL.FTZ R13, R4.reuse, R38 ;  /* 0x00000026040d7220 */ /* 0x040fe40000410000 */
[C---:B------:R-:W-:Y:S01]  /*99c0*/  FMUL.FTZ R10, R4.reuse, R39 ;  /* 0x00000027040a7220 */ /* 0x040fe20000410000 */
[----:B------:R-:W-:Y:S01]  /*99d0*/  F2FP.BF16.PACK_AB R19, R19, R56 ;  /* 0x000000381313723e */ /* 0x000fe200000010ff */
[C---:B------:R-:W-:Y:S01]  /*99e0*/  FMUL.FTZ R17, R4.reuse, R50 ;  /* 0x0000003204117220 */ /* 0x040fe20000410000 */
[----:B------:R-:W-:Y:S01]  /*99f0*/  F2FP.BF16.PACK_AB R56, R85, R84 ;  /* 0x000000545538723e */ /* 0x000fe200000010ff */
[----:B------:R-:W-:Y:S01]  /*9a00*/  FMUL.FTZ R51, R4, R51 ;  /* 0x0000003304337220 */ /* 0x000fe20000410000 */
[----:B------:R-:W-:Y:S01]  /*9a10*/  LEA.HI R84, R134, R133, RZ, 0x5 ;  /* 0x0000008586547211 */ /* 0x000fe200078f28ff */
[----:B------:R-:W-:Y:S01]  /*9a20*/  FMUL.FTZ R27, R4, R66 ;  /* 0x00000042041b7220 */ /* 0x000fe20000410000 */
[----:B------:R-:W-:Y:S01]  /*9a30*/  F2FP.BF16.PACK_AB R10, R10, R13 ;  /* 0x0000000d0a0a723e */ /* 0x000fe200000010ff */
[C---:B------:R-:W-:Y:S01]  /*9a40*/  FMUL.FTZ R18, R4.reuse, R54 ;  /* 0x0000003604127220 */ /* 0x040fe20000410000 */
[----:B------:R-:W-:Y:S01]  /*9a50*/  F2FP.BF16.PACK_AB R13, R51, R17 ;  /* 0x00000011330d723e */ /* 0x000fe200000010ff */
[----:B------:R-:W-:-:S02]  /*9a60*/  FMUL.FTZ R24, R4, R67 ;  /* 0x0000004304187220 */ /* 0x000fc40000410000 */
[----:B-1----:R-:W-:Y:S02]  /*9a70*/  FMUL.FTZ R0, R0, c[0x0][0x2dc] ;  /* 0x0000b70000007a20 */ /* 0x002fe40000410000 */
[C---:B------:R-:W-:Y:S01]  /*9a80*/  FMUL.FTZ R15, R3.reuse, R41 ;  /* 0x00000029030f7220 */ /* 0x040fe20000410000 */
[----:B------:R-:W-:Y:S01]  /*9a90*/  F2FP.BF16.PACK_AB R17, R24, R27 ;  /* 0x0000001b1811723e */ /* 0x000fe200000010ff */
[C---:B------:R-:W-:Y:S01]  /*9aa0*/  FMUL.FTZ R23, R3.reuse, R45 ;  /* 0x0000002d03177220 */ /* 0x040fe20000410000 */
[----:B------:R-:W-:Y:S01]  /*9ab0*/  SHF.R.S32.HI R24, RZ, 0x5, R84 ;  /* 0x00000005ff187819 */ /* 0x000fe20000011454 */
[C---:B------:R-:W-:Y:S02]  /*9ac0*/  FMUL.FTZ R66, R3.reuse, R61 ;  /* 0x0000003d03427220 */ /* 0x040fe40000410000 */
        /* <DEDUP_REMOVED lines=39> */
[----:B------:R-:W-:Y:S01]  /*9d40*/  SHF.L.U32 R3, R26, 0x6, RZ ;  /* 0x000000061a037819 */ /* 0x000fe200000006ff */
[----:B------:R-:W-:Y:S01]  /*9d50*/  FMUL.FTZ R146, R0, R146 ;  /* 0x0000009200927220 */ /* 0x000fe20000410000 */
[----:B------:R-:W-:Y:S01]  /*9d60*/  LOP3.LUT R26, R26, 0x1, RZ, 0xc0, !PT ;  /* 0x000000011a1a7812 */ /* 0x000fe200078ec0ff */
[C---:B------:R-:W-:Y:S01]  /*9d70*/  FMUL.FTZ R8, R0.reuse, R147 ;  /* 0x0000009300087220 */ /* 0x040fe20000410000 */
[----:B------:R-:W-:Y:S01]  /*9d80*/  LOP3.LUT R3, R3, 0x1c0, RZ, 0xc0, !PT ;  /* 0x000001c003037812 */ /* 0x000fe200078ec0ff */
[----:B------:R-:W-:Y:S01]  /*9d90*/  FMUL.FTZ R150, R0, R150 ;  /* 0x0000009600967220 */ /* 0x000fe20000410000 */
        /* <DEDUP_REMOVED lines=51> */
[----:B------:R-:W-:Y:S01]  /*a0d0*/  LOP3.LUT R0, R132, 0x3ffffffc, RZ, 0xc0, !PT ;  /* 0x3ffffffc84007812 */ /* 0x000fe200078ec0ff */
[C---:B------:R-:W-:Y:S01]  /*a0e0*/  FMUL.FTZ R142, R4.reuse, R142 ;  /* 0x0000008e048e7220 */ /* 0x040fe20000410000 */
[----:B------:R-:W-:Y:S01]  /*a0f0*/  F2FP.BF16.PACK_AB R29, R29, R126 ;  /* 0x0000007e1d1d723e */ /* 0x000fe200000010ff */
[----:B------:R-:W-:Y:S01]  /*a100*/  FMUL.FTZ R5, R4, R143 ;  /* 0x0000008f04057220 */ /* 0x000fe20000410000 */
[----:B------:R-:W-:Y:S01]  /*a110*/  IADD3 R0, -R0, R133, RZ ;  /* 0x0000008500007210 */ /* 0x000fe20007ffe1ff */
[----:B------:R-:W-:Y:S01]  /*a120*/  FMUL.FTZ R20, R4, R55 ;  /* 0x0000003704147220 */ /* 0x000fe20000410000 */
[----:B------:R-:W-:Y:S01]  /*a130*/  F2FP.BF16.PACK_AB R68, R68, R130 ;  /* 0x000000824444723e */ /* 0x000fe200000010ff */
[----:B------:R-:W-:Y:S01]  /*a140*/  FMUL.FTZ R154, R4, R154 ;  /* 0x0000009a049a7220 */ /* 0x000fe20000410000 */
[----:B------:R-:W-:Y:S01]  /*a150*/  LEA R0, R24, R0, 0x9 ;  /* 0x0000000018007211 */ /* 0x000fe200078e48ff */
[C---:B------:R-:W-:Y:S01]  /*a160*/  FMUL.FTZ R7, R4.reuse, R155 ;  /* 0x0000009b04077220 */ /* 0x040fe20000410000 */
[----:B------:R-:W-:Y:S01]  /*a170*/  F2FP.BF16.PACK_AB R5, R5, R142 ;  /* 0x0000008e0505723e */ /* 0x000fe200000010ff */
[----:B------:R-:W-:Y:S01]  /*a180*/  FMUL.FTZ R70, R4, R70 ;  /* 0x0000004604467220 */ /* 0x000fe20000410000 */
[----:B------:R-:W-:Y:S01]  /*a190*/  LEA R0, R0, R3, 0x1 ;  /* 0x0000000300007211 */ /* 0x000fe200078e08ff */
[----:B------:R-:W-:Y:S01]  /*a1a0*/  FMUL.FTZ R71, R4, R71 ;  /* 0x0000004704477220 */ /* 0x000fe20000410000 */
[----:B------:R-:W-:Y:S01]  /*a1b0*/  F2FP.BF16.PACK_AB R20, R20, R18 ;  /* 0x000000121414723e */ /* 0x000fe200000010ff */
[----:B------:R-:W-:Y:S01]  /*a1c0*/  FMUL.FTZ R82, R4, R82 ;  /* 0x0000005204527220 */ /* 0x000fe20000410000 */
[----:B------:R-:W-:Y:S01]  /*a1d0*/  SHF.L.U32 R0, R0, 0x1, RZ ;  /* 0x0000000100007819 */ /* 0x000fe200000006ff */
[----:B------:R-:W-:Y:S01]  /*a1e0*/  FMUL.FTZ R83, R4, R83 ;  /* 0x0000005304537220 */ /* 0x000fe20000410000 */
[----:B------:R-:W-:Y:S01]  /*a1f0*/  F2FP.BF16.PACK_AB R18, R28, R64 ;  /* 0x000000401c12723e */ /* 0x000fe200000010ff */
[----:B------:R-:W-:Y:S01]  /*a200*/  FMUL.FTZ R86, R4, R86 ;  /* 0x0000005604567220 */ /* 0x000fe20000410000 */
[----:B------:R-:W-:Y:S01]  /*a210*/  IADD3 R3, R0, -0x10, RZ ;  /* 0xfffffff000037810 */ /* 0x000fe20007ffe0ff */
[----:B------:R-:W-:Y:S01]  /*a220*/  FMUL.FTZ R55, R4, R87 ;  /* 0x0000005704377220 */ /* 0x000fe20000410000 */
[----:B------:R-:W-:Y:S01]  /*a230*/  @P0 IADD3 R3, R0, 0x10, RZ ;  /* 0x0000001000030810 */ /* 0x000fe20007ffe0ff */
[C---:B------:R-:W-:Y:S01]  /*a240*/  FMUL.FTZ R98, R4.reuse, R98 ;  /* 0x0000006204627220 */ /* 0x040fe20000410000 */
[----:B------:R-:W-:Y:S01]  /*a250*/  F2FP.BF16.PACK_AB R64, R69, R32 ;  /* 0x000000204540723e */ /* 0x000fe200000010ff */
[C---:B------:R-:W-:Y:S01]  /*a260*/  FMUL.FTZ R99, R4.reuse, R99 ;  /* 0x0000006304637220 */ /* 0x040fe20000410000 */
[----:B------:R-:W-:Y:S01]  /*a270*/  MOV R69, 0x20 ;  /* 0x0000002000457802 */ /* 0x000fe20000000f00 */
        /* <DEDUP_REMOVED lines=8> */
[C---:B------:R-:W-:Y:S01]  /*a300*/  FMUL.FTZ R114, R4.reuse, R114 ;  /* 0x0000007204727220 */ /* 0x040fe20000410000 */
[----:B------:R-:W-:Y:S01]  /*a310*/  STS [R3+0x400], R7 ;  /* 0x0004000703007388 */ /* 0x000fe20000000800 */
        /* <DEDUP_REMOVED lines=13> */
[----:B------:R-:W-:-:S02]  /*a3f0*/  F2FP.BF16.PACK_AB R4, R153, R152 ;  /* 0x000000989904723e */ /* 0x000fc400000010ff */
[----:B------:R-:W-:Y:S02]  /*a400*/  F2FP.BF16.PACK_AB R35, R35, R122 ;  /* 0x0000007a2323723e */ /* 0x000fe400000010ff */
[----:B-1----:R-:W-:Y:S01]  /*a410*/  MOV R6, 0x40 ;  /* 0x0000004000067802 */ /* 0x002fe20000000f00 */
[----:B------:R1:W-:Y:S01]  /*a420*/  STS [R3], R4 ;  /* 0x0000000403007388 */ /* 0x0003e20000000800 */
[----:B------:R-:W-:Y:S02]  /*a430*/  F2FP.BF16.PACK_AB R32, R165, R164 ;  /* 0x000000a4a520723e */ /* 0x000fe400000010ff */
[----:B------:R-:W-:Y:S01]  /*a440*/  SEL R6, R6, 0xffffffc0, !P2 ;  /* 0xffffffc006067807 */ /* 0x000fe20005000000 */
[----:B------:R-:W-:Y:S01]  /*a450*/  STS [R0+0x2000], R67 ;  /* 0x0020004300007388 */ /* 0x000fe20000000800 */
[----:B------:R-:W-:Y:S02]  /*a460*/  F2FP.BF16.PACK_AB R31, R31, R166 ;  /* 0x000000a61f1f723e */ /* 0x000fe400000010ff */
[----:B------:R-:W-:Y:S01]  /*a470*/  F2FP.BF16.PACK_AB R28, R169, R168 ;  /* 0x000000a8a91c723e */ /* 0x000fe200000010ff */
[----:B------:R2:W-:Y:S01]  /*a480*/  STS [R0+0x2400], R8 ;  /* 0x0024000800007388 */ /* 0x0005e20000000800 */
[----:B------:R-:W-:-:S03]  /*a490*/  F2FP.BF16.PACK_AB R27, R171, R170 ;  /* 0x000000aaab1b723e */ /* 0x000fc600000010ff */
        /* <DEDUP_REMOVED lines=85> */
[----:B------:R1:W2:Y:S04]  /*a9f0*/  LDS.128 R20, [R223] ;  /* 0x00000000df147984 */ /* 0x0002a80000000c00 */
        /* <DEDUP_REMOVED lines=53> */
.L_x_1529:
[----:B--234-:R-:W-:Y:S05]  /*ad50*/  BSYNC B0 ;  /* 0x0000000000007941 */ /* 0x01cfea0003800000 */
.L_x_1528:
[----:B-1----:R1:W5:Y:S01]  /*ad60*/  LDL R12, [R1+0x10] ;  /* 0x00001000010c7983 */ /* 0x0023620000100800 */
[----:B------:R-:W-:Y:S01]  /*ad70*/  SHF.R.S32.HI R3, RZ, 0x1f, R246 ;  /* 0x0000001fff037819 */ /* 0x000fe200000114f6 */
[----:B------:R-:W-:Y:S01]  /*ad80*/  USHF.R.S32.HI UR6, URZ, 0x1f, UR11 ;  /* 0x0000001f3f067899 */ /* 0x000fe2000801140b */
[----:B------:R-:W-:Y:S01]  /*ad90*/  IADD3 R2, P0, R246, UR14, RZ ;  /* 0x0000000ef6027c10 */ /* 0x000fe2000ff1e0ff */
[----:B------:R-:W2:Y:S01]  /*ada0*/  S2R R4, SR_TID.X ;  /* 0x0000000000047919 */ /* 0x000ea20000002100 */
[----:B------:R-:W-:Y:S01]  /*adb0*/  ULDC.64 UR4, c[0x0][0x1f0] ;  /* 0x00007c0000047ab9 */ /* 0x000fe20000000a00 */
[----:B------:R-:W-:Y:S01]  /*adc0*/  BSSY B0, `(.L_x_1530) ;  /* 0x0000017000007945 */ /* 0x000fe20003800000 */
[----:B------:R-:W-:Y:S01]  /*add0*/  IADD3.X R3, R3, UR7, RZ, P0, !PT ;  /* 0x0000000703037c10 */ /* 0x000fe200087fe4ff */
[----:B------:R-:W3:Y:S01]  /*ade0*/  S2R R10, SR_CTAID.Z ;  /* 0x00000000000a7919 */ /* 0x000ee20000002700 */
[----:B------:R-:W-:-:S04]  /*adf0*/  UIMAD UR4, UR6, UR4, URZ ;  /* 0x00000004060472a4 */ /* 0x000fc8000f8e023f */
[----:B------:R-:W-:Y:S01]  /*ae00*/  UIMAD UR4, UR11, UR5, UR4 ;  /* 0x000000050b0472a4 */ /* 0x000fe2000f8e0204 */
[----:B--2---:R-:W-:-:S04]  /*ae10*/  SHF.R.S32.HI R0, RZ, 0x1f, R4 ;  /* 0x0000001fff007819 */ /* 0x004fc80000011404 */
[----:B------:R-:W-:Y:S01]  /*ae20*/  LEA.HI R0, R0, R4, RZ, 0x3 ;  /* 0x0000000400007211 */ /* 0x000fe200078f18ff */
[----:B---3--:R-:W-:-:S03]  /*ae30*/  IMAD.WIDE.U32 R10, R10, c[0x0][0x1f0], R2 ;  /* 0x00007c000a0a7a25 */ /* 0x008fc600078e0002 */
[----:B------:R-:W-:Y:S02]  /*ae40*/  SHF.R.S32.HI R7, RZ, 0x3, R0 ;  /* 0x00000003ff077819 */ /* 0x000fe40000011400 */
[----:B------:R-:W-:Y:S02]  /*ae50*/  IADD3 R9, R11, UR4, RZ ;  /* 0x000000040b097c10 */ /* 0x000fe4000fffe0ff */
[----:B------:R-:W-:-:S13]  /*ae60*/  ISETP.GE.AND P0, PT, R7, UR20, PT ;  /* 0x0000001407007c0c */ /* 0x000fda000bf06270 */
[----:B------:R-:W-:Y:S05]  /*ae70*/  @P0 BRA `(.L_x_1531) ;  /* 0x000000b000000947 */ /* 0x000fea0003800000 */
[----:B-1----:R-:W-:Y:S01]  /*ae80*/  IMAD R0, R249, c[0x0][0x1e8], RZ ;  /* 0x00007a00f9007a24 */ /* 0x002fe200078e02ff */
        /* <DEDUP_REMOVED lines=10> */
.L_x_1531:
[----:B-1----:R-:W-:Y:S05]  /*af30*/  BSYNC B0 ;  /* 0x0000000000007941 */ /* 0x002fea0003800000 */
.L_x_1530:
        /* <DEDUP_REMOVED lines=8> */
[----:B------:R-:W-:Y:S01]  /*afc0*/  IMAD.X R0, RZ, RZ, R249, P0 ;  /* 0x000000ffff007224 */ /* 0x000fe200000e06f9 */
[----:B-----5:R-:W-:Y:S01]  /*afd0*/  ISETP.GE.AND P0, PT, R12, c[0x0][0x220], PT ;  /* 0x000088000c007a0c */ /* 0x020fe20003f06270 */
        /* <DEDUP_REMOVED lines=8> */
.L_x_1533:
[----:B------:R-:W-:Y:S05]  /*b060*/  BSYNC B0 ;  /* 0x0000000000007941 */ /* 0x000fea0003800000 */
.L_x_1532:
        /* <DEDUP_REMOVED lines=18> */
.L_x_1535:
[----:B------:R-:W-:Y:S05]  /*b190*/  BSYNC B0 ;  /* 0x0000000000007941 */ /* 0x000fea0003800000 */
.L_x_1534:
        /* <DEDUP_REMOVED lines=18> */
.L_x_1537:
[----:B------:R-:W-:Y:S05]  /*b2c0*/  BSYNC B0 ;  /* 0x0000000000007941 */ /* 0x000fea0003800000 */
.L_x_1536:
        /* <DEDUP_REMOVED lines=18> */
.L_x_1539:
[----:B------:R-:W-:Y:S05]  /*b3f0*/  BSYNC B0 ;  /* 0x0000000000007941 */ /* 0x000fea0003800000 */
.L_x_1538:
        /* <DEDUP_REMOVED lines=18> */
.L_x_1541:
[----:B------:R-:W-:Y:S05]  /*b520*/  BSYNC B0 ;  /* 0x0000000000007941 */ /* 0x000fea0003800000 */
.L_x_1540:
[----:B------:R-:W2:Y:S01]  /*b530*/  LDL.LU R0, [R1+0x30] ;  /* 0x0000300001007983 */ /* 0x000ea20000300800 */
[----:B------:R-:W-:Y:S01]  /*b540*/  BSSY B0, `(.L_x_1542) ;  /* 0x0000011000007945 */ /* 0x000fe20003800000 */
[----:B--2---:R-:W-:-:S13]  /*b550*/  ISETP.GE.AND P0, PT, R0, UR20, PT ;  /* 0x0000001400007c0c */ /* 0x004fda000bf06270 */
        /* <DEDUP_REMOVED lines=15> */
.L_x_1543:
[----:B------:R-:W-:Y:S05]  /*b650*/  BSYNC B0 ;  /* 0x0000000000007941 */ /* 0x000fea0003800000 */
.L_x_1542:
[----:B------:R-:W2:Y:S02]  /*b660*/  LDL.LU R0, [R1+0x2c] ;  /* 0x00002c0001007983 */ /* 0x000ea40000300800 */
[----:B--2---:R-:W-:-:S13]  /*b670*/  ISETP.GE.AND P0, PT, R0, UR20, PT ;  /* 0x0000001400007c0c */ /* 0x004fda000bf06270 */
        /* <DEDUP_REMOVED lines=17> */
.L_x_1494:
[----:B------:R-:W-:Y:S01]  /*b790*/  UISETP.NE.AND UP4, UPT, UR9, -0x1, UPT ;  /* 0xffffffff0900788c */ /* 0x000fe2000bf85270 */
[----:B------:R-:W-:Y:S01]  /*b7a0*/  LEA.HI R8, R5, R234, RZ, 0x3 ;  /* 0x000000ea05087211 */ /* 0x000fe200078f18ff */
[----:B------:R-:W-:Y:S01]  /*b7b0*/  ULDC.64 UR6, c[0x0][0x1e8] ;  /* 0x00007a0000067ab9 */ /* 0x000fe20000000a00 */
[----:B------:R-:W1:Y:S01]  /*b7c0*/  S2R R12, SR_CTAID.Z ;  /* 0x00000000000c7919 */ /* 0x000e620000002700 */
[----:B------:R-:W-:Y:S01]  /*b7d0*/  ULDC.64 UR4, c[0x0][0x1e0] ;  /* 0x0000780000047ab9 */ /* 0x000fe20000000a00 */
[----:B------:R-:W-:Y:S01]  /*b7e0*/  LOP3.LUT R0, R8, 0xfffffff8, RZ, 0xc0, !PT ;  /* 0xfffffff808007812 */ /* 0x000fe200078ec0ff */
[----:B------:R-:W-:Y:S01]  /*b7f0*/  ULDC.U8 UR20, c[0x0][0x328] ;  /* 0x0000ca0000147ab9 */ /* 0x000fe20000000000 */
[----:B------:R-:W2:Y:S01]  /*b800*/  S2R R6, SR_CTAID.X ;  /* 0x0000000000067919 */ /* 0x000ea20000002500 */
[----:B------:R-:W-:Y:S01]  /*b810*/  USHF.R.S32.HI UR15, URZ, 0x1f, UR14 ;  /* 0x0000001f3f0f7899 */ /* 0x000fe2000801140e */
[----:B------:R-:W-:Y:S01]  /*b820*/  SHF.R.S32.HI R8, RZ, 0x3, R8 ;  /* 0x00000003ff087819 */ /* 0x000fe20000011408 */
[----:B------:R-:W-:Y:S01]  /*b830*/  UISETP.NE.AND UP2, UPT, UR20, URZ, UPT ;  /* 0x0000003f1400728c */ /* 0x000fe2000bf45270 */
[----:B------:R-:W-:Y:S01]  /*b840*/  IMAD.IADD R15, R234, 0x1, -R0 ;  /* 0x00000001ea0f7824 */ /* 0x000fe200078e0a00 */
[----:B------:R-:W-:Y:S01]  /*b850*/  @UP4 UIMAD.WIDE.U32 UR18, UR9, UR6, URZ ;  /* 0x00000006091242a5 */ /* 0x000fe2000f8e003f */
[----:B------:R-:W-:Y:S01]  /*b860*/  SHF.R.S32.HI R9, RZ, 0x1f, R8 ;  /* 0x0000001fff097819 */ /* 0x000fe20000011408 */
[----:B------:R-:W-:Y:S01]  /*b870*/  @!UP4 USHF.R.S32.HI UR21, URZ, 0x1f, UR13 ;  /* 0x0000001f3f15c899 */ /* 0x000fe2000801140d */
[----:B------:R-:W-:Y:S01]  /*b880*/  IMAD.SHL.U32 R14, R15, 0x8, RZ ;  /* 0x000000080f0e7824 */ /* 0x000fe200078e00ff */
[----:B------:R-:W-:Y:S01]  /*b890*/  @UP4 UIMAD UR7, UR9, UR7, UR19 ;  /* 0x00000007090742a4 */ /* 0x000fe2000f8e0213 */
[----:B------:R-:W-:Y:S01]  /*b8a0*/  BSSY B0, `(.L_x_1544) ;  /* 0x0000039000007945 */ /* 0x000fe20003800000 */
[----:B------:R-:W-:-:S02]  /*b8b0*/  @!UP4 UIMAD UR21, UR21, UR4, URZ ;  /* 0x000000041515c2a4 */ /* 0x000fc4000f8e023f */
[----:B------:R-:W-:Y:S01]  /*b8c0*/  ULDC.U8 UR19, c[0x0][0x329] ;  /* 0x0000ca4000137ab9 */ /* 0x000fe20000000000 */
[----:B------:R-:W-:Y:S01]  /*b8d0*/  IADD3 R23, R14, 0x40, RZ ;  /* 0x000000400e177810 */ /* 0x000fe20007ffe0ff */
[----:B------:R-:W-:Y:S02]  /*b8e0*/  UISETP.NE.AND UP3, UPT, UR19, URZ, UPT ;  /* 0x0000003f1300728c */ /* 0x000fe4000bf65270 */
[----:B------:R-:W-:Y:S02]  /*b8f0*/  @!UP4 UIMAD.WIDE.U32 UR22, UR13, UR4, URZ ;  /* 0x000000040d16c2a5 */ /* 0x000fe4000f8e003f */
[----:B------:R-:W-:Y:S02]  /*b900*/  @!UP4 UIMAD UR21, UR13, UR5, UR21 ;  /* 0x000000050d15c2a4 */ /* 0x000fe4000f8e0215 */
[----:B------:R-:W-:Y:S02]  /*b910*/  UISETP.EQ.AND UP2, UPT, UR19, URZ, UP2 ;  /* 0x0000003f1300728c */ /* 0x000fe40009742270 */
[----:B------:R-:W-:Y:S01]  /*b920*/  ULDC.64 UR4, c[0x0][0x1f0] ;  /* 0x00007c0000047ab9 */ /* 0x000fe20000000a00 */
[----:B--2---:R-:W-:Y:S01]  /*b930*/  IMAD.WIDE R6, R6, 0x80, R8 ;  /* 0x0000008006067825 */ /* 0x004fe200078e0208 */
[----:B------:R-:W-:-:S02]  /*b940*/  UIMAD UR4, UR15, UR4, URZ ;  /* 0x000000040f0472a4 */ /* 0x000fc4000f8e023f */
[----:B------:R-:W-:Y:S02]  /*b950*/  @!UP3 UISETP.NE.AND UP1, UPT, UR20, URZ, UPT ;  /* 0x0000003f1400b28c */ /* 0x000fe4000bf25270 */
[----:B------:R-:W-:Y:S02]  /*b960*/  ULDC UR11, c[0x0][0x214] ;  /* 0x00008500000b7ab9 */ /* 0x000fe40000000800 */
[----:B------:R-:W-:Y:S02]  /*b970*/  @UP3 ULDC UR15, c[0x0][0x210] ;  /* 0x00008400000f3ab9 */ /* 0x000fe40000000800 */
[----:B------:R-:W-:Y:S02]  /*b980*/  ULDC UR8, c[0x0][0x234] ;  /* 0x00008d0000087ab9 */ /* 0x000fe40000000800 */
[----:B------:R-:W-:Y:S02]  /*b990*/  @UP3 UIMAD UR15, UR15, UR11, URZ ;  /* 0x0000000b0f0f32a4 */ /* 0x000fe4000f8e023f */
[----:B------:R-:W-:-:S02]  /*b9a0*/  UISETP.NE.OR UP0, UPT, UR9, -0x1, !UP2 ;  /* 0xffffffff0900788c */ /* 0x000fc4000d705670 */
[----:B------:R-:W-:Y:S02]  /*b9b0*/  @!UP3 USEL UR15, UR11, UR8, !UP1 ;  /* 0x000000080b0fb287 */ /* 0x000fe4000c800000 */
        /* <DEDUP_REMOVED lines=12> */
[----:B------:R-:W-:Y:S02]  /*ba80*/  USEL UR24, UR24, URZ, !UP2 ;  /* 0x0000003f18187287 */ /* 0x000fe4000d000000 */
[----:B------:R-:W-:Y:S01]  /*ba90*/  @!UP3 UMOV UR25, 0x1 ;  /* 0x000000010019b882 */ /* 0x000fe20000000000 */
[----:B-1----:R-:W-:Y:S01]  /*baa0*/  IMAD.WIDE.U32 R12, R12, c[0x0][0x1f0], R2 ;  /* 0x00007c000c0c7a25 */ /* 0x002fe200078e0002 */
[----:B------:R-:W-:-:S02]  /*bab0*/  UIMAD UR10, UR10, UR25, URZ ;  /* 0x000000190a0a72a4 */ /* 0x000fc4000f8e023f */
[----:B------:R-:W-:Y:S02]  /*bac0*/  UIMAD UR15, UR14, UR15, UR24 ;  /* 0x0000000f0e0f72a4 */ /* 0x000fe4000f8e0218 */
[----:B------:R-:W-:Y:S02]  /*bad0*/  @!UP2 UMOV UR26, URZ ;  /* 0x0000003f001aac82 */ /* 0x000fe40008000000 */
[----:B------:R-:W-:Y:S02]  /*bae0*/  @UP2 UMOV UR26, UR9 ;  /* 0x00000009001a2c82 */ /* 0x000fe40008000000 */
[----:B------:R-:W-:Y:S02]  /*baf0*/  UIMAD UR4, UR14, UR5, UR4 ;  /* 0x000000050e0472a4 */ /* 0x000fe4000f8e0204 */
[----:B------:R-:W-:Y:S02]  /*bb00*/  @!UP2 UMOV UR27, URZ ;  /* 0x0000003f001bac82 */ /* 0x000fe40008000000 */
[----:B------:R-:W-:-:S02]  /*bb10*/  USHF.R.S32.HI UR6, URZ, 0x1f, UR10 ;  /* 0x0000001f3f067899 */ /* 0x000fc4000801140a */
        /* <DEDUP_REMOVED lines=17> */
.L_x_1545:
[----:B------:R-:W-:Y:S05]  /*bc30*/  BSYNC B0 ;  /* 0x0000000000007941 */ /* 0x000fea0003800000 */
.L_x_1544:
        /* <DEDUP_REMOVED lines=18> */
.L_x_1547:
[----:B------:R-:W-:Y:S05]  /*bd60*/  BSYNC B0 ;  /* 0x0000000000007941 */ /* 0x000fea0003800000 */
.L_x_1546:
        /* <DEDUP_REMOVED lines=18> */
.L_x_1549:
[----:B------:R-:W-:Y:S05]  /*be90*/  BSYNC B0 ;  /* 0x0000000000007941 */ /* 0x000fea0003800000 */
.L_x_1548:
        /* <DEDUP_REMOVED lines=18> */
.L_x_1551:
[----:B------:R-:W-:Y:S05]  /*bfc0*/  BSYNC B0 ;  /* 0x0000000000007941 */ /* 0x000fea0003800000 */
.L_x_1550:
        /* <DEDUP_REMOVED lines=18> */
.L_x_1553:
[----:B------:R-:W-:Y:S05]  /*c0f0*/  BSYNC B0 ;  /* 0x0000000000007941 */ /* 0x000fea0003800000 */
.L_x_1552:
        /* <DEDUP_REMOVED lines=18> */
.L_x_1555:
[----:B------:R-:W-:Y:S05]  /*c220*/  BSYNC B0 ;  /* 0x0000000000007941 */ /* 0x000fea0003800000 */
.L_x_1554:
        /* <DEDUP_REMOVED lines=18> */
.L_x_1557:
[----:B------:R-:W-:Y:S05]  /*c350*/  BSYNC B0 ;  /* 0x0000000000007941 */ /* 0x000fea0003800000 */
.L_x_1556:
        /* <DEDUP_REMOVED lines=18> */
.L_x_1559:
[----:B------:R-:W-:Y:S05]  /*c480*/  BSYNC B0 ;  /* 0x0000000000007941 */ /* 0x000fea0003800000 */
.L_x_1558:
        /* <DEDUP_REMOVED lines=67> */
.L_x_1560:
        /* <DEDUP_REMOVED lines=12> */
.L_x_2399:


//--------------------- .text._ZN5flash16flash_fwd_kernelI23Flash_fwd_kernel_traitsILi128ELi128ELi32ELi4ELb0ELb0EN7cutlass10bfloat16_tE19Flash_kernel_traitsILi128ELi128ELi32ELi4ES3_EELb1ELb0ELb0ELb0ELb0ELb0ELb0ELb1EEEvNS_16Flash_fwd_paramsE --------------------------
	.section	.text._ZN5flash16flash_fwd_kernelI23Flash_fwd_kernel_traitsILi128ELi128ELi32ELi4ELb0ELb0EN7cutlass10bfloat16_tE19Flash_kernel_traitsILi128ELi128ELi32ELi4ES3_EELb1ELb0ELb0ELb0ELb0ELb0ELb0ELb1EEEvNS_16Flash_fwd_paramsE,"ax",@progbits
	.sectioninfo	@"SHI_REGISTERS=255"
	.align	128
        .global         _ZN5flash16flash_fwd_kernelI23Flash_fwd_kernel_traitsILi128ELi128ELi32ELi4ELb0ELb0EN7cutlass10bfloat16_tE19Flash_kernel_traitsILi128ELi128ELi32ELi4ES3_EELb1ELb0ELb0ELb0ELb0ELb0ELb0ELb1EEEvNS_16Flash_fwd_paramsE
        .type           _ZN5flash16flash_fwd_kernelI23Flash_fwd_kernel_traitsILi128ELi128ELi32ELi4ELb0ELb0EN7cutlass10bfloat16_tE19Flash_kernel_traitsILi128ELi128ELi32ELi4ES3_EELb1ELb0ELb0ELb0ELb0ELb0ELb0ELb1EEEvNS_16Flash_fwd_paramsE,@function
        .size           _ZN5flash16flash_fwd_kernelI23Flash_fwd_kernel_traitsILi128ELi128ELi32ELi4ELb0ELb0EN7cutlass10bfloat16_tE19Flash_kernel_traitsILi128ELi128ELi32ELi4ES3_EELb1ELb0ELb0ELb0ELb0ELb0ELb0ELb1EEEvNS_16Flash_fwd_paramsE,(.L_x_2400 - _ZN5flash16flash_fwd_kernelI23Flash_fwd_kernel_traitsILi128ELi128ELi32ELi4ELb0ELb0EN7cutlass10bfloat16_tE19Flash_kernel_traitsILi128ELi128ELi32ELi4ES3_EELb1ELb0ELb0ELb0ELb0ELb0ELb0ELb1EEEvNS_16Flash_fwd_paramsE)
        .other          _ZN5flash16flash_fwd_kernelI23Flash_fwd_kernel_traitsILi128ELi128ELi32ELi4ELb0ELb0EN7cutlass10bfloat16_tE19Flash_kernel_traitsILi128ELi128ELi32ELi4ES3_EELb1ELb0ELb0ELb0ELb0ELb0ELb0ELb1EEEvNS_16Flash_fwd_paramsE,@"STO_CUDA_ENTRY STV_DEFAULT"
_ZN5flash16flash_fwd_kernelI23Flash_fwd_kernel_traitsILi128ELi128ELi32ELi4ELb0ELb0EN7cutlass10bfloat16_tE19Flash_kernel_traitsILi128ELi128ELi32ELi4ES3_EELb1ELb0ELb0ELb0ELb0ELb0ELb0ELb1EEEvNS_16Flash_fwd_paramsE:
.text._ZN5flash16flash_fwd_kernelI23Flash_fwd_kernel_traitsILi128ELi128ELi32ELi4ELb0ELb0EN7cutlass10bfloat16_tE19Flash_kernel_traitsILi128ELi128ELi32ELi4ES3_EELb1ELb0ELb0ELb0ELb0ELb0ELb0ELb1EEEvNS_16Flash_fwd_paramsE:
        /* <DEDUP_REMOVED lines=12> */
[----:B------:R-:W-:-:S03]  /*00c0*/  ULDC.64 UR4, c[0x0][0x240] ;  /* 0x0000900000047ab9 */ /* 0x000fc60000000a00 */
[----:B------:R-:W3:Y:S04]  /*00d0*/  @P2 LDG.E.64 R6, [R6.64] ;  /* 0x0000001206062981 */ /* 0x000ee8000c1e1b00 */
[----:B------:R-:W4:Y:S01]  /*00e0*/  @P2 LDG.E.64 R4, [R2.64] ;  /* 0x0000001202042981 */ /* 0x000f22000c1e1b00 */
[----:B------:R-:W5:Y:S01]  /*00f0*/  S2UR UR11, SR_CTAID.Y ;  /* 0x00000000000b79c3 */ /* 0x000f620000002600 */
[----:B------:R-:W-:Y:S02]  /*0100*/  UISETP.NE.U32.AND UP2, UPT, URZ, UR4, UPT ;  /* 0x000000043f00728c */ /* 0x000fe4000bf45070 */
[----:B------:R-:W-:Y:S02]  /*0110*/  UMOV UR8, 0x4 ;  /* 0x0000000400087882 */ /* 0x000fe40000000000 */
[----:B------:R-:W-:-:S02]  /*0120*/  UISETP.NE.AND.EX UP2, UPT, URZ, UR5, UPT, UP2 ;  /* 0x000000053f00728c */ /* 0x000fc4000bf45320 */
[----:B------:R-:W-:Y:S01]  /*0130*/  ULDC.64 UR14, c[0x0][0x240] ;  /* 0x00009000000e7ab9 */ /* 0x000fe20000000a00 */
[----:B------:R-:W1:Y:S01]  /*0140*/  S2UR UR10, SR_CTAID.Z ;  /* 0x00000000000a79c3 */ /* 0x000e620000002700 */
[----:B------:R-:W-:Y:S02]  /*0150*/  ULDC.64 UR4, c[0x0][0x250] ;  /* 0x0000940000047ab9 */ /* 0x000fe40000000a00 */
[----:B------:R-:W-:Y:S01]  /*0160*/  PLOP3.LUT P0, PT, PT, PT, UP2, 0x80, 0x0 ;  /* 0x000000000000781c */ /* 0x000fe20003f0f028 */
[----:B------:R-:W-:Y:S02]  /*0170*/  UISETP.NE.U32.AND UP0, UPT, URZ, UR4, UPT ;  /* 0x000000043f00728c */ /* 0x000fe4000bf05070 */
[----:B------:R-:W-:Y:S02]  /*0180*/  ULDC.U8 UR9, c[0x0][0x312] ;  /* 0x0000c48000097ab9 */ /* 0x000fe40000000000 */
[----:B------:R-:W-:Y:S02]  /*0190*/  UISETP.NE.AND UP3, UPT, UR9, URZ, UPT ;  /* 0x0000003f0900728c */ /* 0x000fe4000bf65270 */
[----:B------:R-:W-:-:S02]  /*01a0*/  UISETP.NE.AND.EX UP0, UPT, URZ, UR5, UPT, UP0 ;  /* 0x000000053f00728c */ /* 0x000fc4000bf05300 */
[----:B-----5:R-:W-:-:S06]  /*01b0*/  UIMAD.WIDE UR14, UR11, UR8, UR14 ;  /* 0x000000080b0e72a5 */ /* 0x020fcc000f8e020e */
[----:B------:R-:W-:Y:S01]  /*01c0*/  MOV R14, UR14 ;  /* 0x0000000e000e7c02 */ /* 0x000fe20008000f00 */
[----:B------:R-:W-:Y:S01]  /*01d0*/  IMAD.U32 R15, RZ, RZ, UR15 ;  /* 0x0000000fff0f7e24 */ /* 0x000fe2000f8e00ff */
[----:B-1----:R-:W-:-:S06]  /*01e0*/  ULOP3.LUT UR6, UR10, UR12, UR11, 0xfe, !UPT ;  /* 0x0000000c0a067292 */ /* 0x002fcc000f8efe0b */
[----:B--2---:R-:W-:Y:S01]  /*01f0*/  LOP3.LUT P3, RZ, R74, UR6, RZ, 0xfc, !PT ;  /* 0x000000064aff7c12 */ /* 0x004fe2000f86fcff */
[----:B------:R-:W-:Y:S02]  /*0200*/  ULDC.64 UR6, c[0x0][0x248] ;  /* 0x0000920000067ab9 */ /* 0x000fe40000000a00 */
[----:B------:R-:W-:-:S04]  /*0210*/  UISETP.EQ.U32.AND UP1, UPT, URZ, UR6, UPT ;  /* 0x000000063f00728c */ /* 0x000fc8000bf22070 */
[----:B------:R-:W-:Y:S02]  /*0220*/  UISETP.EQ.OR.EX UP1, UPT, URZ, UR7, !UP3, UP1 ;  /* 0x000000073f00728c */ /* 0x000fe4000df22710 */
[----:B------:R-:W-:Y:S02]  /*0230*/  ULDC.64 UR4, c[0x0][0x250] ;  /* 0x0000940000047ab9 */ /* 0x000fe40000000a00 */
[----:B------:R-:W-:Y:S02]  /*0240*/  ULDC.64 UR6, c[0x0][0x248] ;  /* 0x0000920000067ab9 */ /* 0x000fe40000000a00 */
[----:B------:R-:W-:Y:S02]  /*0250*/  @UP0 UIMAD.WIDE UR4, UR11, UR8, UR4 ;  /* 0x000000080b0402a5 */ /* 0x000fe4000f8e0204 */
[----:B------:R-:W-:-:S04]  /*0260*/  UIMAD.WIDE UR6, UR11, UR8, UR6 ;  /* 0x000000080b0672a5 */ /* 0x000fc8000f8e0206 */
[----:B------:R-:W-:Y:S02]  /*0270*/  IMAD.U32 R12, RZ, RZ, UR4 ;  /* 0x00000004ff0c7e24 */ /* 0x000fe4000f8e00ff */
[----:B------:R-:W-:Y:S01]  /*0280*/  IMAD.U32 R13, RZ, RZ, UR5 ;  /* 0x00000005ff0d7e24 */ /* 0x000fe2000f8e00ff */
[----:B---3--:R1:W2:Y:S01]  /*0290*/  @P2 R2UR UR20, R6 ;  /* 0x00000000061423c2 */ /* 0x0082a200000e0000 */
[----:B----4-:R-:W-:-:S07]  /*02a0*/  @P2 IADD3 R2, P1, R4, c[0x0][0x300], RZ ;  /* 0x0000c00004022a10 */ /* 0x010fce0007f3e0ff */
[----:B------:R3:W4:Y:S01]  /*02b0*/  @P2 R2UR UR21, R7 ;  /* 0x00000000071523c2 */ /* 0x00072200000e0000 */
[----:B------:R-:W-:Y:S02]  /*02c0*/  @P2 IMAD.X R3, RZ, RZ, R5, P1 ;  /* 0x000000ffff032224 */ /* 0x000fe400008e0605 */
[----:B-1----:R-:W-:Y:S02]  /*02d0*/  @!P3 IMAD.MOV.U32 R6, RZ, RZ, c[0x0][0x308] ;  /* 0x0000c200ff06b624 */ /* 0x002fe400078e00ff */
[----:B--2---:R-:W-:Y:S01]  /*02e0*/  IMAD.U32 R8, RZ, RZ, UR20 ;  /* 0x00000014ff087e24 */ /* 0x004fe2000f8e00ff */
[----:B---3--:R-:W-:Y:S01]  /*02f0*/  @!P3 MOV R7, c[0x0][0x30c] ;  /* 0x0000c3000007ba02 */ /* 0x008fe20000000f00 */
[----:B----4-:R-:W-:-:S04]  /*0300*/  IMAD.U32 R9, RZ, RZ, UR21 ;  /* 0x00000015ff097e24 */ /* 0x010fc8000f8e00ff */
[----:B------:R-:W-:Y:S04]  /*0310*/  @!P3 STG.E.64 [R6.64+0x8], R2 ;  /* 0x000008020600b986 */ /* 0x000fe8000c101b12 */
[----:B------:R1:W-:Y:S04]  /*0320*/  @!P3 STG.E.64 [R6.64], R8 ;  /* 0x000000080600b986 */ /* 0x0003e8000c101b12 */
[----:B------:R-:W2:Y:S04]  /*0330*/  @P0 LDG.E R10, [R14.64] ;  /* 0x000000120e0a0981 */ /* 0x000ea8000c1e1900 */
[----:B------:R-:W3:Y:S01]  /*0340*/  @P0 LDG.E R4, [R14.64+0x4] ;  /* 0x000004120e040981 */ /* 0x000ee2000c1e1900 */
[----:B------:R-:W-:-:S02]  /*0350*/  PLOP3.LUT P1, PT, PT, PT, UP0, 0x80, 0x0 ;  /* 0x000000000000781c */ /* 0x000fc40003f2f008 */
[----:B------:R-:W-:-:S11]  /*0360*/  PLOP3.LUT P2, PT, PT, PT, UP1, 0x80, 0x0 ;  /* 0x000000000000781c */ /* 0x000fd60003f4f018 */
[----:B------:R-:W4:Y:S01]  /*0370*/  @P1 LDG.E R5, [R12.64] ;  /* 0x000000120c051981 */ /* 0x000f22000c1e1900 */
[----:B-1----:R-:W-:Y:S01]  /*0380*/  MOV R8, UR6 ;  /* 0x0000000600087c02 */ /* 0x002fe20008000f00 */
[----:B------:R-:W-:-:S05]  /*0390*/  IMAD.U32 R9, RZ, RZ, UR7 ;  /* 0x00000007ff097e24 */ /* 0x000fca000f8e00ff */
[----:B------:R-:W5:Y:S01]  /*03a0*/  @!P2 LDG.E R6, [R8.64] ;  /* 0x000000120806a981 */ /* 0x000f62000c1e1900 */
[----:B------:R-:W-:Y:S01]  /*03b0*/  UMOV UR9, 0xffffffff ;  /* 0xffffffff00097882 */ /* 0x000fe20000000000 */
[----:B------:R-:W-:Y:S01]  /*03c0*/  SHF.R.S32.HI R7, RZ, 0x1f, R74 ;  /* 0x0000001fff077819 */ /* 0x000fe2000001144a */
[----:B------:R-:W-:-:S03]  /*03d0*/  UMOV UR15, URZ ;  /* 0x0000003f000f7c82 */ /* 0x000fc60008000000 */
[----:B------:R-:W-:Y:S01]  /*03e0*/  LEA.HI R0, R7, R74, RZ, 0x5 ;  /* 0x0000004a07007211 */ /* 0x000fe200078f28ff */
[----:B------:R-:W-:-:S03]  /*03f0*/  UMOV UR22, 0xffffffff ;  /* 0xffffffff00167882 */ /* 0x000fc60000000000 */
[----:B------:R-:W-:-:S05]  /*0400*/  LOP3.LUT R11, R0, 0xffffffe0, RZ, 0xc0, !PT ;  /* 0xffffffe0000b7812 */ /* 0x000fca00078ec0ff */
[----:B------:R-:W-:Y:S01]  /*0410*/  IMAD.IADD R72, R74, 0x1, -R11 ;  /* 0x000000014a487824 */ /* 0x000fe200078e0a0b */
[----:B--2---:R-:W1:Y:S08]  /*0420*/  @P0 R2UR UR9, R10 ;  /* 0x000000000a0903c2 */ /* 0x004e7000000e0000 */
[----:B---3--:R-:W1:Y:S01]  /*0430*/  @P0 R2UR UR16, R4 ;  /* 0x00000000041003c2 */ /* 0x008e6200000e0000 */
[----:B------:R-:W-:-:S04]  /*0440*/  ISETP.NE.U32.AND P0, PT, RZ, c[0x0][0x248], PT ;  /* 0x00009200ff007a0c */ /* 0x000fc80003f05070 */
[----:B------:R-:W-:-:S03]  /*0450*/  ISETP.NE.AND.EX P0, PT, RZ, c[0x0][0x24c], PT, P0 ;  /* 0x00009300ff007a0c */ /* 0x000fc60003f05300 */
[----:B----4-:R2:W3:Y:S01]  /*0460*/  @P1 R2UR UR15, R5 ;  /* 0x00000000050f13c2 */ /* 0x0104e200000e0000 */
[----:B-1----:R-:W-:-:S07]  /*0470*/  @UP2 UIADD3 UR16, UR16, -UR9, URZ ;  /* 0x8000000910102290 */ /* 0x002fce000fffe03f */
[----:B-----5:R2:W1:Y:S01]  /*0480*/  @!P2 R2UR UR22, R6 ;  /* 0x000000000616a3c2 */ /* 0x02046200000e0000 */
[----:B------:R-:W-:Y:S01]  /*0490*/  @!UP2 ULDC UR16, c[0x0][0x214] ;  /* 0x000085000010aab9 */ /* 0x000fe20000000800 */
[----:B-123--:R-:W-:Y:S05]  /*04a0*/  @!P0 BRA `(.L_x_1561) ;  /* 0x0000007000008947 */ /* 0x00efea0003800000 */
[----:B------:R-:W-:-:S13]  /*04b0*/  PLOP3.LUT P0, PT, PT, PT, UP3, 0x80, 0x0 ;  /* 0x000000000000781c */ /* 0x000fda0003f0f038 */
[----:B------:R-:W2:Y:S04]  /*04c0*/  @P0 LDG.E R4, [R8.64+0x4] ;  /* 0x0000041208040981 */ /* 0x000ea8000c1e1900 */
[----:B------:R-:W3:Y:S01]  /*04d0*/  @!P0 LDG.E R5, [R8.64] ;  /* 0x0000001208058981 */ /* 0x000ee2000c1e1900 */
[----:B--2---:R-:W1:Y:S02]  /*04e0*/  @P0 R2UR UR6, R4 ;  /* 0x00000000040603c2 */ /* 0x004e6400000e0000 */
[----:B-1----:R-:W-:-:S11]  /*04f0*/  @UP3 UIADD3 UR6, UR6, -UR22, URZ ;  /* 0x8000001606063290 */ /* 0x002fd6000fffe03f */
[----:B---3--:R1:W2:Y:S02]  /*0500*/  @!P0 R2UR UR6, R5 ;  /* 0x00000000050683c2 */ /* 0x0082a400000e0000 */
[----:B-12---:R-:W-:Y:S05]  /*0510*/  BRA `(.L_x_1562) ;  /* 0x0000001000007947 */ /* 0x006fea0003800000 */
.L_x_1561:
[----:B------:R-:W-:Y:S02]  /*0520*/  ULDC UR6, c[0x0][0x218] ;  /* 0x0000860000067ab9 */ /* 0x000fe40000000800 */
.L_x_1562:
        /* <DEDUP_REMOVED lines=29> */
[----:B------:R-:W-:Y:S01]  /*0700*/  UISETP.NE.AND UP0, UPT, UR22, -0x1, UPT ;  /* 0xffffffff1600788c */ /* 0x000fe2000bf05270 */
[----:B------:R-:W-:Y:S01]  /*0710*/  SHF.R.S32.HI R4, RZ, 0x1f, R72 ;  /* 0x0000001fff047819 */ /* 0x000fe20000011448 */
        /* <DEDUP_REMOVED lines=11> */
[----:B------:R-:W-:Y:S02]  /*07d0*/  USHF.R.S32.HI UR6, URZ, 0x5, UR24 ;  /* 0x000000053f067899 */ /* 0x000fe40008011418 */
[----:B------:R-:W-:Y:S02]  /*07e0*/  @UP0 UIMAD UR23, UR23, UR5, UR29 ;  /* 0x00000005171702a4 */ /* 0x000fe4000f8e021d */
[----:B------:R-:W-:Y:S02]  /*07f0*/  ULDC UR24, c[0x0][0x1c0] ;  /* 0x0000700000187ab9 */ /* 0x000fe40000000800 */
[----:B------:R-:W-:-:S02]  /*0800*/  UIMAD UR24, UR11, UR24, UR10 ;  /* 0x000000180b1872a4 */ /* 0x000fc4000f8e020a */
[----:B------:R-:W-:Y:S02]  /*0810*/  ULDC UR5, c[0x0][0x224] ;  /* 0x0000890000057ab9 */ /* 0x000fe40000000800 */
[----:B------:R-:W-:Y:S02]  /*0820*/  UIMAD UR5, UR24, UR5, UR13 ;  /* 0x00000005180572a4 */ /* 0x000fe4000f8e020d */
[----:B------:R-:W-:Y:S02]  /*0830*/  @!UP1 UIMAD UR4, UR11, UR7, UR25 ;  /* 0x000000070b0492a4 */ /* 0x000fe4000f8e0219 */
[----:B------:R-:W-:Y:S02]  /*0840*/  USHF.L.U32 UR24, UR24, 0x5, URZ ;  /* 0x0000000518187899 */ /* 0x000fe4000800063f */
[----:B------:R-:W-:Y:S02]  /*0850*/  ULDC UR7, c[0x0][0x228] ;  /* 0x00008a0000077ab9 */ /* 0x000fe40000000800 */
[----:B------:R-:W-:-:S02]  /*0860*/  UIMAD UR7, UR5, UR7, URZ ;  /* 0x00000007050772a4 */ /* 0x000fc4000f8e023f */
[----:B------:R-:W-:Y:S01]  /*0870*/  USHF.R.S32.HI UR5, URZ, 0x1f, UR24 ;  /* 0x0000001f3f057899 */ /* 0x000fe20008011418 */
[----:B------:R-:W-:Y:S01]  /*0880*/  IADD3 R189, P2, P1, R2, UR24, R72 ;  /* 0x0000001802bd7c10 */ /* 0x000fe2000f95e048 */
[----:B------:R-:W-:Y:S02]  /*0890*/  @!UP1 UIADD3 UR17, UR31, UR4, URZ ;  /* 0x000000041f119290 */ /* 0x000fe4000fffe03f */
[----:B------:R-:W-:Y:S02]  /*08a0*/  @UP1 UMOV UR24, UR26 ;  /* 0x0000001a00181c82 */ /* 0x000fe40008000000 */
[----:B------:R-:W-:Y:S01]  /*08b0*/  IADD3.X R4, R3, UR5, R4, P2, P1 ;  /* 0x0000000503047c10 */ /* 0x000fe200097e2404 */
[----:B------:R-:W-:Y:S01]  /*08c0*/  @!UP1 UMOV UR24, UR30 ;  /* 0x0000001e00189c82 */ /* 0x000fe20008000000 */
[----:B------:R-:W-:Y:S05]  /*08d0*/  @P0 BRA `(.L_x_1564) ;  /* 0x000000c000000947 */ /* 0x000fea0003800000 */
[----:B-1----:R-:W-:Y:S02]  /*08e0*/  USHF.R.S32.HI UR25, URZ, 0x1f, UR15 ;  /* 0x0000001f3f197899 */ /* 0x002fe4000801140f */
[----:B------:R-:W-:-:S02]  /*08f0*/  ULDC.64 UR4, c[0x0][0x198] ;  /* 0x0000660000047ab9 */ /* 0x000fc40000000a00 */
[----:B------:R-:W-:Y:S02]  /*0900*/  UIMAD UR25, UR25, UR4, URZ ;  /* 0x00000004191972a4 */ /* 0x000fe4000f8e023f */
[----:B------:R-:W-:Y:S02]  /*0910*/  UIMAD.WIDE.U32 UR26, UR15, UR4, URZ ;  /* 0x000000040f1a72a5 */ /* 0x000fe4000f8e003f */
[----:B------:R-:W-:Y:S02]  /*0920*/  UIMAD UR25, UR15, UR5, UR25 ;  /* 0x000000050f1972a4 */ /* 0x000fe4000f8e0219 */
[----:B------:R-:W-:Y:S02]  /*0930*/  USHF.R.S32.HI UR23, URZ, 0x1f, UR11 ;  /* 0x0000001f3f177899 */ /* 0x000fe4000801140b */
[----:B------:R-:W-:Y:S02]  /*0940*/  ULDC.64 UR4, c[0x0][0x180] ;  /* 0x0000600000047ab9 */ /* 0x000fe40000000a00 */
[----:B------:R-:W-:-:S02]  /*0950*/  UIADD3 UR27, UR27, UR25, URZ ;  /* 0x000000191b1b7290 */ /* 0x000fc4000fffe03f */
[----:B------:R-:W-:Y:S02]  /*0960*/  UIMAD UR23, UR23, UR4, URZ ;  /* 0x00000004171772a4 */ /* 0x000fe4000f8e023f */
[----:B------:R-:W-:Y:S02]  /*0970*/  UIMAD.WIDE.U32 UR28, UR11, UR4, UR26 ;  /* 0x000000040b1c72a5 */ /* 0x000fe4000f8e001a */
[----:B------:R-:W-:-:S04]  /*0980*/  UIMAD UR23, UR11, UR5, UR23 ;  /* 0x000000050b1772a4 */ /* 0x000fc8000f8e0217 */
[----:B------:R-:W-:Y:S02]  /*0990*/  UIADD3 UR23, UR29, UR23, URZ ;  /* 0x000000171d177290 */ /* 0x000fe4000fffe03f */
.L_x_1564:
        /* <DEDUP_REMOVED lines=47> */
.L_x_1565:
[--C-:B------:R-:W-:Y:S01]  /*0c90*/  SHF.R.S32.HI R76, RZ, 0x5, R0.reuse ;  /* 0x00000005ff4c7819 */ /* 0x100fe20000011400 */
[----:B------:R-:W1:Y:S01]  /*0ca0*/  S2R R14, SR_CTAID.Z ;  /* 0x00000000000e7919 */ /* 0x000e620000002700 */
[----:B------:R-:W-:Y:S01]  /*0cb0*/  SHF.R.S32.HI R5, RZ, 0x1f, R0 ;  /* 0x0000001fff057819 */ /* 0x000fe20000011400 */
[----:B------:R-:W-:Y:S01]  /*0cc0*/  UIADD3 UR13, -UR13, UR16, URZ ;  /* 0x000000100d0d7290 */ /* 0x000fe2000fffe13f */
[----:B------:R-:W-:Y:S01]  /*0cd0*/  SHF.R.S32.HI R73, RZ, 0x1f, R72 ;  /* 0x0000001fff497819 */ /* 0x000fe20000011448 */
[----:B------:R-:W-:Y:S01]  /*0ce0*/  IMAD.U32 R19, RZ, RZ, UR12 ;  /* 0x0000000cff137e24 */ /* 0x000fe2000f8e00ff */
[----:B------:R-:W-:Y:S01]  /*0cf0*/  LEA.HI R5, R5, R76, RZ, 0x2 ;  /* 0x0000004c05057211 */ /* 0x000fe200078f10ff */
[----:B------:R-:W-:Y:S01]  /*0d00*/  BSSY B0, `(.L_x_1566) ;  /* 0x000005d000007945 */ /* 0x000fe20003800000 */
[----:B------:R-:W-:-:S02]  /*0d10*/  LEA.HI R73, R73, R72, RZ, 0x2 ;  /* 0x0000004849497211 */ /* 0x000fc400078f10ff */
[----:B------:R-:W-:Y:S02]  /*0d20*/  LOP3.LUT R5, R5, 0xffffffc, RZ, 0xc0, !PT ;  /* 0x0ffffffc05057812 */ /* 0x000fe400078ec0ff */
[-C--:B------:R-:W-:Y:S02]  /*0d30*/  LEA.HI R3, R7, R74.reuse, RZ, 0x3 ;  /* 0x0000004a07037211 */ /* 0x080fe400078f18ff */
[----:B------:R-:W-:Y:S01]  /*0d40*/  SHF.R.S32.HI R0, RZ, 0x2, R73 ;  /* 0x00000002ff007819 */ /* 0x000fe20000011449 */
[----:B------:R-:W-:Y:S01]  /*0d50*/  IMAD.IADD R5, R76, 0x1, -R5 ;  /* 0x000000014c057824 */ /* 0x000fe200078e0a05 */
[----:B------:R-:W-:Y:S02]  /*0d60*/  SHF.R.S32.HI R12, RZ, 0x3, R3 ;  /* 0x00000003ff0c7819 */ /* 0x000fe40000011403 */
[----:B------:R-:W-:Y:S01]  /*0d70*/  LOP3.LUT R3, R3, 0xfffffff8, RZ, 0xc0, !PT ;  /* 0xfffffff803037812 */ /* 0x000fe200078ec0ff */
[----:B------:R-:W-:Y:S01]  /*0d80*/  IMAD R111, R5, 0x10, R0 ;  /* 0x00000010056f7824 */ /* 0x000fe200078e0200 */
[CC--:B------:R-:W-:Y:S01]  /*0d90*/  LEA.HI R10, R7.reuse, R74.reuse, RZ, 0x4 ;  /* 0x0000004a070a7211 */ /* 0x0c0fe200078f20ff */
[----:B------:R-:W-:Y:S01]  /*0da0*/  IMAD.SHL.U32 R6, R12, 0x40, RZ ;  /* 0x000000400c067824 */ /* 0x000fe200078e00ff */
[----:B------:R-:W-:Y:S01]  /*0db0*/  SHF.R.S32.HI R13, RZ, 0x1f, R12 ;  /* 0x0000001fff0d7819 */ /* 0x000fe2000001140c */
[----:B------:R-:W-:Y:S01]  /*0dc0*/  IMAD.IADD R0, R74, 0x1, -R3 ;  /* 0x000000014a007824 */ /* 0x000fe200078e0a03 */
[----:B------:R-:W-:Y:S01]  /*0dd0*/  LOP3.LUT R3, R10, 0xfffffff0, RZ, 0xc0, !PT ;  /* 0xfffffff00a037812 */ /* 0x000fe200078ec0ff */
[----:B------:R2:W-:Y:S01]  /*0de0*/  STL [R1+0x8], R111 ;  /* 0x0000086f01007387 */ /* 0x0005e20000100800 */
[----:B------:R-:W-:Y:S01]  /*0df0*/  LOP3.LUT R6, R6, 0x1c0, RZ, 0xc0, !PT ;  /* 0x000001c006067812 */ /* 0x000fe200078ec0ff */
[----:B------:R-:W-:Y:S01]  /*0e00*/  IMAD.SHL.U32 R80, R0, 0x8, RZ ;  /* 0x0000000800507824 */ /* 0x000fe200078e00ff */
[----:B------:R-:W-:Y:S01]  /*0e10*/  LEA.HI R7, R7, R74, RZ, 0x6 ;  /* 0x0000004a07077211 */ /* 0x000fe200078f30ff */
[----:B------:R-:W-:Y:S01]  /*0e20*/  IMAD.IADD R3, R74, 0x1, -R3 ;  /* 0x000000014a037824 */ /* 0x000fe200078e0a03 */
[----:B------:R-:W-:Y:S01]  /*0e30*/  SHF.R.S32.HI R251, RZ, 0x1f, R2 ;  /* 0x0000001ffffb7819 */ /* 0x000fe20000011402 */
[----:B------:R-:W-:Y:S01]  /*0e40*/  IMAD.WIDE R18, R19, 0x80, R12 ;  /* 0x0000008013127825 */ /* 0x000fe200078e020c */
[----:B------:R-:W-:-:S02]  /*0e50*/  LOP3.LUT R5, R6, 0x38, R80, 0xf8, !PT ;  /* 0x0000003806057812 */ /* 0x000fc400078ef850 */
[----:B------:R-:W-:Y:S01]  /*0e60*/  SHF.R.S32.HI R8, RZ, 0x1f, R3 ;  /* 0x0000001fff087819 */ /* 0x000fe20000011403 */
[----:B------:R-:W-:Y:S01]  /*0e70*/  IMAD.SHL.U32 R7, R7, 0x8, RZ ;  /* 0x0000000807077824 */ /* 0x000fe200078e00ff */
[----:B------:R-:W-:Y:S02]  /*0e80*/  SHF.R.U32.HI R6, RZ, 0x3, R6 ;  /* 0x00000003ff067819 */ /* 0x000fe40000011606 */
[----:B------:R-:W-:Y:S02]  /*0e90*/  LEA.HI R9, R8, R3, RZ, 0x3 ;  /* 0x0000000308097211 */ /* 0x000fe400078f18ff */
[--C-:B------:R-:W-:Y:S02]  /*0ea0*/  SHF.R.S32.HI R81, RZ, 0x1f, R80.reuse ;  /* 0x0000001fff517819 */ /* 0x100fe40000011450 */
[----:B------:R-:W-:Y:S02]  /*0eb0*/  IADD3 R20, P0, R80, UR24, RZ ;  /* 0x0000001850147c10 */ /* 0x000fe4000ff1e0ff */
[----:B------:R-:W-:Y:S01]  /*0ec0*/  LOP3.LUT R6, R5, R6, RZ, 0x3c, !PT ;  /* 0x0000000605067212 */ /* 0x000fe200078e3cff */
[----:B------:R-:W-:Y:S01]  /*0ed0*/  IMAD R5, R13, c[0x0][0x198], RZ ;  /* 0x000066000d057a24 */ /* 0x000fe200078e02ff */
[----:B------:R-:W-:Y:S01]  /*0ee0*/  LOP3.LUT R8, R9, 0xfffffff8, RZ, 0xc0, !PT ;  /* 0xfffffff809087812 */ /* 0x000fe200078ec0ff */
[----:B------:R-:W-:Y:S01]  /*0ef0*/  IMAD.WIDE.U32 R16, R12, c[0x0][0x198], R80 ;  /* 0x000066000c107a25 */ /* 0x000fe200078e0050 */
[----:B------:R-:W-:Y:S01]  /*0f00*/  IADD3.X R21, R81, UR17, RZ, P0, !PT ;  /* 0x0000001151157c10 */ /* 0x000fe200087fe4ff */
[----:B------:R2:W-:Y:S01]  /*0f10*/  STL.64 [R1+0x28], R80 ;  /* 0x0000285001007387 */ /* 0x0005e20000100a00 */
[----:B------:R-:W-:Y:S01]  /*0f20*/  LOP3.LUT R6, R6, 0xfffffe00, R7, 0xf8, !PT ;  /* 0xfffffe0006067812 */ /* 0x000fe200078ef807 */
[----:B------:R-:W-:Y:S01]  /*0f30*/  IMAD.IADD R8, R3, 0x1, -R8 ;  /* 0x0000000103087824 */ /* 0x000fe200078e0a08 */
[----:B------:R-:W-:Y:S01]  /*0f40*/  IADD3 R16, P0, R16, UR28, RZ ;  /* 0x0000001c10107c10 */ /* 0x000fe2000ff1e0ff */
[----:B------:R-:W-:Y:S01]  /*0f50*/  IMAD R5, R12, c[0x0][0x19c], R5 ;  /* 0x000067000c057a24 */ /* 0x000fe200078e0205 */
[----:B------:R-:W-:Y:S01]  /*0f60*/  IADD3 R77, R80, 0x40, RZ ;  /* 0x00000040504d7810 */ /* 0x000fe20007ffe0ff */
[----:B-1----:R-:W-:-:S03]  /*0f70*/  IMAD.WIDE.U32 R14, R14, c[0x0][0x1a8], R20 ;  /* 0x00006a000e0e7a25 */ /* 0x002fc600078e0014 */
[----:B------:R-:W-:Y:S01]  /*0f80*/  IADD3.X R17, R17, UR23, R5, P0, !PT ;  /* 0x0000001711117c10 */ /* 0x000fe200087fe405 */
[----:B------:R-:W-:Y:S02]  /*0f90*/  IMAD R3, R13, c[0x0][0x1a0], RZ ;  /* 0x000068000d037a24 */ /* 0x000fe400078e02ff */
[----:B------:R-:W-:-:S04]  /*0fa0*/  IMAD.WIDE.U32 R20, R12, c[0x0][0x1a0], R80 ;  /* 0x000068000c147a25 */ /* 0x000fc800078e0050 */
[----:B------:R-:W-:Y:S01]  /*0fb0*/  IMAD R3, R12, c[0x0][0x1a4], R3 ;  /* 0x000069000c037a24 */ /* 0x000fe200078e0203 */
[----:B------:R-:W-:Y:S01]  /*0fc0*/  IADD3 R20, P0, R20, UR4, RZ ;  /* 0x0000000414147c10 */ /* 0x000fe2000ff1e0ff */
[----:B------:R-:W-:Y:S01]  /*0fd0*/  IMAD R5, R251, c[0x0][0x1b0], RZ ;  /* 0x00006c00fb057a24 */ /* 0x000fe200078e02ff */
[----:B------:R-:W-:Y:S01]  /*0fe0*/  ULDC.64 UR4, c[0x0][0x1a8] ;  /* 0x00006a0000047ab9 */ /* 0x000fe20000000a00 */
[----:B------:R-:W-:Y:S01]  /*0ff0*/  IMAD.WIDE.U32 R26, R2, c[0x0][0x1b0], R16 ;  /* 0x00006c00021a7a25 */ /* 0x000fe200078e0010 */
[----:B------:R-:W-:Y:S01]  /*1000*/  IADD3.X R21, R21, UR25, R3, P0, !PT ;  /* 0x0000001915157c10 */ /* 0x000fe200087fe403 */
[----:B------:R-:W-:Y:S01]  /*1010*/  UIMAD UR4, UR22, UR4, URZ ;  /* 0x00000004160472a4 */ /* 0x000fe2000f8e023f */
[----:B------:R-:W-:Y:S01]  /*1020*/  R2P PR, R8, 0x6 ;  /* 0x0000000608007804 */ /* 0x000fe20000000000 */
[C---:B------:R-:W-:Y:S01]  /*1030*/  IMAD R3, R2.reuse, c[0x0][0x1b4], R5 ;  /* 0x00006d0002037a24 */ /* 0x040fe200078e0205 */
[----:B------:R2:W-:Y:S01]  /*1040*/  STL.64 [R1+0x18], R26 ;  /* 0x0000181a01007387 */ /* 0x0005e20000100a00 */
[----:B------:R-:W-:Y:S01]  /*1050*/  IMAD.WIDE.U32 R24, R2, c[0x0][0x1b8], R20 ;  /* 0x00006e0002187a25 */ /* 0x000fe200078e0014 */
[----:B------:R-:W-:Y:S01]  /*1060*/  ISETP.GE.AND P0, PT, R12, UR13, PT ;  /* 0x0000000d0c007c0c */ /* 0x000fe2000bf06270 */
[----:B------:R-:W-:-:S02]  /*1070*/  UIMAD UR4, UR10, UR5, UR4 ;  /* 0x000000050a0472a4 */ /* 0x000fc4000f8e0204 */
[----:B------:R-:W-:Y:S01]  /*1080*/  IMAD.SHL.U32 R75, R6, 0x2, RZ ;  /* 0x00000002064b7824 */ /* 0x000fe200078e00ff */
[----:B------:R2:W-:Y:S01]  /*1090*/  STL.64 [R1+0x10], R24 ;  /* 0x0000101801007387 */ /* 0x0005e20000100a00 */
[----:B------:R-:W-:Y:S02]  /*10a0*/  IMAD.IADD R29, R27, 0x1, R3 ;  /* 0x000000011b1d7824 */ /* 0x000fe400078e0203 */
[----:B------:R-:W-:Y:S01]  /*10b0*/  IMAD R251, R251, c[0x0][0x1b8], RZ ;  /* 0x00006e00fbfb7a24 */ /* 0x000fe200078e02ff */
[----:B------:R2:W-:Y:S01]  /*10c0*/  STL [R1+0x4], R77 ;  /* 0x0000044d01007387 */ /* 0x0005e20000100800 */
[----:B------:R-:W-:Y:S01]  /*10d0*/  IMAD.MOV.U32 R5, RZ, RZ, 0x20 ;  /* 0x00000020ff057424 */ /* 0x000fe200078e00ff */
[----:B------:R-:W-:Y:S01]  /*10e0*/  IADD3 R17, R15, UR4, RZ ;  /* 0x000000040f117c10 */ /* 0x000fe2000fffe0ff */
[----:B------:R-:W-:Y:S01]  /*10f0*/  IMAD R251, R2, c[0x0][0x1bc], R251 ;  /* 0x00006f0002fb7a24 */ /* 0x000fe200078e02fb */
[----:B------:R2:W-:Y:S01]  /*1100*/  STL [R1], R75 ;  /* 0x0000004b01007387 */ /* 0x0005e20000100800 */
[----:B------:R-:W-:Y:S01]  /*1110*/  IMAD.MOV.U32 R2, RZ, RZ, 0x10 ;  /* 0x00000010ff027424 */ /* 0x000fe200078e00ff */
[----:B------:R-:W-:Y:S01]  /*1120*/  SEL R5, R5, 0xffffffe0, !P2 ;  /* 0xffffffe005057807 */ /* 0x000fe20005000000 */
[----:B------:R-:W-:Y:S01]  /*1130*/  IMAD.IADD R251, R25, 0x1, R251 ;  /* 0x0000000119fb7824 */ /* 0x000fe200078e02fb */
[----:B------:R2:W-:Y:S02]  /*1140*/  STL [R1+0x24], R29 ;  /* 0x0000241d01007387 */ /* 0x0005e40000100800 */
[----:B------:R-:W-:Y:S01]  /*1150*/  SEL R7, R2, 0xfffffff0, !P1 ;  /* 0xfffffff002077807 */ /* 0x000fe20004800000 */
        /* <DEDUP_REMOVED lines=23> */
.L_x_1567:
[----:B------:R-:W-:Y:S05]  /*12d0*/  BSYNC B0 ;  /* 0x0000000000007941 */ /* 0x000fea0003800000 */
.L_x_1566:
[----:B------:R-:W-:Y:S01]  /*12e0*/  IADD3 R3, R12, 0x10, RZ ;  /* 0x000000100c037810 */ /* 0x000fe20007ffe0ff */
[----:B------:R-:W-:Y:S03]  /*12f0*/  BSSY B0, `(.L_x_1568) ;  /* 0x000001c000007945 */ /* 0x000fe60003800000 */
[----:B------:R-:W-:-:S13]  /*1300*/  ISETP.GE.AND P0, PT, R3, UR13, PT ;  /* 0x0000000d03007c0c */ /* 0x000fda000bf06270 */
[----:B------:R-:W-:Y:S05]  /*1310*/  @P0 BRA `(.L_x_1569) ;  /* 0x0000019000000947 */ /* 0x000fea0003800000 */
[----:B------:R-:W-:Y:S01]  /*1320*/  IADD3 R11, P0, R18, 0x10, RZ ;  /* 0x00000010120b7810 */ /* 0x000fe20007f1e0ff */
[----:B------:R-:W-:Y:S01]  /*1330*/  IMAD.MOV.U32 R20, RZ, RZ, R14 ;  /* 0x000000ffff147224 */ /* 0x000fe200078e000e */
[----:B------:R-:W-:Y:S02]  /*1340*/  ISETP.GE.AND P1, PT, R80, c[0x0][0x220], PT ;  /* 0x0000880050007a0c */ /* 0x000fe40003f26270 */
[----:B------:R-:W-:Y:S01]  /*1350*/  MOV R21, R17 ;  /* 0x0000001100157202 */ /* 0x000fe20000000f00 */
[----:B------:R-:W-:Y:S01]  /*1360*/  IMAD.X R6, RZ, RZ, R19, P0 ;  /* 0x000000ffff067224 */ /* 0x000fe200000e0613 */
[----:B------:R-:W-:-:S03]  /*1370*/  ISETP.GE.AND P0, PT, R77, c[0x0][0x220], PT ;  /* 0x000088004d007a0c */ /* 0x000fc60003f06270 */
[----:B------:R-:W-:Y:S02]  /*1380*/  IMAD R6, R6, c[0x0][0x190], RZ ;  /* 0x0000640006067a24 */ /* 0x000fe400078e02ff */
[----:B------:R-:W-:-:S04]  /*1390*/  IMAD.WIDE.U32 R20, R11, c[0x0][0x190], R20 ;  /* 0x000064000b147a25 */ /* 0x000fc800078e0014 */
[----:B------:R-:W-:Y:S01]  /*13a0*/  IMAD R6, R11, c[0x0][0x194], R6 ;  /* 0x000065000b067a24 */ /* 0x000fe200078e0206 */
[----:B-1----:R-:W-:Y:S01]  /*13b0*/  @!P1 LEA R22, P2, R20, c[0x0][0x160], 0x1 ;  /* 0x0000580014169a11 */ /* 0x002fe200078408ff */
        /* <DEDUP_REMOVED lines=15> */
.L_x_1569:
[----:B------:R-:W-:Y:S05]  /*14b0*/  BSYNC B0 ;  /* 0x0000000000007941 */ /* 0x000fea0003800000 */
.L_x_1568:
        /* <DEDUP_REMOVED lines=29> */
.L_x_1571:
[----:B------:R-:W-:Y:S05]  /*1690*/  BSYNC B0 ;  /* 0x0000000000007941 */ /* 0x000fea0003800000 */
.L_x_1570:
        /* <DEDUP_REMOVED lines=29> */
.L_x_1573:
[----:B------:R-:W-:Y:S05]  /*1870*/  BSYNC B0 ;  /* 0x0000000000007941 */ /* 0x000fea0003800000 */
.L_x_1572:
        /* <DEDUP_REMOVED lines=29> */
.L_x_1575:
[----:B------:R-:W-:Y:S05]  /*1a50*/  BSYNC B0 ;  /* 0x0000000000007941 */ /* 0x000fea0003800000 */
.L_x_1574:
        /* <DEDUP_REMOVED lines=29> */
.L_x_1577:
[----:B------:R-:W-:Y:S05]  /*1c30*/  BSYNC B0 ;  /* 0x0000000000007941 */ /* 0x000fea0003800000 */
.L_x_1576:
        /* <DEDUP_REMOVED lines=29> */
.L_x_1579:
[----:B------:R-:W-:Y:S05]  /*1e10*/  BSYNC B0 ;  /* 0x0000000000007941 */ /* 0x000fea0003800000 */
.L_x_1578:
        /* <DEDUP_REMOVED lines=32> */
.L_x_1581:
[----:B------:R-:W-:Y:S05]  /*2020*/  BSYNC B0 ;  /* 0x0000000000007941 */ /* 0x000fea0003800000 */
.L_x_1580:
        /* <DEDUP_REMOVED lines=11> */
[----:B---3--:R-:W-:Y:S01]  /*20e0*/  IMAD.WIDE.U32 R16, R6, UR16, R78 ;  /* 0x0000001006107c25 */ /* 0x008fe2000f8e004e */
        /* <DEDUP_REMOVED lines=20> */
.L_x_1583:
[----:B------:R-:W-:Y:S05]  /*2230*/  BSYNC B0 ;  /* 0x0000000000007941 */ /* 0x000fea0003800000 */
.L_x_1582:
        /* <DEDUP_REMOVED lines=25> */
.L_x_1585:
[----:B------:R-:W-:Y:S05]  /*23d0*/  BSYNC B0 ;  /* 0x0000000000007941 */ /* 0x000fea0003800000 */
.L_x_1584:
        /* <DEDUP_REMOVED lines=35> */
.L_x_1587:
[----:B------:R-:W-:Y:S05]  /*2610*/  BSYNC B0 ;  /* 0x0000000000007941 */ /* 0x000fea0003800000 */
.L_x_1586:
        /* <DEDUP_REMOVED lines=26> */
.L_x_1589:
[----:B------:R-:W-:Y:S05]  /*27c0*/  BSYNC B0 ;  /* 0x0000000000007941 */ /* 0x000fea0003800000 */
.L_x_1588:
[----:B------:R-:W-:Y:S01]  /*27d0*/  SHF.R.S32.HI R217, RZ, 0x4, R10 ;  /* 0x00000004ffd97819 */ /* 0x000fe2000001140a */
[C---:B-1----:R-:W-:Y:S01]  /*27e0*/  IMAD.SHL.U32 R2, R0.reuse, 0x40, RZ ;  /* 0x0000004000027824 */ /* 0x042fe200078e00ff */
[----:B------:R-:W-:Y:S01]  /*27f0*/  R2P PR, R0, 0x6 ;  /* 0x0000000600007804 */ /* 0x000fe20000000000 */
[----:B------:R-:W-:Y:S01]  /*2800*/  IMAD.SHL.U32 R8, R8, 0x40, RZ ;  /* 0x0000004008087824 */ /* 0x000fe200078e00ff */
[----:B------:R-:W-:Y:S01]  /*2810*/  LEA.HI R10, R10, R217, RZ, 0x1 ;  /* 0x000000d90a0a7211 */ /* 0x000fe200078f08ff */
[----:B------:R-:W-:Y:S01]  /*2820*/  IMAD.SHL.U32 R3, R9, 0x40, RZ ;  /* 0x0000004009037824 */ /* 0x000fe200078e00ff */
[----:B------:R-:W-:Y:S01]  /*2830*/  LOP3.LUT R9, R2, 0x1c0, RZ, 0xc0, !PT ;  /* 0x000001c002097812 */ /* 0x000fe200078ec0ff */
[----:B------:R-:W-:Y:S01]  /*2840*/  IMAD.SHL.U32 R12, R12, 0x8, RZ ;  /* 0x000000080c0c7824 */ /* 0x000fe200078e00ff */
[----:B------:R-:W-:Y:S01]  /*2850*/  LOP3.LUT R10, R10, 0xfffffffe, RZ, 0xc0, !PT ;  /* 0xfffffffe0a0a7812 */ /* 0x000fe200078ec0ff */
[----:B------:R-:W0:Y:S01]  /*2860*/  LDGDEPBAR ;  /* 0x00000000000079af */ /* 0x000e220000000000 */
[----:B------:R-:W-:Y:S01]  /*2870*/  LOP3.LUT R11, R8, 0x1c0, RZ, 0xc0, !PT ;  /* 0x000001c0080b7812 */ /* 0x000fe200078ec0ff */
[----:B------:R-:W-:Y:S01]  /*2880*/  UISETP.GE.AND UP0, UPT, UR14, 0x21, UPT ;  /* 0x000000210e00788c */ /* 0x000fe2000bf06270 */
[----:B------:R-:W-:Y:S01]  /*2890*/  LOP3.LUT R12, R9, 0x8, R12, 0xf8, !PT ;  /* 0x00000008090c7812 */ /* 0x000fe200078ef80c */
[----:B------:R-:W-:Y:S01]  /*28a0*/  IMAD.IADD R217, R217, 0x1, -R10 ;  /* 0x00000001d9d97824 */ /* 0x000fe200078e0a0a */
[----:B------:R-:W-:-:S02]  /*28b0*/  LOP3.LUT R3, R3, 0xfffffe00, RZ, 0xc0, !PT ;  /* 0xfffffe0003037812 */ /* 0x000fc400078ec0ff */
[----:B------:R-:W-:Y:S01]  /*28c0*/  SHF.R.U32.HI R9, RZ, 0x3, R9 ;  /* 0x00000003ff097819 */ /* 0x000fe20000011609 */
[----:B------:R-:W-:Y:S01]  /*28d0*/  IMAD.SHL.U32 R2, R217, 0x8, RZ ;  /* 0x00000008d9027824 */ /* 0x000fe200078e00ff */
[----:B------:R-:W-:Y:S02]  /*28e0*/  PLOP3.LUT P0, PT, PT, PT, UP0, 0x80, 0x0 ;  /* 0x000000000000781c */ /* 0x000fe40003f0f008 */
[----:B------:R-:W-:Y:S01]  /*28f0*/  LOP3.LUT R12, R12, R9, RZ, 0x3c, !PT ;  /* 0x000000090c0c7212 */ /* 0x000fe200078e3cff */
[----:B------:R-:W-:Y:S01]  /*2900*/  IMAD R9, R76, 0x400, R3 ;  /* 0x000004004c097824 */ /* 0x000fe200078e0203 */
[----:B------:R-:W-:Y:S02]  /*2910*/  LOP3.LUT R2, R11, 0x8, R2, 0xf8, !PT ;  /* 0x000000080b027812 */ /* 0x000fe400078ef802 */
[----:B------:R-:W-:Y:S01]  /*2920*/  SHF.R.U32.HI R11, RZ, 0x3, R11 ;  /* 0x00000003ff0b7819 */ /* 0x000fe2000001160b */
[----:B------:R-:W-:-:S03]  /*2930*/  IMAD R217, R217, 0x200, R12 ;  /* 0x00000200d9d97824 */ /* 0x000fc600078e020c */
[----:B------:R-:W-:Y:S01]  /*2940*/  LOP3.LUT R2, R2, R11, RZ, 0x3c, !PT ;  /* 0x0000000b02027212 */ /* 0x000fe200078e3cff */
[----:B------:R-:W-:-:S04]  /*2950*/  IMAD.SHL.U32 R217, R217, 0x2, RZ ;  /* 0x00000002d9d97824 */ /* 0x000fc800078e00ff */
[----:B------:R-:W-:Y:S01]  /*2960*/  IMAD.IADD R218, R2, 0x1, R9 ;  /* 0x0000000102da7824 */ /* 0x000fe200078e0209 */
[----:B------:R-:W-:Y:S01]  /*2970*/  LDSM.16.M88.4 R20, [R217+0x8000] ;  /* 0x00800000d914783b */ /* 0x000fe20000000200 */
[C---:B------:R-:W-:Y:S02]  /*2980*/  IADD3 R0, R217.reuse, 0x8000, RZ ;  /* 0x00008000d9007810 */ /* 0x040fe40007ffe0ff */
[----:B------:R-:W-:Y:S01]  /*2990*/  IMAD.SHL.U32 R218, R218, 0x2, RZ ;  /* 0x00000002dada7824 */ /* 0x000fe200078e00ff */
[----:B------:R-:W-:Y:S01]  /*29a0*/  LDSM.16.M88.4 R36, [R217+0x8800] ;  /* 0x00880000d924783b */ /* 0x000fe20000000200 */
[----:B------:R-:W-:Y:S02]  /*29b0*/  IADD3 R215, R217, 0x8020, RZ ;  /* 0x00008020d9d77810 */ /* 0x000fe40007ffe0ff */
[----:B------:R-:W-:Y:S01]  /*29c0*/  @P1 IADD3 R215, R0, -0x20, RZ ;  /* 0xffffffe000d71810 */ /* 0x000fe20007ffe0ff */
[----:B------:R-:W1:Y:S01]  /*29d0*/  LDSM.16.M88.4 R68, [R218] ;  /* 0x00000000da44783b */ /* 0x000e620000000200 */
[----:B------:R-:W-:-:S02]  /*29e0*/  IMAD R216, R7, 0x2, R218 ;  /* 0x0000000207d87824 */ /* 0x000fc400078e02da */
[----:B------:R-:W-:Y:S01]  /*29f0*/  IMAD.MOV.U32 R0, RZ, RZ, 0x40 ;  /* 0x00000040ff007424 */ /* 0x000fe200078e00ff */
[----:B------:R-:W5:Y:S01]  /*2a00*/  LDSM.16.M88.4 R8, [R218+0x2000] ;  /* 0x00200000da08783b */ /* 0x000f620000000200 */
[----:B------:R-:W-:Y:S01]  /*2a10*/  IMAD R214, R5, 0x2, R218 ;  /* 0x0000000205d67824 */ /* 0x000fe200078e02da */
[----:B------:R-:W-:Y:S01]  /*2a20*/  IADD3 R207, R215, 0x800, RZ ;  /* 0x00000800d7cf7810 */ /* 0x000fe20007ffe0ff */
[----:B------:R-:W-:Y:S01]  /*2a30*/  IMAD R213, R5, 0x2, R216 ;  /* 0x0000000205d57824 */ /* 0x000fe200078e02d8 */
[----:B------:R-:W-:Y:S01]  /*2a40*/  LDSM.16.M88.4 R60, [R215] ;  /* 0x00000000d73c783b */ /* 0x000fe20000000200 */
[----:B------:R-:W-:Y:S02]  /*2a50*/  SEL R0, R0, 0xffffffc0, !P2 ;  /* 0xffffffc000007807 */ /* 0x000fe40005000000 */
[C---:B------:R-:W-:Y:S01]  /*2a60*/  IADD3 R205, R215.reuse, 0x1000, RZ ;  /* 0x00001000d7cd7810 */ /* 0x040fe20007ffe0ff */
[----:B------:R-:W2:Y:S01]  /*2a70*/  LDSM.16.M88.4 R64, [R216+0x2000] ;  /* 0x00200000d840783b */ /* 0x000ea20000000200 */
[----:B------:R-:W-:Y:S01]  /*2a80*/  IADD3 R204, R215, 0x1800, RZ ;  /* 0x00001800d7cc7810 */ /* 0x000fe20007ffe0ff */
[----:B------:R-:W-:-:S02]  /*2a90*/  IMAD.IADD R211, R217, 0x1, R0 ;  /* 0x00000001d9d37824 */ /* 0x000fc400078e0200 */
[----:B------:R-:W3:Y:S01]  /*2aa0*/  LDSM.16.M88.4 R56, [R215+0x800] ;  /* 0x00080000d738783b */ /* 0x000ee20000000200 */
[----:B------:R-:W-:-:S03]  /*2ab0*/  IMAD.IADD R206, R0, 0x1, R215 ;  /* 0x0000000100ce7824 */ /* 0x000fc600078e02d7 */
[----:B------:R-:W4:Y:S04]  /*2ac0*/  LDSM.16.M88.4 R52, [R216] ;  /* 0x00000000d834783b */ /* 0x000f280000000200 */
[----:B------:R-:W-:Y:S04]  /*2ad0*/  LDSM.16.M88.4 R40, [R211+0x8000] ;  /* 0x00800000d328783b */ /* 0x000fe80000000200 */
[----:B------:R-:W2:Y:S04]  /*2ae0*/  LDSM.16.M88.4 R44, [R214+0x2000] ;  /* 0x00200000d62c783b */ /* 0x000ea80000000200 */
[----:B------:R-:W-:Y:S01]  /*2af0*/  LDSM.16.M88.4 R48, [R214] ;  /* 0x00000000d630783b */ /* 0x000fe20000000200 */
[-C--:B-1----:R-:W-:Y:S08]  /*2b00*/  HMMA.16816.F32.BF16 R32, R68, R20.reuse, RZ ;  /* 0x000000144420723c */ /* 0x082ff000000418ff */
[C---:B--2--5:R-:W-:Y:S08]  /*2b10*/  HMMA.16816.F32.BF16 R28, R8.reuse, R20, RZ ;  /* 0x00000014081c723c */ /* 0x064ff000000418ff */
[-C--:B------:R-:W-:Y:S08]  /*2b20*/  HMMA.16816.F32.BF16 R24, R8, R22.reuse, RZ ;  /* 0x000000160818723c */ /* 0x080ff000000418ff */
[----:B------:R-:W-:Y:S08]  /*2b30*/  HMMA.16816.F32.BF16 R20, R68, R22, RZ ;  /* 0x000000164414723c */ /* 0x000ff000000418ff */
[-C--:B------:R-:W-:Y:S08]  /*2b40*/  HMMA.16816.F32.BF16 R12, R8, R36.reuse, RZ ;  /* 0x00000024080c723c */ /* 0x080ff000000418ff */
[----:B------:R-:W-:Y:S08]  /*2b50*/  HMMA.16816.F32.BF16 R16, R68, R36, RZ ;  /* 0x000000244410723c */ /* 0x000ff000000418ff */
[-C--:B------:R-:W-:Y:S08]  /*2b60*/  HMMA.16816.F32.BF16 R8, R8, R38.reuse, RZ ;  /* 0x000000260808723c */ /* 0x080ff000000418ff */
[----:B------:R-:W-:Y:S01]  /*2b70*/  HMMA.16816.F32.BF16 R68, R68, R38, RZ ;  /* 0x000000264444723c */ /* 0x000fe200000418ff */
[----:B------:R-:W1:Y:S07]  /*2b80*/  LDSM.16.M88.4 R36, [R211+0x8800] ;  /* 0x00880000d324783b */ /* 0x000e6e0000000200 */
[C---:B------:R-:W-:Y:S08]  /*2b90*/  HMMA.16816.F32.BF16 R28, R64.reuse, R60, R28 ;  /* 0x0000003c401c723c */ /* 0x040ff0000004181c */
[C---:B---3--:R-:W-:Y:S08]  /*2ba0*/  HMMA.16816.F32.BF16 R12, R64.reuse, R56, R12 ;  /* 0x00000038400c723c */ /* 0x048ff0000004180c */
[C---:B------:R-:W-:Y:S08]  /*2bb0*/  HMMA.16816.F32.BF16 R24, R64.reuse, R62, R24 ;  /* 0x0000003e4018723c */ /* 0x040ff00000041818 */
[----:B------:R-:W-:Y:S01]  /*2bc0*/  HMMA.16816.F32.BF16 R8, R64, R58, R8 ;  /* 0x0000003a4008723c */ /* 0x000fe20000041808 */
[----:B------:R-:W-:Y:S07]  /*2bd0*/  LDSM.16.M88.4 R64, [R213] ;  /* 0x00000000d540783b */ /* 0x000fee0000000200 */
[C---:B----4-:R-:W-:Y:S08]  /*2be0*/  HMMA.16816.F32.BF16 R32, R52.reuse, R60, R32 ;  /* 0x0000003c3420723c */ /* 0x050ff00000041820 */
[C---:B------:R-:W-:Y:S08]  /*2bf0*/  HMMA.16816.F32.BF16 R16, R52.reuse, R56, R16 ;  /* 0x000000383410723c */ /* 0x040ff00000041810 */
[C---:B------:R-:W-:Y:S01]  /*2c00*/  HMMA.16816.F32.BF16 R20, R52.reuse, R62, R20 ;  /* 0x0000003e3414723c */ /* 0x040fe20000041814 */
[----:B------:R-:W-:Y:S07]  /*2c10*/  LDSM.16.M88.4 R60, [R213+0x2000] ;  /* 0x00200000d53c783b */ /* 0x000fee0000000200 */
[----:B------:R-:W-:Y:S01]  /*2c20*/  HMMA.16816.F32.BF16 R68, R52, R58, R68 ;  /* 0x0000003a3444723c */ /* 0x000fe20000041844 */
[----:B------:R-:W2:Y:S04]  /*2c30*/  LDSM.16.M88.4 R56, [R206] ;  /* 0x00000000ce38783b */ /* 0x000ea80000000200 */
[----:B------:R-:W3:Y:S03]  /*2c40*/  LDSM.16.M88.4 R52, [R206+0x800] ;  /* 0x00080000ce34783b */ /* 0x000ee60000000200 */
[C---:B------:R-:W-:Y:S08]  /*2c50*/  HMMA.16816.F32.BF16 R28, R44.reuse, R40, R28 ;  /* 0x000000282c1c723c */ /* 0x040ff0000004181c */
[C---:B-1----:R-:W-:Y:S08]  /*2c60*/  HMMA.16816.F32.BF16 R12, R44.reuse, R36, R12 ;  /* 0x000000242c0c723c */ /* 0x042ff0000004180c */
        /* <DEDUP_REMOVED lines=8> */
[----:B------:R-:W4:Y:S04]  /*2cf0*/  LDSM.16.M88.4 R36, [R217+0x9800] ;  /* 0x00980000d924783b */ /* 0x000f280000000200 */
[----:B------:R-:W5:Y:S03]  /*2d00*/  LDSM.16.M88.4 R48, [R218+0x4000] ;  /* 0x00400000da30783b */ /* 0x000f660000000200 */
[C---:B--2---:R-:W-:Y:S08]  /*2d10*/  HMMA.16816.F32.BF16 R28, R60.reuse, R56, R28 ;  /* 0x000000383c1c723c */ /* 0x044ff0000004181c */
[C---:B------:R-:W-:Y:S08]  /*2d20*/  HMMA.16816.F32.BF16 R24, R60.reuse, R58, R24 ;  /* 0x0000003a3c18723c */ /* 0x040ff00000041818 */
[C---:B---3--:R-:W-:Y:S08]  /*2d30*/  HMMA.16816.F32.BF16 R12, R60.reuse, R52, R12 ;  /* 0x000000343c0c723c */ /* 0x048ff0000004180c */
[----:B------:R-:W-:Y:S01]  /*2d40*/  HMMA.16816.F32.BF16 R8, R60, R54, R8 ;  /* 0x000000363c08723c */ /* 0x000fe20000041808 */
[----:B------:R-:W-:Y:S07]  /*2d50*/  LDSM.16.M88.4 R60, [R216+0x6000] ;  /* 0x00600000d83c783b */ /* 0x000fee0000000200 */
[C---:B------:R-:W-:Y:S08]  /*2d60*/  HMMA.16816.F32.BF16 R32, R64.reuse, R56, R32 ;  /* 0x000000384020723c */ /* 0x040ff00000041820 */
[C---:B------:R-:W-:Y:S01]  /*2d70*/  HMMA.16816.F32.BF16 R20, R64.reuse, R58, R20 ;  /* 0x0000003a4014723c */ /* 0x040fe20000041814 */
[----:B------:R-:W2:Y:S07]  /*2d80*/  LDSM.16.M88.4 R56, [R215+0x1000] ;  /* 0x00100000d738783b */ /* 0x000eae0000000200 */
[C---:B------:R-:W-:Y:S08]  /*2d90*/  HMMA.16816.F32.BF16 R16, R64.reuse, R52, R16 ;  /* 0x000000344010723c */ /* 0x040ff00000041810 */
[----:B------:R-:W-:Y:S01]  /*2da0*/  HMMA.16816.F32.BF16 R68, R64, R54, R68 ;  /* 0x000000364044723c */ /* 0x000fe20000041844 */
[----:B------:R-:W3:Y:S04]  /*2db0*/  LDSM.16.M88.4 R52, [R215+0x1800] ;  /* 0x00180000d734783b */ /* 0x000ee80000000200 */
[----:B------:R-:W2:Y:S03]  /*2dc0*/  LDSM.16.M88.4 R64, [R216+0x4000] ;  /* 0x00400000d840783b */ /* 0x000ea60000000200 */
[C---:B-1----:R-:W-:Y:S08]  /*2dd0*/  HMMA.16816.F32.BF16 R28, R44.reuse, R40, R28 ;  /* 0x000000282c1c723c */ /* 0x042ff0000004181c */
[C---:B------:R-:W-:Y:S08]  /*2de0*/  HMMA.16816.F32.BF16 R24, R44.reuse, R42, R24 ;  /* 0x0000002a2c18723c */ /* 0x040ff00000041818 */
[C---:B----4-:R-:W-:Y:S08]  /*2df0*/  HMMA.16816.F32.BF16 R12, R44.reuse, R36, R12 ;  /* 0x000000242c0c723c */ /* 0x050ff0000004180c */
[----:B------:R-:W-:Y:S01]  /*2e00*/  HMMA.16816.F32.BF16 R8, R44, R38, R8 ;  /* 0x000000262c08723c */ /* 0x000fe20000041808 */
[----:B------:R-:W-:Y:S07]  /*2e10*/  LDSM.16.M88.4 R44, [R214+0x6000] ;  /* 0x00600000d62c783b */ /* 0x000fee0000000200 */
[C---:B-----5:R-:W-:Y:S08]  /*2e20*/  HMMA.16816.F32.BF16 R32, R48.reuse, R40, R32 ;  /* 0x000000283020723c */ /* 0x060ff00000041820 */
        /* <DEDUP_REMOVED lines=17> */
[----:B------:R-:W2:Y:S01]  /*2f40*/  LDSM.16.M88.4 R64, [R213+0x4000] ;  /* 0x00400000d540783b */ /* 0x000ea20000000200 */
[----:B------:R-:W-:-:S04]  /*2f50*/  DEPBAR.LE SB0, 0x0 ;  /* 0x000080000000791a */ /* 0x000fc80000000000 */
[C---:B-1----:R-:W-:Y:S08]  /*2f60*/  HMMA.16816.F32.BF16 R28, R44.reuse, R40, R28 ;  /* 0x000000282c1c723c */ /* 0x042ff0000004181c */
[C---:B------:R-:W-:Y:S08]  /*2f70*/  HMMA.16816.F32.BF16 R24, R44.reuse, R42, R24 ;  /* 0x0000002a2c18723c */ /* 0x040ff00000041818 */
[C---:B----4-:R-:W-:Y:S08]  /*2f80*/  HMMA.16816.F32.BF16 R12, R44.reuse, R36, R12 ;  /* 0x000000242c0c723c */ /* 0x050ff0000004180c */
[----:B------:R-:W-:Y:S08]  /*2f90*/  HMMA.16816.F32.BF16 R8, R44, R38, R8 ;  /* 0x000000262c08723c */ /* 0x000ff00000041808 */
[C---:B-----5:R-:W-:Y:S08]  /*2fa0*/  HMMA.16816.F32.BF16 R32, R48.reuse, R40, R32 ;  /* 0x000000283020723c */ /* 0x060ff00000041820 */
[C---:B------:R-:W-:Y:S08]  /*2fb0*/  HMMA.16816.F32.BF16 R20, R48.reuse, R42, R20 ;  /* 0x0000002a3014723c */ /* 0x040ff00000041814 */
[C---:B------:R-:W-:Y:S08]  /*2fc0*/  HMMA.16816.F32.BF16 R16, R48.reuse, R36, R16 ;  /* 0x000000243010723c */ /* 0x040ff00000041810 */
        /* <DEDUP_REMOVED lines=51> */
.L_x_1592:
[----:B------:R-:W-:Y:S05]  /*3300*/  BSYNC B0 ;  /* 0x0000000000007941 */ /* 0x000fea0003800000 */
.L_x_1591:
[----:B------:R-:W0:Y:S02]  /*3310*/  LDGDEPBAR ;  /* 0x00000000000079af */ /* 0x000e240000000000 */
.L_x_1590:
[----:B--2---:R-:W-:Y:S01]  /*3320*/  IMAD.SHL.U32 R37, R74, 0x2, RZ ;  /* 0x000000024a257824 */ /* 0x004fe200078e00ff */
[----:B------:R-:W-:Y:S01]  /*3330*/  UIADD3 UR5, UR20, -0x61c88647, URZ ;  /* 0x9e3779b914057890 */ /* 0x000fe2000fffe03f */
[----:B-1----:R-:W-:Y:S01]  /*3340*/  IMAD.U32 R38, RZ, RZ, UR16 ;  /* 0x00000010ff267e24 */ /* 0x002fe2000f8e00ff */
[----:B------:R-:W-:Y:S01]  /*3350*/  ULOP3.LUT UR16, UR16, UR21, URZ, 0x3c, !UPT ;  /* 0x0000001510107292 */ /* 0x000fe2000f8e3c3f */
[----:B------:R-:W-:Y:S01]  /*3360*/  IMAD.WIDE.U32 R54, R189, -0x2daee0ad, RZ ;  /* 0xd2511f53bd367825 */ /* 0x000fe200078e00ff */
[----:B------:R-:W-:Y:S01]  /*3370*/  LOP3.LUT R37, R37, 0x6, RZ, 0xc0, !PT ;  /* 0x0000000625257812 */ /* 0x000fe200078ec0ff */
[----:B------:R-:W-:Y:S01]  /*3380*/  UIADD3 UR4, UR21, 0x76cf5d0a, URZ ;  /* 0x76cf5d0a15047890 */ /* 0x000fe2000fffe03f */
[----:B------:R-:W-:Y:S01]  /*3390*/  LOP3.LUT R190, R4, UR20, RZ, 0x3c, !PT ;  /* 0x0000001404be7c12 */ /* 0x000fe2000f8e3cff */
[----:B------:R-:W-:Y:S01]  /*33a0*/  UIADD3 UR11, UR20, 0x3c6ef372, URZ ;  /* 0x3c6ef372140b7890 */ /* 0x000fe2000fffe03f */
[----:B------:R-:W-:Y:S01]  /*33b0*/  LOP3.LUT R73, R73, 0x7ffffffc, RZ, 0xc0, !PT ;  /* 0x7ffffffc49497812 */ /* 0x000fe200078ec0ff */
[----:B------:R-:W-:Y:S01]  /*33c0*/  IMAD R38, R38, 0x20, R37 ;  /* 0x0000002026267824 */ /* 0x000fe200078e0225 */
[----:B------:R-:W-:Y:S01]  /*33d0*/  UIADD3 UR22, UR20, -0x255992d5, URZ ;  /* 0xdaa66d2b14167890 */ /* 0x000fe2000fffe03f */
[----:B------:R-:W-:Y:S01]  /*33e0*/  IMAD.U32 R37, RZ, RZ, UR12 ;  /* 0x0000000cff257e24 */ /* 0x000fe2000f8e00ff */
[----:B------:R-:W-:-:S02]  /*33f0*/  UIADD3 UR17, UR21, 0x32370b8f, URZ ;  /* 0x32370b8f15117890 */ /* 0x000fc4000fffe03f */
[C---:B------:R-:W-:Y:S01]  /*3400*/  IADD3 R0, R38.reuse, 0x1, RZ ;  /* 0x0000000126007810 */ /* 0x040fe20007ffe0ff */
[----:B------:R-:W-:Y:S01]  /*3410*/  IMAD R192, R37, 0x8, R76 ;  /* 0x0000000825c07824 */ /* 0x000fe200078e024c */
[----:B------:R-:W-:Y:S01]  /*3420*/  IADD3 R36, R38, 0x8, RZ ;  /* 0x0000000826247810 */ /* 0x000fe20007ffe0ff */
[----:B------:R-:W-:Y:S01]  /*3430*/  UIADD3 UR15, UR21, -0x126145ec, URZ ;  /* 0xed9eba14150f7890 */ /* 0x000fe2000fffe03f */
[----:B------:R-:W-:Y:S01]  /*3440*/  ISETP.GE.AND P1, PT, R0, UR14, PT ;  /* 0x0000000e00007c0c */ /* 0x000fe2000bf26270 */
[----:B------:R-:W-:Y:S01]  /*3450*/  UIADD3 UR23, UR21, 0x646e171e, URZ ;  /* 0x646e171e15177890 */ /* 0x000fe2000fffe03f */
[C---:B------:R-:W-:Y:S01]  /*3460*/  ISETP.GE.AND P2, PT, R38.reuse, UR14, PT ;  /* 0x0000000e26007c0c */ /* 0x040fe2000bf46270 */
[----:B------:R-:W-:Y:S01]  /*3470*/  UIADD3 UR24, UR20, -0x4ab325aa, URZ ;  /* 0xb54cda5614187890 */ /* 0x000fe2000fffe03f */
[----:B------:R-:W-:Y:S02]  /*3480*/  IADD3 R6, R38, 0x9, RZ ;  /* 0x0000000926067810 */ /* 0x000fe40007ffe0ff */
[----:B------:R-:W-:-:S02]  /*3490*/  ISETP.GE.AND P6, PT, R36, UR14, PT ;  /* 0x0000000e24007c0c */ /* 0x000fc4000bfc6270 */
[----:B------:R-:W-:Y:S02]  /*34a0*/  FSEL R51, R32, -INF , !P2 ;  /* 0xff80000020337808 */ /* 0x000fe40005000000 */
[----:B------:R-:W-:Y:S02]  /*34b0*/  FSEL R50, R33, -INF , !P1 ;  /* 0xff80000021327808 */ /* 0x000fe40004800000 */
[----:B------:R-:W-:Y:S02]  /*34c0*/  ISETP.GE.AND P5, PT, R6, UR14, PT ;  /* 0x0000000e06007c0c */ /* 0x000fe4000bfa6270 */
[----:B------:R-:W-:Y:S02]  /*34d0*/  FSEL R49, R20, -INF , !P6 ;  /* 0xff80000014317808 */ /* 0x000fe40007000000 */
[----:B------:R-:W-:Y:S02]  /*34e0*/  IADD3 R0, R38, 0x10, RZ ;  /* 0x0000001026007810 */ /* 0x000fe40007ffe0ff */
[----:B------:R-:W-:-:S02]  /*34f0*/  FMNMX.FTZ R20, R51, R50, !PT ;  /* 0x0000003233147209 */ /* 0x000fc40007810000 */
[----:B------:R-:W-:Y:S02]  /*3500*/  FSEL R52, R21, -INF , !P5 ;  /* 0xff80000015347808 */ /* 0x000fe40006800000 */
[----:B------:R-:W-:Y:S02]  /*3510*/  ISETP.GE.AND P4, PT, R0, UR14, PT ;  /* 0x0000000e00007c0c */ /* 0x000fe4000bf86270 */
[C---:B------:R-:W-:Y:S02]  /*3520*/  IADD3 R39, R38.reuse, 0x11, RZ ;  /* 0x0000001126277810 */ /* 0x040fe40007ffe0ff */
[----:B------:R-:W-:Y:S02]  /*3530*/  FMNMX.FTZ R21, R49, R20, !PT ;  /* 0x0000001431157209 */ /* 0x000fe40007810000 */
[----:B------:R-:W-:Y:S02]  /*3540*/  IADD3 R37, R38, 0x18, RZ ;  /* 0x0000001826257810 */ /* 0x000fe40007ffe0ff */
[----:B------:R-:W-:-:S02]  /*3550*/  ISETP.GE.AND P3, PT, R39, UR14, PT ;  /* 0x0000000e27007c0c */ /* 0x000fc4000bf66270 */
[----:B------:R-:W-:Y:S02]  /*3560*/  FSEL R48, R16, -INF , !P4 ;  /* 0xff80000010307808 */ /* 0x000fe40006000000 */
[----:B------:R-:W-:Y:S02]  /*3570*/  FMNMX.FTZ R21, R52, R21, !PT ;  /* 0x0000001534157209 */ /* 0x000fe40007810000 */
[----:B------:R-:W-:Y:S02]  /*3580*/  FSEL R6, R30, -INF , !P2 ;  /* 0xff8000001e067808 */ /* 0x000fe40005000000 */
[----:B------:R-:W-:Y:S02]  /*3590*/  FSEL R36, R28, -INF , !P2 ;  /* 0xff8000001c247808 */ /* 0x000fe40005000000 */
[----:B------:R-:W-:Y:S02]  /*35a0*/  FSEL R0, R34, -INF , !P2 ;  /* 0xff80000022007808 */ /* 0x000fe40005000000 */
[----:B------:R-:W-:-:S02]  /*35b0*/  ISETP.GE.AND P2, PT, R37, UR14, PT ;  /* 0x0000000e25007c0c */ /* 0x000fc4000bf46270 */
[----:B------:R-:W-:Y:S02]  /*35c0*/  IADD3 R38, R38, 0x19, RZ ;  /* 0x0000001926267810 */ /* 0x000fe40007ffe0ff */
[----:B------:R-:W-:Y:S02]  /*35d0*/  FSEL R43, R17, -INF , !P3 ;  /* 0xff800000112b7808 */ /* 0x000fe40005800000 */
[----:B------:R-:W-:Y:S02]  /*35e0*/  FMNMX.FTZ R16, R48, R21, !PT ;  /* 0x0000001530107209 */ /* 0x000fe40007810000 */
[----:B------:R-:W-:Y:S02]  /*35f0*/  FSEL R33, R31, -INF , !P1 ;  /* 0xff8000001f217808 */ /* 0x000fe40004800000 */
[----:B------:R-:W-:Y:S02]  /*3600*/  FSEL R37, R29, -INF , !P1 ;  /* 0xff8000001d257808 */ /* 0x000fe40004800000 */
[----:B------:R-:W-:-:S02]  /*3610*/  FSEL R39, R35, -INF , !P1 ;  /* 0xff80000023277808 */ /* 0x000fc40004800000 */
[----:B------:R-:W-:Y:S01]  /*3620*/  ISETP.GE.AND P1, PT, R38, UR14, PT ;  /* 0x0000000e26007c0c */ /* 0x000fe2000bf26270 */
[----:B------:R-:W-:Y:S01]  /*3630*/  UIADD3 UR14, UR21, -0x4498517b, URZ ;  /* 0xbb67ae85150e7890 */ /* 0x000fe2000fffe03f */
[----:B------:R-:W-:Y:S02]  /*3640*/  FSEL R41, R68, -INF , !P2 ;  /* 0xff80000044297808 */ /* 0x000fe40005000000 */
[----:B------:R-:W-:Y:S02]  /*3650*/  FMNMX.FTZ R16, R43, R16, !PT ;  /* 0x000000102b107209 */ /* 0x000fe40007810000 */
[----:B------:R-:W-:Y:S02]  /*3660*/  FSEL R40, R69, -INF , !P1 ;  /* 0xff80000045287808 */ /* 0x000fe40004800000 */
[----:B------:R-:W-:Y:S01]  /*3670*/  FMNMX.FTZ R31, R41, R16, !PT ;  /* 0x00000010291f7209 */ /* 0x000fe20007810000 */
[----:B------:R-:W-:Y:S01]  /*3680*/  IMAD.WIDE.U32 R16, R192, -0x326172a9, RZ ;  /* 0xcd9e8d57c0107825 */ /* 0x000fe200078e00ff */
[----:B------:R-:W-:Y:S01]  /*3690*/  LOP3.LUT R28, R55, UR16, RZ, 0x3c, !PT ;  /* 0x00000010371c7c12 */ /* 0x000fe2000f8e3cff */
[----:B------:R-:W-:Y:S01]  /*36a0*/  UIADD3 UR16, UR20, 0x78dde6e4, URZ ;  /* 0x78dde6e414107890 */ /* 0x000fe2000fffe03f */
[----:B------:R-:W-:-:S02]  /*36b0*/  FMNMX.FTZ R31, R40, R31, !PT ;  /* 0x0000001f281f7209 */ /* 0x000fc40007810000 */
[----:B------:R-:W-:Y:S01]  /*36c0*/  LOP3.LUT R4, R17, R190, RZ, 0x3c, !PT ;  /* 0x000000be11047212 */ /* 0x000fe200078e3cff */
[----:B------:R-:W-:Y:S01]  /*36d0*/  IMAD.WIDE.U32 R28, R28, -0x326172a9, RZ ;  /* 0xcd9e8d571c1c7825 */ /* 0x000fe200078e00ff */
[----:B------:R-:W-:Y:S01]  /*36e0*/  FSEL R245, R15, -INF , !P3 ;  /* 0xff8000000ff57808 */ /* 0x000fe20005800000 */
[----:B------:R-:W1:Y:S01]  /*36f0*/  SHFL.BFLY PT, R164, R31, 0x2, 0x1f ;  /* 0x0c401f001fa47f89 */ /* 0x000e6200000e0000 */
[----:B------:R-:W-:Y:S01]  /*3700*/  FSEL R42, R22, -INF , !P6 ;  /* 0xff800000162a7808 */ /* 0x000fe20007000000 */
[----:B------:R-:W-:Y:S01]  /*3710*/  IMAD.WIDE.U32 R34, R4, -0x2daee0ad, RZ ;  /* 0xd2511f5304227825 */ /* 0x000fe200078e00ff */
[----:B------:R-:W-:Y:S02]  /*3720*/  LOP3.LUT R16, R29, UR5, R16, 0x96, !PT ;  /* 0x000000051d107c12 */ /* 0x000fe4000f8e9610 */
[----:B------:R-:W-:Y:S01]  /*3730*/  FMNMX.FTZ R15, R0, R39, !PT ;  /* 0x00000027000f7209 */ /* 0x000fe20007810000 */
[----:B------:R-:W-:Y:S01]  /*3740*/  IMAD.IADD R4, R3, 0x1, R2 ;  /* 0x0000000103047824 */ /* 0x000fe200078e0202 */
[----:B------:R-:W-:Y:S01]  /*3750*/  FSEL R2, R23, -INF , !P5 ;  /* 0xff80000017027808 */ /* 0x000fe20006800000 */
[----:B------:R-:W-:Y:S01]  /*3760*/  IMAD.WIDE.U32 R16, R16, -0x2daee0ad, RZ ;  /* 0xd2511f5310107825 */ /* 0x000fe200078e00ff */
[----:B------:R-:W-:-:S02]  /*3770*/  FMNMX.FTZ R15, R42, R15, !PT ;  /* 0x0000000f2a0f7209 */ /* 0x000fc40007810000 */
[----:B------:R-:W-:Y:S01]  /*3780*/  IADD3 R191, R192, 0x4, RZ ;  /* 0x00000004c0bf7810 */ /* 0x000fe20007ffe0ff */
[----:B------:R-:W-:Y:S01]  /*3790*/  IMAD.SHL.U32 R212, R4, 0x2, RZ ;  /* 0x0000000204d47824 */ /* 0x000fe200078e00ff */
[----:B------:R-:W-:Y:S02]  /*37a0*/  LOP3.LUT R30, R17, UR4, R34, 0x96, !PT ;  /* 0x00000004111e7c12 */ /* 0x000fe4000f8e9622 */
[----:B------:R-:W-:Y:S01]  /*37b0*/  FSEL R38, R18, -INF , !P4 ;  /* 0xff80000012267808 */ /* 0x000fe20006000000 */
[C---:B------:R-:W-:Y:S01]  /*37c0*/  IMAD.WIDE.U32 R20, R191.reuse, -0x326172a9, RZ ;  /* 0xcd9e8d57bf147825 */ /* 0x040fe200078e00ff */
[----:B------:R-:W-:Y:S01]  /*37d0*/  FMNMX.FTZ R17, R2, R15, !PT ;  /* 0x0000000f02117209 */ /* 0x000fe20007810000 */
[----:B------:R-:W-:Y:S01]  /*37e0*/  LDSM.16.MT88.4 R152, [R212+0xa000] ;  /* 0x00a00000d498783b */ /* 0x000fe20000004200 */
[----:B------:R-:W-:Y:S01]  /*37f0*/  FSEL R32, R26, -INF , !P6 ;  /* 0xff8000001a207808 */ /* 0x000fe20007000000 */
[----:B------:R-:W-:Y:S01]  /*3800*/  IMAD.WIDE.U32 R56, R191, -0x326172a9, RZ ;  /* 0xcd9e8d57bf387825 */ /* 0x000fe200078e00ff */
[----:B------:R-:W-:Y:S01]  /*3810*/  FSEL R26, R19, -INF , !P3 ;  /* 0xff800000131a7808 */ /* 0x000fe20005800000 */
[----:B------:R-:W-:Y:S01]  /*3820*/  LDSM.16.MT88.4 R160, [R212+0xa800] ;  /* 0x00a80000d4a0783b */ /* 0x000fe20000004200 */
[----:B------:R-:W-:Y:S01]  /*3830*/  FMNMX.FTZ R17, R38, R17, !PT ;  /* 0x0000001126117209 */ /* 0x000fe20007810000 */
[----:B------:R-:W-:Y:S01]  /*3840*/  IMAD R210, R7, 0x2, R212 ;  /* 0x0000000207d27824 */ /* 0x000fe200078e02d4 */
[----:B-1----:R-:W-:Y:S01]  /*3850*/  FMNMX.FTZ R164, R31, R164, !PT ;  /* 0x000000a41fa47209 */ /* 0x002fe20007810000 */
[----:B------:R-:W-:Y:S01]  /*3860*/  IMAD.WIDE.U32 R30, R30, -0x326172a9, RZ ;  /* 0xcd9e8d571e1e7825 */ /* 0x000fe200078e00ff */
[----:B------:R-:W-:-:S02]  /*3870*/  FSEL R70, R70, -INF , !P2 ;  /* 0xff80000046467808 */ /* 0x000fc40005000000 */
[----:B------:R-:W-:Y:S01]  /*3880*/  FMNMX.FTZ R17, R26, R17, !PT ;  /* 0x000000111a117209 */ /* 0x000fe20007810000 */
[----:B------:R-:W1:Y:S01]  /*3890*/  SHFL.BFLY PT, R19, R164, 0x1, 0x1f ;  /* 0x0c201f00a4137f89 */ /* 0x000e6200000e0000 */
[-C--:B------:R-:W-:Y:S01]  /*38a0*/  LOP3.LUT R21, R21, R190.reuse, RZ, 0x3c, !PT ;  /* 0x000000be15157212 */ /* 0x080fe200078e3cff */
[----:B------:R-:W-:Y:S01]  /*38b0*/  IMAD R209, R5, 0x2, R212 ;  /* 0x0000000205d17824 */ /* 0x000fe200078e02d4 */
[----:B------:R-:W-:Y:S01]  /*38c0*/  LOP3.LUT R68, R57, R190, RZ, 0x3c, !PT ;  /* 0x000000be39447212 */ /* 0x000fe200078e3cff */
[----:B------:R-:W-:Y:S01]  /*38d0*/  LDSM.16.MT88.4 R176, [R210+0xa000] ;  /* 0x00a00000d2b0783b */ /* 0x000fe20000004200 */
[----:B------:R-:W-:Y:S01]  /*38e0*/  FSEL R58, R71, -INF , !P1 ;  /* 0xff800000473a7808 */ /* 0x000fe20004800000 */
[----:B------:R-:W-:Y:S01]  /*38f0*/  IMAD R208, R5, 0x2, R210 ;  /* 0x0000000205d07824 */ /* 0x000fe200078e02d2 */
[----:B------:R-:W-:Y:S01]  /*3900*/  FMNMX.FTZ R17, R70, R17, !PT ;  /* 0x0000001146117209 */ /* 0x000fe20007810000 */
[----:B------:R-:W-:Y:S01]  /*3910*/  IMAD.WIDE.U32 R68, R68, -0x2daee0ad, RZ ;  /* 0xd2511f5344447825 */ /* 0x000fe200078e00ff */
[----:B------:R-:W-:Y:S01]  /*3920*/  FSEL R250, R14, -INF , !P4 ;  /* 0xff8000000efa7808 */ /* 0x000fe20006000000 */
[----:B------:R-:W-:Y:S01]  /*3930*/  LDSM.16.MT88.4 R172, [R210+0xa800] ;  /* 0x00a80000d2ac783b */ /* 0x000fe20000004200 */
[----:B------:R-:W-:Y:S01]  /*3940*/  FMNMX.FTZ R17, R58, R17, !PT ;  /* 0x000000113a117209 */ /* 0x000fe20007810000 */
[----:B------:R-:W-:Y:S01]  /*3950*/  IMAD.WIDE.U32 R14, R21, -0x2daee0ad, RZ ;  /* 0xd2511f53150e7825 */ /* 0x000fe200078e00ff */
[--C-:B------:R-:W-:Y:S01]  /*3960*/  LOP3.LUT R3, R35, UR14, R54.reuse, 0x96, !PT ;  /* 0x0000000e23037c12 */ /* 0x100fe2000f8e9636 */
[----:B------:R-:W-:Y:S01]  /*3970*/  LDSM.16.MT88.4 R168, [R208+0xa000] ;  /* 0x00a00000d0a8783b */ /* 0x000fe20000004200 */
[----:B------:R-:W-:-:S02]  /*3980*/  LOP3.LUT R22, R69, UR14, R54, 0x96, !PT ;  /* 0x0000000e45167c12 */ /* 0x000fc4000f8e9636 */
[----:B------:R-:W-:Y:S01]  /*3990*/  LOP3.LUT R66, R15, UR14, R54, 0x96, !PT ;  /* 0x0000000e0f427c12 */ /* 0x000fe2000f8e9636 */
[----:B------:R-:W-:Y:S01]  /*39a0*/  IMAD.WIDE.U32 R64, R3, -0x326172a9, RZ ;  /* 0xcd9e8d5703407825 */ /* 0x000fe200078e00ff */
[----:B------:R-:W2:Y:S01]  /*39b0*/  SHFL.BFLY PT, R54, R17, 0x2, 0x1f ;  /* 0x0c401f0011367f89 */ /* 0x000ea200000e0000 */
[----:B------:R-:W-:Y:S01]  /*39c0*/  LOP3.LUT R20, R29, UR5, R20, 0x96, !PT ;  /* 0x000000051d147c12 */ /* 0x000fe2000f8e9614 */
[----:B------:R-:W-:Y:S01]  /*39d0*/  UIADD3 UR14, UR20, 0x1715609d, URZ ;  /* 0x1715609d140e7890 */ /* 0x000fe2000fffe03f */
[----:B------:R-:W-:Y:S01]  /*39e0*/  IMAD.WIDE.U32 R22, R22, -0x326172a9, RZ ;  /* 0xcd9e8d5716167825 */ /* 0x000fe200078e00ff */
[----:B------:R-:W-:Y:S01]  /*39f0*/  LOP3.LUT R3, R65, UR11, R28, 0x96, !PT ;  /* 0x0000000b41037c12 */ /* 0x000fe2000f8e961c */
[----:B------:R-:W-:Y:S01]  /*3a00*/  LDSM.16.MT88.4 R96, [R210+0xb000] ;  /* 0x00b00000d260783b */ /* 0x000fe20000004200 */
[----:B-1----:R-:W-:Y:S01]  /*3a10*/  FMNMX.FTZ R164, R164, R19, !PT ;  /* 0x00000013a4a47209 */ /* 0x002fe20007810000 */
[----:B------:R-:W-:Y:S01]  /*3a20*/  IMAD.WIDE.U32 R74, R20, -0x2daee0ad, RZ ;  /* 0xd2511f53144a7825 */ /* 0x000fe200078e00ff */
[----:B------:R-:W-:Y:S01]  /*3a30*/  LOP3.LUT R20, R31, UR22, R64, 0x96, !PT ;  /* 0x000000161f147c12 */ /* 0x000fe2000f8e9640 */
[----:B------:R-:W-:Y:S01]  /*3a40*/  LDSM.16.MT88.4 R112, [R209+0xb000] ;  /* 0x00b00000d170783b */ /* 0x000fe20000004200 */
[----:B------:R-:W-:Y:S01]  /*3a50*/  FSEL R193, R11, -INF , !P1 ;  /* 0xff8000000bc17808 */ /* 0x000fe20004800000 */
[----:B------:R-:W-:Y:S01]  /*3a60*/  IMAD R66, R66, -0x326172a9, RZ ;  /* 0xcd9e8d5742427824 */ /* 0x000fe200078e02ff */
[----:B------:R-:W-:Y:S01]  /*3a70*/  LOP3.LUT R18, R75, UR4, R14, 0x96, !PT ;  /* 0x000000044b127c12 */ /* 0x000fe2000f8e960e */
[----:B------:R-:W-:Y:S01]  /*3a80*/  IMAD.WIDE.U32 R20, R20, -0x2daee0ad, RZ ;  /* 0xd2511f5314147825 */ /* 0x000fe200078e00ff */
[----:B------:R-:W-:Y:S01]  /*3a90*/  LOP3.LUT R14, R23, UR11, R28, 0x96, !PT ;  /* 0x0000000b170e7c12 */ /* 0x000fe2000f8e961c */
[----:B------:R-:W-:Y:S01]  /*3aa0*/  UIADD3 UR11, UR21, -0x56f99767, URZ ;  /* 0xa9066899150b7890 */ /* 0x000fe2000fffe03f */
[----:B------:R-:W-:Y:S01]  /*3ab0*/  FSEL R194, R9, -INF , !P1 ;  /* 0xff80000009c27808 */ /* 0x000fe20004800000 */
[C---:B------:R-:W-:Y:S01]  /*3ac0*/  FMUL.FTZ R23, R164.reuse, c[0x0][0x23c] ;  /* 0x00008f00a4177a20 */ /* 0x040fe20000410000 */
[----:B------:R-:W-:Y:S01]  /*3ad0*/  FSETP.NEU.FTZ.AND P1, PT, R164, -INF , PT ;  /* 0xff800000a400780b */ /* 0x000fe20003f3d000 */
[----:B------:R-:W-:Y:S01]  /*3ae0*/  IMAD.WIDE.U32 R80, R18, -0x326172a9, RZ ;  /* 0xcd9e8d5712507825 */ /* 0x000fe200078e00ff */
[----:B------:R-:W-:-:S02]  /*3af0*/  LOP3.LUT R53, R31, UR22, R64, 0x96, !PT ;  /* 0x000000161f357c12 */ /* 0x000fc4000f8e9640 */
[----:B------:R-:W-:Y:S01]  /*3b00*/  FSEL R24, R24, -INF , !P6 ;  /* 0xff80000018187808 */ /* 0x000fe20007000000 */
[----:B------:R-:W-:Y:S01]  /*3b10*/  IMAD.WIDE.U32 R64, R3, -0x2daee0ad, RZ ;  /* 0xd2511f5303407825 */ /* 0x000fe200078e00ff */
[----:B------:R-:W-:Y:S02]  /*3b20*/  FMNMX.FTZ R19, R36, R37, !PT ;  /* 0x0000002524137209 */ /* 0x000fe40007810000 */
[----:B------:R-:W-:Y:S01]  /*3b30*/  FSEL R23, R23, RZ, P1 ;  /* 0x000000ff17177208 */ /* 0x000fe20000800000 */
[----:B------:R-:W-:Y:S01]  /*3b40*/  IMAD.WIDE.U32 R14, R14, -0x2daee0ad, RZ ;  /* 0xd2511f530e0e7825 */ /* 0x000fe200078e00ff */
[----:B--2---:R-:W-:Y:S02]  /*3b50*/  FMNMX.FTZ R3, R54, R17, !PT ;  /* 0x0000001136037209 */ /* 0x004fe40007810000 */
[----:B------:R-:W-:Y:S01]  /*3b60*/  FMNMX.FTZ R17, R6, R33, !PT ;  /* 0x0000002106117209 */ /* 0x000fe20007810000 */
[--C-:B------:R-:W-:Y:S01]  /*3b70*/  FFMA.FTZ R31, R49, c[0x0][0x23c], -R23.reuse ;  /* 0x00008f00311f7a23 */ /* 0x100fe20000010817 */
[----:B------:R-:W-:Y:S01]  /*3b80*/  FSEL R25, R25, -INF , !P5 ;  /* 0xff80000019197808 */ /* 0x000fe20006800000 */
[--C-:B------:R-:W-:Y:S01]  /*3b90*/  FFMA.FTZ R228, R48, c[0x0][0x23c], -R23.reuse ;  /* 0x00008f0030e47a23 */ /* 0x100fe20000010817 */
[----:B------:R-:W-:Y:S01]  /*3ba0*/  LOP3.LUT R18, R65, UR17, R16, 0x96, !PT ;  /* 0x0000001141127c12 */ /* 0x000fe2000f8e9610 */
[----:B------:R-:W-:Y:S01]  /*3bb0*/  MUFU.EX2 R137, R31 ;  /* 0x0000001f00897308 */ /* 0x000fe20000000800 */
[----:B------:R-:W-:Y:S01]  /*3bc0*/  FMNMX.FTZ R54, R24, R19, !PT ;  /* 0x0000001318367209 */ /* 0x000fe20007810000 */
[--C-:B------:R-:W-:Y:S01]  /*3bd0*/  FFMA.FTZ R51, R51, c[0x0][0x23c], -R23.reuse ;  /* 0x00008f0033337a23 */ /* 0x100fe20000010817 */
[----:B------:R-:W-:Y:S01]  /*3be0*/  LOP3.LUT R16, R21, UR15, R64, 0x96, !PT ;  /* 0x0000000f15107c12 */ /* 0x000fe2000f8e9640 */
[--C-:B------:R-:W-:Y:S01]  /*3bf0*/  FFMA.FTZ R21, R50, c[0x0][0x23c], -R23.reuse ;  /* 0x00008f0032157a23 */ /* 0x100fe20000010817 */
[----:B------:R-:W-:Y:S01]  /*3c00*/  FSEL R27, R27, -INF , !P5 ;  /* 0xff8000001b1b7808 */ /* 0x000fe20006800000 */
[--C-:B------:R-:W-:Y:S01]  /*3c10*/  FFMA.FTZ R52, R52, c[0x0][0x23c], -R23.reuse ;  /* 0x00008f0034347a23 */ /* 0x100fe20000010817 */
[----:B------:R-:W-:Y:S01]  /*3c20*/  FMNMX.FTZ R50, R32, R17, !PT ;  /* 0x0000001120327209 */ /* 0x000fe20007810000 */
[----:B------:R1:W-:Y:S01]  /*3c30*/  MUFU.EX2 R103, R21 ;  /* 0x0000001500677308 */ /* 0x0003e20000000800 */
[----:B------:R-:W-:Y:S01]  /*3c40*/  FSEL R34, R12, -INF , !P4 ;  /* 0xff8000000c227808 */ /* 0x000fe20006000000 */
[--C-:B------:R-:W-:Y:S01]  /*3c50*/  FFMA.FTZ R225, R43, c[0x0][0x23c], -R23.reuse ;  /* 0x00008f002be17a23 */ /* 0x100fe20000010817 */
[----:B------:R-:W-:Y:S01]  /*3c60*/  FMNMX.FTZ R19, R25, R54, !PT ;  /* 0x0000003619137209 */ /* 0x000fe20007810000 */
[----:B------:R-:W-:Y:S01]  /*3c70*/  FFMA.FTZ R226, R41, c[0x0][0x23c], -R23 ;  /* 0x00008f0029e27a23 */ /* 0x000fe20000010817 */
[----:B------:R-:W-:Y:S01]  /*3c80*/  FMNMX.FTZ R17, R27, R50, !PT ;  /* 0x000000321b117209 */ /* 0x000fe20007810000 */
[----:B------:R-:W2:Y:S01]  /*3c90*/  SHFL.BFLY PT, R54, R3, 0x1, 0x1f ;  /* 0x0c201f0003367f89 */ /* 0x000ea200000e0000 */
[----:B------:R-:W-:Y:S01]  /*3ca0*/  FSEL R35, R13, -INF , !P3 ;  /* 0xff8000000d237808 */ /* 0x000fe20005800000 */
[----:B------:R3:W-:Y:S01]  /*3cb0*/  MUFU.EX2 R104, R51 ;  /* 0x0000003300687308 */ /* 0x0007e20000000800 */
[----:B------:R-:W-:Y:S01]  /*3cc0*/  FMNMX.FTZ R50, R34, R19, !PT ;  /* 0x0000001322327209 */ /* 0x000fe20007810000 */
[----:B------:R-:W-:Y:S01]  /*3cd0*/  IMAD.WIDE.U32 R18, R18, -0x326172a9, RZ ;  /* 0xcd9e8d5712127825 */ /* 0x000fe200078e00ff */
[----:B------:R-:W-:-:S02]  /*3ce0*/  FMNMX.FTZ R64, R250, R17, !PT ;  /* 0x00000011fa407209 */ /* 0x000fc40007810000 */
[----:B------:R-:W-:Y:S01]  /*3cf0*/  FSEL R203, R8, -INF , !P2 ;  /* 0xff80000008cb7808 */ /* 0x000fe20005000000 */
[----:B------:R-:W-:Y:S01]  /*3d00*/  IMAD.WIDE.U32 R16, R16, -0x326172a9, RZ ;  /* 0xcd9e8d5710107825 */ /* 0x000fe200078e00ff */
[----:B------:R-:W-:Y:S01]  /*3d10*/  FMNMX.FTZ R50, R35, R50, !PT ;  /* 0x0000003223327209 */ /* 0x000fe20007810000 */
[----:B------:R-:W4:Y:S01]  /*3d20*/  MUFU.EX2 R108, R52 ;  /* 0x00000034006c7308 */ /* 0x000f220000000800 */
[----:B------:R-:W-:Y:S01]  /*3d30*/  FSEL R248, R10, -INF , !P2 ;  /* 0xff8000000af87808 */ /* 0x000fe20005000000 */
[----:B------:R-:W-:Y:S01]  /*3d40*/  FFMA.FTZ R223, R40, c[0x0][0x23c], -R23 ;  /* 0x00008f0028df7a23 */ /* 0x000fe20000010817 */
[----:B-1----:R-:W-:Y:S01]  /*3d50*/  FMNMX.FTZ R21, R245, R64, !PT ;  /* 0x00000040f5157209 */ /* 0x002fe20007810000 */
[----:B------:R-:W-:Y:S01]  /*3d60*/  IMAD R53, R53, -0x2daee0ad, RZ ;  /* 0xd2511f5335357824 */ /* 0x000fe200078e02ff */
[----:B------:R-:W-:Y:S02]  /*3d70*/  FMNMX.FTZ R49, R203, R50, !PT ;  /* 0x00000032cb317209 */ /* 0x000fe40007810000 */
[----:B------:R-:W-:Y:S01]  /*3d80*/  FMNMX.FTZ R50, R248, R21, !PT ;  /* 0x00000015f8327209 */ /* 0x000fe20007810000 */
[----:B------:R-:W-:Y:S01]  /*3d90*/  MUFU.EX2 R228, R228 ;  /* 0x000000e400e47308 */ /* 0x000fe20000000800 */
[----:B------:R-:W-:-:S02]  /*3da0*/  FMNMX.FTZ R49, R194, R49, !PT ;  /* 0x00000031c2317209 */ /* 0x000fc40007810000 */
[----:B------:R-:W-:Y:S02]  /*3db0*/  FMNMX.FTZ R31, R193, R50, !PT ;  /* 0x00000032c11f7209 */ /* 0x000fe40007810000 */
[----:B------:R-:W-:Y:S01]  /*3dc0*/  LOP3.LUT R66, R81, UR22, R66, 0x96, !PT ;  /* 0x0000001651427c12 */ /* 0x000fe2000f8e9642 */
[----:B------:R-:W1:Y:S01]  /*3dd0*/  SHFL.BFLY PT, R50, R49, 0x2, 0x1f ;  /* 0x0c401f0031327f89 */ /* 0x000e6200000e0000 */
[----:B------:R-:W-:Y:S01]  /*3de0*/  LOP3.LUT R74, R15, UR17, R74, 0x96, !PT ;  /* 0x000000110f4a7c12 */ /* 0x000fe2000f8e964a */
[----:B------:R-:W-:Y:S01]  /*3df0*/  MUFU.EX2 R225, R225 ;  /* 0x000000e100e17308 */ /* 0x000fe20000000800 */
[----:B---3--:R-:W-:Y:S01]  /*3e00*/  LOP3.LUT R51, R19, UR16, R30, 0x96, !PT ;  /* 0x0000001013337c12 */ /* 0x008fe2000f8e961e */
[----:B------:R-:W3:Y:S01]  /*3e10*/  SHFL.BFLY PT, R48, R31, 0x2, 0x1f ;  /* 0x0c401f001f307f89 */ /* 0x000ee200000e0000 */
[----:B------:R-:W-:Y:S01]  /*3e20*/  IMAD.WIDE.U32 R66, R66, -0x2daee0ad, RZ ;  /* 0xd2511f5342427825 */ /* 0x000fe200078e00ff */
[----:B------:R-:W-:Y:S02]  /*3e30*/  LOP3.LUT R21, R17, UR14, R18, 0x96, !PT ;  /* 0x0000000e11157c12 */ /* 0x000fe4000f8e9612 */
[----:B--2---:R-:W-:Y:S01]  /*3e40*/  FMNMX.FTZ R3, R3, R54, !PT ;  /* 0x0000003603037209 */ /* 0x004fe20007810000 */
[----:B------:R-:W-:Y:S01]  /*3e50*/  IMAD.WIDE.U32 R74, R74, -0x326172a9, RZ ;  /* 0xcd9e8d574a4a7825 */ /* 0x000fe200078e00ff */
[----:B------:R-:W-:Y:S01]  /*3e60*/  LOP3.LUT R64, R67, UR15, R14, 0x96, !PT ;  /* 0x0000000f43407c12 */ /* 0x000fe2000f8e960e */
[----:B------:R-:W-:Y:S01]  /*3e70*/  MUFU.EX2 R226, R226 ;  /* 0x000000e200e27308 */ /* 0x000fe20000000800 */
[----:B------:R-:W-:Y:S01]  /*3e80*/  FSETP.NEU.FTZ.AND P1, PT, R3, -INF , PT ;  /* 0xff8000000300780b */ /* 0x000fe20003f3d000 */
[----:B------:R-:W-:Y:S01]  /*3e90*/  IMAD.WIDE.U32 R82, R51, -0x2daee0ad, RZ ;  /* 0xd2511f5333527825 */ /* 0x000fe200078e00ff */
[----:B------:R-:W-:-:S02]  /*3ea0*/  LOP3.LUT R28, R75, UR16, R80, 0x96, !PT ;  /* 0x000000104b1c7c12 */ /* 0x000fc4000f8e9650 */
[----:B----4-:R-:W-:Y:S01]  /*3eb0*/  F2FP.BF16.PACK_AB R197, R108, R137 ;  /* 0x000000896cc5723e */ /* 0x010fe200000010ff */
[----:B------:R-:W-:Y:S01]  /*3ec0*/  IMAD.WIDE.U32 R80, R21, -0x2daee0ad, RZ ;  /* 0xd2511f5315507825 */ /* 0x000fe200078e00ff */
[----:B------:R-:W-:Y:S01]  /*3ed0*/  LOP3.LUT R41, R83, UR11, R53, 0x96, !PT ;  /* 0x0000000b53297c12 */ /* 0x000fe2000f8e9635 */
[----:B------:R-:W-:Y:S01]  /*3ee0*/  MUFU.EX2 R223, R223 ;  /* 0x000000df00df7308 */ /* 0x000fe20000000800 */
[----:B------:R-:W-:Y:S01]  /*3ef0*/  PRMT R196, R197, 0x7632, R196 ;  /* 0x00007632c5c47816 */ /* 0x000fe200000000c4 */
[----:B------:R-:W-:Y:S01]  /*3f00*/  IMAD.WIDE.U32 R64, R64, -0x326172a9, RZ ;  /* 0xcd9e8d5740407825 */ /* 0x000fe200078e00ff */
[----:B------:R-:W-:Y:S02]  /*3f10*/  LOP3.LUT R21, R81, UR23, R82, 0x96, !PT ;  /* 0x0000001751157c12 */ /* 0x000fe4000f8e9652 */
[----:B-1----:R-:W-:Y:S01]  /*3f20*/  FMNMX.FTZ R49, R50, R49, !PT ;  /* 0x0000003132317209 */ /* 0x002fe20007810000 */
[----:B------:R-:W-:Y:S01]  /*3f30*/  FMUL.FTZ R23, R3, c[0x0][0x23c] ;  /* 0x00008f0003177a20 */ /* 0x000fe20000410000 */
[----:B------:R-:W-:-:S02]  /*3f40*/  LOP3.LUT R59, R80, 0xffff, RZ, 0xc0, !PT ;  /* 0x0000ffff503b7812 */ /* 0x000fc400078ec0ff */
[----:B------:R-:W-:Y:S01]  /*3f50*/  LOP3.LUT R54, R80, 0xff, RZ, 0xc0, !PT ;  /* 0x000000ff50367812 */ /* 0x000fe200078ec0ff */
[----:B------:R-:W1:Y:S01]  /*3f60*/  SHFL.BFLY PT, R50, R49, 0x1, 0x1f ;  /* 0x0c201f0031327f89 */ /* 0x000e6200000e0000 */
[--C-:B------:R-:W-:Y:S02]  /*3f70*/  SHF.R.U32.HI R55, RZ, 0x10, R80.reuse ;  /* 0x00000010ff377819 */ /* 0x100fe40000011650 */
[----:B------:R-:W-:Y:S01]  /*3f80*/  SHF.R.U32.HI R52, RZ, 0x18, R80 ;  /* 0x00000018ff347819 */ /* 0x000fe20000011650 */
[----:B------:R-:W-:Y:S01]  /*3f90*/  IMAD.WIDE.U32 R80, R28, -0x2daee0ad, RZ ;  /* 0xd2511f531c507825 */ /* 0x000fe200078e00ff */
[----:B------:R-:W-:Y:S02]  /*3fa0*/  LOP3.LUT R43, R65, UR14, R74, 0x96, !PT ;  /* 0x0000000e412b7c12 */ /* 0x000fe4000f8e964a */
[----:B---3--:R-:W-:Y:S02]  /*3fb0*/  FMNMX.FTZ R28, R31, R48, !PT ;  /* 0x000000301f1c7209 */ /* 0x008fe40007810000 */
[----:B------:R-:W-:Y:S01]  /*3fc0*/  FSEL R23, R23, RZ, P1 ;  /* 0x000000ff17177208 */ /* 0x000fe20000800000 */
[----:B------:R-:W-:Y:S01]  /*3fd0*/  IMAD.WIDE.U32 R74, R43, -0x2daee0ad, RZ ;  /* 0xd2511f532b4a7825 */ /* 0x000fe200078e00ff */
[----:B------:R-:W-:Y:S01]  /*3fe0*/  LOP3.LUT R55, R55, 0xff, RZ, 0xc0, !PT ;  /* 0x000000ff37377812 */ /* 0x000fe200078ec0ff */
[----:B------:R-:W2:Y:S01]  /*3ff0*/  SHFL.BFLY PT, R43, R28, 0x1, 0x1f ;  /* 0x0c201f001c2b7f89 */ /* 0x000ea200000e0000 */
[----:B------:R-:W-:Y:S01]  /*4000*/  SHF.R.U32.HI R59, RZ, 0x8, R59 ;  /* 0x00000008ff3b7819 */ /* 0x000fe2000001163b */
[--C-:B------:R-:W-:Y:S01]  /*4010*/  FFMA.FTZ R57, R39, c[0x0][0x23c], -R23.reuse ;  /* 0x00008f0027397a23 */ /* 0x100fe20000010817 */
[----:B------:R-:W-:Y:S01]  /*4020*/  SHF.R.U32.HI R39, RZ, 0x10, R74 ;  /* 0x00000010ff277819 */ /* 0x000fe2000001164a */
[----:B------:R-:W-:Y:S01]  /*4030*/  FFMA.FTZ R51, R0, c[0x0][0x23c], -R23 ;  /* 0x00008f0000337a23 */ /* 0x000fe20000010817 */
[----:B------:R-:W-:Y:S01]  /*4040*/  LOP3.LUT R0, R81, UR11, R66, 0x96, !PT ;  /* 0x0000000b51007c12 */ /* 0x000fe2000f8e9642 */
[----:B------:R3:W-:Y:S01]  /*4050*/  MUFU.EX2 R147, R57 ;  /* 0x0000003900937308 */ /* 0x0007e20000000800 */
[----:B------:R-:W-:Y:S01]  /*4060*/  IMAD.WIDE.U32 R66, R41, -0x326172a9, RZ ;  /* 0xcd9e8d5729427825 */ /* 0x000fe200078e00ff */
[----:B------:R-:W-:-:S02]  /*4070*/  LOP3.LUT R31, R74, 0xffff, RZ, 0xc0, !PT ;  /* 0x0000ffff4a1f7812 */ /* 0x000fc400078ec0ff */
[----:B------:R-:W-:Y:S01]  /*4080*/  SHF.R.U32.HI R48, RZ, 0x18, R74 ;  /* 0x00000018ff307819 */ /* 0x000fe2000001164a */
[--C-:B------:R-:W-:Y:S01]  /*4090*/  FFMA.FTZ R65, R42, c[0x0][0x23c], -R23.reuse ;  /* 0x00008f002a417a23 */ /* 0x100fe20000010817 */
[----:B------:R-:W-:Y:S01]  /*40a0*/  LOP3.LUT R41, R67, UR24, R16, 0x96, !PT ;  /* 0x0000001843297c12 */ /* 0x000fe2000f8e9610 */
[--C-:B------:R-:W-:Y:S01]  /*40b0*/  FFMA.FTZ R224, R38, c[0x0][0x23c], -R23.reuse ;  /* 0x00008f0026e07a23 */ /* 0x100fe20000010817 */
[----:B------:R4:W5:Y:S01]  /*40c0*/  MUFU.EX2 R146, R51 ;  /* 0x0000003300927308 */ /* 0x0009620000000800 */
[----:B------:R-:W-:Y:S01]  /*40d0*/  LOP3.LUT R53, R66, 0xffff, RZ, 0xc0, !PT ;  /* 0x0000ffff42357812 */ /* 0x000fe200078ec0ff */
[--C-:B------:R-:W-:Y:S01]  /*40e0*/  FFMA.FTZ R221, R26, c[0x0][0x23c], -R23.reuse ;  /* 0x00008f001add7a23 */ /* 0x100fe20000010817 */
[----:B------:R-:W-:Y:S01]  /*40f0*/  LOP3.LUT R130, R66, 0xff, RZ, 0xc0, !PT ;  /* 0x000000ff42827812 */ /* 0x000fe200078ec0ff */
[--C-:B------:R-:W-:Y:S01]  /*4100*/  FFMA.FTZ R222, R70, c[0x0][0x23c], -R23.reuse ;  /* 0x00008f0046de7a23 */ /* 0x100fe20000010817 */
[----:B------:R-:W-:Y:S01]  /*4110*/  SHF.R.U32.HI R42, RZ, 0x18, R66 ;  /* 0x00000018ff2a7819 */ /* 0x000fe20000011642 */
[--C-:B------:R-:W-:Y:S01]  /*4120*/  FFMA.FTZ R195, R58, c[0x0][0x23c], -R23.reuse ;  /* 0x00008f003ac37a23 */ /* 0x100fe20000010817 */
[----:B------:R-:W-:Y:S01]  /*4130*/  LOP3.LUT R126, R74, 0xff, RZ, 0xc0, !PT ;  /* 0x000000ff4a7e7812 */ /* 0x000fe200078ec0ff */
[----:B---3--:R-:W-:Y:S01]  /*4140*/  FFMA.FTZ R57, R2, c[0x0][0x23c], -R23 ;  /* 0x00008f0002397a23 */ /* 0x008fe20000010817 */
[----:B-1----:R-:W-:Y:S01]  /*4150*/  FMNMX.FTZ R2, R49, R50, !PT ;  /* 0x0000003231027209 */ /* 0x002fe20007810000 */
[----:B------:R-:W-:Y:S01]  /*4160*/  MUFU.EX2 R136, R65 ;  /* 0x0000004100887308 */ /* 0x000fe20000000800 */
[----:B------:R-:W-:-:S02]  /*4170*/  LOP3.LUT R49, R21, 0xffff, RZ, 0xc0, !PT ;  /* 0x0000ffff15317812 */ /* 0x000fc400078ec0ff */
[----:B------:R-:W-:Y:S02]  /*4180*/  LOP3.LUT R50, R21, 0xff, RZ, 0xc0, !PT ;  /* 0x000000ff15327812 */ /* 0x000fe400078ec0ff */
[----:B------:R-:W-:Y:S02]  /*4190*/  SHF.R.U32.HI R49, RZ, 0x8, R49 ;  /* 0x00000008ff317819 */ /* 0x000fe40000011631 */
[----:B----4-:R-:W-:Y:S01]  /*41a0*/  SHF.R.U32.HI R51, RZ, 0x10, R66 ;  /* 0x00000010ff337819 */ /* 0x010fe20000011642 */
[----:B------:R-:W-:Y:S01]  /*41b0*/  IMAD.WIDE.U32 R66, R0, -0x326172a9, RZ ;  /* 0xcd9e8d5700427825 */ /* 0x000fe200078e00ff */
[----:B--2---:R-:W-:Y:S01]  /*41c0*/  FMNMX.FTZ R0, R28, R43, !PT ;  /* 0x0000002b1c007209 */ /* 0x004fe20007810000 */
[----:B------:R-:W1:Y:S01]  /*41d0*/  MUFU.EX2 R102, R57 ;  /* 0x0000003900667308 */ /* 0x000e620000000800 */
[----:B------:R-:W-:Y:S02]  /*41e0*/  PRMT R50, R50, 0x5410, R49 ;  /* 0x0000541032327816 */ /* 0x000fe40000000031 */
[----:B------:R-:W-:-:S02]  /*41f0*/  LOP3.LUT R43, R39, 0xff, RZ, 0xc0, !PT ;  /* 0x000000ff272b7812 */ /* 0x000fc400078ec0ff */
[----:B------:R-:W-:Y:S02]  /*4200*/  SHF.R.U32.HI R49, RZ, 0x8, R31 ;  /* 0x00000008ff317819 */ /* 0x000fe4000001161f */
[----:B------:R-:W-:Y:S01]  /*4210*/  LOP3.LUT R40, R75, UR23, R80, 0x96, !PT ;  /* 0x000000174b287c12 */ /* 0x000fe2000f8e9650 */
[----:B------:R-:W-:Y:S01]  /*4220*/  MUFU.EX2 R224, R224 ;  /* 0x000000e000e07308 */ /* 0x000fe20000000800 */
[----:B------:R-:W-:Y:S01]  /*4230*/  PRMT R48, R43, 0x5410, R48 ;  /* 0x000054102b307816 */ /* 0x000fe20000000030 */
[----:B------:R-:W-:Y:S01]  /*4240*/  FMUL.FTZ R43, R2, c[0x0][0x23c] ;  /* 0x00008f00022b7a20 */ /* 0x000fe20000410000 */
[----:B------:R-:W-:Y:S01]  /*4250*/  PRMT R126, R126, 0x5410, R49 ;  /* 0x000054107e7e7816 */ /* 0x000fe20000000031 */
[----:B------:R-:W-:Y:S01]  /*4260*/  LDSM.16.MT88.4 R80, [R212+0xb000] ;  /* 0x00b00000d450783b */ /* 0x000fe20000004200 */
[----:B------:R-:W-:Y:S02]  /*4270*/  FSETP.NEU.FTZ.AND P1, PT, R2, -INF , PT ;  /* 0xff8000000200780b */ /* 0x000fe40003f3d000 */
[C---:B------:R-:W-:Y:S01]  /*4280*/  LOP3.LUT R49, R40.reuse, 0xffff, RZ, 0xc0, !PT ;  /* 0x0000ffff28317812 */ /* 0x040fe200078ec0ff */
[----:B------:R-:W-:Y:S01]  /*4290*/  MUFU.EX2 R221, R221 ;  /* 0x000000dd00dd7308 */ /* 0x000fe20000000800 */
[----:B------:R-:W-:-:S02]  /*42a0*/  LOP3.LUT R124, R40, 0xff, RZ, 0xc0, !PT ;  /* 0x000000ff287c7812 */ /* 0x000fc400078ec0ff */
[----:B------:R-:W-:Y:S02]  /*42b0*/  FSEL R23, R43, RZ, P1 ;  /* 0x000000ff2b177208 */ /* 0x000fe40000800000 */
[----:B------:R-:W-:Y:S02]  /*42c0*/  SHF.R.U32.HI R49, RZ, 0x8, R49 ;  /* 0x00000008ff317819 */ /* 0x000fe40000011631 */
[--C-:B------:R-:W-:Y:S01]  /*42d0*/  SHF.R.U32.HI R39, RZ, 0x10, R66.reuse ;  /* 0x00000010ff277819 */ /* 0x100fe20000011642 */
[----:B------:R-:W-:Y:S01]  /*42e0*/  FFMA.FTZ R36, R36, c[0x0][0x23c], -R23 ;  /* 0x00008f0024247a23 */ /* 0x000fe20000010817 */
[----:B------:R-:W-:Y:S01]  /*42f0*/  PRMT R124, R124, 0x5410, R49 ;  /* 0x000054107c7c7816 */ /* 0x000fe20000000031 */
[--C-:B------:R-:W-:Y:S01]  /*4300*/  FFMA.FTZ R49, R24, c[0x0][0x23c], -R23.reuse ;  /* 0x00008f0018317a23 */ /* 0x100fe20000010817 */
[----:B------:R-:W-:Y:S01]  /*4310*/  SHF.R.U32.HI R31, RZ, 0x18, R66 ;  /* 0x00000018ff1f7819 */ /* 0x000fe20000011642 */
[--C-:B------:R-:W-:Y:S01]  /*4320*/  FFMA.FTZ R219, R35, c[0x0][0x23c], -R23.reuse ;  /* 0x00008f0023db7a23 */ /* 0x100fe20000010817 */
[----:B------:R-:W-:Y:S01]  /*4330*/  LOP3.LUT R24, R39, 0xff, RZ, 0xc0, !PT ;  /* 0x000000ff27187812 */ /* 0x000fe200078ec0ff */
[----:B------:R2:W-:Y:S01]  /*4340*/  MUFU.EX2 R144, R36 ;  /* 0x0000002400907308 */ /* 0x0005e20000000800 */
[----:B------:R-:W-:Y:S01]  /*4350*/  PRMT R52, R55, 0x5410, R52 ;  /* 0x0000541037347816 */ /* 0x000fe20000000034 */
[----:B------:R-:W-:Y:S01]  /*4360*/  FFMA.FTZ R220, R34, c[0x0][0x23c], -R23 ;  /* 0x00008f0022dc7a23 */ /* 0x000fe20000010817 */
[----:B------:R-:W-:Y:S01]  /*4370*/  SHF.R.U32.HI R55, RZ, 0x10, R21 ;  /* 0x00000010ff377819 */ /* 0x000fe20000011615 */
[----:B------:R-:W-:Y:S01]  /*4380*/  FFMA.FTZ R203, R203, c[0x0][0x23c], -R23 ;  /* 0x00008f00cbcb7a23 */ /* 0x000fe20000010817 */
[----:B------:R-:W-:Y:S01]  /*4390*/  PRMT R24, R24, 0x5410, R31 ;  /* 0x0000541018187816 */ /* 0x000fe2000000001f */
[C---:B------:R-:W-:Y:S01]  /*43a0*/  FMUL.FTZ R31, R0.reuse, c[0x0][0x23c] ;  /* 0x00008f00001f7a20 */ /* 0x040fe20000410000 */
[----:B------:R-:W-:Y:S01]  /*43b0*/  LOP3.LUT R51, R51, 0xff, RZ, 0xc0, !PT ;  /* 0x000000ff33337812 */ /* 0x000fe200078ec0ff */
[----:B------:R-:W-:Y:S01]  /*43c0*/  MUFU.EX2 R110, R49 ;  /* 0x00000031006e7308 */ /* 0x000fe20000000800 */
[----:B------:R-:W-:Y:S01]  /*43d0*/  FSETP.NEU.FTZ.AND P1, PT, R0, -INF , PT ;  /* 0xff8000000000780b */ /* 0x000fe20003f3d000 */
[----:B------:R-:W-:Y:S01]  /*43e0*/  FFMA.FTZ R194, R194, c[0x0][0x23c], -R23 ;  /* 0x00008f00c2c27a23 */ /* 0x000fe20000010817 */
[----:B------:R-:W-:-:S02]  /*43f0*/  SHF.R.U32.HI R38, RZ, 0x18, R21 ;  /* 0x00000018ff267819 */ /* 0x000fc40000011615 */
[----:B------:R-:W-:Y:S02]  /*4400*/  LOP3.LUT R21, R55, 0xff, RZ, 0xc0, !PT ;  /* 0x000000ff37157812 */ /* 0x000fe400078ec0ff */
[----:B------:R-:W-:Y:S01]  /*4410*/  PRMT R42, R51, 0x5410, R42 ;  /* 0x00005410332a7816 */ /* 0x000fe2000000002a */
[----:B------:R-:W-:Y:S01]  /*4420*/  FFMA.FTZ R51, R37, c[0x0][0x23c], -R23 ;  /* 0x00008f0025337a23 */ /* 0x000fe20000010817 */
[----:B------:R-:W-:Y:S01]  /*4430*/  FSEL R31, R31, RZ, P1 ;  /* 0x000000ff1f1f7208 */ /* 0x000fe20000800000 */
[----:B------:R-:W-:Y:S01]  /*4440*/  MUFU.EX2 R222, R222 ;  /* 0x000000de00de7308 */ /* 0x000fe20000000800 */
[----:B------:R-:W-:Y:S02]  /*4450*/  PRMT R28, R21, 0x5410, R38 ;  /* 0x00005410151c7816 */ /* 0x000fe40000000026 */
[--C-:B------:R-:W-:Y:S01]  /*4460*/  SHF.R.U32.HI R43, RZ, 0x10, R40.reuse ;  /* 0x00000010ff2b7819 */ /* 0x100fe20000011628 */
[----:B------:R-:W-:Y:S01]  /*4470*/  FFMA.FTZ R35, R6, c[0x0][0x23c], -R31 ;  /* 0x00008f0006237a23 */ /* 0x000fe2000001081f */
[----:B------:R-:W-:Y:S01]  /*4480*/  SHF.R.U32.HI R37, RZ, 0x10, R41 ;  /* 0x00000010ff257819 */ /* 0x000fe20000011629 */
[--C-:B------:R-:W-:Y:S01]  /*4490*/  FFMA.FTZ R33, R33, c[0x0][0x23c], -R31.reuse ;  /* 0x00008f0021217a23 */ /* 0x100fe2000001081f */
[----:B------:R-:W-:Y:S01]  /*44a0*/  LOP3.LUT R38, R66, 0xffff, RZ, 0xc0, !PT ;  /* 0x0000ffff42267812 */ /* 0x000fe200078ec0ff */
[--C-:B------:R-:W-:Y:S01]  /*44b0*/  FFMA.FTZ R202, R27, c[0x0][0x23c], -R31.reuse ;  /* 0x00008f001bca7a23 */ /* 0x100fe2000001081f */
[----:B------:R-:W-:Y:S01]  /*44c0*/  SHF.R.U32.HI R40, RZ, 0x18, R40 ;  /* 0x00000018ff287819 */ /* 0x000fe20000011628 */
[----:B------:R-:W-:Y:S01]  /*44d0*/  MUFU.EX2 R138, R35 ;  /* 0x00000023008a7308 */ /* 0x000fe20000000800 */
[----:B------:R-:W-:Y:S01]  /*44e0*/  LOP3.LUT R43, R43, 0xff, RZ, 0xc0, !PT ;  /* 0x000000ff2b2b7812 */ /* 0x000fe200078ec0ff */
[--C-:B------:R-:W-:Y:S01]  /*44f0*/  FFMA.FTZ R32, R32, c[0x0][0x23c], -R31.reuse ;  /* 0x00008f0020207a23 */ /* 0x100fe2000001081f */
[----:B--2---:R-:W-:Y:S01]  /*4500*/  LOP3.LUT R36, R37, 0xff, RZ, 0xc0, !PT ;  /* 0x000000ff25247812 */ /* 0x004fe200078ec0ff */
[--C-:B------:R-:W-:Y:S01]  /*4510*/  FFMA.FTZ R248, R248, c[0x0][0x23c], -R31.reuse ;  /* 0x00008f00f8f87a23 */ /* 0x100fe2000001081f */
[----:B------:R-:W-:Y:S01]  /*4520*/  LOP3.LUT R26, R66, 0xff, RZ, 0xc0, !PT ;  /* 0x000000ff421a7812 */ /* 0x000fe200078ec0ff */
[--C-:B------:R-:W-:Y:S01]  /*4530*/  FFMA.FTZ R193, R193, c[0x0][0x23c], -R31.reuse ;  /* 0x00008f00c1c17a23 */ /* 0x100fe2000001081f */
[----:B------:R-:W-:Y:S01]  /*4540*/  SHF.R.U32.HI R37, RZ, 0x8, R38 ;  /* 0x00000008ff257819 */ /* 0x000fe20000011626 */
[----:B------:R-:W2:Y:S01]  /*4550*/  MUFU.EX2 R139, R33 ;  /* 0x00000021008b7308 */ /* 0x000ea20000000800 */
[----:B------:R-:W-:Y:S01]  /*4560*/  PRMT R40, R43, 0x5410, R40 ;  /* 0x000054102b287816 */ /* 0x000fe20000000028 */
[--C-:B------:R-:W-:Y:S01]  /*4570*/  FFMA.FTZ R250, R250, c[0x0][0x23c], -R31.reuse ;  /* 0x00008f00fafa7a23 */ /* 0x100fe2000001081f */
[----:B------:R-:W-:Y:S01]  /*4580*/  LOP3.LUT R43, R41, 0xffff, RZ, 0xc0, !PT ;  /* 0x0000ffff292b7812 */ /* 0x000fe200078ec0ff */
[----:B------:R-:W-:Y:S01]  /*4590*/  FFMA.FTZ R245, R245, c[0x0][0x23c], -R31 ;  /* 0x00008f00f5f57a23 */ /* 0x000fe2000001081f */
[----:B------:R-:W-:Y:S01]  /*45a0*/  PRMT R26, R26, 0x5410, R37 ;  /* 0x000054101a1a7816 */ /* 0x000fe20000000025 */
[----:B------:R-:W-:Y:S01]  /*45b0*/  FFMA.FTZ R37, R25, c[0x0][0x23c], -R23 ;  /* 0x00008f0019257a23 */ /* 0x000fe20000010817 */
[----:B------:R-:W-:Y:S01]  /*45c0*/  LOP3.LUT R128, R41, 0xff, RZ, 0xc0, !PT ;  /* 0x000000ff29807812 */ /* 0x000fe200078ec0ff */
[----:B------:R3:W4:Y:S01]  /*45d0*/  MUFU.EX2 R145, R51 ;  /* 0x0000003300917308 */ /* 0x0007220000000800 */
[----:B------:R-:W-:Y:S01]  /*45e0*/  SHF.R.U32.HI R41, RZ, 0x18, R41 ;  /* 0x00000018ff297819 */ /* 0x000fe20000011629 */
[----:B------:R-:W-:Y:S01]  /*45f0*/  IMAD R25, R252, 0x10000, R252 ;  /* 0x00010000fc197824 */ /* 0x000fe200078e02fc */
[----:B------:R-:W-:-:S02]  /*4600*/  LOP3.LUT R21, R67, UR24, R64, 0x96, !PT ;  /* 0x0000001843157c12 */ /* 0x000fc4000f8e9640 */
[----:B------:R-:W-:Y:S01]  /*4610*/  SHF.R.U32.HI R43, RZ, 0x8, R43 ;  /* 0x00000008ff2b7819 */ /* 0x000fe2000001162b */
[----:B------:R-:W-:Y:S01]  /*4620*/  LDSM.16.MT88.4 R64, [R209+0xa800] ;  /* 0x00a80000d140783b */ /* 0x000fe20000004200 */
[----:B-----5:R-:W-:Y:S01]  /*4630*/  F2FP.BF16.PACK_AB R201, R147, R146 ;  /* 0x0000009293c9723e */ /* 0x020fe200000010ff */
[----:B------:R5:W-:Y:S01]  /*4640*/  MUFU.EX2 R109, R32 ;  /* 0x00000020006d7308 */ /* 0x000be20000000800 */
[----:B------:R-:W-:Y:S01]  /*4650*/  PRMT R38, R36, 0x5410, R41 ;  /* 0x0000541024267816 */ /* 0x000fe20000000029 */
[--C-:B------:R-:W-:Y:S01]  /*4660*/  HSET2.LE.AND R31, R50, R25.reuse, PT ;  /* 0x00000019321f7233 */ /* 0x100fe20003803000 */
[----:B------:R-:W-:Y:S01]  /*4670*/  F2FP.BF16.PACK_AB R6, R103, R104 ;  /* 0x000000686706723e */ /* 0x000fe200000010ff */
[--C-:B------:R-:W-:Y:S01]  /*4680*/  HSET2.LE.AND R127, R48, R25.reuse, PT ;  /* 0x00000019307f7233 */ /* 0x100fe20003803000 */
[----:B------:R-:W-:Y:S01]  /*4690*/  LOP3.LUT R23, R21, 0xffff, RZ, 0xc0, !PT ;  /* 0x0000ffff15177812 */ /* 0x000fe200078ec0ff */
[--C-:B------:R-:W-:Y:S01]  /*46a0*/  HSET2.LE.AND R129, R38, R25.reuse, PT ;  /* 0x0000001926817233 */ /* 0x100fe20003803000 */
[----:B------:R-:W-:Y:S01]  /*46b0*/  PRMT R128, R128, 0x5410, R43 ;  /* 0x0000541080807816 */ /* 0x000fe2000000002b */
[----:B------:R-:W2:Y:S01]  /*46c0*/  MUFU.EX2 R202, R202 ;  /* 0x000000ca00ca7308 */ /* 0x000ea20000000800 */
[----:B------:R-:W-:Y:S01]  /*46d0*/  SHF.R.U32.HI R34, RZ, 0x10, R21 ;  /* 0x00000010ff227819 */ /* 0x000fe20000011615 */
[--C-:B------:R-:W-:Y:S01]  /*46e0*/  HSET2.LE.AND R131, R42, R25.reuse, PT ;  /* 0x000000192a837233 */ /* 0x100fe20003803000 */
[----:B------:R-:W-:Y:S01]  /*46f0*/  PRMT R200, R201, 0x7632, R200 ;  /* 0x00007632c9c87816 */ /* 0x000fe200000000c8 */
[--C-:B------:R-:W-:Y:S01]  /*4700*/  HSET2.LE.AND R128, R128, R25.reuse, PT ;  /* 0x0000001980807233 */ /* 0x100fe20003803000 */
[----:B------:R-:W-:Y:S01]  /*4710*/  SHF.R.U32.HI R53, RZ, 0x8, R53 ;  /* 0x00000008ff357819 */ /* 0x000fe20000011635 */
[----:B---3--:R-:W3:Y:S01]  /*4720*/  LDSM.16.MT88.4 R48, [R209+0xa000] ;  /* 0x00a00000d130783b */ /* 0x008ee20000004200 */
[----:B-1----:R-:W-:Y:S01]  /*4730*/  F2FP.BF16.PACK_AB R199, R102, R136 ;  /* 0x0000008866c7723e */ /* 0x002fe200000010ff */
[----:B------:R-:W1:Y:S01]  /*4740*/  MUFU.EX2 R105, R37 ;  /* 0x0000002500697308 */ /* 0x000e620000000800 */
[C---:B------:R-:W-:Y:S01]  /*4750*/  PRMT R84, R6.reuse, 0x7610, R84 ;  /* 0x0000761006547816 */ /* 0x040fe20000000054 */
[--C-:B------:R-:W-:Y:S01]  /*4760*/  HSET2.LE.AND R27, R24, R25.reuse, PT ;  /* 0x00000019181b7233 */ /* 0x100fe20003803000 */
[----:B------:R-:W-:Y:S01]  /*4770*/  PRMT R85, R6, 0x7632, R85 ;  /* 0x0000763206557816 */ /* 0x000fe20000000055 */
[--C-:B------:R-:W-:Y:S01]  /*4780*/  HSET2.LE.AND R28, R28, R25.reuse, PT ;  /* 0x000000191c1c7233 */ /* 0x100fe20003803000 */
[----:B------:R-:W-:Y:S01]  /*4790*/  LOP3.LUT R36, R21, 0xff, RZ, 0xc0, !PT ;  /* 0x000000ff15247812 */ /* 0x000fe200078ec0ff */
[--C-:B------:R-:W-:Y:S01]  /*47a0*/  HSET2.LE.AND R126, R126, R25.reuse, PT ;  /* 0x000000197e7e7233 */ /* 0x100fe20003803000 */
[----:B------:R-:W-:Y:S01]  /*47b0*/  SHF.R.U32.HI R23, RZ, 0x8, R23 ;  /* 0x00000008ff177819 */ /* 0x000fe20000011617 */
[----:B------:R-:W1:Y:S01]  /*47c0*/  MUFU.EX2 R195, R195 ;  /* 0x000000c300c37308 */ /* 0x000e620000000800 */
[----:B------:R-:W-:Y:S01]  /*47d0*/  SHF.R.U32.HI R21, RZ, 0x18, R21 ;  /* 0x00000018ff157819 */ /* 0x000fe20000011615 */
[--C-:B------:R-:W-:Y:S01]  /*47e0*/  HSET2.LE.AND R124, R124, R25.reuse, PT ;  /* 0x000000197c7c7233 */ /* 0x100fe20003803000 */
[----:B------:R-:W-:Y:S01]  /*47f0*/  LOP3.LUT R34, R34, 0xff, RZ, 0xc0, !PT ;  /* 0x000000ff22227812 */ /* 0x000fe200078ec0ff */
[--C-:B------:R-:W-:Y:S01]  /*4800*/  HSET2.LE.AND R125, R40, R25.reuse, PT ;  /* 0x00000019287d7233 */ /* 0x100fe20003803000 */
[----:B------:R-:W-:Y:S01]  /*4810*/  PRMT R4, R201, 0x5410, R200 ;  /* 0x00005410c9047816 */ /* 0x000fe200000000c8 */
[----:B------:R-:W-:Y:S01]  /*4820*/  HSET2.LE.AND R26, R26, R25, PT ;  /* 0x000000191a1a7233 */ /* 0x000fe20003803000 */
[----:B------:R-:W-:Y:S01]  /*4830*/  PRMT R130, R130, 0x5410, R53 ;  /* 0x0000541082827816 */ /* 0x000fe20000000035 */
[----:B------:R-:W-:Y:S01]  /*4840*/  MUFU.EX2 R248, R248 ;  /* 0x000000f800f87308 */ /* 0x000fe20000000800 */
[----:B------:R-:W-:-:S02]  /*4850*/  PRMT R198, R199, 0x7632, R198 ;  /* 0x00007632c7c67816 */ /* 0x000fc400000000c6 */
[----:B--2---:R-:W-:Y:S01]  /*4860*/  F2FP.BF16.PACK_AB R232, R139, R138 ;  /* 0x0000008a8be8723e */ /* 0x004fe200000010ff */
[--C-:B------:R-:W-:Y:S01]  /*4870*/  HSET2.LE.AND R130, R130, R25.reuse, PT ;  /* 0x0000001982827233 */ /* 0x100fe20003803000 */
[----:B------:R-:W-:Y:S02]  /*4880*/  PRMT R7, R84, 0x5410, R85 ;  /* 0x0000541054077816 */ /* 0x000fe40000000055 */
[----:B------:R-:W-:Y:S01]  /*4890*/  PRMT R54, R54, 0x5410, R59 ;  /* 0x0000541036367816 */ /* 0x000fe2000000003b */
[----:B------:R-:W2:Y:S01]  /*48a0*/  MUFU.EX2 R193, R193 ;  /* 0x000000c100c17308 */ /* 0x000ea20000000800 */
[----:B------:R-:W-:Y:S02]  /*48b0*/  PRMT R36, R36, 0x5410, R23 ;  /* 0x0000541024247816 */ /* 0x000fe40000000017 */
[----:B------:R-:W-:Y:S01]  /*48c0*/  PRMT R34, R34, 0x5410, R21 ;  /* 0x0000541022227816 */ /* 0x000fe20000000015 */
[--C-:B------:R-:W-:Y:S01]  /*48d0*/  HSET2.LE.AND R23, R54, R25.reuse, PT ;  /* 0x0000001936177233 */ /* 0x100fe20003803000 */
[----:B----4-:R-:W-:Y:S01]  /*48e0*/  F2FP.BF16.PACK_AB R230, R145, R144 ;  /* 0x0000009091e6723e */ /* 0x010fe200000010ff */
[--C-:B------:R-:W-:Y:S01]  /*48f0*/  HSET2.LE.AND R21, R52, R25.reuse, PT ;  /* 0x0000001934157233 */ /* 0x100fe20003803000 */
[----:B------:R-:W-:Y:S01]  /*4900*/  LOP3.LUT R129, R129, R4, RZ, 0xc0, !PT ;  /* 0x0000000481817212 */ /* 0x000fe200078ec0ff */
[----:B------:R-:W-:Y:S01]  /*4910*/  MUFU.EX2 R250, R250 ;  /* 0x000000fa00fa7308 */ /* 0x000fe20000000800 */
[----:B------:R-:W-:Y:S01]  /*4920*/  PRMT R4, R199, 0x5410, R198 ;  /* 0x00005410c7047816 */ /* 0x000fe200000000c6 */
[--C-:B------:R-:W-:Y:S01]  /*4930*/  HSET2.LE.AND R24, R36, R25.reuse, PT ;  /* 0x0000001924187233 */ /* 0x100fe20003803000 */
[----:B------:R-:W-:Y:S01]  /*4940*/  PRMT R229, R232, 0x7632, R229 ;  /* 0x00007632e8e57816 */ /* 0x000fe200000000e5 */
[----:B------:R-:W-:Y:S01]  /*4950*/  HSET2.LE.AND R25, R34, R25, PT ;  /* 0x0000001922197233 */ /* 0x000fe20003803000 */
[----:B------:R-:W-:Y:S01]  /*4960*/  LOP3.LUT R128, R128, R7, RZ, 0xc0, !PT ;  /* 0x0000000780807212 */ /* 0x000fe200078ec0ff */
[----:B-----5:R-:W4:Y:S01]  /*4970*/  LDSM.16.MT88.4 R32, [R208+0xa800] ;  /* 0x00a80000d020783b */ /* 0x020f220000004200 */
[----:B------:R-:W-:Y:S01]  /*4980*/  F2FP.BF16.PACK_AB R244, R202, R109 ;  /* 0x0000006dcaf4723e */ /* 0x000fe200000010ff */
[----:B------:R-:W5:Y:S01]  /*4990*/  MUFU.EX2 R245, R245 ;  /* 0x000000f500f57308 */ /* 0x000f620000000800 */
[----:B------:R-:W-:-:S02]  /*49a0*/  PRMT R7, R197, 0x5410, R196 ;  /* 0x00005410c5077816 */ /* 0x000fc400000000c4 */
[----:B------:R-:W-:Y:S02]  /*49b0*/  PRMT R227, R230, 0x7632, R227 ;  /* 0x00007632e6e37816 */ /* 0x000fe400000000e3 */
[----:B-1----:R-:W-:Y:S02]  /*49c0*/  F2FP.BF16.PACK_AB R242, R105, R110 ;  /* 0x0000006e69f2723e */ /* 0x002fe400000010ff */
[----:B------:R-:W-:Y:S01]  /*49d0*/  LOP3.LUT R131, R131, R4, RZ, 0xc0, !PT ;  /* 0x0000000483837212 */ /* 0x000fe200078ec0ff */
[----:B------:R-:W-:Y:S01]  /*49e0*/  MUFU.EX2 R220, R220 ;  /* 0x000000dc00dc7308 */ /* 0x000fe20000000800 */
[----:B------:R-:W-:Y:S02]  /*49f0*/  PRMT R4, R232, 0x5410, R229 ;  /* 0x00005410e8047816 */ /* 0x000fe400000000e5 */
[----:B------:R-:W-:Y:S02]  /*4a00*/  F2FP.BF16.PACK_AB R238, R221, R224 ;  /* 0x000000e0ddee723e */ /* 0x000fe400000010ff */
[----:B------:R-:W-:-:S02]  /*4a10*/  PRMT R241, R244, 0x7632, R241 ;  /* 0x00007632f4f17816 */ /* 0x000fc400000000f1 */
[----:B------:R-:W-:Y:S01]  /*4a20*/  LOP3.LUT R130, R130, R7, RZ, 0xc0, !PT ;  /* 0x0000000782827212 */ /* 0x000fe200078ec0ff */
[----:B------:R-:W1:Y:S01]  /*4a30*/  MUFU.EX2 R219, R219 ;  /* 0x000000db00db7308 */ /* 0x000e620000000800 */
[----:B------:R-:W-:Y:S02]  /*4a40*/  PRMT R7, R230, 0x5410, R227 ;  /* 0x00005410e6077816 */ /* 0x000fe400000000e3 */
[----:B------:R-:W-:Y:S02]  /*4a50*/  PRMT R239, R242, 0x7632, R239 ;  /* 0x00007632f2ef7816 */ /* 0x000fe400000000ef */
[----:B------:R-:W-:Y:S01]  /*4a60*/  LOP3.LUT R25, R25, R4, RZ, 0xc0, !PT ;  /* 0x0000000419197212 */ /* 0x000fe200078ec0ff */
[----:B------:R-:W-:Y:S01]  /*4a70*/  HMMA.16816.F32.BF16 R156, R128, R176, RZ ;  /* 0x000000b0809c723c */ /* 0x000fe200000418ff */
[----:B------:R-:W-:Y:S01]  /*4a80*/  PRMT R235, R238, 0x7632, R235 ;  /* 0x00007632eeeb7816 */ /* 0x000fe200000000eb */
[----:B------:R-:W-:Y:S01]  /*4a90*/  MUFU.EX2 R203, R203 ;  /* 0x000000cb00cb7308 */ /* 0x000fe20000000800 */
[----:B------:R-:W-:-:S02]  /*4aa0*/  PRMT R4, R244, 0x5410, R241 ;  /* 0x00005410f4047816 */ /* 0x000fc400000000f1 */
[----:B------:R-:W-:Y:S02]  /*4ab0*/  LOP3.LUT R24, R24, R7, RZ, 0xc0, !PT ;  /* 0x0000000718187212 */ /* 0x000fe400078ec0ff */
[----:B------:R-:W-:Y:S01]  /*4ac0*/  F2FP.BF16.PACK_AB R246, R195, R222 ;  /* 0x000000dec3f6723e */ /* 0x000fe200000010ff */
[C---:B---3--:R-:W-:Y:S01]  /*4ad0*/  HMMA.16816.F32.BF16 R36, R128.reuse, R48, RZ ;  /* 0x000000308024723c */ /* 0x048fe200000418ff */
[----:B------:R-:W-:Y:S01]  /*4ae0*/  PRMT R7, R242, 0x5410, R239 ;  /* 0x00005410f2077816 */ /* 0x000fe200000000ef */
[----:B------:R-:W3:Y:S01]  /*4af0*/  MUFU.EX2 R194, R194 ;  /* 0x000000c200c27308 */ /* 0x000ee20000000800 */
[----:B------:R-:W-:Y:S02]  /*4b00*/  LOP3.LUT R27, R27, R4, RZ, 0xc0, !PT ;  /* 0x000000041b1b7212 */ /* 0x000fe400078ec0ff */
[----:B------:R-:W-:Y:S02]  /*4b10*/  PRMT R5, R238, 0x5410, R235 ;  /* 0x00005410ee057816 */ /* 0x000fe400000000eb */
[----:B------:R-:W-:Y:S01]  /*4b20*/  PRMT R243, R246, 0x7632, R243 ;  /* 0x00007632f6f37816 */ /* 0x000fe200000000f3 */
[----:B------:R-:W-:Y:S01]  /*4b30*/  HMMA.16816.F32.BF16 R52, R128, R168, RZ ;  /* 0x000000a88034723c */ /* 0x000fe200000418ff */
[----:B--2---:R-:W-:-:S02]  /*4b40*/  F2FP.BF16.PACK_AB R4, R193, R248 ;  /* 0x000000f8c104723e */ /* 0x004fc400000010ff */
[----:B------:R-:W-:Y:S02]  /*4b50*/  LOP3.LUT R26, R26, R7, RZ, 0xc0, !PT ;  /* 0x000000071a1a7212 */ /* 0x000fe400078ec0ff */
[----:B-----5:R-:W-:Y:S02]  /*4b60*/  F2FP.BF16.PACK_AB R249, R245, R250 ;  /* 0x000000faf5f9723e */ /* 0x020fe400000010ff */
[----:B------:R-:W-:Y:S01]  /*4b70*/  LOP3.LUT R5, R28, R5, RZ, 0xc0, !PT ;  /* 0x000000051c057212 */ /* 0x000fe200078ec0ff */
[----:B------:R-:W-:Y:S01]  /*4b80*/  HMMA.16816.F32.BF16 R148, R128, R152, RZ ;  /* 0x000000988094723c */ /* 0x000fe200000418ff */
[C---:B------:R-:W-:Y:S02]  /*4b90*/  PRMT R89, R4.reuse, 0x7610, R89 ;  /* 0x0000761004597816 */ /* 0x040fe40000000059 */
[----:B------:R-:W-:Y:S02]  /*4ba0*/  PRMT R88, R4, 0x7632, R88 ;  /* 0x0000763204587816 */ /* 0x000fe40000000058 */
[----:B------:R-:W-:-:S02]  /*4bb0*/  PRMT R28, R246, 0x5410, R243 ;  /* 0x00005410f61c7816 */ /* 0x000fc400000000f3 */
[----:B------:R-:W-:Y:S01]  /*4bc0*/  PRMT R247, R249, 0x7632, R247 ;  /* 0x00007632f9f77816 */ /* 0x000fe200000000f7 */
[C---:B------:R-:W-:Y:S01]  /*4bd0*/  HMMA.16816.F32.BF16 R140, R24.reuse, R176, RZ ;  /* 0x000000b0188c723c */ /* 0x040fe200000418ff */
[----:B------:R-:W-:Y:S02]  /*4be0*/  LOP3.LUT R7, R21, R28, RZ, 0xc0, !PT ;  /* 0x0000001c15077212 */ /* 0x000fe400078ec0ff */
[----:B------:R-:W-:Y:S02]  /*4bf0*/  PRMT R28, R249, 0x5410, R247 ;  /* 0x00005410f91c7816 */ /* 0x000fe400000000f7 */
[----:B------:R-:W-:Y:S02]  /*4c00*/  LOP3.LUT R94, R19, UR16, R30, 0x96, !PT ;  /* 0x00000010135e7c12 */ /* 0x000fe4000f8e961e */
[----:B------:R-:W-:Y:S01]  /*4c10*/  IMAD.MOV.U32 R176, RZ, RZ, R89 ;  /* 0x000000ffffb07224 */ /* 0x000fe200078e0059 */
[----:B------:R-:W-:Y:S01]  /*4c20*/  LOP3.LUT R125, R125, R28, RZ, 0xc0, !PT ;  /* 0x0000001c7d7d7212 */ /* 0x000fe200078ec0ff */
[----:B------:R-:W-:Y:S01]  /*4c30*/  IMAD.MOV.U32 R177, RZ, RZ, R88 ;  /* 0x000000ffffb17224 */ /* 0x000fe200078e0058 */
[----:B-1----:R-:W-:Y:S01]  /*4c40*/  F2FP.BF16.PACK_AB R240, R219, R220 ;  /* 0x000000dcdbf0723e */ /* 0x002fe200000010ff */
[----:B------:R-:W-:Y:S01]  /*4c50*/  IMAD.WIDE.U32 R94, R94, -0x2daee0ad, RZ ;  /* 0xd2511f535e5e7825 */ /* 0x000fe200078e00ff */
[----:B------:R-:W-:Y:S01]  /*4c60*/  HMMA.16816.F32.BF16 R40, R24, R48, RZ ;  /* 0x000000301828723c */ /* 0x000fe200000418ff */
[----:B------:R-:W-:-:S02]  /*4c70*/  F2FP.BF16.PACK_AB R236, R225, R228 ;  /* 0x000000e4e1ec723e */ /* 0x000fc400000010ff */
[----:B------:R-:W-:Y:S02]  /*4c80*/  PRMT R28, R176, 0x5410, R177 ;  /* 0x00005410b01c7816 */ /* 0x000fe400000000b1 */
[----:B------:R-:W-:Y:S02]  /*4c90*/  LOP3.LUT R100, R95, UR11, R20, 0x96, !PT ;  /* 0x0000000b5f647c12 */ /* 0x000fe4000f8e9614 */
[----:B------:R-:W-:Y:S01]  /*4ca0*/  LOP3.LUT R127, R127, R28, RZ, 0xc0, !PT ;  /* 0x0000001c7f7f7212 */ /* 0x000fe200078ec0ff */
[C---:B------:R-:W-:Y:S01]  /*4cb0*/  HMMA.16816.F32.BF16 R88, R24.reuse, R96, RZ ;  /* 0x000000601858723c */ /* 0x040fe200000418ff */
[----:B------:R-:W-:Y:S01]  /*4cc0*/  LOP3.LUT R28, R29, UR5, R56, 0x96, !PT ;  /* 0x000000051d1c7c12 */ /* 0x000fe2000f8e9638 */
[----:B------:R-:W-:Y:S01]  /*4cd0*/  IMAD.WIDE.U32 R100, R100, -0x326172a9, RZ ;  /* 0xcd9e8d5764647825 */ /* 0x000fe200078e00ff */
[----:B------:R-:W-:Y:S02]  /*4ce0*/  PRMT R237, R240, 0x7632, R237 ;  /* 0x00007632f0ed7816 */ /* 0x000fe400000000ed */
[----:B------:R-:W-:Y:S01]  /*4cf0*/  F2FP.BF16.PACK_AB R234, R223, R226 ;  /* 0x000000e2dfea723e */ /* 0x000fe200000010ff */
[----:B------:R-:W-:Y:S01]  /*4d00*/  IMAD.WIDE.U32 R28, R28, -0x2daee0ad, RZ ;  /* 0xd2511f531c1c7825 */ /* 0x000fe200078e00ff */
[----:B---3--:R-:W-:Y:S01]  /*4d10*/  F2FP.BF16.PACK_AB R6, R194, R203 ;  /* 0x000000cbc206723e */ /* 0x008fe200000010ff */
[----:B------:R-:W-:Y:S01]  /*4d20*/  HMMA.16816.F32.BF16 R56, R24, R168, RZ ;  /* 0x000000a81838723c */ /* 0x000fe200000418ff */
[----:B------:R-:W-:-:S02]  /*4d30*/  PRMT R21, R240, 0x5410, R237 ;  /* 0x00005410f0157816 */ /* 0x000fc400000000ed */
[----:B------:R-:W-:Y:S01]  /*4d40*/  LOP3.LUT R68, R29, UR4, R68, 0x96, !PT ;  /* 0x000000041d447c12 */ /* 0x000fe2000f8e9644 */
[----:B------:R-:W-:Y:S01]  /*4d50*/  ULEA UR4, UR6, UR7, 0x5 ;  /* 0x0000000706047291 */ /* 0x000fe2000f8e283f */
[----:B------:R-:W-:Y:S02]  /*4d60*/  PRMT R233, R236, 0x7632, R233 ;  /* 0x00007632ece97816 */ /* 0x000fe400000000e9 */
[----:B------:R-:W-:Y:S01]  /*4d70*/  PRMT R231, R234, 0x7632, R231 ;  /* 0x00007632eae77816 */ /* 0x000fe200000000e7 */
[----:B------:R-:W-:Y:S01]  /*4d80*/  IMAD.WIDE.U32 R68, R68, -0x326172a9, RZ ;  /* 0xcd9e8d5744447825 */ /* 0x000fe200078e00ff */
[C---:B------:R-:W-:Y:S01]  /*4d90*/  PRMT R86, R6.reuse, 0x7610, R86 ;  /* 0x0000761006567816 */ /* 0x040fe20000000056 */
[----:B------:R-:W-:Y:S01]  /*4da0*/  HMMA.16816.F32.BF16 R132, R24, R152, RZ ;  /* 0x000000981884723c */ /* 0x000fe200000418ff */
[----:B------:R-:W-:Y:S01]  /*4db0*/  PRMT R87, R6, 0x7632, R87 ;  /* 0x0000763206577816 */ /* 0x000fe20000000057 */
[----:B------:R-:W-:Y:S01]  /*4dc0*/  IMAD.MOV.U32 R169, RZ, RZ, R85 ;  /* 0x000000ffffa97224 */ /* 0x000fe200078e0055 */
[----:B------:R-:W-:Y:S01]  /*4dd0*/  LOP3.LUT R124, R124, R21, RZ, 0xc0, !PT ;  /* 0x000000157c7c7212 */ /* 0x000fe200078ec0ff */
[----:B------:R-:W-:Y:S01]  /*4de0*/  IMAD.MOV.U32 R168, RZ, RZ, R84 ;  /* 0x000000ffffa87224 */ /* 0x000fe200078e0054 */
[----:B------:R-:W-:Y:S01]  /*4df0*/  PRMT R4, R236, 0x5410, R233 ;  /* 0x00005410ec047816 */ /* 0x000fe200000000e9 */
[----:B------:R-:W-:Y:S01]  /*4e00*/  UIADD3 UR4, UR4, -0x20, URZ ;  /* 0xffffffe004047890 */ /* 0x000fe2000fffe03f */
[----:B------:R-:W-:Y:S01]  /*4e10*/  PRMT R6, R234, 0x5410, R231 ;  /* 0x00005410ea067816 */ /* 0x000fe200000000e7 */
[----:B------:R-:W-:Y:S01]  /*4e20*/  IMAD.MOV.U32 R153, RZ, RZ, R104 ;  /* 0x000000ffff997224 */ /* 0x000fe200078e0068 */
[----:B------:R-:W-:Y:S01]  /*4e30*/  PRMT R21, R86, 0x5410, R87 ;  /* 0x0000541056157816 */ /* 0x000fe20000000057 */
[----:B------:R-:W-:Y:S01]  /*4e40*/  IMAD.MOV.U32 R152, RZ, RZ, R103 ;  /* 0x000000ffff987224 */ /* 0x000fe200078e0067 */
[----:B------:R-:W-:-:S02]  /*4e50*/  LOP3.LUT R16, R101, UR24, R16, 0x96, !PT ;  /* 0x0000001865107c12 */ /* 0x000fc4000f8e9610 */
[----:B------:R-:W-:Y:S02]  /*4e60*/  LOP3.LUT R48, R69, UR22, R22, 0x96, !PT ;  /* 0x0000001645307c12 */ /* 0x000fe4000f8e9616 */
[----:B------:R-:W-:Y:S02]  /*4e70*/  LOP3.LUT R19, R17, UR14, R18, 0x96, !PT ;  /* 0x0000000e11137c12 */ /* 0x000fe4000f8e9612 */
[----:B------:R-:W-:Y:S01]  /*4e80*/  LOP3.LUT R4, R31, R4, RZ, 0xc0, !PT ;  /* 0x000000041f047212 */ /* 0x000fe200078ec0ff */
[----:B------:R-:W-:Y:S01]  /*4e90*/  IMAD.WIDE.U32 R48, R48, -0x2daee0ad, RZ ;  /* 0xd2511f5330307825 */ /* 0x000fe200078e00ff */
[----:B------:R-:W-:Y:S02]  /*4ea0*/  LOP3.LUT R6, R23, R6, RZ, 0xc0, !PT ;  /* 0x0000000617067212 */ /* 0x000fe400078ec0ff */
[----:B------:R-:W-:Y:S01]  /*4eb0*/  LOP3.LUT R126, R126, R21, RZ, 0xc0, !PT ;  /* 0x000000157e7e7212 */ /* 0x000fe200078ec0ff */
[----:B------:R-:W-:Y:S01]  /*4ec0*/  IMAD.WIDE.U32 R84, R19, -0x2daee0ad, RZ ;  /* 0xd2511f5313547825 */ /* 0x000fe200078e00ff */
[----:B------:R-:W-:Y:S01]  /*4ed0*/  LOP3.LUT R17, R16, 0xff, RZ, 0xc0, !PT ;  /* 0x000000ff10117812 */ /* 0x000fe200078ec0ff */
[----:B------:R-:W-:Y:S01]  /*4ee0*/  LDSM.16.MT88.4 R20, [R210+0xb800] ;  /* 0x00b80000d214783b */ /* 0x000fe20000004200 */
[----:B------:R-:W-:Y:S01]  /*4ef0*/  LOP3.LUT R15, R15, UR17, R28, 0x96, !PT ;  /* 0x000000110f0f7c12 */ /* 0x000fe2000f8e961c */
[----:B------:R-:W-:Y:S01]  /*4f00*/  HMMA.16816.F32.BF16 R36, R4, R64, R36 ;  /* 0x000000400424723c */ /* 0x000fe20000041824 */
[----:B------:R-:W-:Y:S01]  /*4f10*/  ISETP.GE.U32.AND P2, PT, R252, R17, PT ;  /* 0x00000011fc00720c */ /* 0x000fe20003f46070 */
[----:B------:R-:W1:Y:S01]  /*4f20*/  LDSM.16.MT88.4 R28, [R212+0xb800] ;  /* 0x00b80000d41c783b */ /* 0x000e620000004200 */
[----:B------:R-:W-:-:S02]  /*4f30*/  LOP3.LUT R17, R16, 0xffff, RZ, 0xc0, !PT ;  /* 0x0000ffff10117812 */ /* 0x000fc400078ec0ff */
[----:B------:R-:W-:Y:S02]  /*4f40*/  LOP3.LUT R19, R84, 0xff, RZ, 0xc0, !PT ;  /* 0x000000ff54137812 */ /* 0x000fe400078ec0ff */
[----:B------:R-:W-:Y:S01]  /*4f50*/  SHF.R.U32.HI R17, RZ, 0x8, R17 ;  /* 0x00000008ff117819 */ /* 0x000fe20000011611 */
[----:B------:R-:W-:Y:S01]  /*4f60*/  HMMA.16816.F32.BF16 R40, R124, R64, R40 ;  /* 0x000000407c28723c */ /* 0x000fe20000041828 */
[----:B------:R-:W-:Y:S02]  /*4f70*/  LOP3.LUT R94, R85, UR23, R94, 0x96, !PT ;  /* 0x00000017555e7c12 */ /* 0x000fe4000f8e965e */
[----:B------:R-:W-:Y:S02]  /*4f80*/  LOP3.LUT R17, R17, 0xffff, RZ, 0xc0, !PT ;  /* 0x0000ffff11117812 */ /* 0x000fe400078ec0ff */
[C---:B------:R-:W-:Y:S01]  /*4f90*/  ISETP.GE.U32.AND P1, PT, R252.reuse, R19, PT ;  /* 0x00000013fc00720c */ /* 0x040fe20003f26070 */
[----:B------:R-:W-:Y:S01]  /*4fa0*/  @!P2 HFMA2.BF16_V2 R13, -RZ.H0_H0, RZ.H0_H0, -R168.H0_H0 ;  /* 0x200000ffff0da231 */ /* 0x000fe200003409a8 */
[----:B------:R-:W-:Y:S01]  /*4fb0*/  LOP3.LUT R64, R49, UR15, R14, 0x96, !PT ;  /* 0x0000000f31407c12 */ /* 0x000fe2000f8e960e */
[----:B------:R-:W-:Y:S01]  /*4fc0*/  IMAD.WIDE.U32 R14, R15, -0x326172a9, RZ ;  /* 0xcd9e8d570f0e7825 */ /* 0x000fe200078e00ff */
[----:B----4-:R-:W-:Y:S01]  /*4fd0*/  HMMA.16816.F32.BF16 R52, R4, R32, R52 ;  /* 0x000000200434723c */ /* 0x010fe20000041834 */
[----:B------:R-:W-:-:S02]  /*4fe0*/  ISETP.GE.U32.AND P6, PT, R252, R17, PT ;  /* 0x00000011fc00720c */ /* 0x000fc40003fc6070 */
[----:B------:R-:W-:Y:S01]  /*4ff0*/  IMAD.WIDE.U32 R64, R64, -0x326172a9, RZ ;  /* 0xcd9e8d5740407825 */ /* 0x000fe200078e00ff */
[----:B------:R-:W-:Y:S02]  /*5000*/  LOP3.LUT R18, R15, UR16, R68, 0x96, !PT ;  /* 0x000000100f127c12 */ /* 0x000fe4000f8e9644 */
[----:B------:R-:W-:Y:S02]  /*5010*/  SHF.R.U32.HI R15, RZ, 0x18, R84 ;  /* 0x00000018ff0f7819 */ /* 0x000fe40000011654 */
[----:B------:R-:W-:Y:S01]  /*5020*/  HMMA.16816.F32.BF16 R56, R124, R32, R56 ;  /* 0x000000207c38723c */ /* 0x000fe20000041838 */
[--C-:B------:R-:W-:Y:S01]  /*5030*/  SHF.R.U32.HI R17, RZ, 0x18, R16.reuse ;  /* 0x00000018ff117819 */ /* 0x100fe20000011610 */
[----:B------:R-:W-:Y:S01]  /*5040*/  IMAD.WIDE.U32 R18, R18, -0x2daee0ad, RZ ;  /* 0xd2511f5312127825 */ /* 0x000fe200078e00ff */
[----:B------:R-:W-:Y:S01]  /*5050*/  ISETP.GE.U32.AND P3, PT, R252, R15, PT ;  /* 0x0000000ffc00720c */ /* 0x000fe20003f66070 */
[----:B------:R-:W-:Y:S01]  /*5060*/  @!P1 HFMA2.BF16_V2 R76, -RZ.H0_H0, RZ.H0_H0, -R234.H0_H0 ;  /* 0x200000ffff4c9231 */ /* 0x000fe200003409ea */
[----:B------:R-:W-:Y:S01]  /*5070*/  LOP3.LUT R15, R100, 0xff, RZ, 0xc0, !PT ;  /* 0x000000ff640f7812 */ /* 0x000fe200078ec0ff */
[----:B------:R-:W-:Y:S01]  /*5080*/  @!P6 HFMA2.BF16_V2 R12, -RZ.H0_H0, RZ.H0_H0, -R169.H0_H0 ;  /* 0x200000ffff0ce231 */ /* 0x000fe200003409a9 */
[----:B------:R-:W-:Y:S01]  /*5090*/  SHF.R.U32.HI R33, RZ, 0x10, R16 ;  /* 0x00000010ff217819 */ /* 0x000fe20000011610 */
[----:B------:R-:W-:Y:S01]  /*50a0*/  HMMA.16816.F32.BF16 R156, R4, R172, R156 ;  /* 0x000000ac049c723c */ /* 0x000fe2000004189c */
[----:B------:R-:W-:Y:S01]  /*50b0*/  LOP3.LUT R14, R65, UR14, R14, 0x96, !PT ;  /* 0x0000000e410e7c12 */ /* 0x000fe2000f8e960e */
[----:B------:R-:W-:Y:S01]  /*50c0*/  IMAD.IADD R32, R72, 0x1, -R73 ;  /* 0x0000000148207824 */ /* 0x000fe200078e0a49 */
[----:B------:R-:W-:-:S02]  /*50d0*/  LOP3.LUT R33, R33, 0xff, RZ, 0xc0, !PT ;  /* 0x000000ff21217812 */ /* 0x000fc400078ec0ff */
[C---:B------:R-:W-:Y:S02]  /*50e0*/  ISETP.GE.U32.AND P5, PT, R252.reuse, R17, PT ;  /* 0x00000011fc00720c */ /* 0x040fe40003fa6070 */
[----:B------:R-:W-:Y:S01]  /*50f0*/  ISETP.GE.U32.AND P4, PT, R252, R33, PT ;  /* 0x00000021fc00720c */ /* 0x000fe20003f86070 */
[----:B------:R-:W-:Y:S01]  /*5100*/  HMMA.16816.F32.BF16 R140, R124, R172, R140 ;  /* 0x000000ac7c8c723c */ /* 0x000fe2000004188c */
[----:B------:R-:W-:Y:S01]  /*5110*/  @!P2 PRMT R168, R13, 0x5410, RZ ;  /* 0x000054100da8a816 */ /* 0x000fe200000000ff */
[----:B------:R-:W-:Y:S01]  /*5120*/  @!P3 HFMA2.BF16_V2 R46, -RZ.H0_H0, RZ.H0_H0, -R243.H0_H0 ;  /* 0x200000ffff2eb231 */ /* 0x000fe200003409f3 */
[----:B------:R-:W-:Y:S02]  /*5130*/  LOP3.LUT R13, R100, 0xffff, RZ, 0xc0, !PT ;  /* 0x0000ffff640d7812 */ /* 0x000fe400078ec0ff */
[----:B------:R-:W-:Y:S02]  /*5140*/  ISETP.GE.U32.AND P2, PT, R252, R15, PT ;  /* 0x0000000ffc00720c */ /* 0x000fe40003f46070 */
[----:B------:R-:W-:Y:S01]  /*5150*/  IMAD.MOV.U32 R173, RZ, RZ, R87 ;  /* 0x000000ffffad7224 */ /* 0x000fe200078e0057 */
[----:B------:R-:W-:Y:S01]  /*5160*/  LOP3.LUT R49, R84, 0xffff, RZ, 0xc0, !PT ;  /* 0x0000ffff54317812 */ /* 0x000fe200078ec0ff */
[----:B------:R-:W-:Y:S01]  /*5170*/  IMAD.MOV.U32 R172, RZ, RZ, R86 ;  /* 0x000000ffffac7224 */ /* 0x000fe200078e0056 */
[----:B------:R-:W-:Y:S01]  /*5180*/  SHF.R.U32.HI R65, RZ, 0x10, R84 ;  /* 0x00000010ff417819 */ /* 0x000fe20000011654 */
[----:B------:R-:W-:Y:S01]  /*5190*/  HMMA.16816.F32.BF16 R68, R128, R80, RZ ;  /* 0x000000508044723c */ /* 0x000fe200000418ff */
[----:B------:R-:W-:Y:S01]  /*51a0*/  LOP3.LUT R48, R19, UR11, R48, 0x96, !PT ;  /* 0x0000000b13307c12 */ /* 0x000fe2000f8e9630 */
[----:B------:R-:W-:Y:S01]  /*51b0*/  @!P4 HFMA2.BF16_V2 R11, -RZ.H0_H0, RZ.H0_H0, -R201.H0_H0 ;  /* 0x200000ffff0bc231 */ /* 0x000fe200003409c9 */
[----:B------:R-:W-:Y:S01]  /*51c0*/  @!P6 PRMT R169, R12, 0x5410, RZ ;  /* 0x000054100ca9e816 */ /* 0x000fe200000000ff */
[----:B------:R-:W-:Y:S01]  /*51d0*/  @!P5 HFMA2.BF16_V2 R10, -RZ.H0_H0, RZ.H0_H0, -R200.H0_H0 ;  /* 0x200000ffff0ad231 */ /* 0x000fe200003409c8 */
[----:B------:R-:W-:-:S02]  /*51e0*/  SHF.R.U32.HI R101, RZ, 0x18, R100 ;  /* 0x00000018ff657819 */ /* 0x000fc40000011664 */
[----:B------:R-:W-:Y:S01]  /*51f0*/  @!P2 HFMA2.BF16_V2 R9, -RZ.H0_H0, RZ.H0_H0, -R197.H0_H0 ;  /* 0x200000ffff09a231 */ /* 0x000fe200003409c5 */
[----:B------:R-:W-:Y:S01]  /*5200*/  HMMA.16816.F32.BF16 R84, R128, R96, RZ ;  /* 0x000000608054723c */ /* 0x000fe200000418ff */
[----:B------:R-:W-:Y:S02]  /*5210*/  @!P4 PRMT R201, R11, 0x5410, RZ ;  /* 0x000054100bc9c816 */ /* 0x000fe400000000ff */
[----:B------:R-:W-:Y:S02]  /*5220*/  @!P5 PRMT R200, R10, 0x5410, RZ ;  /* 0x000054100ac8d816 */ /* 0x000fe400000000ff */
[----:B------:R-:W-:Y:S02]  /*5230*/  @!P2 PRMT R197, R9, 0x5410, RZ ;  /* 0x0000541009c5a816 */ /* 0x000fe400000000ff */
[----:B------:R-:W-:Y:S01]  /*5240*/  IMAD.WIDE.U32 R96, R14, -0x2daee0ad, RZ ;  /* 0xd2511f530e607825 */ /* 0x000fe200078e00ff */
[----:B------:R-:W-:Y:S01]  /*5250*/  SHF.R.U32.HI R14, RZ, 0x8, R13 ;  /* 0x00000008ff0e7819 */ /* 0x000fe2000001160d */
[----:B------:R-:W-:Y:S01]  /*5260*/  HMMA.16816.F32.BF16 R72, R24, R80, RZ ;  /* 0x000000501848723c */ /* 0x000fe200000418ff */
[----:B------:R-:W-:-:S02]  /*5270*/  SHF.R.U32.HI R13, RZ, 0x10, R100 ;  /* 0x00000010ff0d7819 */ /* 0x000fc40000011664 */
[----:B------:R-:W-:Y:S02]  /*5280*/  LOP3.LUT R33, R97, UR23, R18, 0x96, !PT ;  /* 0x0000001761217c12 */ /* 0x000fe4000f8e9612 */
[----:B------:R-:W-:Y:S01]  /*5290*/  LOP3.LUT R15, R14, 0xffff, RZ, 0xc0, !PT ;  /* 0x0000ffff0e0f7812 */ /* 0x000fe200078ec0ff */
[----:B------:R-:W2:Y:S01]  /*52a0*/  LDSM.16.MT88.4 R16, [R208+0xb000] ;  /* 0x00b00000d010783b */ /* 0x000ea20000004200 */
[----:B------:R-:W-:Y:S01]  /*52b0*/  LOP3.LUT R13, R13, 0xff, RZ, 0xc0, !PT ;  /* 0x000000ff0d0d7812 */ /* 0x000fe200078ec0ff */
[----:B------:R-:W-:Y:S01]  /*52c0*/  HMMA.16816.F32.BF16 R148, R4, R160, R148 ;  /* 0x000000a00494723c */ /* 0x000fe20000041894 */
[----:B------:R-:W-:Y:S01]  /*52d0*/  ISETP.GE.U32.AND P6, PT, R252, R15, PT ;  /* 0x0000000ffc00720c */ /* 0x000fe20003fc6070 */
[----:B------:R-:W-:Y:S01]  /*52e0*/  IMAD.MOV.U32 R80, RZ, RZ, R152 ;  /* 0x000000ffff507224 */ /* 0x000fe200078e0098 */
[----:B------:R-:W-:Y:S01]  /*52f0*/  LOP3.LUT R15, R94, 0xff, RZ, 0xc0, !PT ;  /* 0x000000ff5e0f7812 */ /* 0x000fe200078ec0ff */
[----:B------:R-:W-:Y:S01]  /*5300*/  IMAD.MOV.U32 R152, RZ, RZ, R137 ;  /* 0x000000ffff987224 */ /* 0x000fe200078e0089 */
[----:B------:R-:W-:-:S02]  /*5310*/  ISETP.GE.U32.AND P5, PT, R252, R13, PT ;  /* 0x0000000dfc00720c */ /* 0x000fc40003fa6070 */
[----:B------:R-:W-:Y:S01]  /*5320*/  ISETP.GE.U32.AND P4, PT, R252, R15, PT ;  /* 0x0000000ffc00720c */ /* 0x000fe20003f86070 */
[----:B------:R-:W-:Y:S01]  /*5330*/  HMMA.16816.F32.BF16 R132, R124, R160, R132 ;  /* 0x000000a07c84723c */ /* 0x000fe20000041884 */
[----:B------:R-:W3:Y:S01]  /*5340*/  LDSM.16.MT88.4 R12, [R209+0xb800] ;  /* 0x00b80000d10c783b */ /* 0x000ee20000004200 */
[----:B------:R-:W-:Y:S02]  /*5350*/  LOP3.LUT R9, R94, 0xffff, RZ, 0xc0, !PT ;  /* 0x0000ffff5e097812 */ /* 0x000fe400078ec0ff */
[----:B------:R-:W-:Y:S02]  /*5360*/  ISETP.GE.U32.AND P2, PT, R252, R101, PT ;  /* 0x00000065fc00720c */ /* 0x000fe40003f46070 */
[----:B------:R-:W-:Y:S01]  /*5370*/  SHF.R.U32.HI R9, RZ, 0x8, R9 ;  /* 0x00000008ff097819 */ /* 0x000fe20000011609 */
[----:B------:R-:W-:Y:S01]  /*5380*/  @!P6 HFMA2.BF16_V2 R8, -RZ.H0_H0, RZ.H0_H0, -R196.H0_H0 ;  /* 0x200000ffff08e231 */ /* 0x000fe200003409c4 */
[-C--:B-1----:R-:W-:Y:S01]  /*5390*/  HMMA.16816.F32.BF16 R68, R4, R28.reuse, R68 ;  /* 0x0000001c0444723c */ /* 0x082fe20000041844 */
[----:B------:R-:W-:Y:S01]  /*53a0*/  IMAD.MOV.U32 R161, RZ, RZ, R102 ;  /* 0x000000ffffa17224 */ /* 0x000fe200078e0066 */
[----:B------:R-:W-:Y:S01]  /*53b0*/  LOP3.LUT R9, R9, 0xffff, RZ, 0xc0, !PT ;  /* 0x0000ffff09097812 */ /* 0x000fe200078ec0ff */
[----:B------:R-:W-:Y:S01]  /*53c0*/  @!P5 HFMA2.BF16_V2 R93, -RZ.H0_H0, RZ.H0_H0, -R199.H0_H0 ;  /* 0x200000ffff5dd231 */ /* 0x000fe200003409c7 */
[----:B------:R-:W-:Y:S01]  /*53d0*/  @!P6 PRMT R196, R8, 0x5410, RZ ;  /* 0x0000541008c4e816 */ /* 0x000fe200000000ff */
[----:B------:R-:W-:Y:S01]  /*53e0*/  @!P4 HFMA2.BF16_V2 R79, -RZ.H0_H0, RZ.H0_H0, -R236.H0_H0 ;  /* 0x200000ffff4fc231 */ /* 0x000fe200003409ec */
[----:B------:R-:W-:Y:S01]  /*53f0*/  ISETP.GE.U32.AND P6, PT, R252, R9, PT ;  /* 0x00000009fc00720c */ /* 0x000fe20003fc6070 */
[----:B------:R-:W-:Y:S01]  /*5400*/  IMAD.MOV.U32 R160, RZ, RZ, R111 ;  /* 0x000000ffffa07224 */ /* 0x000fe200078e006f */
[----:B------:R-:W-:Y:S01]  /*5410*/  HMMA.16816.F32.BF16 R72, R124, R28, R72 ;  /* 0x0000001c7c48723c */ /* 0x000fe20000041848 */
[----:B------:R-:W1:Y:S01]  /*5420*/  LDSM.16.MT88.4 R8, [R208+0xb800] ;  /* 0x00b80000d008783b */ /* 0x000e620000004200 */
[----:B------:R-:W-:Y:S01]  /*5430*/  SHF.R.U32.HI R49, RZ, 0x8, R49 ;  /* 0x00000008ff317819 */ /* 0x000fe20000011631 */
[----:B------:R-:W-:Y:S01]  /*5440*/  @!P2 HFMA2.BF16_V2 R92, -RZ.H0_H0, RZ.H0_H0, -R198.H0_H0 ;  /* 0x200000ffff5ca231 */ /* 0x000fe200003409c6 */
[----:B------:R-:W-:-:S02]  /*5450*/  LOP3.LUT R65, R65, 0xff, RZ, 0xc0, !PT ;  /* 0x000000ff41417812 */ /* 0x000fc400078ec0ff */
[----:B------:R-:W-:Y:S01]  /*5460*/  LOP3.LUT R49, R49, 0xffff, RZ, 0xc0, !PT ;  /* 0x0000ffff31317812 */ /* 0x000fe200078ec0ff */
[----:B------:R-:W-:Y:S01]  /*5470*/  IMAD.MOV.U32 R28, RZ, RZ, R105 ;  /* 0x000000ffff1c7224 */ /* 0x000fe200078e0069 */
[-C--:B------:R-:W-:Y:S01]  /*5480*/  HMMA.16816.F32.BF16 R100, R128, R112.reuse, RZ ;  /* 0x000000708064723c */ /* 0x080fe200000418ff */
[----:B------:R-:W-:Y:S02]  /*5490*/  @!P4 PRMT R236, R79, 0x5410, RZ ;  /* 0x000054104fecc816 */ /* 0x000fe400000000ff */
[----:B------:R-:W-:Y:S01]  /*54a0*/  @!P6 HFMA2.BF16_V2 R78, -RZ.H0_H0, RZ.H0_H0, -R233.H0_H0 ;  /* 0x200000ffff4ee231 */ /* 0x000fe200003409e9 */
[----:B------:R-:W-:Y:S01]  /*54b0*/  ISETP.GE.U32.AND P4, PT, R252, R65, PT ;  /* 0x00000041fc00720c */ /* 0x000fe20003f86070 */
[----:B------:R-:W-:Y:S01]  /*54c0*/  IMAD.MOV.U32 R65, RZ, RZ, R139 ;  /* 0x000000ffff417224 */ /* 0x000fe200078e008b */
[----:B------:R-:W-:Y:S02]  /*54d0*/  @!P1 PRMT R234, R76, 0x5410, RZ ;  /* 0x000054104cea9816 */ /* 0x000fe400000000ff */
[----:B------:R-:W-:Y:S01]  /*54e0*/  HMMA.16816.F32.BF16 R104, R24, R112, RZ ;  /* 0x000000701868723c */ /* 0x000fe200000418ff */
[----:B------:R-:W-:-:S02]  /*54f0*/  @!P6 PRMT R233, R78, 0x5410, RZ ;  /* 0x000054104ee9e816 */ /* 0x000fc400000000ff */
[----:B------:R-:W-:Y:S01]  /*5500*/  ISETP.GE.U32.AND P6, PT, R252, R49, PT ;  /* 0x00000031fc00720c */ /* 0x000fe20003fc6070 */
[----:B------:R-:W-:Y:S01]  /*5510*/  IMAD.WIDE.U32 R48, R48, -0x326172a9, RZ ;  /* 0xcd9e8d5730307825 */ /* 0x000fe200078e00ff */
[----:B------:R-:W-:Y:S02]  /*5520*/  SHF.R.U32.HI R95, RZ, 0x10, R94 ;  /* 0x00000010ff5f7819 */ /* 0x000fe4000001165e */
[----:B------:R-:W-:Y:S01]  /*5530*/  @!P5 PRMT R199, R93, 0x5410, RZ ;  /* 0x000054105dc7d816 */ /* 0x000fe200000000ff */
[-C--:B--2---:R-:W-:Y:S01]  /*5540*/  HMMA.16816.F32.BF16 R116, R128, R16.reuse, RZ ;  /* 0x000000108074723c */ /* 0x084fe200000418ff */
[----:B------:R-:W-:Y:S01]  /*5550*/  LOP3.LUT R64, R49, UR24, R64, 0x96, !PT ;  /* 0x0000001831407c12 */ /* 0x000fe2000f8e9640 */
[----:B------:R-:W-:Y:S01]  /*5560*/  @!P4 HFMA2.BF16_V2 R47, -RZ.H0_H0, RZ.H0_H0, -R246.H0_H0 ;  /* 0x200000ffff2fc231 */ /* 0x000fe200003409f6 */
[----:B------:R-:W-:Y:S01]  /*5570*/  SHF.R.U32.HI R93, RZ, 0x18, R94 ;  /* 0x00000018ff5d7819 */ /* 0x000fe2000001165e */
[----:B------:R-:W-:Y:S01]  /*5580*/  IMAD.MOV.U32 R113, RZ, RZ, R146 ;  /* 0x000000ffff717224 */ /* 0x000fe200078e0092 */
[----:B------:R-:W-:Y:S01]  /*5590*/  LOP3.LUT R95, R95, 0xff, RZ, 0xc0, !PT ;  /* 0x000000ff5f5f7812 */ /* 0x000fe200078ec0ff */
[----:B------:R-:W-:Y:S01]  /*55a0*/  IMAD.MOV.U32 R112, RZ, RZ, R145 ;  /* 0x000000ffff707224 */ /* 0x000fe200078e0091 */
[----:B------:R-:W-:Y:S01]  /*55b0*/  @!P2 PRMT R198, R92, 0x5410, RZ ;  /* 0x000054105cc6a816 */ /* 0x000fe200000000ff */
[----:B------:R-:W-:Y:S01]  /*55c0*/  HMMA.16816.F32.BF16 R120, R24, R16, RZ ;  /* 0x000000101878723c */ /* 0x000fe200000418ff */
[----:B------:R-:W-:Y:S01]  /*55d0*/  @!P6 HFMA2.BF16_V2 R62, -RZ.H0_H0, RZ.H0_H0, -R231.H0_H0 ;  /* 0x200000ffff3ee231 */ /* 0x000fe200003409e7 */
[----:B------:R-:W-:-:S02]  /*55e0*/  ISETP.GE.U32.AND P2, PT, R252, R93, PT ;  /* 0x0000005dfc00720c */ /* 0x000fc40003f46070 */
[----:B------:R-:W-:Y:S02]  /*55f0*/  ISETP.GE.U32.AND P5, PT, R252, R95, PT ;  /* 0x0000005ffc00720c */ /* 0x000fe40003fa6070 */
[----:B------:R-:W-:Y:S01]  /*5600*/  @!P6 PRMT R231, R62, 0x5410, RZ ;  /* 0x000054103ee7e816 */ /* 0x000fe200000000ff */
[----:B------:R-:W-:Y:S01]  /*5610*/  IMAD.MOV.U32 R16, RZ, RZ, R109 ;  /* 0x000000ffff107224 */ /* 0x000fe200078e006d */
[-C--:B---3--:R-:W-:Y:S01]  /*5620*/  HMMA.16816.F32.BF16 R100, R4, R12.reuse, R100 ;  /* 0x0000000c0464723c */ /* 0x088fe20000041864 */
[----:B------:R-:W-:Y:S02]  /*5630*/  @!P4 PRMT R246, R47, 0x5410, RZ ;  /* 0x000054102ff6c816 */ /* 0x000fe400000000ff */
[----:B------:R-:W-:Y:S02]  /*5640*/  @!P3 PRMT R243, R46, 0x5410, RZ ;  /* 0x000054102ef3b816 */ /* 0x000fe400000000ff */
[----:B------:R-:W-:Y:S02]  /*5650*/  SHF.R.U32.HI R29, RZ, 0x18, R96 ;  /* 0x00000018ff1d7819 */ /* 0x000fe40000011660 */
[----:B------:R-:W-:Y:S01]  /*5660*/  @!P2 HFMA2.BF16_V2 R63, -RZ.H0_H0, RZ.H0_H0, -R235.H0_H0 ;  /* 0x200000ffff3fa231 */ /* 0x000fe200003409eb */
[----:B------:R-:W-:Y:S01]  /*5670*/  HMMA.16816.F32.BF16 R104, R124, R12, R104 ;  /* 0x0000000c7c68723c */ /* 0x000fe20000041868 */
[----:B------:R-:W-:Y:S01]  /*5680*/  @!P5 HFMA2.BF16_V2 R77, -RZ.H0_H0, RZ.H0_H0, -R238.H0_H0 ;  /* 0x200000ffff4dd231 */ /* 0x000fe200003409ee */
[----:B------:R-:W-:-:S02]  /*5690*/  LOP3.LUT R81, R96, 0xff, RZ, 0xc0, !PT ;  /* 0x000000ff60517812 */ /* 0x000fc400078ec0ff */
[----:B------:R-:W-:Y:S02]  /*56a0*/  @!P2 PRMT R235, R63, 0x5410, RZ ;  /* 0x000054103feba816 */ /* 0x000fe400000000ff */
[----:B------:R-:W-:Y:S02]  /*56b0*/  @!P5 PRMT R238, R77, 0x5410, RZ ;  /* 0x000054104deed816 */ /* 0x000fe400000000ff */
[C---:B------:R-:W-:Y:S01]  /*56c0*/  LOP3.LUT R13, R64.reuse, 0xff, RZ, 0xc0, !PT ;  /* 0x000000ff400d7812 */ /* 0x040fe200078ec0ff */
[----:B-1----:R-:W-:Y:S01]  /*56d0*/  HMMA.16816.F32.BF16 R116, R4, R8, R116 ;  /* 0x000000080474723c */ /* 0x002fe20000041874 */
[----:B------:R-:W-:Y:S02]  /*56e0*/  LOP3.LUT R12, R64, 0xffff, RZ, 0xc0, !PT ;  /* 0x0000ffff400c7812 */ /* 0x000fe400078ec0ff */
[----:B------:R-:W-:Y:S02]  /*56f0*/  ISETP.GE.U32.AND P1, PT, R252, R13, PT ;  /* 0x0000000dfc00720c */ /* 0x000fe40003f26070 */
[----:B------:R-:W-:-:S02]  /*5700*/  SHF.R.U32.HI R13, RZ, 0x8, R12 ;  /* 0x00000008ff0d7819 */ /* 0x000fc4000001160c */
[----:B------:R-:W-:Y:S01]  /*5710*/  SHF.R.U32.HI R12, RZ, 0x10, R64 ;  /* 0x00000010ff0c7819 */ /* 0x000fe20000011640 */
[----:B------:R-:W-:Y:S01]  /*5720*/  HMMA.16816.F32.BF16 R120, R124, R8, R120 ;  /* 0x000000087c78723c */ /* 0x000fe20000041878 */
[----:B------:R-:W-:Y:S02]  /*5730*/  LOP3.LUT R13, R13, 0xffff, RZ, 0xc0, !PT ;  /* 0x0000ffff0d0d7812 */ /* 0x000fe400078ec0ff */
[C---:B------:R-:W-:Y:S01]  /*5740*/  ISETP.GE.U32.AND P2, PT, R252.reuse, R29, PT ;  /* 0x0000001dfc00720c */ /* 0x040fe20003f46070 */
[----:B------:R-:W-:Y:S01]  /*5750*/  IMAD.MOV.U32 R29, RZ, RZ, R161 ;  /* 0x000000ffff1d7224 */ /* 0x000fe200078e00a1 */
[----:B------:R-:W-:Y:S01]  /*5760*/  ISETP.GE.U32.AND P6, PT, R252, R13, PT ;  /* 0x0000000dfc00720c */ /* 0x000fe20003fc6070 */
[----:B------:R-:W-:Y:S01]  /*5770*/  IMAD.MOV.U32 R161, RZ, RZ, R136 ;  /* 0x000000ffffa17224 */ /* 0x000fe200078e0088 */
[----:B------:R-:W-:Y:S01]  /*5780*/  LOP3.LUT R9, R12, 0xff, RZ, 0xc0, !PT ;  /* 0x000000ff0c097812 */ /* 0x000fe200078ec0ff */
[----:B------:R-:W-:Y:S01]  /*5790*/  @!P1 HFMA2.BF16_V2 R45, -RZ.H0_H0, RZ.H0_H0, -R230.H0_H0 ;  /* 0x200000ffff2d9231 */ /* 0x000fe200003409e6 */
[----:B------:R-:W-:Y:S01]  /*57a0*/  SHF.R.U32.HI R13, RZ, 0x18, R64 ;  /* 0x00000018ff0d7819 */ /* 0x000fe20000011640 */
[----:B------:R-:W-:Y:S01]  /*57b0*/  HMMA.16816.F32.BF16 R84, R4, R20, R84 ;  /* 0x000000140454723c */ /* 0x000fe20000041854 */
[C---:B------:R-:W-:Y:S01]  /*57c0*/  ISETP.GE.U32.AND P4, PT, R252.reuse, R9, PT ;  /* 0x00000009fc00720c */ /* 0x040fe20003f86070 */
[----:B------:R-:W-:Y:S01]  /*57d0*/  IMAD.MOV.U32 R64, RZ, RZ, R110 ;  /* 0x000000ffff407224 */ /* 0x000fe200078e006e */
[----:B------:R-:W-:-:S02]  /*57e0*/  ISETP.GE.U32.AND P3, PT, R252, R13, PT ;  /* 0x0000000dfc00720c */ /* 0x000fc40003f66070 */
[C---:B------:R-:W-:Y:S01]  /*57f0*/  LOP3.LUT R8, R48.reuse, 0xffff, RZ, 0xc0, !PT ;  /* 0x0000ffff30087812 */ /* 0x040fe200078ec0ff */
[----:B------:R-:W-:Y:S01]  /*5800*/  IMAD.MOV.U32 R49, RZ, RZ, R108 ;  /* 0x000000ffff317224 */ /* 0x000fe200078e006c */
[----:B------:R-:W-:Y:S01]  /*5810*/  LOP3.LUT R13, R48, 0xff, RZ, 0xc0, !PT ;  /* 0x000000ff300d7812 */ /* 0x000fe200078ec0ff */
[----:B------:R-:W-:Y:S01]  /*5820*/  @!P6 HFMA2.BF16_V2 R44, -RZ.H0_H0, RZ.H0_H0, -R227.H0_H0 ;  /* 0x200000ffff2ce231 */ /* 0x000fe200003409e3 */
[----:B------:R-:W-:Y:S01]  /*5830*/  HMMA.16816.F32.BF16 R88, R124, R20, R88 ;  /* 0x000000147c58723c */ /* 0x000fe20000041858 */
[----:B------:R-:W-:Y:S01]  /*5840*/  ISETP.GE.U32.AND P5, PT, R252, R81, PT ;  /* 0x00000051fc00720c */ /* 0x000fe20003fa6070 */
[----:B------:R-:W-:Y:S01]  /*5850*/  IMAD.MOV.U32 R81, RZ, RZ, R144 ;  /* 0x000000ffff517224 */ /* 0x000fe200078e0090 */
[----:B------:R-:W-:Y:S01]  /*5860*/  SHF.R.U32.HI R12, RZ, 0x10, R48 ;  /* 0x00000010ff0c7819 */ /* 0x000fe20000011630 */
[----:B------:R-:W-:Y:S01]  /*5870*/  @!P2 HFMA2.BF16_V2 R181, -RZ.H0_H0, RZ.H0_H0, -R177.H0_H0 ;  /* 0x200000ffffb5a231 */ /* 0x000fe200003409b1 */
[----:B------:R-:W-:Y:S01]  /*5880*/  SHF.R.U32.HI R8, RZ, 0x8, R8 ;  /* 0x00000008ff087819 */ /* 0x000fe20000011608 */
[----:B------:R-:W-:Y:S01]  /*5890*/  @!P4 HFMA2.BF16_V2 R61, -RZ.H0_H0, RZ.H0_H0, -R232.H0_H0 ;  /* 0x200000ffff3dc231 */ /* 0x000fe200003409e8 */
[----:B------:R-:W-:Y:S01]  /*58a0*/  LOP3.LUT R20, R96, 0xffff, RZ, 0xc0, !PT ;  /* 0x0000ffff60147812 */ /* 0x000fe200078ec0ff */
[----:B------:R-:W-:Y:S01]  /*58b0*/  @!P3 HFMA2.BF16_V2 R60, -RZ.H0_H0, RZ.H0_H0, -R229.H0_H0 ;  /* 0x200000ffff3cb231 */ /* 0x000fe200003409e5 */
[----:B------:R-:W-:Y:S01]  /*58c0*/  SHF.R.U32.HI R21, RZ, 0x10, R96 ;  /* 0x00000010ff157819 */ /* 0x000fe20000011660 */
[----:B------:R-:W-:Y:S01]  /*58d0*/  IMAD.MOV.U32 R97, RZ, RZ, R153 ;  /* 0x000000ffff617224 */ /* 0x000fe200078e0099 */
[----:B------:R-:W-:Y:S01]  /*58e0*/  @!P1 PRMT R230, R45, 0x5410, RZ ;  /* 0x000054102de69816 */ /* 0x000fe200000000ff */
[----:B------:R-:W-:Y:S01]  /*58f0*/  IMAD.MOV.U32 R96, RZ, RZ, R147 ;  /* 0x000000ffff607224 */ /* 0x000fe200078e0093 */
[----:B------:R-:W-:Y:S01]  /*5900*/  @!P6 PRMT R227, R44, 0x5410, RZ ;  /* 0x000054102ce3e816 */ /* 0x000fe200000000ff */
[----:B------:R-:W-:Y:S01]  /*5910*/  IMAD.MOV.U32 R153, RZ, RZ, R138 ;  /* 0x000000ffff997224 */ /* 0x000fe200078e008a */
[----:B------:R-:W-:Y:S01]  /*5920*/  @!P4 PRMT R232, R61, 0x5410, RZ ;  /* 0x000054103de8c816 */ /* 0x000fe200000000ff */
[----:B------:R-:W-:Y:S01]  /*5930*/  HMMA.16816.F32.BF16 R136, R24, R154, RZ ;  /* 0x0000009a1888723c */ /* 0x000fe200000418ff */
[----:B------:R-:W-:Y:S01]  /*5940*/  @!P3 PRMT R229, R60, 0x5410, RZ ;  /* 0x000054103ce5b816 */ /* 0x000fe200000000ff */
[----:B------:R-:W-:Y:S01]  /*5950*/  @!P5 HFMA2.BF16_V2 R167, -RZ.H0_H0, RZ.H0_H0, -R172.H0_H0 ;  /* 0x200000ffffa7d231 */ /* 0x000fe200003409ac */
[----:B------:R-:W-:-:S02]  /*5960*/  ISETP.GE.U32.AND P1, PT, R252, R13, PT ;  /* 0x0000000dfc00720c */ /* 0x000fc40003f26070 */
[----:B------:R-:W-:Y:S01]  /*5970*/  LOP3.LUT R17, R12, 0xff, RZ, 0xc0, !PT ;  /* 0x000000ff0c117812 */ /* 0x000fe200078ec0ff */
[----:B------:R-:W-:Y:S01]  /*5980*/  IMAD.MOV.U32 R12, RZ, RZ, R81 ;  /* 0x000000ffff0c7224 */ /* 0x000fe200078e0051 */
[----:B------:R-:W-:Y:S01]  /*5990*/  LOP3.LUT R13, R8, 0xffff, RZ, 0xc0, !PT ;  /* 0x0000ffff080d7812 */ /* 0x000fe200078ec0ff */
[C---:B------:R-:W-:Y:S01]  /*59a0*/  HMMA.16816.F32.BF16 R144, R24.reuse, R178, RZ ;  /* 0x000000b21890723c */ /* 0x040fe200000418ff */
[C---:B------:R-:W-:Y:S01]  /*59b0*/  ISETP.GE.U32.AND P6, PT, R252.reuse, R17, PT ;  /* 0x00000011fc00720c */ /* 0x040fe20003fc6070 */
[----:B------:R-:W-:Y:S01]  /*59c0*/  IMAD.MOV.U32 R17, RZ, RZ, R152 ;  /* 0x000000ffff117224 */ /* 0x000fe200078e0098 */
[C---:B------:R-:W-:Y:S01]  /*59d0*/  ISETP.GE.U32.AND P4, PT, R252.reuse, R13, PT ;  /* 0x0000000dfc00720c */ /* 0x040fe20003f86070 */
[----:B------:R-:W-:Y:S01]  /*59e0*/  IMAD.MOV.U32 R13, RZ, RZ, R153 ;  /* 0x000000ffff0d7224 */ /* 0x000fe200078e0099 */
[----:B------:R-:W-:Y:S02]  /*59f0*/  SHF.R.U32.HI R9, RZ, 0x18, R48 ;  /* 0x00000018ff097819 */ /* 0x000fe40000011630 */
[----:B------:R-:W-:Y:S01]  /*5a00*/  LOP3.LUT R8, R33, 0xffff, RZ, 0xc0, !PT ;  /* 0x0000ffff21087812 */ /* 0x000fe200078ec0ff */
[----:B------:R-:W-:Y:S01]  /*5a10*/  HMMA.16816.F32.BF16 R44, R24, R50, RZ ;  /* 0x00000032182c723c */ /* 0x000fe200000418ff */
[----:B------:R-:W-:Y:S01]  /*5a20*/  @!P1 HFMA2.BF16_V2 R188, -RZ.H0_H0, RZ.H0_H0, -R242.H0_H0 ;  /* 0x200000ffffbc9231 */ /* 0x000fe200003409f2 */
[----:B------:R-:W-:-:S02]  /*5a30*/  ISETP.GE.U32.AND P3, PT, R252, R9, PT ;  /* 0x00000009fc00720c */ /* 0x000fc40003f66070 */
[----:B------:R-:W-:Y:S02]  /*5a40*/  LOP3.LUT R9, R33, 0xff, RZ, 0xc0, !PT ;  /* 0x000000ff21097812 */ /* 0x000fe400078ec0ff */
[----:B------:R-:W-:Y:S01]  /*5a50*/  @!P1 PRMT R242, R188, 0x5410, RZ ;  /* 0x00005410bcf29816 */ /* 0x000fe200000000ff */
[----:B------:R-:W-:Y:S01]  /*5a60*/  @!P6 HFMA2.BF16_V2 R183, -RZ.H0_H0, RZ.H0_H0, -R244.H0_H0 ;  /* 0x200000ffffb7e231 */ /* 0x000fe200003409f4 */
[C---:B------:R-:W-:Y:S01]  /*5a70*/  HMMA.16816.F32.BF16 R60, R24.reuse, R170, RZ ;  /* 0x000000aa183c723c */ /* 0x040fe200000418ff */
[----:B------:R-:W-:Y:S01]  /*5a80*/  ISETP.GE.U32.AND P1, PT, R252, R9, PT ;  /* 0x00000009fc00720c */ /* 0x000fe20003f26070 */
[----:B------:R-:W-:Y:S01]  /*5a90*/  @!P4 HFMA2.BF16_V2 R184, -RZ.H0_H0, RZ.H0_H0, -R239.H0_H0 ;  /* 0x200000ffffb8c231 */ /* 0x000fe200003409ef */
[----:B------:R-:W-:Y:S02]  /*5aa0*/  SHF.R.U32.HI R8, RZ, 0x8, R8 ;  /* 0x00000008ff087819 */ /* 0x000fe40000011608 */
[----:B------:R-:W-:Y:S02]  /*5ab0*/  SHF.R.U32.HI R20, RZ, 0x8, R20 ;  /* 0x00000008ff147819 */ /* 0x000fe40000011614 */
[----:B------:R-:W-:Y:S01]  /*5ac0*/  LOP3.LUT R9, R8, 0xffff, RZ, 0xc0, !PT ;  /* 0x0000ffff08097812 */ /* 0x000fe200078ec0ff */
[----:B------:R-:W-:Y:S01]  /*5ad0*/  HMMA.16816.F32.BF16 R76, R24, R82, RZ ;  /* 0x00000052184c723c */ /* 0x000fe200000418ff */
[----:B------:R-:W-:Y:S01]  /*5ae0*/  @!P4 PRMT R239, R184, 0x5410, RZ ;  /* 0x00005410b8efc816 */ /* 0x000fe200000000ff */
[----:B------:R-:W-:Y:S01]  /*5af0*/  @!P3 HFMA2.BF16_V2 R182, -RZ.H0_H0, RZ.H0_H0, -R241.H0_H0 ;  /* 0x200000ffffb6b231 */ /* 0x000fe200003409f1 */
[----:B------:R-:W-:-:S02]  /*5b00*/  ISETP.GE.U32.AND P4, PT, R252, R9, PT ;  /* 0x00000009fc00720c */ /* 0x000fc40003f86070 */
[--C-:B------:R-:W-:Y:S01]  /*5b10*/  SHF.R.U32.HI R9, RZ, 0x18, R33.reuse ;  /* 0x00000018ff097819 */ /* 0x100fe20000011621 */
[----:B------:R-:W-:Y:S01]  /*5b20*/  @!P1 HFMA2.BF16_V2 R187, -RZ.H0_H0, RZ.H0_H0, -R240.H0_H0 ;  /* 0x200000ffffbb9231 */ /* 0x000fe200003409f0 */
[----:B------:R-:W-:Y:S01]  /*5b30*/  SHF.R.U32.HI R33, RZ, 0x10, R33 ;  /* 0x00000010ff217819 */ /* 0x000fe20000011621 */
[C---:B------:R-:W-:Y:S01]  /*5b40*/  HMMA.16816.F32.BF16 R92, R24.reuse, R98, RZ ;  /* 0x00000062185c723c */ /* 0x040fe200000418ff */
[----:B------:R-:W-:Y:S02]  /*5b50*/  @!P6 PRMT R244, R183, 0x5410, RZ ;  /* 0x00005410b7f4e816 */ /* 0x000fe400000000ff */
[----:B------:R-:W-:Y:S02]  /*5b60*/  LOP3.LUT R33, R33, 0xff, RZ, 0xc0, !PT ;  /* 0x000000ff21217812 */ /* 0x000fe400078ec0ff */
[----:B------:R-:W-:Y:S02]  /*5b70*/  @!P1 PRMT R240, R187, 0x5410, RZ ;  /* 0x00005410bbf09816 */ /* 0x000fe400000000ff */
[C---:B------:R-:W-:Y:S01]  /*5b80*/  ISETP.GE.U32.AND P1, PT, R252.reuse, R33, PT ;  /* 0x00000021fc00720c */ /* 0x040fe20003f26070 */
[----:B------:R-:W-:Y:S01]  /*5b90*/  HMMA.16816.F32.BF16 R108, R24, R114, RZ ;  /* 0x00000072186c723c */ /* 0x000fe200000418ff */
[----:B------:R-:W-:Y:S01]  /*5ba0*/  @!P4 HFMA2.BF16_V2 R186, -RZ.H0_H0, RZ.H0_H0, -R237.H0_H0 ;  /* 0x200000ffffbac231 */ /* 0x000fe200003409ed */
[----:B------:R-:W-:-:S02]  /*5bb0*/  ISETP.GE.U32.AND P6, PT, R252, R9, PT ;  /* 0x00000009fc00720c */ /* 0x000fc40003fc6070 */
[----:B------:R-:W-:Y:S02]  /*5bc0*/  LOP3.LUT R9, R20, 0xffff, RZ, 0xc0, !PT ;  /* 0x0000ffff14097812 */ /* 0x000fe400078ec0ff */
[----:B------:R-:W-:Y:S02]  /*5bd0*/  @!P4 PRMT R237, R186, 0x5410, RZ ;  /* 0x00005410baedc816 */ /* 0x000fe400000000ff */
[----:B------:R-:W-:Y:S01]  /*5be0*/  HMMA.16816.F32.BF16 R24, R24, R18, RZ ;  /* 0x000000121818723c */ /* 0x000fe200000418ff */
[----:B------:R-:W-:Y:S02]  /*5bf0*/  ISETP.GE.U32.AND P4, PT, R252, R9, PT ;  /* 0x00000009fc00720c */ /* 0x000fe40003f86070 */
[----:B------:R-:W-:Y:S01]  /*5c00*/  LOP3.LUT R21, R21, 0xff, RZ, 0xc0, !PT ;  /* 0x000000ff15157812 */ /* 0x000fe200078ec0ff */
[----:B------:R-:W-:Y:S01]  /*5c10*/  @!P1 HFMA2.BF16_V2 R185, -RZ.H0_H0, RZ.H0_H0, -R249.H0_H0 ;  /* 0x200000ffffb99231 */ /* 0x000fe200003409f9 */
[----:B------:R-:W-:Y:S02]  /*5c20*/  @!P3 PRMT R241, R182, 0x5410, RZ ;  /* 0x00005410b6f1b816 */ /* 0x000fe400000000ff */
[----:B------:R-:W-:Y:S01]  /*5c30*/  ISETP.GE.U32.AND P3, PT, R252, R21, PT ;  /* 0x00000015fc00720c */ /* 0x000fe20003f66070 */
[----:B------:R-:W-:Y:S01]  /*5c40*/  HMMA.16816.F32.BF16 R152, R128, R154, RZ ;  /* 0x0000009a8098723c */ /* 0x000fe200000418ff */
[----:B------:R-:W-:Y:S01]  /*5c50*/  @!P1 PRMT R249, R185, 0x5410, RZ ;  /* 0x00005410b9f99816 */ /* 0x000fe200000000ff */
[----:B------:R-:W-:Y:S01]  /*5c60*/  @!P6 HFMA2.BF16_V2 R180, -RZ.H0_H0, RZ.H0_H0, -R247.H0_H0 ;  /* 0x200000ffffb4e231 */ /* 0x000fe200003409f7 */
[----:B------:R-:W-:-:S02]  /*5c70*/  @!P5 PRMT R172, R167, 0x5410, RZ ;  /* 0x00005410a7acd816 */ /* 0x000fc400000000ff */
[----:B------:R-:W-:Y:S01]  /*5c80*/  @!P2 PRMT R177, R181, 0x5410, RZ ;  /* 0x00005410b5b1a816 */ /* 0x000fe200000000ff */
[----:B------:R-:W-:Y:S01]  /*5c90*/  @!P4 HFMA2.BF16_V2 R166, -RZ.H0_H0, RZ.H0_H0, -R173.H0_H0 ;  /* 0x200000ffffa6c231 */ /* 0x000fe200003409ad */
[----:B------:R-:W-:Y:S01]  /*5ca0*/  @!P6 PRMT R247, R180, 0x5410, RZ ;  /* 0x00005410b4f7e816 */ /* 0x000fe200000000ff */
[----:B------:R-:W-:Y:S03]  /*5cb0*/  HMMA.16816.F32.BF16 R136, R124, R162, R136 ;  /* 0x000000a27c88723c */ /* 0x000fe60000041888 */
[----:B------:R-:W-:Y:S01]  /*5cc0*/  @!P4 PRMT R173, R166, 0x5410, RZ ;  /* 0x00005410a6adc816 */ /* 0x000fe200000000ff */
[----:B------:R-:W-:-:S04]  /*5cd0*/  @!P3 HFMA2.BF16_V2 R165, -RZ.H0_H0, RZ.H0_H0, -R176.H0_H0 ;  /* 0x200000ffffa5b231 */ /* 0x000fc800003409b0 */
[----:B------:R-:W-:Y:S01]  /*5ce0*/  HMMA.16816.F32.BF16 R144, R124, R174, R144 ;  /* 0x000000ae7c90723c */ /* 0x000fe20000041890 */
[----:B------:R-:W-:-:S07]  /*5cf0*/  @!P3 PRMT R176, R165, 0x5410, RZ ;  /* 0x00005410a5b0b816 */ /* 0x000fce00000000ff */
[C---:B------:R-:W-:Y:S08]  /*5d00*/  HMMA.16816.F32.BF16 R44, R124.reuse, R66, R44 ;  /* 0x000000427c2c723c */ /* 0x040ff0000004182c */
[C---:B------:R-:W-:Y:S08]  /*5d10*/  HMMA.16816.F32.BF16 R60, R124.reuse, R34, R60 ;  /* 0x000000227c3c723c */ /* 0x040ff0000004183c */
[C---:B------:R-:W-:Y:S08]  /*5d20*/  HMMA.16816.F32.BF16 R76, R124.reuse, R30, R76 ;  /* 0x0000001e7c4c723c */ /* 0x040ff0000004184c */
[C---:B------:R-:W-:Y:S08]  /*5d30*/  HMMA.16816.F32.BF16 R92, R124.reuse, R22, R92 ;  /* 0x000000167c5c723c */ /* 0x040ff0000004185c */
[C---:B------:R-:W-:Y:S08]  /*5d40*/  HMMA.16816.F32.BF16 R108, R124.reuse, R14, R108 ;  /* 0x0000000e7c6c723c */ /* 0x040ff0000004186c */
[----:B------:R-:W-:Y:S07]  /*5d50*/  HMMA.16816.F32.BF16 R124, R124, R10, R24 ;  /* 0x0000000a7c7c723c */ /* 0x000fee0000041818 */
[----:B------:R-:W-:Y:S01]  /*5d60*/  IMAD.MOV.U32 R27, RZ, RZ, R49 ;  /* 0x000000ffff1b7224 */ /* 0x000fe200078e0031 */
[----:B------:R-:W-:Y:S01]  /*5d70*/  HMMA.16816.F32.BF16 R152, R4, R162, R152 ;  /* 0x000000a20498723c */ /* 0x000fe20000041898 */
[----:B------:R-:W-:-:S02]  /*5d80*/  IMAD.MOV.U32 R25, RZ, RZ, R160 ;  /* 0x000000ffff197224 */ /* 0x000fc400078e00a0 */
[----:B------:R-:W-:Y:S02]  /*5d90*/  IMAD.MOV.U32 R24, RZ, RZ, R161 ;  /* 0x000000ffff187224 */ /* 0x000fe400078e00a1 */
[----:B------:R-:W-:-:S03]  /*5da0*/  IMAD.MOV.U32 R26, RZ, RZ, R64 ;  /* 0x000000ffff1a7224 */ /* 0x000fc600078e0040 */
[C---:B------:R-:W-:Y:S08]  /*5db0*/  HMMA.16816.F32.BF16 R48, R128.reuse, R50, RZ ;  /* 0x000000328030723c */ /* 0x040ff000000418ff */
[----:B------:R-:W-:Y:S07]  /*5dc0*/  HMMA.16816.F32.BF16 R160, R128, R178, RZ ;  /* 0x000000b280a0723c */ /* 0x000fee00000418ff */
[----:B------:R-:W-:-:S02]  /*5dd0*/  IMAD.MOV.U32 R179, RZ, RZ, R65 ;  /* 0x000000ffffb37224 */ /* 0x000fc400078e0041 */
[----:B------:R-:W-:Y:S02]  /*5de0*/  IMAD.MOV.U32 R178, RZ, RZ, R112 ;  /* 0x000000ffffb27224 */ /* 0x000fe400078e0070 */
[----:B------:R-:W-:Y:S02]  /*5df0*/  FADD.FTZ R13, R13, R179 ;  /* 0x000000b30d0d7221 */ /* 0x000fe40000010000 */
[----:B------:R-:W-:Y:S02]  /*5e00*/  FADD.FTZ R12, R12, R178 ;  /* 0x000000b20c0c7221 */ /* 0x000fe40000010000 */
[----:B------:R-:W-:Y:S01]  /*5e10*/  FADD.FTZ R13, R16, R13 ;  /* 0x0000000d100d7221 */ /* 0x000fe20000010000 */
[----:B------:R-:W-:Y:S01]  /*5e20*/  HMMA.16816.F32.BF16 R48, R4, R66, R48 ;  /* 0x000000420430723c */ /* 0x000fe20000041830 */
[----:B------:R-:W-:Y:S02]  /*5e30*/  FADD.FTZ R12, R26, R12 ;  /* 0x0000000c1a0c7221 */ /* 0x000fe40000010000 */
[----:B------:R-:W-:-:S02]  /*5e40*/  FADD.FTZ R13, R202, R13 ;  /* 0x0000000dca0d7221 */ /* 0x000fc40000010000 */
[----:B------:R-:W-:Y:S02]  /*5e50*/  FADD.FTZ R21, R28, R12 ;  /* 0x0000000c1c157221 */ /* 0x000fe40000010000 */
[----:B------:R-:W-:Y:S01]  /*5e60*/  IMAD.MOV.U32 R12, RZ, RZ, c[0x0][0x228] ;  /* 0x00008a00ff0c7624 */ /* 0x000fe200078e00ff */
[----:B------:R-:W-:Y:S01]  /*5e70*/  HMMA.16816.F32.BF16 R64, R128, R170, RZ ;  /* 0x000000aa8040723c */ /* 0x000fe200000418ff */
[----:B------:R-:W-:Y:S02]  /*5e80*/  FADD.FTZ R220, R220, R21 ;  /* 0x00000015dcdc7221 */ /* 0x000fe40000010000 */
[----:B------:R-:W-:Y:S02]  /*5e90*/  FADD.FTZ R250, R250, R13 ;  /* 0x0000000dfafa7221 */ /* 0x000fe40000010000 */
[----:B------:R-:W-:Y:S02]  /*5ea0*/  FADD.FTZ R220, R219, R220 ;  /* 0x000000dcdbdc7221 */ /* 0x000fe40000010000 */
[----:B------:R-:W-:Y:S01]  /*5eb0*/  IMAD.MOV.U32 R171, RZ, RZ, R97 ;  /* 0x000000ffffab7224 */ /* 0x000fe200078e0061 */
[----:B------:R-:W-:Y:S01]  /*5ec0*/  HMMA.16816.F32.BF16 R160, R4, R174, R160 ;  /* 0x000000ae04a0723c */ /* 0x000fe200000418a0 */
[----:B------:R-:W-:-:S02]  /*5ed0*/  IMAD.MOV.U32 R170, RZ, RZ, R80 ;  /* 0x000000ffffaa7224 */ /* 0x000fc400078e0050 */
[----:B------:R-:W-:Y:S02]  /*5ee0*/  FADD.FTZ R203, R203, R220 ;  /* 0x000000dccbcb7221 */ /* 0x000fe40000010000 */
[----:B------:R-:W-:Y:S02]  /*5ef0*/  FADD.FTZ R8, R171, R170 ;  /* 0x000000aaab087221 */ /* 0x000fe40000010000 */
[----:B------:R-:W-:Y:S01]  /*5f00*/  IMAD.MOV.U32 R174, RZ, RZ, R96 ;  /* 0x000000ffffae7224 */ /* 0x000fe200078e0060 */
[----:B------:R-:W-:Y:S01]  /*5f10*/  HMMA.16816.F32.BF16 R80, R128, R82, RZ ;  /* 0x000000528050723c */ /* 0x000fe200000418ff */
[----:B------:R-:W-:Y:S02]  /*5f20*/  IMAD.MOV.U32 R175, RZ, RZ, R113 ;  /* 0x000000ffffaf7224 */ /* 0x000fe400078e0071 */
[----:B------:R-:W-:Y:S02]  /*5f30*/  FADD.FTZ R17, R17, R8 ;  /* 0x0000000811117221 */ /* 0x000fe40000010000 */
[----:B------:R-:W-:-:S02]  /*5f40*/  IMAD.SHL.U32 R8, R32, 0x2, RZ ;  /* 0x0000000220087824 */ /* 0x000fc400078e00ff */
[----:B------:R-:W-:Y:S01]  /*5f50*/  FADD.FTZ R9, R175, R174 ;  /* 0x000000aeaf097221 */ /* 0x000fe20000010000 */
[C---:B------:R-:W-:Y:S01]  /*5f60*/  HMMA.16816.F32.BF16 R96, R128.reuse, R98, RZ ;  /* 0x000000628060723c */ /* 0x040fe200000418ff */
[----:B------:R-:W-:Y:S02]  /*5f70*/  IMAD R8, R25, c[0x0][0x228], R8 ;  /* 0x00008a0019087a24 */ /* 0x000fe400078e0208 */
[----:B------:R-:W-:Y:S02]  /*5f80*/  IMAD.SHL.U32 R25, R12, 0x8, RZ ;  /* 0x000000080c197824 */ /* 0x000fe400078e00ff */
[----:B------:R-:W-:Y:S01]  /*5f90*/  FADD.FTZ R17, R27, R17 ;  /* 0x000000111b117221 */ /* 0x000fe20000010000 */
[----:B------:R-:W-:Y:S01]  /*5fa0*/  IADD3 R16, P1, R8, UR4, RZ ;  /* 0x0000000408107c10 */ /* 0x000fe2000ff3e0ff */
[----:B------:R-:W-:Y:S01]  /*5fb0*/  FADD.FTZ R245, R245, R250 ;  /* 0x000000faf5f57221 */ /* 0x000fe20000010000 */
[----:B------:R-:W-:Y:S01]  /*5fc0*/  HMMA.16816.F32.BF16 R112, R128, R114, RZ ;  /* 0x000000728070723c */ /* 0x000fe200000418ff */
[----:B------:R-:W-:-:S02]  /*5fd0*/  FADD.FTZ R228, R228, R17 ;  /* 0x00000011e4e47221 */ /* 0x000fc40000010000 */
[----:B------:R-:W-:Y:S02]  /*5fe0*/  FADD.FTZ R248, R248, R245 ;  /* 0x000000f5f8f87221 */ /* 0x000fe40000010000 */
[----:B------:R-:W-:Y:S02]  /*5ff0*/  FADD.FTZ R225, R225, R228 ;  /* 0x000000e4e1e17221 */ /* 0x000fe40000010000 */
[----:B------:R-:W-:Y:S01]  /*6000*/  FADD.FTZ R171, R193, R248 ;  /* 0x000000f8c1ab7221 */ /* 0x000fe20000010000 */
[----:B------:R-:W-:Y:S01]  /*6010*/  HMMA.16816.F32.BF16 R128, R128, R18, RZ ;  /* 0x000000128080723c */ /* 0x000fe200000418ff */
[----:B------:R-:W-:-:S06]  /*6020*/  FADD.FTZ R226, R226, R225 ;  /* 0x000000e1e2e27221 */ /* 0x000fcc0000010000 */
[----:B------:R-:W-:Y:S01]  /*6030*/  FADD.FTZ R19, R24, R9 ;  /* 0x0000000918137221 */ /* 0x000fe20000010000 */
[----:B------:R-:W-:Y:S01]  /*6040*/  SHF.R.S32.HI R9, RZ, 0x1f, R8 ;  /* 0x0000001fff097819 */ /* 0x000fe20000011408 */
[----:B------:R-:W-:Y:S01]  /*6050*/  IMAD.U32 R8, RZ, RZ, UR4 ;  /* 0x00000004ff087e24 */ /* 0x000fe2000f8e00ff */
[----:B------:R-:W-:Y:S01]  /*6060*/  HMMA.16816.F32.BF16 R96, R4, R22, R96 ;  /* 0x000000160460723c */ /* 0x000fe20000041860 */
[----:B------:R-:W-:-:S03]  /*6070*/  FADD.FTZ R19, R29, R19 ;  /* 0x000000131d137221 */ /* 0x000fc60000010000 */
[----:B------:R-:W-:Y:S01]  /*6080*/  LEA.HI.X.SX32 R9, R8, R9, 0x1, P1 ;  /* 0x0000000908097211 */ /* 0x000fe200008f0eff */
[----:B------:R-:W-:Y:S01]  /*6090*/  FADD.FTZ R224, R224, R19 ;  /* 0x00000013e0e07221 */ /* 0x000fe20000010000 */
[----:B------:R-:W-:Y:S01]  /*60a0*/  LEA R8, P1, R16, c[0x0][0x1f8], 0x1 ;  /* 0x00007e0010087a11 */ /* 0x000fe200078208ff */
[----:B------:R-:W-:Y:S01]  /*60b0*/  IMAD.SHL.U32 R23, R12, 0x40, RZ ;  /* 0x000000400c177824 */ /* 0x000fe200078e00ff */
[----:B------:R-:W-:Y:S01]  /*60c0*/  HMMA.16816.F32.BF16 R112, R4, R14, R112 ;  /* 0x0000000e0470723c */ /* 0x000fe20000041870 */
[----:B------:R-:W-:Y:S01]  /*60d0*/  FADD.FTZ R221, R221, R224 ;  /* 0x000000e0dddd7221 */ /* 0x000fe20000010000 */
[----:B------:R-:W-:-:S03]  /*60e0*/  LEA.HI.X R9, R16, c[0x0][0x1fc], R9, 0x1, P1 ;  /* 0x00007f0010097a11 */ /* 0x000fc600008f0c09 */
[----:B------:R-:W-:Y:S02]  /*60f0*/  FADD.FTZ R222, R222, R221 ;  /* 0x000000dddede7221 */ /* 0x000fe40000010000 */
[----:B------:R-:W-:Y:S01]  /*6100*/  IMAD R15, R12, 0x48, RZ ;  /* 0x000000480c0f7824 */ /* 0x000fe200078e02ff */
[C---:B------:R-:W-:Y:S01]  /*6110*/  HMMA.16816.F32.BF16 R64, R4.reuse, R34, R64 ;  /* 0x000000220440723c */ /* 0x040fe20000041840 */
[--C-:B------:R-:W-:Y:S01]  /*6120*/  IMAD.WIDE R24, R25, 0x2, R8.reuse ;  /* 0x0000000219187825 */ /* 0x100fe200078e0208 */
[----:B------:R-:W-:Y:S03]  /*6130*/  STG.E.U16 [R8.64], R168 ;  /* 0x000000a808007986 */ /* 0x000fe6000c101512 */
[--C-:B------:R-:W-:Y:S01]  /*6140*/  IMAD.WIDE R22, R23, 0x2, R8.reuse ;  /* 0x0000000217167825 */ /* 0x100fe200078e0208 */
[----:B------:R-:W-:Y:S02]  /*6150*/  STG.E.U16 [R8.64+0x2], R169 ;  /* 0x000002a908007986 */ /* 0x000fe4000c101512 */
[C---:B------:R-:W-:Y:S02]  /*6160*/  HMMA.16816.F32.BF16 R80, R4.reuse, R30, R80 ;  /* 0x0000001e0450723c */ /* 0x040fe40000041850 */
[----:B------:R-:W-:Y:S04]  /*6170*/  STG.E.U16 [R24.64], R201 ;  /* 0x000000c918007986 */ /* 0x000fe8000c101512 */
[----:B------:R-:W-:Y:S02]  /*6180*/  STG.E.U16 [R24.64+0x2], R200 ;  /* 0x000002c818007986 */ /* 0x000fe4000c101512 */
[----:B------:R-:W-:Y:S02]  /*6190*/  HMMA.16816.F32.BF16 R128, R4, R10, R128 ;  /* 0x0000000a0480723c */ /* 0x000fe40000041880 */
[----:B------:R-:W-:Y:S04]  /*61a0*/  STG.E.U16 [R22.64], R230 ;  /* 0x000000e616007986 */ /* 0x000fe8000c101512 */
[----:B------:R-:W-:Y:S01]  /*61b0*/  STG.E.U16 [R22.64+0x2], R227 ;  /* 0x000002e316007986 */ /* 0x000fe2000c101512 */
[----:B------:R-:W-:-:S04]  /*61c0*/  IMAD.WIDE R4, R15, 0x2, R8 ;  /* 0x000000020f047825 */ /* 0x000fc800078e0208 */
[----:B------:R-:W-:Y:S01]  /*61d0*/  FADD.FTZ R6, R223, R226 ;  /* 0x000000e2df067221 */ /* 0x000fe20000010000 */
[----:B------:R-:W-:Y:S04]  /*61e0*/  STG.E.U16 [R4.64], R232 ;  /* 0x000000e804007986 */ /* 0x000fe8000c101512 */
[----:B------:R-:W-:Y:S04]  /*61f0*/  STG.E.U16 [R4.64+0x2], R229 ;  /* 0x000002e504007986 */ /* 0x000fe8000c101512 */
        /* <DEDUP_REMOVED lines=23> */
[----:B------:R1:W-:Y:S04]  /*6370*/  STG.E.U16 [R4.64+0x32], R177 ;  /* 0x000032b104007986 */ /* 0x0003e8000c101512 */
[----:B------:R2:W-:Y:S01]  /*6380*/  STL [R1+0x60], R6 ;  /* 0x0000600601007387 */ /* 0x0005e20000100800 */
[----:B-1----:R-:W-:-:S02]  /*6390*/  FADD.FTZ R5, R195, R222 ;  /* 0x000000dec3057221 */ /* 0x002fc40000010000 */
[----:B------:R-:W-:-:S03]  /*63a0*/  FADD.FTZ R4, R194, R203 ;  /* 0x000000cbc2047221 */ /* 0x000fc60000010000 */
[----:B------:R2:W-:Y:S04]  /*63b0*/  STL [R1+0x5c], R5 ;  /* 0x00005c0501007387 */ /* 0x0005e80000100800 */
[----:B------:R2:W-:Y:S01]  /*63c0*/  STL [R1+0x58], R4 ;  /* 0x0000580401007387 */ /* 0x0005e20000100800 */
[----:B------:R-:W-:Y:S05]  /*63d0*/  @!P0 BRA `(.L_x_1593) ;  /* 0x000041d000008947 */ /* 0x000fea0003800000 */
[----:B--2---:R-:W-:Y:S01]  /*63e0*/  IADD3 R4, P0, R8, -0x40, RZ ;  /* 0xffffffc008047810 */ /* 0x004fe20007f1e0ff */
[----:B------:R-:W-:Y:S01]  /*63f0*/  IMAD.WIDE.U32 R6, R192, -0x326172a9, RZ ;  /* 0xcd9e8d57c0067825 */ /* 0x000fe200078e00ff */
[----:B------:R-:W-:Y:S01]  /*6400*/  MOV R167, R0 ;  /* 0x0000000000a77202 */ /* 0x000fe20000000f00 */
[----:B------:R-:W-:Y:S01]  /*6410*/  UIADD3 UR25, UR6, -0x2, URZ ;  /* 0xfffffffe06197890 */ /* 0x000fe2000fffe03f */
[----:B------:R-:W-:Y:S01]  /*6420*/  IADD3.X R168, R9, -0x1, RZ, P0, !PT ;  /* 0xffffffff09a87810 */ /* 0x000fe200007fe4ff */
[----:B------:R1:W-:Y:S01]  /*6430*/  STL [R1+0x64], R4 ;  /* 0x0000640401007387 */ /* 0x0003e20000100800 */
[----:B------:R-:W-:Y:S01]  /*6440*/  MOV R0, c[0x0][0x228] ;  /* 0x00008a0000007a02 */ /* 0x000fe20000000f00 */
[----:B------:R-:W-:Y:S01]  /*6450*/  IMAD.MOV.U32 R165, RZ, RZ, R2 ;  /* 0x000000ffffa57224 */ /* 0x000fe200078e0002 */
[----:B------:R-:W-:Y:S01]  /*6460*/  ULDC.64 UR6, c[0x0][0x1a0] ;  /* 0x0000680000067ab9 */ /* 0x000fe20000000a00 */
[----:B------:R-:W2:Y:S01]  /*6470*/  LDL R177, [R1+0x4] ;  /* 0x0000040001b17983 */ /* 0x000ea20000100800 */
[----:B------:R-:W-:-:S02]  /*6480*/  IMAD.MOV.U32 R166, RZ, RZ, R3 ;  /* 0x000000ffffa67224 */ /* 0x000fc400078e0003 */
[----:B------:R-:W-:Y:S01]  /*6490*/  IMAD.MOV.U32 R169, RZ, RZ, R164 ;  /* 0x000000ffffa97224 */ /* 0x000fe200078e00a4 */
[----:B------:R-:W3:Y:S01]  /*64a0*/  LDL.64 R172, [R1+0x28] ;  /* 0x0000280001ac7983 */ /* 0x000ee20000100a00 */
[----:B------:R-:W-:Y:S01]  /*64b0*/  LOP3.LUT R2, R7, R190, RZ, 0x3c, !PT ;  /* 0x000000be07027212 */ /* 0x000fe200078e3cff */
[----:B------:R-:W-:Y:S02]  /*64c0*/  IMAD.SHL.U32 R3, R0, 0x8, RZ ;  /* 0x0000000800037824 */ /* 0x000fe400078e00ff */
[----:B------:R-:W-:Y:S01]  /*64d0*/  STL.64 [R1+0x48], R6 ;  /* 0x0000480601007387 */ /* 0x000fe20000100a00 */
[----:B------:R-:W-:-:S04]  /*64e0*/  IMAD.WIDE.U32 R8, R189, -0x2daee0ad, RZ ;  /* 0xd2511f53bd087825 */ /* 0x000fc800078e00ff */
[----:B-1----:R-:W-:-:S05]  /*64f0*/  IMAD.WIDE.U32 R4, R191, -0x326172a9, RZ ;  /* 0xcd9e8d57bf047825 */ /* 0x002fca00078e00ff */
[----:B------:R-:W-:Y:S01]  /*6500*/  LOP3.LUT R190, R5, R190, RZ, 0x3c, !PT ;  /* 0x000000be05be7212 */ /* 0x000fe200078e3cff */
[----:B------:R1:W-:Y:S01]  /*6510*/  STL.64 [R1+0x38], R4 ;  /* 0x0000380401007387 */ /* 0x0003e20000100a00 */
[----:B------:R-:W-:-:S03]  /*6520*/  IMAD R0, R0, 0x38, R3 ;  /* 0x0000003800007824 */ /* 0x000fc600078e0203 */
[----:B------:R4:W-:Y:S01]  /*6530*/  STL.64 [R1+0x50], R8 ;  /* 0x0000500801007387 */ /* 0x0009e20000100a00 */
[----:B-1----:R-:W-:-:S04]  /*6540*/  IMAD.WIDE.U32 R4, R2, -0x2daee0ad, RZ ;  /* 0xd2511f5302047825 */ /* 0x002fc800078e00ff */
[----:B------:R-:W-:Y:S01]  /*6550*/  IMAD.WIDE.U32 R2, R190, -0x2daee0ad, RZ ;  /* 0xd2511f53be027825 */ /* 0x000fe200078e00ff */
[----:B------:R4:W-:Y:S04]  /*6560*/  STL.64 [R1+0x40], R4 ;  /* 0x0000400401007387 */ /* 0x0009e80000100a00 */
[----:B------:R4:W-:Y:S01]  /*6570*/  STL.64 [R1+0x30], R2 ;  /* 0x0000300201007387 */ /* 0x0009e20000100a00 */
[----:B------:R-:W-:Y:S02]  /*6580*/  PRMT R6, R252, 0x7054, R252 ;  /* 0x00007054fc067816 */ /* 0x000fe400000000fc */
[----:B------:R-:W-:Y:S02]  /*6590*/  IADD3 R0, R0, 0x1, RZ ;  /* 0x0000000100007810 */ /* 0x000fe40007ffe0ff */
[----:B--2---:R-:W-:-:S02]  /*65a0*/  ISETP.GE.AND P1, PT, R177, c[0x0][0x220], PT ;  /* 0x00008800b1007a0c */ /* 0x004fc40003f26270 */
[----:B---3--:R-:W-:Y:S01]  /*65b0*/  ISETP.GE.AND P2, PT, R172, c[0x0][0x220], PT ;  /* 0x00008800ac007a0c */ /* 0x008fe20003f46270 */
[----:B----4-:R-:W-:Y:S05]  /*65c0*/  BRA `(.L_x_1594) ;  /* 0x000002e000007947 */ /* 0x010fea0003800000 */
.L_x_1596:
        /* <DEDUP_REMOVED lines=46> */
.L_x_1594:
[----:B------:R-:W2:Y:S01]  /*68b0*/  LDL.64 R6, [R1+0x10] ;  /* 0x0000100001067983 */ /* 0x000ea20000100a00 */
[----:B------:R-:W-:Y:S01]  /*68c0*/  USHF.R.S32.HI UR4, URZ, 0x1f, UR25 ;  /* 0x0000001f3f047899 */ /* 0x000fe20008011419 */
[----:B------:R-:W-:Y:S04]  /*68d0*/  DEPBAR.LE SB0, 0x0 ;  /* 0x000080000000791a */ /* 0x000fe80000000000 */
[----:B------:R-:W3:Y:S01]  /*68e0*/  LDL R170, [R1] ;  /* 0x0000000001aa7983 */ /* 0x000ee20000100800 */
[----:B------:R-:W-:Y:S01]  /*68f0*/  UIMAD UR4, UR4, UR6, URZ ;  /* 0x00000006040472a4 */ /* 0x000fe2000f8e023f */
[----:B------:R-:W-:Y:S01]  /*6900*/  IMAD.MOV.U32 R4, RZ, RZ, c[0x0][0x1a0] ;  /* 0x00006800ff047624 */ /* 0x000fe200078e00ff */
[----:B------:R-:W-:Y:S01]  /*6910*/  UIMAD.WIDE.U32 UR26, UR25, UR6, URZ ;  /* 0x00000006191a72a5 */ /* 0x000fe2000f8e003f */
[----:B------:R-:W-:Y:S01]  /*6920*/  IMAD.MOV.U32 R5, RZ, RZ, c[0x0][0x1a4] ;  /* 0x00006900ff057624 */ /* 0x000fe200078e00ff */
[----:B------:R-:W-:Y:S01]  /*6930*/  BAR.SYNC.DEFER_BLOCKING 0x0 ;  /* 0x0000000000007b1d */ /* 0x000fe20000010000 */
[----:B------:R-:W-:Y:S02]  /*6940*/  UIMAD UR4, UR25, UR7, UR4 ;  /* 0x00000007190472a4 */ /* 0x000fe4000f8e0204 */
[----:B------:R-:W-:Y:S01]  /*6950*/  UISETP.GE.AND UP0, UPT, UR25, 0x1, UPT ;  /* 0x000000011900788c */ /* 0x000fe2000bf06270 */
[----:B------:R-:W-:Y:S01]  /*6960*/  IMAD.U32 R164, RZ, RZ, UR26 ;  /* 0x0000001affa47e24 */ /* 0x000fe2000f8e00ff */
[----:B------:R-:W-:Y:S01]  /*6970*/  UIADD3 UR4, UR27, UR4, URZ ;  /* 0x000000041b047290 */ /* 0x000fe2000fffe03f */
[----:B------:R-:W-:Y:S05]  /*6980*/  IMAD.U32 R2, RZ, RZ, UR26 ;  /* 0x0000001aff027e24 */ /* 0x000fea000f8e00ff */
[----:B------:R-:W-:Y:S01]  /*6990*/  IMAD.U32 R0, RZ, RZ, UR4 ;  /* 0x00000004ff007e24 */ /* 0x000fe2000f8e00ff */
[----:B---3--:R-:W-:Y:S01]  /*69a0*/  @P2 STS.128 [R170+0xa000], RZ ;  /* 0x00a000ffaa002388 */ /* 0x008fe20000000c00 */
[----:B--2---:R-:W-:Y:S04]  /*69b0*/  LEA R164, P3, R164, R6, 0x5 ;  /* 0x00000006a4a47211 */ /* 0x004fe800078628ff */
[----:B------:R-:W-:Y:S02]  /*69c0*/  LEA.HI.X R2, R2, R251, R0, 0x5, P3 ;  /* 0x000000fb02027211 */ /* 0x000fe400018f2c00 */
[C---:B------:R-:W-:Y:S02]  /*69d0*/  @!P2 LEA R192, P5, R164.reuse, c[0x0][0x170], 0x1 ;  /* 0x00005c00a4c0aa11 */ /* 0x040fe400078a08ff */
        /* <DEDUP_REMOVED lines=30> */
[----:B------:R-:W4:Y:S05]  /*6bc0*/  LDSM.16.M88.4 R176, [R217+0x8000] ;  /* 0x00800000d9b0783b */ /* 0x000f2a0000000200 */
[----:B------:R-:W2:Y:S05]  /*6bd0*/  LDSM.16.M88.4 R180, [R218+0x2000] ;  /* 0x00200000dab4783b */ /* 0x000eaa0000000200 */
[----:B------:R-:W2:Y:S05]  /*6be0*/  LDSM.16.M88.4 R184, [R217+0x8800] ;  /* 0x00880000d9b8783b */ /* 0x000eaa0000000200 */
[----:B------:R-:W5:Y:S05]  /*6bf0*/  LDL.LU R2, [R1+0x64] ;  /* 0x0000640001027983 */ /* 0x000f6a0000300800 */
[----:B------:R-:W-:Y:S05]  /*6c00*/  LDSM.16.M88.4 R188, [R216] ;  /* 0x00000000d8bc783b */ /* 0x000fea0000000200 */
[----:B------:R-:W0:Y:S05]  /*6c10*/  LDGDEPBAR ;  /* 0x00000000000079af */ /* 0x000e2a0000000000 */
[----:B-1----:R-:W1:Y:S05]  /*6c20*/  LDSM.16.M88.4 R192, [R215] ;  /* 0x00000000d7c0783b */ /* 0x002e6a0000000200 */
[----:B---3--:R-:W3:Y:S01]  /*6c30*/  LDSM.16.M88.4 R196, [R216+0x2000] ;  /* 0x00200000d8c4783b */ /* 0x008ee20000000200 */
[-C--:B----4-:R-:W-:Y:S04]  /*6c40*/  HMMA.16816.F32.BF16 R4, R172, R176.reuse, RZ ;  /* 0x000000b0ac04723c */ /* 0x090fe800000418ff */
[----:B--2---:R-:W2:Y:S04]  /*6c50*/  LDSM.16.M88.4 R200, [R207] ;  /* 0x00000000cfc8783b */ /* 0x004ea80000000200 */
[C---:B------:R-:W-:Y:S08]  /*6c60*/  HMMA.16816.F32.BF16 R8, R180.reuse, R176, RZ ;  /* 0x000000b0b408723c */ /* 0x040ff000000418ff */
[-C--:B------:R-:W-:Y:S08]  /*6c70*/  HMMA.16816.F32.BF16 R12, R180, R178.reuse, RZ ;  /* 0x000000b2b40c723c */ /* 0x080ff000000418ff */
[C---:B------:R-:W-:Y:S01]  /*6c80*/  HMMA.16816.F32.BF16 R16, R172.reuse, R178, RZ ;  /* 0x000000b2ac10723c */ /* 0x040fe200000418ff */
[----:B------:R-:W-:Y:S07]  /*6c90*/  LDSM.16.M88.4 R176, [R211+0x8000] ;  /* 0x00800000d3b0783b */ /* 0x000fee0000000200 */
[-C--:B------:R-:W-:Y:S08]  /*6ca0*/  HMMA.16816.F32.BF16 R20, R172, R184.reuse, RZ ;  /* 0x000000b8ac14723c */ /* 0x080ff000000418ff */
[C---:B------:R-:W-:Y:S08]  /*6cb0*/  HMMA.16816.F32.BF16 R24, R180.reuse, R184, RZ ;  /* 0x000000b8b418723c */ /* 0x040ff000000418ff */
[-C--:B------:R-:W-:Y:S01]  /*6cc0*/  HMMA.16816.F32.BF16 R28, R180, R186.reuse, RZ ;  /* 0x000000bab41c723c */ /* 0x080fe200000418ff */
[----:B------:R-:W-:Y:S07]  /*6cd0*/  LDSM.16.M88.4 R180, [R214+0x2000] ;  /* 0x00200000d6b4783b */ /* 0x000fee0000000200 */
[----:B------:R-:W-:Y:S01]  /*6ce0*/  HMMA.16816.F32.BF16 R32, R172, R186, RZ ;  /* 0x000000baac20723c */ /* 0x000fe200000418ff */
[----:B------:R-:W4:Y:S05]  /*6cf0*/  LDSM.16.M88.4 R172, [R214] ;  /* 0x00000000d6ac783b */ /* 0x000f2a0000000200 */
[----:B------:R-:W4:Y:S02]  /*6d00*/  LDSM.16.M88.4 R184, [R211+0x8800] ;  /* 0x00880000d3b8783b */ /* 0x000f240000000200 */
[-C--:B-1----:R-:W-:Y:S08]  /*6d10*/  HMMA.16816.F32.BF16 R4, R188, R192.reuse, R4 ;  /* 0x000000c0bc04723c */ /* 0x082ff00000041804 */
[C---:B---3--:R-:W-:Y:S08]  /*6d20*/  HMMA.16816.F32.BF16 R8, R196.reuse, R192, R8 ;  /* 0x000000c0c408723c */ /* 0x048ff00000041808 */
[-C--:B------:R-:W-:Y:S08]  /*6d30*/  HMMA.16816.F32.BF16 R12, R196, R194.reuse, R12 ;  /* 0x000000c2c40c723c */ /* 0x080ff0000004180c */
[C---:B------:R-:W-:Y:S07]  /*6d40*/  HMMA.16816.F32.BF16 R16, R188.reuse, R194, R16 ;  /* 0x000000c2bc10723c */ /* 0x040fee0000041810 */
[----:B------:R-:W-:Y:S01]  /*6d50*/  IMAD.MOV.U32 R195, RZ, RZ, R168 ;  /* 0x000000ffffc37224 */ /* 0x000fe200078e00a8 */
[-C--:B--2---:R-:W-:Y:S08]  /*6d60*/  HMMA.16816.F32.BF16 R20, R188, R200.reuse, R20 ;  /* 0x000000c8bc14723c */ /* 0x084ff00000041814 */
[C---:B------:R-:W-:Y:S08]  /*6d70*/  HMMA.16816.F32.BF16 R24, R196.reuse, R200, R24 ;  /* 0x000000c8c418723c */ /* 0x040ff00000041818 */
[-C--:B------:R-:W-:Y:S08]  /*6d80*/  HMMA.16816.F32.BF16 R28, R196, R202.reuse, R28 ;  /* 0x000000cac41c723c */ /* 0x080ff0000004181c */
[----:B------:R-:W-:Y:S01]  /*6d90*/  HMMA.16816.F32.BF16 R32, R188, R202, R32 ;  /* 0x000000cabc20723c */ /* 0x000fe20000041820 */
[----:B------:R-:W-:Y:S07]  /*6da0*/  LDSM.16.M88.4 R188, [R213+0x2000] ;  /* 0x00200000d5bc783b */ /* 0x000fee0000000200 */
[-C--:B----4-:R-:W-:Y:S08]  /*6db0*/  HMMA.16816.F32.BF16 R4, R172, R176.reuse, R4 ;  /* 0x000000b0ac04723c */ /* 0x090ff00000041804 */
[C---:B------:R-:W-:Y:S08]  /*6dc0*/  HMMA.16816.F32.BF16 R8, R180.reuse, R176, R8 ;  /* 0x000000b0b408723c */ /* 0x040ff00000041808 */
        /* <DEDUP_REMOVED lines=8> */
[----:B------:R-:W2:Y:S05]  /*6e50*/  LDSM.16.M88.4 R172, [R206+0x800] ;  /* 0x00080000ceac783b */ /* 0x000eaa0000000200 */
[----:B------:R-:W-:Y:S02]  /*6e60*/  LDSM.16.M88.4 R184, [R217+0x9000] ;  /* 0x00900000d9b8783b */ /* 0x000fe40000000200 */
        /* <DEDUP_REMOVED lines=10> */
[----:B------:R-:W3:Y:S03]  /*6f10*/  LDSM.16.M88.4 R172, [R217+0x9800] ;  /* 0x00980000d9ac783b */ /* 0x000ee60000000200 */
[----:B-----5:R-:W-:Y:S02]  /*6f20*/  IMAD.MOV.U32 R194, RZ, RZ, R2 ;  /* 0x000000ffffc27224 */ /* 0x020fe400078e0002 */
[----:B------:R-:W-:Y:S02]  /*6f30*/  LDSM.16.M88.4 R176, [R216+0x4000] ;  /* 0x00400000d8b0783b */ /* 0x000fe40000000200 */
[-C--:B-1----:R-:W-:Y:S08]  /*6f40*/  HMMA.16816.F32.BF16 R4, R180, R184.reuse, R4 ;  /* 0x000000b8b404723c */ /* 0x082ff00000041804 */
[C---:B--2---:R-:W-:Y:S08]  /*6f50*/  HMMA.16816.F32.BF16 R8, R188.reuse, R184, R8 ;  /* 0x000000b8bc08723c */ /* 0x044ff00000041808 */
[-C--:B------:R-:W-:Y:S08]  /*6f60*/  HMMA.16816.F32.BF16 R12, R188, R186.reuse, R12 ;  /* 0x000000babc0c723c */ /* 0x080ff0000004180c */
[C---:B------:R-:W-:Y:S01]  /*6f70*/  HMMA.16816.F32.BF16 R16, R180.reuse, R186, R16 ;  /* 0x000000bab410723c */ /* 0x040fe20000041810 */
[----:B------:R-:W1:Y:S07]  /*6f80*/  LDSM.16.M88.4 R184, [R205] ;  /* 0x00000000cdb8783b */ /* 0x000e6e0000000200 */
[-C--:B---3--:R-:W-:Y:S08]  /*6f90*/  HMMA.16816.F32.BF16 R20, R180, R172.reuse, R20 ;  /* 0x000000acb414723c */ /* 0x088ff00000041814 */
[C---:B------:R-:W-:Y:S08]  /*6fa0*/  HMMA.16816.F32.BF16 R24, R188.reuse, R172, R24 ;  /* 0x000000acbc18723c */ /* 0x040ff00000041818 */
[-C--:B------:R-:W-:Y:S01]  /*6fb0*/  HMMA.16816.F32.BF16 R28, R188, R174.reuse, R28 ;  /* 0x000000aebc1c723c */ /* 0x080fe2000004181c */
[----:B------:R-:W2:Y:S07]  /*6fc0*/  LDSM.16.M88.4 R188, [R216+0x6000] ;  /* 0x00600000d8bc783b */ /* 0x000eae0000000200 */
[----:B------:R-:W-:Y:S01]  /*6fd0*/  HMMA.16816.F32.BF16 R32, R180, R174, R32 ;  /* 0x000000aeb420723c */ /* 0x000fe20000041820 */
[----:B------:R-:W3:Y:S05]  /*6fe0*/  LDSM.16.M88.4 R172, [R204] ;  /* 0x00000000ccac783b */ /* 0x000eea0000000200 */
        /* <DEDUP_REMOVED lines=23> */
[----:B------:R-:W3:Y:S01]  /*7160*/  LDSM.16.M88.4 R172, [R206+0x1800] ;  /* 0x00180000ceac783b */ /* 0x000ee20000000200 */
        /* <DEDUP_REMOVED lines=9> */
[----:B------:R-:W-:Y:S01]  /*7200*/  HMMA.16816.F32.BF16 R32, R176, R174, R32 ;  /* 0x000000aeb020723c */ /* 0x000fe20000041820 */
[----:B------:R-:W-:-:S07]  /*7210*/  @P0 BRA `(.L_x_1596) ;  /* 0xfffff3b000000947 */ /* 0x000fce000383ffff */
.L_x_1595:
[----:B------:R-:W-:Y:S01]  /*7220*/  FMNMX.FTZ R164, R6, R166, !PT ;  /* 0x000000a606a47209 */ /* 0x000fe20007810000 */
[----:B------:R-:W2:Y:S01]  /*7230*/  LDL.64 R182, [R1+0x40] ;  /* 0x0000400001b67983 */ /* 0x000ea20000100a00 */
[----:B------:R-:W-:Y:S01]  /*7240*/  FMNMX.FTZ R0, R4, R169, !PT ;  /* 0x000000a904007209 */ /* 0x000fe20007810000 */
[----:B------:R-:W-:Y:S01]  /*7250*/  ULOP3.LUT UR4, UR25, UR21, URZ, 0x3c, !UPT ;  /* 0x0000001519047292 */ /* 0x000fe2000f8e3c3f */
[----:B------:R-:W-:Y:S01]  /*7260*/  FMNMX.FTZ R2, R8, R165, !PT ;  /* 0x000000a508027209 */ /* 0x000fe20007810000 */
[----:B------:R-:W-:Y:S01]  /*7270*/  UIADD3 UR27, UR21, 0x76cf5d0a, URZ ;  /* 0x76cf5d0a151b7890 */ /* 0x000fe2000fffe03f */
[----:B-1----:R-:W-:Y:S01]  /*7280*/  FMNMX.FTZ R175, R7, R164, !PT ;  /* 0x000000a407af7209 */ /* 0x002fe20007810000 */
[----:B------:R-:W3:Y:S01]  /*7290*/  LDL.64 R188, [R1+0x50] ;  /* 0x0000500001bc7983 */ /* 0x000ee20000100a00 */
[----:B------:R-:W-:Y:S01]  /*72a0*/  FMNMX.FTZ R173, R5, R0, !PT ;  /* 0x0000000005ad7209 */ /* 0x000fe20007810000 */
[----:B------:R-:W-:Y:S01]  /*72b0*/  UIADD3 UR5, UR21, -0x4498517b, URZ ;  /* 0xbb67ae8515057890 */ /* 0x000fe2000fffe03f */
[----:B------:R-:W-:Y:S01]  /*72c0*/  FMNMX.FTZ R0, R10, R167, !PT ;  /* 0x000000a70a007209 */ /* 0x000fe20007810000 */
[----:B------:R-:W-:Y:S01]  /*72d0*/  UIADD3 UR26, UR20, -0x61c88647, URZ ;  /* 0x9e3779b9141a7890 */ /* 0x000fe2000fffe03f */
[----:B------:R-:W-:Y:S01]  /*72e0*/  FMNMX.FTZ R3, R9, R2, !PT ;  /* 0x0000000209037209 */ /* 0x000fe20007810000 */
[----:B------:R-:W4:Y:S01]  /*72f0*/  LDL.64 R180, [R1+0x48] ;  /* 0x0000480001b47983 */ /* 0x000f220000100a00 */
[----:B------:R-:W-:Y:S02]  /*7300*/  FMNMX.FTZ R164, R18, R175, !PT ;  /* 0x000000af12a47209 */ /* 0x000fe40007810000 */
[----:B------:R-:W-:Y:S02]  /*7310*/  FMNMX.FTZ R2, R16, R173, !PT ;  /* 0x000000ad10027209 */ /* 0x000fe40007810000 */
[----:B------:R-:W-:Y:S01]  /*7320*/  FMNMX.FTZ R173, R11, R0, !PT ;  /* 0x000000000bad7209 */ /* 0x000fe20007810000 */
[----:B------:R-:W5:Y:S01]  /*7330*/  LDL.64 R186, [R1+0x38] ;  /* 0x0000380001ba7983 */ /* 0x000f620000100a00 */
[----:B------:R-:W-:Y:S02]  /*7340*/  FMNMX.FTZ R0, R12, R3, !PT ;  /* 0x000000030c007209 */ /* 0x000fe40007810000 */
[----:B------:R-:W-:Y:S02]  /*7350*/  FMNMX.FTZ R175, R19, R164, !PT ;  /* 0x000000a413af7209 */ /* 0x000fe40007810000 */
[----:B------:R-:W-:Y:S01]  /*7360*/  FMNMX.FTZ R3, R17, R2, !PT ;  /* 0x0000000211037209 */ /* 0x000fe20007810000 */
[----:B------:R-:W5:Y:S01]  /*7370*/  LDL.64 R184, [R1+0x30] ;  /* 0x0000300001b87983 */ /* 0x000f620000100a00 */
        /* <DEDUP_REMOVED lines=19> */
[----:B------:R-:W-:Y:S05]  /*74b0*/  FMNMX.FTZ R0, R31, R2, !PT ;  /* 0x000000021f007209 */ /* 0x000fea0007810000 */
[----:B------:R-:W1:Y:S08]  /*74c0*/  SHFL.BFLY PT, R177, R170, 0x2, 0x1f ;  /* 0x0c401f00aab17f89 */ /* 0x000e7000000e0000 */
[----:B------:R-:W1:Y:S02]  /*74d0*/  SHFL.BFLY PT, R175, R0, 0x2, 0x1f ;  /* 0x0c401f0000af7f89 */ /* 0x000e6400000e0000 */
[----:B-1----:R-:W-:Y:S06]  /*74e0*/  FMNMX.FTZ R168, R3, R168, !PT ;  /* 0x000000a803a87209 */ /* 0x002fec0007810000 */
[----:B------:R-:W1:Y:S01]  /*74f0*/  SHFL.BFLY PT, R173, R164, 0x2, 0x1f ;  /* 0x0c401f00a4ad7f89 */ /* 0x000e6200000e0000 */
[----:B------:R-:W-:Y:S07]  /*7500*/  FMNMX.FTZ R177, R170, R177, !PT ;  /* 0x000000b1aab17209 */ /* 0x000fee0007810000 */
[----:B------:R-:W1:Y:S01]  /*7510*/  SHFL.BFLY PT, R3, R168, 0x1, 0x1f ;  /* 0x0c201f00a8037f89 */ /* 0x000e6200000e0000 */
[----:B------:R-:W-:Y:S07]  /*7520*/  FMNMX.FTZ R175, R0, R175, !PT ;  /* 0x000000af00af7209 */ /* 0x000fee0007810000 */
[----:B------:R-:W1:Y:S02]  /*7530*/  SHFL.BFLY PT, R0, R175, 0x1, 0x1f ;  /* 0x0c201f00af007f89 */ /* 0x000e6400000e0000 */
[----:B-1----:R-:W-:Y:S06]  /*7540*/  FMNMX.FTZ R173, R164, R173, !PT ;  /* 0x000000ada4ad7209 */ /* 0x002fec0007810000 */
[----:B------:R-:W1:Y:S01]  /*7550*/  SHFL.BFLY PT, R164, R177, 0x1, 0x1f ;  /* 0x0c201f00b1a47f89 */ /* 0x000e6200000e0000 */
[----:B------:R-:W-:Y:S02]  /*7560*/  FMNMX.FTZ R3, R168, R3, !PT ;  /* 0x00000003a8037209 */ /* 0x000fe40007810000 */
[----:B------:R-:W-:Y:S02]  /*7570*/  FMNMX.FTZ R0, R175, R0, !PT ;  /* 0x00000000af007209 */ /* 0x000fe40007810000 */
[----:B-1----:R-:W-:Y:S04]  /*7580*/  FMNMX.FTZ R164, R177, R164, !PT ;  /* 0x000000a4b1a47209 */ /* 0x002fe80007810000 */
[C---:B------:R-:W-:Y:S01]  /*7590*/  FSETP.NEU.FTZ.AND P0, PT, R164.reuse, -INF , PT ;  /* 0xff800000a400780b */ /* 0x040fe20003f1d000 */
[----:B------:R-:W-:Y:S05]  /*75a0*/  FMUL.FTZ R192, R164, c[0x0][0x23c] ;  /* 0x00008f00a4c07a20 */ /* 0x000fea0000410000 */
[----:B------:R-:W-:Y:S02]  /*75b0*/  FSEL R192, R192, RZ, P0 ;  /* 0x000000ffc0c07208 */ /* 0x000fe40000000000 */
[----:B------:R-:W-:Y:S03]  /*75c0*/  FSETP.NEU.FTZ.AND P0, PT, R3, -INF , PT ;  /* 0xff8000000300780b */ /* 0x000fe60003f1d000 */
[----:B------:R-:W-:Y:S06]  /*75d0*/  FFMA.FTZ R193, R32, c[0x0][0x23c], -R192 ;  /* 0x00008f0020c17a23 */ /* 0x000fec00000108c0 */
[----:B------:R-:W-:Y:S01]  /*75e0*/  MUFU.EX2 R193, R193 ;  /* 0x000000c100c17308 */ /* 0x000fe20000000800 */
[----:B---3--:R-:W-:Y:S01]  /*75f0*/  LOP3.LUT R200, R189, UR4, RZ, 0x3c, !PT ;  /* 0x00000004bdc87c12 */ /* 0x008fe2000f8e3cff */
[----:B------:R-:W-:Y:S01]  /*7600*/  UIADD3 UR4, UR20, 0x3c6ef372, URZ ;  /* 0x3c6ef37214047890 */ /* 0x000fe2000fffe03f */
[----:B--2---:R-:W-:Y:S03]  /*7610*/  LOP3.LUT R178, R183, UR5, R188, 0x96, !PT ;  /* 0x00000005b7b27c12 */ /* 0x004fe6000f8e96bc */
[----:B------:R-:W-:Y:S04]  /*7620*/  IMAD.WIDE.U32 R200, R200, -0x326172a9, RZ ;  /* 0xcd9e8d57c8c87825 */ /* 0x000fe800078e00ff */
[----:B------:R-:W-:Y:S01]  /*7630*/  IMAD.WIDE.U32 R178, R178, -0x326172a9, RZ ;  /* 0xcd9e8d57b2b27825 */ /* 0x000fe200078e00ff */
[C---:B----4-:R-:W-:Y:S02]  /*7640*/  LOP3.LUT R2, R201.reuse, UR26, R180, 0x96, !PT ;  /* 0x0000001ac9027c12 */ /* 0x050fe4000f8e96b4 */
[----:B-----5:R-:W-:Y:S01]  /*7650*/  LOP3.LUT R168, R201, UR26, R186, 0x96, !PT ;  /* 0x0000001ac9a87c12 */ /* 0x020fe2000f8e96ba */
[----:B------:R-:W-:Y:S01]  /*7660*/  FFMA.FTZ R186, R21, c[0x0][0x23c], -R192 ;  /* 0x00008f0015ba7a23 */ /* 0x000fe200000108c0 */
[----:B------:R-:W-:Y:S01]  /*7670*/  LOP3.LUT R198, R179, UR4, R200, 0x96, !PT ;  /* 0x00000004b3c67c12 */ /* 0x000fe2000f8e96c8 */
[----:B------:R-:W-:Y:S01]  /*7680*/  IMAD.WIDE.U32 R180, R2, -0x2daee0ad, RZ ;  /* 0xd2511f5302b47825 */ /* 0x000fe200078e00ff */
[----:B------:R-:W-:Y:S03]  /*7690*/  LOP3.LUT R176, R185, UR5, R188, 0x96, !PT ;  /* 0x00000005b9b07c12 */ /* 0x000fe6000f8e96bc */
[----:B------:R-:W-:Y:S01]  /*76a0*/  IMAD.WIDE.U32 R198, R198, -0x2daee0ad, RZ ;  /* 0xd2511f53c6c67825 */ /* 0x000fe200078e00ff */
[----:B------:R-:W-:Y:S01]  /*76b0*/  LOP3.LUT R2, R181, UR27, R182, 0x96, !PT ;  /* 0x0000001bb5027c12 */ /* 0x000fe2000f8e96b6 */
[----:B------:R-:W-:Y:S02]  /*76c0*/  MUFU.EX2 R186, R186 ;  /* 0x000000ba00ba7308 */ /* 0x000fe40000000800 */
[----:B------:R-:W-:Y:S01]  /*76d0*/  FFMA.FTZ R188, R4, c[0x0][0x23c], -R192 ;  /* 0x00008f0004bc7a23 */ /* 0x000fe200000108c0 */
[----:B------:R-:W-:Y:S01]  /*76e0*/  LOP3.LUT R180, R199, UR17, R180, 0x96, !PT ;  /* 0x00000011c7b47c12 */ /* 0x000fe2000f8e96b4 */
[----:B------:R-:W-:Y:S02]  /*76f0*/  IMAD.WIDE.U32 R182, R2, -0x326172a9, RZ ;  /* 0xcd9e8d5702b67825 */ /* 0x000fe400078e00ff */
[----:B------:R-:W1:Y:S02]  /*7700*/  SHFL.BFLY PT, R2, R173, 0x1, 0x1f ;  /* 0x0c201f00ad027f89 */ /* 0x000e6400000e0000 */
[----:B------:R-:W-:Y:S01]  /*7710*/  IMAD.WIDE.U32 R180, R180, -0x326172a9, RZ ;  /* 0xcd9e8d57b4b47825 */ /* 0x000fe200078e00ff */
[----:B------:R-:W-:Y:S01]  /*7720*/  LOP3.LUT R170, R183, UR22, R178, 0x96, !PT ;  /* 0x00000016b7aa7c12 */ /* 0x000fe2000f8e96b2 */
[----:B------:R-:W-:Y:S02]  /*7730*/  MUFU.EX2 R188, R188 ;  /* 0x000000bc00bc7308 */ /* 0x000fe40000000800 */
[----:B------:R-:W-:Y:S01]  /*7740*/  FFMA.FTZ R183, R5, c[0x0][0x23c], -R192 ;  /* 0x00008f0005b77a23 */ /* 0x000fe200000108c0 */
[----:B------:R-:W-:Y:S01]  /*7750*/  LOP3.LUT R178, R181, UR16, R182, 0x96, !PT ;  /* 0x00000010b5b27c12 */ /* 0x000fe2000f8e96b6 */
[----:B------:R-:W-:Y:S04]  /*7760*/  IMAD.WIDE.U32 R196, R170, -0x2daee0ad, RZ ;  /* 0xd2511f53aac47825 */ /* 0x000fe800078e00ff */
[----:B------:R-:W-:Y:S01]  /*7770*/  IMAD.WIDE.U32 R178, R178, -0x2daee0ad, RZ ;  /* 0xd2511f53b2b27825 */ /* 0x000fe200078e00ff */
[----:B------:R-:W-:Y:S03]  /*7780*/  LOP3.LUT R198, R197, UR15, R198, 0x96, !PT ;  /* 0x0000000fc5c67c12 */ /* 0x000fe6000f8e96c6 */
[----:B------:R-:W-:Y:S01]  /*7790*/  IMAD.MOV.U32 R182, RZ, RZ, c[0x0][0x228] ;  /* 0x00008a00ffb67624 */ /* 0x000fe200078e00ff */
[----:B------:R-:W-:Y:S01]  /*77a0*/  LOP3.LUT R196, R179, UR11, R196, 0x96, !PT ;  /* 0x0000000bb3c47c12 */ /* 0x000fe2000f8e96c4 */
[----:B------:R-:W-:Y:S04]  /*77b0*/  IMAD.WIDE.U32 R198, R198, -0x326172a9, RZ ;  /* 0xcd9e8d57c6c67825 */ /* 0x000fe800078e00ff */
[----:B------:R-:W-:Y:S01]  /*77c0*/  IMAD.WIDE.U32 R196, R196, -0x326172a9, RZ ;  /* 0xcd9e8d57c4c47825 */ /* 0x000fe200078e00ff */
[----:B------:R-:W-:Y:S02]  /*77d0*/  LOP3.LUT R172, R199, UR14, R180, 0x96, !PT ;  /* 0x0000000ec7ac7c12 */ /* 0x000fe4000f8e96b4 */
[----:B-1----:R-:W-:Y:S01]  /*77e0*/  FMNMX.FTZ R2, R173, R2, !PT ;  /* 0x00000002ad027209 */ /* 0x002fe20007810000 */
[----:B------:R-:W-:Y:S01]  /*77f0*/  IMAD.SHL.U32 R182, R182, 0x8, RZ ;  /* 0x00000008b6b67824 */ /* 0x000fe200078e00ff */
[C-C-:B------:R-:W-:Y:S01]  /*7800*/  LOP3.LUT R170, R197.reuse, UR24, R198.reuse, 0x96, !PT ;  /* 0x00000018c5aa7c12 */ /* 0x140fe2000f8e96c6 */
[----:B------:R-:W-:Y:S01]  /*7810*/  IMAD.WIDE.U32 R180, R168, -0x2daee0ad, RZ ;  /* 0xd2511f53a8b47825 */ /* 0x000fe200078e00ff */
[----:B------:R-:W-:Y:S02]  /*7820*/  LOP3.LUT R198, R197, UR24, R198, 0x96, !PT ;  /* 0x00000018c5c67c12 */ /* 0x000fe4000f8e96c6 */
[----:B------:R-:W-:Y:S01]  /*7830*/  SHF.R.U32.HI R175, RZ, 0x10, R170 ;  /* 0x00000010ffaf7819 */ /* 0x000fe200000116aa */
[----:B------:R-:W-:Y:S01]  /*7840*/  FFMA.FTZ R179, R16, c[0x0][0x23c], -R192 ;  /* 0x00008f0010b37a23 */ /* 0x000fe200000108c0 */
[----:B------:R-:W-:Y:S01]  /*7850*/  LOP3.LUT R174, R181, UR27, R184, 0x96, !PT ;  /* 0x0000001bb5ae7c12 */ /* 0x000fe2000f8e96b8 */
[----:B------:R-:W-:Y:S01]  /*7860*/  FFMA.FTZ R185, R20, c[0x0][0x23c], -R192 ;  /* 0x00008f0014b97a23 */ /* 0x000fe200000108c0 */
[----:B------:R-:W-:Y:S01]  /*7870*/  LOP3.LUT R175, R175, 0xff, RZ, 0xc0, !PT ;  /* 0x000000ffafaf7812 */ /* 0x000fe200078ec0ff */
[----:B------:R-:W-:Y:S01]  /*7880*/  IMAD.WIDE.U32 R176, R176, -0x326172a9, RZ ;  /* 0xcd9e8d57b0b07825 */ /* 0x000fe200078e00ff */
[----:B------:R-:W-:Y:S02]  /*7890*/  LOP3.LUT R173, R170, 0xff, RZ, 0xc0, !PT ;  /* 0x000000ffaaad7812 */ /* 0x000fe400078ec0ff */
[----:B------:R-:W-:Y:S01]  /*78a0*/  ISETP.GE.U32.AND P4, PT, R252, R175, PT ;  /* 0x000000affc00720c */ /* 0x000fe20003f86070 */
[----:B------:R-:W-:Y:S01]  /*78b0*/  IMAD.WIDE.U32 R174, R174, -0x326172a9, RZ ;  /* 0xcd9e8d57aeae7825 */ /* 0x000fe200078e00ff */
[----:B------:R-:W-:Y:S02]  /*78c0*/  LOP3.LUT R200, R177, UR4, R200, 0x96, !PT ;  /* 0x00000004b1c87c12 */ /* 0x000fe4000f8e96c8 */
[----:B------:R-:W-:Y:S01]  /*78d0*/  ISETP.GE.U32.AND P5, PT, R252, R173, PT ;  /* 0x000000adfc00720c */ /* 0x000fe20003fa6070 */
[----:B------:R-:W-:Y:S01]  /*78e0*/  FFMA.FTZ R184, R17, c[0x0][0x23c], -R192 ;  /* 0x00008f0011b87a23 */ /* 0x000fe200000108c0 */
[----:B------:R-:W-:Y:S01]  /*78f0*/  LOP3.LUT R175, R175, UR22, R176, 0x96, !PT ;  /* 0x00000016afaf7c12 */ /* 0x000fe2000f8e96b0 */
[----:B------:R-:W-:Y:S01]  /*7900*/  FMUL.FTZ R176, R3, c[0x0][0x23c] ;  /* 0x00008f0003b07a20 */ /* 0x000fe20000410000 */
[----:B------:R-:W-:Y:S01]  /*7910*/  SHF.R.U32.HI R173, RZ, 0x18, R170 ;  /* 0x00000018ffad7819 */ /* 0x000fe200000116aa */
[----:B------:R-:W-:Y:S02]  /*7920*/  IMAD.WIDE.U32 R200, R200, -0x2daee0ad, RZ ;  /* 0xd2511f53c8c87825 */ /* 0x000fe400078e00ff */
[----:B------:R-:W-:Y:S01]  /*7930*/  MUFU.EX2 R184, R184 ;  /* 0x000000b800b87308 */ /* 0x000fe20000000800 */
[----:B------:R-:W-:Y:S01]  /*7940*/  FSEL R176, R176, RZ, P0 ;  /* 0x000000ffb0b07208 */ /* 0x000fe20000000000 */
[----:B------:R-:W-:Y:S01]  /*7950*/  FADD.FTZ R168, -R164, R169 ;  /* 0x000000a9a4a87221 */ /* 0x000fe20000010100 */
[----:B------:R-:W-:Y:S01]  /*7960*/  ISETP.GE.U32.AND P3, PT, R252, R173, PT ;  /* 0x000000adfc00720c */ /* 0x000fe20003f66070 */
[----:B------:R-:W-:Y:S01]  /*7970*/  FADD.FTZ R4, -R2, R165 ;  /* 0x000000a502047221 */ /* 0x000fe20000010100 */
[----:B------:R-:W-:Y:S01]  /*7980*/  LOP3.LUT R173, R201, UR17, R180, 0x96, !PT ;  /* 0x00000011c9ad7c12 */ /* 0x000fe2000f8e96b4 */
[--C-:B------:R-:W-:Y:S01]  /*7990*/  FFMA.FTZ R191, R6, c[0x0][0x23c], -R176.reuse ;  /* 0x00008f0006bf7a23 */ /* 0x100fe200000108b0 */
[----:B------:R-:W-:Y:S01]  /*79a0*/  FSETP.NEU.FTZ.AND P0, PT, R2, -INF , PT ;  /* 0xff8000000200780b */ /* 0x000fe20003f1d000 */
[--C-:B------:R-:W-:Y:S02]  /*79b0*/  FFMA.FTZ R7, R7, c[0x0][0x23c], -R176.reuse ;  /* 0x00008f0007077a23 */ /* 0x100fe400000108b0 */
[----:B------:R-:W-:Y:S02]  /*79c0*/  FFMA.FTZ R6, R19, c[0x0][0x23c], -R176 ;  /* 0x00008f0013067a23 */ /* 0x000fe400000108b0 */
[----:B------:R-:W-:Y:S01]  /*79d0*/  FMUL.FTZ R169, R168, c[0x0][0x23c] ;  /* 0x00008f00a8a97a20 */ /* 0x000fe20000410000 */
[----:B------:R-:W-:Y:S01]  /*79e0*/  MUFU.EX2 R191, R191 ;  /* 0x000000bf00bf7308 */ /* 0x000fe20000000800 */
[----:B------:R-:W-:Y:S02]  /*79f0*/  FADD.FTZ R168, -R3, R166 ;  /* 0x000000a603a87221 */ /* 0x000fe40000010100 */
[----:B------:R-:W-:Y:S02]  /*7a00*/  FMUL.FTZ R166, R4, c[0x0][0x23c] ;  /* 0x00008f0004a67a20 */ /* 0x000fe40000410000 */
[----:B------:R-:W-:Y:S02]  /*7a10*/  FADD.FTZ R4, -R0, R167 ;  /* 0x000000a700047221 */ /* 0x000fe40000010100 */
[--C-:B------:R-:W-:Y:S02]  /*7a20*/  FFMA.FTZ R5, R22, c[0x0][0x23c], -R176.reuse ;  /* 0x00008f0016057a23 */ /* 0x100fe400000108b0 */
[--C-:B------:R-:W-:Y:S01]  /*7a30*/  FFMA.FTZ R177, R34, c[0x0][0x23c], -R176.reuse ;  /* 0x00008f0022b17a23 */ /* 0x100fe200000108b0 */
[----:B------:R-:W1:Y:S01]  /*7a40*/  MUFU.EX2 R169, R169 ;  /* 0x000000a900a97308 */ /* 0x000e620000000800 */
[--C-:B------:R-:W-:Y:S02]  /*7a50*/  FFMA.FTZ R199, R18, c[0x0][0x23c], -R176.reuse ;  /* 0x00008f0012c77a23 */ /* 0x100fe400000108b0 */
[----:B------:R-:W-:Y:S02]  /*7a60*/  IMAD.MOV.U32 R18, RZ, RZ, R7 ;  /* 0x000000ffff127224 */ /* 0x000fe400078e0007 */
[--C-:B------:R-:W-:Y:S02]  /*7a70*/  FFMA.FTZ R187, R23, c[0x0][0x23c], -R176.reuse ;  /* 0x00008f0017bb7a23 */ /* 0x100fe400000108b0 */
[----:B------:R-:W-:Y:S02]  /*7a80*/  FFMA.FTZ R176, R35, c[0x0][0x23c], -R176 ;  /* 0x00008f0023b07a23 */ /* 0x000fe400000108b0 */
[----:B------:R-:W-:Y:S01]  /*7a90*/  IMAD.MOV.U32 R35, RZ, RZ, R6 ;  /* 0x000000ffff237224 */ /* 0x000fe200078e0006 */
[----:B------:R-:W-:Y:S01]  /*7aa0*/  MUFU.EX2 R166, R166 ;  /* 0x000000a600a67308 */ /* 0x000fe20000000800 */
[----:B------:R-:W-:Y:S04]  /*7ab0*/  IMAD.WIDE.U32 R6, R173, -0x326172a9, RZ ;  /* 0xcd9e8d57ad067825 */ /* 0x000fe800078e00ff */
[----:B------:R-:W-:Y:S01]  /*7ac0*/  FMUL.FTZ R165, R4, c[0x0][0x23c] ;  /* 0x00008f0004a57a20 */ /* 0x000fe20000410000 */
[----:B------:R-:W-:Y:S01]  /*7ad0*/  LOP3.LUT R180, R7, UR16, R174, 0x96, !PT ;  /* 0x0000001007b47c12 */ /* 0x000fe2000f8e96ae */
[----:B------:R-:W-:Y:S02]  /*7ae0*/  FMUL.FTZ R4, R2, c[0x0][0x23c] ;  /* 0x00008f0002047a20 */ /* 0x000fe40000410000 */
[----:B------:R-:W-:Y:S01]  /*7af0*/  FMUL.FTZ R167, R0, c[0x0][0x23c] ;  /* 0x00008f0000a77a20 */ /* 0x000fe20000410000 */
[----:B------:R-:W-:Y:S01]  /*7b00*/  MUFU.EX2 R199, R199 ;  /* 0x000000c700c77308 */ /* 0x000fe20000000800 */
[----:B------:R-:W-:Y:S01]  /*7b10*/  IMAD.WIDE.U32 R180, R180, -0x2daee0ad, RZ ;  /* 0xd2511f53b4b47825 */ /* 0x000fe200078e00ff */
[----:B------:R-:W-:Y:S02]  /*7b20*/  FSEL R174, R4, RZ, P0 ;  /* 0x000000ff04ae7208 */ /* 0x000fe40000000000 */
[----:B------:R-:W-:Y:S01]  /*7b30*/  FSETP.NEU.FTZ.AND P0, PT, R0, -INF , PT ;  /* 0xff8000000000780b */ /* 0x000fe20003f1d000 */
[----:B-1----:R-:W-:Y:S02]  /*7b40*/  FMUL.FTZ R4, R169, R148 ;  /* 0x00000094a9047220 */ /* 0x002fe40000410000 */
[--C-:B------:R-:W-:Y:S01]  /*7b50*/  FFMA.FTZ R22, R13, c[0x0][0x23c], -R174.reuse ;  /* 0x00008f000d167a23 */ /* 0x100fe200000108ae */
[----:B------:R-:W-:Y:S01]  /*7b60*/  FSEL R167, R167, RZ, P0 ;  /* 0x000000ffa7a77208 */ /* 0x000fe20000000000 */
[----:B------:R-:W2:Y:S01]  /*7b70*/  LDL.LU R13, [R1+0x60] ;  /* 0x00006000010d7983 */ /* 0x000ea20000300800 */
[----:B------:R-:W-:Y:S01]  /*7b80*/  LEA R182, P0, R182, R194, 0x1 ;  /* 0x000000c2b6b67211 */ /* 0x000fe200078008ff */
[----:B------:R-:W-:Y:S01]  /*7b90*/  FFMA.FTZ R34, R12, c[0x0][0x23c], -R174 ;  /* 0x00008f000c227a23 */ /* 0x000fe200000108ae */
[----:B------:R-:W-:Y:S01]  /*7ba0*/  MUFU.EX2 R148, R183 ;  /* 0x000000b700947308 */ /* 0x000fe20000000800 */
[----:B------:R-:W-:Y:S02]  /*7bb0*/  FFMA.FTZ R10, R10, c[0x0][0x23c], -R167 ;  /* 0x00008f000a0a7a23 */ /* 0x000fe400000108a7 */
[----:B------:R-:W-:Y:S02]  /*7bc0*/  FMUL.FTZ R168, R168, c[0x0][0x23c] ;  /* 0x00008f00a8a87a20 */ /* 0x000fe40000410000 */
[----:B------:R-:W-:Y:S04]  /*7bd0*/  IMAD.WIDE.U32 R16, R175, -0x2daee0ad, RZ ;  /* 0xd2511f53af107825 */ /* 0x000fe800078e00ff */
[----:B------:R-:W-:Y:S01]  /*7be0*/  FMUL.FTZ R20, R169, R156 ;  /* 0x0000009ca9147220 */ /* 0x000fe20000410000 */
[----:B------:R-:W-:Y:S01]  /*7bf0*/  LOP3.LUT R200, R17, UR15, R200, 0x96, !PT ;  /* 0x0000000f11c87c12 */ /* 0x000fe2000f8e96c8 */
[----:B------:R1:W-:Y:S01]  /*7c00*/  MUFU.EX2 R12, R10 ;  /* 0x0000000a000c7308 */ /* 0x0003e20000000800 */
[----:B------:R-:W-:Y:S01]  /*7c10*/  LOP3.LUT R202, R181, UR11, R16, 0x96, !PT ;  /* 0x0000000bb5ca7c12 */ /* 0x000fe2000f8e9610 */
[----:B------:R-:W-:Y:S02]  /*7c20*/  FFMA.FTZ R190, R8, c[0x0][0x23c], -R174 ;  /* 0x00008f0008be7a23 */ /* 0x000fe400000108ae */
[----:B------:R-:W-:Y:S04]  /*7c30*/  IMAD.WIDE.U32 R200, R200, -0x326172a9, RZ ;  /* 0xcd9e8d57c8c87825 */ /* 0x000fe800078e00ff */
[----:B------:R-:W-:Y:S01]  /*7c40*/  FMUL.FTZ R16, R169, R152 ;  /* 0x00000098a9107220 */ /* 0x000fe20000410000 */
[----:B------:R-:W-:Y:S01]  /*7c50*/  LOP3.LUT R173, R201, UR14, R6, 0x96, !PT ;  /* 0x0000000ec9ad7c12 */ /* 0x000fe2000f8e9606 */
[----:B------:R-:W3:Y:S01]  /*7c60*/  MUFU.EX2 R168, R168 ;  /* 0x000000a800a87308 */ /* 0x000ee20000000800 */
[----:B------:R-:W-:Y:S02]  /*7c70*/  FFMA.FTZ R8, R9, c[0x0][0x23c], -R174 ;  /* 0x00008f0009087a23 */ /* 0x000fe400000108ae */
[----:B------:R-:W-:Y:S01]  /*7c80*/  IMAD.MOV.U32 R9, RZ, RZ, R5 ;  /* 0x000000ffff097224 */ /* 0x000fe200078e0005 */
[----:B------:R-:W-:Y:S01]  /*7c90*/  LOP3.LUT R5, R170, 0xffff, RZ, 0xc0, !PT ;  /* 0x0000ffffaa057812 */ /* 0x000fe200078ec0ff */
[----:B------:R-:W-:Y:S03]  /*7ca0*/  IMAD.WIDE.U32 R202, R202, -0x326172a9, RZ ;  /* 0xcd9e8d57caca7825 */ /* 0x000fe600078e00ff */
[----:B------:R-:W-:Y:S01]  /*7cb0*/  SHF.R.U32.HI R5, RZ, 0x8, R5 ;  /* 0x00000008ff057819 */ /* 0x000fe20000011605 */
[--C-:B------:R-:W-:Y:S01]  /*7cc0*/  FFMA.FTZ R170, R30, c[0x0][0x23c], -R167.reuse ;  /* 0x00008f001eaa7a23 */ /* 0x100fe200000108a7 */
[----:B------:R-:W4:Y:S01]  /*7cd0*/  MUFU.EX2 R165, R165 ;  /* 0x000000a500a57308 */ /* 0x000f220000000800 */
[----:B------:R-:W-:Y:S01]  /*7ce0*/  IMAD.MOV.U32 R30, RZ, RZ, c[0x0][0x228] ;  /* 0x00008a00ff1e7624 */ /* 0x000fe200078e00ff */
[----:B------:R-:W-:Y:S01]  /*7cf0*/  LOP3.LUT R5, R5, 0xffff, RZ, 0xc0, !PT ;  /* 0x0000ffff05057812 */ /* 0x000fe200078ec0ff */
[--C-:B------:R-:W-:Y:S01]  /*7d00*/  FFMA.FTZ R14, R14, c[0x0][0x23c], -R167.reuse ;  /* 0x00008f000e0e7a23 */ /* 0x100fe200000108a7 */
[----:B-1----:R-:W5:Y:S01]  /*7d10*/  LDL.LU R10, [R1+0x5c] ;  /* 0x00005c00010a7983 */ /* 0x002f620000300800 */
[----:B------:R-:W-:Y:S01]  /*7d20*/  LOP3.LUT R189, R203, UR24, R200, 0x96, !PT ;  /* 0x00000018cbbd7c12 */ /* 0x000fe2000f8e96c8 */
[----:B------:R-:W-:Y:S01]  /*7d30*/  FFMA.FTZ R19, R25, c[0x0][0x23c], -R174 ;  /* 0x00008f0019137a23 */ /* 0x000fe200000108ae */
[----:B------:R-:W-:Y:S01]  /*7d40*/  ISETP.GE.U32.AND P6, PT, R252, R5, PT ;  /* 0x00000005fc00720c */ /* 0x000fe20003fc6070 */
[----:B------:R-:W-:Y:S02]  /*7d50*/  IMAD.MOV.U32 R25, RZ, RZ, R34 ;  /* 0x000000ffff197224 */ /* 0x000fe400078e0022 */
[C---:B------:R-:W-:Y:S01]  /*7d60*/  FMUL.FTZ R5, R169.reuse, R149 ;  /* 0x00000095a9057220 */ /* 0x040fe20000410000 */
[----:B------:R-:W-:Y:S01]  /*7d70*/  MUFU.EX2 R190, R190 ;  /* 0x000000be00be7308 */ /* 0x000fe20000000800 */
[C---:B------:R-:W-:Y:S02]  /*7d80*/  FMUL.FTZ R17, R169.reuse, R153 ;  /* 0x00000099a9117220 */ /* 0x040fe40000410000 */
[C---:B---3--:R-:W-:Y:S02]  /*7d90*/  FMUL.FTZ R6, R168.reuse, R150 ;  /* 0x00000096a8067220 */ /* 0x048fe40000410000 */
[----:B------:R-:W3:Y:S01]  /*7da0*/  LDL.LU R150, [R1+0x58] ;  /* 0x0000580001967983 */ /* 0x000ee20000300800 */
[----:B------:R-:W-:Y:S02]  /*7db0*/  FMUL.FTZ R34, R168, R162 ;  /* 0x000000a2a8227220 */ /* 0x000fe40000410000 */
[----:B------:R-:W-:Y:S02]  /*7dc0*/  IMAD.SHL.U32 R162, R30, 0x8, RZ ;  /* 0x000000081ea27824 */ /* 0x000fe400078e00ff */
[C---:B------:R-:W-:Y:S02]  /*7dd0*/  FMUL.FTZ R21, R169.reuse, R157 ;  /* 0x0000009da9157220 */ /* 0x040fe40000410000 */
[C---:B------:R-:W-:Y:S01]  /*7de0*/  FMUL.FTZ R32, R169.reuse, R160 ;  /* 0x000000a0a9207220 */ /* 0x040fe20000410000 */
[----:B------:R-:W-:Y:S01]  /*7df0*/  LEA.HI.X.SX32 R183, R162, R195, 0x1, P0 ;  /* 0x000000c3a2b77211 */ /* 0x000fe200000f0eff */
        /* <DEDUP_REMOVED lines=14> */
[----:B------:R-:W-:Y:S02]  /*7ee0*/  FFMA.FTZ R192, R33, c[0x0][0x23c], -R192 ;  /* 0x00008f0021c07a23 */ /* 0x000fe400000108c0 */
        /* <DEDUP_REMOVED lines=12> */
[----:B------:R-:W-:Y:S02]  /*7fb0*/  IMAD.MOV.U32 R160, RZ, RZ, R14 ;  /* 0x000000ffffa07224 */ /* 0x000fe400078e000e */
[----:B----4-:R-:W-:Y:S01]  /*7fc0*/  FMUL.FTZ R14, R165, R138 ;  /* 0x0000008aa50e7220 */ /* 0x010fe20000410000 */
[----:B------:R-:W-:Y:S01]  /*7fd0*/  F2FP.BF16.PACK_AB R138, R148, R188 ;  /* 0x000000bc948a723e */ /* 0x000fe200000010ff */
[--C-:B------:R-:W-:Y:S02]  /*7fe0*/  FFMA.FTZ R181, R27, c[0x0][0x23c], -R167.reuse ;  /* 0x00008f001bb57a23 */ /* 0x100fe400000108a7 */
[----:B------:R-:W-:Y:S02]  /*7ff0*/  IMAD.MOV.U32 R27, RZ, RZ, R18 ;  /* 0x000000ffff1b7224 */ /* 0x000fe400078e0012 */
[----:B------:R-:W-:Y:S01]  /*8000*/  IMAD.MOV.U32 R156, RZ, RZ, R8 ;  /* 0x000000ffff9c7224 */ /* 0x000fe200078e0008 */
[----:B------:R-:W-:Y:S01]  /*8010*/  @!P5 HFMA2.BF16_V2 R248, -RZ.H0_H0, RZ.H0_H0, -R138.H0_H0 ;  /* 0x200000fffff8d231 */ /* 0x000fe2000034098a */
[----:B------:R-:W1:Y:S01]  /*8020*/  MUFU.EX2 R149, R27 ;  /* 0x0000001b00957308 */ /* 0x000e620000000800 */
[----:B------:R-:W-:Y:S02]  /*8030*/  FMUL.FTZ R8, R166, R132 ;  /* 0x00000084a6087220 */ /* 0x000fe40000410000 */
[--C-:B------:R-:W-:Y:S02]  /*8040*/  FFMA.FTZ R11, R11, c[0x0][0x23c], -R167.reuse ;  /* 0x00008f000b0b7a23 */ /* 0x100fe400000108a7 */
[----:B------:R-:W-:Y:S02]  /*8050*/  FFMA.FTZ R23, R24, c[0x0][0x23c], -R174 ;  /* 0x00008f0018177a23 */ /* 0x000fe400000108ae */
[----:B------:R-:W-:Y:S02]  /*8060*/  FFMA.FTZ R201, R26, c[0x0][0x23c], -R167 ;  /* 0x00008f001ac97a23 */ /* 0x000fe400000108a7 */
[----:B------:R-:W-:Y:S02]  /*8070*/  IMAD.MOV.U32 R24, RZ, RZ, R35 ;  /* 0x000000ffff187224 */ /* 0x000fe400078e0023 */
[----:B------:R-:W-:Y:S02]  /*8080*/  IMAD.MOV.U32 R26, RZ, RZ, R11 ;  /* 0x000000ffff1a7224 */ /* 0x000fe400078e000b */
[----:B------:R-:W-:Y:S02]  /*8090*/  IMAD.MOV.U32 R11, RZ, RZ, R19 ;  /* 0x000000ffff0b7224 */ /* 0x000fe400078e0013 */
[----:B------:R-:W-:Y:S02]  /*80a0*/  IMAD.MOV.U32 R153, RZ, RZ, R12 ;  /* 0x000000ffff997224 */ /* 0x000fe400078e000c */
[----:B------:R-:W-:Y:S02]  /*80b0*/  FMUL.FTZ R12, R166, R136 ;  /* 0x00000088a60c7220 */ /* 0x000fe40000410000 */
[C---:B------:R-:W-:Y:S02]  /*80c0*/  FMUL.FTZ R7, R168.reuse, R151 ;  /* 0x00000097a8077220 */ /* 0x040fe40000410000 */
[C---:B------:R-:W-:Y:S02]  /*80d0*/  FMUL.FTZ R18, R168.reuse, R154 ;  /* 0x0000009aa8127220 */ /* 0x040fe40000410000 */
[C---:B------:R-:W-:Y:S01]  /*80e0*/  FMUL.FTZ R19, R168.reuse, R155 ;  /* 0x0000009ba8137220 */ /* 0x040fe20000410000 */
[----:B-1----:R-:W-:Y:S01]  /*80f0*/  F2FP.BF16.PACK_AB R136, R149, R191 ;  /* 0x000000bf9588723e */ /* 0x002fe200000010ff */
[C---:B------:R-:W-:Y:S02]  /*8100*/  FMUL.FTZ R35, R168.reuse, R163 ;  /* 0x000000a3a8237220 */ /* 0x040fe40000410000 */
[C---:B------:R-:W-:Y:S02]  /*8110*/  FMUL.FTZ R38, R168.reuse, R38 ;  /* 0x00000026a8267220 */ /* 0x040fe40000410000 */
[C---:B------:R-:W-:Y:S01]  /*8120*/  FMUL.FTZ R39, R168.reuse, R39 ;  /* 0x00000027a8277220 */ /* 0x040fe20000410000 */
[----:B------:R-:W-:Y:S01]  /*8130*/  @!P4 HFMA2.BF16_V2 R246, -RZ.H0_H0, RZ.H0_H0, -R136.H0_H0 ;  /* 0x200000fffff6c231 */ /* 0x000fe20000340988 */
        /* <DEDUP_REMOVED lines=12> */
[--C-:B------:R-:W-:Y:S02]  /*8200*/  FFMA.FTZ R175, R28, c[0x0][0x23c], -R174.reuse ;  /* 0x00008f001caf7a23 */ /* 0x100fe400000108ae */
[----:B------:R-:W-:Y:S02]  /*8210*/  FFMA.FTZ R174, R29, c[0x0][0x23c], -R174 ;  /* 0x00008f001dae7a23 */ /* 0x000fe400000108ae */
[----:B------:R-:W-:Y:S02]  /*8220*/  IMAD.MOV.U32 R28, RZ, RZ, R23 ;  /* 0x000000ffff1c7224 */ /* 0x000fe400078e0017 */
[C---:B------:R-:W-:Y:S02]  /*8230*/  FMUL.FTZ R23, R168.reuse, R159 ;  /* 0x0000009fa8177220 */ /* 0x040fe40000410000 */
        /* <DEDUP_REMOVED lines=13> */
[----:B------:R-:W-:Y:S02]  /*8310*/  IMAD.MOV.U32 R158, RZ, RZ, c[0x0][0x228] ;  /* 0x00008a00ff9e7624 */ /* 0x000fe400078e00ff */
[----:B------:R-:W-:Y:S02]  /*8320*/  IMAD.MOV.U32 R161, RZ, RZ, R27 ;  /* 0x000000ffffa17224 */ /* 0x000fe400078e001b */
[----:B------:R-:W-:Y:S02]  /*8330*/  FMUL.FTZ R27, R165, R143 ;  /* 0x0000008fa51b7220 */ /* 0x000fe40000410000 */
[--C-:B------:R-:W-:Y:S02]  /*8340*/  FFMA.FTZ R15, R15, c[0x0][0x23c], -R167.reuse ;  /* 0x00008f000f0f7a23 */ /* 0x100fe400000108a7 */
[----:B------:R-:W-:Y:S02]  /*8350*/  IMAD.MOV.U32 R30, RZ, RZ, R28 ;  /* 0x000000ffff1e7224 */ /* 0x000fe400078e001c */
[----:B------:R-:W-:Y:S02]  /*8360*/  FFMA.FTZ R167, R31, c[0x0][0x23c], -R167 ;  /* 0x00008f001fa77a23 */ /* 0x000fe400000108a7 */
[----:B------:R-:W-:Y:S02]  /*8370*/  IMAD.MOV.U32 R31, RZ, RZ, R25 ;  /* 0x000000ffff1f7224 */ /* 0x000fe400078e0019 */
[C---:B------:R-:W-:Y:S02]  /*8380*/  FMUL.FTZ R25, R166.reuse, R141 ;  /* 0x0000008da6197220 */ /* 0x040fe40000410000 */
[C---:B------:R-:W-:Y:S01]  /*8390*/  FMUL.FTZ R28, R166.reuse, R144 ;  /* 0x00000090a61c7220 */ /* 0x040fe20000410000 */
[----:B------:R-:W-:Y:S01]  /*83a0*/  MUFU.EX2 R167, R167 ;  /* 0x000000a700a77308 */ /* 0x000fe20000000800 */
[C---:B------:R-:W-:Y:S01]  /*83b0*/  FMUL.FTZ R29, R166.reuse, R145 ;  /* 0x00000091a61d7220 */ /* 0x040fe20000410000 */
[----:B------:R-:W-:Y:S01]  /*83c0*/  SHF.R.U32.HI R145, RZ, 0x18, R196 ;  /* 0x00000018ff917819 */ /* 0x000fe200000116c4 */
        /* <DEDUP_REMOVED lines=27> */
[C---:B------:R-:W-:Y:S02]  /*8580*/  FMUL.FTZ R26, R165.reuse, R142 ;  /* 0x0000008ea51a7220 */ /* 0x040fe40000410000 */
[----:B------:R-:W-:Y:S01]  /*8590*/  MUFU.EX2 R142, R161 ;  /* 0x000000a1008e7308 */ /* 0x000fe20000000800 */
[----:B------:R-:W-:Y:S02]  /*85a0*/  IMAD.MOV.U32 R157, RZ, RZ, R15 ;  /* 0x000000ffff9d7224 */ /* 0x000fe400078e000f */
[C---:B------:R-:W-:Y:S01]  /*85b0*/  FMUL.FTZ R15, R165.reuse, R139 ;  /* 0x0000008ba50f7220 */ /* 0x040fe20000410000 */
[----:B------:R-:W-:Y:S01]  /*85c0*/  LOP3.LUT R139, R196, 0xff, RZ, 0xc0, !PT ;  /* 0x000000ffc48b7812 */ /* 0x000fe200078ec0ff */
[C---:B------:R-:W-:Y:S02]  /*85d0*/  FMUL.FTZ R42, R165.reuse, R42 ;  /* 0x0000002aa52a7220 */ /* 0x040fe40000410000 */
[C---:B------:R-:W-:Y:S02]  /*85e0*/  FMUL.FTZ R43, R165.reuse, R43 ;  /* 0x0000002ba52b7220 */ /* 0x040fe40000410000 */
[C---:B------:R-:W-:Y:S02]  /*85f0*/  FMUL.FTZ R46, R165.reuse, R46 ;  /* 0x0000002ea52e7220 */ /* 0x040fe40000410000 */
[C---:B------:R-:W-:Y:S02]  /*8600*/  FMUL.FTZ R47, R165.reuse, R47 ;  /* 0x0000002fa52f7220 */ /* 0x040fe40000410000 */
[----:B------:R-:W-:Y:S02]  /*8610*/  FMUL.FTZ R58, R165, R58 ;  /* 0x0000003aa53a7220 */ /* 0x000fe40000410000 */
[----:B--2---:R-:W-:Y:S02]  /*8620*/  FFMA.FTZ R169, R169, R13, R188 ;  /* 0x0000000da9a97223 */ /* 0x004fe400000100bc */
[----:B------:R-:W-:Y:S01]  /*8630*/  IMAD.MOV.U32 R13, RZ, RZ, R9 ;  /* 0x000000ffff0d7224 */ /* 0x000fe200078e0009 */
[----:B------:R-:W-:Y:S01]  /*8640*/  LOP3.LUT R9, R189, 0xff, RZ, 0xc0, !PT ;  /* 0x000000ffbd097812 */ /* 0x000fe200078ec0ff */
[----:B------:R-:W-:Y:S02]  /*8650*/  FADD.FTZ R169, R148, R169 ;  /* 0x000000a994a97221 */ /* 0x000fe40000010000 */
[----:B------:R-:W-:Y:S01]  /*8660*/  IMAD.MOV.U32 R152, RZ, RZ, R13 ;  /* 0x000000ffff987224 */ /* 0x000fe200078e000d */
[----:B------:R-:W-:Y:S01]  /*8670*/  ISETP.GE.U32.AND P0, PT, R252, R9, PT ;  /* 0x00000009fc00720c */ /* 0x000fe20003f06070 */
[----:B------:R-:W-:Y:S01]  /*8680*/  FMUL.FTZ R9, R166, R133 ;  /* 0x00000085a6097220 */ /* 0x000fe20000410000 */
[----:B------:R-:W-:Y:S01]  /*8690*/  PRMT R133, R138, 0x7632, R133 ;  /* 0x000076328a857816 */ /* 0x000fe20000000085 */
[----:B------:R-:W-:Y:S02]  /*86a0*/  FMUL.FTZ R13, R166, R137 ;  /* 0x00000089a60d7220 */ /* 0x000fe40000410000 */
[----:B------:R1:W2:Y:S01]  /*86b0*/  MUFU.EX2 R137, R156 ;  /* 0x0000009c00897308 */ /* 0x0002a20000000800 */
[----:B------:R-:W-:Y:S01]  /*86c0*/  PRMT R132, R138, 0x5410, R133 ;  /* 0x000054108a847816 */ /* 0x000fe20000000085 */
[----:B------:R-:W-:Y:S01]  /*86d0*/  @!P6 HFMA2.BF16_V2 R247, -RZ.H0_H0, RZ.H0_H0, -R133.H0_H0 ;  /* 0x200000fffff7e231 */ /* 0x000fe20000340985 */
[----:B------:R-:W-:Y:S01]  /*86e0*/  @!P5 PRMT R138, R248, 0x5410, RZ ;  /* 0x00005410f88ad816 */ /* 0x000fe200000000ff */
[----:B------:R-:W-:Y:S02]  /*86f0*/  IMAD.MOV.U32 R153, RZ, RZ, R152 ;  /* 0x000000ffff997224 */ /* 0x000fe400078e0098 */
[----:B------:R-:W-:Y:S01]  /*8700*/  IMAD.MOV.U32 R152, RZ, RZ, R30 ;  /* 0x000000ffff987224 */ /* 0x000fe200078e001e */
[----:B------:R-:W-:Y:S01]  /*8710*/  @!P6 PRMT R133, R247, 0x5410, RZ ;  /* 0x00005410f785e816 */ /* 0x000fe200000000ff */
[----:B------:R-:W-:Y:S01]  /*8720*/  STG.E.U16 [R194.64], R138 ;  /* 0x0000008ac2007986 */ /* 0x000fe2000c101512 */
[C---:B------:R-:W-:Y:S01]  /*8730*/  FMUL.FTZ R30, R165.reuse, R146 ;  /* 0x00000092a51e7220 */ /* 0x040fe20000410000 */
[----:B------:R-:W-:Y:S01]  /*8740*/  ISETP.GE.U32.AND P6, PT, R252, R145, PT ;  /* 0x00000091fc00720c */ /* 0x000fe20003fc6070 */
[C---:B------:R-:W-:Y:S01]  /*8750*/  FMUL.FTZ R59, R165.reuse, R59 ;  /* 0x0000003ba53b7220 */ /* 0x040fe20000410000 */
[----:B------:R4:W-:Y:S01]  /*8760*/  STG.E.U16 [R194.64+0x2], R133 ;  /* 0x00000285c2007986 */ /* 0x0009e2000c101512 */
[C---:B------:R-:W-:Y:S01]  /*8770*/  FMUL.FTZ R62, R165.reuse, R62 ;  /* 0x0000003ea53e7220 */ /* 0x040fe20000410000 */
[----:B------:R-:W-:Y:S01]  /*8780*/  MUFU.EX2 R153, R153 ;  /* 0x0000009900997308 */ /* 0x000fe20000000800 */
[C---:B------:R-:W-:Y:S02]  /*8790*/  FMUL.FTZ R63, R165.reuse, R63 ;  /* 0x0000003fa53f7220 */ /* 0x040fe40000410000 */
[C---:B------:R-:W-:Y:S02]  /*87a0*/  FMUL.FTZ R78, R165.reuse, R78 ;  /* 0x0000004ea54e7220 */ /* 0x040fe40000410000 */
[C---:B------:R-:W-:Y:S02]  /*87b0*/  FMUL.FTZ R79, R165.reuse, R79 ;  /* 0x0000004fa54f7220 */ /* 0x040fe40000410000 */
[C---:B------:R-:W-:Y:S02]  /*87c0*/  FMUL.FTZ R90, R165.reuse, R90 ;  /* 0x0000005aa55a7220 */ /* 0x040fe40000410000 */
[C---:B------:R-:W-:Y:S02]  /*87d0*/  FMUL.FTZ R91, R165.reuse, R91 ;  /* 0x0000005ba55b7220 */ /* 0x040fe40000410000 */
[----:B-----5:R-:W-:Y:S02]  /*87e0*/  FFMA.FTZ R168, R168, R10, R191 ;  /* 0x0000000aa8a87223 */ /* 0x020fe400000100bf */
[----:B------:R-:W-:Y:S02]  /*87f0*/  IMAD.MOV.U32 R10, RZ, RZ, R24 ;  /* 0x000000ffff0a7224 */ /* 0x000fe400078e0018 */
[----:B-1----:R-:W-:Y:S02]  /*8800*/  IMAD.MOV.U32 R156, RZ, RZ, R11 ;  /* 0x000000ffff9c7224 */ /* 0x002fe400078e000b */
[C---:B------:R-:W-:Y:S01]  /*8810*/  FMUL.FTZ R11, R165.reuse, R135 ;  /* 0x00000087a50b7220 */ /* 0x040fe20000410000 */
[----:B------:R-:W-:Y:S01]  /*8820*/  PRMT R135, R136, 0x7632, R135 ;  /* 0x0000763288877816 */ /* 0x000fe20000000087 */
[----:B------:R-:W-:Y:S02]  /*8830*/  IMAD.MOV.U32 R151, RZ, RZ, R10 ;  /* 0x000000ffff977224 */ /* 0x000fe400078e000a */
[----:B------:R-:W-:Y:S01]  /*8840*/  FMUL.FTZ R10, R165, R134 ;  /* 0x00000086a50a7220 */ /* 0x000fe20000410000 */
[----:B--2---:R-:W-:Y:S01]  /*8850*/  F2FP.BF16.PACK_AB R134, R137, R190 ;  /* 0x000000be8986723e */ /* 0x004fe200000010ff */
[----:B------:R-:W-:Y:S01]  /*8860*/  @!P3 HFMA2.BF16_V2 R245, -RZ.H0_H0, RZ.H0_H0, -R135.H0_H0 ;  /* 0x200000fffff5b231 */ /* 0x000fe20000340987 */
[----:B------:R-:W-:Y:S01]  /*8870*/  FMUL.FTZ R24, R166, R140 ;  /* 0x0000008ca6187220 */ /* 0x000fe20000410000 */
[----:B----4-:R-:W-:Y:S01]  /*8880*/  PRMT R133, R136, 0x5410, R135 ;  /* 0x0000541088857816 */ /* 0x010fe20000000087 */
[----:B---3--:R-:W-:Y:S01]  /*8890*/  FFMA.FTZ R166, R166, R150, R190 ;  /* 0x00000096a6a67223 */ /* 0x008fe200000100be */
[----:B------:R-:W-:Y:S01]  /*88a0*/  @!P4 PRMT R136, R246, 0x5410, RZ ;  /* 0x00005410f688c816 */ /* 0x000fe200000000ff */
[----:B------:R-:W-:Y:S01]  /*88b0*/  @!P0 HFMA2.BF16_V2 R244, -RZ.H0_H0, RZ.H0_H0, -R134.H0_H0 ;  /* 0x200000fffff48231 */ /* 0x000fe20000340986 */
[----:B------:R-:W-:Y:S01]  /*88c0*/  @!P3 PRMT R135, R245, 0x5410, RZ ;  /* 0x00005410f587b816 */ /* 0x000fe200000000ff */
[----:B------:R-:W-:Y:S01]  /*88d0*/  IMAD.MOV.U32 R150, RZ, RZ, R31 ;  /* 0x000000ffff967224 */ /* 0x000fe200078e001f */
[----:B------:R-:W-:Y:S01]  /*88e0*/  PRMT R143, R134, 0x7632, R143 ;  /* 0x00007632868f7816 */ /* 0x000fe2000000008f */
[----:B------:R1:W-:Y:S01]  /*88f0*/  STG.E.U16 [R182.64], R136 ;  /* 0x00000088b6007986 */ /* 0x0003e2000c101512 */
[----:B------:R-:W-:Y:S01]  /*8900*/  FMUL.FTZ R31, R165, R147 ;  /* 0x00000093a51f7220 */ /* 0x000fe20000410000 */
[----:B------:R-:W-:Y:S01]  /*8910*/  LOP3.LUT R138, R189, 0xffff, RZ, 0xc0, !PT ;  /* 0x0000ffffbd8a7812 */ /* 0x000fe200078ec0ff */
[----:B------:R-:W-:Y:S01]  /*8920*/  IMAD.WIDE R146, R158, 0x70, R182 ;  /* 0x000000709e927825 */ /* 0x000fe200078e02b6 */
[----:B------:R-:W-:Y:S01]  /*8930*/  PRMT R140, R134, 0x5410, R143 ;  /* 0x00005410868c7816 */ /* 0x000fe2000000008f */
[----:B------:R-:W-:Y:S01]  /*8940*/  STG.E.U16 [R182.64+0x2], R135 ;  /* 0x00000287b6007986 */ /* 0x000fe2000c101512 */
[----:B------:R-:W-:Y:S01]  /*8950*/  @!P0 PRMT R134, R244, 0x5410, RZ ;  /* 0x00005410f4868816 */ /* 0x000fe200000000ff */
[----:B------:R-:W-:Y:S01]  /*8960*/  FADD.FTZ R166, R137, R166 ;  /* 0x000000a689a67221 */ /* 0x000fe20000010000 */
[----:B------:R-:W-:Y:S01]  /*8970*/  SHF.R.U32.HI R138, RZ, 0x8, R138 ;  /* 0x00000008ff8a7819 */ /* 0x000fe2000001168a */
[----:B------:R-:W-:Y:S02]  /*8980*/  FADD.FTZ R168, R149, R168 ;  /* 0x000000a895a87221 */ /* 0x000fe40000010000 */
[----:B------:R2:W-:Y:S01]  /*8990*/  STG.E.U16 [R146.64], R134 ;  /* 0x0000008692007986 */ /* 0x0005e2000c101512 */
[----:B------:R-:W-:Y:S01]  /*89a0*/  LOP3.LUT R141, R138, 0xffff, RZ, 0xc0, !PT ;  /* 0x0000ffff8a8d7812 */ /* 0x000fe200078ec0ff */
[----:B------:R-:W3:Y:S01]  /*89b0*/  MUFU.EX2 R149, R150 ;  /* 0x0000009600957308 */ /* 0x000ee20000000800 */
[C---:B------:R-:W-:Y:S02]  /*89c0*/  FMUL.FTZ R94, R165.reuse, R94 ;  /* 0x0000005ea55e7220 */ /* 0x040fe40000410000 */
[C---:B------:R-:W-:Y:S01]  /*89d0*/  ISETP.GE.U32.AND P5, PT, R252.reuse, R141, PT ;  /* 0x0000008dfc00720c */ /* 0x040fe20003fa6070 */
[C---:B------:R-:W-:Y:S01]  /*89e0*/  FMUL.FTZ R95, R165.reuse, R95 ;  /* 0x0000005fa55f7220 */ /* 0x040fe20000410000 */
[--C-:B------:R-:W-:Y:S01]  /*89f0*/  SHF.R.U32.HI R141, RZ, 0x18, R189.reuse ;  /* 0x00000018ff8d7819 */ /* 0x100fe200000116bd */
[C---:B------:R-:W-:Y:S02]  /*8a00*/  FMUL.FTZ R74, R165.reuse, R74 ;  /* 0x0000004aa54a7220 */ /* 0x040fe40000410000 */
[C---:B------:R-:W-:Y:S01]  /*8a10*/  FMUL.FTZ R75, R165.reuse, R75 ;  /* 0x0000004ba54b7220 */ /* 0x040fe20000410000 */
[----:B------:R-:W-:Y:S01]  /*8a20*/  ISETP.GE.U32.AND P3, PT, R252, R141, PT ;  /* 0x0000008dfc00720c */ /* 0x000fe20003f66070 */
[----:B------:R3:W4:Y:S01]  /*8a30*/  MUFU.EX2 R138, R155 ;  /* 0x0000009b008a7308 */ /* 0x0007220000000800 */
[----:B------:R-:W-:Y:S01]  /*8a40*/  SHF.R.U32.HI R141, RZ, 0x10, R189 ;  /* 0x00000010ff8d7819 */ /* 0x000fe200000116bd */
[----:B------:R-:W-:Y:S02]  /*8a50*/  FMUL.FTZ R106, R165, R106 ;  /* 0x0000006aa56a7220 */ /* 0x000fe40000410000 */
[----:B-1----:R-:W-:Y:S01]  /*8a60*/  IMAD R136, R159, 0x38, R162 ;  /* 0x000000389f887824 */ /* 0x002fe200078e02a2 */
[----:B------:R-:W-:Y:S01]  /*8a70*/  LOP3.LUT R141, R141, 0xff, RZ, 0xc0, !PT ;  /* 0x000000ff8d8d7812 */ /* 0x000fe200078ec0ff */
[----:B------:R-:W-:Y:S01]  /*8a80*/  @!P5 HFMA2.BF16_V2 R250, -RZ.H0_H0, RZ.H0_H0, -R143.H0_H0 ;  /* 0x200000fffffad231 */ /* 0x000fe2000034098f */
[C---:B------:R-:W-:Y:S01]  /*8a90*/  FMUL.FTZ R107, R165.reuse, R107 ;  /* 0x0000006ba56b7220 */ /* 0x040fe20000410000 */
[----:B------:R-:W-:Y:S01]  /*8aa0*/  SHF.R.U32.HI R159, RZ, 0x18, R202 ;  /* 0x00000018ff9f7819 */ /* 0x000fe200000116ca */
[C---:B------:R-:W-:Y:S01]  /*8ab0*/  FMUL.FTZ R110, R165.reuse, R110 ;  /* 0x0000006ea56e7220 */ /* 0x040fe20000410000 */
[----:B------:R-:W-:Y:S01]  /*8ac0*/  IADD3 R136, R136, 0x1, RZ ;  /* 0x0000000188887810 */ /* 0x000fe20007ffe0ff */
[C---:B------:R-:W-:Y:S01]  /*8ad0*/  FMUL.FTZ R111, R165.reuse, R111 ;  /* 0x0000006fa56f7220 */ /* 0x040fe20000410000 */
[----:B------:R-:W-:Y:S01]  /*8ae0*/  @!P5 PRMT R143, R250, 0x5410, RZ ;  /* 0x00005410fa8fd816 */ /* 0x000fe200000000ff */
[C---:B------:R-:W-:Y:S01]  /*8af0*/  FMUL.FTZ R122, R165.reuse, R122 ;  /* 0x0000007aa57a7220 */ /* 0x040fe20000410000 */
[----:B------:R-:W-:Y:S01]  /*8b00*/  LEA R188, P0, R136, R194, 0x1 ;  /* 0x000000c288bc7211 */ /* 0x000fe200078008ff */
[----:B--2---:R-:W1:Y:S01]  /*8b10*/  MUFU.EX2 R147, R179 ;  /* 0x000000b300937308 */ /* 0x004e620000000800 */
[----:B------:R-:W-:Y:S01]  /*8b20*/  LOP3.LUT R134, R196, 0xffff, RZ, 0xc0, !PT ;  /* 0x0000ffffc4867812 */ /* 0x000fe200078ec0ff */
[C---:B------:R-:W-:Y:S01]  /*8b30*/  FMUL.FTZ R123, R165.reuse, R123 ;  /* 0x0000007ba57b7220 */ /* 0x040fe20000410000 */
[----:B------:R-:W-:Y:S01]  /*8b40*/  LEA.HI.X.SX32 R189, R136, R195, 0x1, P0 ;  /* 0x000000c388bd7211 */ /* 0x000fe200000f0eff */
[----:B------:R-:W-:Y:S01]  /*8b50*/  IMAD R136, R158, 0x48, RZ ;  /* 0x000000489e887824 */ /* 0x000fe200078e02ff */
[----:B------:R-:W-:Y:S01]  /*8b60*/  SHF.R.U32.HI R134, RZ, 0x8, R134 ;  /* 0x00000008ff867819 */ /* 0x000fe20000011686 */
[C---:B------:R-:W-:Y:S01]  /*8b70*/  FMUL.FTZ R126, R165.reuse, R126 ;  /* 0x0000007ea57e7220 */ /* 0x040fe20000410000 */
[----:B------:R-:W-:Y:S01]  /*8b80*/  ISETP.GE.U32.AND P5, PT, R252, R139, PT ;  /* 0x0000008bfc00720c */ /* 0x000fe20003fa6070 */
[C---:B------:R-:W-:Y:S01]  /*8b90*/  FMUL.FTZ R127, R165.reuse, R127 ;  /* 0x0000007fa57f7220 */ /* 0x040fe20000410000 */
[----:B------:R-:W-:Y:S01]  /*8ba0*/  LOP3.LUT R137, R134, 0xffff, RZ, 0xc0, !PT ;  /* 0x0000ffff86897812 */ /* 0x000fe200078ec0ff */
[----:B------:R-:W-:Y:S01]  /*8bb0*/  FFMA.FTZ R165, R165, R171, R154 ;  /* 0x000000aba5a57223 */ /* 0x000fe2000001009a */
[----:B------:R2:W5:Y:S01]  /*8bc0*/  MUFU.EX2 R134, R151 ;  /* 0x0000009700867308 */ /* 0x0005620000000800 */
[----:B------:R-:W-:Y:S01]  /*8bd0*/  LEA R190, P0, R136, R194, 0x1 ;  /* 0x000000c288be7211 */ /* 0x000fe200078008ff */
[----:B---3--:R-:W-:Y:S01]  /*8be0*/  FADD.FTZ R155, R149, R166 ;  /* 0x000000a6959b7221 */ /* 0x008fe20000010000 */
[C---:B----4-:R-:W-:Y:S01]  /*8bf0*/  F2FP.BF16.PACK_AB R148, R138.reuse, R154 ;  /* 0x0000009a8a94723e */ /* 0x050fe200000010ff */
[----:B------:R-:W-:Y:S01]  /*8c00*/  FADD.FTZ R165, R138, R165 ;  /* 0x000000a58aa57221 */ /* 0x000fe20000010000 */
[----:B------:R-:W-:Y:S01]  /*8c10*/  LEA.HI.X.SX32 R191, R136, R195, 0x1, P0 ;  /* 0x000000c388bf7211 */ /* 0x000fe200000f0eff */
[----:B------:R-:W-:Y:S01]  /*8c20*/  FADD.FTZ R155, R142, R155 ;  /* 0x0000009b8e9b7221 */ /* 0x000fe20000010000 */
[----:B------:R-:W-:Y:S01]  /*8c30*/  PRMT R145, R148, 0x7632, R145 ;  /* 0x0000763294917816 */ /* 0x000fe20000000091 */
[----:B------:R3:W-:Y:S01]  /*8c40*/  STG.E.U16 [R188.64], R143 ;  /* 0x0000008fbc007986 */ /* 0x0007e2000c101512 */
[----:B------:R-:W-:Y:S01]  /*8c50*/  ISETP.GE.U32.AND P4, PT, R252, R141, PT ;  /* 0x0000008dfc00720c */ /* 0x000fe20003f86070 */
[----:B------:R4:W3:Y:S01]  /*8c60*/  MUFU.EX2 R136, R160 ;  /* 0x000000a000887308 */ /* 0x0008e20000000800 */
[----:B------:R-:W-:Y:S01]  /*8c70*/  SHF.R.U32.HI R135, RZ, 0x10, R196 ;  /* 0x00000010ff877819 */ /* 0x000fe200000116c4 */
[----:B------:R-:W-:Y:S01]  /*8c80*/  @!P3 HFMA2.BF16_V2 R243, -RZ.H0_H0, RZ.H0_H0, -R145.H0_H0 ;  /* 0x200000fffff3b231 */ /* 0x000fe20000340991 */
[----:B-1----:R-:W-:Y:S01]  /*8c90*/  FADD.FTZ R169, R147, R169 ;  /* 0x000000a993a97221 */ /* 0x002fe20000010000 */
[----:B------:R-:W-:Y:S02]  /*8ca0*/  F2FP.BF16.PACK_AB R147, R184, R147 ;  /* 0x00000093b893723e */ /* 0x000fe400000010ff */
[----:B------:R-:W-:Y:S01]  /*8cb0*/  LOP3.LUT R138, R202, 0xffff, RZ, 0xc0, !PT ;  /* 0x0000ffffca8a7812 */ /* 0x000fe200078ec0ff */
[----:B------:R-:W-:Y:S01]  /*8cc0*/  FADD.FTZ R154, R184, R169 ;  /* 0x000000a9b89a7221 */ /* 0x000fe20000010000 */
[----:B------:R-:W-:Y:S01]  /*8cd0*/  ISETP.GE.U32.AND P0, PT, R252, R137, PT ;  /* 0x00000089fc00720c */ /* 0x000fe20003f06070 */
[----:B------:R-:W-:Y:S01]  /*8ce0*/  @!P5 HFMA2.BF16_V2 R242, -RZ.H0_H0, RZ.H0_H0, -R147.H0_H0 ;  /* 0x200000fffff2d231 */ /* 0x000fe20000340993 */
[----:B------:R-:W-:Y:S01]  /*8cf0*/  PRMT R141, R148, 0x5410, R145 ;  /* 0x00005410948d7816 */ /* 0x000fe20000000091 */
[----:B------:R-:W1:Y:S01]  /*8d00*/  MUFU.EX2 R137, R157 ;  /* 0x0000009d00897308 */ /* 0x000e620000000800 */
[----:B------:R-:W-:Y:S01]  /*8d10*/  @!P3 PRMT R145, R243, 0x5410, RZ ;  /* 0x00005410f391b816 */ /* 0x000fe200000000ff */
[----:B------:R-:W-:Y:S01]  /*8d20*/  @!P4 HFMA2.BF16_V2 R249, -RZ.H0_H0, RZ.H0_H0, -R148.H0_H0 ;  /* 0x200000fffff9c231 */ /* 0x000fe20000340994 */
[----:B--2---:R-:W-:Y:S02]  /*8d30*/  LOP3.LUT R151, R202, 0xff, RZ, 0xc0, !PT ;  /* 0x000000ffca977812 */ /* 0x004fe400078ec0ff */
[----:B------:R-:W-:Y:S01]  /*8d40*/  PRMT R144, R147, 0x7632, R144 ;  /* 0x0000763293907816 */ /* 0x000fe20000000090 */
[----:B------:R-:W-:Y:S01]  /*8d50*/  STG.E.U16 [R190.64+0x2], R145 ;  /* 0x00000291be007986 */ /* 0x000fe2000c101512 */
[----:B------:R-:W-:Y:S01]  /*8d60*/  ISETP.GE.U32.AND P3, PT, R252, R151, PT ;  /* 0x00000097fc00720c */ /* 0x000fe20003f66070 */
[----:B------:R-:W-:Y:S01]  /*8d70*/  FADD.FTZ R151, R199, R168 ;  /* 0x000000a8c7977221 */ /* 0x000fe20000010000 */
[----:B------:R-:W-:Y:S01]  /*8d80*/  LOP3.LUT R135, R135, 0xff, RZ, 0xc0, !PT ;  /* 0x000000ff87877812 */ /* 0x000fe200078ec0ff */
[----:B------:R-:W2:Y:S01]  /*8d90*/  MUFU.EX2 R157, R185 ;  /* 0x000000b9009d7308 */ /* 0x000ea20000000800 */
[----:B------:R-:W-:Y:S01]  /*8da0*/  SHF.R.U32.HI R138, RZ, 0x8, R138 ;  /* 0x00000008ff8a7819 */ /* 0x000fe2000001168a */
[----:B------:R-:W-:Y:S01]  /*8db0*/  @!P0 HFMA2.BF16_V2 R241, -RZ.H0_H0, RZ.H0_H0, -R144.H0_H0 ;  /* 0x200000fffff18231 */ /* 0x000fe20000340990 */
[----:B----4-:R-:W-:Y:S01]  /*8dc0*/  IMAD.MOV.U32 R160, RZ, RZ, R156 ;  /* 0x000000ffffa07224 */ /* 0x010fe200078e009c */
[C---:B-----5:R-:W-:Y:S01]  /*8dd0*/  F2FP.BF16.PACK_AB R146, R134.reuse, R199 ;  /* 0x000000c78692723e */ /* 0x060fe200000010ff */
[----:B------:R-:W-:Y:S01]  /*8de0*/  FADD.FTZ R156, R134, R151 ;  /* 0x00000097869c7221 */ /* 0x000fe20000010000 */
[----:B------:R-:W-:Y:S02]  /*8df0*/  PRMT R134, R147, 0x5410, R144 ;  /* 0x0000541093867816 */ /* 0x000fe40000000090 */
[----:B------:R-:W-:Y:S02]  /*8e00*/  @!P5 PRMT R147, R242, 0x5410, RZ ;  /* 0x00005410f293d816 */ /* 0x000fe400000000ff */
[----:B------:R-:W4:Y:S01]  /*8e10*/  MUFU.EX2 R150, R152 ;  /* 0x0000009800967308 */ /* 0x000f220000000800 */
[----:B------:R-:W-:Y:S02]  /*8e20*/  ISETP.GE.U32.AND P5, PT, R252, R135, PT ;  /* 0x00000087fc00720c */ /* 0x000fe40003fa6070 */
[----:B------:R-:W-:Y:S02]  /*8e30*/  LOP3.LUT R139, R138, 0xffff, RZ, 0xc0, !PT ;  /* 0x0000ffff8a8b7812 */ /* 0x000fe400078ec0ff */
[----:B------:R-:W-:Y:S01]  /*8e40*/  F2FP.BF16.PACK_AB R138, R142, R149 ;  /* 0x000000958e8a723e */ /* 0x000fe200000010ff */
[----:B---3--:R-:W-:Y:S01]  /*8e50*/  FADD.FTZ R142, R136, R165 ;  /* 0x000000a5888e7221 */ /* 0x008fe20000010000 */
[----:B------:R-:W-:Y:S02]  /*8e60*/  @!P4 PRMT R148, R249, 0x5410, RZ ;  /* 0x00005410f994c816 */ /* 0x000fe400000000ff */
[C---:B------:R-:W-:Y:S01]  /*8e70*/  ISETP.GE.U32.AND P4, PT, R252.reuse, R139, PT ;  /* 0x0000008bfc00720c */ /* 0x040fe20003f86070 */
[----:B------:R-:W3:Y:S01]  /*8e80*/  MUFU.EX2 R149, R160 ;  /* 0x000000a000957308 */ /* 0x000ee20000000800 */
[----:B------:R-:W-:Y:S01]  /*8e90*/  SHF.R.U32.HI R139, RZ, 0x10, R202 ;  /* 0x00000010ff8b7819 */ /* 0x000fe200000116ca */
[----:B-1----:R-:W-:Y:S01]  /*8ea0*/  FADD.FTZ R142, R137, R142 ;  /* 0x0000008e898e7221 */ /* 0x002fe20000010000 */
[----:B------:R-:W-:Y:S01]  /*8eb0*/  @!P0 PRMT R144, R241, 0x5410, RZ ;  /* 0x00005410f1908816 */ /* 0x000fe200000000ff */
[----:B------:R-:W-:Y:S01]  /*8ec0*/  @!P5 HFMA2.BF16_V2 R240, -RZ.H0_H0, RZ.H0_H0, -R146.H0_H0 ;  /* 0x200000fffff0d231 */ /* 0x000fe20000340992 */
[----:B------:R-:W-:Y:S01]  /*8ed0*/  LOP3.LUT R139, R139, 0xff, RZ, 0xc0, !PT ;  /* 0x000000ff8b8b7812 */ /* 0x000fe200078ec0ff */
[----:B------:R1:W-:Y:S01]  /*8ee0*/  STG.E.U16 [R190.64], R148 ;  /* 0x00000094be007986 */ /* 0x0003e2000c101512 */
[----:B------:R-:W-:Y:S01]  /*8ef0*/  F2FP.BF16.PACK_AB R136, R137, R136 ;  /* 0x000000888988723e */ /* 0x000fe200000010ff */
[----:B--2---:R-:W-:Y:S01]  /*8f00*/  FADD.FTZ R137, R157, R154 ;  /* 0x0000009a9d897221 */ /* 0x004fe20000010000 */
[----:B------:R-:W-:Y:S01]  /*8f10*/  ISETP.GE.U32.AND P0, PT, R252, R139, PT ;  /* 0x0000008bfc00720c */ /* 0x000fe20003f06070 */
[----:B------:R-:W2:Y:S01]  /*8f20*/  MUFU.EX2 R152, R187 ;  /* 0x000000bb00987308 */ /* 0x000ea20000000800 */
[----:B------:R-:W-:Y:S01]  /*8f30*/  PRMT R139, R146, 0x7632, R139 ;  /* 0x00007632928b7816 */ /* 0x000fe2000000008b */
[----:B------:R-:W-:Y:S01]  /*8f40*/  @!P3 HFMA2.BF16_V2 R237, -RZ.H0_H0, RZ.H0_H0, -R138.H0_H0 ;  /* 0x200000ffffedb231 */ /* 0x000fe2000034098a */
[----:B------:R-:W-:Y:S01]  /*8f50*/  F2FP.BF16.PACK_AB R157, R186, R157 ;  /* 0x0000009dba9d723e */ /* 0x000fe200000010ff */
[----:B----4-:R-:W-:Y:S01]  /*8f60*/  FADD.FTZ R184, R150, R155 ;  /* 0x0000009b96b87221 */ /* 0x010fe20000010000 */
[----:B------:R-:W-:Y:S01]  /*8f70*/  PRMT R135, R146, 0x5410, R139 ;  /* 0x0000541092877816 */ /* 0x000fe2000000008b */
[----:B------:R-:W-:Y:S01]  /*8f80*/  @!P6 HFMA2.BF16_V2 R239, -RZ.H0_H0, RZ.H0_H0, -R139.H0_H0 ;  /* 0x200000ffffefe231 */ /* 0x000fe2000034098b */
[----:B------:R-:W-:Y:S01]  /*8f90*/  @!P5 PRMT R146, R240, 0x5410, RZ ;  /* 0x00005410f092d816 */ /* 0x000fe200000000ff */
[--C-:B------:R-:W-:Y:S01]  /*8fa0*/  FADD.FTZ R186, R186, R137.reuse ;  /* 0x00000089baba7221 */ /* 0x100fe20000010000 */
[----:B------:R-:W-:Y:S01]  /*8fb0*/  ISETP.GE.U32.AND P5, PT, R252, R159, PT ;  /* 0x0000009ffc00720c */ /* 0x000fe20003fa6070 */
[----:B------:R-:W-:Y:S01]  /*8fc0*/  IMAD.WIDE.U32 R158, R172, -0x2daee0ad, RZ ;  /* 0xd2511f53ac9e7825 */ /* 0x000fe200078e00ff */
[----:B------:R-:W4:Y:S01]  /*8fd0*/  MUFU.EX2 R151, R201 ;  /* 0x000000c900977308 */ /* 0x000f220000000800 */
[----:B------:R-:W-:Y:S01]  /*8fe0*/  @!P6 PRMT R139, R239, 0x5410, RZ ;  /* 0x00005410ef8be816 */ /* 0x000fe200000000ff */
[----:B------:R-:W-:Y:S01]  /*8ff0*/  @!P0 HFMA2.BF16_V2 R232, -RZ.H0_H0, RZ.H0_H0, -R136.H0_H0 ;  /* 0x200000ffffe88231 */ /* 0x000fe20000340988 */
[C---:B---3--:R-:W-:Y:S01]  /*9000*/  F2FP.BF16.PACK_AB R150, R149.reuse, R150 ;  /* 0x000000969596723e */ /* 0x048fe200000010ff */
[----:B------:R-:W-:Y:S01]  /*9010*/  FADD.FTZ R184, R149, R184 ;  /* 0x000000b895b87221 */ /* 0x000fe20000010000 */
[----:B------:R-:W-:Y:S01]  /*9020*/  LOP3.LUT R154, R159, UR23, R178, 0x96, !PT ;  /* 0x000000179f9a7c12 */ /* 0x000fe2000f8e96b2 */
[----:B------:R-:W-:Y:S01]  /*9030*/  STG.E.U16 [R194.64+0x10], R147 ;  /* 0x00001093c2007986 */ /* 0x000fe2000c101512 */
[----:B------:R-:W-:Y:S01]  /*9040*/  PRMT R137, R138, 0x7632, R137 ;  /* 0x000076328a897816 */ /* 0x000fe20000000089 */
[----:B------:R-:W-:Y:S01]  /*9050*/  FADD.FTZ R185, R153, R156 ;  /* 0x0000009c99b97221 */ /* 0x000fe20000010000 */
[----:B------:R-:W-:Y:S01]  /*9060*/  LOP3.LUT R149, R154, 0xff, RZ, 0xc0, !PT ;  /* 0x000000ff9a957812 */ /* 0x000fe200078ec0ff */
[----:B------:R-:W3:Y:S01]  /*9070*/  MUFU.EX2 R160, R181 ;  /* 0x000000b500a07308 */ /* 0x000ee20000000800 */
[----:B------:R-:W-:Y:S01]  /*9080*/  PRMT R155, R136, 0x7632, R155 ;  /* 0x00007632889b7816 */ /* 0x000fe2000000009b */
[----:B------:R-:W-:Y:S01]  /*9090*/  @!P4 HFMA2.BF16_V2 R236, -RZ.H0_H0, RZ.H0_H0, -R137.H0_H0 ;  /* 0x200000ffffecc231 */ /* 0x000fe20000340989 */
[----:B------:R-:W-:Y:S01]  /*90a0*/  ISETP.GE.U32.AND P6, PT, R252, R149, PT ;  /* 0x00000095fc00720c */ /* 0x000fe20003fc6070 */
[----:B------:R5:W-:Y:S01]  /*90b0*/  STG.E.U16 [R194.64+0x12], R144 ;  /* 0x00001290c2007986 */ /* 0x000be2000c101512 */
[----:B------:R-:W-:Y:S01]  /*90c0*/  LOP3.LUT R149, R154, 0xffff, RZ, 0xc0, !PT ;  /* 0x0000ffff9a957812 */ /* 0x000fe200078ec0ff */
[----:B------:R-:W-:Y:S01]  /*90d0*/  @!P5 HFMA2.BF16_V2 R231, -RZ.H0_H0, RZ.H0_H0, -R155.H0_H0 ;  /* 0x200000ffffe7d231 */ /* 0x000fe2000034099b */
[----:B------:R-:W-:Y:S01]  /*90e0*/  PRMT R143, R136, 0x5410, R155 ;  /* 0x00005410888f7816 */ /* 0x000fe2000000009b */
[----:B------:R-:W-:Y:S01]  /*90f0*/  STG.E.U16 [R182.64+0x10], R146 ;  /* 0x00001092b6007986 */ /* 0x000fe2000c101512 */
[----:B------:R-:W-:Y:S01]  /*9100*/  SHF.R.U32.HI R149, RZ, 0x8, R149 ;  /* 0x00000008ff957819 */ /* 0x000fe20000011695 */
[----:B--2---:R-:W-:Y:S01]  /*9110*/  FADD.FTZ R185, R152, R185 ;  /* 0x000000b998b97221 */ /* 0x004fe20000010000 */
[----:B------:R-:W-:Y:S01]  /*9120*/  @!P0 PRMT R136, R232, 0x5410, RZ ;  /* 0x00005410e8888816 */ /* 0x000fe200000000ff */
[----:B------:R2:W-:Y:S01]  /*9130*/  STG.E.U16 [R182.64+0x12], R139 ;  /* 0x0000128bb6007986 */ /* 0x0005e2000c101512 */
[----:B------:R-:W-:Y:S01]  /*9140*/  LOP3.LUT R149, R149, 0xffff, RZ, 0xc0, !PT ;  /* 0x0000ffff95957812 */ /* 0x000fe200078ec0ff */
[----:B----4-:R-:W-:Y:S01]  /*9150*/  FADD.FTZ R187, R151, R142 ;  /* 0x0000008e97bb7221 */ /* 0x010fe20000010000 */
[----:B------:R-:W-:Y:S01]  /*9160*/  PRMT R142, R138, 0x5410, R137 ;  /* 0x000054108a8e7816 */ /* 0x000fe20000000089 */
[----:B------:R-:W-:Y:S01]  /*9170*/  @!P6 HFMA2.BF16_V2 R235, -RZ.H0_H0, RZ.H0_H0, -R157.H0_H0 ;  /* 0x200000ffffebe231 */ /* 0x000fe2000034099d */
[----:B------:R-:W-:Y:S01]  /*9180*/  @!P3 PRMT R138, R237, 0x5410, RZ ;  /* 0x00005410ed8ab816 */ /* 0x000fe200000000ff */
[----:B------:R-:W-:Y:S01]  /*9190*/  MUFU.EX2 R199, R175 ;  /* 0x000000af00c77308 */ /* 0x000fe20000000800 */
[----:B------:R-:W-:Y:S02]  /*91a0*/  ISETP.GE.U32.AND P3, PT, R252, R149, PT ;  /* 0x00000095fc00720c */ /* 0x000fe40003f66070 */
[--C-:B------:R-:W-:Y:S01]  /*91b0*/  SHF.R.U32.HI R149, RZ, 0x18, R154.reuse ;  /* 0x00000018ff957819 */ /* 0x100fe2000001169a */
[----:B------:R-:W-:Y:S01]  /*91c0*/  STG.E.U16 [R188.64+0xe], R138 ;  /* 0x00000e8abc007986 */ /* 0x000fe2000c101512 */
[----:B------:R-:W-:Y:S01]  /*91d0*/  @!P4 PRMT R137, R236, 0x5410, RZ ;  /* 0x00005410ec89c816 */ /* 0x000fe200000000ff */
[----:B---3--:R-:W-:Y:S01]  /*91e0*/  FADD.FTZ R187, R160, R187 ;  /* 0x000000bba0bb7221 */ /* 0x008fe20000010000 */
[----:B------:R-:W-:Y:S02]  /*91f0*/  ISETP.GE.U32.AND P4, PT, R252, R149, PT ;  /* 0x00000095fc00720c */ /* 0x000fe40003f86070 */
[--C-:B------:R-:W-:Y:S01]  /*9200*/  SHF.R.U32.HI R149, RZ, 0x10, R154.reuse ;  /* 0x00000010ff957819 */ /* 0x100fe2000001169a */
[----:B------:R3:W-:Y:S01]  /*9210*/  STG.E.U16 [R188.64+0x10], R137 ;  /* 0x00001089bc007986 */ /* 0x0007e2000c101512 */
[----:B------:R-:W-:Y:S01]  /*9220*/  F2FP.BF16.PACK_AB R151, R160, R151 ;  /* 0x00000097a097723e */ /* 0x000fe200000010ff */
[----:B------:R-:W-:Y:S01]  /*9230*/  IMAD.WIDE.U32 R160, R173, -0x2daee0ad, RZ ;  /* 0xd2511f53ada07825 */ /* 0x000fe200078e00ff */
[----:B------:R-:W-:Y:S01]  /*9240*/  LOP3.LUT R149, R149, 0xff, RZ, 0xc0, !PT ;  /* 0x000000ff95957812 */ /* 0x000fe200078ec0ff */
[----:B------:R4:W-:Y:S01]  /*9250*/  STG.E.U16 [R190.64+0x10], R136 ;  /* 0x00001088be007986 */ /* 0x0009e2000c101512 */
[----:B------:R-:W-:Y:S02]  /*9260*/  PRMT R154, R157, 0x7632, R154 ;  /* 0x000076329d9a7816 */ /* 0x000fe4000000009a */
[----:B------:R-:W-:Y:S02]  /*9270*/  ISETP.GE.U32.AND P0, PT, R252, R149, PT ;  /* 0x00000095fc00720c */ /* 0x000fe40003f06070 */
[----:B------:R-:W-:Y:S01]  /*9280*/  LOP3.LUT R149, R161, UR23, R180, 0x96, !PT ;  /* 0x00000017a1957c12 */ /* 0x000fe2000f8e96b4 */
[----:B------:R-:W-:Y:S01]  /*9290*/  @!P3 HFMA2.BF16_V2 R234, -RZ.H0_H0, RZ.H0_H0, -R154.H0_H0 ;  /* 0x200000ffffeab231 */ /* 0x000fe2000034099a */
[----:B------:R-:W-:Y:S02]  /*92a0*/  F2FP.BF16.PACK_AB R153, R152, R153 ;  /* 0x000000999899723e */ /* 0x000fe400000010ff */
[----:B-1----:R-:W-:Y:S02]  /*92b0*/  LOP3.LUT R148, R149, 0xffff, RZ, 0xc0, !PT ;  /* 0x0000ffff95947812 */ /* 0x002fe400078ec0ff */
[----:B------:R-:W-:Y:S02]  /*92c0*/  PRMT R168, R157, 0x5410, R154 ;  /* 0x000054109da87816 */ /* 0x000fe4000000009a */
[----:B------:R-:W-:Y:S02]  /*92d0*/  SHF.R.U32.HI R148, RZ, 0x8, R148 ;  /* 0x00000008ff947819 */ /* 0x000fe40000011694 */
[----:B------:R-:W-:Y:S01]  /*92e0*/  @!P6 PRMT R157, R235, 0x5410, RZ ;  /* 0x00005410eb9de816 */ /* 0x000fe200000000ff */
[----:B------:R-:W-:Y:S01]  /*92f0*/  @!P0 HFMA2.BF16_V2 R233, -RZ.H0_H0, RZ.H0_H0, -R153.H0_H0 ;  /* 0x200000ffffe98231 */ /* 0x000fe20000340999 */
[----:B------:R-:W-:Y:S02]  /*9300*/  LOP3.LUT R145, R148, 0xffff, RZ, 0xc0, !PT ;  /* 0x0000ffff94917812 */ /* 0x000fe400078ec0ff */
[----:B------:R-:W-:Y:S02]  /*9310*/  @!P3 PRMT R154, R234, 0x5410, RZ ;  /* 0x00005410ea9ab816 */ /* 0x000fe400000000ff */
[C---:B------:R-:W-:Y:S02]  /*9320*/  ISETP.GE.U32.AND P6, PT, R252.reuse, R145, PT ;  /* 0x00000091fc00720c */ /* 0x040fe40003fc6070 */
[--C-:B------:R-:W-:Y:S02]  /*9330*/  SHF.R.U32.HI R145, RZ, 0x18, R149.reuse ;  /* 0x00000018ff917819 */ /* 0x100fe40000011695 */
[----:B------:R-:W-:Y:S02]  /*9340*/  PRMT R152, R153, 0x7632, R152 ;  /* 0x0000763299987816 */ /* 0x000fe40000000098 */
[----:B------:R-:W-:Y:S02]  /*9350*/  ISETP.GE.U32.AND P3, PT, R252, R145, PT ;  /* 0x00000091fc00720c */ /* 0x000fe40003f66070 */
[----:B------:R-:W-:Y:S01]  /*9360*/  LOP3.LUT R163, R149, 0xff, RZ, 0xc0, !PT ;  /* 0x000000ff95a37812 */ /* 0x000fe200078ec0ff */
[----:B------:R-:W-:Y:S01]  /*9370*/  @!P4 HFMA2.BF16_V2 R230, -RZ.H0_H0, RZ.H0_H0, -R152.H0_H0 ;  /* 0x200000ffffe6c231 */ /* 0x000fe20000340998 */
[----:B------:R-:W-:Y:S02]  /*9380*/  LOP3.LUT R145, R158, 0xff, RZ, 0xc0, !PT ;  /* 0x000000ff9e917812 */ /* 0x000fe400078ec0ff */
[----:B------:R-:W-:Y:S02]  /*9390*/  @!P5 PRMT R155, R231, 0x5410, RZ ;  /* 0x00005410e79bd816 */ /* 0x000fe400000000ff */
[C---:B------:R-:W-:Y:S02]  /*93a0*/  ISETP.GE.U32.AND P5, PT, R252.reuse, R163, PT ;  /* 0x000000a3fc00720c */ /* 0x040fe40003fa6070 */
[----:B------:R-:W-:Y:S01]  /*93b0*/  PRMT R169, R153, 0x5410, R152 ;  /* 0x0000541099a97816 */ /* 0x000fe20000000098 */
[----:B------:R-:W-:Y:S01]  /*93c0*/  STG.E.U16 [R190.64+0x12], R155 ;  /* 0x0000129bbe007986 */ /* 0x000fe2000c101512 */
[----:B------:R-:W-:Y:S02]  /*93d0*/  @!P0 PRMT R153, R233, 0x5410, RZ ;  /* 0x00005410e9998816 */ /* 0x000fe400000000ff */
[----:B------:R-:W-:Y:S01]  /*93e0*/  ISETP.GE.U32.AND P0, PT, R252, R145, PT ;  /* 0x00000091fc00720c */ /* 0x000fe20003f06070 */
[----:B------:R-:W-:Y:S01]  /*93f0*/  STG.E.U16 [R194.64+0x20], R157 ;  /* 0x0000209dc2007986 */ /* 0x000fe2000c101512 */
[--C-:B------:R-:W-:Y:S02]  /*9400*/  SHF.R.U32.HI R145, RZ, 0x10, R149.reuse ;  /* 0x00000010ff917819 */ /* 0x100fe40000011695 */
[----:B-----5:R-:W-:Y:S01]  /*9410*/  LOP3.LUT R144, R158, 0xffff, RZ, 0xc0, !PT ;  /* 0x0000ffff9e907812 */ /* 0x020fe200078ec0ff */
[----:B------:R-:W-:Y:S01]  /*9420*/  STG.E.U16 [R194.64+0x22], R154 ;  /* 0x0000229ac2007986 */ /* 0x000fe2000c101512 */
[----:B------:R-:W-:Y:S01]  /*9430*/  LOP3.LUT R145, R145, 0xff, RZ, 0xc0, !PT ;  /* 0x000000ff91917812 */ /* 0x000fe200078ec0ff */
[----:B------:R-:W-:Y:S01]  /*9440*/  @!P5 HFMA2.BF16_V2 R229, -RZ.H0_H0, RZ.H0_H0, -R150.H0_H0 ;  /* 0x200000ffffe5d231 */ /* 0x000fe20000340996 */
[----:B------:R-:W-:Y:S01]  /*9450*/  @!P4 PRMT R152, R230, 0x5410, RZ ;  /* 0x00005410e698c816 */ /* 0x000fe200000000ff */
[----:B------:R1:W-:Y:S01]  /*9460*/  STG.E.U16 [R182.64+0x20], R153 ;  /* 0x00002099b6007986 */ /* 0x0003e2000c101512 */
[----:B------:R-:W-:Y:S02]  /*9470*/  ISETP.GE.U32.AND P4, PT, R252, R145, PT ;  /* 0x00000091fc00720c */ /* 0x000fe40003f86070 */
[----:B------:R-:W-:Y:S01]  /*9480*/  SHF.R.U32.HI R144, RZ, 0x8, R144 ;  /* 0x00000008ff907819 */ /* 0x000fe20000011690 */
[----:B------:R5:W-:Y:S01]  /*9490*/  STG.E.U16 [R182.64+0x22], R152 ;  /* 0x00002298b6007986 */ /* 0x000be2000c101512 */
[----:B------:R-:W-:Y:S02]  /*94a0*/  PRMT R149, R150, 0x7632, R149 ;  /* 0x0000763296957816 */ /* 0x000fe40000000095 */
[----:B--2---:R-:W-:Y:S02]  /*94b0*/  LOP3.LUT R139, R144, 0xffff, RZ, 0xc0, !PT ;  /* 0x0000ffff908b7812 */ /* 0x004fe400078ec0ff */
[----:B---3--:R-:W-:Y:S01]  /*94c0*/  LOP3.LUT R137, R198, 0xffff, RZ, 0xc0, !PT ;  /* 0x0000ffffc6897812 */ /* 0x008fe200078ec0ff */
[----:B------:R-:W-:Y:S01]  /*94d0*/  @!P6 HFMA2.BF16_V2 R227, -RZ.H0_H0, RZ.H0_H0, -R149.H0_H0 ;  /* 0x200000ffffe3e231 */ /* 0x000fe20000340995 */
[----:B------:R-:W-:Y:S02]  /*94e0*/  SHF.R.U32.HI R138, RZ, 0x10, R158 ;  /* 0x00000010ff8a7819 */ /* 0x000fe4000001169e */
[----:B------:R-:W-:Y:S01]  /*94f0*/  PRMT R172, R150, 0x5410, R149 ;  /* 0x0000541096ac7816 */ /* 0x000fe20000000095 */
[----:B------:R-:W-:Y:S01]  /*9500*/  @!P4 HFMA2.BF16_V2 R223, -RZ.H0_H0, RZ.H0_H0, -R151.H0_H0 ;  /* 0x200000ffffdfc231 */ /* 0x000fe20000340997 */
[----:B------:R-:W-:Y:S02]  /*9510*/  @!P5 PRMT R150, R229, 0x5410, RZ ;  /* 0x00005410e596d816 */ /* 0x000fe400000000ff */
[----:B------:R-:W-:Y:S02]  /*9520*/  ISETP.GE.U32.AND P5, PT, R252, R139, PT ;  /* 0x0000008bfc00720c */ /* 0x000fe40003fa6070 */
[----:B------:R-:W-:Y:S01]  /*9530*/  LOP3.LUT R139, R138, 0xff, RZ, 0xc0, !PT ;  /* 0x000000ff8a8b7812 */ /* 0x000fe200078ec0ff */
[----:B------:R-:W-:Y:S01]  /*9540*/  STG.E.U16 [R188.64+0x1e], R150 ;  /* 0x00001e96bc007986 */ /* 0x000fe2000c101512 */
[----:B------:R-:W-:Y:S02]  /*9550*/  LOP3.LUT R138, R198, 0xff, RZ, 0xc0, !PT ;  /* 0x000000ffc68a7812 */ /* 0x000fe400078ec0ff */
[----:B------:R-:W-:Y:S02]  /*9560*/  SHF.R.U32.HI R137, RZ, 0x8, R137 ;  /* 0x00000008ff897819 */ /* 0x000fe40000011689 */
[----:B------:R-:W-:Y:S02]  /*9570*/  @!P6 PRMT R149, R227, 0x5410, RZ ;  /* 0x00005410e395e816 */ /* 0x000fe400000000ff */
[C---:B------:R-:W-:Y:S02]  /*9580*/  PRMT R148, R151.reuse, 0x7632, R148 ;  /* 0x0000763297947816 */ /* 0x040fe40000000094 */
[----:B------:R-:W-:Y:S01]  /*9590*/  ISETP.GE.U32.AND P6, PT, R252, R139, PT ;  /* 0x0000008bfc00720c */ /* 0x000fe20003fc6070 */
[----:B------:R-:W-:Y:S01]  /*95a0*/  STG.E.U16 [R188.64+0x20], R149 ;  /* 0x00002095bc007986 */ /* 0x000fe2000c101512 */
[----:B------:R-:W-:Y:S01]  /*95b0*/  SHF.R.U32.HI R139, RZ, 0x18, R158 ;  /* 0x00000018ff8b7819 */ /* 0x000fe2000001169e */
[----:B------:R-:W-:Y:S01]  /*95c0*/  @!P3 HFMA2.BF16_V2 R219, -RZ.H0_H0, RZ.H0_H0, -R148.H0_H0 ;  /* 0x200000ffffdbb231 */ /* 0x000fe20000340994 */
[----:B------:R-:W-:Y:S02]  /*95d0*/  PRMT R137, R138, 0x5410, R137 ;  /* 0x000054108a897816 */ /* 0x000fe40000000089 */
[----:B------:R-:W-:Y:S02]  /*95e0*/  LOP3.LUT R138, R196, 0xffff, RZ, 0xc0, !PT ;  /* 0x0000ffffc48a7812 */ /* 0x000fe400078ec0ff */
[----:B----4-:R-:W-:Y:S02]  /*95f0*/  SHF.R.U32.HI R136, RZ, 0x10, R198 ;  /* 0x00000010ff887819 */ /* 0x010fe400000116c6 */
[----:B------:R-:W-:Y:S02]  /*9600*/  PRMT R173, R151, 0x5410, R148 ;  /* 0x0000541097ad7816 */ /* 0x000fe40000000094 */
[----:B------:R-:W-:Y:S02]  /*9610*/  @!P4 PRMT R151, R223, 0x5410, RZ ;  /* 0x00005410df97c816 */ /* 0x000fe400000000ff */
[----:B------:R-:W-:Y:S02]  /*9620*/  ISETP.GE.U32.AND P4, PT, R252, R139, PT ;  /* 0x0000008bfc00720c */ /* 0x000fe40003f86070 */
[----:B------:R-:W-:Y:S01]  /*9630*/  LOP3.LUT R139, R196, 0xff, RZ, 0xc0, !PT ;  /* 0x000000ffc48b7812 */ /* 0x000fe200078ec0ff */
[----:B------:R-:W-:Y:S01]  /*9640*/  STG.E.U16 [R190.64+0x20], R151 ;  /* 0x00002097be007986 */ /* 0x000fe2000c101512 */
[----:B------:R-:W-:Y:S02]  /*9650*/  SHF.R.U32.HI R138, RZ, 0x8, R138 ;  /* 0x00000008ff8a7819 */ /* 0x000fe4000001168a */
[----:B------:R-:W-:Y:S02]  /*9660*/  SHF.R.U32.HI R145, RZ, 0x18, R198 ;  /* 0x00000018ff917819 */ /* 0x000fe400000116c6 */
[----:B------:R-:W-:Y:S01]  /*9670*/  LOP3.LUT R136, R136, 0xff, RZ, 0xc0, !PT ;  /* 0x000000ff88887812 */ /* 0x000fe200078ec0ff */
[----:B------:R-:W-:Y:S01]  /*9680*/  MUFU.EX2 R198, R174 ;  /* 0x000000ae00c67308 */ /* 0x000fe20000000800 */
[----:B------:R-:W-:Y:S02]  /*9690*/  LOP3.LUT R144, R202, 0xffff, RZ, 0xc0, !PT ;  /* 0x0000ffffca907812 */ /* 0x000fe400078ec0ff */
[----:B------:R-:W-:Y:S02]  /*96a0*/  PRMT R201, R252, 0x7054, R252 ;  /* 0x00007054fcc97816 */ /* 0x000fe400000000fc */
[----:B------:R-:W-:Y:S02]  /*96b0*/  PRMT R138, R139, 0x5410, R138 ;  /* 0x000054108b8a7816 */ /* 0x000fe4000000008a */
[----:B------:R-:W-:Y:S01]  /*96c0*/  LOP3.LUT R139, R203, UR24, R200, 0x96, !PT ;  /* 0x00000018cb8b7c12 */ /* 0x000fe2000f8e96c8 */
[--C-:B------:R-:W-:Y:S01]  /*96d0*/  HSET2.LE.AND R137, R137, R201.reuse, PT ;  /* 0x000000c989897233 */ /* 0x100fe20003803000 */
[----:B------:R-:W-:Y:S02]  /*96e0*/  PRMT R136, R136, 0x5410, R145 ;  /* 0x0000541088887816 */ /* 0x000fe40000000091 */
[----:B------:R-:W-:Y:S02]  /*96f0*/  LOP3.LUT R145, R202, 0xff, RZ, 0xc0, !PT ;  /* 0x000000ffca917812 */ /* 0x000fe400078ec0ff */
[----:B------:R-:W-:Y:S01]  /*9700*/  SHF.R.U32.HI R144, RZ, 0x8, R144 ;  /* 0x00000008ff907819 */ /* 0x000fe20000011690 */
[--C-:B------:R-:W-:Y:S01]  /*9710*/  HSET2.LE.AND R136, R136, R201.reuse, PT ;  /* 0x000000c988887233 */ /* 0x100fe20003803000 */
[----:B------:R-:W-:Y:S01]  /*9720*/  LOP3.LUT R132, R137, R132, RZ, 0xc0, !PT ;  /* 0x0000008489847212 */ /* 0x000fe200078ec0ff */
[--C-:B------:R-:W-:Y:S01]  /*9730*/  HSET2.LE.AND R137, R138, R201.reuse, PT ;  /* 0x000000c98a897233 */ /* 0x100fe20003803000 */
[----:B------:R-:W-:Y:S02]  /*9740*/  PRMT R145, R145, 0x5410, R144 ;  /* 0x0000541091917816 */ /* 0x000fe40000000090 */
[--C-:B------:R-:W-:Y:S02]  /*9750*/  SHF.R.U32.HI R144, RZ, 0x10, R139.reuse ;  /* 0x00000010ff907819 */ /* 0x100fe4000001168b */
[C---:B------:R-:W-:Y:S01]  /*9760*/  LOP3.LUT R162, R139.reuse, 0xffff, RZ, 0xc0, !PT ;  /* 0x0000ffff8ba27812 */ /* 0x040fe200078ec0ff */
[--C-:B------:R-:W-:Y:S01]  /*9770*/  HSET2.LE.AND R145, R145, R201.reuse, PT ;  /* 0x000000c991917233 */ /* 0x100fe20003803000 */
[----:B------:R-:W-:Y:S02]  /*9780*/  LOP3.LUT R147, R139, 0xff, RZ, 0xc0, !PT ;  /* 0x000000ff8b937812 */ /* 0x000fe400078ec0ff */
[----:B------:R-:W-:Y:S02]  /*9790*/  SHF.R.U32.HI R139, RZ, 0x18, R139 ;  /* 0x00000018ff8b7819 */ /* 0x000fe4000001168b */
[----:B------:R-:W-:Y:S02]  /*97a0*/  LOP3.LUT R144, R144, 0xff, RZ, 0xc0, !PT ;  /* 0x000000ff90907812 */ /* 0x000fe400078ec0ff */
[----:B------:R-:W-:Y:S02]  /*97b0*/  LOP3.LUT R133, R136, R133, RZ, 0xc0, !PT ;  /* 0x0000008588857212 */ /* 0x000fe400078ec0ff */
[----:B------:R-:W-:Y:S02]  /*97c0*/  PRMT R144, R144, 0x5410, R139 ;  /* 0x0000541090907816 */ /* 0x000fe4000000008b */
[----:B------:R-:W-:Y:S02]  /*97d0*/  LOP3.LUT R134, R137, R134, RZ, 0xc0, !PT ;  /* 0x0000008689867212 */ /* 0x000fe400078ec0ff */
[----:B------:R-:W2:Y:S01]  /*97e0*/  LDSM.16.MT88.4 R136, [R212+0xa000] ;  /* 0x00a00000d488783b */ /* 0x000ea20000004200 */
[----:B------:R-:W-:Y:S01]  /*97f0*/  SHF.R.U32.HI R146, RZ, 0x10, R196 ;  /* 0x00000010ff927819 */ /* 0x000fe200000116c4 */
[--C-:B------:R-:W-:Y:S01]  /*9800*/  HSET2.LE.AND R144, R144, R201.reuse, PT ;  /* 0x000000c990907233 */ /* 0x100fe20003803000 */
[----:B------:R-:W-:Y:S02]  /*9810*/  SHF.R.U32.HI R162, RZ, 0x8, R162 ;  /* 0x00000008ffa27819 */ /* 0x000fe400000116a2 */
[----:B------:R-:W-:Y:S02]  /*9820*/  SHF.R.U32.HI R197, RZ, 0x18, R196 ;  /* 0x00000018ffc57819 */ /* 0x000fe400000116c4 */
[----:B------:R-:W-:Y:S01]  /*9830*/  LOP3.LUT R146, R146, 0xff, RZ, 0xc0, !PT ;  /* 0x000000ff92927812 */ /* 0x000fe200078ec0ff */
[----:B------:R-:W-:Y:S01]  /*9840*/  MUFU.EX2 R196, R177 ;  /* 0x000000b100c47308 */ /* 0x000fe20000000800 */
[----:B------:R-:W-:Y:S02]  /*9850*/  PRMT R147, R147, 0x5410, R162 ;  /* 0x0000541093937816 */ /* 0x000fe400000000a2 */
[----:B------:R-:W-:Y:S02]  /*9860*/  PRMT R146, R146, 0x5410, R197 ;  /* 0x0000541092927816 */ /* 0x000fe400000000c5 */
[--C-:B------:R-:W-:Y:S01]  /*9870*/  SHF.R.U32.HI R163, RZ, 0x10, R202.reuse ;  /* 0x00000010ffa37819 */ /* 0x100fe200000116ca */
[--C-:B------:R-:W-:Y:S01]  /*9880*/  HSET2.LE.AND R147, R147, R201.reuse, PT ;  /* 0x000000c993937233 */ /* 0x100fe20003803000 */
[----:B------:R-:W-:Y:S01]  /*9890*/  SHF.R.U32.HI R156, RZ, 0x18, R202 ;  /* 0x00000018ff9c7819 */ /* 0x000fe200000116ca */
[--C-:B------:R-:W-:Y:S01]  /*98a0*/  HSET2.LE.AND R146, R146, R201.reuse, PT ;  /* 0x000000c992927233 */ /* 0x100fe20003803000 */
[----:B------:R-:W-:Y:S01]  /*98b0*/  LOP3.LUT R163, R163, 0xff, RZ, 0xc0, !PT ;  /* 0x000000ffa3a37812 */ /* 0x000fe200078ec0ff */
[----:B------:R-:W3:Y:S01]  /*98c0*/  MUFU.EX2 R197, R176 ;  /* 0x000000b000c57308 */ /* 0x000ee20000000800 */
[----:B------:R-:W-:Y:S02]  /*98d0*/  LOP3.LUT R140, R147, R140, RZ, 0xc0, !PT ;  /* 0x0000008c938c7212 */ /* 0x000fe400078ec0ff */
[----:B------:R-:W-:Y:S02]  /*98e0*/  LOP3.LUT R135, R146, R135, RZ, 0xc0, !PT ;  /* 0x0000008792877212 */ /* 0x000fe400078ec0ff */
[----:B------:R-:W-:Y:S02]  /*98f0*/  LOP3.LUT R141, R144, R141, RZ, 0xc0, !PT ;  /* 0x0000008d908d7212 */ /* 0x000fe400078ec0ff */
[----:B------:R-:W-:Y:S02]  /*9900*/  LOP3.LUT R142, R145, R142, RZ, 0xc0, !PT ;  /* 0x0000008e918e7212 */ /* 0x000fe400078ec0ff */
[----:B------:R-:W-:Y:S01]  /*9910*/  PRMT R156, R163, 0x5410, R156 ;  /* 0x00005410a39c7816 */ /* 0x000fe2000000009c */
[----:B------:R-:W4:Y:S01]  /*9920*/  LDSM.16.MT88.4 R144, [R210+0xa000] ;  /* 0x00a00000d290783b */ /* 0x000f220000004200 */
[----:B------:R-:W-:Y:S02]  /*9930*/  @!P3 PRMT R148, R219, 0x5410, RZ ;  /* 0x00005410db94b816 */ /* 0x000fe400000000ff */
[----:B------:R-:W-:Y:S01]  /*9940*/  SHF.R.U32.HI R162, RZ, 0x10, R160 ;  /* 0x00000010ffa27819 */ /* 0x000fe200000116a0 */
[----:B------:R-:W-:Y:S01]  /*9950*/  HSET2.LE.AND R156, R156, R201, PT ;  /* 0x000000c99c9c7233 */ /* 0x000fe20003803000 */
[----:B------:R-:W-:Y:S02]  /*9960*/  LOP3.LUT R180, R161, UR23, R180, 0x96, !PT ;  /* 0x00000017a1b47c12 */ /* 0x000fe4000f8e96b4 */
[----:B-1----:R-:W-:Y:S01]  /*9970*/  LOP3.LUT R153, R162, 0xff, RZ, 0xc0, !PT ;  /* 0x000000ffa2997812 */ /* 0x002fe200078ec0ff */
[----:B------:R-:W-:Y:S01]  /*9980*/  STG.E.U16 [R190.64+0x22], R148 ;  /* 0x00002294be007986 */ /* 0x000fe2000c101512 */
[----:B-----5:R-:W-:Y:S02]  /*9990*/  LOP3.LUT R152, R180, 0xff, RZ, 0xc0, !PT ;  /* 0x000000ffb4987812 */ /* 0x020fe400078ec0ff */
[----:B------:R-:W-:Y:S01]  /*99a0*/  LOP3.LUT R143, R156, R143, RZ, 0xc0, !PT ;  /* 0x0000008f9c8f7212 */ /* 0x000fe200078ec0ff */
[-C--:B--2---:R-:W-:Y:S01]  /*99b0*/  HMMA.16816.F32.BF16 R4, R132, R136.reuse, R4 ;  /* 0x000000888404723c */ /* 0x084fe20000041804 */
[----:B------:R-:W-:Y:S01]  /*99c0*/  F2FP.BF16.PACK_AB R181, R192, R193 ;  /* 0x000000c1c0b5723e */ /* 0x000fe200000010ff */
[----:B------:R-:W-:Y:S01]  /*99d0*/  FADD.FTZ R193, R193, R186 ;  /* 0x000000bac1c17221 */ /* 0x000fe20000010000 */
[----:B------:R-:W-:Y:S02]  /*99e0*/  LOP3.LUT R163, R160, 0xff, RZ, 0xc0, !PT ;  /* 0x000000ffa0a37812 */ /* 0x000fe400078ec0ff */
[C---:B------:R-:W-:Y:S01]  /*99f0*/  PRMT R166, R181.reuse, 0x7632, R166 ;  /* 0x00007632b5a67816 */ /* 0x040fe200000000a6 */
[----:B------:R-:W-:Y:S01]  /*9a00*/  @!P0 HFMA2.BF16_V2 R221, -RZ.H0_H0, RZ.H0_H0, -R181.H0_H0 ;  /* 0x200000ffffdd8231 */ /* 0x000fe200003409b5 */
[----:B------:R-:W-:Y:S01]  /*9a10*/  ISETP.GE.U32.AND P3, PT, R252, R163, PT ;  /* 0x000000a3fc00720c */ /* 0x000fe20003f66070 */
[C---:B------:R-:W-:Y:S01]  /*9a20*/  HMMA.16816.F32.BF16 R8, R140.reuse, R136, R8 ;  /* 0x000000888c08723c */ /* 0x040fe20000041808 */
[C---:B------:R-:W-:Y:S03]  /*9a30*/  LOP3.LUT R163, R158.reuse, 0xffff, RZ, 0xc0, !PT ;  /* 0x0000ffff9ea37812 */ /* 0x040fe600078ec0ff */
[----:B------:R-:W-:Y:S01]  /*9a40*/  PRMT R156, R181, 0x5410, R166 ;  /* 0x00005410b59c7816 */ /* 0x000fe200000000a6 */
[----:B------:R-:W-:Y:S01]  /*9a50*/  @!P5 HFMA2.BF16_V2 R220, -RZ.H0_H0, RZ.H0_H0, -R166.H0_H0 ;  /* 0x200000ffffdcd231 */ /* 0x000fe200003409a6 */
[----:B------:R-:W-:Y:S02]  /*9a60*/  @!P0 PRMT R181, R221, 0x5410, RZ ;  /* 0x00005410ddb58816 */ /* 0x000fe400000000ff */
[-C--:B------:R-:W-:Y:S01]  /*9a70*/  HMMA.16816.F32.BF16 R12, R140, R138.reuse, R12 ;  /* 0x0000008a8c0c723c */ /* 0x080fe2000004180c */
[----:B------:R-:W-:Y:S02]  /*9a80*/  LOP3.LUT R157, R158, 0xff, RZ, 0xc0, !PT ;  /* 0x000000ff9e9d7812 */ /* 0x000fe400078ec0ff */
[----:B------:R-:W-:Y:S01]  /*9a90*/  STG.E.U16 [R194.64+0x30], R181 ;  /* 0x000030b5c2007986 */ /* 0x000fe2000c101512 */
[----:B------:R-:W-:Y:S02]  /*9aa0*/  @!P5 PRMT R166, R220, 0x5410, RZ ;  /* 0x00005410dca6d816 */ /* 0x000fe400000000ff */
[----:B------:R-:W-:Y:S02]  /*9ab0*/  LOP3.LUT R178, R159, UR23, R178, 0x96, !PT ;  /* 0x000000179fb27c12 */ /* 0x000fe4000f8e96b2 */
[C---:B------:R-:W-:Y:S01]  /*9ac0*/  HMMA.16816.F32.BF16 R16, R132.reuse, R138, R16 ;  /* 0x0000008a8410723c */ /* 0x040fe20000041810 */
[----:B------:R-:W1:Y:S03]  /*9ad0*/  LDSM.16.MT88.4 R136, [R209+0xa000] ;  /* 0x00a00000d188783b */ /* 0x000e660000004200 */
[----:B------:R-:W-:Y:S02]  /*9ae0*/  LOP3.LUT R159, R160, 0xffff, RZ, 0xc0, !PT ;  /* 0x0000ffffa09f7812 */ /* 0x000fe400078ec0ff */
[----:B---3--:R-:W-:Y:S01]  /*9af0*/  F2FP.BF16.PACK_AB R177, R197, R196 ;  /* 0x000000c4c5b1723e */ /* 0x008fe200000010ff */
[----:B------:R-:W-:Y:S01]  /*9b00*/  FADD.FTZ R196, R196, R185 ;  /* 0x000000b9c4c47221 */ /* 0x000fe20000010000 */
[-C--:B----4-:R-:W-:Y:S01]  /*9b10*/  HMMA.16816.F32.BF16 R20, R132, R144.reuse, R20 ;  /* 0x000000908414723c */ /* 0x090fe20000041814 */
[----:B------:R2:W-:Y:S03]  /*9b20*/  STG.E.U16 [R194.64+0x32], R166 ;  /* 0x000032a6c2007986 */ /* 0x0005e6000c101512 */
[C---:B------:R-:W-:Y:S01]  /*9b30*/  PRMT R176, R177.reuse, 0x7632, R176 ;  /* 0x00007632b1b07816 */ /* 0x040fe200000000b0 */
[----:B------:R-:W-:Y:S01]  /*9b40*/  @!P6 HFMA2.BF16_V2 R222, -RZ.H0_H0, RZ.H0_H0, -R177.H0_H0 ;  /* 0x200000ffffdee231 */ /* 0x000fe200003409b1 */
[----:B------:R-:W-:Y:S02]  /*9b50*/  SHF.R.U32.HI R155, RZ, 0x10, R158 ;  /* 0x00000010ff9b7819 */ /* 0x000fe4000001169e */
[C---:B------:R-:W-:Y:S01]  /*9b60*/  HMMA.16816.F32.BF16 R24, R140.reuse, R144, R24 ;  /* 0x000000908c18723c */ /* 0x040fe20000041818 */
[----:B------:R-:W-:Y:S03]  /*9b70*/  PRMT R171, R177, 0x5410, R176 ;  /* 0x00005410b1ab7816 */ /* 0x000fe600000000b0 */
[----:B------:R-:W-:Y:S01]  /*9b80*/  @!P6 PRMT R177, R222, 0x5410, RZ ;  /* 0x00005410deb1e816 */ /* 0x000fe200000000ff */
[----:B------:R-:W-:Y:S01]  /*9b90*/  @!P4 HFMA2.BF16_V2 R228, -RZ.H0_H0, RZ.H0_H0, -R176.H0_H0 ;  /* 0x200000ffffe4c231 */ /* 0x000fe200003409b0 */
[----:B------:R-:W-:Y:S02]  /*9ba0*/  LOP3.LUT R155, R155, 0xff, RZ, 0xc0, !PT ;  /* 0x000000ff9b9b7812 */ /* 0x000fe400078ec0ff */
[-C--:B------:R-:W-:Y:S01]  /*9bb0*/  HMMA.16816.F32.BF16 R28, R140, R146.reuse, R28 ;  /* 0x000000928c1c723c */ /* 0x080fe2000004181c */
[----:B------:R-:W-:Y:S03]  /*9bc0*/  STG.E.U16 [R182.64+0x30], R177 ;  /* 0x000030b1b6007986 */ /* 0x000fe6000c101512 */
[----:B------:R-:W-:Y:S02]  /*9bd0*/  @!P4 PRMT R176, R228, 0x5410, RZ ;  /* 0x00005410e4b0c816 */ /* 0x000fe400000000ff */
[----:B------:R-:W-:Y:S02]  /*9be0*/  SHF.R.U32.HI R158, RZ, 0x18, R158 ;  /* 0x00000018ff9e7819 */ /* 0x000fe4000001169e */
[C---:B------:R-:W-:Y:S01]  /*9bf0*/  HMMA.16816.F32.BF16 R32, R132.reuse, R146, R32 ;  /* 0x000000928420723c */ /* 0x040fe20000041820 */
[----:B------:R-:W3:Y:S03]  /*9c00*/  LDSM.16.MT88.4 R144, [R208+0xa000] ;  /* 0x00a00000d090783b */ /* 0x000ee60000004200 */
[--C-:B------:R-:W-:Y:S01]  /*9c10*/  SHF.R.U32.HI R154, RZ, 0x18, R160.reuse ;  /* 0x00000018ff9a7819 */ /* 0x100fe200000116a0 */
[----:B--2---:R-:W-:Y:S01]  /*9c20*/  IMAD.MOV.U32 R166, RZ, RZ, R3 ;  /* 0x000000ffffa67224 */ /* 0x004fe200078e0003 */
[----:B------:R-:W-:Y:S02]  /*9c30*/  SHF.R.U32.HI R165, RZ, 0x18, R160 ;  /* 0x00000018ffa57819 */ /* 0x000fe400000116a0 */
[----:B------:R-:W-:Y:S01]  /*9c40*/  SHF.R.U32.HI R159, RZ, 0x8, R159 ;  /* 0x00000008ff9f7819 */ /* 0x000fe2000001169f */
[-C--:B-1----:R-:W-:Y:S01]  /*9c50*/  HMMA.16816.F32.BF16 R36, R132, R136.reuse, R36 ;  /* 0x000000888424723c */ /* 0x082fe20000041824 */
[----:B------:R-:W-:Y:S01]  /*9c60*/  STG.E.U16 [R182.64+0x32], R176 ;  /* 0x000032b0b6007986 */ /* 0x000fe2000c101512 */
[----:B------:R-:W-:Y:S06]  /*9c70*/  ISETP.GE.U32.AND P6, PT, R252, R165, PT ;  /* 0x000000a5fc00720c */ /* 0x000fec0003fc6070 */
        /* <DEDUP_REMOVED lines=10> */
[C---:B------:R-:W-:Y:S07]  /*9d20*/  HMMA.16816.F32.BF16 R72, R140.reuse, R136, R72 ;  /* 0x000000888c48723c */ /* 0x040fee0000041848 */
[----:B------:R-:W-:Y:S01]  /*9d30*/  LOP3.LUT R136, R160, 0xffff, RZ, 0xc0, !PT ;  /* 0x0000ffffa0887812 */ /* 0x000fe200078ec0ff */
[-C--:B------:R-:W-:Y:S04]  /*9d40*/  HMMA.16816.F32.BF16 R76, R140, R138.reuse, R76 ;  /* 0x0000008a8c4c723c */ /* 0x080fe8000004184c */
[----:B------:R-:W-:Y:S04]  /*9d50*/  SHF.R.U32.HI R136, RZ, 0x8, R136 ;  /* 0x00000008ff887819 */ /* 0x000fe80000011688 */
[C---:B------:R-:W-:Y:S01]  /*9d60*/  HMMA.16816.F32.BF16 R80, R132.reuse, R138, R80 ;  /* 0x0000008a8450723c */ /* 0x040fe20000041850 */
[----:B------:R-:W-:Y:S04]  /*9d70*/  LOP3.LUT R137, R136, 0xffff, RZ, 0xc0, !PT ;  /* 0x0000ffff88897812 */ /* 0x000fe800078ec0ff */
[----:B------:R-:W-:Y:S02]  /*9d80*/  ISETP.GE.U32.AND P0, PT, R252, R137, PT ;  /* 0x00000089fc00720c */ /* 0x000fe40003f06070 */
[----:B------:R-:W-:Y:S01]  /*9d90*/  SHF.R.U32.HI R137, RZ, 0x10, R160 ;  /* 0x00000010ff897819 */ /* 0x000fe200000116a0 */
[-C--:B--2---:R-:W-:Y:S01]  /*9da0*/  HMMA.16816.F32.BF16 R84, R132, R144.reuse, R84 ;  /* 0x000000908454723c */ /* 0x084fe20000041854 */
[----:B------:R-:W-:Y:S03]  /*9db0*/  LOP3.LUT R160, R160, 0xff, RZ, 0xc0, !PT ;  /* 0x000000ffa0a07812 */ /* 0x000fe600078ec0ff */
[----:B------:R-:W-:Y:S02]  /*9dc0*/  LOP3.LUT R137, R137, 0xff, RZ, 0xc0, !PT ;  /* 0x000000ff89897812 */ /* 0x000fe400078ec0ff */
[----:B------:R-:W-:Y:S02]  /*9dd0*/  PRMT R150, R160, 0x5410, R159 ;  /* 0x00005410a0967816 */ /* 0x000fe4000000009f */
[C---:B------:R-:W-:Y:S01]  /*9de0*/  HMMA.16816.F32.BF16 R88, R140.reuse, R144, R88 ;  /* 0x000000908c58723c */ /* 0x040fe20000041858 */
[----:B------:R-:W-:Y:S02]  /*9df0*/  ISETP.GE.U32.AND P5, PT, R252, R137, PT ;  /* 0x00000089fc00720c */ /* 0x000fe40003fa6070 */
[----:B------:R-:W1:Y:S01]  /*9e00*/  LDSM.16.MT88.4 R136, [R209+0xb000] ;  /* 0x00b00000d188783b */ /* 0x000e620000004200 */
[--C-:B------:R-:W-:Y:S01]  /*9e10*/  HSET2.LE.AND R174, R150, R201.reuse, PT ;  /* 0x000000c996ae7233 */ /* 0x100fe20003803000 */
[----:B------:R-:W-:Y:S02]  /*9e20*/  LOP3.LUT R160, R178, 0xffff, RZ, 0xc0, !PT ;  /* 0x0000ffffb2a07812 */ /* 0x000fe400078ec0ff */
[----:B------:R-:W-:Y:S01]  /*9e30*/  SHF.R.U32.HI R144, RZ, 0x8, R163 ;  /* 0x00000008ff907819 */ /* 0x000fe200000116a3 */
[-C--:B------:R-:W-:Y:S01]  /*9e40*/  HMMA.16816.F32.BF16 R92, R140, R146.reuse, R92 ;  /* 0x000000928c5c723c */ /* 0x080fe2000004185c */
[----:B------:R-:W-:Y:S03]  /*9e50*/  SHF.R.U32.HI R160, RZ, 0x8, R160 ;  /* 0x00000008ffa07819 */ /* 0x000fe600000116a0 */
[----:B------:R-:W-:Y:S02]  /*9e60*/  PRMT R157, R157, 0x5410, R144 ;  /* 0x000054109d9d7816 */ /* 0x000fe40000000090 */
[----:B------:R-:W-:Y:S02]  /*9e70*/  SHF.R.U32.HI R159, RZ, 0x10, R180 ;  /* 0x00000010ff9f7819 */ /* 0x000fe400000116b4 */
[C---:B------:R-:W-:Y:S01]  /*9e80*/  HMMA.16816.F32.BF16 R96, R132.reuse, R146, R96 ;  /* 0x000000928460723c */ /* 0x040fe20000041860 */
[----:B------:R-:W2:Y:S03]  /*9e90*/  LDSM.16.MT88.4 R144, [R208+0xb000] ;  /* 0x00b00000d090783b */ /* 0x000ea60000004200 */
[----:B------:R-:W-:Y:S04]  /*9ea0*/  LOP3.LUT R159, R159, 0xff, RZ, 0xc0, !PT ;  /* 0x000000ff9f9f7812 */ /* 0x000fe800078ec0ff */
[-C--:B-1----:R-:W-:Y:S08]  /*9eb0*/  HMMA.16816.F32.BF16 R100, R132, R136.reuse, R100 ;  /* 0x000000888464723c */ /* 0x082ff00000041864 */
[C---:B------:R-:W-:Y:S07]  /*9ec0*/  HMMA.16816.F32.BF16 R104, R140.reuse, R136, R104 ;  /* 0x000000888c68723c */ /* 0x040fee0000041868 */
[----:B------:R-:W-:Y:S01]  /*9ed0*/  PRMT R136, R155, 0x5410, R158 ;  /* 0x000054109b887816 */ /* 0x000fe2000000009e */
[-C--:B------:R-:W-:Y:S01]  /*9ee0*/  HMMA.16816.F32.BF16 R108, R140, R138.reuse, R108 ;  /* 0x0000008a8c6c723c */ /* 0x080fe2000004186c */
[----:B------:R-:W-:Y:S03]  /*9ef0*/  PRMT R158, R153, 0x5410, R154 ;  /* 0x00005410999e7816 */ /* 0x000fe6000000009a */
[--C-:B------:R-:W-:Y:S01]  /*9f00*/  SHF.R.U32.HI R154, RZ, 0x10, R178.reuse ;  /* 0x00000010ff9a7819 */ /* 0x100fe200000116b2 */
[--C-:B------:R-:W-:Y:S01]  /*9f10*/  HSET2.LE.AND R136, R136, R201.reuse, PT ;  /* 0x000000c988887233 */ /* 0x100fe20003803000 */
[----:B------:R-:W-:Y:S02]  /*9f20*/  LOP3.LUT R153, R180, 0xffff, RZ, 0xc0, !PT ;  /* 0x0000ffffb4997812 */ /* 0x000fe400078ec0ff */
[C---:B------:R-:W-:Y:S01]  /*9f30*/  HMMA.16816.F32.BF16 R112, R132.reuse, R138, R112 ;  /* 0x0000008a8470723c */ /* 0x040fe20000041870 */
[----:B------:R-:W-:Y:S03]  /*9f40*/  SHF.R.U32.HI R155, RZ, 0x18, R178 ;  /* 0x00000018ff9b7819 */ /* 0x000fe600000116b2 */
[----:B------:R-:W-:Y:S02]  /*9f50*/  LOP3.LUT R154, R154, 0xff, RZ, 0xc0, !PT ;  /* 0x000000ff9a9a7812 */ /* 0x000fe400078ec0ff */
[----:B------:R-:W-:Y:S02]  /*9f60*/  SHF.R.U32.HI R153, RZ, 0x8, R153 ;  /* 0x00000008ff997819 */ /* 0x000fe40000011699 */
[-C--:B--2---:R-:W-:Y:S01]  /*9f70*/  HMMA.16816.F32.BF16 R116, R132, R144.reuse, R116 ;  /* 0x000000908474723c */ /* 0x084fe20000041874 */
[----:B------:R-:W-:Y:S03]  /*9f80*/  PRMT R138, R154, 0x5410, R155 ;  /* 0x000054109a8a7816 */ /* 0x000fe6000000009b */
[----:B------:R-:W-:Y:S02]  /*9f90*/  PRMT R139, R152, 0x5410, R153 ;  /* 0x00005410988b7816 */ /* 0x000fe40000000099 */
[----:B------:R-:W1:Y:S01]  /*9fa0*/  LDSM.16.MT88.4 R152, [R212+0xa800] ;  /* 0x00a80000d498783b */ /* 0x000e620000004200 */
[----:B------:R-:W-:Y:S01]  /*9fb0*/  LOP3.LUT R137, R178, 0xff, RZ, 0xc0, !PT ;  /* 0x000000ffb2897812 */ /* 0x000fe200078ec0ff */
[C---:B------:R-:W-:Y:S01]  /*9fc0*/  HMMA.16816.F32.BF16 R120, R140.reuse, R144, R120 ;  /* 0x000000908c78723c */ /* 0x040fe20000041878 */
[----:B------:R2:W3:Y:S03]  /*9fd0*/  MUFU.EX2 R178, R170 ;  /* 0x000000aa00b27308 */ /* 0x0004e60000000800 */
[----:B------:R-:W-:Y:S01]  /*9fe0*/  PRMT R137, R137, 0x5410, R160 ;  /* 0x0000541089897816 */ /* 0x000fe200000000a0 */
[--C-:B------:R-:W-:Y:S01]  /*9ff0*/  HSET2.LE.AND R138, R138, R201.reuse, PT ;  /* 0x000000c98a8a7233 */ /* 0x100fe20003803000 */
[----:B------:R-:W4:Y:S01]  /*a000*/  LDSM.16.MT88.4 R160, [R210+0xa800] ;  /* 0x00a80000d2a0783b */ /* 0x000f220000004200 */
[----:B------:R-:W-:Y:S01]  /*a010*/  LOP3.LUT R171, R136, R171, RZ, 0xc0, !PT ;  /* 0x000000ab88ab7212 */ /* 0x000fe200078ec0ff */
[-C--:B------:R-:W-:Y:S01]  /*a020*/  HMMA.16816.F32.BF16 R124, R140, R146.reuse, R124 ;  /* 0x000000928c7c723c */ /* 0x080fe2000004187c */
[--C-:B------:R-:W-:Y:S03]  /*a030*/  HSET2.LE.AND R137, R137, R201.reuse, PT ;  /* 0x000000c989897233 */ /* 0x100fe60003803000 */
[----:B------:R-:W-:Y:S01]  /*a040*/  SHF.R.U32.HI R180, RZ, 0x18, R180 ;  /* 0x00000018ffb47819 */ /* 0x000fe200000116b4 */
[--C-:B------:R-:W-:Y:S01]  /*a050*/  HSET2.LE.AND R136, R158, R201.reuse, PT ;  /* 0x000000c99e887233 */ /* 0x100fe20003803000 */
[----:B------:R-:W-:Y:S01]  /*a060*/  LOP3.LUT R168, R137, R168, RZ, 0xc0, !PT ;  /* 0x000000a889a87212 */ /* 0x000fe200078ec0ff */
[--C-:B------:R-:W-:Y:S01]  /*a070*/  HSET2.LE.AND R137, R157, R201.reuse, PT ;  /* 0x000000c99d897233 */ /* 0x100fe20003803000 */
[----:B------:R-:W-:Y:S01]  /*a080*/  HMMA.16816.F32.BF16 R128, R132, R146, R128 ;  /* 0x000000928480723c */ /* 0x000fe20000041880 */
[----:B------:R-:W-:Y:S03]  /*a090*/  PRMT R159, R159, 0x5410, R180 ;  /* 0x000054109f9f7816 */ /* 0x000fe600000000b4 */
[----:B------:R-:W-:Y:S01]  /*a0a0*/  F2FP.BF16.PACK_AB R180, R198, R199 ;  /* 0x000000c7c6b4723e */ /* 0x000fe200000010ff */
[----:B------:R-:W-:Y:S01]  /*a0b0*/  FADD.FTZ R199, R199, R184 ;  /* 0x000000b8c7c77221 */ /* 0x000fe20000010000 */
[----:B------:R-:W-:Y:S01]  /*a0c0*/  LOP3.LUT R169, R138, R169, RZ, 0xc0, !PT ;  /* 0x000000a98aa97212 */ /* 0x000fe200078ec0ff */
[--C-:B------:R-:W-:Y:S01]  /*a0d0*/  HSET2.LE.AND R132, R159, R201.reuse, PT ;  /* 0x000000c99f847233 */ /* 0x100fe20003803000 */
[C---:B------:R-:W-:Y:S01]  /*a0e0*/  PRMT R179, R180.reuse, 0x7632, R179 ;  /* 0x00007632b4b37816 */ /* 0x040fe200000000b3 */
[----:B------:R-:W-:Y:S03]  /*a0f0*/  @!P3 HFMA2.BF16_V2 R226, -RZ.H0_H0, RZ.H0_H0, -R180.H0_H0 ;  /* 0x200000ffffe2b231 */ /* 0x000fe600003409b4 */
[----:B--2---:R-:W-:Y:S01]  /*a100*/  LOP3.LUT R170, R137, R156, RZ, 0xc0, !PT ;  /* 0x0000009c89aa7212 */ /* 0x004fe200078ec0ff */
[----:B------:R-:W-:Y:S01]  /*a110*/  HSET2.LE.AND R137, R139, R201, PT ;  /* 0x000000c98b897233 */ /* 0x000fe20003803000 */
[----:B---3--:R-:W-:Y:S01]  /*a120*/  F2FP.BF16.PACK_AB R165, R167, R178 ;  /* 0x000000b2a7a5723e */ /* 0x008fe200000010ff */
[----:B------:R-:W-:Y:S01]  /*a130*/  @!P0 HFMA2.BF16_V2 R238, -RZ.H0_H0, RZ.H0_H0, -R179.H0_H0 ;  /* 0x200000ffffee8231 */ /* 0x000fe200003409b3 */
[----:B------:R-:W-:Y:S01]  /*a140*/  PRMT R133, R180, 0x5410, R179 ;  /* 0x00005410b4857816 */ /* 0x000fe200000000b3 */
[----:B------:R-:W-:Y:S01]  /*a150*/  FADD.FTZ R178, R178, R187 ;  /* 0x000000bbb2b27221 */ /* 0x000fe20000010000 */
[----:B------:R-:W-:Y:S01]  /*a160*/  @!P3 PRMT R180, R226, 0x5410, RZ ;  /* 0x00005410e2b4b816 */ /* 0x000fe200000000ff */
[--C-:B------:R-:W-:Y:S01]  /*a170*/  @!P6 HFMA2.BF16_V2 R224, -RZ.H0_H0, RZ.H0_H0, -R165.reuse.H1_H1 ;  /* 0x200000ffffe0e231 */ /* 0x100fe200003609a5 */
[----:B------:R-:W-:Y:S01]  /*a180*/  @!P0 PRMT R179, R238, 0x5410, RZ ;  /* 0x00005410eeb38816 */ /* 0x000fe200000000ff */
[----:B------:R-:W-:Y:S01]  /*a190*/  @!P5 HFMA2.BF16_V2 R225, -RZ.H0_H0, RZ.H0_H0, -R165.H0_H0 ;  /* 0x200000ffffe1d231 */ /* 0x000fe200003409a5 */
[-C--:B-1----:R-:W-:Y:S01]  /*a1a0*/  HMMA.16816.F32.BF16 R148, R168, R152.reuse, R4 ;  /* 0x00000098a894723c */ /* 0x082fe20000041804 */
[----:B------:R-:W-:Y:S01]  /*a1b0*/  LOP3.LUT R175, R136, R165, RZ, 0xc0, !PT ;  /* 0x000000a588af7212 */ /* 0x000fe200078ec0ff */
[----:B------:R-:W1:Y:S01]  /*a1c0*/  LDSM.16.MT88.4 R4, [R209+0xa800] ;  /* 0x00a80000d104783b */ /* 0x000e620000004200 */
[----:B------:R-:W-:Y:S02]  /*a1d0*/  LOP3.LUT R172, R137, R172, RZ, 0xc0, !PT ;  /* 0x000000ac89ac7212 */ /* 0x000fe400078ec0ff */
[----:B------:R-:W-:Y:S02]  /*a1e0*/  LOP3.LUT R173, R132, R173, RZ, 0xc0, !PT ;  /* 0x000000ad84ad7212 */ /* 0x000fe400078ec0ff */
[----:B------:R-:W-:Y:S03]  /*a1f0*/  LOP3.LUT R174, R174, R133, RZ, 0xc0, !PT ;  /* 0x00000085aeae7212 */ /* 0x000fe600078ec0ff */
[----:B------:R-:W-:Y:S04]  /*a200*/  STG.E.U16 [R188.64+0x2e], R180 ;  /* 0x00002eb4bc007986 */ /* 0x000fe8000c101512 */
[C---:B------:R-:W-:Y:S01]  /*a210*/  HMMA.16816.F32.BF16 R132, R172.reuse, R152, R8 ;  /* 0x00000098ac84723c */ /* 0x040fe20000041808 */
[----:B------:R-:W2:Y:S07]  /*a220*/  LDSM.16.MT88.4 R8, [R208+0xa800] ;  /* 0x00a80000d008783b */ /* 0x000eae0000004200 */
[-C--:B------:R-:W-:Y:S01]  /*a230*/  HMMA.16816.F32.BF16 R136, R172, R154.reuse, R12 ;  /* 0x0000009aac88723c */ /* 0x080fe2000004180c */
[----:B------:R-:W3:Y:S07]  /*a240*/  LDSM.16.MT88.4 R12, [R212+0xb800] ;  /* 0x00b80000d40c783b */ /* 0x000eee0000004200 */
[C---:B------:R-:W-:Y:S01]  /*a250*/  HMMA.16816.F32.BF16 R152, R168.reuse, R154, R16 ;  /* 0x0000009aa898723c */ /* 0x040fe20000041810 */
[----:B------:R-:W5:Y:S07]  /*a260*/  LDSM.16.MT88.4 R16, [R210+0xb800] ;  /* 0x00b80000d210783b */ /* 0x000f6e0000004200 */
[-C--:B----4-:R-:W-:Y:S01]  /*a270*/  HMMA.16816.F32.BF16 R156, R168, R160.reuse, R20 ;  /* 0x000000a0a89c723c */ /* 0x090fe20000041814 */
[----:B------:R-:W4:Y:S07]  /*a280*/  LDSM.16.MT88.4 R20, [R209+0xb800] ;  /* 0x00b80000d114783b */ /* 0x000f2e0000004200 */
[C---:B------:R-:W-:Y:S01]  /*a290*/  HMMA.16816.F32.BF16 R140, R172.reuse, R160, R24 ;  /* 0x000000a0ac8c723c */ /* 0x040fe20000041818 */
[----:B------:R-:W2:Y:S07]  /*a2a0*/  LDSM.16.MT88.4 R24, [R208+0xb800] ;  /* 0x00b80000d018783b */ /* 0x000eae0000004200 */
[-C--:B------:R-:W-:Y:S01]  /*a2b0*/  HMMA.16816.F32.BF16 R144, R172, R162.reuse, R28 ;  /* 0x000000a2ac90723c */ /* 0x080fe2000004181c */
[----:B------:R-:W-:Y:S07]  /*a2c0*/  STG.E.U16 [R188.64+0x30], R179 ;  /* 0x000030b3bc007986 */ /* 0x000fee000c101512 */
[C---:B------:R-:W-:Y:S08]  /*a2d0*/  HMMA.16816.F32.BF16 R160, R168.reuse, R162, R32 ;  /* 0x000000a2a8a0723c */ /* 0x040ff00000041820 */
[-C--:B-1----:R-:W-:Y:S08]  /*a2e0*/  HMMA.16816.F32.BF16 R36, R168, R4.reuse, R36 ;  /* 0x00000004a824723c */ /* 0x082ff00000041824 */
[C---:B------:R-:W-:Y:S07]  /*a2f0*/  HMMA.16816.F32.BF16 R40, R172.reuse, R4, R40 ;  /* 0x00000004ac28723c */ /* 0x040fee0000041828 */
[----:B------:R-:W-:Y:S01]  /*a300*/  @P6 PRMT R5, R165, 0x7632, R5 ;  /* 0x00007632a5056816 */ /* 0x000fe20000000005 */
[-C--:B------:R-:W-:Y:S01]  /*a310*/  HMMA.16816.F32.BF16 R44, R172, R6.reuse, R44 ;  /* 0x00000006ac2c723c */ /* 0x080fe2000004182c */
[----:B------:R-:W-:Y:S03]  /*a320*/  @!P6 PRMT R5, R224, 0x5410, RZ ;  /* 0x00005410e005e816 */ /* 0x000fe600000000ff */
[----:B------:R-:W-:Y:S02]  /*a330*/  IADD3 R4, P0, R194, -0x40, RZ ;  /* 0xffffffc0c2047810 */ /* 0x000fe40007f1e0ff */
[----:B------:R1:W-:Y:S01]  /*a340*/  STG.E.U16 [R190.64+0x32], R5 ;  /* 0x00003205be007986 */ /* 0x0003e2000c101512 */
[----:B------:R-:W-:Y:S01]  /*a350*/  @!P5 PRMT R165, R225, 0x5410, RZ ;  /* 0x00005410e1a5d816 */ /* 0x000fe200000000ff */
[C---:B------:R-:W-:Y:S02]  /*a360*/  HMMA.16816.F32.BF16 R48, R168.reuse, R6, R48 ;  /* 0x00000006a830723c */ /* 0x040fe40000041830 */
[----:B------:R3:W-:Y:S04]  /*a370*/  STL [R1+0x64], R4 ;  /* 0x0000640401007387 */ /* 0x0007e80000100800 */
[----:B------:R4:W-:Y:S01]  /*a380*/  STG.E.U16 [R190.64+0x30], R165 ;  /* 0x000030a5be007986 */ /* 0x0009e2000c101512 */
[----:B------:R-:W-:Y:S01]  /*a390*/  FADD.FTZ R6, R192, R193 ;  /* 0x000000c1c0067221 */ /* 0x000fe20000010000 */
[-C--:B--2---:R-:W-:Y:S04]  /*a3a0*/  HMMA.16816.F32.BF16 R52, R168, R8.reuse, R52 ;  /* 0x00000008a834723c */ /* 0x084fe80000041834 */
[----:B------:R2:W-:Y:S04]  /*a3b0*/  STL [R1+0x60], R6 ;  /* 0x0000600601007387 */ /* 0x0005e80000100800 */
[C---:B------:R-:W-:Y:S08]  /*a3c0*/  HMMA.16816.F32.BF16 R56, R172.reuse, R8, R56 ;  /* 0x00000008ac38723c */ /* 0x040ff00000041838 */
[-C--:B------:R-:W-:Y:S01]  /*a3d0*/  HMMA.16816.F32.BF16 R60, R172, R10.reuse, R60 ;  /* 0x0000000aac3c723c */ /* 0x080fe2000004183c */
[----:B-1----:R-:W-:Y:S03]  /*a3e0*/  FADD.FTZ R5, R197, R196 ;  /* 0x000000c4c5057221 */ /* 0x002fe60000010000 */
[----:B---3--:R-:W-:Y:S02]  /*a3f0*/  FADD.FTZ R4, R198, R199 ;  /* 0x000000c7c6047221 */ /* 0x008fe40000010000 */
[----:B------:R2:W-:Y:S02]  /*a400*/  STL [R1+0x5c], R5 ;  /* 0x00005c0501007387 */ /* 0x0005e40000100800 */
[C---:B------:R-:W-:Y:S01]  /*a410*/  HMMA.16816.F32.BF16 R64, R168.reuse, R10, R64 ;  /* 0x0000000aa840723c */ /* 0x040fe20000041840 */
[----:B----4-:R-:W-:Y:S01]  /*a420*/  IMAD.MOV.U32 R165, RZ, RZ, R2 ;  /* 0x000000ffffa57224 */ /* 0x010fe200078e0002 */
[----:B------:R2:W-:Y:S06]  /*a430*/  STL [R1+0x58], R4 ;  /* 0x0000580401007387 */ /* 0x0005ec0000100800 */
[-C--:B------:R-:W-:Y:S08]  /*a440*/  HMMA.16816.F32.BF16 R68, R168, R12.reuse, R68 ;  /* 0x0000000ca844723c */ /* 0x080ff00000041844 */
        /* <DEDUP_REMOVED lines=14> */
[----:B------:R-:W-:Y:S07]  /*a530*/  HMMA.16816.F32.BF16 R128, R168, R26, R128 ;  /* 0x0000001aa880723c */ /* 0x000fee0000041880 */
[----:B------:R-:W-:Y:S01]  /*a540*/  FADD.FTZ R171, R167, R178 ;  /* 0x000000b2a7ab7221 */ /* 0x000fe20000010000 */
[----:B------:R-:W-:Y:S01]  /*a550*/  IADD3.X R168, R195, -0x1, RZ, P0, !PT ;  /* 0xffffffffc3a87810 */ /* 0x000fe200007fe4ff */
[----:B------:R-:W-:Y:S01]  /*a560*/  IMAD.MOV.U32 R169, RZ, RZ, R164 ;  /* 0x000000ffffa97224 */ /* 0x000fe200078e00a4 */
[----:B------:R-:W-:Y:S01]  /*a570*/  ISETP.LT.AND P0, PT, RZ, UR25, PT ;  /* 0x00000019ff007c0c */ /* 0x000fe2000bf01270 */
[----:B------:R-:W-:Y:S01]  /*a580*/  UIADD3 UR25, UR25, -0x1, URZ ;  /* 0xffffffff19197890 */ /* 0x000fe2000fffe03f */
[----:B------:R-:W-:Y:S11]  /*a590*/  IMAD.MOV.U32 R167, RZ, RZ, R0 ;  /* 0x000000ffffa77224 */ /* 0x000ff600078e0000 */
[----:B--2---:R-:W-:-:S05]  /*a5a0*/  @P0 BRA `(.L_x_1594) ;  /* 0xffffc30000000947 */ /* 0x004fca000383ffff */
.L_x_1593:
[----:B--2---:R-:W2:Y:S04]  /*a5b0*/  LDL.LU R5, [R1+0x60] ;  /* 0x0000600001057983 */ /* 0x004ea80000300800 */
[----:B------:R-:W1:Y:S01]  /*a5c0*/  SHFL.BFLY PT, R8, R171, 0x2, 0x1f ;  /* 0x0c401f00ab087f89 */ /* 0x000e6200000e0000 */
[----:B------:R-:W-:Y:S01]  /*a5d0*/  MOV R13, 0x3f800000 ;  /* 0x3f800000000d7802 */ /* 0x000fe20000000f00 */
[----:B------:R-:W3:Y:S01]  /*a5e0*/  S2UR UR6, SR_CTAID.Y ;  /* 0x00000000000679c3 */ /* 0x000ee20000002600 */
[----:B------:R-:W-:Y:S01]  /*a5f0*/  UISETP.NE.AND UP0, UPT, UR9, -0x1, UPT ;  /* 0xffffffff0900788c */ /* 0x000fe2000bf05270 */
[----:B------:R-:W4:Y:S01]  /*a600*/  LDL.LU R4, [R1+0x5c] ;  /* 0x00005c0001047983 */ /* 0x000f220000300800 */
[----:B------:R-:W-:-:S03]  /*a610*/  ULDC.64 UR4, c[0x0][0x1e8] ;  /* 0x00007a0000047ab9 */ /* 0x000fc60000000a00 */
[----:B------:R-:W5:Y:S04]  /*a620*/  LDL.LU R12, [R1+0x58] ;  /* 0x00005800010c7983 */ /* 0x000f680000300800 */
[----:B------:R-:W5:Y:S01]  /*a630*/  LDL.LU R11, [R1] ;  /* 0x00000000010b7983 */ /* 0x000f620000300800 */
[----:B------:R-:W3:Y:S01]  /*a640*/  S2UR UR10, SR_CTAID.X ;  /* 0x00000000000a79c3 */ /* 0x000ee20000002500 */
[----:B------:R-:W-:Y:S01]  /*a650*/  @UP0 UIMAD.WIDE.U32 UR16, UR9, UR4, URZ ;  /* 0x00000004091002a5 */ /* 0x000fe2000f8e003f */
[----:B------:R-:W-:Y:S01]  /*a660*/  BSSY B0, `(.L_x_1597) ;  /* 0x00001ad000007945 */ /* 0x000fe20003800000 */
[----:B------:R-:W-:Y:S02]  /*a670*/  ULDC UR8, c[0x0][0x214] ;  /* 0x0000850000087ab9 */ /* 0x000fe40000000800 */
[----:B------:R-:W-:-:S02]  /*a680*/  @UP0 UIMAD UR7, UR9, UR5, UR17 ;  /* 0x00000005090702a4 */ /* 0x000fc4000f8e0211 */
[----:B------:R-:W-:Y:S01]  /*a690*/  UMOV UR24, URZ ;  /* 0x0000003f00187c82 */ /* 0x000fe20008000000 */
[----:B------:R-:W3:Y:S01]  /*a6a0*/  S2UR UR11, SR_CTAID.Z ;  /* 0x00000000000b79c3 */ /* 0x000ee20000002700 */
[----:B------:R-:W-:Y:S01]  /*a6b0*/  ULDC.64 UR4, c[0x0][0x1e0] ;  /* 0x0000780000047ab9 */ /* 0x000fe20000000a00 */
[----:B-1----:R-:W-:Y:S01]  /*a6c0*/  FADD.FTZ R15, R8, R171 ;  /* 0x000000ab080f7221 */ /* 0x002fe20000010000 */
[----:B------:R-:W-:Y:S02]  /*a6d0*/  UMOV UR25, URZ ;  /* 0x0000003f00197c82 */ /* 0x000fe40008000000 */
[----:B---3--:R-:W-:Y:S02]  /*a6e0*/  @!UP0 USHF.R.S32.HI UR14, URZ, 0x1f, UR6 ;  /* 0x0000001f3f0e8899 */ /* 0x008fe40008011406 */
[----:B------:R-:W-:Y:S01]  /*a6f0*/  SHFL.BFLY PT, R14, R15, 0x1, 0x1f ;  /* 0x0c201f000f0e7f89 */ /* 0x000fe200000e0000 */
        /* <DEDUP_REMOVED lines=34> */
[----:B-----5:R-:W3:Y:S01]  /*a920*/  SHFL.BFLY PT, R7, R12, 0x2, 0x1f ;  /* 0x0c401f000c077f89 */ /* 0x020ee200000e0000 */
[----:B------:R-:W-:Y:S01]  /*a930*/  MOV R170, R11 ;  /* 0x0000000b00aa7202 */ /* 0x000fe20000000f00 */
[----:B-1----:R-:W-:-:S05]  /*a940*/  FADD.FTZ R10, R10, R5 ;  /* 0x000000050a0a7221 */ /* 0x002fca0000010000 */
[----:B------:R-:W1:Y:S01]  /*a950*/  SHFL.BFLY PT, R5, R10, 0x1, 0x1f ;  /* 0x0c201f000a057f89 */ /* 0x000e6200000e0000 */
[----:B--2---:R-:W-:-:S03]  /*a960*/  FADD.FTZ R9, R9, R4 ;  /* 0x0000000409097221 */ /* 0x004fc60000010000 */
[----:B------:R-:W2:Y:S01]  /*a970*/  S2R R4, SR_TID.X ;  /* 0x0000000000047919 */ /* 0x000ea20000002100 */
[----:B---3--:R-:W-:Y:S01]  /*a980*/  FADD.FTZ R7, R7, R12 ;  /* 0x0000000c07077221 */ /* 0x008fe20000010000 */
[----:B------:R-:W-:Y:S02]  /*a990*/  MOV R12, 0x3f800000 ;  /* 0x3f800000000c7802 */ /* 0x000fe40000000f00 */
[----:B------:R-:W3:Y:S04]  /*a9a0*/  SHFL.BFLY PT, R6, R9, 0x1, 0x1f ;  /* 0x0c201f0009067f89 */ /* 0x000ee800000e0000 */
[----:B------:R-:W4:Y:S01]  /*a9b0*/  SHFL.BFLY PT, R16, R7, 0x1, 0x1f ;  /* 0x0c201f0007107f89 */ /* 0x000f2200000e0000 */
[----:B-1----:R-:W-:Y:S01]  /*a9c0*/  FADD.FTZ R5, R10, R5 ;  /* 0x000000050a057221 */ /* 0x002fe20000010000 */
[----:B--2---:R-:W-:-:S04]  /*a9d0*/  SHF.R.S32.HI R17, RZ, 0x1f, R4 ;  /* 0x0000001fff117819 */ /* 0x004fc80000011404 */
[----:B------:R-:W-:Y:S02]  /*a9e0*/  FSETP.NE.FTZ.AND P6, PT, R5, RZ, PT ;  /* 0x000000ff0500720b */ /* 0x000fe40003fd5000 */
[-C--:B------:R-:W-:Y:S01]  /*a9f0*/  LEA.HI R11, R17, R4.reuse, RZ, 0x2 ;  /* 0x00000004110b7211 */ /* 0x080fe200078f10ff */
[----:B---3--:R-:W-:Y:S01]  /*aa00*/  FADD.FTZ R6, R9, R6 ;  /* 0x0000000609067221 */ /* 0x008fe20000010000 */
[----:B------:R-:W-:Y:S02]  /*aa10*/  LEA.HI R8, R17, R4, RZ, 0x5 ;  /* 0x0000000411087211 */ /* 0x000fe400078f28ff */
[--C-:B------:R-:W-:Y:S01]  /*aa20*/  SHF.R.S32.HI R10, RZ, 0x2, R11.reuse ;  /* 0x00000002ff0a7819 */ /* 0x100fe2000001140b */
[----:B----4-:R-:W-:Y:S01]  /*aa30*/  FADD.FTZ R16, R7, R16 ;  /* 0x0000001007107221 */ /* 0x010fe20000010000 */
[----:B------:R-:W-:Y:S02]  /*aa40*/  SHF.R.S32.HI R9, RZ, 0x1f, R11 ;  /* 0x0000001fff097819 */ /* 0x000fe4000001140b */
[----:B------:R-:W-:-:S02]  /*aa50*/  LOP3.LUT R11, R11, 0x3ffffffc, RZ, 0xc0, !PT ;  /* 0x3ffffffc0b0b7812 */ /* 0x000fc400078ec0ff */
[----:B------:R-:W-:Y:S01]  /*aa60*/  LEA.HI R9, R9, R10, RZ, 0x3 ;  /* 0x0000000a09097211 */ /* 0x000fe200078f18ff */
[----:B------:R-:W1:Y:S01]  /*aa70*/  @P6 MUFU.RCP R12, R5 ;  /* 0x00000005000c6308 */ /* 0x000e620000001000 */
[----:B------:R-:W-:Y:S02]  /*aa80*/  FSETP.NE.FTZ.AND P4, PT, R16, RZ, PT ;  /* 0x000000ff1000720b */ /* 0x000fe40003f95000 */
[----:B------:R-:W-:Y:S02]  /*aa90*/  LOP3.LUT R9, R9, 0xfffffff8, RZ, 0xc0, !PT ;  /* 0xfffffff809097812 */ /* 0x000fe400078ec0ff */
[----:B------:R-:W-:Y:S01]  /*aaa0*/  IADD3 R18, -R11, R4, RZ ;  /* 0x000000040b127210 */ /* 0x000fe20007ffe1ff */
[----:B------:R-:W-:Y:S01]  /*aab0*/  FADD.FTZ R11, R15, R14 ;  /* 0x0000000e0f0b7221 */ /* 0x000fe20000010000 */
[----:B------:R-:W-:Y:S01]  /*aac0*/  IADD3 R9, R10, -R9, RZ ;  /* 0x800000090a097210 */ /* 0x000fe20007ffe0ff */
[----:B------:R-:W-:Y:S01]  /*aad0*/  @P6 MUFU.LG2 R5, R5 ;  /* 0x0000000500056308 */ /* 0x000fe20000000c00 */
[----:B------:R-:W-:-:S02]  /*aae0*/  MOV R10, 0x3f800000 ;  /* 0x3f800000000a7802 */ /* 0x000fc40000000f00 */
[----:B------:R-:W-:Y:S02]  /*aaf0*/  FSETP.NE.FTZ.AND P5, PT, R6, RZ, PT ;  /* 0x000000ff0600720b */ /* 0x000fe40003fb5000 */
[----:B------:R-:W-:Y:S02]  /*ab00*/  FSETP.NE.FTZ.AND P3, PT, R11, RZ, PT ;  /* 0x000000ff0b00720b */ /* 0x000fe40003f75000 */
[----:B------:R-:W-:Y:S01]  /*ab10*/  SHF.R.S32.HI R7, RZ, 0x5, R8 ;  /* 0x00000005ff077819 */ /* 0x000fe20000011408 */
[----:B------:R-:W2:Y:S01]  /*ab20*/  @P4 MUFU.RCP R10, R16 ;  /* 0x00000010000a4308 */ /* 0x000ea20000001000 */
[----:B-1----:R-:W-:Y:S01]  /*ab30*/  FMUL.FTZ R12, R12, c[0x0][0x2dc] ;  /* 0x0000b7000c0c7a20 */ /* 0x002fe20000410000 */
[----:B------:R-:W-:Y:S02]  /*ab40*/  R2P PR, R9, 0x6 ;  /* 0x0000000609007804 */ /* 0x000fe40000000000 */
[----:B------:R-:W-:Y:S01]  /*ab50*/  LEA R7, R7, R18, 0x9 ;  /* 0x0000001207077211 */ /* 0x000fe200078e48ff */
[----:B------:R-:W-:-:S02]  /*ab60*/  FMUL.FTZ R148, R12, R148 ;  /* 0x000000940c947220 */ /* 0x000fc40000410000 */
[C---:B------:R-:W-:Y:S01]  /*ab70*/  FMUL.FTZ R149, R12.reuse, R149 ;  /* 0x000000950c957220 */ /* 0x040fe20000410000 */
[----:B------:R-:W1:Y:S01]  /*ab80*/  @P5 MUFU.RCP R13, R6 ;  /* 0x00000006000d5308 */ /* 0x000e620000001000 */
[C---:B------:R-:W-:Y:S02]  /*ab90*/  FMUL.FTZ R152, R12.reuse, R152 ;  /* 0x000000980c987220 */ /* 0x040fe40000410000 */
[C---:B------:R-:W-:Y:S01]  /*aba0*/  FMUL.FTZ R153, R12.reuse, R153 ;  /* 0x000000990c997220 */ /* 0x040fe20000410000 */
[----:B------:R-:W-:Y:S01]  /*abb0*/  F2FP.BF16.PACK_AB R148, R149, R148 ;  /* 0x000000949594723e */ /* 0x000fe200000010ff */
[C---:B------:R-:W-:Y:S02]  /*abc0*/  FMUL.FTZ R156, R12.reuse, R156 ;  /* 0x0000009c0c9c7220 */ /* 0x040fe40000410000 */
[C---:B------:R-:W-:Y:S01]  /*abd0*/  FMUL.FTZ R157, R12.reuse, R157 ;  /* 0x0000009d0c9d7220 */ /* 0x040fe20000410000 */
[----:B------:R-:W-:Y:S01]  /*abe0*/  F2FP.BF16.PACK_AB R152, R153, R152 ;  /* 0x000000989998723e */ /* 0x000fe200000010ff */
[C---:B------:R-:W-:Y:S01]  /*abf0*/  FMUL.FTZ R160, R12.reuse, R160 ;  /* 0x000000a00ca07220 */ /* 0x040fe20000410000 */
[----:B------:R-:W-:Y:S01]  /*ac00*/  @P5 MUFU.LG2 R6, R6 ;  /* 0x0000000600065308 */ /* 0x000fe20000000c00 */
[C---:B------:R-:W-:Y:S01]  /*ac10*/  FMUL.FTZ R161, R12.reuse, R161 ;  /* 0x000000a10ca17220 */ /* 0x040fe20000410000 */
[----:B------:R-:W-:Y:S01]  /*ac20*/  F2FP.BF16.PACK_AB R156, R157, R156 ;  /* 0x0000009c9d9c723e */ /* 0x000fe200000010ff */
[----:B------:R-:W-:-:S02]  /*ac30*/  FMUL.FTZ R36, R12, R36 ;  /* 0x000000240c247220 */ /* 0x000fc40000410000 */
[C---:B------:R-:W-:Y:S01]  /*ac40*/  FMUL.FTZ R37, R12.reuse, R37 ;  /* 0x000000250c257220 */ /* 0x040fe20000410000 */
[----:B------:R-:W-:Y:S01]  /*ac50*/  F2FP.BF16.PACK_AB R160, R161, R160 ;  /* 0x000000a0a1a0723e */ /* 0x000fe200000010ff */
[C---:B------:R-:W-:Y:S01]  /*ac60*/  FMUL.FTZ R48, R12.reuse, R48 ;  /* 0x000000300c307220 */ /* 0x040fe20000410000 */
[----:B------:R-:W-:Y:S01]  /*ac70*/  @P4 MUFU.LG2 R16, R16 ;  /* 0x0000001000104308 */ /* 0x000fe20000000c00 */
        /* <DEDUP_REMOVED lines=32> */
[----:B--2---:R-:W-:Y:S01]  /*ae80*/  FMUL.FTZ R10, R10, c[0x0][0x2dc] ;  /* 0x0000b7000a0a7a20 */ /* 0x004fe20000410000 */
[----:B------:R-:W-:Y:S01]  /*ae90*/  F2FP.BF16.PACK_AB R116, R117, R116 ;  /* 0x000000747574723e */ /* 0x000fe200000010ff */
[----:B-1----:R-:W-:Y:S01]  /*aea0*/  FMUL.FTZ R13, R13, c[0x0][0x2dc] ;  /* 0x0000b7000d0d7a20 */ /* 0x002fe20000410000 */
[----:B------:R-:W-:Y:S01]  /*aeb0*/  F2FP.BF16.PACK_AB R128, R129, R128 ;  /* 0x000000808180723e */ /* 0x000fe200000010ff */
[C---:B------:R-:W-:Y:S01]  /*aec0*/  FMUL.FTZ R132, R10.reuse, R132 ;  /* 0x000000840a847220 */ /* 0x040fe20000410000 */
[----:B------:R-:W1:Y:S01]  /*aed0*/  @P3 MUFU.RCP R12, R11 ;  /* 0x0000000b000c3308 */ /* 0x000e620000001000 */
[----:B------:R-:W-:-:S02]  /*aee0*/  FMUL.FTZ R133, R10, R133 ;  /* 0x000000850a857220 */ /* 0x000fc40000410000 */
[C---:B------:R-:W-:Y:S02]  /*aef0*/  FMUL.FTZ R136, R10.reuse, R136 ;  /* 0x000000880a887220 */ /* 0x040fe40000410000 */
[C---:B------:R-:W-:Y:S01]  /*af00*/  FMUL.FTZ R137, R10.reuse, R137 ;  /* 0x000000890a897220 */ /* 0x040fe20000410000 */
[----:B------:R-:W-:Y:S01]  /*af10*/  F2FP.BF16.PACK_AB R132, R133, R132 ;  /* 0x000000848584723e */ /* 0x000fe200000010ff */
[C---:B------:R-:W-:Y:S01]  /*af20*/  FMUL.FTZ R140, R10.reuse, R140 ;  /* 0x0000008c0a8c7220 */ /* 0x040fe20000410000 */
[----:B------:R-:W2:Y:S01]  /*af30*/  @P3 MUFU.LG2 R11, R11 ;  /* 0x0000000b000b3308 */ /* 0x000ea20000000c00 */
        /* <DEDUP_REMOVED lines=40> */
[C---:B------:R-:W-:Y:S01]  /*b1c0*/  SHF.L.U32 R10, R9.reuse, 0x6, RZ ;  /* 0x00000006090a7819 */ /* 0x040fe200000006ff */
[----:B-1----:R-:W-:Y:S01]  /*b1d0*/  FMUL.FTZ R12, R12, c[0x0][0x2dc] ;  /* 0x0000b7000c0c7a20 */ /* 0x002fe20000410000 */
        /* <DEDUP_REMOVED lines=9> */
[C---:B------:R-:W-:Y:S01]  /*b270*/  FMUL.FTZ R134, R12.reuse, R134 ;  /* 0x000000860c867220 */ /* 0x040fe20000410000 */
[----:B------:R-:W-:Y:S01]  /*b280*/  LEA R7, R7, R10, 0x1 ;  /* 0x0000000a07077211 */ /* 0x000fe200078e08ff */
[C---:B------:R-:W-:Y:S01]  /*b290*/  FMUL.FTZ R135, R12.reuse, R135 ;  /* 0x000000870c877220 */ /* 0x040fe20000410000 */
[----:B------:R-:W-:Y:S01]  /*b2a0*/  MOV R10, 0x20 ;  /* 0x00000020000a7802 */ /* 0x000fe20000000f00 */
[C---:B------:R-:W-:Y:S01]  /*b2b0*/  FMUL.FTZ R138, R12.reuse, R138 ;  /* 0x0000008a0c8a7220 */ /* 0x040fe20000410000 */
[----:B------:R-:W-:Y:S01]  /*b2c0*/  SHF.L.U32 R7, R7, 0x1, RZ ;  /* 0x0000000107077819 */ /* 0x000fe200000006ff */
[----:B------:R-:W-:Y:S01]  /*b2d0*/  FMUL.FTZ R139, R12, R139 ;  /* 0x0000008b0c8b7220 */ /* 0x000fe20000410000 */
[----:B------:R-:W-:Y:S01]  /*b2e0*/  SEL R10, R10, 0xffffffe0, !P1 ;  /* 0xffffffe00a0a7807 */ /* 0x000fe20004800000 */
[----:B------:R-:W-:Y:S01]  /*b2f0*/  FMUL.FTZ R158, R13, R158 ;  /* 0x0000009e0d9e7220 */ /* 0x000fe20000410000 */
[----:B------:R-:W-:Y:S01]  /*b300*/  IADD3 R9, R7, -0x10, RZ ;  /* 0xfffffff007097810 */ /* 0x000fe20007ffe0ff */
[----:B------:R-:W-:Y:S01]  /*b310*/  FMUL.FTZ R159, R13, R159 ;  /* 0x0000009f0d9f7220 */ /* 0x000fe20000410000 */
[----:B------:R-:W-:Y:S01]  /*b320*/  F2FP.BF16.PACK_AB R154, R155, R154 ;  /* 0x0000009a9b9a723e */ /* 0x000fe200000010ff */
[C---:B------:R-:W-:Y:S01]  /*b330*/  FMUL.FTZ R142, R12.reuse, R142 ;  /* 0x0000008e0c8e7220 */ /* 0x040fe20000410000 */
[----:B------:R-:W-:Y:S01]  /*b340*/  @P0 IADD3 R9, R7, 0x10, RZ ;  /* 0x0000001007090810 */ /* 0x000fe20007ffe0ff */
[C---:B------:R-:W-:Y:S01]  /*b350*/  FMUL.FTZ R143, R12.reuse, R143 ;  /* 0x0000008f0c8f7220 */ /* 0x040fe20000410000 */
[----:B------:R-:W-:Y:S01]  /*b360*/  F2FP.BF16.PACK_AB R134, R135, R134 ;  /* 0x000000868786723e */ /* 0x000fe200000010ff */
[C---:B------:R-:W-:Y:S01]  /*b370*/  FMUL.FTZ R146, R12.reuse, R146 ;  /* 0x000000920c927220 */ /* 0x040fe20000410000 */
[----:B------:R-:W-:Y:S01]  /*b380*/  F2FP.BF16.PACK_AB R138, R139, R138 ;  /* 0x0000008a8b8a723e */ /* 0x000fe200000010ff */
[C---:B------:R-:W-:Y:S01]  /*b390*/  FMUL.FTZ R147, R12.reuse, R147 ;  /* 0x000000930c937220 */ /* 0x040fe20000410000 */
[----:B------:R-:W-:Y:S01]  /*b3a0*/  F2FP.BF16.PACK_AB R158, R159, R158 ;  /* 0x0000009e9f9e723e */ /* 0x000fe200000010ff */
[C---:B------:R-:W-:Y:S01]  /*b3b0*/  FMUL.FTZ R42, R12.reuse, R42 ;  /* 0x0000002a0c2a7220 */ /* 0x040fe20000410000 */
[----:B------:R-:W-:Y:S01]  /*b3c0*/  IADD3 R15, R7, R10, RZ ;  /* 0x0000000a070f7210 */ /* 0x000fe20007ffe0ff */
[C---:B------:R-:W-:Y:S01]  /*b3d0*/  FMUL.FTZ R43, R12.reuse, R43 ;  /* 0x0000002b0c2b7220 */ /* 0x040fe20000410000 */
[----:B------:R-:W-:Y:S01]  /*b3e0*/  STS [R7], R148 ;  /* 0x0000009407007388 */ /* 0x000fe20000000800 */
[----:B------:R-:W-:Y:S01]  /*b3f0*/  FMUL.FTZ R46, R12, R46 ;  /* 0x0000002e0c2e7220 */ /* 0x000fe20000410000 */
[----:B------:R-:W-:Y:S01]  /*b400*/  IADD3 R17, R10, R9, RZ ;  /* 0x000000090a117210 */ /* 0x000fe20007ffe0ff */
[C---:B------:R-:W-:Y:S01]  /*b410*/  FMUL.FTZ R47, R12.reuse, R47 ;  /* 0x0000002f0c2f7220 */ /* 0x040fe20000410000 */
[----:B------:R-:W-:Y:S01]  /*b420*/  STS [R7+0x400], R150 ;  /* 0x0004009607007388 */ /* 0x000fe20000000800 */
[C---:B------:R-:W-:Y:S01]  /*b430*/  FMUL.FTZ R58, R12.reuse, R58 ;  /* 0x0000003a0c3a7220 */ /* 0x040fe20000410000 */
[----:B------:R-:W-:Y:S01]  /*b440*/  F2FP.BF16.PACK_AB R142, R143, R142 ;  /* 0x0000008e8f8e723e */ /* 0x000fe200000010ff */
[C---:B------:R-:W-:Y:S01]  /*b450*/  FMUL.FTZ R59, R12.reuse, R59 ;  /* 0x0000003b0c3b7220 */ /* 0x040fe20000410000 */
[----:B------:R-:W-:Y:S01]  /*b460*/  STS [R9], R152 ;  /* 0x0000009809007388 */ /* 0x000fe20000000800 */
        /* <DEDUP_REMOVED lines=34> */
[----:B------:R-:W-:Y:S01]  /*b690*/  FMUL.FTZ R127, R12, R127 ;  /* 0x0000007f0c7f7220 */ /* 0x000fe20000410000 */
[----:B------:R-:W-:Y:S01]  /*b6a0*/  MOV R12, 0x40 ;  /* 0x00000040000c7802 */ /* 0x000fe20000000f00 */
[----:B------:R-:W-:Y:S01]  /*b6b0*/  FMUL.FTZ R162, R13, R162 ;  /* 0x000000a20da27220 */ /* 0x000fe20000410000 */
[----:B------:R-:W-:Y:S01]  /*b6c0*/  F2FP.BF16.PACK_AB R106, R107, R106 ;  /* 0x0000006a6b6a723e */ /* 0x000fe200000010ff */
[C---:B------:R-:W-:Y:S01]  /*b6d0*/  FMUL.FTZ R163, R13.reuse, R163 ;  /* 0x000000a30da37220 */ /* 0x040fe20000410000 */
[----:B------:R-:W-:Y:S01]  /*b6e0*/  SEL R12, R12, 0xffffffc0, !P2 ;  /* 0xffffffc00c0c7807 */ /* 0x000fe20005000000 */
[----:B------:R-:W-:Y:S01]  /*b6f0*/  FMUL.FTZ R38, R13, R38 ;  /* 0x000000260d267220 */ /* 0x000fe20000410000 */
[----:B------:R-:W-:Y:S01]  /*b700*/  F2FP.BF16.PACK_AB R110, R111, R110 ;  /* 0x0000006e6f6e723e */ /* 0x000fe200000010ff */
[----:B------:R-:W-:Y:S01]  /*b710*/  FMUL.FTZ R39, R13, R39 ;  /* 0x000000270d277220 */ /* 0x000fe20000410000 */
[----:B------:R-:W-:Y:S01]  /*b720*/  F2FP.BF16.PACK_AB R162, R163, R162 ;  /* 0x000000a2a3a2723e */ /* 0x000fe200000010ff */
[----:B------:R-:W-:Y:S01]  /*b730*/  FMUL.FTZ R50, R13, R50 ;  /* 0x000000320d327220 */ /* 0x000fe20000410000 */
[----:B------:R-:W-:Y:S01]  /*b740*/  IADD3 R19, R7, R12, RZ ;  /* 0x0000000c07137210 */ /* 0x000fe20007ffe0ff */
[----:B------:R-:W-:Y:S01]  /*b750*/  FMUL.FTZ R51, R13, R51 ;  /* 0x000000330d337220 */ /* 0x000fe20000410000 */
[----:B------:R-:W-:Y:S01]  /*b760*/  F2FP.BF16.PACK_AB R38, R39, R38 ;  /* 0x000000262726723e */ /* 0x000fe200000010ff */
[C---:B------:R-:W-:Y:S01]  /*b770*/  FMUL.FTZ R54, R13.reuse, R54 ;  /* 0x000000360d367220 */ /* 0x040fe20000410000 */
[----:B------:R-:W-:Y:S01]  /*b780*/  IADD3 R21, R12, R9, RZ ;  /* 0x000000090c157210 */ /* 0x000fe20007ffe0ff */
[----:B------:R-:W-:Y:S01]  /*b790*/  FMUL.FTZ R55, R13, R55 ;  /* 0x000000370d377220 */ /* 0x000fe20000410000 */
[----:B------:R-:W-:Y:S01]  /*b7a0*/  F2FP.BF16.PACK_AB R50, R51, R50 ;  /* 0x000000323332723e */ /* 0x000fe200000010ff */
[C---:B------:R-:W-:Y:S01]  /*b7b0*/  FMUL.FTZ R66, R13.reuse, R66 ;  /* 0x000000420d427220 */ /* 0x040fe20000410000 */
[----:B------:R-:W-:Y:S01]  /*b7c0*/  STS [R17+0x400], R162 ;  /* 0x000400a211007388 */ /* 0x000fe20000000800 */
[----:B------:R-:W-:Y:S01]  /*b7d0*/  FMUL.FTZ R67, R13, R67 ;  /* 0x000000430d437220 */ /* 0x000fe20000410000 */
[----:B------:R-:W-:Y:S01]  /*b7e0*/  F2FP.BF16.PACK_AB R54, R55, R54 ;  /* 0x000000363736723e */ /* 0x000fe200000010ff */
[C---:B------:R-:W-:Y:S01]  /*b7f0*/  FMUL.FTZ R70, R13.reuse, R70 ;  /* 0x000000460d467220 */ /* 0x040fe20000410000 */
[----:B------:R-:W-:Y:S01]  /*b800*/  STS [R15+0x2000], R140 ;  /* 0x0020008c0f007388 */ /* 0x000fe20000000800 */
[----:B------:R-:W-:Y:S01]  /*b810*/  FMUL.FTZ R71, R13, R71 ;  /* 0x000000470d477220 */ /* 0x000fe20000410000 */
[----:B------:R-:W-:Y:S01]  /*b820*/  IADD3 R23, R15, R12, RZ ;  /* 0x0000000c0f177210 */ /* 0x000fe20007ffe0ff */
[C---:B------:R-:W-:Y:S01]  /*b830*/  FMUL.FTZ R82, R13.reuse, R82 ;  /* 0x000000520d527220 */ /* 0x040fe20000410000 */
[----:B------:R-:W-:Y:S01]  /*b840*/  STS [R15+0x2400], R142 ;  /* 0x0024008e0f007388 */ /* 0x000fe20000000800 */
[----:B------:R-:W-:Y:S01]  /*b850*/  FMUL.FTZ R83, R13, R83 ;  /* 0x000000530d537220 */ /* 0x000fe20000410000 */
[----:B------:R-:W-:Y:S01]  /*b860*/  F2FP.BF16.PACK_AB R66, R67, R66 ;  /* 0x000000424342723e */ /* 0x000fe200000010ff */
[----:B------:R-:W-:Y:S01]  /*b870*/  FMUL.FTZ R86, R13, R86 ;  /* 0x000000560d567220 */ /* 0x000fe20000410000 */
[----:B------:R-:W-:Y:S01]  /*b880*/  STS [R17+0x2000], R144 ;  /* 0x0020009011007388 */ /* 0x000fe20000000800 */
[----:B------:R-:W-:Y:S01]  /*b890*/  IADD3 R25, R17, R12, RZ ;  /* 0x0000000c11197210 */ /* 0x000fe20007ffe0ff */
[----:B------:R-:W-:Y:S01]  /*b8a0*/  FMUL.FTZ R87, R13, R87 ;  /* 0x000000570d577220 */ /* 0x000fe20000410000 */
[----:B------:R-:W-:Y:S01]  /*b8b0*/  F2FP.BF16.PACK_AB R70, R71, R70 ;  /* 0x000000464746723e */ /* 0x000fe200000010ff */
[----:B------:R-:W-:Y:S01]  /*b8c0*/  STS [R17+0x2400], R146 ;  /* 0x0024009211007388 */ /* 0x000fe20000000800 */
[----:B------:R-:W-:Y:S01]  /*b8d0*/  FMUL.FTZ R98, R13, R98 ;  /* 0x000000620d627220 */ /* 0x000fe20000410000 */
[----:B------:R-:W-:Y:S01]  /*b8e0*/  F2FP.BF16.PACK_AB R82, R83, R82 ;  /* 0x000000525352723e */ /* 0x000fe200000010ff */
[C---:B------:R-:W-:Y:S01]  /*b8f0*/  FMUL.FTZ R99, R13.reuse, R99 ;  /* 0x000000630d637220 */ /* 0x040fe20000410000 */
[----:B------:R-:W-:Y:S01]  /*b900*/  STS [R19], R36 ;  /* 0x0000002413007388 */ /* 0x000fe20000000800 */
[----:B------:R-:W-:Y:S01]  /*b910*/  FMUL.FTZ R102, R13, R102 ;  /* 0x000000660d667220 */ /* 0x000fe20000410000 */
[----:B------:R-:W-:Y:S01]  /*b920*/  F2FP.BF16.PACK_AB R86, R87, R86 ;  /* 0x000000565756723e */ /* 0x000fe200000010ff */
[C---:B------:R-:W-:Y:S01]  /*b930*/  FMUL.FTZ R103, R13.reuse, R103 ;  /* 0x000000670d677220 */ /* 0x040fe20000410000 */
        /* <DEDUP_REMOVED lines=11> */
[----:B------:R-:W-:Y:S01]  /*b9f0*/  FMUL.FTZ R13, R13, R131 ;  /* 0x000000830d0d7220 */ /* 0x000fe20000410000 */
[----:B------:R-:W-:Y:S01]  /*ba00*/  STS [R19+0x2000], R40 ;  /* 0x0020002813007388 */ /* 0x000fe20000000800 */
[----:B------:R-:W-:Y:S01]  /*ba10*/  F2FP.BF16.PACK_AB R118, R119, R118 ;  /* 0x000000767776723e */ /* 0x000fe200000010ff */
[----:B------:R-:W-:Y:S01]  /*ba20*/  @P6 FMUL.FTZ R5, R5, 0.69314718246459960938 ;  /* 0x3f31721805056820 */ /* 0x000fe20000410000 */
[----:B------:R-:W-:Y:S01]  /*ba30*/  F2FP.BF16.PACK_AB R120, R121, R120 ;  /* 0x000000787978723e */ /* 0x000fe200000010ff */
[----:B------:R-:W-:Y:S01]  /*ba40*/  STS [R19+0x2400], R42 ;  /* 0x0024002a13007388 */ /* 0x000fe20000000800 */
[----:B------:R-:W-:Y:S01]  /*ba50*/  F2FP.BF16.PACK_AB R13, R13, R130 ;  /* 0x000000820d0d723e */ /* 0x000fe200000010ff */
[----:B------:R-:W-:Y:S01]  /*ba60*/  @P5 FMUL.FTZ R6, R6, 0.69314718246459960938 ;  /* 0x3f31721806065820 */ /* 0x000fe20000410000 */
[----:B------:R-:W-:Y:S01]  /*ba70*/  F2FP.BF16.PACK_AB R122, R123, R122 ;  /* 0x0000007a7b7a723e */ /* 0x000fe200000010ff */
[----:B------:R-:W-:Y:S01]  /*ba80*/  STS [R21+0x2000], R44 ;  /* 0x0020002c15007388 */ /* 0x000fe20000000800 */
[----:B------:R-:W-:Y:S01]  /*ba90*/  F2FP.BF16.PACK_AB R124, R125, R124 ;  /* 0x0000007c7d7c723e */ /* 0x000fe200000010ff */
[----:B--2---:R-:W-:Y:S01]  /*baa0*/  @P3 FMUL.FTZ R11, R11, 0.69314718246459960938 ;  /* 0x3f3172180b0b3820 */ /* 0x004fe20000410000 */
[----:B------:R-:W-:Y:S01]  /*bab0*/  F2FP.BF16.PACK_AB R126, R127, R126 ;  /* 0x0000007e7f7e723e */ /* 0x000fe200000010ff */
        /* <DEDUP_REMOVED lines=21> */
[----:B-1----:R-:W-:-:S02]  /*bc10*/  LOP3.LUT R7, R8, 0xffffffe0, RZ, 0xc0, !PT ;  /* 0xffffffe008077812 */ /* 0x002fc400078ec0ff */
[----:B------:R-:W-:Y:S01]  /*bc20*/  MOV R8, 0x7f800000 ;  /* 0x7f80000000087802 */ /* 0x000fe20000000f00 */
[----:B------:R-:W-:Y:S01]  /*bc30*/  STS [R15+0x6000], R88 ;  /* 0x006000580f007388 */ /* 0x000fe20000000800 */
[----:B------:R-:W-:Y:S01]  /*bc40*/  IADD3 R7, -R7, R4, RZ ;  /* 0x0000000407077210 */ /* 0x000fe20007ffe1ff */
[----:B------:R-:W-:Y:S01]  /*bc50*/  @P6 FFMA.FTZ R8, R164, c[0x0][0x238], R5 ;  /* 0x00008e00a4086a23 */ /* 0x000fe20000010005 */
[----:B------:R-:W-:Y:S01]  /*bc60*/  MOV R4, 0x7f800000 ;  /* 0x7f80000000047802 */ /* 0x000fe20000000f00 */
[----:B------:R-:W-:Y:S01]  /*bc70*/  STS [R15+0x6400], R90 ;  /* 0x0064005a0f007388 */ /* 0x000fe20000000800 */
[----:B------:R-:W-:Y:S02]  /*bc80*/  LOP3.LUT P0, RZ, R7, 0x3, RZ, 0xc0, !PT ;  /* 0x0000000307ff7812 */ /* 0x000fe4000780c0ff */
[----:B--2---:R-:W-:Y:S01]  /*bc90*/  MOV R9, 0x7f800000 ;  /* 0x7f80000000097802 */ /* 0x004fe20000000f00 */
[----:B------:R-:W-:Y:S01]  /*bca0*/  STS [R17+0x6000], R92 ;  /* 0x0060005c11007388 */ /* 0x000fe20000000800 */
[----:B------:R-:W-:Y:S01]  /*bcb0*/  MOV R7, 0x7f800000 ;  /* 0x7f80000000077802 */ /* 0x000fe20000000f00 */
[----:B------:R-:W-:-:S02]  /*bcc0*/  @P5 FFMA.FTZ R9, R3, c[0x0][0x238], R6 ;  /* 0x00008e0003095a23 */ /* 0x000fc40000010006 */
[----:B------:R1:W-:Y:S01]  /*bcd0*/  STS [R17+0x6400], R94 ;  /* 0x0064005e11007388 */ /* 0x0003e20000000800 */
[----:B------:R-:W-:-:S03]  /*bce0*/  @P3 FFMA.FTZ R7, R0, c[0x0][0x238], R11 ;  /* 0x00008e0000073a23 */ /* 0x000fc6000001000b */
[----:B------:R2:W-:Y:S04]  /*bcf0*/  STS [R19+0x4000], R100 ;  /* 0x0040006413007388 */ /* 0x0005e80000000800 */
[----:B------:R2:W-:Y:S04]  /*bd00*/  STS [R19+0x4400], R102 ;  /* 0x0044006613007388 */ /* 0x0005e80000000800 */
[----:B------:R2:W-:Y:S04]  /*bd10*/  STS [R21+0x4000], R112 ;  /* 0x0040007015007388 */ /* 0x0005e80000000800 */
[----:B------:R2:W-:Y:S04]  /*bd20*/  STS [R21+0x4400], R114 ;  /* 0x0044007215007388 */ /* 0x0005e80000000800 */
[----:B------:R2:W-:Y:S04]  /*bd30*/  STS [R19+0x6000], R104 ;  /* 0x0060006813007388 */ /* 0x0005e80000000800 */
[----:B------:R2:W-:Y:S01]  /*bd40*/  STS [R19+0x6400], R106 ;  /* 0x0064006a13007388 */ /* 0x0005e20000000800 */
[----:B-1----:R-:W-:-:S03]  /*bd50*/  @P4 FMUL.FTZ R17, R16, 0.69314718246459960938 ;  /* 0x3f31721810114820 */ /* 0x002fc60000410000 */
[----:B------:R2:W-:Y:S01]  /*bd60*/  STS [R21+0x6000], R108 ;  /* 0x0060006c15007388 */ /* 0x0005e20000000800 */
[----:B------:R-:W-:-:S03]  /*bd70*/  @P4 FFMA.FTZ R4, R2, c[0x0][0x238], R17 ;  /* 0x00008e0002044a23 */ /* 0x000fc60000010011 */
[----:B------:R2:W-:Y:S04]  /*bd80*/  STS [R21+0x6400], R110 ;  /* 0x0064006e15007388 */ /* 0x0005e80000000800 */
        /* <DEDUP_REMOVED lines=26> */
[----:B---34-:R-:W3:Y:S02]  /*bf30*/  LDL.LU R18, [R1+0x8] ;  /* 0x0000080001127983 */ /* 0x018ee40000300800 */
[----:B---3--:R-:W-:-:S02]  /*bf40*/  ISETP.GE.AND P6, PT, R18, UR13, PT ;  /* 0x0000000d12007c0c */ /* 0x008fc4000bfc6270 */
[C---:B------:R-:W-:Y:S02]  /*bf50*/  IADD3 R10, R18.reuse, 0x8, RZ ;  /* 0x00000008120a7810 */ /* 0x040fe40007ffe0ff */
[----:B------:R-:W-:Y:S02]  /*bf60*/  IADD3 R2, R18, 0x40, RZ ;  /* 0x0000004012027810 */ /* 0x000fe40007ffe0ff */
[----:B------:R-:W-:Y:S02]  /*bf70*/  ISETP.GE.AND P5, PT, R10, UR13, PT ;  /* 0x0000000d0a007c0c */ /* 0x000fe4000bfa6270 */
[----:B------:R-:W-:Y:S02]  /*bf80*/  IADD3 R0, R18, 0x48, RZ ;  /* 0x0000004812007810 */ /* 0x000fe40007ffe0ff */
[----:B------:R-:W-:Y:S02]  /*bf90*/  ISETP.GE.AND P4, PT, R2, UR13, PT ;  /* 0x0000000d02007c0c */ /* 0x000fe4000bf86270 */
        /* <DEDUP_REMOVED lines=11> */
[----:B------:R-:W-:Y:S01]  /*c050*/  @!P5 LEA R18, P2, R5, c[0x0][0x200], 0x2 ;  /* 0x000080000512da11 */ /* 0x000fe200078410ff */
[----:B------:R3:W-:Y:S01]  /*c060*/  @!P6 STG.E [R16.64], R8 ;  /* 0x000000081000e986 */ /* 0x0007e2000c101912 */
[----:B------:R-:W-:-:S02]  /*c070*/  @!P4 IADD3 R3, P1, R2, UR10, RZ ;  /* 0x0000000a0203cc10 */ /* 0x000fc4000ff3e0ff */
[----:B------:R-:W-:Y:S02]  /*c080*/  @!P3 IADD3 R6, P0, R0, UR10, RZ ;  /* 0x0000000a0006bc10 */ /* 0x000fe4000ff1e0ff */
[----:B--2---:R-:W-:Y:S02]  /*c090*/  @!P5 LEA.HI.X R19, R5, c[0x0][0x204], R10, 0x2, P2 ;  /* 0x000081000513da11 */ /* 0x004fe400010f140a */
[----:B------:R-:W-:Y:S02]  /*c0a0*/  @!P4 LEA.HI.X.SX32 R2, R2, UR4, 0x1, P1 ;  /* 0x000000040202cc11 */ /* 0x000fe400088f0eff */
[----:B------:R-:W-:Y:S01]  /*c0b0*/  @!P3 LEA.HI.X.SX32 R5, R0, UR4, 0x1, P0 ;  /* 0x000000040005bc11 */ /* 0x000fe200080f0eff */
[----:B------:R3:W-:Y:S01]  /*c0c0*/  @!P5 STG.E [R18.64], R9 ;  /* 0x000000091200d986 */ /* 0x0007e2000c101912 */
[----:B------:R-:W-:Y:S02]  /*c0d0*/  @!P4 LEA R80, P1, R3, c[0x0][0x200], 0x2 ;  /* 0x000080000350ca11 */ /* 0x000fe400078210ff */
[----:B------:R-:W-:-:S02]  /*c0e0*/  @!P3 LEA R10, P0, R6, c[0x0][0x200], 0x2 ;  /* 0x00008000060aba11 */ /* 0x000fc400078010ff */
[----:B------:R-:W-:Y:S02]  /*c0f0*/  @!P4 LEA.HI.X R81, R3, c[0x0][0x204], R2, 0x2, P1 ;  /* 0x000081000351ca11 */ /* 0x000fe400008f1402 */
[----:B------:R-:W-:-:S03]  /*c100*/  @!P3 LEA.HI.X R11, R6, c[0x0][0x204], R5, 0x2, P0 ;  /* 0x00008100060bba11 */ /* 0x000fc600000f1405 */
[----:B------:R3:W-:Y:S04]  /*c110*/  @!P4 STG.E [R80.64], R4 ;  /* 0x000000045000c986 */ /* 0x0007e8000c101912 */
[----:B------:R3:W-:Y:S02]  /*c120*/  @!P3 STG.E [R10.64], R7 ;  /* 0x000000070a00b986 */ /* 0x0007e4000c101912 */
.L_x_1598:
[----:B---34-:R-:W-:Y:S05]  /*c130*/  BSYNC B0 ;  /* 0x0000000000007941 */ /* 0x018fea0003800000 */
.L_x_1597:
[----:B------:R-:W3:Y:S04]  /*c140*/  LDL.64 R80, [R1+0x28] ;  /* 0x0000280001507983 */ /* 0x000ee80000100a00 */
[----:B------:R4:W5:Y:S01]  /*c150*/  LDL R18, [R1+0x4] ;  /* 0x0000040001127983 */ /* 0x0009620000100800 */
[----:B------:R-:W-:Y:S01]  /*c160*/  USHF.R.S32.HI UR6, URZ, 0x1f, UR11 ;  /* 0x0000001f3f067899 */ /* 0x000fe2000801140b */
[----:B------:R-:W-:Y:S01]  /*c170*/  BSSY B0, `(.L_x_1599) ;  /* 0x000001e000007945 */ /* 0x000fe20003800000 */
[----:B------:R-:W-:Y:S01]  /*c180*/  ULDC.64 UR4, c[0x0][0x1f0] ;  /* 0x00007c0000047ab9 */ /* 0x000fe20000000a00 */
[----:B------:R-:W2:Y:S01]  /*c190*/  S2R R4, SR_TID.X ;  /* 0x0000000000047919 */ /* 0x000ea20000002100 */
[----:B------:R-:W-:-:S03]  /*c1a0*/  UIMAD UR4, UR6, UR4, URZ ;  /* 0x00000004060472a4 */ /* 0x000fc6000f8e023f */
[----:B------:R-:W1:Y:S01]  /*c1b0*/  S2R R0, SR_CTAID.Z ;  /* 0x0000000000007919 */ /* 0x000e620000002700 */
[----:B------:R-:W-:Y:S01]  /*c1c0*/  UIMAD UR4, UR11, UR5, UR4 ;  /* 0x000000050b0472a4 */ /* 0x000fe2000f8e0204 */
[----:B--2---:R-:W-:-:S04]  /*c1d0*/  SHF.R.S32.HI R3, RZ, 0x1f, R4 ;  /* 0x0000001fff037819 */ /* 0x004fc80000011404 */
[----:B------:R-:W-:-:S04]  /*c1e0*/  LEA.HI R3, R3, R4, RZ, 0x3 ;  /* 0x0000000403037211 */ /* 0x000fc800078f18ff */
[----:B------:R-:W-:-:S04]  /*c1f0*/  SHF.R.S32.HI R4, RZ, 0x3, R3 ;  /* 0x00000003ff047819 */ /* 0x000fc80000011403 */
[----:B------:R-:W-:Y:S02]  /*c200*/  SHF.R.S32.HI R5, RZ, 0x1f, R4 ;  /* 0x0000001fff057819 */ /* 0x000fe40000011404 */
[----:B---3--:R-:W-:Y:S02]  /*c210*/  SHF.R.S32.HI R2, RZ, 0x1f, R80 ;  /* 0x0000001fff027819 */ /* 0x008fe40000011450 */
[----:B------:R-:W-:-:S04]  /*c220*/  IADD3 R6, P0, R80, UR16, RZ ;  /* 0x0000001050067c10 */ /* 0x000fc8000ff1e0ff */
[----:B------:R-:W-:Y:S02]  /*c230*/  IADD3.X R7, R2, UR7, RZ, P0, !PT ;  /* 0x0000000702077c10 */ /* 0x000fe400087fe4ff */
[----:B------:R-:W-:-:S03]  /*c240*/  ISETP.GE.AND P0, PT, R4, UR13, PT ;  /* 0x0000000d04007c0c */ /* 0x000fc6000bf06270 */
[----:B-1----:R-:W-:-:S04]  /*c250*/  IMAD.WIDE.U32 R6, R0, c[0x0][0x1f0], R6 ;  /* 0x00007c0000067a25 */ /* 0x002fc800078e0006 */
[----:B------:R-:W-:Y:S01]  /*c260*/  IMAD.U32 R0, RZ, RZ, UR12 ;  /* 0x0000000cff007e24 */ /* 0x000fe2000f8e00ff */
[----:B------:R-:W-:-:S03]  /*c270*/  IADD3 R9, R7, UR4, RZ ;  /* 0x0000000407097c10 */ /* 0x000fc6000fffe0ff */
[----:B------:R-:W-:Y:S02]  /*c280*/  IMAD.WIDE R10, R0, 0x80, R4 ;  /* 0x00000080000a7825 */ /* 0x000fe400078e0204 */
        /* <DEDUP_REMOVED lines=12> */
.L_x_1600:
[----:B----4-:R-:W-:Y:S05]  /*c350*/  BSYNC B0 ;  /* 0x0000000000007941 */ /* 0x010fea0003800000 */
.L_x_1599:
        /* <DEDUP_REMOVED lines=11> */
[----:B------:R-:W-:-:S04]  /*c410*/  IMAD R3, R0, c[0x0][0x1e8], RZ ;  /* 0x00007a0000037a24 */ /* 0x000fc800078e02ff */
[----:B------:R-:W-:Y:S01]  /*c420*/  IMAD R3, R2, c[0x0][0x1ec], R3 ;  /* 0x00007b0002037a24 */ /* 0x000fe200078e0203 */
[----:B------:R-:W-:-:S03]  /*c430*/  LEA R2, P2, R16, c[0x0][0x1d0], 0x1 ;  /* 0x0000740010027a11 */ /* 0x000fc600078408ff */
[----:B------:R-:W-:-:S05]  /*c440*/  IMAD.IADD R3, R17, 0x1, R3 ;  /* 0x0000000111037824 */ /* 0x000fca00078e0203 */
[----:B------:R-:W-:-:S05]  /*c450*/  LEA.HI.X R3, R16, c[0x0][0x1d4], R3, 0x1, P2 ;  /* 0x0000750010037a11 */ /* 0x000fca00010f0c03 */
[----:B------:R1:W-:Y:S04]  /*c460*/  @!P1 STG.E.128 [R2.64], R68 ;  /* 0x0000004402009986 */ /* 0x0003e8000c101d12 */
[----:B------:R1:W-:Y:S02]  /*c470*/  @!P0 STG.E.128 [R2.64+0x80], R36 ;  /* 0x0000802402008986 */ /* 0x0003e4000c101d12 */
.L_x_1602:
[----:B------:R-:W-:Y:S05]  /*c480*/  BSYNC B0 ;  /* 0x0000000000007941 */ /* 0x000fea0003800000 */
.L_x_1601:
[----:B------:R-:W-:Y:S01]  /*c490*/  IADD3 R0, R4, 0x20, RZ ;  /* 0x0000002004007810 */ /* 0x000fe20007ffe0ff */
[----:B------:R-:W-:Y:S03]  /*c4a0*/  BSSY B0, `(.L_x_1603) ;  /* 0x0000011000007945 */ /* 0x000fe60003800000 */
[----:B------:R-:W-:-:S13]  /*c4b0*/  ISETP.GE.AND P0, PT, R0, UR13, PT ;  /* 0x0000000d00007c0c */ /* 0x000fda000bf06270 */
[----:B------:R-:W-:Y:S05]  /*c4c0*/  @P0 BRA `(.L_x_1604) ;  /* 0x000000e000000947 */ /* 0x000fea0003800000 */
[----:B-1----:R-:W-:Y:S01]  /*c4d0*/  IADD3 R2, P0, R10, 0x20, RZ ;  /* 0x000000200a027810 */ /* 0x002fe20007f1e0ff */
[----:B------:R-:W-:Y:S01]  /*c4e0*/  IMAD.MOV.U32 R16, RZ, RZ, R6 ;  /* 0x000000ffff107224 */ /* 0x000fe200078e0006 */
        /* <DEDUP_REMOVED lines=12> */
.L_x_1604:
[----:B------:R-:W-:Y:S05]  /*c5b0*/  BSYNC B0 ;  /* 0x0000000000007941 */ /* 0x000fea0003800000 */
.L_x_1603:
        /* <DEDUP_REMOVED lines=18> */
.L_x_1606:
[----:B------:R-:W-:Y:S05]  /*c6e0*/  BSYNC B0 ;  /* 0x0000000000007941 */ /* 0x000fea0003800000 */
.L_x_1605:
        /* <DEDUP_REMOVED lines=18> */
.L_x_1608:
[----:B------:R-:W-:Y:S05]  /*c810*/  BSYNC B0 ;  /* 0x0000000000007941 */ /* 0x000fea0003800000 */
.L_x_1607:
        /* <DEDUP_REMOVED lines=18> */
.L_x_1610:
[----:B------:R-:W-:Y:S05]  /*c940*/  BSYNC B0 ;  /* 0x0000000000007941 */ /* 0x000fea0003800000 */
.L_x_1609:
        /* <DEDUP_REMOVED lines=18> */
.L_x_1612:
[----:B------:R-:W-:Y:S05]  /*ca70*/  BSYNC B0 ;  /* 0x0000000000007941 */ /* 0x000fea0003800000 */
.L_x_1611:
[----:B------:R-:W-:-:S04]  /*ca80*/  IADD3 R4, R4, 0x70, RZ ;  /* 0x0000007004047810 */ /* 0x000fc80007ffe0ff */
[----:B------:R-:W-:-:S13]  /*ca90*/  ISETP.GE.AND P0, PT, R4, UR13, PT ;  /* 0x0000000d04007c0c */ /* 0x000fda000bf06270 */
[----:B------:R-:W-:Y:S05]  /*caa0*/  @P0 EXIT ;  /* 0x000000000000094d */ /* 0x000fea0003800000 */
[----:B------:R-:W-:Y:S01]  /*cab0*/  IADD3 R0, P0, R10, 0x70, RZ ;  /* 0x000000700a007810 */ /* 0x000fe20007f1e0ff */
[----:B------:R-:W-:Y:S01]  /*cac0*/  IMAD.MOV.U32 R4, RZ, RZ, R6 ;  /* 0x000000ffff047224 */ /* 0x000fe200078e0006 */
[----:B------:R-:W-:-:S03]  /*cad0*/  MOV R5, R9 ;  /* 0x0000000900057202 */ /* 0x000fc60000000f00 */
[----:B------:R-:W-:Y:S01]  /*cae0*/  IMAD.X R10, RZ, RZ, R11, P0 ;  /* 0x000000ffff0a7224 */ /* 0x000fe200000e060b */
[----:B------:R-:W-:Y:S01]  /*caf0*/  ISETP.GE.AND P0, PT, R80, c[0x0][0x220], PT ;  /* 0x0000880050007a0c */ /* 0x000fe20003f06270 */
[----:B------:R-:W-:-:S04]  /*cb00*/  IMAD.WIDE.U32 R4, R0, c[0x0][0x1e8], R4 ;  /* 0x00007a0000047a25 */ /* 0x000fc800078e0004 */
[----:B-1----:R-:W-:Y:S01]  /*cb10*/  IMAD R3, R10, c[0x0][0x1e8], RZ ;  /* 0x00007a000a037a24 */ /* 0x002fe200078e02ff */
        /* <DEDUP_REMOVED lines=9> */
.L_x_1563:
[----:B------:R-:W-:Y:S01]  /*cbb0*/  UISETP.NE.AND UP3, UPT, UR9, -0x1, UPT ;  /* 0xffffffff0900788c */ /* 0x000fe2000bf65270 */
[----:B------:R-:W-:Y:S01]  /*cbc0*/  LEA.HI R7, R7, R74, RZ, 0x3 ;  /* 0x0000004a07077211 */ /* 0x000fe200078f18ff */
[----:B------:R-:W-:Y:S01]  /*cbd0*/  USHF.R.S32.HI UR8, URZ, 0x1f, UR10 ;  /* 0x0000001f3f087899 */ /* 0x000fe2000801140a */
[----:B------:R-:W1:Y:S01]  /*cbe0*/  S2R R12, SR_CTAID.Z ;  /* 0x00000000000c7919 */ /* 0x000e620000002700 */
[----:B------:R-:W-:Y:S01]  /*cbf0*/  ULDC.64 UR6, c[0x0][0x1e8] ;  /* 0x00007a0000067ab9 */ /* 0x000fe20000000a00 */
[----:B------:R-:W-:Y:S01]  /*cc00*/  LOP3.LUT R3, R7, 0xfffffff8, RZ, 0xc0, !PT ;  /* 0xfffffff807037812 */ /* 0x000fe200078ec0ff */
[----:B------:R-:W-:Y:S01]  /*cc10*/  ULDC.64 UR4, c[0x0][0x1f0] ;  /* 0x00007c0000047ab9 */ /* 0x000fe20000000a00 */
[----:B------:R-:W-:Y:S01]  /*cc20*/  SHF.R.S32.HI R16, RZ, 0x3, R7 ;  /* 0x00000003ff107819 */ /* 0x000fe20000011407 */
[----:B------:R-:W-:Y:S01]  /*cc30*/  UIMAD UR4, UR8, UR4, URZ ;  /* 0x00000004080472a4 */ /* 0x000fe2000f8e023f */
[----:B------:R-:W-:Y:S01]  /*cc40*/  IMAD.U32 R19, RZ, RZ, UR12 ;  /* 0x0000000cff137e24 */ /* 0x000fe2000f8e00ff */
[----:B------:R-:W-:Y:S01]  /*cc50*/  ULDC.U8 UR17, c[0x0][0x328] ;  /* 0x0000ca0000117ab9 */ /* 0x000fe20000000000 */
[----:B------:R-:W-:Y:S01]  /*cc60*/  IMAD.IADD R74, R74, 0x1, -R3 ;  /* 0x000000014a4a7824 */ /* 0x000fe200078e0a03 */
[----:B------:R-:W-:Y:S01]  /*cc70*/  @UP3 UIMAD.WIDE.U32 UR14, UR9, UR6, URZ ;  /* 0x00000006090e32a5 */ /* 0x000fe2000f8e003f */
[--C-:B------:R-:W-:Y:S01]  /*cc80*/  SHF.R.S32.HI R17, RZ, 0x1f, R16.reuse ;  /* 0x0000001fff117819 */ /* 0x100fe20000011410 */
[----:B------:R-:W-:Y:S01]  /*cc90*/  @!UP3 USHF.R.S32.HI UR20, URZ, 0x1f, UR11 ;  /* 0x0000001f3f14b899 */ /* 0x000fe2000801140b */
[----:B------:R-:W-:Y:S01]  /*cca0*/  IMAD.SHL.U32 R9, R74, 0x8, RZ ;  /* 0x000000084a097824 */ /* 0x000fe200078e00ff */
[----:B------:R-:W-:Y:S01]  /*ccb0*/  ULDC.U8 UR6, c[0x0][0x329] ;  /* 0x0000ca4000067ab9 */ /* 0x000fe20000000000 */
[----:B------:R-:W-:Y:S01]  /*ccc0*/  BSSY B0, `(.L_x_1613) ;  /* 0x000003a000007945 */ /* 0x000fe20003800000 */
[----:B------:R-:W-:Y:S01]  /*ccd0*/  UISETP.NE.AND UP2, UPT, UR6, URZ, UPT ;  /* 0x0000003f0600728c */ /* 0x000fe2000bf45270 */
[----:B------:R-:W-:Y:S01]  /*cce0*/  IMAD.WIDE R18, R19, 0x80, R16 ;  /* 0x0000008013127825 */ /* 0x000fe200078e0210 */
[----:B------:R-:W-:Y:S01]  /*ccf0*/  UIMAD UR8, UR10, UR5, UR4 ;  /* 0x000000050a0872a4 */ /* 0x000fe2000f8e0204 */
[----:B------:R-:W-:Y:S01]  /*cd00*/  IADD3 R8, R9, 0x40, RZ ;  /* 0x0000004009087810 */ /* 0x000fe20007ffe0ff */
[----:B------:R-:W-:-:S02]  /*cd10*/  UISETP.NE.AND UP4, UPT, UR17, URZ, UPT ;  /* 0x0000003f1100728c */ /* 0x000fc4000bf85270 */
[----:B------:R-:W-:Y:S02]  /*cd20*/  ULDC.64 UR4, c[0x0][0x1e0] ;  /* 0x0000780000047ab9 */ /* 0x000fe40000000a00 */
[----:B------:R-:W-:Y:S02]  /*cd30*/  @!UP3 UIMAD UR20, UR20, UR4, URZ ;  /* 0x000000041414b2a4 */ /* 0x000fe4000f8e023f */
[----:B------:R-:W-:Y:S02]  /*cd40*/  @UP3 UIMAD UR7, UR9, UR7, UR15 ;  /* 0x00000007090732a4 */ /* 0x000fe4000f8e020f */
[----:B------:R-:W-:Y:S02]  /*cd50*/  @UP3 UMOV UR21, UR14 ;  /* 0x0000000e00153c82 */ /* 0x000fe40008000000 */
[----:B------:R-:W-:Y:S02]  /*cd60*/  @!UP2 UISETP.NE.AND UP1, UPT, UR17, URZ, UPT ;  /* 0x0000003f1100a28c */ /* 0x000fe4000bf25270 */
[----:B------:R-:W-:-:S02]  /*cd70*/  @!UP3 UIMAD UR20, UR11, UR5, UR20 ;  /* 0x000000050b14b2a4 */ /* 0x000fc4000f8e0214 */
[----:B------:R-:W-:Y:S02]  /*cd80*/  ULDC UR15, c[0x0][0x214] ;  /* 0x00008500000f7ab9 */ /* 0x000fe40000000800 */
[----:B------:R-:W-:Y:S02]  /*cd90*/  @UP2 ULDC UR14, c[0x0][0x210] ;  /* 0x00008400000e2ab9 */ /* 0x000fe40000000800 */
[----:B------:R-:W-:Y:S02]  /*cda0*/  UISETP.EQ.AND UP4, UPT, UR6, URZ, UP4 ;  /* 0x0000003f0600728c */ /* 0x000fe4000a782270 */
[----:B------:R-:W-:Y:S02]  /*cdb0*/  ULDC UR5, c[0x0][0x234] ;  /* 0x00008d0000057ab9 */ /* 0x000fe40000000800 */
[----:B------:R-:W-:Y:S02]  /*cdc0*/  @!UP3 UIMAD.WIDE.U32 UR22, UR11, UR4, URZ ;  /* 0x000000040b16b2a5 */ /* 0x000fe4000f8e003f */
        /* <DEDUP_REMOVED lines=20> */
[----:B------:R-:W-:Y:S01]  /*cf10*/  @!UP4 UMOV UR26, URZ ;  /* 0x0000003f001acc82 */ /* 0x000fe20008000000 */
[----:B------:R-:W-:Y:S01]  /*cf20*/  IADD3 R15, R13, UR8, RZ ;  /* 0x000000080d0f7c10 */ /* 0x000fe2000fffe0ff */
[----:B------:R-:W-:Y:S02]  /*cf30*/  @UP4 UMOV UR26, UR9 ;  /* 0x00000009001a4c82 */ /* 0x000fe40008000000 */
[----:B------:R-:W-:-:S02]  /*cf40*/  @!UP4 UMOV UR27, URZ ;  /* 0x0000003f001bcc82 */ /* 0x000fc40008000000 */
[----:B------:R-:W-:Y:S02]  /*cf50*/  USHF.R.S32.HI UR5, URZ, 0x1f, UR10 ;  /* 0x0000001f3f057899 */ /* 0x000fe4000801140a */
[----:B------:R-:W-:Y:S02]  /*cf60*/  @UP4 USHF.R.S32.HI UR27, URZ, 0x1f, UR9 ;  /* 0x0000001f3f1b4899 */ /* 0x000fe40008011409 */
        /* <DEDUP_REMOVED lines=15> */
.L_x_1614:
[----:B------:R-:W-:Y:S05]  /*d060*/  BSYNC B0 ;  /* 0x0000000000007941 */ /* 0x000fea0003800000 */
.L_x_1613:
        /* <DEDUP_REMOVED lines=18> */
.L_x_1616:
[----:B------:R-:W-:Y:S05]  /*d190*/  BSYNC B0 ;  /* 0x0000000000007941 */ /* 0x000fea0003800000 */
.L_x_1615:
        /* <DEDUP_REMOVED lines=18> */
.L_x_1618:
[----:B------:R-:W-:Y:S05]  /*d2c0*/  BSYNC B0 ;  /* 0x0000000000007941 */ /* 0x000fea0003800000 */
.L_x_1617:
        /* <DEDUP_REMOVED lines=18> */
.L_x_1620:
[----:B------:R-:W-:Y:S05]  /*d3f0*/  BSYNC B0 ;  /* 0x0000000000007941 */ /* 0x000fea0003800000 */
.L_x_1619:
        /* <DEDUP_REMOVED lines=18> */
.L_x_1622:
[----:B------:R-:W-:Y:S05]  /*d520*/  BSYNC B0 ;  /* 0x0000000000007941 */ /* 0x000fea0003800000 */
.L_x_1621:
[----:B-1----:R-:W-:Y:S01]  /*d530*/  IADD3 R3, R16, 0x50, RZ ;  /* 0x0000005010037810 */ /* 0x002fe20007ffe0ff */
        /* <DEDUP_REMOVED lines=17> */
.L_x_1624:
[----:B------:R-:W-:Y:S05]  /*d650*/  BSYNC B0 ;  /* 0x0000000000007941 */ /* 0x000fea0003800000 */
.L_x_1623:
        /* <DEDUP_REMOVED lines=18> */
.L_x_1626:
[----:B------:R-:W-:Y:S05]  /*d780*/  BSYNC B0 ;  /* 0x0000000000007941 */ /* 0x000fea0003800000 */
.L_x_1625:
[----:B------:R-:W-:Y:S01]  /*d790*/  IADD3 R0, R16, 0x70, RZ ;  /* 0x0000007010007810 */ /* 0x000fe20007ffe0ff */
[----:B------:R-:W-:Y:S03]  /*d7a0*/  BSSY B0, `(.L_x_1627) ;  /* 0x0000010000007945 */ /* 0x000fe60003800000 */
[----:B------:R-:W-:-:S13]  /*d7b0*/  ISETP.GE.AND P0, PT, R0, UR16, PT ;  /* 0x0000001000007c0c */ /* 0x000fda000bf06270 */
[----:B------:R-:W-:Y:S05]  /*d7c0*/  @P0 BRA `(.L_x_1628) ;  /* 0x000000d000000947 */ /* 0x000fea0003800000 */
[----:B-1----:R-:W-:Y:S02]  /*d7d0*/  IADD3 R11, P0, R18, 0x70, RZ ;  /* 0x00000070120b7810 */ /* 0x002fe40007f1e0ff */
        /* <DEDUP_REMOVED lines=12> */
.L_x_1628:
[----:B------:R-:W-:Y:S05]  /*d8a0*/  BSYNC B0 ;  /* 0x0000000000007941 */ /* 0x000fea0003800000 */
.L_x_1627:
[----:B------:R-:W-:-:S04]  /*d8b0*/  ISETP.NE.AND P6, PT, R74, RZ, PT ;  /* 0x000000ff4a00720c */ /* 0x000fc80003fc5270 */
[----:B------:R-:W-:Y:S02]  /*d8c0*/  ISETP.GE.OR P2, PT, R16, UR16, P6 ;  /* 0x0000001010007c0c */ /* 0x000fe4000b746670 */
[----:B------:R-:W-:Y:S02]  /*d8d0*/  ISETP.GE.OR P1, PT, R7, UR16, P6 ;  /* 0x0000001007007c0c */ /* 0x000fe4000b726670 */
[----:B------:R-:W-:Y:S02]  /*d8e0*/  ISETP.GE.OR P5, PT, R6, UR16, P6 ;  /* 0x0000001006007c0c */ /* 0x000fe4000b7a6670 */
[----:B------:R-:W-:Y:S02]  /*d8f0*/  ISETP.GE.OR P4, PT, R5, UR16, P6 ;  /* 0x0000001005007c0c */ /* 0x000fe4000b786670 */
[----:B------:R-:W-:-:S05]  /*d900*/  ISETP.GE.OR P3, PT, R4, UR16, P6 ;  /* 0x0000001004007c0c */ /* 0x000fca000b766670 */
[----:B-1----:R-:W-:Y:S02]  /*d910*/  @!P2 IMAD R8, R16, UR25, RZ ;  /* 0x000000191008ac24 */ /* 0x002fe4000f8e02ff */
[----:B------:R-:W-:Y:S02]  /*d920*/  @!P1 IMAD R7, R7, UR25, RZ ;  /* 0x0000001907079c24 */ /* 0x000fe4000f8e02ff */
[----:B------:R-:W-:Y:S01]  /*d930*/  @!P5 IMAD R6, R6, UR25, RZ ;  /* 0x000000190606dc24 */ /* 0x000fe2000f8e02ff */
[----:B------:R-:W-:Y:S01]  /*d940*/  @!P2 IADD3 R9, P0, R8, UR10, RZ ;  /* 0x0000000a0809ac10 */ /* 0x000fe2000ff1e0ff */
[----:B------:R-:W-:Y:S02]  /*d950*/  @!P4 IMAD R5, R5, UR25, RZ ;  /* 0x000000190505cc24 */ /* 0x000fe4000f8e02ff */
[----:B------:R-:W-:Y:S01]  /*d960*/  @!P3 IMAD R4, R4, UR25, RZ ;  /* 0x000000190404bc24 */ /* 0x000fe2000f8e02ff */
[----:B------:R-:W-:Y:S01]  /*d970*/  @!P2 LEA.HI.X.SX32 R8, R8, UR4, 0x1, P0 ;  /* 0x000000040808ac11 */ /* 0x000fe200080f0eff */
[----:B------:R-:W-:Y:S01]  /*d980*/  @!P3 IMAD.MOV.U32 R13, RZ, RZ, 0x7f800000 ;  /* 0x7f800000ff0db424 */ /* 0x000fe200078e00ff */
[----:B------:R-:W-:-:S04]  /*d990*/  @!P2 LEA R10, P0, R9, c[0x0][0x200], 0x2 ;  /* 0x00008000090aaa11 */ /* 0x000fc800078010ff */
[----:B------:R-:W-:Y:S01]  /*d9a0*/  @!P2 LEA.HI.X R11, R9, c[0x0][0x204], R8, 0x2, P0 ;  /* 0x00008100090baa11 */ /* 0x000fe200000f1408 */
[----:B------:R-:W-:Y:S01]  /*d9b0*/  @!P2 IMAD.MOV.U32 R9, RZ, RZ, 0x7f800000 ;  /* 0x7f800000ff09a424 */ /* 0x000fe200078e00ff */
[----:B------:R-:W-:-:S04]  /*d9c0*/  @!P1 IADD3 R8, P0, R7, UR10, RZ ;  /* 0x0000000a07089c10 */ /* 0x000fc8000ff1e0ff */
[----:B------:R1:W-:Y:S01]  /*d9d0*/  @!P2 STG.E [R10.64], R9 ;  /* 0x000000090a00a986 */ /* 0x0003e2000c101912 */
[----:B------:R-:W-:Y:S02]  /*d9e0*/  @!P1 LEA.HI.X.SX32 R7, R7, UR4, 0x1, P0 ;  /* 0x0000000407079c11 */ /* 0x000fe400080f0eff */
[----:B------:R-:W-:Y:S02]  /*d9f0*/  @!P1 LEA R14, P2, R8, c[0x0][0x200], 0x2 ;  /* 0x00008000080e9a11 */ /* 0x000fe400078410ff */
[----:B------:R-:W-:Y:S02]  /*da00*/  @!P5 IADD3 R12, P0, R6, UR10, RZ ;  /* 0x0000000a060cdc10 */ /* 0x000fe4000ff1e0ff */
[----:B------:R-:W-:Y:S02]  /*da10*/  @!P1 LEA.HI.X R15, R8, c[0x0][0x204], R7, 0x2, P2 ;  /* 0x00008100080f9a11 */ /* 0x000fe400010f1407 */
[----:B------:R-:W-:Y:S02]  /*da20*/  @!P5 LEA.HI.X.SX32 R7, R6, UR4, 0x1, P0 ;  /* 0x000000040607dc11 */ /* 0x000fe400080f0eff */
[----:B------:R-:W-:-:S02]  /*da30*/  @!P5 LEA R16, P2, R12, c[0x0][0x200], 0x2 ;  /* 0x000080000c10da11 */ /* 0x000fc400078410ff */
[----:B------:R-:W-:Y:S02]  /*da40*/  @!P4 IADD3 R6, P0, R5, UR10, RZ ;  /* 0x0000000a0506cc10 */ /* 0x000fe4000ff1e0ff */
[----:B------:R-:W-:Y:S02]  /*da50*/  @!P5 LEA.HI.X R17, R12, c[0x0][0x204], R7, 0x2, P2 ;  /* 0x000081000c11da11 */ /* 0x000fe400010f1407 */
[----:B------:R-:W-:Y:S02]  /*da60*/  ISETP.GE.OR P2, PT, R3, UR16, P6 ;  /* 0x0000001003007c0c */ /* 0x000fe4000b746670 */
[----:B------:R-:W-:Y:S01]  /*da70*/  @!P4 LEA.HI.X.SX32 R7, R5, UR4, 0x1, P0 ;  /* 0x000000040507cc11 */ /* 0x000fe200080f0eff */
[----:B------:R-:W-:Y:S01]  /*da80*/  @!P1 IMAD.MOV.U32 R5, RZ, RZ, 0x7f800000 ;  /* 0x7f800000ff059424 */ /* 0x000fe200078e00ff */
[----:B------:R-:W-:-:S04]  /*da90*/  @!P4 LEA R8, P0, R6, c[0x0][0x200], 0x2 ;  /* 0x000080000608ca11 */ /* 0x000fc800078010ff */
[----:B------:R2:W-:Y:S01]  /*daa0*/  @!P1 STG.E [R14.64], R5 ;  /* 0x000000050e009986 */ /* 0x0005e2000c101912 */
[----:B------:R-:W-:Y:S02]  /*dab0*/  ISETP.GE.OR P1, PT, R2, UR16, P6 ;  /* 0x0000001002007c0c */ /* 0x000fe4000b726670 */
[----:B-1----:R-:W-:Y:S02]  /*dac0*/  @!P4 LEA.HI.X R9, R6, c[0x0][0x204], R7, 0x2, P0 ;  /* 0x000081000609ca11 */ /* 0x002fe400000f1407 */
[----:B------:R-:W-:Y:S01]  /*dad0*/  @!P3 IADD3 R6, P0, R4, UR10, RZ ;  /* 0x0000000a0406bc10 */ /* 0x000fe2000ff1e0ff */
[----:B------:R-:W-:Y:S01]  /*dae0*/  @!P2 IMAD R3, R3, UR25, RZ ;  /* 0x000000190303ac24 */ /* 0x000fe2000f8e02ff */
[----:B------:R-:W-:Y:S01]  /*daf0*/  ISETP.GE.OR P6, PT, R0, UR16, P6 ;  /* 0x0000001000007c0c */ /* 0x000fe2000b7c6670 */
[----:B------:R-:W-:Y:S01]  /*db00*/  @!P2 IMAD.MOV.U32 R21, RZ, RZ, 0x7f800000 ;  /* 0x7f800000ff15a424 */ /* 0x000fe200078e00ff */
[----:B------:R-:W-:Y:S02]  /*db10*/  @!P3 LEA.HI.X.SX32 R7, R4, UR4, 0x1, P0 ;  /* 0x000000040407bc11 */ /* 0x000fe400080f0eff */
[----:B------:R-:W-:-:S03]  /*db20*/  @!P3 LEA R10, P0, R6, c[0x0][0x200], 0x2 ;  /* 0x00008000060aba11 */ /* 0x000fc600078010ff */
[----:B------:R-:W-:Y:S01]  /*db30*/  @!P1 IMAD R2, R2, UR25, RZ ;  /* 0x0000001902029c24 */ /* 0x000fe2000f8e02ff */
[----:B------:R-:W-:Y:S01]  /*db40*/  @!P3 LEA.HI.X R11, R6, c[0x0][0x204], R7, 0x2, P0 ;  /* 0x00008100060bba11 */ /* 0x000fe200000f1407 */
[----:B------:R-:W-:Y:S01]  /*db50*/  @!P1 IMAD.MOV.U32 R19, RZ, RZ, 0x7f800000 ;  /* 0x7f800000ff139424 */ /* 0x000fe200078e00ff */
[----:B------:R-:W-:-:S04]  /*db60*/  @!P2 IADD3 R4, P0, R3, UR10, RZ ;  /* 0x0000000a0304ac10 */ /* 0x000fc8000ff1e0ff */
[----:B------:R-:W-:Y:S02]  /*db70*/  @!P2 LEA.HI.X.SX32 R3, R3, UR4, 0x1, P0 ;  /* 0x000000040303ac11 */ /* 0x000fe400080f0eff */
[----:B------:R-:W-:-:S04]  /*db80*/  @!P2 LEA R6, P0, R4, c[0x0][0x200], 0x2 ;  /* 0x000080000406aa11 */ /* 0x000fc800078010ff */
[----:B------:R-:W-:Y:S01]  /*db90*/  @!P2 LEA.HI.X R7, R4, c[0x0][0x204], R3, 0x2, P0 ;  /* 0x000081000407aa11 */ /* 0x000fe200000f1403 */
[----:B--2---:R-:W-:Y:S01]  /*dba0*/  @!P5 IMAD.MOV.U32 R5, RZ, RZ, 0x7f800000 ;  /* 0x7f800000ff05d424 */ /* 0x004fe200078e00ff */
[----:B------:R-:W-:-:S04]  /*dbb0*/  @!P1 IADD3 R3, P0, R2, UR10, RZ ;  /* 0x0000000a02039c10 */ /* 0x000fc8000ff1e0ff */
[----:B------:R-:W-:Y:S01]  /*dbc0*/  @!P1 LEA.HI.X.SX32 R2, R2, UR4, 0x1, P0 ;  /* 0x0000000402029c11 */ /* 0x000fe200080f0eff */
[----:B------:R1:W-:Y:S01]  /*dbd0*/  @!P5 STG.E [R16.64], R5 ;  /* 0x000000051000d986 */ /* 0x0003e2000c101912 */
[----:B------:R-:W-:-:S04]  /*dbe0*/  @!P1 LEA R14, P0, R3, c[0x0][0x200], 0x2 ;  /* 0x00008000030e9a11 */ /* 0x000fc800078010ff */
[----:B------:R-:W-:Y:S01]  /*dbf0*/  @!P1 LEA.HI.X R15, R3, c[0x0][0x204], R2, 0x2, P0 ;  /* 0x00008100030f9a11 */ /* 0x000fe200000f1402 */
[----:B------:R-:W-:-:S05]  /*dc00*/  @!P4 IMAD.MOV.U32 R3, RZ, RZ, 0x7f800000 ;  /* 0x7f800000ff03c424 */ /* 0x000fca00078e00ff */
[----:B------:R1:W-:Y:S04]  /*dc10*/  @!P4 STG.E [R8.64], R3 ;  /* 0x000000030800c986 */ /* 0x0003e8000c101912 */
[----:B------:R1:W-:Y:S04]  /*dc20*/  @!P3 STG.E [R10.64], R13 ;  /* 0x0000000d0a00b986 */ /* 0x0003e8000c101912 */
[----:B------:R1:W-:Y:S04]  /*dc30*/  @!P2 STG.E [R6.64], R21 ;  /* 0x000000150600a986 */ /* 0x0003e8000c101912 */
[----:B------:R1:W-:Y:S01]  /*dc40*/  @!P1 STG.E [R14.64], R19 ;  /* 0x000000130e009986 */ /* 0x0003e2000c101912 */
[----:B------:R-:W-:Y:S05]  /*dc50*/  @P6 EXIT ;  /* 0x000000000000694d */ /* 0x000fea0003800000 */
[----:B------:R-:W-:Y:S02]  /*dc60*/  IMAD R0, R0, UR25, RZ ;  /* 0x0000001900007c24 */ /* 0x000fe4000f8e02ff */
[----:B-1----:R-:W-:-:S03]  /*dc70*/  IMAD.MOV.U32 R5, RZ, RZ, 0x7f800000 ;  /* 0x7f800000ff057424 */ /* 0x002fc600078e00ff */
[----:B------:R-:W-:-:S04]  /*dc80*/  IADD3 R3, P0, R0, UR10, RZ ;  /* 0x0000000a00037c10 */ /* 0x000fc8000ff1e0ff */
[----:B------:R-:W-:Y:S02]  /*dc90*/  LEA.HI.X.SX32 R0, R0, UR4, 0x1, P0 ;  /* 0x0000000400007c11 */ /* 0x000fe400080f0eff */
[----:B------:R-:W-:-:S04]  /*dca0*/  LEA R2, P0, R3, c[0x0][0x200], 0x2 ;  /* 0x0000800003027a11 */ /* 0x000fc800078010ff */
[----:B------:R-:W-:-:S05]  /*dcb0*/  LEA.HI.X R3, R3, c[0x0][0x204], R0, 0x2, P0 ;  /* 0x0000810003037a11 */ /* 0x000fca00000f1400 */
[----:B------:R-:W-:Y:S01]  /*dcc0*/  STG.E [R2.64], R5 ;  /* 0x0000000502007986 */ /* 0x000fe2000c101912 */
[----:B------:R-:W-:Y:S05]  /*dcd0*/  EXIT ;  /* 0x000000000000794d */ /* 0x000fea0003800000 */
.L_x_1629:
        /* <DEDUP_REMOVED lines=10> */
.L_x_2400:


//--------------------- .text._ZN5flash16flash_fwd_kernelI23Flash_fwd_kernel_traitsILi128ELi128ELi32ELi4ELb0ELb0EN7cutlass10bfloat16_tE19Flash_kernel_traitsILi128ELi128ELi32ELi4ES3_EELb0ELb0ELb0ELb0ELb0ELb0ELb1ELb0EEEvNS_16Flash_fwd_paramsE --------------------------
	.section	.text._ZN5flash16flash_fwd_kernelI23Flash_fwd_kernel_traitsILi128ELi128ELi32ELi4ELb0ELb0EN7cutlass10bfloat16_tE19Flash_kernel_traitsILi128ELi128ELi32ELi4ES3_EELb0ELb0ELb0ELb0ELb0ELb0ELb1ELb0EEEvNS_16Flash_fwd_paramsE,"ax",@progbits
	.sectioninfo	@"SHI_REGISTERS=255"
	.align	128
        .global         _ZN5flash16flash_fwd_kernelI23Flash_fwd_kernel_traitsILi128ELi128ELi32ELi4ELb0ELb0EN7cutlass10bfloat16_tE19Flash_kernel_traitsILi128ELi128ELi32ELi4ES3_EELb0ELb0ELb0ELb0ELb0ELb0ELb1ELb0EEEvNS_16Flash_fwd_paramsE
        .type           _ZN5flash16flash_fwd_kernelI23Flash_fwd_kernel_traitsILi128ELi128ELi32ELi4ELb0ELb0EN7cutlass10bfloat16_tE19Flash_kernel_traitsILi128ELi128ELi32ELi4ES3_EELb0ELb0ELb0ELb0ELb0ELb0ELb1ELb0EEEvNS_16Flash_fwd_paramsE,@function
        .size           _ZN5flash16flash_fwd_kernelI23Flash_fwd_kernel_traitsILi128ELi128ELi32ELi4ELb0ELb0EN7cutlass10bfloat16_tE19Flash_kernel_traitsILi128ELi128ELi32ELi4ES3_EELb0ELb0ELb0ELb0ELb0ELb0ELb1ELb0EEEvNS_16Flash_fwd_paramsE,(.L_x_2401 - _ZN5flash16flash_fwd_kernelI23Flash_fwd_kernel_traitsILi128ELi128ELi32ELi4ELb0ELb0EN7cutlass10bfloat16_tE19Flash_kernel_traitsILi128ELi128ELi32ELi4ES3_EELb0ELb0ELb0ELb0ELb0ELb0ELb1ELb0EEEvNS_16Flash_fwd_paramsE)
        .other          _ZN5flash16flash_fwd_kernelI23Flash_fwd_kernel_traitsILi128ELi128ELi32ELi4ELb0ELb0EN7cutlass10bfloat16_tE19Flash_kernel_traitsILi128ELi128ELi32ELi4ES3_EELb0ELb0ELb0ELb0ELb0ELb0ELb1ELb0EEEvNS_16Flash_fwd_paramsE,@"STO_CUDA_ENTRY STV_DEFAULT"
_ZN5flash16flash_fwd_kernelI23Flash_fwd_kernel_traitsILi128ELi128ELi32ELi4ELb0ELb0EN7cutlass10bfloat16_tE19Flash_kernel_traitsILi128ELi128ELi32ELi4ES3_EELb0ELb0ELb0ELb0ELb0ELb0ELb1ELb0EEEvNS_16Flash_fwd_paramsE:
.text._ZN5flash16flash_fwd_kernelI23Flash_fwd_kernel_traitsILi128ELi128ELi32ELi4ELb0ELb0EN7cutlass10bfloat16_tE19Flash_kernel_traitsILi128ELi128ELi32ELi4ES3_EELb0ELb0ELb0ELb0ELb0ELb0ELb1ELb0EEEvNS_16Flash_fwd_paramsE:
        /* <DEDUP_REMOVED lines=23> */
[----:B-1----:R-:W-:-:S05]  /*0170*/  @P0 IMAD.WIDE R2, R17, R24, c[0x0][0x250] ;  /* 0x0000940011020625 */ /* 0x002fca00078e0218 */
[----:B------:R4:W5:Y:S01]  /*0180*/  @P0 LDG.E R6, [R2.64] ;  /* 0x0000000402060981 */ /* 0x000962000c1e1900 */
[----:B------:R-:W-:-:S04]  /*0190*/  ISETP.NE.U32.AND P0, PT, RZ, c[0x0][0x248], PT ;  /* 0x00009200ff007a0c */ /* 0x000fc80003f05070 */
[----:B------:R-:W-:Y:S01]  /*01a0*/  ISETP.NE.AND.EX P0, PT, RZ, c[0x0][0x24c], PT, P0 ;  /* 0x00009300ff007a0c */ /* 0x000fe20003f05300 */
[----:B--2---:R4:W-:Y:S01]  /*01b0*/  STL [R1+0x28], R9 ;  /* 0x0000280901007387 */ /* 0x0049e20000100800 */
[----:B---3--:R-:W-:Y:S02]  /*01c0*/  @P2 IMAD.IADD R14, R0, 0x1, -R9 ;  /* 0x00000001000e2824 */ /* 0x008fe400078e0a09 */
[----:B------:R-:W-:-:S09]  /*01d0*/  @!P2 IMAD.MOV.U32 R14, RZ, RZ, c[0x0][0x214] ;  /* 0x00008500ff0ea624 */ /* 0x000fd200078e00ff */
[----:B------:R-:W-:Y:S05]  /*01e0*/  @!P0 BRA `(.L_x_1630) ;  /* 0x0000004000008947 */ /* 0x000fea0003800000 */
[----:B------:R-:W2:Y:S02]  /*01f0*/  @P3 LDG.E R0, [R4.64+0x4] ;  /* 0x0000040404003981 */ /* 0x000ea4000c1e1900 */
[----:B--2--5:R-:W-:-:S06]  /*0200*/  @P3 IADD3 R0, R0, -R8, RZ ;  /* 0x8000000800003210 */ /* 0x024fcc0007ffe0ff */
[----:B------:R1:W5:Y:S01]  /*0210*/  @!P3 LDG.E R0, [R4.64] ;  /* 0x000000040400b981 */ /* 0x000362000c1e1900 */
[----:B------:R-:W-:Y:S05]  /*0220*/  BRA `(.L_x_1631) ;  /* 0x0000001000007947 */ /* 0x000fea0003800000 */
.L_x_1630:
[----:B------:R-:W-:Y:S02]  /*0230*/  MOV R0, c[0x0][0x218] ;  /* 0x0000860000007a02 */ /* 0x000fe40000000f00 */
.L_x_1631:
        /* <DEDUP_REMOVED lines=45> */
.L_x_1633:
        /* <DEDUP_REMOVED lines=42> */
.L_x_1634:
[----:B--2---:R-:W-:Y:S01]  /*07b0*/  SHF.R.S32.HI R21, RZ, 0x1f, R133 ;  /* 0x0000001fff157819 */ /* 0x004fe20000011485 */
[----:B------:R-:W-:Y:S01]  /*07c0*/  IMAD.IADD R36, R14, 0x1, -R19 ;  /* 0x000000010e247824 */ /* 0x000fe200078e0a13 */
[----:B------:R-:W-:Y:S01]  /*07d0*/  BSSY B0, `(.L_x_1635) ;  /* 0x0000058000007945 */ /* 0x000fe20003800000 */
[----:B------:R-:W-:Y:S01]  /*07e0*/  IMAD R17, R7, c[0x0][0x1a8], RZ ;  /* 0x00006a0007117a24 */ /* 0x000fe200078e02ff */
[CC--:B------:R-:W-:Y:S02]  /*07f0*/  LEA.HI R2, R21.reuse, R133.reuse, RZ, 0x3 ;  /* 0x0000008515027211 */ /* 0x0c0fe400078f18ff */
[----:B------:R-:W-:Y:S01]  /*0800*/  LEA.HI R23, R21, R133, RZ, 0x4 ;  /* 0x0000008515177211 */ /* 0x000fe200078f20ff */
[----:B------:R1:W-:Y:S01]  /*0810*/  STL [R1+0x24], R36 ;  /* 0x0000242401007387 */ /* 0x0003e20000100800 */
[----:B------:R-:W-:Y:S01]  /*0820*/  SHF.R.S32.HI R8, RZ, 0x3, R2 ;  /* 0x00000003ff087819 */ /* 0x000fe20000011402 */
[----:B------:R-:W-:Y:S01]  /*0830*/  IMAD R17, R25, c[0x0][0x1ac], R17 ;  /* 0x00006b0019117a24 */ /* 0x000fe200078e0211 */
        /* <DEDUP_REMOVED lines=17> */
[----:B------:R-:W-:Y:S01]  /*0950*/  LOP3.LUT R3, R3, R2, RZ, 0x3c, !PT ;  /* 0x0000000203037212 */ /* 0x000fe200078e3cff */
[----:B------:R1:W-:Y:S01]  /*0960*/  STL.64 [R1], R34 ;  /* 0x0000002201007387 */ /* 0x0003e20000100a00 */
        /* <DEDUP_REMOVED lines=22> */
[----:B------:R-:W-:Y:S01]  /*0ad0*/  IMAD.WIDE.U32 R28, R10, c[0x0][0x1b8], R2 ;  /* 0x00006e000a1c7a25 */ /* 0x000fe200078e0002 */
[----:B------:R-:W-:-:S03]  /*0ae0*/  LEA.HI R11, R21, R133, RZ, 0x5 ;  /* 0x00000085150b7211 */ /* 0x000fc600078f28ff */
[C---:B------:R-:W-:Y:S01]  /*0af0*/  IMAD R14, R10.reuse, c[0x0][0x1b4], R4 ;  /* 0x00006d000a0e7a24 */ /* 0x040fe200078e0204 */
[----:B------:R-:W-:Y:S01]  /*0b00*/  SHF.R.S32.HI R70, RZ, 0x5, R11 ;  /* 0x00000005ff467819 */ /* 0x000fe2000001140b */
[----:B------:R-:W-:-:S04]  /*0b10*/  IMAD.WIDE.U32 R30, R10, c[0x0][0x1b0], R6 ;  /* 0x00006c000a1e7a25 */ /* 0x000fc800078e0006 */
[----:B------:R-:W-:Y:S01]  /*0b20*/  IMAD.IADD R27, R29, 0x1, R5 ;  /* 0x000000011d1b7824 */ /* 0x000fe200078e0205 */
[----:B------:R1:W-:Y:S01]  /*0b30*/  STL.64 [R1+0x18], R30 ;  /* 0x0000181e01007387 */ /* 0x0003e20000100a00 */
[----:B------:R-:W-:Y:S02]  /*0b40*/  IMAD.IADD R33, R31, 0x1, R14 ;  /* 0x000000011f217824 */ /* 0x000fe400078e020e */
[----:B------:R-:W-:Y:S01]  /*0b50*/  IMAD.MOV.U32 R0, RZ, RZ, 0x20 ;  /* 0x00000020ff007424 */ /* 0x000fe200078e00ff */
[----:B------:R1:W-:Y:S01]  /*0b60*/  STL.64 [R1+0x10], R28 ;  /* 0x0000101c01007387 */ /* 0x0003e20000100a00 */
[----:B------:R-:W-:Y:S02]  /*0b70*/  IMAD.MOV.U32 R16, RZ, RZ, 0x10 ;  /* 0x00000010ff107424 */ /* 0x000fe400078e00ff */
[----:B------:R-:W-:Y:S01]  /*0b80*/  IMAD.SHL.U32 R227, R227, 0x2, RZ ;  /* 0x00000002e3e37824 */ /* 0x000fe200078e00ff */
[----:B------:R1:W-:Y:S01]  /*0b90*/  STL [R1+0x20], R27 ;  /* 0x0000201b01007387 */ /* 0x0003e20000100800 */
[----:B------:R-:W-:Y:S01]  /*0ba0*/  IMAD.IADD R11, R13, 0x1, R17 ;  /* 0x000000010d0b7824 */ /* 0x000fe200078e0211 */
[----:B------:R-:W-:-:S02]  /*0bb0*/  SEL R0, R0, 0xffffffe0, !P2 ;  /* 0xffffffe000007807 */ /* 0x000fc40005000000 */
[----:B------:R1:W-:Y:S01]  /*0bc0*/  STL [R1+0xc], R33 ;  /* 0x00000c2101007387 */ /* 0x0003e20000100800 */
[----:B------:R-:W-:Y:S01]  /*0bd0*/  SEL R4, R16, 0xfffffff0, !P1 ;  /* 0xfffffff010047807 */ /* 0x000fe20004800000 */
        /* <DEDUP_REMOVED lines=23> */
.L_x_1636:
[----:B------:R-:W-:Y:S05]  /*0d50*/  BSYNC B0 ;  /* 0x0000000000007941 */ /* 0x000fea0003800000 */
.L_x_1635:
[----:B------:R-:W-:Y:S01]  /*0d60*/  IADD3 R14, R8, 0x10, RZ ;  /* 0x00000010080e7810 */ /* 0x000fe20007ffe0ff */
[----:B------:R-:W-:Y:S03]  /*0d70*/  BSSY B0, `(.L_x_1637) ;  /* 0x000001c000007945 */ /* 0x000fe60003800000 */
[----:B------:R-:W-:-:S13]  /*0d80*/  ISETP.GE.AND P0, PT, R14, R36, PT ;  /* 0x000000240e00720c */ /* 0x000fda0003f06270 */
        /* <DEDUP_REMOVED lines=26> */
.L_x_1638:
[----:B------:R-:W-:Y:S05]  /*0f30*/  BSYNC B0 ;  /* 0x0000000000007941 */ /* 0x000fea0003800000 */
.L_x_1637:
[----:B--2---:R-:W-:Y:S01]  /*0f40*/  IADD3 R2, R8, 0x20, RZ ;  /* 0x0000002008027810 */ /* 0x004fe20007ffe0ff */
        /* <DEDUP_REMOVED lines=28> */
.L_x_1640:
[----:B------:R-:W-:Y:S05]  /*1110*/  BSYNC B0 ;  /* 0x0000000000007941 */ /* 0x000fea0003800000 */
.L_x_1639:
        /* <DEDUP_REMOVED lines=29> */
.L_x_1642:
[----:B------:R-:W-:Y:S05]  /*12f0*/  BSYNC B0 ;  /* 0x0000000000007941 */ /* 0x000fea0003800000 */
.L_x_1641:
        /* <DEDUP_REMOVED lines=30> */
.L_x_1644:
[----:B------:R-:W-:Y:S05]  /*14e0*/  BSYNC B0 ;  /* 0x0000000000007941 */ /* 0x000fea0003800000 */
.L_x_1643:
[----:B---3--:R-:W-:Y:S01]  /*14f0*/  IADD3 R2, R8, 0x50, RZ ;  /* 0x0000005008027810 */ /* 0x008fe20007ffe0ff */
        /* <DEDUP_REMOVED lines=29> */
.L_x_1646:
[----:B------:R-:W-:Y:S05]  /*16d0*/  BSYNC B0 ;  /* 0x0000000000007941 */ /* 0x000fea0003800000 */
.L_x_1645:
        /* <DEDUP_REMOVED lines=30> */
.L_x_1648:
[----:B------:R-:W-:Y:S05]  /*18c0*/  BSYNC B0 ;  /* 0x0000000000007941 */ /* 0x000fea0003800000 */
.L_x_1647:
[----:B---3--:R-:W-:Y:S01]  /*18d0*/  IADD3 R2, R8, 0x70, RZ ;  /* 0x0000007008027810 */ /* 0x008fe20007ffe0ff */
[----:B------:R-:W-:Y:S01]  /*18e0*/  IMAD.MOV.U32 R15, RZ, RZ, c[0x0][0x198] ;  /* 0x00006600ff0f7624 */ /* 0x000fe200078e00ff */
[----:B------:R-:W-:Y:S01]  /*18f0*/  BSSY B0, `(.L_x_1649) ;  /* 0x0000020000007945 */ /* 0x000fe20003800000 */
[----:B------:R-:W-:Y:S01]  /*1900*/  IMAD.MOV.U32 R134, RZ, RZ, 0x5 ;  /* 0x00000005ff867424 */ /* 0x000fe200078e00ff */
[----:B------:R-:W-:Y:S01]  /*1910*/  ISETP.GE.AND P0, PT, R2, R36, PT ;  /* 0x000000240200720c */ /* 0x000fe20003f06270 */
[----:B------:R3:W-:Y:S01]  /*1920*/  STL [R1+0x2c], R2 ;  /* 0x00002c0201007387 */ /* 0x0007e20000100800 */
[C---:B------:R-:W-:Y:S02]  /*1930*/  IMAD.SHL.U32 R135, R15.reuse, 0x20, RZ ;  /* 0x000000200f877824 */ /* 0x040fe400078e00ff */
[----:B------:R-:W-:-:S09]  /*1940*/  SHF.L.U64.HI R134, R15, R134, c[0x0][0x19c] ;  /* 0x000067000f867619 */ /* 0x000fd20000010286 */
        /* <DEDUP_REMOVED lines=26> */
.L_x_1650:
[----:B------:R-:W-:Y:S05]  /*1af0*/  BSYNC B0 ;  /* 0x0000000000007941 */ /* 0x000fea0003800000 */
.L_x_1649:
[----:B------:R-:W-:Y:S01]  /*1b00*/  MOV R140, R32 ;  /* 0x00000020008c7202 */ /* 0x000fe20000000f00 */
[----:B------:R-:W-:Y:S01]  /*1b10*/  BSSY B0, `(.L_x_1651) ;  /* 0x000001e000007945 */ /* 0x000fe20003800000 */
[----:B------:R-:W-:Y:S02]  /*1b20*/  MOV R141, R33 ;  /* 0x00000021008d7202 */ /* 0x000fe40000000f00 */
[----:B------:R-:W-:Y:S02]  /*1b30*/  LEA.HI.SX32 R68, R228, 0xffffffff, 0x1b ;  /* 0xffffffffe4447811 */ /* 0x000fe400078fdaff */
[----:B------:R-:W-:Y:S02]  /*1b40*/  MOV R140, R30 ;  /* 0x0000001e008c7202 */ /* 0x000fe40000000f00 */
[----:B------:R-:W-:Y:S01]  /*1b50*/  SHF.R.S32.HI R12, RZ, 0x1f, R68 ;  /* 0x0000001fff0c7819 */ /* 0x000fe20000011444 */
[----:B------:R-:W-:Y:S02]  /*1b60*/  IMAD R11, R68, -0x20, R69 ;  /* 0xffffffe0440b7824 */ /* 0x000fe400078e0245 */
[----:B------:R4:W-:Y:S01]  /*1b70*/  STL.64 [R1+0x8], R140 ;  /* 0x0000088c01007387 */ /* 0x0009e20000100a00 */
[----:B------:R-:W-:-:S02]  /*1b80*/  IMAD R10, R134, R68, RZ ;  /* 0x00000044860a7224 */ /* 0x000fc400078e02ff */
[----:B------:R-:W-:Y:S01]  /*1b90*/  ISETP.GE.AND P0, PT, R8, R11, PT ;  /* 0x0000000b0800720c */ /* 0x000fe20003f06270 */
[----:B--23--:R-:W-:-:S04]  /*1ba0*/  IMAD.WIDE.U32 R2, R68, R135, R140 ;  /* 0x0000008744027225 */ /* 0x00cfc800078e008c */
[----:B------:R-:W-:-:S05]  /*1bb0*/  IMAD R10, R12, R135, R10 ;  /* 0x000000870c0a7224 */ /* 0x000fca00078e020a */
[----:B------:R-:W-:-:S03]  /*1bc0*/  IADD3 R10, R3, R10, RZ ;  /* 0x0000000a030a7210 */ /* 0x000fc60007ffe0ff */
        /* <DEDUP_REMOVED lines=18> */
.L_x_1652:
[----:B------:R-:W-:Y:S05]  /*1cf0*/  BSYNC B0 ;  /* 0x0000000000007941 */ /* 0x000fea0003800000 */
.L_x_1651:
        /* <DEDUP_REMOVED lines=24> */
.L_x_1654:
[----:B------:R-:W-:Y:S05]  /*1e80*/  BSYNC B0 ;  /* 0x0000000000007941 */ /* 0x000fea0003800000 */
.L_x_1653:
[----:B------:R-:W0:Y:S01]  /*1e90*/  LDGDEPBAR ;  /* 0x00000000000079af */ /* 0x000e220000000000 */
[----:B------:R-:W-:Y:S01]  /*1ea0*/  ISETP.GE.AND P1, PT, R8, R11, PT ;  /* 0x0000000b0800720c */ /* 0x000fe20003f26270 */
[----:B---3--:R-:W-:Y:S01]  /*1eb0*/  IMAD R2, R12, c[0x0][0x1a0], RZ ;  /* 0x000068000c027a24 */ /* 0x008fe200078e02ff */
[----:B------:R-:W-:Y:S01]  /*1ec0*/  BSSY B0, `(.L_x_1655) ;  /* 0x000001c000007945 */ /* 0x000fe20003800000 */
[----:B--2---:R-:W-:-:S04]  /*1ed0*/  IMAD.WIDE.U32 R6, R68, c[0x0][0x1a0], RZ ;  /* 0x0000680044067a25 */ /* 0x004fc800078e00ff */
        /* <DEDUP_REMOVED lines=26> */
.L_x_1656:
[----:B------:R-:W-:Y:S05]  /*2080*/  BSYNC B0 ;  /* 0x0000000000007941 */ /* 0x000fea0003800000 */
.L_x_1655:
[----:B------:R-:W-:Y:S01]  /*2090*/  ISETP.GE.AND P0, PT, R14, R11, PT ;  /* 0x0000000b0e00720c */ /* 0x000fe20003f06270 */
[----:B------:R-:W-:-:S12]  /*20a0*/  BSSY B0, `(.L_x_1657) ;  /* 0x0000019000007945 */ /* 0x000fd80003800000 */
[----:B------:R1:W-:Y:S04]  /*20b0*/  @P0 STS.128 [R227+0xa800], RZ ;  /* 0x00a800ffe3000388 */ /* 0x0003e80000000c00 */
[----:B------:R1:W-:Y:S01]  /*20c0*/  @P0 STS.128 [R227+0xb800], RZ ;  /* 0x00b800ffe3000388 */ /* 0x0003e20000000c00 */
[----:B------:R-:W-:Y:S05]  /*20d0*/  @P0 BRA `(.L_x_1658) ;  /* 0x0000015000000947 */ /* 0x000fea0003800000 */
[----:B------:R-:W-:Y:S01]  /*20e0*/  ISETP.GE.AND P1, PT, R250, c[0x0][0x220], PT ;  /* 0x00008800fa007a0c */ /* 0x000fe20003f26270 */
[----:B---3--:R-:W-:Y:S01]  /*20f0*/  IMAD.WIDE.U32 R6, R16, c[0x0][0x1a0], RZ ;  /* 0x0000680010067a25 */ /* 0x008fe200078e00ff */
        /* <DEDUP_REMOVED lines=19> */
.L_x_1658:
[----:B------:R-:W-:Y:S05]  /*2230*/  BSYNC B0 ;  /* 0x0000000000007941 */ /* 0x000fea0003800000 */
.L_x_1657:
[----:B---3--:R-:W-:Y:S01]  /*2240*/  SHF.R.S32.HI R7, RZ, 0x4, R23 ;  /* 0x00000004ff077819 */ /* 0x008fe20000011417 */
        /* <DEDUP_REMOVED lines=30> */
[----:B------:R-:W3:Y:S01]  /*2430*/  LDSM.16.M88.4 R8, [R214+0x2000] ;  /* 0x00200000d608783b */ /* 0x000ee20000000200 */
[----:B------:R-:W-:Y:S01]  /*2440*/  @P1 IADD3 R223, R2, -0x20, RZ ;  /* 0xffffffe002df1810 */ /* 0x000fe20007ffe0ff */
[----:B------:R-:W-:Y:S02]  /*2450*/  IMAD.MOV.U32 R2, RZ, RZ, 0x40 ;  /* 0x00000040ff027424 */ /* 0x000fe400078e00ff */
[----:B------:R-:W5:Y:S01]  /*2460*/  LDSM.16.M88.4 R12, [R214] ;  /* 0x00000000d60c783b */ /* 0x000f620000000200 */
[C---:B------:R-:W-:Y:S01]  /*2470*/  IMAD R222, R0.reuse, 0x2, R214 ;  /* 0x0000000200de7824 */ /* 0x040fe200078e02d6 */
[----:B------:R-:W-:Y:S01]  /*2480*/  IADD3 R226, R223, 0x800, RZ ;  /* 0x00000800dfe27810 */ /* 0x000fe20007ffe0ff */
[----:B------:R-:W-:Y:S01]  /*2490*/  IMAD R220, R0, 0x2, R216 ;  /* 0x0000000200dc7824 */ /* 0x000fe200078e02d8 */
[----:B------:R-:W-:Y:S01]  /*24a0*/  LDSM.16.M88.4 R44, [R223] ;  /* 0x00000000df2c783b */ /* 0x000fe20000000200 */
[----:B------:R-:W-:-:S02]  /*24b0*/  SEL R2, R2, 0xffffffc0, !P2 ;  /* 0xffffffc002027807 */ /* 0x000fc40005000000 */
[C---:B------:R-:W-:Y:S01]  /*24c0*/  IADD3 R225, R223.reuse, 0x1000, RZ ;  /* 0x00001000dfe17810 */ /* 0x040fe20007ffe0ff */
[----:B------:R-:W1:Y:S01]  /*24d0*/  LDSM.16.M88.4 R20, [R216+0x2000] ;  /* 0x00200000d814783b */ /* 0x000e620000000200 */
[----:B------:R-:W-:Y:S01]  /*24e0*/  IADD3 R224, R223, 0x1800, RZ ;  /* 0x00001800dfe07810 */ /* 0x000fe20007ffe0ff */
[----:B------:R-:W-:Y:S02]  /*24f0*/  IMAD.IADD R221, R212, 0x1, R2 ;  /* 0x00000001d4dd7824 */ /* 0x000fe400078e0202 */
[----:B-1----:R-:W1:Y:S01]  /*2500*/  LDSM.16.M88.4 R24, [R216] ;  /* 0x00000000d818783b */ /* 0x002e620000000200 */
[----:B------:R-:W-:-:S03]  /*2510*/  IMAD.IADD R219, R2, 0x1, R223 ;  /* 0x0000000102db7824 */ /* 0x000fc600078e02df */
[----:B------:R-:W-:Y:S04]  /*2520*/  LDSM.16.M88.4 R48, [R221+0x8000] ;  /* 0x00800000dd30783b */ /* 0x000fe80000000200 */
[----:B------:R-:W2:Y:S04]  /*2530*/  LDSM.16.M88.4 R40, [R222+0x2000] ;  /* 0x00200000de28783b */ /* 0x000ea80000000200 */
[----:B------:R-:W4:Y:S04]  /*2540*/  LDSM.16.M88.4 R60, [R222] ;  /* 0x00000000de3c783b */ /* 0x000f280000000200 */
[----:B------:R-:W1:Y:S04]  /*2550*/  LDSM.16.M88.4 R64, [R212+0x8800] ;  /* 0x00880000d440783b */ /* 0x000e680000000200 */
[----:B------:R-:W-:Y:S01]  /*2560*/  LDSM.16.M88.4 R76, [R219] ;  /* 0x00000000db4c783b */ /* 0x000fe20000000200 */
[-C--:B---3--:R-:W-:Y:S03]  /*2570*/  HMMA.16816.F32.BF16 R32, R8, R16.reuse, RZ ;  /* 0x000000100820723c */ /* 0x088fe600000418ff */
[----:B------:R-:W-:Y:S04]  /*2580*/  LDSM.16.M88.4 R36, [R220] ;  /* 0x00000000dc24783b */ /* 0x000fe80000000200 */
[----:B------:R-:W-:Y:S01]  /*2590*/  LDSM.16.M88.4 R80, [R223+0x800] ;  /* 0x00080000df50783b */ /* 0x000fe20000000200 */
[C---:B-----5:R-:W-:Y:S03]  /*25a0*/  HMMA.16816.F32.BF16 R28, R12.reuse, R16, RZ ;  /* 0x000000100c1c723c */ /* 0x060fe600000418ff */
[----:B------:R-:W-:Y:S04]  /*25b0*/  LDSM.16.M88.4 R88, [R212+0x9000] ;  /* 0x00900000d458783b */ /* 0x000fe80000000200 */
[----:B------:R-:W-:Y:S01]  /*25c0*/  LDSM.16.M88.4 R116, [R223+0x1000] ;  /* 0x00100000df74783b */ /* 0x000fe20000000200 */
[----:B------:R-:W-:Y:S03]  /*25d0*/  HMMA.16816.F32.BF16 R72, R12, R18, RZ ;  /* 0x000000120c48723c */ /* 0x000fe600000418ff */
[----:B------:R-:W-:Y:S05]  /*25e0*/  LDSM.16.M88.4 R128, [R221+0x9000] ;  /* 0x00900000dd80783b */ /* 0x000fea0000000200 */
[-C--:B------:R-:W-:Y:S01]  /*25f0*/  HMMA.16816.F32.BF16 R56, R20, R44.reuse, R32 ;  /* 0x0000002c1438723c */ /* 0x080fe20000041820 */
[----:B------:R-:W3:Y:S07]  /*2600*/  LDSM.16.M88.4 R32, [R220+0x2000] ;  /* 0x00200000dc20783b */ /* 0x000eee0000000200 */
[----:B-1----:R-:W-:Y:S08]  /*2610*/  HMMA.16816.F32.BF16 R28, R24, R44, R28 ;  /* 0x0000002c181c723c */ /* 0x002ff0000004181c */
[----:B------:R-:W-:Y:S08]  /*2620*/  HMMA.16816.F32.BF16 R84, R8, R18, RZ ;  /* 0x000000120854723c */ /* 0x000ff000000418ff */
[-C--:B--2---:R-:W-:Y:S01]  /*2630*/  HMMA.16816.F32.BF16 R92, R40, R48.reuse, R56 ;  /* 0x00000030285c723c */ /* 0x084fe20000041838 */
[----:B------:R-:W-:Y:S07]  /*2640*/  LDSM.16.M88.4 R56, [R214+0x6000] ;  /* 0x00600000d638783b */ /* 0x000fee0000000200 */
[----:B----4-:R-:W-:Y:S01]  /*2650*/  HMMA.16816.F32.BF16 R52, R60, R48, R28 ;  /* 0x000000303c34723c */ /* 0x010fe2000004181c */
[----:B------:R-:W1:Y:S07]  /*2660*/  LDSM.16.M88.4 R28, [R214+0x4000] ;  /* 0x00400000d61c783b */ /* 0x000e6e0000000200 */
[-C--:B------:R-:W-:Y:S08]  /*2670*/  HMMA.16816.F32.BF16 R96, R24, R46.reuse, R72 ;  /* 0x0000002e1860723c */ /* 0x080ff00000041848 */
[----:B------:R-:W-:Y:S01]  /*2680*/  HMMA.16816.F32.BF16 R44, R20, R46, R84 ;  /* 0x0000002e142c723c */ /* 0x000fe20000041854 */
[----:B------:R-:W2:Y:S07]  /*2690*/  LDSM.16.M88.4 R84, [R221+0x8800] ;  /* 0x00880000dd54783b */ /* 0x000eae0000000200 */
[----:B------:R-:W-:Y:S08]  /*26a0*/  HMMA.16816.F32.BF16 R72, R8, R64, RZ ;  /* 0x000000400848723c */ /* 0x000ff000000418ff */
[-C--:B---3--:R-:W-:Y:S08]  /*26b0*/  HMMA.16816.F32.BF16 R112, R32, R76.reuse, R92 ;  /* 0x0000004c2070723c */ /* 0x088ff0000004185c */
[----:B------:R-:W-:Y:S01]  /*26c0*/  HMMA.16816.F32.BF16 R16, R36, R76, R52 ;  /* 0x0000004c2410723c */ /* 0x000fe20000041834 */
[----:B------:R-:W3:Y:S07]  /*26d0*/  LDSM.16.M88.4 R52, [R216+0x4000] ;  /* 0x00400000d834783b */ /* 0x000eee0000000200 */
[----:B------:R-:W-:Y:S08]  /*26e0*/  HMMA.16816.F32.BF16 R92, R12, R64, RZ ;  /* 0x000000400c5c723c */ /* 0x000ff000000418ff */
[-C--:B------:R-:W-:Y:S08]  /*26f0*/  HMMA.16816.F32.BF16 R100, R60, R50.reuse, R96 ;  /* 0x000000323c64723c */ /* 0x080ff00000041860 */
[----:B------:R-:W-:Y:S01]  /*2700*/  HMMA.16816.F32.BF16 R120, R40, R50, R44 ;  /* 0x000000322878723c */ /* 0x000fe2000004182c */
[----:B------:R-:W4:Y:S04]  /*2710*/  LDSM.16.M88.4 R48, [R216+0x6000] ;  /* 0x00600000d830783b */ /* 0x000f280000000200 */
[----:B------:R-:W-:Y:S03]  /*2720*/  LDSM.16.M88.4 R44, [R222+0x4000] ;  /* 0x00400000de2c783b */ /* 0x000fe60000000200 */
[-C--:B------:R-:W-:Y:S08]  /*2730*/  HMMA.16816.F32.BF16 R124, R8, R66.reuse, RZ ;  /* 0x00000042087c723c */ /* 0x080ff000000418ff */
[----:B------:R-:W-:Y:S01]  /*2740*/  HMMA.16816.F32.BF16 R108, R12, R66, RZ ;  /* 0x000000420c6c723c */ /* 0x000fe200000418ff */
[----:B------:R-:W-:Y:S07]  /*2750*/  LDSM.16.M88.4 R12, [R220+0x4000] ;  /* 0x00400000dc0c783b */ /* 0x000fee0000000200 */
[----:B------:R-:W-:Y:S01]  /*2760*/  HMMA.16816.F32.BF16 R96, R20, R80, R72 ;  /* 0x000000501460723c */ /* 0x000fe20000041848 */
[----:B------:R-:W5:Y:S07]  /*2770*/  LDSM.16.M88.4 R72, [R219+0x800] ;  /* 0x00080000db48783b */ /* 0x000f6e0000000200 */
[----:B-1----:R-:W-:Y:S08]  /*2780*/  HMMA.16816.F32.BF16 R16, R28, R88, R16 ;  /* 0x000000581c10723c */ /* 0x002ff00000041810 */
[----:B------:R-:W-:Y:S08]  /*2790*/  HMMA.16816.F32.BF16 R104, R24, R80, R92 ;  /* 0x000000501868723c */ /* 0x000ff0000004185c */
[----:B------:R-:W-:Y:S01]  /*27a0*/  HMMA.16816.F32.BF16 R64, R56, R88, R112 ;  /* 0x000000583840723c */ /* 0x000fe20000041870 */
[----:B------:R-:W-:Y:S07]  /*27b0*/  LDSM.16.M88.4 R112, [R219+0x1000] ;  /* 0x00100000db70783b */ /* 0x000fee0000000200 */
[-C--:B------:R-:W-:Y:S08]  /*27c0*/  HMMA.16816.F32.BF16 R92, R36, R78.reuse, R100 ;  /* 0x0000004e245c723c */ /* 0x080ff00000041864 */
[----:B------:R-:W-:Y:S08]  /*27d0*/  HMMA.16816.F32.BF16 R120, R32, R78, R120 ;  /* 0x0000004e2078723c */ /* 0x000ff00000041878 */
[-C--:B------:R-:W-:Y:S08]  /*27e0*/  HMMA.16816.F32.BF16 R100, R20, R82.reuse, R124 ;  /* 0x000000521464723c */ /* 0x080ff0000004187c */
[----:B------:R-:W-:Y:S08]  /*27f0*/  HMMA.16816.F32.BF16 R24, R24, R82, R108 ;  /* 0x000000521818723c */ /* 0x000ff0000004186c */
[----:B--2---:R-:W-:Y:S08]  /*2800*/  HMMA.16816.F32.BF16 R96, R40, R84, R96 ;  /* 0x000000542860723c */ /* 0x004ff00000041860 */
[----:B---3--:R-:W-:Y:S01]  /*2810*/  HMMA.16816.F32.BF16 R8, R52, R116, R16 ;  /* 0x000000743408723c */ /* 0x008fe20000041810 */
[----:B------:R-:W1:Y:S07]  /*2820*/  LDSM.16.M88.4 R16, [R222+0x6000] ;  /* 0x00600000de10783b */ /* 0x000e6e0000000200 */
[----:B------:R-:W-:Y:S08]  /*2830*/  HMMA.16816.F32.BF16 R20, R60, R84, R104 ;  /* 0x000000543c14723c */ /* 0x000ff00000041868 */
[----:B----4-:R-:W-:Y:S01]  /*2840*/  HMMA.16816.F32.BF16 R76, R48, R116, R64 ;  /* 0x00000074304c723c */ /* 0x010fe20000041840 */
[----:B------:R-:W2:Y:S07]  /*2850*/  LDSM.16.M88.4 R64, [R212+0x9800] ;  /* 0x00980000d440783b */ /* 0x000eae0000000200 */
[-C--:B------:R-:W-:Y:S08]  /*2860*/  HMMA.16816.F32.BF16 R80, R28, R90.reuse, R92 ;  /* 0x0000005a1c50723c */ /* 0x080ff0000004185c */
[----:B------:R-:W-:Y:S08]  /*2870*/  HMMA.16816.F32.BF16 R88, R56, R90, R120 ;  /* 0x0000005a3858723c */ /* 0x000ff00000041878 */
[-C--:B------:R-:W-:Y:S01]  /*2880*/  HMMA.16816.F32.BF16 R100, R40, R86.reuse, R100 ;  /* 0x000000562864723c */ /* 0x080fe20000041864 */
[----:B------:R-:W-:Y:S07]  /*2890*/  LDSM.16.M88.4 R40, [R223+0x1800] ;  /* 0x00180000df28783b */ /* 0x000fee0000000200 */
[----:B------:R-:W-:Y:S08]  /*28a0*/  HMMA.16816.F32.BF16 R60, R60, R86, R24 ;  /* 0x000000563c3c723c */ /* 0x000ff00000041818 */
[----:B-----5:R-:W-:Y:S08]  /*28b0*/  HMMA.16816.F32.BF16 R24, R32, R72, R96 ;  /* 0x000000482018723c */ /* 0x020ff00000041860 */
[----:B------:R-:W-:Y:S01]  /*28c0*/  HMMA.16816.F32.BF16 R92, R44, R128, R8 ;  /* 0x000000802c5c723c */ /* 0x000fe20000041808 */
[----:B------:R-:W3:Y:S07]  /*28d0*/  LDSM.16.M88.4 R8, [R220+0x6000] ;  /* 0x00600000dc08783b */ /* 0x000eee0000000200 */
[----:B------:R-:W-:Y:S08]  /*28e0*/  HMMA.16816.F32.BF16 R20, R36, R72, R20 ;  /* 0x000000482414723c */ /* 0x000ff00000041814 */
[----:B------:R-:W-:Y:S08]  /*28f0*/  HMMA.16816.F32.BF16 R80, R52, R118, R80 ;  /* 0x000000763450723c */ /* 0x000ff00000041850 */
[----:B-1----:R-:W-:Y:S08]  /*2900*/  HMMA.16816.F32.BF16 R76, R16, R128, R76 ;  /* 0x00000080104c723c */ /* 0x002ff0000004184c */
[----:B------:R-:W-:Y:S08]  /*2910*/  HMMA.16816.F32.BF16 R84, R48, R118, R88 ;  /* 0x000000763054723c */ /* 0x000ff00000041858 */
[-C--:B------:R-:W-:Y:S08]  /*2920*/  HMMA.16816.F32.BF16 R100, R32, R74.reuse, R100 ;  /* 0x0000004a2064723c */ /* 0x080ff00000041864 */
[----:B------:R-:W-:Y:S08]  /*2930*/  HMMA.16816.F32.BF16 R88, R36, R74, R60 ;  /* 0x0000004a2458723c */ /* 0x000ff0000004183c */
[-C--:B--2---:R-:W-:Y:S01]  /*2940*/  HMMA.16816.F32.BF16 R32, R56, R64.reuse, R24 ;  /* 0x000000403820723c */ /* 0x084fe20000041818 */
[----:B------:R-:W1:Y:S07]  /*2950*/  LDSM.16.M88.4 R24, [R221+0x9800] ;  /* 0x00980000dd18783b */ /* 0x000e6e0000000200 */
[----:B------:R-:W-:Y:S08]  /*2960*/  HMMA.16816.F32.BF16 R36, R28, R64, R20 ;  /* 0x000000401c24723c */ /* 0x000ff00000041814 */
[----:B------:R-:W-:Y:S08]  /*2970*/  HMMA.16816.F32.BF16 R20, R44, R130, R80 ;  /* 0x000000822c14723c */ /* 0x000ff00000041850 */
[----:B---3--:R-:W-:Y:S08]  /*2980*/  HMMA.16816.F32.BF16 R60, R8, R112, R76 ;  /* 0x00000070083c723c */ /* 0x008ff0000004184c */
[----:B------:R-:W-:Y:S08]  /*2990*/  HMMA.16816.F32.BF16 R76, R28, R66, R88 ;  /* 0x000000421c4c723c */ /* 0x000ff00000041858 */
[----:B------:R-:W-:Y:S08]  /*29a0*/  HMMA.16816.F32.BF16 R28, R48, R40, R32 ;  /* 0x00000028301c723c */ /* 0x000ff00000041820 */
[----:B------:R-:W-:Y:S08]  /*29b0*/  HMMA.16816.F32.BF16 R92, R12, R112, R92 ;  /* 0x000000700c5c723c */ /* 0x000ff0000004185c */
[----:B------:R-:W-:Y:S08]  /*29c0*/  HMMA.16816.F32.BF16 R36, R52, R40, R36 ;  /* 0x000000283424723c */ /* 0x000ff00000041824 */
[----:B------:R-:W-:Y:S01]  /*29d0*/  HMMA.16816.F32.BF16 R80, R12, R114, R20 ;  /* 0x000000720c50723c */ /* 0x000fe20000041814 */
[----:B------:R-:W2:Y:S01]  /*29e0*/  LDSM.16.M88.4 R20, [R219+0x1800] ;  /* 0x00180000db14783b */ /* 0x000ea20000000200 */
[----:B------:R-:W-:-:S06]  /*29f0*/  DEPBAR.LE SB0, 0x0 ;  /* 0x000080000000791a */ /* 0x000fcc0000000000 */
[----:B-1----:R-:W-:Y:S01]  /*2a00*/  HMMA.16816.F32.BF16 R28, R16, R24, R28 ;  /* 0x00000018101c723c */ /* 0x002fe2000004181c */
[----:B------:R-:W-:-:S04]  /*2a10*/  FMUL.FTZ R2, R92, c[0x0][0x2ec] ;  /* 0x0000bb005c027a20 */ /* 0x000fc80000410000 */
[----:B------:R1:W-:Y:S03]  /*2a20*/  MUFU.TANH R92, R2 ;  /* 0x00000002005c7308 */ /* 0x0003e60000002400 */
[----:B------:R-:W-:Y:S08]  /*2a30*/  HMMA.16816.F32.BF16 R52, R52, R42, R76 ;  /* 0x0000002a3434723c */ /* 0x000ff0000004184c */
[----:B------:R-:W-:Y:S01]  /*2a40*/  HMMA.16816.F32.BF16 R56, R56, R66, R100 ;  /* 0x000000423838723c */ /* 0x000fe20000041864 */
[----:B------:R-:W-:-:S02]  /*2a50*/  FMUL.FTZ R81, R81, c[0x0][0x2ec] ;  /* 0x0000bb0051517a20 */ /* 0x000fc40000410000 */
[----:B------:R-:W-:Y:S02]  /*2a60*/  FMUL.FTZ R82, R82, c[0x0][0x2ec] ;  /* 0x0000bb0052527a20 */ /* 0x000fe40000410000 */
[----:B-1----:R-:W-:Y:S02]  /*2a70*/  FMUL.FTZ R2, R93, c[0x0][0x2ec] ;  /* 0x0000bb005d027a20 */ /* 0x002fe40000410000 */
[----:B------:R-:W-:Y:S01]  /*2a80*/  FMUL.FTZ R83, R83, c[0x0][0x2ec] ;  /* 0x0000bb0053537a20 */ /* 0x000fe20000410000 */
[----:B------:R-:W-:Y:S01]  /*2a90*/  HMMA.16816.F32.BF16 R32, R44, R24, R36 ;  /* 0x000000182c20723c */ /* 0x000fe20000041824 */
[----:B------:R-:W-:Y:S07]  /*2aa0*/  MUFU.TANH R81, R81 ;  /* 0x0000005100517308 */ /* 0x000fee0000002400 */
[----:B------:R-:W-:Y:S01]  /*2ab0*/  HMMA.16816.F32.BF16 R72, R16, R130, R84 ;  /* 0x000000821048723c */ /* 0x000fe20000041854 */
[----:B------:R1:W-:Y:S07]  /*2ac0*/  MUFU.TANH R86, R2 ;  /* 0x0000000200567308 */ /* 0x0003ee0000002400 */
[----:B--2---:R-:W-:Y:S08]  /*2ad0*/  HMMA.16816.F32.BF16 R28, R8, R20, R28 ;  /* 0x00000014081c723c */ /* 0x004ff0000004181c */
[----:B------:R-:W-:Y:S01]  /*2ae0*/  HMMA.16816.F32.BF16 R44, R44, R26, R52 ;  /* 0x0000001a2c2c723c */ /* 0x000fe20000041834 */
[----:B-1----:R-:W-:-:S04]  /*2af0*/  FMUL.FTZ R2, R94, c[0x0][0x2ec] ;  /* 0x0000bb005e027a20 */ /* 0x002fc80000410000 */
[----:B------:R1:W-:Y:S03]  /*2b00*/  MUFU.TANH R85, R2 ;  /* 0x0000000200557308 */ /* 0x0003e60000002400 */
[----:B------:R-:W-:Y:S08]  /*2b10*/  HMMA.16816.F32.BF16 R48, R48, R42, R56 ;  /* 0x0000002a3030723c */ /* 0x000ff00000041838 */
[----:B------:R-:W-:Y:S01]  /*2b20*/  HMMA.16816.F32.BF16 R32, R12, R20, R32 ;  /* 0x000000140c20723c */ /* 0x000fe20000041820 */
[----:B------:R-:W-:-:S02]  /*2b30*/  FMUL.FTZ R28, R28, c[0x0][0x2ec] ;  /* 0x0000bb001c1c7a20 */ /* 0x000fc40000410000 */
[----:B-1----:R-:W-:-:S04]  /*2b40*/  FMUL.FTZ R2, R95, c[0x0][0x2ec] ;  /* 0x0000bb005f027a20 */ /* 0x002fc80000410000 */
[----:B------:R-:W-:Y:S01]  /*2b50*/  MUFU.TANH R28, R28 ;  /* 0x0000001c001c7308 */ /* 0x000fe20000002400 */
[----:B------:R-:W-:Y:S07]  /*2b60*/  HMMA.16816.F32.BF16 R44, R12, R22, R44 ;  /* 0x000000160c2c723c */ /* 0x000fee000004182c */
[----:B------:R1:W-:Y:S01]  /*2b70*/  MUFU.TANH R84, R2 ;  /* 0x0000000200547308 */ /* 0x0003e20000002400 */
[----:B------:R-:W-:Y:S08]  /*2b80*/  HMMA.16816.F32.BF16 R16, R16, R26, R48 ;  /* 0x0000001a1010723c */ /* 0x000ff00000041830 */
[----:B------:R-:W-:Y:S01]  /*2b90*/  HMMA.16816.F32.BF16 R72, R8, R114, R72 ;  /* 0x000000720848723c */ /* 0x000fe20000041848 */
[----:B------:R-:W-:-:S02]  /*2ba0*/  FMUL.FTZ R32, R32, c[0x0][0x2ec] ;  /* 0x0000bb0020207a20 */ /* 0x000fc40000410000 */
[----:B------:R-:W-:Y:S02]  /*2bb0*/  FMUL.FTZ R34, R34, c[0x0][0x2ec] ;  /* 0x0000bb0022227a20 */ /* 0x000fe40000410000 */
[----:B-1----:R-:W-:Y:S02]  /*2bc0*/  FMUL.FTZ R2, R60, c[0x0][0x2ec] ;  /* 0x0000bb003c027a20 */ /* 0x002fe40000410000 */
[----:B------:R-:W-:Y:S01]  /*2bd0*/  MUFU.TANH R32, R32 ;  /* 0x0000002000207308 */ /* 0x000fe20000002400 */
[----:B------:R-:W-:-:S07]  /*2be0*/  FMUL.FTZ R3, R46, c[0x0][0x2ec] ;  /* 0x0000bb002e037a20 */ /* 0x000fce0000410000 */
[----:B------:R1:W-:Y:S01]  /*2bf0*/  MUFU.TANH R65, R2 ;  /* 0x0000000200417308 */ /* 0x0003e20000002400 */
[----:B------:R-:W-:Y:S07]  /*2c00*/  HMMA.16816.F32.BF16 R8, R8, R22, R16 ;  /* 0x000000160808723c */ /* 0x000fee0000041810 */
[----:B------:R-:W-:Y:S01]  /*2c10*/  MUFU.TANH R7, R3 ;  /* 0x0000000300077308 */ /* 0x000fe20000002400 */
[----:B------:R-:W-:Y:S02]  /*2c20*/  FMUL.FTZ R72, R72, c[0x0][0x2ec] ;  /* 0x0000bb0048487a20 */ /* 0x000fe40000410000 */
[----:B------:R-:W-:-:S02]  /*2c30*/  FMUL.FTZ R73, R73, c[0x0][0x2ec] ;  /* 0x0000bb0049497a20 */ /* 0x000fc40000410000 */
[----:B------:R-:W-:Y:S02]  /*2c40*/  FMUL.FTZ R74, R74, c[0x0][0x2ec] ;  /* 0x0000bb004a4a7a20 */ /* 0x000fe40000410000 */
[----:B------:R-:W-:Y:S01]  /*2c50*/  FMUL.FTZ R75, R75, c[0x0][0x2ec] ;  /* 0x0000bb004b4b7a20 */ /* 0x000fe20000410000 */
[----:B------:R-:W-:Y:S01]  /*2c60*/  MUFU.TANH R60, R82 ;  /* 0x00000052003c7308 */ /* 0x000fe20000002400 */
[----:B-1----:R-:W-:-:S07]  /*2c70*/  FMUL.FTZ R2, R61, c[0x0][0x2ec] ;  /* 0x0000bb003d027a20 */ /* 0x002fce0000410000 */
[----:B------:R1:W-:Y:S01]  /*2c80*/  MUFU.TANH R64, R2 ;  /* 0x0000000200407308 */ /* 0x0003e20000002400 */
[----:B------:R-:W-:Y:S02]  /*2c90*/  FMUL.FTZ R8, R8, c[0x0][0x2ec] ;  /* 0x0000bb0008087a20 */ /* 0x000fe40000410000 */
[----:B------:R-:W-:Y:S02]  /*2ca0*/  FMUL.FTZ R10, R10, c[0x0][0x2ec] ;  /* 0x0000bb000a0a7a20 */ /* 0x000fe40000410000 */
[----:B------:R-:W-:-:S03]  /*2cb0*/  FMUL.FTZ R9, R9, c[0x0][0x2ec] ;  /* 0x0000bb0009097a20 */ /* 0x000fc60000410000 */
[----:B------:R-:W-:Y:S01]  /*2cc0*/  MUFU.TANH R61, R83 ;  /* 0x00000053003d7308 */ /* 0x000fe20000002400 */
[----:B-1----:R-:W-:-:S07]  /*2cd0*/  FMUL.FTZ R2, R62, c[0x0][0x2ec] ;  /* 0x0000bb003e027a20 */ /* 0x002fce0000410000 */
[----:B------:R-:W-:Y:S08]  /*2ce0*/  MUFU.TANH R72, R72 ;  /* 0x0000004800487308 */ /* 0x000ff00000002400 */
[----:B------:R1:W-:Y:S08]  /*2cf0*/  MUFU.TANH R41, R2 ;  /* 0x0000000200297308 */ /* 0x0003f00000002400 */
[----:B------:R-:W-:Y:S01]  /*2d00*/  MUFU.TANH R73, R73 ;  /* 0x0000004900497308 */ /* 0x000fe20000002400 */
[----:B-1----:R-:W-:-:S07]  /*2d10*/  FMUL.FTZ R2, R63, c[0x0][0x2ec] ;  /* 0x0000bb003f027a20 */ /* 0x002fce0000410000 */
[----:B------:R-:W-:Y:S08]  /*2d20*/  MUFU.TANH R74, R74 ;  /* 0x0000004a004a7308 */ /* 0x000ff00000002400 */
[----:B------:R1:W2:Y:S08]  /*2d30*/  MUFU.TANH R40, R2 ;  /* 0x0000000200287308 */ /* 0x0002b00000002400 */
        /* <DEDUP_REMOVED lines=12> */
[----:B------:R1:W3:Y:S02]  /*2e00*/  MUFU.TANH R24, R2 ;  /* 0x0000000200187308 */ /* 0x0002e40000002400 */
[----:B-1----:R-:W-:-:S06]  /*2e10*/  FMUL.FTZ R2, R29, c[0x0][0x2ec] ;  /* 0x0000bb001d027a20 */ /* 0x002fcc0000410000 */
[----:B------:R1:W-:Y:S02]  /*2e20*/  MUFU.TANH R13, R2 ;  /* 0x00000002000d7308 */ /* 0x0003e40000002400 */
[----:B-1----:R-:W-:-:S06]  /*2e30*/  FMUL.FTZ R2, R31, c[0x0][0x2ec] ;  /* 0x0000bb001f027a20 */ /* 0x002fcc0000410000 */
[----:B------:R1:W4:Y:S02]  /*2e40*/  MUFU.TANH R27, R2 ;  /* 0x00000002001b7308 */ /* 0x0003240000002400 */
[----:B-1----:R-:W-:-:S06]  /*2e50*/  FMUL.FTZ R2, R44, c[0x0][0x2ec] ;  /* 0x0000bb002c027a20 */ /* 0x002fcc0000410000 */
[----:B------:R1:W5:Y:S02]  /*2e60*/  MUFU.TANH R12, R2 ;  /* 0x00000002000c7308 */ /* 0x0003640000002400 */
[----:B-1----:R-:W-:-:S04]  /*2e70*/  SHF.R.S32.HI R2, RZ, 0x1f, R70 ;  /* 0x0000001fff027819 */ /* 0x002fc80000011446 */
[----:B------:R-:W-:-:S04]  /*2e80*/  LEA.HI R2, R2, R70, RZ, 0x2 ;  /* 0x0000004602027211 */ /* 0x000fc800078f10ff */
[----:B------:R-:W-:Y:S01]  /*2e90*/  LOP3.LUT R3, R2, 0xfffffffc, RZ, 0xc0, !PT ;  /* 0xfffffffc02037812 */ /* 0x000fe200078ec0ff */
[----:B------:R-:W-:-:S04]  /*2ea0*/  IMAD R2, R68, 0x20, R5 ;  /* 0x0000002044027824 */ /* 0x000fc800078e0205 */
[----:B------:R-:W-:Y:S01]  /*2eb0*/  IMAD.IADD R3, R70, 0x1, -R3 ;  /* 0x0000000146037824 */ /* 0x000fe200078e0a03 */
[C---:B------:R-:W-:Y:S02]  /*2ec0*/  IADD3 R5, R2.reuse, 0x8, RZ ;  /* 0x0000000802057810 */ /* 0x040fe40007ffe0ff */
[----:B------:R-:W-:Y:S02]  /*2ed0*/  IADD3 R6, R2, 0x1, RZ ;  /* 0x0000000102067810 */ /* 0x000fe40007ffe0ff */
[----:B------:R1:W-:Y:S04]  /*2ee0*/  STL [R1+0x3c], R3 ;  /* 0x00003c0301007387 */ /* 0x0003e80000100800 */
[----:B------:R-:W-:Y:S01]  /*2ef0*/  BAR.SYNC.DEFER_BLOCKING 0x0 ;  /* 0x0000000000007b1d */ /* 0x000fe20000010000 */
[----:B------:R-:W-:-:S02]  /*2f00*/  ISETP.GE.AND P6, PT, R5, R69, PT ;  /* 0x000000450500720c */ /* 0x000fc40003fc6270 */
[----:B------:R-:W-:Y:S02]  /*2f10*/  IADD3 R5, R2, 0x11, RZ ;  /* 0x0000001102057810 */ /* 0x000fe40007ffe0ff */
[-C--:B------:R-:W-:Y:S02]  /*2f20*/  ISETP.GE.AND P0, PT, R6, R69.reuse, PT ;  /* 0x000000450600720c */ /* 0x080fe40003f06270 */
[----:B------:R-:W-:Y:S02]  /*2f30*/  IADD3 R6, R2, 0x10, RZ ;  /* 0x0000001002067810 */ /* 0x000fe40007ffe0ff */
[-C--:B------:R-:W-:Y:S01]  /*2f40*/  ISETP.GE.AND P2, PT, R5, R69.reuse, PT ;  /* 0x000000450500720c */ /* 0x080fe20003f46270 */
[----:B------:R-:W-:Y:S01]  /*2f50*/  FMUL.FTZ R5, R45, c[0x0][0x2ec] ;  /* 0x0000bb002d057a20 */ /* 0x000fe20000410000 */
[-C--:B------:R-:W-:Y:S02]  /*2f60*/  ISETP.GE.AND P4, PT, R6, R69.reuse, PT ;  /* 0x000000450600720c */ /* 0x080fe40003f86270 */
[----:B------:R-:W-:Y:S01]  /*2f70*/  ISETP.GE.AND P3, PT, R2, R69, PT ;  /* 0x000000450200720c */ /* 0x000fe20003f66270 */
[----:B------:R-:W-:Y:S01]  /*2f80*/  MUFU.TANH R6, R5 ;  /* 0x0000000500067308 */ /* 0x000fe20000002400 */
[----:B--2---:R-:W-:-:S02]  /*2f90*/  FSEL R21, R40, -INF , !P0 ;  /* 0xff80000028157808 */ /* 0x004fc40004000000 */
[----:B------:R-:W-:Y:S02]  /*2fa0*/  FSEL R20, R41, -INF , !P3 ;  /* 0xff80000029147808 */ /* 0x000fe40005800000 */
[----:B------:R-:W-:Y:S02]  /*2fb0*/  FSEL R16, R65, -INF , !P3 ;  /* 0xff80000041107808 */ /* 0x000fe40005800000 */
[C---:B-1----:R-:W-:Y:S02]  /*2fc0*/  IADD3 R3, R2.reuse, 0x9, RZ ;  /* 0x0000000902037810 */ /* 0x042fe40007ffe0ff */
[----:B------:R-:W-:Y:S02]  /*2fd0*/  FSEL R46, R85, -INF , !P3 ;  /* 0xff800000552e7808 */ /* 0x000fe40005800000 */
[----:B------:R-:W-:Y:S02]  /*2fe0*/  ISETP.GE.AND P5, PT, R3, R69, PT ;  /* 0x000000450300720c */ /* 0x000fe40003fa6270 */
[----:B------:R-:W-:-:S02]  /*2ff0*/  IADD3 R3, R2, 0x18, RZ ;  /* 0x0000001802037810 */ /* 0x000fc40007ffe0ff */
[----:B------:R-:W-:Y:S02]  /*3000*/  FSEL R30, R92, -INF , !P3 ;  /* 0xff8000005c1e7808 */ /* 0x000fe40005800000 */
[----:B------:R-:W-:Y:S01]  /*3010*/  ISETP.GE.AND P1, PT, R3, R69, PT ;  /* 0x000000450300720c */ /* 0x000fe20003f26270 */
[----:B------:R-:W-:Y:S01]  /*3020*/  FMUL.FTZ R3, R47, c[0x0][0x2ec] ;  /* 0x0000bb002f037a20 */ /* 0x000fe20000410000 */
[----:B------:R-:W-:Y:S02]  /*3030*/  ISETP.GE.AND P3, PT, R69, 0x21, PT ;  /* 0x000000214500780c */ /* 0x000fe40003f66270 */
[----:B------:R-:W-:Y:S01]  /*3040*/  IADD3 R2, R2, 0x19, RZ ;  /* 0x0000001902027810 */ /* 0x000fe20007ffe0ff */
[----:B------:R1:W-:Y:S01]  /*3050*/  MUFU.TANH R5, R3 ;  /* 0x0000000300057308 */ /* 0x0003e20000002400 */
[----:B------:R-:W-:Y:S02]  /*3060*/  FSEL R15, R64, -INF , !P0 ;  /* 0xff800000400f7808 */ /* 0x000fe40004000000 */
[----:B------:R-:W-:-:S02]  /*3070*/  FSEL R47, R84, -INF , !P0 ;  /* 0xff800000542f7808 */ /* 0x000fc40004000000 */
[----:B------:R-:W-:Y:S02]  /*3080*/  FSEL R31, R86, -INF , !P0 ;  /* 0xff800000561f7808 */ /* 0x000fe40004000000 */
[----:B------:R-:W-:Y:S02]  /*3090*/  ISETP.GE.AND P0, PT, R2, R69, PT ;  /* 0x000000450200720c */ /* 0x000fe40003f06270 */
[----:B------:R-:W-:Y:S02]  /*30a0*/  LOP3.LUT R2, R71, R132, RZ, 0xfc, !PT ;  /* 0x0000008447027212 */ /* 0x000fe400078efcff */
[----:B------:R-:W-:Y:S02]  /*30b0*/  FSEL R22, R28, -INF , !P4 ;  /* 0xff8000001c167808 */ /* 0x000fe40006000000 */
[----:B---3--:R-:W-:Y:S02]  /*30c0*/  FSEL R133, R24, -INF , !P2 ;  /* 0xff80000018857808 */ /* 0x008fe40005000000 */
[----:B------:R-:W-:Y:S01]  /*30d0*/  FSEL R131, R25, -INF , !P2 ;  /* 0xff80000019837808 */ /* 0x000fe20005000000 */
[----:B-1----:R-:W-:Y:S01]  /*30e0*/  FMUL.FTZ R3, R11, c[0x0][0x2ec] ;  /* 0x0000bb000b037a20 */ /* 0x002fe20000410000 */
[----:B------:R-:W-:-:S02]  /*30f0*/  FSEL R18, R74, -INF , !P6 ;  /* 0xff8000004a127808 */ /* 0x000fc40007000000 */
[----:B------:R-:W-:Y:S02]  /*3100*/  FSEL R14, R72, -INF , !P6 ;  /* 0xff800000480e7808 */ /* 0x000fe40007000000 */
[----:B------:R-:W-:Y:S01]  /*3110*/  FSEL R60, R60, -INF , !P6 ;  /* 0xff8000003c3c7808 */ /* 0x000fe20007000000 */
[----:B------:R-:W1:Y:S01]  /*3120*/  MUFU.TANH R3, R3 ;  /* 0x0000000300037308 */ /* 0x000e620000002400 */
        /* <DEDUP_REMOVED lines=8> */
[----:B----4-:R-:W-:Y:S02]  /*31b0*/  FSEL R27, R27, -INF , !P2 ;  /* 0xff8000001b1b7808 */ /* 0x010fe40005000000 */
[----:B------:R-:W-:-:S02]  /*31c0*/  FSEL R23, R13, -INF , !P2 ;  /* 0xff8000000d177808 */ /* 0x000fc40005000000 */
[----:B------:R-:W-:Y:S02]  /*31d0*/  FSEL R29, R10, -INF , !P1 ;  /* 0xff8000000a1d7808 */ /* 0x000fe40004800000 */
[----:B------:R-:W-:Y:S02]  /*31e0*/  FSEL R24, R8, -INF , !P1 ;  /* 0xff80000008187808 */ /* 0x000fe40004800000 */
[----:B------:R-:W-:Y:S02]  /*31f0*/  FSEL R137, R7, -INF , !P1 ;  /* 0xff80000007897808 */ /* 0x000fe40004800000 */
[----:B-----5:R-:W-:Y:S02]  /*3200*/  FSEL R128, R12, -INF , !P1 ;  /* 0xff8000000c807808 */ /* 0x020fe40004800000 */
[----:B-1----:R-:W-:Y:S02]  /*3210*/  FSEL R28, R3, -INF , !P0 ;  /* 0xff800000031c7808 */ /* 0x002fe40004000000 */
[----:B------:R-:W-:-:S02]  /*3220*/  FSEL R25, R9, -INF , !P0 ;  /* 0xff80000009197808 */ /* 0x000fc40004000000 */
[----:B------:R-:W-:Y:S02]  /*3230*/  FSEL R138, R5, -INF , !P0 ;  /* 0xff800000058a7808 */ /* 0x000fe40004000000 */
        /* <DEDUP_REMOVED lines=42> */
.L_x_1661:
[----:B------:R-:W-:Y:S05]  /*34e0*/  BSYNC B0 ;  /* 0x0000000000007941 */ /* 0x000fea0003800000 */
.L_x_1660:
[----:B------:R-:W0:Y:S02]  /*34f0*/  LDGDEPBAR ;  /* 0x00000000000079af */ /* 0x000e240000000000 */
.L_x_1659:
        /* <DEDUP_REMOVED lines=52> */
[----:B------:R-:W-:Y:S02]  /*3840*/  FFMA.FTZ R5, R14, c[0x0][0x23c], -R8 ;  /* 0x00008f000e057a23 */ /* 0x000fe40000010808 */
[----:B------:R-:W2:Y:S01]  /*3850*/  LDSM.16.MT88.4 R12, [R218+0xa000] ;  /* 0x00a00000da0c783b */ /* 0x000ea20000004200 */
        /* <DEDUP_REMOVED lines=8> */
[--C-:B---3--:R-:W-:Y:S01]  /*38e0*/  FFMA.FTZ R5, R17, c[0x0][0x23c], -R8.reuse ;  /* 0x00008f0011057a23 */ /* 0x108fe20000010808 */
[----:B------:R-:W-:Y:S01]  /*38f0*/  LDSM.16.MT88.4 R20, [R218+0xa800] ;  /* 0x00a80000da14783b */ /* 0x000fe20000004200 */
[----:B------:R-:W-:-:S03]  /*3900*/  FFMA.FTZ R8, R25, c[0x0][0x23c], -R8 ;  /* 0x00008f0019087a23 */ /* 0x000fc60000010808 */
[----:B------:R-:W-:Y:S01]  /*3910*/  MUFU.EX2 R207, R10 ;  /* 0x0000000a00cf7308 */ /* 0x000fe20000000800 */
[----:B-1----:R-:W-:-:S07]  /*3920*/  FFMA.FTZ R0, R18, c[0x0][0x23c], -R2 ;  /* 0x00008f0012007a23 */ /* 0x002fce0000010802 */
        /* <DEDUP_REMOVED lines=45> */
[----:B------:R-:W-:Y:S01]  /*3c00*/  MUFU.EX2 R209, R9 ;  /* 0x0000000900d17308 */ /* 0x000fe20000000800 */
[----:B-1----:R-:W-:Y:S02]  /*3c10*/  FMNMX.FTZ R0, R10, R0, !PT ;  /* 0x000000000a007209 */ /* 0x002fe40007810000 */
[C---:B------:R-:W-:Y:S01]  /*3c20*/  HMMA.16816.F32.BF16 R168, R4.reuse, R34, RZ ;  /* 0x0000002204a8723c */ /* 0x040fe200000418ff */
[----:B----4-:R-:W-:Y:S02]  /*3c30*/  FMNMX.FTZ R136, R8, R11, !PT ;  /* 0x0000000b08887209 */ /* 0x010fe40007810000 */
[----:B------:R-:W1:Y:S02]  /*3c40*/  SHFL.BFLY PT, R8, R0, 0x1, 0x1f ;  /* 0x0c201f0000087f89 */ /* 0x000e6400000e0000 */
[----:B------:R2:W3:Y:S01]  /*3c50*/  MUFU.EX2 R246, R2 ;  /* 0x0000000200f67308 */ /* 0x0004e20000000800 */
[C---:B------:R-:W-:Y:S02]  /*3c60*/  FSETP.NEU.FTZ.AND P0, PT, R136.reuse, -INF , PT ;  /* 0xff8000008800780b */ /* 0x040fe40003f1d000 */
[C---:B------:R-:W-:Y:S08]  /*3c70*/  HMMA.16816.F32.BF16 R84, R4.reuse, R14, RZ ;  /* 0x0000000e0454723c */ /* 0x040ff000000418ff */
[----:B------:R-:W-:Y:S01]  /*3c80*/  HMMA.16816.F32.BF16 R76, R4, R50, RZ ;  /* 0x00000032044c723c */ /* 0x000fe200000418ff */
[----:B--2---:R-:W-:Y:S01]  /*3c90*/  FMUL.FTZ R2, R136, c[0x0][0x23c] ;  /* 0x00008f0088027a20 */ /* 0x004fe20000410000 */
[----:B---3--:R-:W-:-:S06]  /*3ca0*/  F2FP.BF16.PACK_AB R127, R246, R209 ;  /* 0x000000d1f67f723e */ /* 0x008fcc00000010ff */
[----:B------:R-:W-:Y:S01]  /*3cb0*/  HMMA.16816.F32.BF16 R92, R4, R54, RZ ;  /* 0x00000036045c723c */ /* 0x000fe200000418ff */
[----:B------:R-:W-:Y:S02]  /*3cc0*/  FSEL R2, R2, RZ, P0 ;  /* 0x000000ff02027208 */ /* 0x000fe40000000000 */
[----:B-1----:R-:W-:-:S03]  /*3cd0*/  FMNMX.FTZ R135, R0, R8, !PT ;  /* 0x0000000800877209 */ /* 0x002fc60007810000 */
[--C-:B------:R-:W-:Y:S02]  /*3ce0*/  FFMA.FTZ R0, R31, c[0x0][0x23c], -R2.reuse ;  /* 0x00008f001f007a23 */ /* 0x100fe40000010802 */
[C---:B------:R-:W-:Y:S01]  /*3cf0*/  HMMA.16816.F32.BF16 R108, R4.reuse, R18, RZ ;  /* 0x00000012046c723c */ /* 0x040fe200000418ff */
[C---:B------:R-:W-:Y:S01]  /*3d00*/  FSETP.NEU.FTZ.AND P0, PT, R135.reuse, -INF , PT ;  /* 0xff8000008700780b */ /* 0x040fe20003f1d000 */
[----:B------:R-:W-:Y:S01]  /*3d10*/  FFMA.FTZ R8, R130, c[0x0][0x23c], -R2 ;  /* 0x00008f0082087a23 */ /* 0x000fe20000010802 */
[----:B------:R1:W-:Y:S05]  /*3d20*/  MUFU.EX2 R203, R0 ;  /* 0x0000000000cb7308 */ /* 0x0003ea0000000800 */
[C---:B------:R-:W-:Y:S03]  /*3d30*/  HMMA.16816.F32.BF16 R116, R4.reuse, R66, RZ ;  /* 0x000000420474723c */ /* 0x040fe600000418ff */
[----:B------:R2:W-:Y:S05]  /*3d40*/  MUFU.EX2 R198, R8 ;  /* 0x0000000800c67308 */ /* 0x0005ea0000000800 */
[----:B------:R-:W-:Y:S01]  /*3d50*/  HMMA.16816.F32.BF16 R100, R4, R70, RZ ;  /* 0x000000460464723c */ /* 0x000fe200000418ff */
[----:B-1----:R-:W-:-:S06]  /*3d60*/  FMUL.FTZ R0, R135, c[0x0][0x23c] ;  /* 0x00008f0087007a20 */ /* 0x002fcc0000410000 */
[--C-:B------:R-:W-:Y:S01]  /*3d70*/  FFMA.FTZ R4, R30, c[0x0][0x23c], -R2.reuse ;  /* 0x00008f001e047a23 */ /* 0x100fe20000010802 */
[----:B------:R-:W-:Y:S01]  /*3d80*/  FSEL R0, R0, RZ, P0 ;  /* 0x000000ff00007208 */ /* 0x000fe20000000000 */
[----:B------:R-:W-:Y:S02]  /*3d90*/  HMMA.16816.F32.BF16 R144, R124, R156, R144 ;  /* 0x0000009c7c90723c */ /* 0x000fe40000041890 */
[----:B------:R1:W-:Y:S01]  /*3da0*/  MUFU.EX2 R206, R4 ;  /* 0x0000000400ce7308 */ /* 0x0003e20000000800 */
[----:B--2---:R-:W-:-:S05]  /*3db0*/  FFMA.FTZ R8, R131, c[0x0][0x23c], -R2 ;  /* 0x00008f0083087a23 */ /* 0x004fca0000010802 */
[C---:B------:R-:W-:Y:S02]  /*3dc0*/  HMMA.16816.F32.BF16 R164, R124.reuse, R172, R164 ;  /* 0x000000ac7ca4723c */ /* 0x040fe400000418a4 */
[----:B------:R2:W3:Y:S06]  /*3dd0*/  MUFU.EX2 R197, R8 ;  /* 0x0000000800c57308 */ /* 0x0004ec0000000800 */
        /* <DEDUP_REMOVED lines=8> */
[--C-:B-1----:R-:W-:Y:S02]  /*3e60*/  FFMA.FTZ R4, R45, c[0x0][0x23c], -R2.reuse ;  /* 0x00008f002d047a23 */ /* 0x102fe40000010802 */
[----:B------:R-:W-:-:S05]  /*3e70*/  FFMA.FTZ R2, R129, c[0x0][0x23c], -R2 ;  /* 0x00008f0081027a23 */ /* 0x000fca0000010802 */
[C---:B------:R-:W-:Y:S01]  /*3e80*/  HMMA.16816.F32.BF16 R88, R124.reuse, R96, R88 ;  /* 0x000000607c58723c */ /* 0x040fe20000041858 */
[----:B------:R1:W2:Y:S07]  /*3e90*/  MUFU.EX2 R205, R4 ;  /* 0x0000000400cd7308 */ /* 0x0002ae0000000800 */
[C---:B------:R-:W-:Y:S01]  /*3ea0*/  HMMA.16816.F32.BF16 R104, R124.reuse, R112, R104 ;  /* 0x000000707c68723c */ /* 0x040fe20000041868 */
[----:B------:R3:W4:Y:S07]  /*3eb0*/  MUFU.EX2 R249, R2 ;  /* 0x0000000200f97308 */ /* 0x00072e0000000800 */
        /* <DEDUP_REMOVED lines=18> */
[----:B----4-:R-:W-:-:S06]  /*3fe0*/  F2FP.BF16.PACK_AB R129, R133, R139 ;  /* 0x0000008b8581723e */ /* 0x010fcc00000010ff */
[----:B------:R2:W-:Y:S01]  /*3ff0*/  MUFU.EX2 R132, R2 ;  /* 0x0000000200847308 */ /* 0x0005e20000000800 */
[--C-:B-1----:R-:W-:Y:S02]  /*4000*/  FFMA.FTZ R4, R61, c[0x0][0x23c], -R0.reuse ;  /* 0x00008f003d047a23 */ /* 0x102fe40000010800 */
[----:B------:R-:W-:Y:S01]  /*4010*/  HMMA.16816.F32.BF16 R60, R124, R26, R76 ;  /* 0x0000001a7c3c723c */ /* 0x000fe2000004184c */
[----:B------:R-:W-:-:S04]  /*4020*/  FFMA.FTZ R0, R138, c[0x0][0x23c], -R0 ;  /* 0x00008f008a007a23 */ /* 0x000fc80000010800 */
[----:B------:R1:W4:Y:S01]  /*4030*/  MUFU.EX2 R200, R4 ;  /* 0x0000000400c87308 */ /* 0x0003220000000800 */
[----:B--2---:R-:W-:Y:S02]  /*4040*/  FADD.FTZ R2, R202, R201 ;  /* 0x000000c9ca027221 */ /* 0x004fe40000010000 */
[C---:B------:R-:W-:Y:S05]  /*4050*/  HMMA.16816.F32.BF16 R76, R124.reuse, R82, R92 ;  /* 0x000000527c4c723c */ /* 0x040fea000004185c */
[----:B------:R2:W5:Y:S01]  /*4060*/  MUFU.EX2 R248, R0 ;  /* 0x0000000000f87308 */ /* 0x0005620000000800 */
[----:B---3--:R-:W-:Y:S02]  /*4070*/  FADD.FTZ R2, R199, R2 ;  /* 0x00000002c7027221 */ /* 0x008fe40000010000 */
[----:B------:R-:W-:Y:S01]  /*4080*/  HMMA.16816.F32.BF16 R92, R124, R98, R108 ;  /* 0x000000627c5c723c */ /* 0x000fe2000004186c */
[----:B-1----:R-:W-:-:S02]  /*4090*/  F2FP.BF16.PACK_AB R4, R203, R206 ;  /* 0x000000cecb04723e */ /* 0x002fc400000010ff */
[----:B----4-:R-:W-:-:S05]  /*40a0*/  F2FP.BF16.PACK_AB R7, R200, R199 ;  /* 0x000000c7c807723e */ /* 0x010fca00000010ff */
[----:B------:R-:W-:Y:S01]  /*40b0*/  HMMA.16816.F32.BF16 R108, R124, R114, R116 ;  /* 0x000000727c6c723c */ /* 0x000fe20000041874 */
[----:B--2---:R-:W-:Y:S01]  /*40c0*/  FADD.FTZ R0, R206, R203 ;  /* 0x000000cbce007221 */ /* 0x004fe20000010000 */
[----:B-----5:R-:W-:-:S03]  /*40d0*/  F2FP.BF16.PACK_AB R131, R248, R132 ;  /* 0x00000084f883723e */ /* 0x020fc600000010ff */
[----:B------:R-:W-:-:S03]  /*40e0*/  FADD.FTZ R0, R204, R0 ;  /* 0x00000000cc007221 */ /* 0x000fc60000010000 */
[C---:B------:R-:W-:Y:S08]  /*40f0*/  HMMA.16816.F32.BF16 R148, R4.reuse, R36, RZ ;  /* 0x000000240494723c */ /* 0x040ff000000418ff */
[----:B------:R-:W-:Y:S08]  /*4100*/  HMMA.16816.F32.BF16 R192, R4, R38, RZ ;  /* 0x0000002604c0723c */ /* 0x000ff000000418ff */
        /* <DEDUP_REMOVED lines=62> */
[----:B------:R-:W-:Y:S01]  /*44f0*/  ISETP.GE.AND P2, PT, R252, c[0x0][0x220], PT ;  /* 0x00008800fc007a0c */ /* 0x000fe20003f46270 */
[----:B------:R-:W-:Y:S09]  /*4500*/  BRA `(.L_x_1663) ;  /* 0x000002f000007947 */ /* 0x000ff20003800000 */
.L_x_1665:
[----:B------:R-:W2:Y:S01]  /*4510*/  LDL.64 R230, [R1+0x18] ;  /* 0x0000180001e67983 */ /* 0x000ea20000100a00 */
[----:B------:R-:W-:Y:S01]  /*4520*/  IADD3 R0, R228, -0x1, RZ ;  /* 0xffffffffe4007810 */ /* 0x000fe20007ffe0ff */
[----:B------:R-:W-:Y:S02]  /*4530*/  IMAD.MOV.U32 R133, RZ, RZ, c[0x0][0x198] ;  /* 0x00006600ff857624 */ /* 0x000fe400078e00ff */
[----:B------:R-:W3:Y:S01]  /*4540*/  LDL.64 R134, [R1+0x8] ;  /* 0x0000080001867983 */ /* 0x000ee20000100a00 */
[----:B------:R-:W-:Y:S01]  /*4550*/  SHF.R.S32.HI R2, RZ, 0x1f, R0 ;  /* 0x0000001fff027819 */ /* 0x000fe20000011400 */
[----:B------:R-:W-:Y:S02]  /*4560*/  IMAD.WIDE.U32 R4, R0, c[0x0][0x198], RZ ;  /* 0x0000660000047a25 */ /* 0x000fe400078e00ff */
[----:B------:R1:W-:Y:S02]  /*4570*/  @P3 STS.128 [R227+0x8000], RZ ;  /* 0x008000ffe3003388 */ /* 0x0003e40000000c00 */
[----:B------:R-:W-:Y:S02]  /*4580*/  IMAD R2, R2, c[0x0][0x198], RZ ;  /* 0x0000660002027a24 */ /* 0x000fe400078e02ff */
[----:B------:R-:W-:Y:S02]  /*4590*/  IMAD.SHL.U32 R133, R133, 0x10, RZ ;  /* 0x0000001085857824 */ /* 0x000fe400078e00ff */
[----:B------:R-:W-:Y:S04]  /*45a0*/  IMAD R2, R0, c[0x0][0x19c], R2 ;  /* 0x0000670000027a24 */ /* 0x000fe800078e0202 */
[----:B------:R-:W-:Y:S02]  /*45b0*/  IMAD.IADD R3, R5, 0x1, R2 ;  /* 0x0000000105037824 */ /* 0x000fe400078e0202 */
[----:B---3--:R-:W-:Y:S01]  /*45c0*/  IMAD.MOV.U32 R134, RZ, RZ, 0x4 ;  /* 0x00000004ff867424 */ /* 0x008fe200078e00ff */
[----:B--2---:R-:W-:Y:S04]  /*45d0*/  LEA R0, P1, R4, R230, 0x5 ;  /* 0x000000e604007211 */ /* 0x004fe800078228ff */
[----:B------:R-:W-:Y:S02]  /*45e0*/  @!P3 LEA R10, P6, R0, c[0x0][0x168], 0x1 ;  /* 0x00005a00000aba11 */ /* 0x000fe400078c08ff */
[----:B------:R-:W-:Y:S02]  /*45f0*/  LEA.HI.X R3, R4, R135, R3, 0x5, P1 ;  /* 0x0000008704037211 */ /* 0x000fe400008f2c03 */
[----:B------:R-:W-:Y:S01]  /*4600*/  IADD3 R2, P0, R133, R0, RZ ;  /* 0x0000000085027210 */ /* 0x000fe20007f1e0ff */
[----:B------:R-:W-:Y:S01]  /*4610*/  IMAD.MOV.U32 R133, RZ, RZ, c[0x0][0x198] ;  /* 0x00006600ff857624 */ /* 0x000fe200078e00ff */
[C-C-:B------:R-:W-:Y:S02]  /*4620*/  @!P3 LEA.HI.X R11, R0.reuse, c[0x0][0x16c], R3.reuse, 0x1, P6 ;  /* 0x00005b00000bba11 */ /* 0x140fe400030f0c03 */
[----:B------:R-:W-:Y:S02]  /*4630*/  @!P2 LEA R6, P1, R0, c[0x0][0x168], 0x1 ;  /* 0x00005a000006aa11 */ /* 0x000fe400078208ff */
[----:B------:R-:W-:Y:S01]  /*4640*/  @!P3 LEA R8, P5, R2, c[0x0][0x168], 0x1 ;  /* 0x00005a000208ba11 */ /* 0x000fe200078a08ff */
[----:B------:R-:W-:Y:S01]  /*4650*/  @!PT LDS RZ, [RZ] ;  /* 0x00000000fffff984 */ /* 0x000fe20000000800 */
[----:B------:R-:W-:Y:S01]  /*4660*/  @!PT LDS RZ, [RZ] ;  /* 0x00000000fffff984 */ /* 0x000fe20000000800 */
[----:B------:R-:W-:Y:S01]  /*4670*/  @!PT LDS RZ, [RZ] ;  /* 0x00000000fffff984 */ /* 0x000fe20000000800 */
[----:B------:R1:W-:Y:S01]  /*4680*/  @!P3 LDGSTS.E.BYPASS.LTC128B.128 [R227+0x8000], [R10.64] ;  /* 0x080000000ae3bfae */ /* 0x0003e2000b901d44 */
[----:B------:R-:W-:Y:S02]  /*4690*/  SHF.L.U64.HI R133, R133, R134, c[0x0][0x19c] ;  /* 0x0000670085857619 */ /* 0x000fe40000010286 */
[--C-:B------:R-:W-:Y:S01]  /*46a0*/  @!P2 LEA.HI.X R7, R0, c[0x0][0x16c], R3.reuse, 0x1, P1 ;  /* 0x00005b000007aa11 */ /* 0x100fe200008f0c03 */
        /* <DEDUP_REMOVED lines=21> */
.L_x_1663:
[----:B------:R-:W2:Y:S01]  /*4800*/  LDL.64 R8, [R1+0x10] ;  /* 0x0000100001087983 */ /* 0x000ea20000100a00 */
[----:B------:R-:W-:Y:S04]  /*4810*/  DEPBAR.LE SB0, 0x0 ;  /* 0x000080000000791a */ /* 0x000fe80000000000 */
[----:B------:R-:W-:Y:S01]  /*4820*/  SHF.R.S32.HI R0, RZ, 0x1f, R228 ;  /* 0x0000001fff007819 */ /* 0x000fe200000114e4 */
[----:B------:R-:W3:Y:S01]  /*4830*/  LDL R6, [R1+0x20] ;  /* 0x0000200001067983 */ /* 0x000ee20000100800 */
[----:B------:R-:W-:Y:S01]  /*4840*/  IMAD.WIDE.U32 R4, R228, c[0x0][0x1a0], RZ ;  /* 0x00006800e4047a25 */ /* 0x000fe200078e00ff */
[----:B------:R-:W-:Y:S02]  /*4850*/  MOV R12, c[0x0][0x1a0] ;  /* 0x00006800000c7a02 */ /* 0x000fe40000000f00 */
[----:B------:R-:W-:Y:S01]  /*4860*/  BAR.SYNC.DEFER_BLOCKING 0x0 ;  /* 0x0000000000007b1d */ /* 0x000fe20000010000 */
[----:B------:R-:W-:Y:S01]  /*4870*/  IMAD R0, R0, c[0x0][0x1a0], RZ ;  /* 0x0000680000007a24 */ /* 0x000fe200078e02ff */
[----:B------:R-:W-:Y:S03]  /*4880*/  MOV R13, c[0x0][0x1a4] ;  /* 0x00006900000d7a02 */ /* 0x000fe60000000f00 */
[----:B------:R-:W-:Y:S05]  /*4890*/  IMAD R2, R228, c[0x0][0x1a4], R0 ;  /* 0x00006900e4027a24 */ /* 0x000fea00078e0200 */
[----:B------:R-:W-:Y:S01]  /*48a0*/  IADD3 R3, R5, R2, RZ ;  /* 0x0000000205037210 */ /* 0x000fe20007ffe0ff */
[----:B------:R-:W-:Y:S01]  /*48b0*/  @P3 STS.128 [R227+0xa000], RZ ;  /* 0x00a000ffe3003388 */ /* 0x000fe20000000c00 */
[----:B--2---:R-:W-:Y:S04]  /*48c0*/  LEA R0, P1, R4, R8, 0x5 ;  /* 0x0000000804007211 */ /* 0x004fe800078228ff */
[----:B------:R-:W-:Y:S02]  /*48d0*/  @!P3 LEA R10, P5, R0, c[0x0][0x170], 0x1 ;  /* 0x00005c00000aba11 */ /* 0x000fe400078a08ff */
[----:B---3--:R-:W-:Y:S02]  /*48e0*/  LEA.HI.X R3, R4, R6, R3, 0x5, P1 ;  /* 0x0000000604037211 */ /* 0x008fe400008f2c03 */
[C---:B------:R-:W-:Y:S02]  /*48f0*/  @!P2 LEA R6, P1, R0.reuse, c[0x0][0x170], 0x1 ;  /* 0x00005c000006aa11 */ /* 0x040fe400078208ff */
[C-C-:B------:R-:W-:Y:S02]  /*4900*/  @!P3 LEA.HI.X R11, R0.reuse, c[0x0][0x174], R3.reuse, 0x1, P5 ;  /* 0x00005d00000bba11 */ /* 0x140fe400028f0c03 */
[----:B------:R-:W-:Y:S02]  /*4910*/  @!P2 LEA.HI.X R7, R0, c[0x0][0x174], R3, 0x1, P1 ;  /* 0x00005d000007aa11 */ /* 0x000fe400008f0c03 */
[----:B------:R-:W-:Y:S01]  /*4920*/  LEA R2, P0, R12, R0, 0x4 ;  /* 0x000000000c027211 */ /* 0x000fe200078020ff */
[----:B------:R-:W-:Y:S01]  /*4930*/  @!PT LDS RZ, [RZ] ;  /* 0x00000000fffff984 */ /* 0x000fe20000000800 */
[----:B------:R-:W-:Y:S01]  /*4940*/  @!PT LDS RZ, [RZ] ;  /* 0x00000000fffff984 */ /* 0x000fe20000000800 */
[----:B------:R-:W-:Y:S01]  /*4950*/  @!PT LDS RZ, [RZ] ;  /* 0x00000000fffff984 */ /* 0x000fe20000000800 */
[----:B------:R1:W-:Y:S03]  /*4960*/  @!P3 LDGSTS.E.BYPASS.LTC128B.128 [R227+0xa000], [R10.64] ;  /* 0x0a0000000ae3bfae */ /* 0x0003e6000b901d44 */
[----:B------:R-:W-:Y:S02]  /*4970*/  @!P3 LEA R8, P4, R2, c[0x0][0x170], 0x1 ;  /* 0x00005c000208ba11 */ /* 0x000fe400078808ff */
[----:B------:R-:W-:Y:S02]  /*4980*/  LEA.HI.X R5, R12, R3, R13, 0x4, P0 ;  /* 0x000000030c057211 */ /* 0x000fe400000f240d */
[C---:B------:R-:W-:Y:S01]  /*4990*/  @!P2 LEA R4, P0, R2.reuse, c[0x0][0x170], 0x1 ;  /* 0x00005c000204aa11 */ /* 0x040fe200078008ff */
[----:B------:R-:W-:Y:S01]  /*49a0*/  @P2 STS.128 [R227+0xb000], RZ ;  /* 0x00b000ffe3002388 */ /* 0x000fe20000000c00 */
[C-C-:B------:R-:W-:Y:S02]  /*49b0*/  @!P3 LEA.HI.X R9, R2.reuse, c[0x0][0x174], R5.reuse, 0x1, P4 ;  /* 0x00005d000209ba11 */ /* 0x140fe400020f0c05 */
[----:B------:R-:W-:Y:S02]  /*49c0*/  @!P2 LEA.HI.X R5, R2, c[0x0][0x174], R5, 0x1, P0 ;  /* 0x00005d000205aa11 */ /* 0x000fe400000f0c05 */
[----:B------:R-:W-:Y:S03]  /*49d0*/  ISETP.GT.AND P4, PT, R228, RZ, PT ;  /* 0x000000ffe400720c */ /* 0x000fe60003f84270 */
        /* <DEDUP_REMOVED lines=15> */
[----:B------:R-:W2:Y:S08]  /*4ad0*/  LDSM.16.M88.4 R16, [R212+0x8000] ;  /* 0x00800000d410783b */ /* 0x000eb00000000200 */
[----:B------:R-:W1:Y:S08]  /*4ae0*/  LDSM.16.M88.4 R28, [R214+0x2000] ;  /* 0x00200000d61c783b */ /* 0x000e700000000200 */
[----:B------:R-:W3:Y:S08]  /*4af0*/  LDSM.16.M88.4 R140, [R212+0x8800] ;  /* 0x00880000d48c783b */ /* 0x000ef00000000200 */
[----:B------:R-:W0:Y:S08]  /*4b00*/  LDGDEPBAR ;  /* 0x00000000000079af */ /* 0x000e300000000000 */
[----:B------:R-:W-:Y:S01]  /*4b10*/  LDSM.16.M88.4 R176, [R216] ;  /* 0x00000000d8b0783b */ /* 0x000fe20000000200 */
[-C--:B--2---:R-:W-:Y:S07]  /*4b20*/  HMMA.16816.F32.BF16 R4, R32, R16.reuse, RZ ;  /* 0x000000102004723c */ /* 0x084fee00000418ff */
[----:B------:R-:W2:Y:S01]  /*4b30*/  LDSM.16.M88.4 R180, [R223] ;  /* 0x00000000dfb4783b */ /* 0x000ea20000000200 */
[C---:B-1----:R-:W-:Y:S07]  /*4b40*/  HMMA.16816.F32.BF16 R8, R28.reuse, R16, RZ ;  /* 0x000000101c08723c */ /* 0x042fee00000418ff */
[----:B------:R-:W1:Y:S01]  /*4b50*/  LDSM.16.M88.4 R184, [R216+0x2000] ;  /* 0x00200000d8b8783b */ /* 0x000e620000000200 */
[-C--:B------:R-:W-:Y:S07]  /*4b60*/  HMMA.16816.F32.BF16 R12, R28, R18.reuse, RZ ;  /* 0x000000121c0c723c */ /* 0x080fee00000418ff */
[----:B------:R-:W4:Y:S01]  /*4b70*/  LDSM.16.M88.4 R188, [R226] ;  /* 0x00000000e2bc783b */ /* 0x000f220000000200 */
[C---:B------:R-:W-:Y:S07]  /*4b80*/  HMMA.16816.F32.BF16 R16, R32.reuse, R18, RZ ;  /* 0x000000122010723c */ /* 0x040fee00000418ff */
[----:B------:R-:W-:Y:S01]  /*4b90*/  LDSM.16.M88.4 R192, [R222] ;  /* 0x00000000dec0783b */ /* 0x000fe20000000200 */
[-C--:B---3--:R-:W-:Y:S07]  /*4ba0*/  HMMA.16816.F32.BF16 R20, R32, R140.reuse, RZ ;  /* 0x0000008c2014723c */ /* 0x088fee00000418ff */
[----:B------:R-:W3:Y:S01]  /*4bb0*/  LDSM.16.M88.4 R196, [R221+0x8000] ;  /* 0x00800000ddc4783b */ /* 0x000ee20000000200 */
[C---:B------:R-:W-:Y:S07]  /*4bc0*/  HMMA.16816.F32.BF16 R24, R28.reuse, R140, RZ ;  /* 0x0000008c1c18723c */ /* 0x040fee00000418ff */
[----:B------:R-:W-:Y:S01]  /*4bd0*/  LDSM.16.M88.4 R200, [R221+0x8800] ;  /* 0x00880000ddc8783b */ /* 0x000fe20000000200 */
[-C--:B------:R-:W-:Y:S07]  /*4be0*/  HMMA.16816.F32.BF16 R28, R28, R142.reuse, RZ ;  /* 0x0000008e1c1c723c */ /* 0x080fee00000418ff */
[----:B------:R-:W-:Y:S01]  /*4bf0*/  LDSM.16.M88.4 R204, [R220] ;  /* 0x00000000dccc783b */ /* 0x000fe20000000200 */
[----:B------:R-:W-:Y:S07]  /*4c00*/  HMMA.16816.F32.BF16 R32, R32, R142, RZ ;  /* 0x0000008e2020723c */ /* 0x000fee00000418ff */
[----:B------:R-:W5:Y:S01]  /*4c10*/  LDSM.16.M88.4 R140, [R222+0x2000] ;  /* 0x00200000de8c783b */ /* 0x000f620000000200 */
[-C--:B--2---:R-:W-:Y:S07]  /*4c20*/  HMMA.16816.F32.BF16 R4, R176, R180.reuse, R4 ;  /* 0x000000b4b004723c */ /* 0x084fee0000041804 */
[----:B------:R-:W2:Y:S01]  /*4c30*/  LDSM.16.M88.4 R208, [R219] ;  /* 0x00000000dbd0783b */ /* 0x000ea20000000200 */
[C---:B-1----:R-:W-:Y:S08]  /*4c40*/  HMMA.16816.F32.BF16 R8, R184.reuse, R180, R8 ;  /* 0x000000b4b808723c */ /* 0x042ff00000041808 */
[-C--:B------:R-:W-:Y:S08]  /*4c50*/  HMMA.16816.F32.BF16 R12, R184, R182.reuse, R12 ;  /* 0x000000b6b80c723c */ /* 0x080ff0000004180c */
[C---:B------:R-:W-:Y:S01]  /*4c60*/  HMMA.16816.F32.BF16 R16, R176.reuse, R182, R16 ;  /* 0x000000b6b010723c */ /* 0x040fe20000041810 */
[----:B------:R-:W-:Y:S07]  /*4c70*/  LDSM.16.M88.4 R180, [R219+0x800] ;  /* 0x00080000dbb4783b */ /* 0x000fee0000000200 */
[-C--:B----4-:R-:W-:Y:S08]  /*4c80*/  HMMA.16816.F32.BF16 R20, R176, R188.reuse, R20 ;  /* 0x000000bcb014723c */ /* 0x090ff00000041814 */
[C---:B------:R-:W-:Y:S08]  /*4c90*/  HMMA.16816.F32.BF16 R24, R184.reuse, R188, R24 ;  /* 0x000000bcb818723c */ /* 0x040ff00000041818 */
[-C--:B------:R-:W-:Y:S01]  /*4ca0*/  HMMA.16816.F32.BF16 R28, R184, R190.reuse, R28 ;  /* 0x000000beb81c723c */ /* 0x080fe2000004181c */
[----:B------:R-:W-:Y:S07]  /*4cb0*/  LDSM.16.M88.4 R184, [R214+0x4000] ;  /* 0x00400000d6b8783b */ /* 0x000fee0000000200 */
[----:B------:R-:W-:Y:S01]  /*4cc0*/  HMMA.16816.F32.BF16 R32, R176, R190, R32 ;  /* 0x000000beb020723c */ /* 0x000fe20000041820 */
[----:B------:R-:W1:Y:S07]  /*4cd0*/  LDSM.16.M88.4 R176, [R220+0x2000] ;  /* 0x00200000dcb0783b */ /* 0x000e6e0000000200 */
[-C--:B---3--:R-:W-:Y:S01]  /*4ce0*/  HMMA.16816.F32.BF16 R4, R192, R196.reuse, R4 ;  /* 0x000000c4c004723c */ /* 0x088fe20000041804 */
[----:B------:R-:W3:Y:S07]  /*4cf0*/  LDSM.16.M88.4 R188, [R212+0x9000] ;  /* 0x00900000d4bc783b */ /* 0x000eee0000000200 */
[C---:B-----5:R-:W-:Y:S08]  /*4d00*/  HMMA.16816.F32.BF16 R8, R140.reuse, R196, R8 ;  /* 0x000000c48c08723c */ /* 0x060ff00000041808 */
[-C--:B------:R-:W-:Y:S08]  /*4d10*/  HMMA.16816.F32.BF16 R12, R140, R198.reuse, R12 ;  /* 0x000000c68c0c723c */ /* 0x080ff0000004180c */
[C---:B------:R-:W-:Y:S01]  /*4d20*/  HMMA.16816.F32.BF16 R16, R192.reuse, R198, R16 ;  /* 0x000000c6c010723c */ /* 0x040fe20000041810 */
[----:B------:R-:W-:Y:S07]  /*4d30*/  LDSM.16.M88.4 R196, [R216+0x4000] ;  /* 0x00400000d8c4783b */ /* 0x000fee0000000200 */
[-C--:B------:R-:W-:Y:S08]  /*4d40*/  HMMA.16816.F32.BF16 R20, R192, R200.reuse, R20 ;  /* 0x000000c8c014723c */ /* 0x080ff00000041814 */
[C---:B------:R-:W-:Y:S08]  /*4d50*/  HMMA.16816.F32.BF16 R24, R140.reuse, R200, R24 ;  /* 0x000000c88c18723c */ /* 0x040ff00000041818 */
[-C--:B------:R-:W-:Y:S01]  /*4d60*/  HMMA.16816.F32.BF16 R28, R140, R202.reuse, R28 ;  /* 0x000000ca8c1c723c */ /* 0x080fe2000004181c */
[----:B------:R-:W4:Y:S07]  /*4d70*/  LDSM.16.M88.4 R140, [R214+0x6000] ;  /* 0x00600000d68c783b */ /* 0x000f2e0000000200 */
[----:B------:R-:W-:Y:S01]  /*4d80*/  HMMA.16816.F32.BF16 R32, R192, R202, R32 ;  /* 0x000000cac020723c */ /* 0x000fe20000041820 */
[----:B------:R-:W5:Y:S07]  /*4d90*/  LDSM.16.M88.4 R192, [R212+0x9800] ;  /* 0x00980000d4c0783b */ /* 0x000f6e0000000200 */
[-C--:B--2---:R-:W-:Y:S01]  /*4da0*/  HMMA.16816.F32.BF16 R4, R204, R208.reuse, R4 ;  /* 0x000000d0cc04723c */ /* 0x084fe20000041804 */
[----:B------:R-:W2:Y:S07]  /*4db0*/  LDSM.16.M88.4 R200, [R225] ;  /* 0x00000000e1c8783b */ /* 0x000eae0000000200 */
        /* <DEDUP_REMOVED lines=9> */
[----:B------:R-:W1:Y:S07]  /*4e50*/  LDSM.16.M88.4 R180, [R224] ;  /* 0x00000000e0b4783b */ /* 0x000e6e0000000200 */
[-C--:B---3--:R-:W-:Y:S01]  /*4e60*/  HMMA.16816.F32.BF16 R4, R184, R188.reuse, R4 ;  /* 0x000000bcb804723c */ /* 0x088fe20000041804 */
[----:B------:R-:W3:Y:S07]  /*4e70*/  LDSM.16.M88.4 R204, [R222+0x4000] ;  /* 0x00400000decc783b */ /* 0x000eee0000000200 */
[C---:B----4-:R-:W-:Y:S08]  /*4e80*/  HMMA.16816.F32.BF16 R8, R140.reuse, R188, R8 ;  /* 0x000000bc8c08723c */ /* 0x050ff00000041808 */
[-C--:B------:R-:W-:Y:S08]  /*4e90*/  HMMA.16816.F32.BF16 R12, R140, R190.reuse, R12 ;  /* 0x000000be8c0c723c */ /* 0x080ff0000004180c */
[C---:B------:R-:W-:Y:S01]  /*4ea0*/  HMMA.16816.F32.BF16 R16, R184.reuse, R190, R16 ;  /* 0x000000beb810723c */ /* 0x040fe20000041810 */
[----:B------:R-:W-:Y:S07]  /*4eb0*/  LDSM.16.M88.4 R188, [R220+0x4000] ;  /* 0x00400000dcbc783b */ /* 0x000fee0000000200 */
[-C--:B-----5:R-:W-:Y:S08]  /*4ec0*/  HMMA.16816.F32.BF16 R20, R184, R192.reuse, R20 ;  /* 0x000000c0b814723c */ /* 0x0a0ff00000041814 */
[C---:B------:R-:W-:Y:S08]  /*4ed0*/  HMMA.16816.F32.BF16 R24, R140.reuse, R192, R24 ;  /* 0x000000c08c18723c */ /* 0x040ff00000041818 */
[-C--:B------:R-:W-:Y:S01]  /*4ee0*/  HMMA.16816.F32.BF16 R28, R140, R194.reuse, R28 ;  /* 0x000000c28c1c723c */ /* 0x080fe2000004181c */
[----:B------:R-:W4:Y:S07]  /*4ef0*/  LDSM.16.M88.4 R140, [R222+0x6000] ;  /* 0x00600000de8c783b */ /* 0x000f2e0000000200 */
[----:B------:R-:W-:Y:S01]  /*4f00*/  HMMA.16816.F32.BF16 R32, R184, R194, R32 ;  /* 0x000000c2b820723c */ /* 0x000fe20000041820 */
[----:B------:R-:W5:Y:S07]  /*4f10*/  LDSM.16.M88.4 R184, [R221+0x9800] ;  /* 0x00980000ddb8783b */ /* 0x000f6e0000000200 */
[-C--:B--2---:R-:W-:Y:S01]  /*4f20*/  HMMA.16816.F32.BF16 R4, R196, R200.reuse, R4 ;  /* 0x000000c8c404723c */ /* 0x084fe20000041804 */
[----:B------:R-:W2:Y:S07]  /*4f30*/  LDSM.16.M88.4 R192, [R219+0x1000] ;  /* 0x00100000dbc0783b */ /* 0x000eae0000000200 */
[C---:B-1----:R-:W-:Y:S08]  /*4f40*/  HMMA.16816.F32.BF16 R8, R176.reuse, R200, R8 ;  /* 0x000000c8b008723c */ /* 0x042ff00000041808 */
[-C--:B------:R-:W-:Y:S08]  /*4f50*/  HMMA.16816.F32.BF16 R12, R176, R202.reuse, R12 ;  /* 0x000000cab00c723c */ /* 0x080ff0000004180c */
[C---:B------:R-:W-:Y:S08]  /*4f60*/  HMMA.16816.F32.BF16 R16, R196.reuse, R202, R16 ;  /* 0x000000cac410723c */ /* 0x040ff00000041810 */
[-C--:B------:R-:W-:Y:S08]  /*4f70*/  HMMA.16816.F32.BF16 R20, R196, R180.reuse, R20 ;  /* 0x000000b4c414723c */ /* 0x080ff00000041814 */
[C---:B------:R-:W-:Y:S08]  /*4f80*/  HMMA.16816.F32.BF16 R24, R176.reuse, R180, R24 ;  /* 0x000000b4b018723c */ /* 0x040ff00000041818 */
[-C--:B------:R-:W-:Y:S01]  /*4f90*/  HMMA.16816.F32.BF16 R28, R176, R182.reuse, R28 ;  /* 0x000000b6b01c723c */ /* 0x080fe2000004181c */
[----:B------:R-:W1:Y:S07]  /*4fa0*/  LDSM.16.M88.4 R176, [R220+0x6000] ;  /* 0x00600000dcb0783b */ /* 0x000e6e0000000200 */
[----:B------:R-:W-:Y:S08]  /*4fb0*/  HMMA.16816.F32.BF16 R32, R196, R182, R32 ;  /* 0x000000b6c420723c */ /* 0x000ff00000041820 */
        /* <DEDUP_REMOVED lines=8> */
[-C--:B--2---:R-:W-:Y:S08]  /*5040*/  HMMA.16816.F32.BF16 R4, R188, R192.reuse, R4 ;  /* 0x000000c0bc04723c */ /* 0x084ff00000041804 */
[C---:B-1----:R-:W-:Y:S08]  /*5050*/  HMMA.16816.F32.BF16 R8, R176.reuse, R192, R8 ;  /* 0x000000c0b008723c */ /* 0x042ff00000041808 */
        /* <DEDUP_REMOVED lines=14> */
[----:B------:R-:W3:Y:S01]  /*5140*/  MUFU.TANH R143, R6 ;  /* 0x00000006008f7308 */ /* 0x000ee20000002400 */
[----:B------:R-:W-:Y:S02]  /*5150*/  FMUL.FTZ R10, R10, c[0x0][0x2ec] ;  /* 0x0000bb000a0a7a20 */ /* 0x000fe40000410000 */
[----:B------:R-:W-:Y:S07]  /*5160*/  FMUL.FTZ R11, R11, c[0x0][0x2ec] ;  /* 0x0000bb000b0b7a20 */ /* 0x000fee0000410000 */
        /* <DEDUP_REMOVED lines=12> */
[----:B------:R2:W1:Y:S01]  /*5230*/  MUFU.TANH R187, R9 ;  /* 0x0000000900bb7308 */ /* 0x0004620000002400 */
[-C--:B----4-:R-:W-:Y:S05]  /*5240*/  HMMA.16816.F32.BF16 R20, R188, R4.reuse, R20 ;  /* 0x00000004bc14723c */ /* 0x090fea0000041814 */
[----:B-----5:R-:W-:Y:S04]  /*5250*/  FMUL.FTZ R15, R19, c[0x0][0x2ec] ;  /* 0x0000bb00130f7a20 */ /* 0x020fe80000410000 */
[----:B------:R2:W4:Y:S01]  /*5260*/  MUFU.TANH R180, R10 ;  /* 0x0000000a00b47308 */ /* 0x0005220000002400 */
[C---:B------:R-:W-:Y:S09]  /*5270*/  HMMA.16816.F32.BF16 R24, R176.reuse, R4, R24 ;  /* 0x00000004b018723c */ /* 0x040ff20000041818 */
[----:B------:R2:W1:Y:S01]  /*5280*/  MUFU.TANH R193, R11 ;  /* 0x0000000b00c17308 */ /* 0x0004620000002400 */
[-C--:B------:R-:W-:Y:S04]  /*5290*/  HMMA.16816.F32.BF16 R28, R176, R6.reuse, R28 ;  /* 0x00000006b01c723c */ /* 0x080fe8000004181c */
[----:B------:R-:W-:Y:S04]  /*52a0*/  FMUL.FTZ R20, R20, c[0x0][0x2ec] ;  /* 0x0000bb0014147a20 */ /* 0x000fe80000410000 */
[----:B------:R-:W-:Y:S01]  /*52b0*/  HMMA.16816.F32.BF16 R32, R188, R6, R32 ;  /* 0x00000006bc20723c */ /* 0x000fe20000041820 */
[----:B------:R-:W1:Y:S03]  /*52c0*/  MUFU.TANH R14, R14 ;  /* 0x0000000e000e7308 */ /* 0x000e660000002400 */
        /* <DEDUP_REMOVED lines=35> */
.L_x_1664:
[----:B------:R-:W-:Y:S01]  /*5500*/  FMNMX.FTZ R0, R142, R132, !PT ;  /* 0x000000848e007209 */ /* 0x000fe20007810000 */
[----:B------:R-:W-:Y:S01]  /*5510*/  LDSM.16.MT88.4 R20, [R213+0xa000] ;  /* 0x00a00000d514783b */ /* 0x000fe20000004200 */
[----:B------:R-:W-:Y:S02]  /*5520*/  IADD3 R228, R228, -0x1, RZ ;  /* 0xffffffffe4e47810 */ /* 0x000fe40007ffe0ff */
[----:B------:R-:W-:Y:S02]  /*5530*/  FMNMX.FTZ R2, R181, R0, !PT ;  /* 0x00000000b5027209 */ /* 0x000fe40007810000 */
[----:B------:R-:W-:Y:S02]  /*5540*/  FMNMX.FTZ R0, R143, R137, !PT ;  /* 0x000000898f007209 */ /* 0x000fe40007810000 */
[----:B------:R-:W-:Y:S01]  /*5550*/  FMNMX.FTZ R3, R14, R2, !PT ;  /* 0x000000020e037209 */ /* 0x000fe20007810000 */
[----:B------:R-:W-:Y:S01]  /*5560*/  LDSM.16.MT88.4 R176, [R215+0xa000] ;  /* 0x00a00000d7b0783b */ /* 0x000fe20000004200 */
[----:B------:R-:W-:Y:S02]  /*5570*/  FMNMX.FTZ R2, R183, R0, !PT ;  /* 0x00000000b7027209 */ /* 0x000fe40007810000 */
        /* <DEDUP_REMOVED lines=81> */
[----:B------:R-:W-:Y:S01]  /*5a90*/  LDSM.16.MT88.4 R156, [R217+0xa000] ;  /* 0x00a00000d99c783b */ /* 0x000fe20000004200 */
[C---:B------:R-:W-:Y:S02]  /*5aa0*/  FMUL.FTZ R34, R132.reuse, R174 ;  /* 0x000000ae84227220 */ /* 0x040fe40000410000 */
[C---:B------:R-:W-:Y:S02]  /*5ab0*/  FMUL.FTZ R35, R132.reuse, R175 ;  /* 0x000000af84237220 */ /* 0x040fe40000410000 */
[----:B------:R4:W-:Y:S01]  /*5ac0*/  MUFU.EX2 R229, R143 ;  /* 0x0000008f00e57308 */ /* 0x0009e20000000800 */
[----:B------:R-:W-:Y:S02]  /*5ad0*/  FMUL.FTZ R38, R132, R38 ;  /* 0x0000002684267220 */ /* 0x000fe40000410000 */
[----:B------:R-:W-:Y:S01]  /*5ae0*/  LDSM.16.MT88.4 R172, [R215+0xa800] ;  /* 0x00a80000d7ac783b */ /* 0x000fe20000004200 */
[----:B-1----:R-:W-:Y:S02]  /*5af0*/  FADD.FTZ R0, -R3, R139 ;  /* 0x0000008b03007221 */ /* 0x002fe40000010100 */
[----:B------:R-:W-:Y:S02]  /*5b00*/  FMUL.FTZ R139, R134, c[0x0][0x23c] ;  /* 0x00008f00868b7a20 */ /* 0x000fe40000410000 */
[----:B------:R-:W-:Y:S02]  /*5b10*/  FMUL.FTZ R0, R0, c[0x0][0x23c] ;  /* 0x00008f0000007a20 */ /* 0x000fe40000410000 */
[----:B------:R1:W-:Y:S01]  /*5b20*/  MUFU.EX2 R240, R5 ;  /* 0x0000000500f07308 */ /* 0x0003e20000000800 */
[----:B------:R-:W-:Y:S01]  /*5b30*/  FSEL R139, R139, RZ, P0 ;  /* 0x000000ff8b8b7208 */ /* 0x000fe20000000000 */
[----:B--2---:R-:W-:Y:S01]  /*5b40*/  FMUL.FTZ R8, R2, R144 ;  /* 0x0000009002087220 */ /* 0x004fe20000410000 */
[----:B------:R-:W-:Y:S01]  /*5b50*/  FSETP.NEU.FTZ.AND P0, PT, R3, -INF , PT ;  /* 0xff8000000300780b */ /* 0x000fe20003f1d000 */
[--C-:B---3--:R-:W-:Y:S02]  /*5b60*/  FFMA.FTZ R4, R183, c[0x0][0x23c], -R138.reuse ;  /* 0x00008f00b7047a23 */ /* 0x108fe4000001088a */
[----:B------:R-:W-:Y:S01]  /*5b70*/  FFMA.FTZ R9, R186, c[0x0][0x23c], -R139 ;  /* 0x00008f00ba097a23 */ /* 0x000fe2000001088b */
[----:B------:R-:W-:Y:S01]  /*5b80*/  FSEL R142, R142, RZ, P0 ;  /* 0x000000ff8e8e7208 */ /* 0x000fe20000000000 */
[----:B------:R-:W-:Y:S02]  /*5b90*/  FMUL.FTZ R39, R132, R39 ;  /* 0x0000002784277220 */ /* 0x000fe40000410000 */
        /* <DEDUP_REMOVED lines=9> */
[C---:B-1----:R-:W-:Y:S02]  /*5c30*/  FMUL.FTZ R5, R133.reuse, R149 ;  /* 0x0000009585057220 */ /* 0x042fe40000410000 */
[----:B------:R-:W-:Y:S02]  /*5c40*/  FMUL.FTZ R53, R133, R53 ;  /* 0x0000003585357220 */ /* 0x000fe40000410000 */
[C---:B------:R-:W-:Y:S01]  /*5c50*/  FMUL.FTZ R54, R132.reuse, R54 ;  /* 0x0000003684367220 */ /* 0x040fe20000410000 */
[----:B------:R1:W-:Y:S01]  /*5c60*/  MUFU.EX2 R236, R9 ;  /* 0x0000000900ec7308 */ /* 0x0003e20000000800 */
[----:B------:R-:W-:Y:S02]  /*5c70*/  FMUL.FTZ R55, R132, R55 ;  /* 0x0000003784377220 */ /* 0x000fe40000410000 */
[----:B------:R-:W-:Y:S01]  /*5c80*/  FMUL.FTZ R56, R2, R56 ;  /* 0x0000003802387220 */ /* 0x000fe20000410000 */
[----:B--2---:R-:W-:Y:S01]  /*5c90*/  F2FP.BF16.PACK_AB R149, R241, R239 ;  /* 0x000000eff195723e */ /* 0x004fe200000010ff */
[--C-:B------:R-:W-:Y:S02]  /*5ca0*/  FFMA.FTZ R4, R14, c[0x0][0x23c], -R137.reuse ;  /* 0x00008f000e047a23 */ /* 0x100fe40000010889 */
[C---:B------:R-:W-:Y:S02]  /*5cb0*/  FMUL.FTZ R57, R2.reuse, R57 ;  /* 0x0000003902397220 */ /* 0x040fe40000410000 */
[C---:B------:R-:W-:Y:S01]  /*5cc0*/  FMUL.FTZ R60, R2.reuse, R60 ;  /* 0x0000003c023c7220 */ /* 0x040fe20000410000 */
[----:B------:R2:W-:Y:S01]  /*5cd0*/  MUFU.EX2 R242, R4 ;  /* 0x0000000400f27308 */ /* 0x0005e20000000800 */
[----:B------:R-:W-:Y:S02]  /*5ce0*/  FMUL.FTZ R61, R2, R61 ;  /* 0x0000003d023d7220 */ /* 0x000fe40000410000 */
[----:B------:R-:W-:Y:S02]  /*5cf0*/  FMUL.FTZ R64, R133, R64 ;  /* 0x0000004085407220 */ /* 0x000fe40000410000 */
[C---:B---3--:R-:W-:Y:S02]  /*5d00*/  FMUL.FTZ R10, R0.reuse, R146 ;  /* 0x00000092000a7220 */ /* 0x048fe40000410000 */
[C---:B------:R-:W-:Y:S02]  /*5d10*/  FMUL.FTZ R11, R0.reuse, R147 ;  /* 0x00000093000b7220 */ /* 0x040fe40000410000 */
[C---:B------:R-:W-:Y:S01]  /*5d20*/  FMUL.FTZ R14, R0.reuse, R154 ;  /* 0x0000009a000e7220 */ /* 0x040fe20000410000 */
[----:B------:R3:W-:Y:S01]  /*5d30*/  MUFU.EX2 R211, R143 ;  /* 0x0000008f00d37308 */ /* 0x0007e20000000800 */
[C---:B------:R-:W-:Y:S02]  /*5d40*/  FMUL.FTZ R15, R0.reuse, R155 ;  /* 0x0000009b000f7220 */ /* 0x040fe40000410000 */
[----:B------:R-:W-:Y:S02]  /*5d50*/  FMUL.FTZ R42, R0, R42 ;  /* 0x0000002a002a7220 */ /* 0x000fe40000410000 */
[----:B-1----:R-:W-:Y:S02]  /*5d60*/  FMUL.FTZ R9, R2, R145 ;  /* 0x0000009102097220 */ /* 0x002fe40000410000 */
[C---:B------:R-:W-:Y:S02]  /*5d70*/  FMUL.FTZ R43, R0.reuse, R43 ;  /* 0x0000002b002b7220 */ /* 0x040fe40000410000 */
[C---:B------:R-:W-:Y:S02]  /*5d80*/  FMUL.FTZ R46, R0.reuse, R46 ;  /* 0x0000002e002e7220 */ /* 0x040fe40000410000 */
[C---:B------:R-:W-:Y:S02]  /*5d90*/  FMUL.FTZ R47, R0.reuse, R47 ;  /* 0x0000002f002f7220 */ /* 0x040fe40000410000 */
[----:B------:R-:W-:Y:S02]  /*5da0*/  FMUL.FTZ R58, R0, R58 ;  /* 0x0000003a003a7220 */ /* 0x000fe40000410000 */
[----:B--2---:R-:W-:Y:S02]  /*5db0*/  FFMA.FTZ R4, R13, c[0x0][0x23c], -R137 ;  /* 0x00008f000d047a23 */ /* 0x004fe40000010889 */
[----:B------:R-:W-:Y:S02]  /*5dc0*/  FMUL.FTZ R13, R2, R153 ;  /* 0x00000099020d7220 */ /* 0x000fe40000410000 */
[----:B------:R-:W1:Y:S01]  /*5dd0*/  MUFU.EX2 R244, R4 ;  /* 0x0000000400f47308 */ /* 0x000e620000000800 */
[C---:B------:R-:W-:Y:S02]  /*5de0*/  FMUL.FTZ R59, R0.reuse, R59 ;  /* 0x0000003b003b7220 */ /* 0x040fe40000410000 */
[----:B------:R-:W-:Y:S02]  /*5df0*/  FMUL.FTZ R62, R0, R62 ;  /* 0x0000003e003e7220 */ /* 0x000fe40000410000 */
[--C-:B---3--:R-:W-:Y:S02]  /*5e00*/  FFMA.FTZ R143, R196, c[0x0][0x23c], -R138.reuse ;  /* 0x00008f00c48f7a23 */ /* 0x108fe4000001088a */
[----:B------:R-:W-:Y:S02]  /*5e10*/  FMUL.FTZ R63, R0, R63 ;  /* 0x0000003f003f7220 */ /* 0x000fe40000410000 */
[C---:B------:R-:W-:Y:S01]  /*5e20*/  FMUL.FTZ R65, R133.reuse, R65 ;  /* 0x0000004185417220 */ /* 0x040fe20000410000 */
[----:B------:R2:W-:Y:S01]  /*5e30*/  MUFU.EX2 R210, R143 ;  /* 0x0000008f00d27308 */ /* 0x0005e20000000800 */
        /* <DEDUP_REMOVED lines=10> */
[----:B------:R-:W1:Y:S01]  /*5ee0*/  MUFU.EX2 R238, R4 ;  /* 0x0000000400ee7308 */ /* 0x000e620000000800 */
[----:B------:R-:W3:Y:S01]  /*5ef0*/  LDSM.16.MT88.4 R152, [R218+0xa000] ;  /* 0x00a00000da98783b */ /* 0x000ee20000004200 */
[----:B------:R-:W-:Y:S02]  /*5f00*/  FMUL.FTZ R73, R2, R73 ;  /* 0x0000004902497220 */ /* 0x000fe40000410000 */
[C---:B------:R-:W-:Y:S02]  /*5f10*/  FMUL.FTZ R74, R0.reuse, R74 ;  /* 0x0000004a004a7220 */ /* 0x040fe40000410000 */
[--C-:B--2---:R-:W-:Y:S02]  /*5f20*/  FFMA.FTZ R143, R197, c[0x0][0x23c], -R138.reuse ;  /* 0x00008f00c58f7a23 */ /* 0x104fe4000001088a */
[----:B------:R-:W-:Y:S02]  /*5f30*/  FMUL.FTZ R75, R0, R75 ;  /* 0x0000004b004b7220 */ /* 0x000fe40000410000 */
[----:B------:R2:W-:Y:S01]  /*5f40*/  MUFU.EX2 R209, R143 ;  /* 0x0000008f00d17308 */ /* 0x0005e20000000800 */
[C---:B------:R-:W-:Y:S02]  /*5f50*/  FMUL.FTZ R76, R2.reuse, R76 ;  /* 0x0000004c024c7220 */ /* 0x040fe40000410000 */
[----:B------:R-:W-:Y:S02]  /*5f60*/  FMUL.FTZ R77, R2, R77 ;  /* 0x0000004d024d7220 */ /* 0x000fe40000410000 */
[C---:B------:R-:W-:Y:S02]  /*5f70*/  FMUL.FTZ R78, R0.reuse, R78 ;  /* 0x0000004e004e7220 */ /* 0x040fe40000410000 */
[----:B------:R-:W-:Y:S02]  /*5f80*/  FMUL.FTZ R79, R0, R79 ;  /* 0x0000004f004f7220 */ /* 0x000fe40000410000 */
[C---:B------:R-:W-:Y:S02]  /*5f90*/  FMUL.FTZ R80, R133.reuse, R80 ;  /* 0x0000005085507220 */ /* 0x040fe40000410000 */
[C---:B------:R-:W-:Y:S02]  /*5fa0*/  FMUL.FTZ R81, R133.reuse, R81 ;  /* 0x0000005185517220 */ /* 0x040fe40000410000 */
[----:B------:R-:W-:Y:S01]  /*5fb0*/  FMUL.FTZ R82, R132, R82 ;  /* 0x0000005284527220 */ /* 0x000fe20000410000 */
[----:B-1----:R-:W-:Y:S01]  /*5fc0*/  F2FP.BF16.PACK_AB R151, R240, R238 ;  /* 0x000000eef097723e */ /* 0x002fe200000010ff */
[----:B------:R-:W-:Y:S02]  /*5fd0*/  FFMA.FTZ R4, R182, c[0x0][0x23c], -R139 ;  /* 0x00008f00b6047a23 */ /* 0x000fe4000001088b */
[----:B------:R-:W-:Y:S02]  /*5fe0*/  FMUL.FTZ R83, R132, R83 ;  /* 0x0000005384537220 */ /* 0x000fe40000410000 */
[----:B------:R1:W-:Y:S01]  /*5ff0*/  MUFU.EX2 R235, R4 ;  /* 0x0000000400eb7308 */ /* 0x0003e20000000800 */
[C---:B------:R-:W-:Y:S02]  /*6000*/  FMUL.FTZ R84, R133.reuse, R84 ;  /* 0x0000005485547220 */ /* 0x040fe40000410000 */
[----:B------:R-:W-:Y:S02]  /*6010*/  FMUL.FTZ R85, R133, R85 ;  /* 0x0000005585557220 */ /* 0x000fe40000410000 */
[--C-:B--2---:R-:W-:Y:S02]  /*6020*/  FFMA.FTZ R143, R188, c[0x0][0x23c], -R137.reuse ;  /* 0x00008f00bc8f7a23 */ /* 0x104fe40000010889 */
        /* <DEDUP_REMOVED lines=8> */
[----:B------:R2:W-:Y:S01]  /*60b0*/  MUFU.EX2 R207, R137 ;  /* 0x0000008900cf7308 */ /* 0x0005e20000000800 */
[C---:B------:R-:W-:Y:S02]  /*60c0*/  FMUL.FTZ R92, R2.reuse, R92 ;  /* 0x0000005c025c7220 */ /* 0x040fe40000410000 */
[----:B------:R-:W-:Y:S02]  /*60d0*/  FMUL.FTZ R93, R2, R93 ;  /* 0x0000005d025d7220 */ /* 0x000fe40000410000 */
[--C-:B-1----:R-:W-:Y:S02]  /*60e0*/  FFMA.FTZ R4, R187, c[0x0][0x23c], -R139.reuse ;  /* 0x00008f00bb047a23 */ /* 0x102fe4000001088b */
[C---:B------:R-:W-:Y:S02]  /*60f0*/  FMUL.FTZ R94, R0.reuse, R94 ;  /* 0x0000005e005e7220 */ /* 0x040fe40000410000 */
[----:B------:R-:W-:Y:S01]  /*6100*/  FMUL.FTZ R95, R0, R95 ;  /* 0x0000005f005f7220 */ /* 0x000fe20000410000 */
[----:B------:R1:W4:Y:S01]  /*6110*/  MUFU.EX2 R237, R4 ;  /* 0x0000000400ed7308 */ /* 0x0003220000000800 */
[C---:B------:R-:W-:Y:S02]  /*6120*/  FMUL.FTZ R96, R133.reuse, R96 ;  /* 0x0000006085607220 */ /* 0x040fe40000410000 */
[----:B------:R-:W-:Y:S02]  /*6130*/  FMUL.FTZ R97, R133, R97 ;  /* 0x0000006185617220 */ /* 0x000fe40000410000 */
[C---:B------:R-:W-:Y:S02]  /*6140*/  FMUL.FTZ R98, R132.reuse, R98 ;  /* 0x0000006284627220 */ /* 0x040fe40000410000 */
[----:B------:R-:W-:Y:S02]  /*6150*/  FMUL.FTZ R99, R132, R99 ;  /* 0x0000006384637220 */ /* 0x000fe40000410000 */
[C---:B------:R-:W-:Y:S02]  /*6160*/  FMUL.FTZ R24, R2.reuse, R164 ;  /* 0x000000a402187220 */ /* 0x040fe40000410000 */
[----:B------:R-:W-:Y:S02]  /*6170*/  FMUL.FTZ R25, R2, R165 ;  /* 0x000000a502197220 */ /* 0x000fe40000410000 */
[----:B------:R-:W-:Y:S02]  /*6180*/  FMUL.FTZ R26, R0, R166 ;  /* 0x000000a6001a7220 */ /* 0x000fe40000410000 */
[--C-:B--2---:R-:W-:Y:S02]  /*6190*/  FFMA.FTZ R137, R190, c[0x0][0x23c], -R138.reuse ;  /* 0x00008f00be897a23 */ /* 0x104fe4000001088a */
[----:B------:R-:W-:Y:S02]  /*61a0*/  FFMA.FTZ R138, R191, c[0x0][0x23c], -R138 ;  /* 0x00008f00bf8a7a23 */ /* 0x000fe4000001088a */
[----:B------:R-:W-:Y:S01]  /*61b0*/  LDSM.16.MT88.4 R188, [R213+0xb800] ;  /* 0x00b80000d5bc783b */ /* 0x000fe20000004200 */
[----:B------:R-:W-:Y:S01]  /*61c0*/  FMUL.FTZ R27, R0, R167 ;  /* 0x000000a7001b7220 */ /* 0x000fe20000410000 */
[----:B------:R-:W-:Y:S01]  /*61d0*/  MUFU.EX2 R206, R137 ;  /* 0x0000008900ce7308 */ /* 0x000fe20000000800 */
[----:B------:R-:W-:Y:S02]  /*61e0*/  FMUL.FTZ R28, R2, R168 ;  /* 0x000000a8021c7220 */ /* 0x000fe40000410000 */
[--C-:B-1----:R-:W-:Y:S01]  /*61f0*/  FFMA.FTZ R4, R180, c[0x0][0x23c], -R142.reuse ;  /* 0x00008f00b4047a23 */ /* 0x102fe2000001088e */
[----:B----4-:R-:W-:Y:S01]  /*6200*/  F2FP.BF16.PACK_AB R144, R237, R235 ;  /* 0x000000ebed90723e */ /* 0x010fe200000010ff */
[----:B------:R-:W-:Y:S01]  /*6210*/  FMUL.FTZ R29, R2, R169 ;  /* 0x000000a9021d7220 */ /* 0x000fe20000410000 */
[----:B------:R-:W-:Y:S01]  /*6220*/  LDSM.16.MT88.4 R180, [R218+0xa800] ;  /* 0x00a80000dab4783b */ /* 0x000fe20000004200 */
[C---:B------:R-:W-:Y:S02]  /*6230*/  FMUL.FTZ R30, R0.reuse, R170 ;  /* 0x000000aa001e7220 */ /* 0x040fe40000410000 */
[----:B------:R-:W-:Y:S01]  /*6240*/  FMUL.FTZ R31, R0, R171 ;  /* 0x000000ab001f7220 */ /* 0x000fe20000410000 */
[----:B------:R1:W-:Y:S01]  /*6250*/  MUFU.EX2 R231, R4 ;  /* 0x0000000400e77308 */ /* 0x0003e20000000800 */
[C---:B------:R-:W-:Y:S02]  /*6260*/  FMUL.FTZ R100, R133.reuse, R100 ;  /* 0x0000006485647220 */ /* 0x040fe40000410000 */
[----:B------:R-:W-:Y:S02]  /*6270*/  FMUL.FTZ R101, R133, R101 ;  /* 0x0000006585657220 */ /* 0x000fe40000410000 */
[C---:B------:R-:W-:Y:S02]  /*6280*/  FMUL.FTZ R102, R132.reuse, R102 ;  /* 0x0000006684667220 */ /* 0x040fe40000410000 */
[----:B------:R-:W-:Y:S02]  /*6290*/  FMUL.FTZ R103, R132, R103 ;  /* 0x0000006784677220 */ /* 0x000fe40000410000 */
[C---:B------:R-:W-:Y:S01]  /*62a0*/  FMUL.FTZ R104, R2.reuse, R104 ;  /* 0x0000006802687220 */ /* 0x040fe20000410000 */
[----:B------:R-:W2:Y:S01]  /*62b0*/  MUFU.EX2 R205, R138 ;  /* 0x0000008a00cd7308 */ /* 0x000ea20000000800 */
[----:B------:R-:W-:Y:S02]  /*62c0*/  FMUL.FTZ R105, R2, R105 ;  /* 0x0000006902697220 */ /* 0x000fe40000410000 */
[C---:B------:R-:W-:Y:S02]  /*62d0*/  FMUL.FTZ R106, R0.reuse, R106 ;  /* 0x0000006a006a7220 */ /* 0x040fe40000410000 */
[----:B------:R-:W-:Y:S02]  /*62e0*/  FMUL.FTZ R107, R0, R107 ;  /* 0x0000006b006b7220 */ /* 0x000fe40000410000 */
[C---:B------:R-:W-:Y:S02]  /*62f0*/  FMUL.FTZ R108, R2.reuse, R108 ;  /* 0x0000006c026c7220 */ /* 0x040fe40000410000 */
[----:B------:R-:W-:Y:S02]  /*6300*/  FMUL.FTZ R109, R2, R109 ;  /* 0x0000006d026d7220 */ /* 0x000fe40000410000 */
[C---:B------:R-:W-:Y:S02]  /*6310*/  FMUL.FTZ R110, R0.reuse, R110 ;  /* 0x0000006e006e7220 */ /* 0x040fe40000410000 */
[----:B------:R-:W-:Y:S02]  /*6320*/  FMUL.FTZ R111, R0, R111 ;  /* 0x0000006f006f7220 */ /* 0x000fe40000410000 */
[--C-:B-1----:R-:W-:Y:S02]  /*6330*/  FFMA.FTZ R4, R193, c[0x0][0x23c], -R142.reuse ;  /* 0x00008f00c1047a23 */ /* 0x102fe4000001088e */
[C---:B------:R-:W-:Y:S02]  /*6340*/  FMUL.FTZ R112, R133.reuse, R112 ;  /* 0x0000007085707220 */ /* 0x040fe40000410000 */
[----:B------:R1:W4:Y:S01]  /*6350*/  MUFU.EX2 R233, R4 ;  /* 0x0000000400e97308 */ /* 0x0003220000000800 */
[----:B------:R-:W-:Y:S02]  /*6360*/  FMUL.FTZ R113, R133, R113 ;  /* 0x0000007185717220 */ /* 0x000fe40000410000 */
[C---:B------:R-:W-:Y:S01]  /*6370*/  FMUL.FTZ R114, R132.reuse, R114 ;  /* 0x0000007284727220 */ /* 0x040fe20000410000 */
[----:B--2---:R-:W-:Y:S01]  /*6380*/  F2FP.BF16.PACK_AB R143, R205, R206 ;  /* 0x000000cecd8f723e */ /* 0x004fe200000010ff */
[C---:B------:R-:W-:Y:S02]  /*6390*/  FMUL.FTZ R115, R132.reuse, R115 ;  /* 0x0000007384737220 */ /* 0x040fe40000410000 */
[C---:B------:R-:W-:Y:S02]  /*63a0*/  FMUL.FTZ R116, R133.reuse, R116 ;  /* 0x0000007485747220 */ /* 0x040fe40000410000 */
[----:B------:R-:W-:Y:S02]  /*63b0*/  FMUL.FTZ R117, R133, R117 ;  /* 0x0000007585757220 */ /* 0x000fe40000410000 */
[C---:B------:R-:W-:Y:S02]  /*63c0*/  FMUL.FTZ R118, R132.reuse, R118 ;  /* 0x0000007684767220 */ /* 0x040fe40000410000 */
[----:B------:R-:W-:Y:S02]  /*63d0*/  FMUL.FTZ R119, R132, R119 ;  /* 0x0000007784777220 */ /* 0x000fe40000410000 */
[--C-:B------:R-:W-:Y:S02]  /*63e0*/  FFMA.FTZ R140, R140, c[0x0][0x23c], -R142.reuse ;  /* 0x00008f008c8c7a23 */ /* 0x100fe4000001088e */
[C---:B------:R-:W-:Y:S02]  /*63f0*/  FMUL.FTZ R120, R2.reuse, R120 ;  /* 0x0000007802787220 */ /* 0x040fe40000410000 */
[----:B------:R-:W-:Y:S01]  /*6400*/  FMUL.FTZ R121, R2, R121 ;  /* 0x0000007902797220 */ /* 0x000fe20000410000 */
[----:B------:R2:W-:Y:S01]  /*6410*/  MUFU.EX2 R138, R140 ;  /* 0x0000008c008a7308 */ /* 0x0005e20000000800 */
[----:B------:R-:W-:Y:S02]  /*6420*/  FMUL.FTZ R122, R0, R122 ;  /* 0x0000007a007a7220 */ /* 0x000fe40000410000 */
[--C-:B-1----:R-:W-:Y:S01]  /*6430*/  FFMA.FTZ R4, R192, c[0x0][0x23c], -R139.reuse ;  /* 0x00008f00c0047a23 */ /* 0x102fe2000001088b */
[----:B----4-:R-:W-:Y:S01]  /*6440*/  F2FP.BF16.PACK_AB R145, R233, R231 ;  /* 0x000000e7e991723e */ /* 0x010fe200000010ff */
[----:B------:R-:W-:Y:S01]  /*6450*/  LDSM.16.MT88.4 R192, [R215+0xb800] ;  /* 0x00b80000d7c0783b */ /* 0x000fe20000004200 */
[----:B------:R-:W-:Y:S02]  /*6460*/  FMUL.FTZ R123, R0, R123 ;  /* 0x0000007b007b7220 */ /* 0x000fe40000410000 */
[C---:B------:R-:W-:Y:S02]  /*6470*/  FMUL.FTZ R124, R2.reuse, R124 ;  /* 0x0000007c027c7220 */ /* 0x040fe40000410000 */
[----:B------:R1:W4:Y:S01]  /*6480*/  MUFU.EX2 R234, R4 ;  /* 0x0000000400ea7308 */ /* 0x0003220000000800 */
[----:B------:R-:W-:Y:S02]  /*6490*/  FMUL.FTZ R125, R2, R125 ;  /* 0x0000007d027d7220 */ /* 0x000fe40000410000 */
[C---:B------:R-:W-:Y:S02]  /*64a0*/  FMUL.FTZ R126, R0.reuse, R126 ;  /* 0x0000007e007e7220 */ /* 0x040fe40000410000 */
[----:B------:R-:W-:Y:S02]  /*64b0*/  FMUL.FTZ R127, R0, R127 ;  /* 0x0000007f007f7220 */ /* 0x000fe40000410000 */
[C---:B------:R-:W-:Y:S02]  /*64c0*/  FMUL.FTZ R128, R133.reuse, R128 ;  /* 0x0000008085807220 */ /* 0x040fe40000410000 */
[----:B------:R-:W-:Y:S02]  /*64d0*/  FMUL.FTZ R129, R133, R129 ;  /* 0x0000008185817220 */ /* 0x000fe40000410000 */
[C---:B------:R-:W-:Y:S02]  /*64e0*/  FMUL.FTZ R130, R132.reuse, R130 ;  /* 0x0000008284827220 */ /* 0x040fe40000410000 */
[----:B------:R-:W-:Y:S01]  /*64f0*/  FMUL.FTZ R131, R132, R131 ;  /* 0x0000008384837220 */ /* 0x000fe20000410000 */
[----:B--2---:R-:W-:Y:S01]  /*6500*/  F2FP.BF16.PACK_AB R140, R211, R229 ;  /* 0x000000e5d38c723e */ /* 0x004fe200000010ff */
[----:B------:R-:W-:Y:S02]  /*6510*/  FFMA.FTZ R137, R198, c[0x0][0x23c], -R139 ;  /* 0x00008f00c6897a23 */ /* 0x000fe4000001088b */
[----:B------:R-:W-:Y:S02]  /*6520*/  FFMA.FTZ R2, R2, R247, R235 ;  /* 0x000000f702027223 */ /* 0x000fe400000100eb */
[----:B------:R2:W-:Y:S01]  /*6530*/  MUFU.EX2 R204, R137 ;  /* 0x0000008900cc7308 */ /* 0x0005e20000000800 */
[----:B------:R-:W-:Y:S02]  /*6540*/  FFMA.FTZ R0, R0, R246, R231 ;  /* 0x000000f600007223 */ /* 0x000fe400000100e7 */
[----:B-1----:R-:W-:Y:S01]  /*6550*/  FFMA.FTZ R4, R185, c[0x0][0x23c], -R142 ;  /* 0x00008f00b9047a23 */ /* 0x002fe2000001088e */
[----:B----4-:R-:W-:Y:S01]  /*6560*/  F2FP.BF16.PACK_AB R146, R236, R234 ;  /* 0x000000eaec92723e */ /* 0x010fe200000010ff */
[----:B------:R-:W-:Y:S05]  /*6570*/  FADD.FTZ R0, R233, R0 ;  /* 0x00000000e9007221 */ /* 0x000fea0000010000 */
[----:B------:R1:W4:Y:S01]  /*6580*/  MUFU.EX2 R230, R4 ;  /* 0x0000000400e67308 */ /* 0x0003220000000800 */
[----:B--2---:R-:W-:Y:S09]  /*6590*/  FFMA.FTZ R137, R199, c[0x0][0x23c], -R139 ;  /* 0x00008f00c7897a23 */ /* 0x004ff2000001088b */
[----:B------:R2:W-:Y:S01]  /*65a0*/  MUFU.EX2 R199, R137 ;  /* 0x0000008900c77308 */ /* 0x0005e20000000800 */
[----:B-1----:R-:W-:Y:S02]  /*65b0*/  FFMA.FTZ R4, R184, c[0x0][0x23c], -R142 ;  /* 0x00008f00b8047a23 */ /* 0x002fe4000001088e */
[----:B------:R-:W-:Y:S01]  /*65c0*/  LDSM.16.MT88.4 R184, [R217+0xa800] ;  /* 0x00a80000d9b8783b */ /* 0x000fe20000004200 */
[----:B----4-:R-:W-:Y:S06]  /*65d0*/  FADD.FTZ R0, R230, R0 ;  /* 0x00000000e6007221 */ /* 0x010fec0000010000 */
[----:B------:R1:W4:Y:S01]  /*65e0*/  MUFU.EX2 R232, R4 ;  /* 0x0000000400e87308 */ /* 0x0003220000000800 */
[----:B--2---:R-:W-:Y:S09]  /*65f0*/  FFMA.FTZ R137, R200, c[0x0][0x23c], -R142 ;  /* 0x00008f00c8897a23 */ /* 0x004ff2000001088e */
[----:B------:R2:W-:Y:S01]  /*6600*/  MUFU.EX2 R198, R137 ;  /* 0x0000008900c67308 */ /* 0x0005e20000000800 */
[----:B-1----:R-:W-:Y:S01]  /*6610*/  FMUL.FTZ R4, R133, R148 ;  /* 0x0000009485047220 */ /* 0x002fe20000410000 */
[----:B------:R-:W-:Y:S01]  /*6620*/  F2FP.BF16.PACK_AB R148, R245, R243 ;  /* 0x000000f3f594723e */ /* 0x000fe200000010ff */
[C---:B----4-:R-:W-:Y:S01]  /*6630*/  FADD.FTZ R0, R232.reuse, R0 ;  /* 0x00000000e8007221 */ /* 0x050fe20000010000 */
[----:B------:R-:W-:Y:S05]  /*6640*/  F2FP.BF16.PACK_AB R147, R232, R230 ;  /* 0x000000e6e893723e */ /* 0x000fea00000010ff */
[-C--:B------:R-:W-:Y:S08]  /*6650*/  HMMA.16816.F32.BF16 R4, R148, R20.reuse, R4 ;  /* 0x000000149404723c */ /* 0x080ff00000041804 */
[C---:B------:R-:W-:Y:S04]  /*6660*/  HMMA.16816.F32.BF16 R8, R144.reuse, R20, R8 ;  /* 0x000000149008723c */ /* 0x040fe80000041808 */
[--C-:B--2---:R-:W-:Y:S02]  /*6670*/  FFMA.FTZ R137, R202, c[0x0][0x23c], -R142.reuse ;  /* 0x00008f00ca897a23 */ /* 0x104fe4000001088e */
[----:B------:R-:W-:Y:S01]  /*6680*/  FFMA.FTZ R142, R141, c[0x0][0x23c], -R142 ;  /* 0x00008f008d8e7a23 */ /* 0x000fe2000001088e */
[----:B------:R-:W-:Y:S01]  /*6690*/  F2FP.BF16.PACK_AB R141, R209, R210 ;  /* 0x000000d2d18d723e */ /* 0x000fe200000010ff */
[-C--:B------:R-:W-:Y:S01]  /*66a0*/  HMMA.16816.F32.BF16 R12, R144, R22.reuse, R12 ;  /* 0x00000016900c723c */ /* 0x080fe2000004180c */
[----:B------:R1:W2:Y:S03]  /*66b0*/  MUFU.EX2 R197, R137 ;  /* 0x0000008900c57308 */ /* 0x0002a60000000800 */
[C---:B------:R-:W-:Y:S02]  /*66c0*/  FMUL.FTZ R20, R133.reuse, R160 ;  /* 0x000000a085147220 */ /* 0x040fe40000410000 */
[C---:B------:R-:W-:Y:S02]  /*66d0*/  FMUL.FTZ R21, R133.reuse, R161 ;  /* 0x000000a185157220 */ /* 0x040fe40000410000 */
[C---:B------:R-:W-:Y:S04]  /*66e0*/  HMMA.16816.F32.BF16 R16, R148.reuse, R22, R16 ;  /* 0x000000169410723c */ /* 0x040fe80000041810 */
[----:B------:R-:W-:Y:S03]  /*66f0*/  FFMA.FTZ R133, R133, R249, R243 ;  /* 0x000000f985857223 */ /* 0x000fe600000100f3 */
[C---:B------:R-:W-:Y:S02]  /*6700*/  FMUL.FTZ R22, R132.reuse, R162 ;  /* 0x000000a284167220 */ /* 0x040fe40000410000 */
[C---:B------:R-:W-:Y:S02]  /*6710*/  FMUL.FTZ R23, R132.reuse, R163 ;  /* 0x000000a384177220 */ /* 0x040fe40000410000 */
[----:B------:R-:W-:Y:S01]  /*6720*/  LDSM.16.MT88.4 R160, [R213+0xa800] ;  /* 0x00a80000d5a0783b */ /* 0x000fe20000004200 */
[----:B------:R-:W-:Y:S02]  /*6730*/  FFMA.FTZ R132, R132, R248, R239 ;  /* 0x000000f884847223 */ /* 0x000fe400000100ef */
[----:B------:R-:W-:Y:S02]  /*6740*/  FADD.FTZ R133, R245, R133 ;  /* 0x00000085f5857221 */ /* 0x000fe40000010000 */
[-C--:B------:R-:W-:Y:S03]  /*6750*/  HMMA.16816.F32.BF16 R20, R148, R176.reuse, R20 ;  /* 0x000000b09414723c */ /* 0x080fe60000041814 */
[--C-:B-1----:R-:W-:Y:S02]  /*6760*/  FFMA.FTZ R137, R203, c[0x0][0x23c], -R139.reuse ;  /* 0x00008f00cb897a23 */ /* 0x102fe4000001088b */
[----:B------:R-:W-:Y:S02]  /*6770*/  FFMA.FTZ R139, R201, c[0x0][0x23c], -R139 ;  /* 0x00008f00c98b7a23 */ /* 0x000fe4000001088b */
[----:B------:R-:W-:Y:S01]  /*6780*/  MUFU.EX2 R196, R137 ;  /* 0x0000008900c47308 */ /* 0x000fe20000000800 */
[C---:B------:R-:W-:Y:S07]  /*6790*/  HMMA.16816.F32.BF16 R24, R144.reuse, R176, R24 ;  /* 0x000000b09018723c */ /* 0x040fee0000041818 */
[----:B------:R-:W-:Y:S01]  /*67a0*/  F2FP.BF16.PACK_AB R176, R199, R204 ;  /* 0x000000ccc7b0723e */ /* 0x000fe200000010ff */
[-C--:B------:R-:W-:Y:S01]  /*67b0*/  HMMA.16816.F32.BF16 R28, R144, R178.reuse, R28 ;  /* 0x000000b2901c723c */ /* 0x080fe2000004181c */
[----:B------:R1:W4:Y:S03]  /*67c0*/  MUFU.EX2 R137, R142 ;  /* 0x0000008e00897308 */ /* 0x0003260000000800 */
[----:B--2---:R-:W-:Y:S04]  /*67d0*/  F2FP.BF16.PACK_AB R177, R197, R198 ;  /* 0x000000c6c5b1723e */ /* 0x004fe800000010ff */
[C---:B------:R-:W-:Y:S03]  /*67e0*/  HMMA.16816.F32.BF16 R32, R148.reuse, R178, R32 ;  /* 0x000000b29420723c */ /* 0x040fe60000041820 */
[----:B------:R-:W2:Y:S05]  /*67f0*/  MUFU.EX2 R139, R139 ;  /* 0x0000008b008b7308 */ /* 0x000eaa0000000800 */
[-C--:B---3--:R-:W-:Y:S08]  /*6800*/  HMMA.16816.F32.BF16 R36, R148, R152.reuse, R36 ;  /* 0x000000989424723c */ /* 0x088ff00000041824 */
[C---:B------:R-:W-:Y:S04]  /*6810*/  HMMA.16816.F32.BF16 R40, R144.reuse, R152, R40 ;  /* 0x000000989028723c */ /* 0x040fe80000041828 */
[----:B-1----:R-:W-:Y:S02]  /*6820*/  F2FP.BF16.PACK_AB R142, R207, R208 ;  /* 0x000000d0cf8e723e */ /* 0x002fe400000010ff */
[----:B----4-:R-:W-:Y:S02]  /*6830*/  F2FP.BF16.PACK_AB R179, R137, R138 ;  /* 0x0000008a89b3723e */ /* 0x010fe400000010ff */
[-C--:B------:R-:W-:Y:S04]  /*6840*/  HMMA.16816.F32.BF16 R44, R144, R154.reuse, R44 ;  /* 0x0000009a902c723c */ /* 0x080fe8000004182c */
[----:B--2---:R-:W-:Y:S04]  /*6850*/  F2FP.BF16.PACK_AB R178, R139, R196 ;  /* 0x000000c48bb2723e */ /* 0x004fe800000010ff */
        /* <DEDUP_REMOVED lines=26> */
[----:B------:R-:W1:Y:S07]  /*6a00*/  LDSM.16.MT88.4 R4, [R218+0xb800] ;  /* 0x00b80000da04783b */ /* 0x000e6e0000004200 */
        /* <DEDUP_REMOVED lines=35> */
[-C--:B--2---:R-:W-:Y:S04]  /*6c40*/  HMMA.16816.F32.BF16 R116, R140, R8.reuse, R116 ;  /* 0x000000088c74723c */ /* 0x084fe80000041874 */
        /* <DEDUP_REMOVED lines=25> */
.L_x_1662:
[----:B------:R-:W2:Y:S04]  /*6de0*/  LDL.LU R176, [R1+0x28] ;  /* 0x0000280001b07983 */ /* 0x000ea80000300800 */
[----:B------:R-:W1:Y:S04]  /*6df0*/  SHFL.BFLY PT, R2, R248, 0x2, 0x1f ;  /* 0x0c401f00f8027f89 */ /* 0x000e6800000e0000 */
[----:B------:R-:W3:Y:S04]  /*6e00*/  SHFL.BFLY PT, R0, R249, 0x2, 0x1f ;  /* 0x0c401f00f9007f89 */ /* 0x000ee800000e0000 */
[----:B------:R-:W4:Y:S04]  /*6e10*/  SHFL.BFLY PT, R4, R247, 0x2, 0x1f ;  /* 0x0c401f00f7047f89 */ /* 0x000f2800000e0000 */
[----:B------:R-:W4:Y:S04]  /*6e20*/  SHFL.BFLY PT, R5, R246, 0x2, 0x1f ;  /* 0x0c401f00f6057f89 */ /* 0x000f2800000e0000 */
[----:B------:R-:W2:Y:S04]  /*6e30*/  S2R R143, SR_CTAID.Y ;  /* 0x00000000008f7919 */ /* 0x000ea80000002600 */
[----:B------:R-:W2:Y:S01]  /*6e40*/  S2R R10, SR_TID.X ;  /* 0x00000000000a7919 */ /* 0x000ea20000002100 */
[----:B-1----:R-:W-:-:S02]  /*6e50*/  FADD.FTZ R248, R2, R248 ;  /* 0x000000f802f87221 */ /* 0x002fc40000010000 */
[----:B---3--:R-:W-:-:S03]  /*6e60*/  FADD.FTZ R249, R0, R249 ;  /* 0x000000f900f97221 */ /* 0x008fc60000010000 */
[----:B------:R-:W1:Y:S01]  /*6e70*/  SHFL.BFLY PT, R0, R248, 0x1, 0x1f ;  /* 0x0c201f00f8007f89 */ /* 0x000e6200000e0000 */
[----:B----4-:R-:W-:-:S03]  /*6e80*/  FADD.FTZ R247, R4, R247 ;  /* 0x000000f704f77221 */ /* 0x010fc60000010000 */
[----:B------:R-:W3:Y:S01]  /*6e90*/  SHFL.BFLY PT, R6, R249, 0x1, 0x1f ;  /* 0x0c201f00f9067f89 */ /* 0x000ee200000e0000 */
[----:B------:R-:W-:-:S03]  /*6ea0*/  FADD.FTZ R246, R5, R246 ;  /* 0x000000f605f67221 */ /* 0x000fc60000010000 */
[----:B------:R-:W4:Y:S04]  /*6eb0*/  SHFL.BFLY PT, R2, R247, 0x1, 0x1f ;  /* 0x0c201f00f7027f89 */ /* 0x000f2800000e0000 */
[----:B------:R-:W4:Y:S01]  /*6ec0*/  SHFL.BFLY PT, R7, R246, 0x1, 0x1f ;  /* 0x0c201f00f6077f89 */ /* 0x000f2200000e0000 */
[----:B-1----:R-:W-:Y:S01]  /*6ed0*/  FADD.FTZ R248, R248, R0 ;  /* 0x00000000f8f87221 */ /* 0x002fe20000010000 */
[----:B------:R-:W-:Y:S01]  /*6ee0*/  MOV R0, 0x3f800000 ;  /* 0x3f80000000007802 */ /* 0x000fe20000000f00 */
[----:B---3--:R-:W-:-:S03]  /*6ef0*/  FADD.FTZ R249, R249, R6 ;  /* 0x00000006f9f97221 */ /* 0x008fc60000010000 */
[----:B------:R-:W-:Y:S01]  /*6f00*/  FSETP.NE.FTZ.AND P5, PT, R248, RZ, PT ;  /* 0x000000fff800720b */ /* 0x000fe20003fb5000 */
[----:B----4-:R-:W-:Y:S01]  /*6f10*/  FADD.FTZ R247, R247, R2 ;  /* 0x00000002f7f77221 */ /* 0x010fe20000010000 */
[----:B------:R-:W-:Y:S01]  /*6f20*/  FSETP.NE.FTZ.AND P6, PT, R249, RZ, PT ;  /* 0x000000fff900720b */ /* 0x000fe20003fd5000 */
[----:B------:R-:W-:-:S03]  /*6f30*/  FADD.FTZ R246, R246, R7 ;  /* 0x00000007f6f67221 */ /* 0x000fc60000010000 */
[----:B------:R-:W-:Y:S02]  /*6f40*/  FSETP.NE.FTZ.AND P4, PT, R247, RZ, PT ;  /* 0x000000fff700720b */ /* 0x000fe40003f95000 */
[----:B------:R-:W-:-:S07]  /*6f50*/  FSETP.NE.FTZ.AND P3, PT, R246, RZ, PT ;  /* 0x000000fff600720b */ /* 0x000fce0003f75000 */
[----:B------:R-:W1:Y:S02]  /*6f60*/  @P6 MUFU.RCP R0, R249 ;  /* 0x000000f900006308 */ /* 0x000e640000001000 */
[C---:B-1----:R-:W-:Y:S02]  /*6f70*/  FMUL.FTZ R84, R0.reuse, R84 ;  /* 0x0000005400547220 */ /* 0x042fe40000410000 */
        /* <DEDUP_REMOVED lines=35> */
[----:B------:R-:W-:Y:S01]  /*71b0*/  FMUL.FTZ R129, R0, R129 ;  /* 0x0000008100817220 */ /* 0x000fe20000410000 */
[----:B--2---:R-:W-:-:S13]  /*71c0*/  ISETP.NE.AND P0, PT, R176, -0x1, PT ;  /* 0xffffffffb000780c */ /* 0x004fda0003f05270 */
[----:B------:R-:W-:Y:S01]  /*71d0*/  @P0 IMAD.WIDE.U32 R4, R176, c[0x0][0x1e8], RZ ;  /* 0x00007a00b0040a25 */ /* 0x000fe200078e00ff */
[----:B------:R-:W-:-:S03]  /*71e0*/  @!P0 SHF.R.S32.HI R2, RZ, 0x1f, R143 ;  /* 0x0000001fff028819 */ /* 0x000fc6000001148f */
[----:B------:R-:W-:Y:S01]  /*71f0*/  @P0 IMAD R141, R176, c[0x0][0x1ec], R5 ;  /* 0x00007b00b08d0a24 */ /* 0x000fe200078e0205 */
[----:B------:R-:W-:Y:S01]  /*7200*/  @P0 MOV R140, R4 ;  /* 0x00000004008c0202 */ /* 0x000fe20000000f00 */
[----:B------:R-:W-:Y:S01]  /*7210*/  @!P0 IMAD R7, R2, c[0x0][0x1e0], RZ ;  /* 0x0000780002078a24 */ /* 0x000fe200078e02ff */
[----:B------:R-:W-:Y:S01]  /*7220*/  SHF.R.S32.HI R4, RZ, 0x1f, R10 ;  /* 0x0000001fff047819 */ /* 0x000fe2000001140a */
[----:B------:R-:W-:-:S03]  /*7230*/  @!P0 IMAD.WIDE.U32 R8, R143, c[0x0][0x1e0], RZ ;  /* 0x000078008f088a25 */ /* 0x000fc600078e00ff */
[CC--:B------:R-:W-:Y:S01]  /*7240*/  LEA.HI R5, R4.reuse, R10.reuse, RZ, 0x2 ;  /* 0x0000000a04057211 */ /* 0x0c0fe200078f10ff */
[----:B------:R-:W-:Y:S01]  /*7250*/  @!P0 IMAD R7, R143, c[0x0][0x1e4], R7 ;  /* 0x000079008f078a24 */ /* 0x000fe200078e0207 */
[-C--:B------:R-:W-:Y:S02]  /*7260*/  LEA.HI R2, R4, R10.reuse, RZ, 0x5 ;  /* 0x0000000a04027211 */ /* 0x080fe400078f28ff */
[----:B------:R-:W-:Y:S02]  /*7270*/  MOV R4, 0x3f800000 ;  /* 0x3f80000000047802 */ /* 0x000fe40000000f00 */
[----:B------:R-:W-:Y:S02]  /*7280*/  LOP3.LUT R6, R5, 0x3ffffffc, RZ, 0xc0, !PT ;  /* 0x3ffffffc05067812 */ /* 0x000fe400078ec0ff */
[----:B------:R-:W-:Y:S02]  /*7290*/  SHF.R.S32.HI R2, RZ, 0x5, R2 ;  /* 0x00000005ff027819 */ /* 0x000fe40000011402 */
[----:B------:R-:W1:Y:S01]  /*72a0*/  @P5 MUFU.RCP R4, R248 ;  /* 0x000000f800045308 */ /* 0x000e620000001000 */
[----:B------:R-:W-:-:S02]  /*72b0*/  IADD3 R6, -R6, R10, RZ ;  /* 0x0000000a06067210 */ /* 0x000fc40007ffe1ff */
[----:B------:R-:W-:Y:S01]  /*72c0*/  @!P0 IADD3 R141, R9, R7, RZ ;  /* 0x00000007098d8210 */ /* 0x000fe20007ffe0ff */
[----:B------:R-:W-:Y:S01]  /*72d0*/  FMUL.FTZ R7, R0, R149 ;  /* 0x0000009500077220 */ /* 0x000fe20000410000 */
[----:B------:R-:W-:Y:S02]  /*72e0*/  LEA R142, R2, R6, 0x9 ;  /* 0x00000006028e7211 */ /* 0x000fe400078e48ff */
[----:B------:R-:W-:Y:S02]  /*72f0*/  MOV R2, 0x3f800000 ;  /* 0x3f80000000027802 */ /* 0x000fe40000000f00 */
[----:B------:R-:W-:Y:S02]  /*7300*/  MOV R0, 0x3f800000 ;  /* 0x3f80000000007802 */ /* 0x000fe40000000f00 */
[----:B------:R-:W-:Y:S02]  /*7310*/  @!P0 MOV R140, R8 ;  /* 0x00000008008c8202 */ /* 0x000fe40000000f00 */
[----:B------:R-:W2:Y:S01]  /*7320*/  @P4 MUFU.RCP R2, R247 ;  /* 0x000000f700024308 */ /* 0x000ea20000001000 */
[----:B------:R-:W-:Y:S01]  /*7330*/  F2FP.BF16.PACK_AB R7, R7, R148 ;  /* 0x000000940707723e */ /* 0x000fe200000010ff */
[----:B-1----:R-:W-:-:S02]  /*7340*/  FMUL.FTZ R38, R4, R38 ;  /* 0x0000002604267220 */ /* 0x002fc40000410000 */
[C---:B------:R-:W-:Y:S02]  /*7350*/  FMUL.FTZ R22, R4.reuse, R39 ;  /* 0x0000002704167220 */ /* 0x040fe40000410000 */
[C---:B------:R-:W-:Y:S02]  /*7360*/  FMUL.FTZ R150, R4.reuse, R150 ;  /* 0x0000009604967220 */ /* 0x040fe40000410000 */
[----:B------:R-:W1:Y:S01]  /*7370*/  @P3 MUFU.RCP R0, R246 ;  /* 0x000000f600003308 */ /* 0x000e620000001000 */
[----:B------:R-:W-:Y:S01]  /*7380*/  FMUL.FTZ R6, R4, R151 ;  /* 0x0000009704067220 */ /* 0x000fe20000410000 */
[----:B------:R-:W-:Y:S01]  /*7390*/  F2FP.BF16.PACK_AB R22, R22, R38 ;  /* 0x000000261616723e */ /* 0x000fe200000010ff */
[C---:B------:R-:W-:Y:S01]  /*73a0*/  FMUL.FTZ R158, R4.reuse, R158 ;  /* 0x0000009e049e7220 */ /* 0x040fe20000410000 */
[----:B------:R-:W-:Y:S01]  /*73b0*/  F2FP.BF16.PACK_AB R38, R85, R84 ;  /* 0x000000545526723e */ /* 0x000fe200000010ff */
[C---:B------:R-:W-:Y:S01]  /*73c0*/  FMUL.FTZ R8, R4.reuse, R159 ;  /* 0x0000009f04087220 */ /* 0x040fe20000410000 */
[----:B------:R3:W5:Y:S01]  /*73d0*/  LDL R85, [R1+0x24] ;  /* 0x0000240001557983 */ /* 0x0007620000100800 */
[----:B------:R-:W-:Y:S01]  /*73e0*/  FMUL.FTZ R162, R4, R162 ;  /* 0x000000a204a27220 */ /* 0x000fe20000410000 */
[----:B------:R-:W-:Y:S01]  /*73f0*/  F2FP.BF16.PACK_AB R6, R6, R150 ;  /* 0x000000960606723e */ /* 0x000fe200000010ff */
[----:B--2---:R-:W-:Y:S01]  /*7400*/  FMUL.FTZ R52, R2, R57 ;  /* 0x0000003902347220 */ /* 0x004fe20000410000 */
[----:B------:R-:W-:Y:S01]  /*7410*/  F2FP.BF16.PACK_AB R8, R8, R158 ;  /* 0x0000009e0808723e */ /* 0x000fe200000010ff */
[C---:B------:R-:W-:Y:S01]  /*7420*/  FMUL.FTZ R12, R4.reuse, R163 ;  /* 0x000000a3040c7220 */ /* 0x040fe20000410000 */
[----:B------:R-:W2:Y:S01]  /*7430*/  S2R R84, SR_CTAID.Z ;  /* 0x0000000000547919 */ /* 0x000ea20000002700 */
        /* <DEDUP_REMOVED lines=35> */
[----:B------:R-:W-:Y:S01]  /*7670*/  SHF.R.S32.HI R4, RZ, 0x1f, R5 ;  /* 0x0000001fff047819 */ /* 0x000fe20000011405 */
[C---:B------:R-:W-:Y:S01]  /*7680*/  FMUL.FTZ R144, R2.reuse, R144 ;  /* 0x0000009002907220 */ /* 0x040fe20000410000 */
        /* <DEDUP_REMOVED lines=130> */
[----:B----4-:R-:W-:Y:S02]  /*7eb0*/  IADD3 R5, R0, R4, RZ ;  /* 0x0000000400057210 */ /* 0x010fe40007ffe0ff */
[----:B------:R-:W-:Y:S02]  /*7ec0*/  IADD3 R4, R4, R2, RZ ;  /* 0x0000000204047210 */ /* 0x000fe40007ffe0ff */
[-C--:B--2---:R-:W-:Y:S01]  /*7ed0*/  IADD3 R8, R0, R6.reuse, RZ ;  /* 0x0000000600087210 */ /* 0x084fe20007ffe0ff */
[----:B------:R1:W-:Y:S01]  /*7ee0*/  STS [R5], R13 ;  /* 0x0000000d05007388 */ /* 0x0003e20000000800 */
[----:B------:R-:W-:Y:S01]  /*7ef0*/  IADD3 R7, R5, R6, RZ ;  /* 0x0000000605077210 */ /* 0x000fe20007ffe0ff */
[----:B---3--:R-:W2:Y:S02]  /*7f00*/  LDC.U8 R10, c[0x0][0x329] ;  /* 0x0000ca40ff0a7b82 */ /* 0x008ea40000000000 */
        /* <DEDUP_REMOVED lines=59> */
[----:B-1----:R-:W-:Y:S01]  /*82c0*/  @P1 IMAD R8, R0, c[0x0][0x214], RZ ;  /* 0x0000850000081a24 */ /* 0x002fe200078e02ff */
[----:B------:R-:W-:-:S02]  /*82d0*/  @!P1 MOV R0, c[0x0][0x214] ;  /* 0x0000850000009a02 */ /* 0x000fc40000000f00 */
[----:B------:R-:W-:Y:S02]  /*82e0*/  STS [R7+0x6000], R65 ;  /* 0x0060004107007388 */ /* 0x000fe40000000800 */
[----:B------:R-:W-:Y:S02]  /*82f0*/  @!P1 SEL R8, R0, c[0x0][0x234], !P2 ;  /* 0x00008d0000089a07 */ /* 0x000fe40005000000 */
[----:B------:R1:W-:Y:S01]  /*8300*/  STS [R7+0x6400], R64 ;  /* 0x0064004007007388 */ /* 0x0003e20000000800 */
[----:B--2---:R-:W1:Y:S01]  /*8310*/  @P6 MUFU.LG2 R9, R249 ;  /* 0x000000f900096308 */ /* 0x004e620000000c00 */
[----:B------:R-:W-:Y:S02]  /*8320*/  ISETP.NE.OR P2, PT, R10, RZ, !P2 ;  /* 0x000000ff0a00720c */ /* 0x000fe40005745670 */
[----:B------:R-:W-:Y:S01]  /*8330*/  STS [R6+0x6000], R68 ;  /* 0x0060004406007388 */ /* 0x000fe20000000800 */
[----:B------:R-:W-:Y:S01]  /*8340*/  @P1 MOV R0, 0x1 ;  /* 0x0000000100001802 */ /* 0x000fe20000000f00 */
[----:B------:R-:W-:-:S02]  /*8350*/  @!P1 IMAD R0, R8, c[0x0][0x1c0], RZ ;  /* 0x0000700008009a24 */ /* 0x000fc400078e02ff */
[----:B------:R2:W-:Y:S04]  /*8360*/  STS [R6+0x6400], R67 ;  /* 0x0064004306007388 */ /* 0x0005e80000000800 */
[----:B------:R-:W-:Y:S06]  /*8370*/  BAR.SYNC.DEFER_BLOCKING 0x0 ;  /* 0x0000000000007b1d */ /* 0x000fec0000010000 */
[----:B------:R-:W3:Y:S04]  /*8380*/  S2R R18, SR_TID.X ;  /* 0x0000000000127919 */ /* 0x000ee80000002100 */
[----:B------:R-:W4:Y:S01]  /*8390*/  S2R R15, SR_CTAID.X ;  /* 0x00000000000f7919 */ /* 0x000f220000002500 */
[----:B------:R-:W-:-:S02]  /*83a0*/  IMAD R0, R143, R0, RZ ;  /* 0x000000008f007224 */ /* 0x000fc400078e02ff */
[----:B------:R-:W-:Y:S02]  /*83b0*/  @!P2 IMAD R2, R143, c[0x0][0x214], RZ ;  /* 0x000085008f02aa24 */ /* 0x000fe400078e02ff */
[----:B-1----:R-:W-:Y:S01]  /*83c0*/  @P6 FMUL.FTZ R7, R9, 0.69314718246459960938 ;  /* 0x3f31721809076820 */ /* 0x002fe20000410000 */
        /* <DEDUP_REMOVED lines=16> */
[----:B---3--:R-:W-:Y:S01]  /*84d0*/  SHF.R.S32.HI R19, RZ, 0x1f, R18 ;  /* 0x0000001fff137819 */ /* 0x008fe20000011412 */
[----:B------:R-:W3:Y:S01]  /*84e0*/  @P3 MUFU.LG2 R11, R246 ;  /* 0x000000f6000b3308 */ /* 0x000ee20000000c00 */
[----:B------:R-:W-:-:S02]  /*84f0*/  @!P2 SEL R2, R2, R176, !P0 ;  /* 0x000000b00202a207 */ /* 0x000fc40004000000 */
[-C--:B------:R-:W-:Y:S02]  /*8500*/  LEA.HI R10, R19, R18.reuse, RZ, 0x5 ;  /* 0x00000012130a7211 */ /* 0x080fe400078f28ff */
[----:B------:R-:W-:Y:S02]  /*8510*/  SEL R9, R0, RZ, P2 ;  /* 0x000000ff00097207 */ /* 0x000fe40001000000 */
[----:B------:R-:W-:Y:S02]  /*8520*/  LOP3.LUT R0, R10, 0xffffffe0, RZ, 0xc0, !PT ;  /* 0xffffffe00a007812 */ /* 0x000fe400078ec0ff */
[----:B--2---:R-:W-:Y:S01]  /*8530*/  @P1 MOV R6, c[0x0][0x210] ;  /* 0x0000840000061a02 */ /* 0x004fe20000000f00 */
[----:B------:R-:W-:Y:S01]  /*8540*/  CS2R R4, SRZ ;  /* 0x0000000000047805 */ /* 0x000fe2000001ff00 */
[----:B------:R-:W-:Y:S02]  /*8550*/  @!P1 MOV R6, 0x1 ;  /* 0x0000000100069802 */ /* 0x000fe40000000f00 */
[----:B------:R-:W-:-:S02]  /*8560*/  IADD3 R0, -R0, R18, RZ ;  /* 0x0000001200007210 */ /* 0x000fc40007ffe1ff */
[----:B------:R-:W-:Y:S01]  /*8570*/  MOV R17, 0x7f800000 ;  /* 0x7f80000000117802 */ /* 0x000fe20000000f00 */
[----:B------:R-:W-:Y:S01]  /*8580*/  @P6 FFMA.FTZ R17, R136, c[0x0][0x238], R7 ;  /* 0x00008e0088116a23 */ /* 0x000fe20000010007 */
[----:B------:R-:W-:Y:S02]  /*8590*/  @!P2 SHF.R.S32.HI R5, RZ, 0x1f, R2 ;  /* 0x0000001fff05a819 */ /* 0x000fe40000011402 */
[----:B------:R-:W-:Y:S01]  /*85a0*/  @!P2 MOV R4, R2 ;  /* 0x000000020004a202 */ /* 0x000fe20000000f00 */
[----:B----4-:R-:W-:Y:S01]  /*85b0*/  IMAD R7, R15, R6, RZ ;  /* 0x000000060f077224 */ /* 0x010fe200078e02ff */
[----:B------:R-:W-:Y:S01]  /*85c0*/  LOP3.LUT P2, RZ, R0, 0x3, RZ, 0xc0, !PT ;  /* 0x0000000300ff7812 */ /* 0x000fe2000784c0ff */
[----:B------:R-:W-:-:S03]  /*85d0*/  IMAD R2, R84, R8, R9 ;  /* 0x0000000854027224 */ /* 0x000fc600078e0209 */
[----:B------:R-:W-:Y:S01]  /*85e0*/  SHF.L.U32 R10, R7, 0x7, RZ ;  /* 0x00000007070a7819 */ /* 0x000fe200000006ff */
[----:B---3--:R-:W-:Y:S01]  /*85f0*/  @P3 FMUL.FTZ R7, R11, 0.69314718246459960938 ;  /* 0x3f3172180b073820 */ /* 0x008fe20000410000 */
[----:B------:R-:W-:Y:S01]  /*8600*/  BSSY B0, `(.L_x_1666) ;  /* 0x0000032000007945 */ /* 0x000fe20003800000 */
[----:B------:R-:W-:Y:S01]  /*8610*/  @P5 FMUL.FTZ R9, R13, 0.69314718246459960938 ;  /* 0x3f3172180d095820 */ /* 0x000fe20000410000 */
[----:B------:R-:W-:Y:S01]  /*8620*/  IADD3 R11, P1, P0, R10, R4, R2 ;  /* 0x000000040a0b7210 */ /* 0x000fe2000783e002 */
        /* <DEDUP_REMOVED lines=11> */
[----:B-1----:R-:W2:Y:S01]  /*86e0*/  LDL.LU R86, [R1+0x3c] ;  /* 0x00003c0001567983 */ /* 0x002ea20000300800 */
[----:B------:R-:W-:-:S04]  /*86f0*/  SHF.R.S32.HI R2, RZ, 0x1f, R0 ;  /* 0x0000001fff027819 */ /* 0x000fc80000011400 */
[----:B------:R-:W-:-:S04]  /*8700*/  LEA.HI R0, R2, R0, RZ, 0x2 ;  /* 0x0000000002007211 */ /* 0x000fc800078f10ff */
[----:B------:R-:W-:-:S05]  /*8710*/  SHF.R.S32.HI R0, RZ, 0x2, R0 ;  /* 0x00000002ff007819 */ /* 0x000fca0000011400 */
[----:B--2---:R-:W-:-:S05]  /*8720*/  IMAD R0, R86, 0x10, R0 ;  /* 0x0000001056007824 */ /* 0x004fca00078e0200 */
        /* <DEDUP_REMOVED lines=31> */
.L_x_1667:
[----:B-1----:R-:W-:Y:S05]  /*8920*/  BSYNC B0 ;  /* 0x0000000000007941 */ /* 0x002fea0003800000 */
.L_x_1666:
[----:B------:R1:W5:Y:S01]  /*8930*/  LDL.64 R12, [R1] ;  /* 0x00000000010c7983 */ /* 0x0003620000100a00 */
[----:B------:R-:W-:Y:S01]  /*8940*/  LEA.HI R4, R19, R18, RZ, 0x3 ;  /* 0x0000001213047211 */ /* 0x000fe200078f18ff */
[----:B------:R-:W-:Y:S01]  /*8950*/  BSSY B0, `(.L_x_1668) ;  /* 0x0000017000007945 */ /* 0x000fe20003800000 */
[----:B------:R-:W-:-:S02]  /*8960*/  IADD3 R2, P0, R250, R140, RZ ;  /* 0x0000008cfa027210 */ /* 0x000fc40007f1e0ff */
[----:B------:R-:W-:Y:S02]  /*8970*/  SHF.R.S32.HI R0, RZ, 0x1f, R250 ;  /* 0x0000001fff007819 */ /* 0x000fe400000114fa */
[----:B------:R-:W-:Y:S02]  /*8980*/  SHF.R.S32.HI R7, RZ, 0x3, R4 ;  /* 0x00000003ff077819 */ /* 0x000fe40000011404 */
[----:B------:R-:W-:Y:S01]  /*8990*/  SHF.R.S32.HI R5, RZ, 0x1f, R84 ;  /* 0x0000001fff057819 */ /* 0x000fe20000011454 */
[----:B------:R-:W-:Y:S01]  /*89a0*/  IMAD.X R3, R0, 0x1, R141, P0 ;  /* 0x0000000100037824 */ /* 0x000fe200000e068d */
[----:B-----5:R-:W-:-:S03]  /*89b0*/  ISETP.GE.AND P0, PT, R7, R85, PT ;  /* 0x000000550700720c */ /* 0x020fc60003f06270 */
[----:B------:R-:W-:Y:S02]  /*89c0*/  IMAD R0, R5, c[0x0][0x1f0], RZ ;  /* 0x00007c0005007a24 */ /* 0x000fe400078e02ff */
[----:B------:R-:W-:-:S04]  /*89d0*/  IMAD.WIDE.U32 R10, R84, c[0x0][0x1f0], R2 ;  /* 0x00007c00540a7a25 */ /* 0x000fc800078e0002 */
[----:B------:R-:W-:-:S04]  /*89e0*/  IMAD R0, R84, c[0x0][0x1f4], R0 ;  /* 0x00007d0054007a24 */ /* 0x000fc800078e0200 */
[----:B------:R-:W-:Y:S01]  /*89f0*/  IMAD.IADD R9, R11, 0x1, R0 ;  /* 0x000000010b097824 */ /* 0x000fe200078e0200 */
[----:B------:R-:W-:Y:S05]  /*8a00*/  @P0 BRA `(.L_x_1669) ;  /* 0x000000b000000947 */ /* 0x000fea0003800000 */
[----:B-1----:R-:W-:Y:S01]  /*8a10*/  IMAD R0, R13, c[0x0][0x1e8], RZ ;  /* 0x00007a000d007a24 */ /* 0x002fe200078e02ff */
        /* <DEDUP_REMOVED lines=10> */
.L_x_1669:
[----:B-1----:R-:W-:Y:S05]  /*8ac0*/  BSYNC B0 ;  /* 0x0000000000007941 */ /* 0x002fea0003800000 */
.L_x_1668:
        /* <DEDUP_REMOVED lines=18> */
.L_x_1671:
[----:B------:R-:W-:Y:S05]  /*8bf0*/  BSYNC B0 ;  /* 0x0000000000007941 */ /* 0x000fea0003800000 */
.L_x_1670:
        /* <DEDUP_REMOVED lines=18> */
.L_x_1673:
[----:B------:R-:W-:Y:S05]  /*8d20*/  BSYNC B0 ;  /* 0x0000000000007941 */ /* 0x000fea0003800000 */
.L_x_1672:
        /* <DEDUP_REMOVED lines=18> */
.L_x_1675:
[----:B------:R-:W-:Y:S05]  /*8e50*/  BSYNC B0 ;  /* 0x0000000000007941 */ /* 0x000fea0003800000 */
.L_x_1674:
[----:B------:R-:W2:Y:S01]  /*8e60*/  LDL.LU R0, [R1+0x38] ;  /* 0x0000380001007983 */ /* 0x000ea20000300800 */
[----:B------:R-:W-:Y:S01]  /*8e70*/  BSSY B0, `(.L_x_1676) ;  /* 0x0000011000007945 */ /* 0x000fe20003800000 */
[----:B--2---:R-:W-:-:S13]  /*8e80*/  ISETP.GE.AND P0, PT, R0, R85, PT ;  /* 0x000000550000720c */ /* 0x004fda0003f06270 */
        /* <DEDUP_REMOVED lines=15> */
.L_x_1677:
[----:B------:R-:W-:Y:S05]  /*8f80*/  BSYNC B0 ;  /* 0x0000000000007941 */ /* 0x000fea0003800000 */
.L_x_1676:
        /* <DEDUP_REMOVED lines=18> */
.L_x_1679:
[----:B------:R-:W-:Y:S05]  /*90b0*/  BSYNC B0 ;  /* 0x0000000000007941 */ /* 0x000fea0003800000 */
.L_x_1678:
        /* <DEDUP_REMOVED lines=18> */
.L_x_1681:
[----:B------:R-:W-:Y:S05]  /*91e0*/  BSYNC B0 ;  /* 0x0000000000007941 */ /* 0x000fea0003800000 */
.L_x_1680:
[----:B------:R-:W2:Y:S02]  /*91f0*/  LDL.LU R0, [R1+0x2c] ;  /* 0x00002c0001007983 */ /* 0x000ea40000300800 */
[----:B--2---:R-:W-:-:S13]  /*9200*/  ISETP.GE.AND P0, PT, R0, R85, PT ;  /* 0x000000550000720c */ /* 0x004fda0003f06270 */
        /* <DEDUP_REMOVED lines=17> */
.L_x_1632:
[----:B------:R-:W3:Y:S01]  /*9320*/  LDL.LU R12, [R1+0x28] ;  /* 0x00002800010c7983 */ /* 0x000ee20000300800 */
[----:B------:R-:W4:Y:S01]  /*9330*/  LDC.U8 R2, c[0x0][0x329] ;  /* 0x0000ca40ff027b82 */ /* 0x000f220000000000 */
[----:B--2---:R-:W-:Y:S01]  /*9340*/  SHF.R.S32.HI R11, RZ, 0x1f, R133 ;  /* 0x0000001fff0b7819 */ /* 0x004fe20000011485 */
[----:B------:R-:W-:Y:S01]  /*9350*/  IMAD.IADD R14, R14, 0x1, -R19 ;  /* 0x000000010e0e7824 */ /* 0x000fe200078e0a13 */
[----:B------:R-:W-:Y:S02]  /*9360*/  BSSY B0, `(.L_x_1682) ;  /* 0x0000041000007945 */ /* 0x000fe40003800000 */
[----:B------:R-:W-:-:S03]  /*9370*/  LEA.HI R11, R11, R133, RZ, 0x3 ;  /* 0x000000850b0b7211 */ /* 0x000fc600078f18ff */
[----:B------:R-:W2:Y:S01]  /*9380*/  LDC.U8 R0, c[0x0][0x328] ;  /* 0x0000ca00ff007b82 */ /* 0x000ea20000000000 */
[----:B------:R-:W-:Y:S02]  /*9390*/  LOP3.LUT R10, R11, 0xfffffff8, RZ, 0xc0, !PT ;  /* 0xfffffff80b0a7812 */ /* 0x000fe400078ec0ff */
[----:B----4-:R-:W-:Y:S02]  /*93a0*/  ISETP.NE.AND P1, PT, R2, RZ, PT ;  /* 0x000000ff0200720c */ /* 0x010fe40003f25270 */
[----:B--2---:R-:W-:-:S04]  /*93b0*/  ISETP.NE.AND P3, PT, R0, RZ, PT ;  /* 0x000000ff0000720c */ /* 0x004fc80003f65270 */
[----:B------:R-:W-:-:S07]  /*93c0*/  ISETP.NE.OR P2, PT, R2, RZ, !P3 ;  /* 0x000000ff0200720c */ /* 0x000fce0005f45670 */
[----:B------:R-:W-:Y:S02]  /*93d0*/  @P1 IMAD.MOV.U32 R0, RZ, RZ, c[0x0][0x210] ;  /* 0x00008400ff001624 */ /* 0x000fe400078e00ff */
[----:B-1----:R-:W-:Y:S02]  /*93e0*/  @!P1 IMAD.MOV.U32 R4, RZ, RZ, c[0x0][0x214] ;  /* 0x00008500ff049624 */ /* 0x002fe400078e00ff */
[----:B------:R-:W-:Y:S02]  /*93f0*/  @P1 IMAD R0, R0, c[0x0][0x214], RZ ;  /* 0x0000850000001a24 */ /* 0x000fe400078e02ff */
[----:B------:R-:W-:Y:S01]  /*9400*/  @P1 IMAD.MOV.U32 R16, RZ, RZ, c[0x0][0x210] ;  /* 0x00008400ff101624 */ /* 0x000fe200078e00ff */
[----:B------:R-:W-:Y:S01]  /*9410*/  @!P1 SEL R0, R4, c[0x0][0x234], !P3 ;  /* 0x00008d0004009a07 */ /* 0x000fe20005800000 */
[----:B------:R-:W-:Y:S01]  /*9420*/  @!P1 IMAD.MOV.U32 R16, RZ, RZ, 0x1 ;  /* 0x00000001ff109424 */ /* 0x000fe200078e00ff */
[C---:B---3--:R-:W-:Y:S02]  /*9430*/  ISETP.NE.AND P4, PT, R12.reuse, -0x1, PT ;  /* 0xffffffff0c00780c */ /* 0x048fe40003f85270 */
[----:B------:R-:W-:-:S11]  /*9440*/  ISETP.NE.OR P0, PT, R12, -0x1, P2 ;  /* 0xffffffff0c00780c */ /* 0x000fd60001705670 */
[----:B------:R-:W-:Y:S01]  /*9450*/  @P4 IMAD.WIDE.U32 R2, R12, c[0x0][0x1e8], RZ ;  /* 0x00007a000c024a25 */ /* 0x000fe200078e00ff */
[----:B------:R-:W-:-:S03]  /*9460*/  @!P4 SHF.R.S32.HI R6, RZ, 0x1f, R17 ;  /* 0x0000001fff06c819 */ /* 0x000fc60000011411 */
        /* <DEDUP_REMOVED lines=8> */
[----:B------:R-:W-:Y:S01]  /*94f0*/  IMAD R6, R17, R3, RZ ;  /* 0x0000000311067224 */ /* 0x000fe200078e02ff */
[----:B------:R1:W-:Y:S01]  /*9500*/  @!P0 STL [R1+0x28], R12 ;  /* 0x0000280c01008387 */ /* 0x0003e20000100800 */
[----:B------:R-:W-:Y:S01]  /*9510*/  IMAD.IADD R17, R133, 0x1, -R10 ;  /* 0x0000000185117824 */ /* 0x000fe200078e0a0a */
[----:B------:R-:W-:Y:S01]  /*9520*/  SHF.R.S32.HI R10, RZ, 0x3, R11 ;  /* 0x00000003ff0a7819 */ /* 0x000fe2000001140b */
[----:B------:R-:W-:Y:S01]  /*9530*/  @!P4 IMAD.MOV.U32 R7, RZ, RZ, R4 ;  /* 0x000000ffff07c224 */ /* 0x000fe200078e0004 */
[----:B------:R-:W-:Y:S01]  /*9540*/  CS2R R2, SRZ ;  /* 0x0000000000027805 */ /* 0x000fe2000001ff00 */
[----:B------:R-:W-:Y:S01]  /*9550*/  SEL R6, R6, RZ, P2 ;  /* 0x000000ff06067207 */ /* 0x000fe20001000000 */
[----:B------:R-:W-:Y:S01]  /*9560*/  @!P2 IMAD.MOV.U32 R2, RZ, RZ, R12 ;  /* 0x000000ffff02a224 */ /* 0x000fe200078e000c */
[----:B------:R-:W-:-:S02]  /*9570*/  SHF.L.U32 R15, R17, 0x3, RZ ;  /* 0x00000003110f7819 */ /* 0x000fc400000006ff */
[----:B------:R-:W-:Y:S01]  /*9580*/  @!P2 SHF.R.S32.HI R3, RZ, 0x1f, R12 ;  /* 0x0000001fff03a819 */ /* 0x000fe2000001140c */
[----:B------:R-:W-:Y:S01]  /*9590*/  IMAD R6, R25, R0, R6 ;  /* 0x0000000019067224 */ /* 0x000fe200078e0206 */
[----:B------:R-:W-:Y:S01]  /*95a0*/  @!P4 IADD3 R9, R5, R8, RZ ;  /* 0x000000080509c210 */ /* 0x000fe20007ffe0ff */
[----:B------:R-:W-:Y:S01]  /*95b0*/  IMAD R0, R19, R16, RZ ;  /* 0x0000001013007224 */ /* 0x000fe200078e02ff */
[----:B------:R-:W-:Y:S02]  /*95c0*/  ISETP.GE.AND P2, PT, R10, R14, PT ;  /* 0x0000000e0a00720c */ /* 0x000fe40003f46270 */
[----:B------:R-:W-:Y:S02]  /*95d0*/  SHF.R.S32.HI R8, RZ, 0x1f, R25 ;  /* 0x0000001fff087819 */ /* 0x000fe40000011419 */
[C---:B------:R-:W-:Y:S02]  /*95e0*/  IADD3 R4, P0, R15.reuse, R7, RZ ;  /* 0x000000070f047210 */ /* 0x040fe40007f1e0ff */
[----:B------:R-:W-:Y:S01]  /*95f0*/  SHF.R.S32.HI R11, RZ, 0x1f, R10 ;  /* 0x0000001fff0b7819 */ /* 0x000fe2000001140a */
[----:B------:R-:W-:Y:S01]  /*9600*/  IMAD R8, R8, c[0x0][0x1f0], RZ ;  /* 0x00007c0008087a24 */ /* 0x000fe200078e02ff */
[----:B------:R-:W-:-:S02]  /*9610*/  LEA.HI.X.SX32 R5, R15, R9, 0x1, P0 ;  /* 0x000000090f057211 */ /* 0x000fc400000f0eff */
[----:B------:R-:W-:Y:S01]  /*9620*/  SHF.R.S32.HI R9, RZ, 0x1f, R0 ;  /* 0x0000001fff097819 */ /* 0x000fe20000011400 */
[C---:B------:R-:W-:Y:S01]  /*9630*/  IMAD R8, R25.reuse, c[0x0][0x1f4], R8 ;  /* 0x00007d0019087a24 */ /* 0x040fe200078e0208 */
[----:B------:R-:W-:Y:S01]  /*9640*/  IADD3 R20, P1, P0, R0, R2, R6 ;  /* 0x0000000200147210 */ /* 0x000fe2000783e006 */
[----:B-1----:R-:W-:Y:S01]  /*9650*/  IMAD.WIDE.U32 R12, R25, c[0x0][0x1f0], R4 ;  /* 0x00007c00190c7a25 */ /* 0x002fe200078e0004 */
[----:B------:R-:W-:Y:S02]  /*9660*/  SHF.R.S32.HI R0, RZ, 0x1f, R6 ;  /* 0x0000001fff007819 */ /* 0x000fe40000011406 */
        /* <DEDUP_REMOVED lines=9> */
[----:B------:R-:W-:-:S02]  /*9700*/  IMAD R0, R6, c[0x0][0x1ec], R0 ;  /* 0x00007b0006007a24 */ /* 0x000fc400078e0200 */
[----:B------:R-:W-:-:S05]  /*9710*/  IMAD.WIDE.U32 R4, R6, c[0x0][0x1e8], R8 ;  /* 0x00007a0006047a25 */ /* 0x000fca00078e0008 */
[----:B------:R-:W-:Y:S02]  /*9720*/  IADD3 R0, R5, R0, RZ ;  /* 0x0000000005007210 */ /* 0x000fe40007ffe0ff */
[----:B------:R-:W-:-:S04]  /*9730*/  LEA R2, P2, R4, c[0x0][0x1d0], 0x1 ;  /* 0x0000740004027a11 */ /* 0x000fc800078408ff */
[----:B------:R-:W-:-:S05]  /*9740*/  LEA.HI.X R3, R4, c[0x0][0x1d4], R0, 0x1, P2 ;  /* 0x0000750004037a11 */ /* 0x000fca00010f0c00 */
[----:B------:R1:W-:Y:S04]  /*9750*/  @!P1 STG.E.128 [R2.64], RZ ;  /* 0x000000ff02009986 */ /* 0x0003e8000c101d04 */
[----:B------:R1:W-:Y:S02]  /*9760*/  @!P0 STG.E.128 [R2.64+0x80], RZ ;  /* 0x000080ff02008986 */ /* 0x0003e4000c101d04 */
.L_x_1683:
[----:B------:R-:W-:Y:S05]  /*9770*/  BSYNC B0 ;  /* 0x0000000000007941 */ /* 0x000fea0003800000 */
.L_x_1682:
        /* <DEDUP_REMOVED lines=18> */
.L_x_1685:
[----:B------:R-:W-:Y:S05]  /*98a0*/  BSYNC B0 ;  /* 0x0000000000007941 */ /* 0x000fea0003800000 */
.L_x_1684:
        /* <DEDUP_REMOVED lines=18> */
.L_x_1687:
[----:B------:R-:W-:Y:S05]  /*99d0*/  BSYNC B0 ;  /* 0x0000000000007941 */ /* 0x000fea0003800000 */
.L_x_1686:
        /* <DEDUP_REMOVED lines=18> */
.L_x_1689:
[----:B------:R-:W-:Y:S05]  /*9b00*/  BSYNC B0 ;  /* 0x0000000000007941 */ /* 0x000fea0003800000 */
.L_x_1688:
        /* <DEDUP_REMOVED lines=18> */
.L_x_1691:
[----:B------:R-:W-:Y:S05]  /*9c30*/  BSYNC B0 ;  /* 0x0000000000007941 */ /* 0x000fea0003800000 */
.L_x_1690:
        /* <DEDUP_REMOVED lines=18> */
.L_x_1693:
[----:B------:R-:W-:Y:S05]  /*9d60*/  BSYNC B0 ;  /* 0x0000000000007941 */ /* 0x000fea0003800000 */
.L_x_1692:
        /* <DEDUP_REMOVED lines=18> */
.L_x_1695:
[----:B------:R-:W-:Y:S05]  /*9e90*/  BSYNC B0 ;  /* 0x0000000000007941 */ /* 0x000fea0003800000 */
.L_x_1694:
        /* <DEDUP_REMOVED lines=18> */
.L_x_1697:
[----:B------:R-:W-:Y:S05]  /*9fc0*/  BSYNC B0 ;  /* 0x0000000000007941 */ /* 0x000fea0003800000 */
.L_x_1696:
        /* <DEDUP_REMOVED lines=67> */
.L_x_1698:
        /* <DEDUP_REMOVED lines=16> */
.L_x_2401:


//--------------------- .text._ZN5flash16flash_fwd_kernelI23Flash_fwd_kernel_traitsILi128ELi128ELi32ELi4ELb0ELb0EN7cutlass10bfloat16_tE19Flash_kernel_traitsILi128ELi128ELi32ELi4ES3_EELb1ELb0ELb0ELb1ELb0ELb0ELb0ELb1EEEvNS_16Flash_fwd_paramsE --------------------------
	.section	.text._ZN5flash16flash_fwd_kernelI23Flash_fwd_kernel_traitsILi128ELi128ELi32ELi4ELb0ELb0EN7cutlass10bfloat16_tE19Flash_kernel_traitsILi128ELi128ELi32ELi4ES3_EELb1ELb0ELb0ELb1ELb0ELb0ELb0ELb1EEEvNS_16Flash_fwd_paramsE,"ax",@progbits
	.sectioninfo	@"SHI_REGISTERS=255"
	.align	128
        .global         _ZN5flash16flash_fwd_kernelI23Flash_fwd_kernel_traitsILi128ELi128ELi32ELi4ELb0ELb0EN7cutlass10bfloat16_tE19Flash_kernel_traitsILi128ELi128ELi32ELi4ES3_EELb1ELb0ELb0ELb1ELb0ELb0ELb0ELb1EEEvNS_16Flash_fwd_paramsE
        .type           _ZN5flash16flash_fwd_kernelI23Flash_fwd_kernel_traitsILi128ELi128ELi32ELi4ELb0ELb0EN7cutlass10bfloat16_tE19Flash_kernel_traitsILi128ELi128ELi32ELi4ES3_EELb1ELb0ELb0ELb1ELb0ELb0ELb0ELb1EEEvNS_16Flash_fwd_paramsE,@function
        .size           _ZN5flash16flash_fwd_kernelI23Flash_fwd_kernel_traitsILi128ELi128ELi32ELi4ELb0ELb0EN7cutlass10bfloat16_tE19Flash_kernel_traitsILi128ELi128ELi32ELi4ES3_EELb1ELb0ELb0ELb1ELb0ELb0ELb0ELb1EEEvNS_16Flash_fwd_paramsE,(.L_x_2402 - _ZN5flash16flash_fwd_kernelI23Flash_fwd_kernel_traitsILi128ELi128ELi32ELi4ELb0ELb0EN7cutlass10bfloat16_tE19Flash_kernel_traitsILi128ELi128ELi32ELi4ES3_EELb1ELb0ELb0ELb1ELb0ELb0ELb0ELb1EEEvNS_16Flash_fwd_paramsE)
        .other          _ZN5flash16flash_fwd_kernelI23Flash_fwd_kernel_traitsILi128ELi128ELi32ELi4ELb0ELb0EN7cutlass10bfloat16_tE19Flash_kernel_traitsILi128ELi128ELi32ELi4ES3_EELb1ELb0ELb0ELb1ELb0ELb0ELb0ELb1EEEvNS_16Flash_fwd_paramsE,@"STO_CUDA_ENTRY STV_DEFAULT"
_ZN5flash16flash_fwd_kernelI23Flash_fwd_kernel_traitsILi128ELi128ELi32ELi4ELb0ELb0EN7cutlass10bfloat16_tE19Flash_kernel_traitsILi128ELi128ELi32ELi4ES3_EELb1ELb0ELb0ELb1ELb0ELb0ELb0ELb1EEEvNS_16Flash_fwd_paramsE:
.text._ZN5flash16flash_fwd_kernelI23Flash_fwd_kernel_traitsILi128ELi128ELi32ELi4ELb0ELb0EN7cutlass10bfloat16_tE19Flash_kernel_traitsILi128ELi128ELi32ELi4ES3_EELb1ELb0ELb0ELb1ELb0ELb0ELb0ELb1EEEvNS_16Flash_fwd_paramsE:
        /* <DEDUP_REMOVED lines=13> */
[----:B------:R3:W4:Y:S02]  /*00d0*/  @P2 LDG.E.64 R4, [R2.64] ;  /* 0x0000001002042981 */ /* 0x000724000c1e1b00 */
[----:B---3--:R-:W-:Y:S01]  /*00e0*/  @P2 MOV R2, R7 ;  /* 0x0000000700022202 */ /* 0x008fe20000000f00 */
[----:B------:R-:W-:-:S06]  /*00f0*/  @P2 IMAD.MOV.U32 R3, RZ, RZ, R8 ;  /* 0x000000ffff032224 */ /* 0x000fcc00078e0008 */
[----:B------:R-:W3:Y:S01]  /*0100*/  @P2 LDG.E.64 R2, [R2.64] ;  /* 0x0000001002022981 */ /* 0x000ee2000c1e1b00 */
[----:B------:R-:W5:Y:S01]  /*0110*/  S2UR UR15, SR_CTAID.Y ;  /* 0x00000000000f79c3 */ /* 0x000f620000002600 */
[----:B------:R-:W-:Y:S02]  /*0120*/  UISETP.NE.U32.AND UP2, UPT, URZ, UR4, UPT ;  /* 0x000000043f00728c */ /* 0x000fe4000bf45070 */
[----:B------:R-:W-:Y:S02]  /*0130*/  UMOV UR21, 0x4 ;  /* 0x0000000400157882 */ /* 0x000fe40000000000 */
[----:B------:R-:W-:Y:S02]  /*0140*/  UISETP.NE.AND.EX UP2, UPT, URZ, UR5, UPT, UP2 ;  /* 0x000000053f00728c */ /* 0x000fe4000bf45320 */
[----:B------:R-:W-:Y:S01]  /*0150*/  ULDC.64 UR12, c[0x0][0x240] ;  /* 0x00009000000c7ab9 */ /* 0x000fe20000000a00 */
[----:B------:R-:W1:Y:S01]  /*0160*/  S2UR UR14, SR_CTAID.Z ;  /* 0x00000000000e79c3 */ /* 0x000e620000002700 */
[----:B------:R-:W-:-:S02]  /*0170*/  ULDC.64 UR4, c[0x0][0x250] ;  /* 0x0000940000047ab9 */ /* 0x000fc40000000a00 */
[----:B------:R-:W-:Y:S01]  /*0180*/  PLOP3.LUT P0, PT, PT, PT, UP2, 0x80, 0x0 ;  /* 0x000000000000781c */ /* 0x000fe20003f0f028 */
[----:B------:R-:W-:Y:S02]  /*0190*/  ULDC.U8 UR8, c[0x0][0x312] ;  /* 0x0000c48000087ab9 */ /* 0x000fe40000000000 */
[----:B------:R-:W-:Y:S02]  /*01a0*/  UISETP.NE.U32.AND UP0, UPT, URZ, UR4, UPT ;  /* 0x000000043f00728c */ /* 0x000fe4000bf05070 */
[----:B------:R-:W-:Y:S02]  /*01b0*/  UISETP.NE.AND UP3, UPT, UR8, URZ, UPT ;  /* 0x0000003f0800728c */ /* 0x000fe4000bf65270 */
[----:B------:R-:W-:Y:S02]  /*01c0*/  UISETP.NE.AND.EX UP0, UPT, URZ, UR5, UPT, UP0 ;  /* 0x000000053f00728c */ /* 0x000fe4000bf05300 */
[----:B-----5:R-:W-:Y:S02]  /*01d0*/  UIMAD.WIDE UR12, UR15, UR21, UR12 ;  /* 0x000000150f0c72a5 */ /* 0x020fe4000f8e020c */
[----:B-1----:R-:W-:-:S06]  /*01e0*/  ULOP3.LUT UR6, UR14, UR10, UR15, 0xfe, !UPT ;  /* 0x0000000a0e067292 */ /* 0x002fcc000f8efe0f */
[----:B--2---:R-:W-:Y:S01]  /*01f0*/  LOP3.LUT P3, RZ, R107, UR6, RZ, 0xfc, !PT ;  /* 0x000000066bff7c12 */ /* 0x004fe2000f86fcff */
[----:B------:R-:W-:Y:S02]  /*0200*/  ULDC.64 UR6, c[0x0][0x248] ;  /* 0x0000920000067ab9 */ /* 0x000fe40000000a00 */
[----:B------:R-:W-:-:S04]  /*0210*/  UISETP.EQ.U32.AND UP1, UPT, URZ, UR6, UPT ;  /* 0x000000063f00728c */ /* 0x000fc8000bf22070 */
[----:B------:R-:W-:-:S03]  /*0220*/  UISETP.EQ.OR.EX UP1, UPT, URZ, UR7, !UP3, UP1 ;  /* 0x000000073f00728c */ /* 0x000fc6000df22710 */
[----:B------:R-:W-:-:S03]  /*0230*/  ULDC.64 UR6, c[0x0][0x248] ;  /* 0x0000920000067ab9 */ /* 0x000fc60000000a00 */
[----:B------:R-:W-:Y:S02]  /*0240*/  @!P3 IMAD.MOV.U32 R10, RZ, RZ, c[0x0][0x308] ;  /* 0x0000c200ff0ab624 */ /* 0x000fe400078e00ff */
[----:B------:R-:W-:Y:S01]  /*0250*/  @!P3 IMAD.MOV.U32 R11, RZ, RZ, c[0x0][0x30c] ;  /* 0x0000c300ff0bb624 */ /* 0x000fe200078e00ff */
[----:B------:R-:W-:Y:S02]  /*0260*/  ULDC.64 UR4, c[0x0][0x250] ;  /* 0x0000940000047ab9 */ /* 0x000fe40000000a00 */
[----:B------:R-:W-:Y:S02]  /*0270*/  UIMAD.WIDE UR6, UR15, UR21, UR6 ;  /* 0x000000150f0672a5 */ /* 0x000fe4000f8e0206 */
[----:B------:R-:W-:Y:S01]  /*0280*/  @UP0 UIMAD.WIDE UR4, UR15, UR21, UR4 ;  /* 0x000000150f0402a5 */ /* 0x000fe2000f8e0204 */
[----:B----4-:R-:W1:Y:S08]  /*0290*/  @P2 R2UR UR18, R4 ;  /* 0x00000000041223c2 */ /* 0x010e7000000e0000 */
[----:B------:R-:W2:Y:S01]  /*02a0*/  @P2 R2UR UR19, R5 ;  /* 0x00000000051323c2 */ /* 0x000ea200000e0000 */
[----:B-1----:R-:W-:-:S02]  /*02b0*/  MOV R4, UR18 ;  /* 0x0000001200047c02 */ /* 0x002fc40008000f00 */
[----:B---3--:R-:W-:Y:S01]  /*02c0*/  @P2 IADD3 R7, P1, R2, c[0x0][0x300], RZ ;  /* 0x0000c00002072a10 */ /* 0x008fe20007f3e0ff */
[----:B--2---:R-:W-:Y:S02]  /*02d0*/  IMAD.U32 R5, RZ, RZ, UR19 ;  /* 0x00000013ff057e24 */ /* 0x004fe4000f8e00ff */
[----:B------:R-:W-:Y:S02]  /*02e0*/  IMAD.U32 R2, RZ, RZ, UR12 ;  /* 0x0000000cff027e24 */ /* 0x000fe4000f8e00ff */
[----:B------:R-:W-:Y:S01]  /*02f0*/  @P2 IMAD.X R8, RZ, RZ, R3, P1 ;  /* 0x000000ffff082224 */ /* 0x000fe200008e0603 */
[----:B------:R1:W-:Y:S01]  /*0300*/  @!P3 STG.E.64 [R10.64], R4 ;  /* 0x000000040a00b986 */ /* 0x0003e2000c101b10 */
[----:B------:R-:W-:Y:S02]  /*0310*/  MOV R3, UR13 ;  /* 0x0000000d00037c02 */ /* 0x000fe40008000f00 */
[----:B------:R-:W-:Y:S02]  /*0320*/  PLOP3.LUT P2, PT, PT, PT, UP1, 0x80, 0x0 ;  /* 0x000000000000781c */ /* 0x000fe40003f4f018 */
[----:B------:R-:W-:Y:S01]  /*0330*/  PLOP3.LUT P1, PT, PT, PT, UP0, 0x80, 0x0 ;  /* 0x000000000000781c */ /* 0x000fe20003f2f008 */
[----:B-1----:R-:W-:-:S02]  /*0340*/  @!P3 IMAD.MOV.U32 R4, RZ, RZ, R7 ;  /* 0x000000ffff04b224 */ /* 0x002fc400078e0007 */
[----:B------:R-:W-:-:S05]  /*0350*/  @!P3 IMAD.MOV.U32 R5, RZ, RZ, R8 ;  /* 0x000000ffff05b224 */ /* 0x000fca00078e0008 */
[----:B------:R1:W-:Y:S04]  /*0360*/  @!P3 STG.E.64 [R10.64+0x8], R4 ;  /* 0x000008040a00b986 */ /* 0x0003e8000c101b10 */
[----:B------:R2:W3:Y:S04]  /*0370*/  @P0 LDG.E R9, [R2.64] ;  /* 0x0000001002090981 */ /* 0x0004e8000c1e1900 */
[----:B------:R2:W4:Y:S01]  /*0380*/  @P0 LDG.E R6, [R2.64+0x4] ;  /* 0x0000041002060981 */ /* 0x000522000c1e1900 */
[----:B-1----:R-:W-:Y:S01]  /*0390*/  MOV R4, UR4 ;  /* 0x0000000400047c02 */ /* 0x002fe20008000f00 */
[----:B------:R-:W-:-:S02]  /*03a0*/  IMAD.U32 R5, RZ, RZ, UR5 ;  /* 0x00000005ff057e24 */ /* 0x000fc4000f8e00ff */
[----:B--2---:R-:W-:Y:S01]  /*03b0*/  IMAD.U32 R2, RZ, RZ, UR6 ;  /* 0x00000006ff027e24 */ /* 0x004fe2000f8e00ff */
[----:B------:R-:W-:Y:S02]  /*03c0*/  MOV R3, UR7 ;  /* 0x0000000700037c02 */ /* 0x000fe40008000f00 */
[----:B------:R1:W2:Y:S04]  /*03d0*/  @P1 LDG.E R4, [R4.64] ;  /* 0x0000001004041981 */ /* 0x0002a8000c1e1900 */
[----:B------:R-:W5:Y:S01]  /*03e0*/  @!P2 LDG.E R0, [R2.64] ;  /* 0x000000100200a981 */ /* 0x000f62000c1e1900 */
[----:B------:R-:W-:Y:S02]  /*03f0*/  UMOV UR9, 0xffffffff ;  /* 0xffffffff00097882 */ /* 0x000fe40000000000 */
[----:B------:R-:W-:-:S02]  /*0400*/  UMOV UR25, 0xffffffff ;  /* 0xffffffff00197882 */ /* 0x000fc40000000000 */
[----:B------:R-:W-:Y:S01]  /*0410*/  UMOV UR24, URZ ;  /* 0x0000003f00187c82 */ /* 0x000fe20008000000 */
[----:B-1----:R-:W-:-:S04]  /*0420*/  SHF.R.S32.HI R5, RZ, 0x1f, R107 ;  /* 0x0000001fff057819 */ /* 0x002fc8000001146b */
[----:B------:R-:W-:Y:S01]  /*0430*/  LEA.HI R14, R5, R107, RZ, 0x5 ;  /* 0x0000006b050e7211 */ /* 0x000fe200078f28ff */
[----:B---3--:R-:W1:Y:S08]  /*0440*/  @P0 R2UR UR9, R9 ;  /* 0x00000000090903c2 */ /* 0x008e7000000e0000 */
[----:B----4-:R-:W1:Y:S01]  /*0450*/  @P0 R2UR UR13, R6 ;  /* 0x00000000060d03c2 */ /* 0x010e6200000e0000 */
[----:B------:R-:W-:-:S04]  /*0460*/  ISETP.NE.U32.AND P0, PT, RZ, c[0x0][0x248], PT ;  /* 0x00009200ff007a0c */ /* 0x000fc80003f05070 */
[----:B------:R-:W-:-:S03]  /*0470*/  ISETP.NE.AND.EX P0, PT, RZ, c[0x0][0x24c], PT, P0 ;  /* 0x00009300ff007a0c */ /* 0x000fc60003f05300 */
[----:B--2---:R2:W3:Y:S01]  /*0480*/  @P1 R2UR UR24, R4 ;  /* 0x00000000041813c2 */ /* 0x0044e200000e0000 */
[----:B-1----:R-:W-:-:S07]  /*0490*/  @UP2 UIADD3 UR13, UR13, -UR9, URZ ;  /* 0x800000090d0d2290 */ /* 0x002fce000fffe03f */
[----:B-----5:R1:W4:Y:S01]  /*04a0*/  @!P2 R2UR UR25, R0 ;  /* 0x000000000019a3c2 */ /* 0x02032200000e0000 */
[----:B------:R-:W-:Y:S01]  /*04b0*/  @!UP2 ULDC UR13, c[0x0][0x214] ;  /* 0x00008500000daab9 */ /* 0x000fe20000000800 */
[----:B-1----:R-:W-:-:S05]  /*04c0*/  LOP3.LUT R0, R14, 0xffffffe0, RZ, 0xc0, !PT ;  /* 0xffffffe00e007812 */ /* 0x002fca00078ec0ff */
[----:B------:R-:W-:Y:S01]  /*04d0*/  IMAD.IADD R148, R107, 0x1, -R0 ;  /* 0x000000016b947824 */ /* 0x000fe200078e0a00 */
[----:B--234-:R-:W-:Y:S05]  /*04e0*/  @!P0 BRA `(.L_x_1699) ;  /* 0x0000007000008947 */ /* 0x01cfea0003800000 */
[----:B------:R-:W-:-:S13]  /*04f0*/  PLOP3.LUT P0, PT, PT, PT, UP3, 0x80, 0x0 ;  /* 0x000000000000781c */ /* 0x000fda0003f0f038 */
[----:B------:R-:W2:Y:S04]  /*0500*/  @P0 LDG.E R0, [R2.64+0x4] ;  /* 0x0000041002000981 */ /* 0x000ea8000c1e1900 */
[----:B------:R-:W3:Y:S01]  /*0510*/  @!P0 LDG.E R2, [R2.64] ;  /* 0x0000001002028981 */ /* 0x000ee2000c1e1900 */
[----:B--2---:R-:W1:Y:S02]  /*0520*/  @P0 R2UR UR6, R0 ;  /* 0x00000000000603c2 */ /* 0x004e6400000e0000 */
[----:B-1----:R-:W-:-:S11]  /*0530*/  @UP3 UIADD3 UR6, UR6, -UR25, URZ ;  /* 0x8000001906063290 */ /* 0x002fd6000fffe03f */
[----:B---3--:R1:W2:Y:S02]  /*0540*/  @!P0 R2UR UR6, R2 ;  /* 0x00000000020683c2 */ /* 0x0082a400000e0000 */
[----:B-12---:R-:W-:Y:S05]  /*0550*/  BRA `(.L_x_1700) ;  /* 0x0000001000007947 */ /* 0x006fea0003800000 */
.L_x_1699:
[----:B------:R-:W-:Y:S02]  /*0560*/  ULDC UR6, c[0x0][0x218] ;  /* 0x0000860000067ab9 */ /* 0x000fe40000000800 */
.L_x_1700:
        /* <DEDUP_REMOVED lines=40> */
[----:B------:R-:W-:Y:S02]  /*07f0*/  @UP0 UIMAD.WIDE.U32 UR28, UR20, UR4, URZ ;  /* 0x00000004141c02a5 */ /* 0x000fe4000f8e003f */
[----:B------:R-:W-:Y:S02]  /*0800*/  @!UP1 UIMAD.WIDE.U32 UR30, UR15, UR6, URZ ;  /* 0x000000060f1e92a5 */ /* 0x000fe4000f8e003f */
[----:B------:R-:W-:Y:S02]  /*0810*/  @!UP1 UIMAD UR4, UR15, UR7, UR23 ;  /* 0x000000070f0492a4 */ /* 0x000fe4000f8e0217 */
[----:B------:R-:W-:Y:S02]  /*0820*/  ULDC UR6, c[0x0][0x1c0] ;  /* 0x0000700000067ab9 */ /* 0x000fe40000000800 */
[----:B------:R-:W-:Y:S02]  /*0830*/  UIMAD UR6, UR15, UR6, UR14 ;  /* 0x000000060f0672a4 */ /* 0x000fe4000f8e020e */
[----:B------:R-:W-:-:S02]  /*0840*/  @UP0 UIMAD UR7, UR20, UR5, UR29 ;  /* 0x00000005140702a4 */ /* 0x000fc4000f8e021d */
[----:B------:R-:W-:Y:S02]  /*0850*/  USHF.R.S32.HI UR23, URZ, 0x1f, UR14 ;  /* 0x0000001f3f177899 */ /* 0x000fe4000801140e */
[----:B------:R-:W-:Y:S02]  /*0860*/  ULDC UR5, c[0x0][0x224] ;  /* 0x0000890000057ab9 */ /* 0x000fe40000000800 */
[----:B------:R-:W-:Y:S02]  /*0870*/  UIMAD UR5, UR6, UR5, UR11 ;  /* 0x00000005060572a4 */ /* 0x000fe4000f8e020b */
[----:B------:R-:W-:Y:S02]  /*0880*/  USHF.L.U32 UR6, UR6, 0x5, URZ ;  /* 0x0000000506067899 */ /* 0x000fe4000800063f */
[----:B------:R-:W-:Y:S02]  /*0890*/  ULDC UR20, c[0x0][0x228] ;  /* 0x00008a0000147ab9 */ /* 0x000fe40000000800 */
[----:B------:R-:W-:-:S02]  /*08a0*/  UIMAD UR20, UR5, UR20, URZ ;  /* 0x00000014051472a4 */ /* 0x000fc4000f8e023f */
[----:B------:R-:W-:Y:S01]  /*08b0*/  IADD3 R110, P2, P1, R7, UR6, R148 ;  /* 0x00000006076e7c10 */ /* 0x000fe2000f95e094 */
[----:B------:R-:W-:Y:S02]  /*08c0*/  USHF.R.S32.HI UR5, URZ, 0x1f, UR6 ;  /* 0x0000001f3f057899 */ /* 0x000fe40008011406 */
[----:B------:R-:W-:Y:S02]  /*08d0*/  @!UP1 UIADD3 UR22, UR31, UR4, URZ ;  /* 0x000000041f169290 */ /* 0x000fe4000fffe03f */
[----:B------:R2:W-:Y:S01]  /*08e0*/  STL [R1+0x88], R110 ;  /* 0x0000886e01007387 */ /* 0x0005e20000100800 */
[----:B------:R-:W-:Y:S01]  /*08f0*/  @UP1 UMOV UR6, UR26 ;  /* 0x0000001a00061c82 */ /* 0x000fe20008000000 */
        /* <DEDUP_REMOVED lines=12> */
[----:B------:R-:W-:Y:S02]  /*09c0*/  UMOV UR26, UR28 ;  /* 0x0000001c001a7c82 */ /* 0x000fe40008000000 */
[----:B------:R-:W-:Y:S02]  /*09d0*/  UIMAD UR7, UR15, UR5, UR7 ;  /* 0x000000050f0772a4 */ /* 0x000fe4000f8e0207 */
[----:B------:R-:W-:-:S04]  /*09e0*/  UIMAD.WIDE.U32 UR28, UR15, UR4, UR26 ;  /* 0x000000040f1c72a5 */ /* 0x000fc8000f8e001a */
[----:B------:R-:W-:Y:S02]  /*09f0*/  UIADD3 UR7, UR29, UR7, URZ ;  /* 0x000000071d077290 */ /* 0x000fe4000fffe03f */
.L_x_1702:
[----:B-1----:R-:W-:Y:S01]  /*0a00*/  IABS R4, c[0x0][0x1c8] ;  /* 0x0000720000047a13 */ /* 0x002fe20000000000 */
[----:B------:R-:W1:Y:S01]  /*0a10*/  S2R R6, SR_CTAID.Z ;  /* 0x0000000000067919 */ /* 0x000e620000002700 */
[----:B------:R-:W-:Y:S02]  /*0a20*/  ULDC UR4, c[0x0][0x1c8] ;  /* 0x0000720000047ab9 */ /* 0x000fe40000000800 */
[----:B------:R-:W3:Y:S01]  /*0a30*/  I2F.RP R2, R4 ;  /* 0x0000000400027306 */ /* 0x000ee20000209400 */
[----:B------:R-:W-:Y:S02]  /*0a40*/  ULOP3.LUT UR4, UR14, UR4, URZ, 0x3c, !UPT ;  /* 0x000000040e047292 */ /* 0x000fe4000f8e3c3f */
[----:B------:R-:W-:-:S04]  /*0a50*/  @UP0 UIADD3 UR25, UR24, UR25, URZ ;  /* 0x0000001918190290 */ /* 0x000fc8000fffe03f */
[----:B------:R-:W-:Y:S01]  /*0a60*/  ISETP.LE.AND P1, PT, RZ, UR4, PT ;  /* 0x00000004ff007c0c */ /* 0x000fe2000bf23270 */
[----:B------:R-:W-:Y:S02]  /*0a70*/  ULDC.64 UR4, c[0x0][0x1a0] ;  /* 0x0000680000047ab9 */ /* 0x000fe40000000a00 */
[----:B------:R-:W-:-:S04]  /*0a80*/  @UP0 UIMAD.WIDE.U32 UR26, UR25, UR4, URZ ;  /* 0x00000004191a02a5 */ /* 0x000fc8000f8e003f */
[----:B------:R-:W-:Y:S01]  /*0a90*/  @UP0 UIMAD UR5, UR25, UR5, UR27 ;  /* 0x00000005190502a4 */ /* 0x000fe2000f8e021b */
[----:B---3--:R-:W3:Y:S01]  /*0aa0*/  MUFU.RCP R2, R2 ;  /* 0x0000000200027308 */ /* 0x008ee20000001000 */
[----:B-1----:R-:W-:Y:S02]  /*0ab0*/  IABS R6, R6 ;  /* 0x0000000600067213 */ /* 0x002fe40000000000 */
[----:B---3--:R-:W-:-:S05]  /*0ac0*/  IADD3 R2, R2, 0xffffffe, RZ ;  /* 0x0ffffffe02027810 */ /* 0x008fca0007ffe0ff */
[----:B------:R-:W1:Y:S02]  /*0ad0*/  F2I.FTZ.U32.TRUNC.NTZ R3, R2 ;  /* 0x0000000200037305 */ /* 0x000e64000021f000 */
[----:B-1----:R-:W-:Y:S02]  /*0ae0*/  IMAD.MOV R0, RZ, RZ, -R3 ;  /* 0x000000ffff007224 */ /* 0x002fe400078e0a03 */
[----:B------:R-:W-:Y:S02]  /*0af0*/  IMAD.MOV.U32 R2, RZ, RZ, RZ ;  /* 0x000000ffff027224 */ /* 0x000fe400078e00ff */
[----:B------:R-:W-:-:S04]  /*0b00*/  IMAD R0, R0, R4, RZ ;  /* 0x0000000400007224 */ /* 0x000fc800078e02ff */
[----:B------:R-:W-:-:S04]  /*0b10*/  IMAD.HI.U32 R0, R3, R0, R2 ;  /* 0x0000000003007227 */ /* 0x000fc800078e0002 */
[----:B------:R-:W-:-:S04]  /*0b20*/  IMAD.MOV.U32 R3, RZ, RZ, R6 ;  /* 0x000000ffff037224 */ /* 0x000fc800078e0006 */
        /* <DEDUP_REMOVED lines=8> */
[----:B------:R-:W-:-:S05]  /*0bb0*/  @P3 IADD3 R0, R0, 0x1, RZ ;  /* 0x0000000100003810 */ /* 0x000fca0007ffe0ff */
[----:B------:R-:W-:Y:S01]  /*0bc0*/  @!P1 IMAD.MOV R0, RZ, RZ, -R0 ;  /* 0x000000ffff009224 */ /* 0x000fe200078e0a00 */
        /* <DEDUP_REMOVED lines=14> */
.L_x_1703:
[CC--:B------:R-:W-:Y:S01]  /*0cb0*/  LEA.HI R3, R5.reuse, R107.reuse, RZ, 0x3 ;  /* 0x0000006b05037211 */ /* 0x0c0fe200078f18ff */
[----:B------:R-:W1:Y:S01]  /*0cc0*/  S2R R16, SR_CTAID.Z ;  /* 0x0000000000107919 */ /* 0x000e620000002700 */
[-C--:B------:R-:W-:Y:S01]  /*0cd0*/  LEA.HI R21, R5, R107.reuse, RZ, 0x4 ;  /* 0x0000006b05157211 */ /* 0x080fe200078f20ff */
[----:B------:R-:W-:Y:S01]  /*0ce0*/  UIADD3 UR24, -UR11, UR13, URZ ;  /* 0x0000000d0b187290 */ /* 0x000fe2000fffe13f */
[----:B------:R-:W-:Y:S01]  /*0cf0*/  SHF.R.S32.HI R6, RZ, 0x3, R3 ;  /* 0x00000003ff067819 */ /* 0x000fe20000011403 */
[----:B------:R-:W-:Y:S01]  /*0d00*/  IMAD.MOV.U32 R22, RZ, RZ, 0x10 ;  /* 0x00000010ff167424 */ /* 0x000fe200078e00ff */
[----:B------:R-:W-:Y:S01]  /*0d10*/  LOP3.LUT R3, R3, 0xfffffff8, RZ, 0xc0, !PT ;  /* 0xfffffff803037812 */ /* 0x000fe200078ec0ff */
[----:B------:R-:W-:Y:S01]  /*0d20*/  IMAD.U32 R9, RZ, RZ, UR10 ;  /* 0x0000000aff097e24 */ /* 0x000fe2000f8e00ff */
        /* <DEDUP_REMOVED lines=8> */
[----:B------:R-:W-:Y:S01]  /*0db0*/  SHF.R.S32.HI R232, RZ, 0x5, R14 ;  /* 0x00000005ffe87819 */ /* 0x000fe2000001140e */
[C---:B------:R-:W-:Y:S01]  /*0dc0*/  IMAD R12, R7.reuse, c[0x0][0x1a0], RZ ;  /* 0x00006800070c7a24 */ /* 0x040fe200078e02ff */
[----:B------:R-:W-:Y:S01]  /*0dd0*/  SHF.R.S32.HI R5, RZ, 0x1f, R2 ;  /* 0x0000001fff057819 */ /* 0x000fe20000011402 */
[----:B------:R-:W-:Y:S01]  /*0de0*/  IMAD R13, R7, c[0x0][0x198], RZ ;  /* 0x00006600070d7a24 */ /* 0x000fe200078e02ff */
[----:B------:R-:W-:Y:S01]  /*0df0*/  LOP3.LUT R4, R3, 0x38, R114, 0xf8, !PT ;  /* 0x0000003803047812 */ /* 0x000fe200078ef872 */
[C---:B------:R-:W-:Y:S01]  /*0e00*/  IMAD R12, R6.reuse, c[0x0][0x1a4], R12 ;  /* 0x00006900060c7a24 */ /* 0x040fe200078e020c */
[----:B------:R-:W-:Y:S01]  /*0e10*/  SHF.R.U32.HI R3, RZ, 0x3, R3 ;  /* 0x00000003ff037819 */ /* 0x000fe20000011603 */
[----:B------:R-:W-:Y:S01]  /*0e20*/  IMAD R13, R6, c[0x0][0x19c], R13 ;  /* 0x00006700060d7a24 */ /* 0x000fe200078e020d */
[----:B------:R-:W-:Y:S01]  /*0e30*/  LEA.HI R20, R5, R2, RZ, 0x3 ;  /* 0x0000000205147211 */ /* 0x000fe200078f18ff */
[----:B------:R-:W-:Y:S01]  /*0e40*/  IMAD.SHL.U32 R5, R8, 0x8, RZ ;  /* 0x0000000808057824 */ /* 0x000fe200078e00ff */
[----:B------:R-:W-:Y:S01]  /*0e50*/  LOP3.LUT R4, R4, R3, RZ, 0x3c, !PT ;  /* 0x0000000304047212 */ /* 0x000fe200078e3cff */
[----:B------:R-:W-:Y:S01]  /*0e60*/  BSSY B0, `(.L_x_1704) ;  /* 0x0000049000007945 */ /* 0x000fe20003800000 */
[----:B------:R-:W-:Y:S01]  /*0e70*/  LOP3.LUT R3, R20, 0xfffffff8, RZ, 0xc0, !PT ;  /* 0xfffffff814037812 */ /* 0x000fe200078ec0ff */
[----:B------:R-:W-:Y:S01]  /*0e80*/  IMAD.WIDE R8, R9, 0x80, R6 ;  /* 0x0000008009087825 */ /* 0x000fe200078e0206 */
[----:B------:R-:W-:-:S02]  /*0e90*/  SHF.R.S32.HI R115, RZ, 0x1f, R114 ;  /* 0x0000001fff737819 */ /* 0x000fc40000011472 */
[----:B------:R-:W-:Y:S01]  /*0ea0*/  IADD3 R10, P0, R114, UR6, RZ ;  /* 0x00000006720a7c10 */ /* 0x000fe2000ff1e0ff */
[----:B------:R-:W-:Y:S01]  /*0eb0*/  IMAD.IADD R19, R2, 0x1, -R3 ;  /* 0x0000000102137824 */ /* 0x000fe200078e0a03 */
[----:B------:R-:W-:Y:S01]  /*0ec0*/  LOP3.LUT R207, R4, 0xfffffe00, R5, 0xf8, !PT ;  /* 0xfffffe0004cf7812 */ /* 0x000fe200078ef805 */
[--C-:B------:R-:W-:Y:S01]  /*0ed0*/  IMAD.WIDE.U32 R2, R6, c[0x0][0x1a0], R114.reuse ;  /* 0x0000680006027a25 */ /* 0x100fe200078e0072 */
[----:B------:R-:W-:Y:S01]  /*0ee0*/  IADD3.X R11, R115, UR22, RZ, P0, !PT ;  /* 0x00000016730b7c10 */ /* 0x000fe200087fe4ff */
[----:B------:R3:W-:Y:S01]  /*0ef0*/  STL.64 [R1+0x50], R114 ;  /* 0x0000507201007387 */ /* 0x0007e20000100a00 */
[----:B------:R-:W-:Y:S01]  /*0f00*/  IADD3 R111, R114, 0x40, RZ ;  /* 0x00000040726f7810 */ /* 0x000fe20007ffe0ff */
[----:B------:R-:W-:Y:S01]  /*0f10*/  IMAD.WIDE.U32 R4, R6, c[0x0][0x198], R114 ;  /* 0x0000660006047a25 */ /* 0x000fe200078e0072 */
[----:B------:R-:W-:-:S03]  /*0f20*/  IADD3 R2, P0, R2, UR26, RZ ;  /* 0x0000001a02027c10 */ /* 0x000fc6000ff1e0ff */
[----:B-1----:R-:W-:Y:S01]  /*0f30*/  IMAD.WIDE.U32 R16, R16, c[0x0][0x1a8], R10 ;  /* 0x00006a0010107a25 */ /* 0x002fe200078e000a */
[----:B------:R-:W-:Y:S02]  /*0f40*/  SHF.R.S32.HI R10, RZ, 0x1f, R0 ;  /* 0x0000001fff0a7819 */ /* 0x000fe40000011400 */
[----:B------:R-:W-:Y:S01]  /*0f50*/  IADD3 R4, P1, R4, UR28, RZ ;  /* 0x0000001c04047c10 */ /* 0x000fe2000ff3e0ff */
[----:B------:R-:W-:Y:S01]  /*0f60*/  IMAD.SHL.U32 R207, R207, 0x2, RZ ;  /* 0x00000002cfcf7824 */ /* 0x000fe200078e00ff */
[----:B------:R-:W-:Y:S02]  /*0f70*/  SHF.R.S32.HI R11, RZ, 0x1f, R14 ;  /* 0x0000001fff0b7819 */ /* 0x000fe4000001140e */
[----:B------:R-:W-:Y:S01]  /*0f80*/  IADD3.X R3, R3, UR5, R12, P0, !PT ;  /* 0x0000000503037c10 */ /* 0x000fe200087fe40c */
[C---:B------:R-:W-:Y:S01]  /*0f90*/  IMAD R12, R10.reuse, c[0x0][0x1b0], RZ ;  /* 0x00006c000a0c7a24 */ /* 0x040fe200078e02ff */
[----:B------:R-:W-:Y:S01]  /*0fa0*/  IADD3.X R5, R5, UR7, R13, P1, !PT ;  /* 0x0000000705057c10 */ /* 0x000fe20008ffe40d */
[----:B------:R-:W-:Y:S01]  /*0fb0*/  IMAD R10, R10, c[0x0][0x1b8], RZ ;  /* 0x00006e000a0a7a24 */ /* 0x000fe200078e02ff */
[----:B------:R-:W-:Y:S01]  /*0fc0*/  SHF.R.S32.HI R13, RZ, 0x1f, R148 ;  /* 0x0000001fff0d7819 */ /* 0x000fe20000011494 */
[C---:B------:R-:W-:Y:S01]  /*0fd0*/  IMAD R12, R0.reuse, c[0x0][0x1b4], R12 ;  /* 0x00006d00000c7a24 */ /* 0x040fe200078e020c */
[----:B------:R-:W-:Y:S01]  /*0fe0*/  LEA.HI R11, R11, R232, RZ, 0x2 ;  /* 0x000000e80b0b7211 */ /* 0x000fe200078f10ff */
[C---:B------:R-:W-:Y:S01]  /*0ff0*/  IMAD R10, R0.reuse, c[0x0][0x1bc], R10 ;  /* 0x00006f00000a7a24 */ /* 0x040fe200078e020a */
[----:B------:R-:W-:Y:S01]  /*1000*/  LEA.HI R149, R13, R148, RZ, 0x2 ;  /* 0x000000940d957211 */ /* 0x000fe200078f10ff */
[C---:B------:R-:W-:Y:S01]  /*1010*/  IMAD.WIDE.U32 R26, R0.reuse, c[0x0][0x1b0], R4 ;  /* 0x00006c00001a7a25 */ /* 0x040fe200078e0004 */
[----:B------:R-:W-:Y:S01]  /*1020*/  R2P PR, R19, 0x6 ;  /* 0x0000000613007804 */ /* 0x000fe20000000000 */
[----:B------:R-:W-:Y:S01]  /*1030*/  ULDC.64 UR4, c[0x0][0x1a8] ;  /* 0x00006a0000047ab9 */ /* 0x000fe20000000a00 */
[----:B------:R-:W-:Y:S01]  /*1040*/  SHF.R.S32.HI R92, RZ, 0x2, R149 ;  /* 0x00000002ff5c7819 */ /* 0x000fe20000011495 */
[----:B------:R-:W-:Y:S01]  /*1050*/  IMAD.WIDE.U32 R24, R0, c[0x0][0x1b8], R2 ;  /* 0x00006e0000187a25 */ /* 0x000fe200078e0002 */
[----:B------:R-:W-:Y:S01]  /*1060*/  LOP3.LUT R0, R11, 0xffffffc, RZ, 0xc0, !PT ;  /* 0x0ffffffc0b007812 */ /* 0x000fe200078ec0ff */
[----:B------:R3:W-:Y:S01]  /*1070*/  STL.64 [R1+0x80], R26 ;  /* 0x0000801a01007387 */ /* 0x0007e20000100a00 */
[----:B------:R-:W-:Y:S01]  /*1080*/  ISETP.GE.AND P0, PT, R6, UR24, PT ;  /* 0x0000001806007c0c */ /* 0x000fe2000bf06270 */
[----:B------:R-:W-:Y:S01]  /*1090*/  IMAD.IADD R23, R25, 0x1, R10 ;  /* 0x0000000119177824 */ /* 0x000fe200078e020a */
[----:B------:R-:W-:Y:S01]  /*10a0*/  UIMAD UR4, UR23, UR4, URZ ;  /* 0x00000004170472a4 */ /* 0x000fe2000f8e023f */
[----:B------:R-:W-:Y:S01]  /*10b0*/  IMAD.IADD R0, R232, 0x1, -R0 ;  /* 0x00000001e8007824 */ /* 0x000fe200078e0a00 */
[----:B------:R3:W-:Y:S01]  /*10c0*/  STL.64 [R1+0x78], R24 ;  /* 0x0000781801007387 */ /* 0x0007e20000100a00 */
[----:B------:R-:W-:Y:S01]  /*10d0*/  IMAD.IADD R29, R27, 0x1, R12 ;  /* 0x000000011b1d7824 */ /* 0x000fe200078e020c */
[----:B------:R-:W-:Y:S01]  /*10e0*/  UIMAD UR5, UR14, UR5, UR4 ;  /* 0x000000050e0572a4 */ /* 0x000fe2000f8e0204 */
[----:B------:R-:W-:Y:S01]  /*10f0*/  IMAD R109, R0, 0x10, R92 ;  /* 0x00000010006d7824 */ /* 0x000fe200078e025c */
[----:B------:R-:W-:Y:S01]  /*1100*/  SEL R4, R22, 0xfffffff0, !P1 ;  /* 0xfffffff016047807 */ /* 0x000fe20004800000 */
[----:B------:R-:W-:-:S03]  /*1110*/  IMAD.MOV.U32 R3, RZ, RZ, 0x20 ;  /* 0x00000020ff037424 */ /* 0x000fc600078e00ff */
[----:B------:R3:W-:Y:S01]  /*1120*/  STL [R1+0x90], R109 ;  /* 0x0000906d01007387 */ /* 0x0007e20000100800 */
[----:B------:R-:W-:Y:S02]  /*1130*/  IADD3 R11, R17, UR5, RZ ;  /* 0x00000005110b7c10 */ /* 0x000fe4000fffe0ff */
[----:B------:R-:W-:Y:S01]  /*1140*/  SEL R3, R3, 0xffffffe0, !P2 ;  /* 0xffffffe003037807 */ /* 0x000fe20005000000 */
[----:B------:R3:W-:Y:S04]  /*1150*/  STL [R1+0x6c], R111 ;  /* 0x00006c6f01007387 */ /* 0x0007e80000100800 */
[----:B------:R3:W-:Y:S04]  /*1160*/  STL [R1+0x8c], R23 ;  /* 0x00008c1701007387 */ /* 0x0007e80000100800 */
[----:B------:R3:W-:Y:S01]  /*1170*/  STL [R1+0x74], R29 ;  /* 0x0000741d01007387 */ /* 0x0007e20000100800 */
        /* <DEDUP_REMOVED lines=23> */
.L_x_1705:
[----:B------:R-:W-:Y:S05]  /*12f0*/  BSYNC B0 ;  /* 0x0000000000007941 */ /* 0x000fea0003800000 */
.L_x_1704:
        /* <DEDUP_REMOVED lines=29> */
.L_x_1707:
[----:B------:R-:W-:Y:S05]  /*14d0*/  BSYNC B0 ;  /* 0x0000000000007941 */ /* 0x000fea0003800000 */
.L_x_1706:
        /* <DEDUP_REMOVED lines=29> */
.L_x_1709:
[----:B------:R-:W-:Y:S05]  /*16b0*/  BSYNC B0 ;  /* 0x0000000000007941 */ /* 0x000fea0003800000 */
.L_x_1708:
        /* <DEDUP_REMOVED lines=29> */
.L_x_1711:
[----:B------:R-:W-:Y:S05]  /*1890*/  BSYNC B0 ;  /* 0x0000000000007941 */ /* 0x000fea0003800000 */
.L_x_1710:
        /* <DEDUP_REMOVED lines=29> */
.L_x_1713:
[----:B------:R-:W-:Y:S05]  /*1a70*/  BSYNC B0 ;  /* 0x0000000000007941 */ /* 0x000fea0003800000 */
.L_x_1712:
        /* <DEDUP_REMOVED lines=29> */
.L_x_1715:
[----:B------:R-:W-:Y:S05]  /*1c50*/  BSYNC B0 ;  /* 0x0000000000007941 */ /* 0x000fea0003800000 */
.L_x_1714:
        /* <DEDUP_REMOVED lines=29> */
.L_x_1717:
[----:B------:R-:W-:Y:S05]  /*1e30*/  BSYNC B0 ;  /* 0x0000000000007941 */ /* 0x000fea0003800000 */
.L_x_1716:
[----:B------:R-:W-:Y:S01]  /*1e40*/  IADD3 R0, R6, 0x70, RZ ;  /* 0x0000007006007810 */ /* 0x000fe20007ffe0ff */
[----:B------:R-:W-:Y:S01]  /*1e50*/  UMOV UR27, 0x5 ;  /* 0x00000005001b7882 */ /* 0x000fe20000000000 */
[----:B------:R-:W-:Y:S01]  /*1e60*/  BSSY B0, `(.L_x_1718) ;  /* 0x000001f000007945 */ /* 0x000fe20003800000 */
[----:B------:R-:W-:Y:S01]  /*1e70*/  ULDC.64 UR4, c[0x0][0x198] ;  /* 0x0000660000047ab9 */ /* 0x000fe20000000a00 */
[----:B------:R-:W-:Y:S01]  /*1e80*/  ISETP.GE.AND P0, PT, R0, UR24, PT ;  /* 0x0000001800007c0c */ /* 0x000fe2000bf06270 */
[----:B------:R-:W-:Y:S02]  /*1e90*/  USHF.R.S32.HI UR22, URZ, 0x5, UR8 ;  /* 0x000000053f167899 */ /* 0x000fe40008011408 */
[----:B------:R-:W-:Y:S02]  /*1ea0*/  USHF.L.U64.HI UR27, UR4, UR27, UR5 ;  /* 0x0000001b041b7299 */ /* 0x000fe40008010205 */
[----:B------:R-:W-:-:S08]  /*1eb0*/  USHF.L.U32 UR28, UR4, 0x5, URZ ;  /* 0x00000005041c7899 */ /* 0x000fd0000800063f */
        /* <DEDUP_REMOVED lines=25> */
.L_x_1719:
[----:B------:R-:W-:Y:S05]  /*2050*/  BSYNC B0 ;  /* 0x0000000000007941 */ /* 0x000fea0003800000 */
.L_x_1718:
        /* <DEDUP_REMOVED lines=11> */
[----:B----4-:R-:W-:Y:S01]  /*2110*/  IMAD.WIDE.U32 R8, R108, UR26, R112 ;  /* 0x0000001a6c087c25 */ /* 0x010fe2000f8e0070 */
        /* <DEDUP_REMOVED lines=20> */
.L_x_1721:
[----:B------:R-:W-:Y:S05]  /*2260*/  BSYNC B0 ;  /* 0x0000000000007941 */ /* 0x000fea0003800000 */
.L_x_1720:
        /* <DEDUP_REMOVED lines=25> */
.L_x_1723:
[----:B------:R-:W-:Y:S05]  /*2400*/  BSYNC B0 ;  /* 0x0000000000007941 */ /* 0x000fea0003800000 */
.L_x_1722:
        /* <DEDUP_REMOVED lines=16> */
[----:B-1----:R-:W-:Y:S01]  /*2510*/  IMAD.U32 R8, RZ, RZ, UR6 ;  /* 0x00000006ff087e24 */ /* 0x002fe2000f8e00ff */
[----:B------:R-:W1:Y:S01]  /*2520*/  @P0 MUFU.RCP R2, c[0x0][0x238] ;  /* 0x00008e0000020b08 */ /* 0x000e620000001000 */
[----:B------:R-:W-:Y:S01]  /*2530*/  ISETP.GE.AND P1, PT, R6, UR25, PT ;  /* 0x0000001906007c0c */ /* 0x000fe2000bf26270 */
[----:B------:R-:W-:Y:S02]  /*2540*/  ULDC.64 UR4, c[0x0][0x1a0] ;  /* 0x0000680000047ab9 */ /* 0x000fe40000000a00 */
[----:B------:R-:W-:-:S05]  /*2550*/  IMAD.U32 R9, RZ, RZ, UR7 ;  /* 0x00000007ff097e24 */ /* 0x000fca000f8e00ff */
[----:B------:R5:W1:Y:S01]  /*2560*/  @P0 LDG.E R0, [R8.64] ;  /* 0x0000001008000981 */ /* 0x000a62000c1e1900 */
        /* <DEDUP_REMOVED lines=10> */
[----:B-1----:R-:W-:Y:S01]  /*2610*/  @P0 FMUL.FTZ R0, R0, R2 ;  /* 0x0000000200000220 */ /* 0x002fe20000410000 */
[----:B------:R-:W-:Y:S01]  /*2620*/  MOV R2, UR4 ;  /* 0x0000000400027c02 */ /* 0x000fe20008000f00 */
[----:B------:R-:W-:-:S02]  /*2630*/  UMOV UR4, URZ ;  /* 0x0000003f00047c82 */ /* 0x000fc40008000000 */
[----:B------:R1:W5:Y:S02]  /*2640*/  @P0 R2UR UR6, R0 ;  /* 0x00000000000603c2 */ /* 0x00036400000e0000 */
[----:B-1----:R-:W-:Y:S01]  /*2650*/  LEA R0, P0, R8, R24, 0x5 ;  /* 0x0000001808007211 */ /* 0x002fe200078028ff */
[----:B-----5:R-:W-:-:S03]  /*2660*/  @UP1 UMOV UR4, UR6 ;  /* 0x0000000600041c82 */ /* 0x020fc60008000000 */
[----:B------:R-:W-:Y:S01]  /*2670*/  LEA.HI.X R2, R8, R23, R2, 0x5, P0 ;  /* 0x0000001708027211 */ /* 0x000fe200000f2c02 */
        /* <DEDUP_REMOVED lines=18> */
.L_x_1725:
[----:B--2---:R-:W-:Y:S05]  /*27a0*/  BSYNC B0 ;  /* 0x0000000000007941 */ /* 0x004fea0003800000 */
.L_x_1724:
        /* <DEDUP_REMOVED lines=26> */
.L_x_1727:
[----:B------:R-:W-:Y:S05]  /*2950*/  BSYNC B0 ;  /* 0x0000000000007941 */ /* 0x000fea0003800000 */
.L_x_1726:
[----:B------:R-:W-:Y:S01]  /*2960*/  SHF.R.S32.HI R7, RZ, 0x4, R21 ;  /* 0x00000004ff077819 */ /* 0x000fe20000011415 */
[C---:B------:R-:W-:Y:S01]  /*2970*/  IMAD.SHL.U32 R5, R18.reuse, 0x40, RZ ;  /* 0x0000004012057824 */ /* 0x040fe200078e00ff */
[----:B------:R-:W-:Y:S01]  /*2980*/  R2P PR, R18, 0x6 ;  /* 0x0000000612007804 */ /* 0x000fe20000000000 */
[----:B------:R-:W-:Y:S01]  /*2990*/  IMAD.SHL.U32 R2, R19, 0x40, RZ ;  /* 0x0000004013027824 */ /* 0x000fe200078e00ff */
[----:B------:R-:W-:Y:S01]  /*29a0*/  LEA.HI R0, R21, R7, RZ, 0x1 ;  /* 0x0000000715007211 */ /* 0x000fe200078f08ff */
[----:B-1----:R-:W-:Y:S01]  /*29b0*/  IMAD.SHL.U32 R8, R20, 0x40, RZ ;  /* 0x0000004014087824 */ /* 0x002fe200078e00ff */
        /* <DEDUP_REMOVED lines=16> */
[----:B------:R-:W-:-:S02]  /*2ac0*/  IMAD R5, R232, 0x10, R92 ;  /* 0x00000010e8057824 */ /* 0x000fc400078e025c */
[----:B------:R-:W-:Y:S02]  /*2ad0*/  IMAD R0, R7, 0x200, R0 ;  /* 0x0000020007007824 */ /* 0x000fe400078e0200 */
[----:B------:R-:W-:Y:S01]  /*2ae0*/  IMAD.IADD R2, R105, 0x1, R2 ;  /* 0x0000000169027824 */ /* 0x000fe200078e0202 */
[----:B------:R-:W-:Y:S01]  /*2af0*/  IADD3 R93, R5, UR11, RZ ;  /* 0x0000000b055d7c10 */ /* 0x000fe2000fffe0ff */
[----:B------:R-:W-:Y:S02]  /*2b00*/  IMAD.SHL.U32 R192, R0, 0x2, RZ ;  /* 0x0000000200c07824 */ /* 0x000fe400078e00ff */
[----:B------:R-:W-:Y:S02]  /*2b10*/  IMAD.SHL.U32 R194, R2, 0x2, RZ ;  /* 0x0000000202c27824 */ /* 0x000fe400078e00ff */
[----:B------:R-:W-:Y:S01]  /*2b20*/  IMAD.U32 R2, RZ, RZ, UR26 ;  /* 0x0000001aff027e24 */ /* 0x000fe2000f8e00ff */
[----:B---3--:R-:W-:Y:S01]  /*2b30*/  LDSM.16.M88.4 R20, [R192+0x8800] ;  /* 0x00880000c014783b */ /* 0x008fe20000000200 */
[----:B------:R-:W-:Y:S01]  /*2b40*/  IADD3 R0, R192, 0x8000, RZ ;  /* 0x00008000c0007810 */ /* 0x000fe20007ffe0ff */
[----:B------:R-:W-:Y:S01]  /*2b50*/  IMAD R196, R4, 0x2, R194 ;  /* 0x0000000204c47824 */ /* 0x000fe200078e02c2 */
[----:B------:R-:W-:Y:S01]  /*2b60*/  IADD3 R203, R192, 0x8020, RZ ;  /* 0x00008020c0cb7810 */ /* 0x000fe20007ffe0ff */
[----:B----4-:R-:W1:Y:S01]  /*2b70*/  LDSM.16.M88.4 R8, [R194+0x2000] ;  /* 0x00200000c208783b */ /* 0x010e620000000200 */
[----:B------:R-:W-:Y:S01]  /*2b80*/  @P1 IADD3 R203, R0, -0x20, RZ ;  /* 0xffffffe000cb1810 */ /* 0x000fe20007ffe0ff */
[----:B------:R-:W-:-:S02]  /*2b90*/  IMAD.MOV.U32 R0, RZ, RZ, 0x40 ;  /* 0x00000040ff007424 */ /* 0x000fc400078e00ff */
[----:B------:R-:W3:Y:S01]  /*2ba0*/  LDSM.16.M88.4 R28, [R192+0x8000] ;  /* 0x00800000c01c783b */ /* 0x000ee20000000200 */
[----:B------:R-:W-:Y:S01]  /*2bb0*/  IMAD R202, R3, 0x2, R194 ;  /* 0x0000000203ca7824 */ /* 0x000fe200078e02c2 */
[----:B------:R-:W-:Y:S01]  /*2bc0*/  IADD3 R206, R203, 0x800, RZ ;  /* 0x00000800cbce7810 */ /* 0x000fe20007ffe0ff */
[----:B------:R-:W-:Y:S01]  /*2bd0*/  IMAD R200, R3, 0x2, R196 ;  /* 0x0000000203c87824 */ /* 0x000fe200078e02c4 */
[----:B------:R-:W4:Y:S01]  /*2be0*/  LDSM.16.M88.4 R12, [R194] ;  /* 0x00000000c20c783b */ /* 0x000f220000000200 */
[----:B------:R-:W-:Y:S02]  /*2bf0*/  SEL R0, R0, 0xffffffc0, !P2 ;  /* 0xffffffc000007807 */ /* 0x000fe40005000000 */
[C---:B------:R-:W-:Y:S01]  /*2c00*/  IADD3 R205, R203.reuse, 0x1000, RZ ;  /* 0x00001000cbcd7810 */ /* 0x040fe20007ffe0ff */
[----:B------:R-:W-:Y:S01]  /*2c10*/  LDSM.16.M88.4 R16, [R196+0x2000] ;  /* 0x00200000c410783b */ /* 0x000fe20000000200 */
[----:B------:R-:W-:Y:S01]  /*2c20*/  IADD3 R204, R203, 0x1800, RZ ;  /* 0x00001800cbcc7810 */ /* 0x000fe20007ffe0ff */
[----:B------:R-:W-:-:S02]  /*2c30*/  IMAD.IADD R201, R192, 0x1, R0 ;  /* 0x00000001c0c97824 */ /* 0x000fc400078e0200 */
[----:B------:R-:W5:Y:S01]  /*2c40*/  LDSM.16.M88.4 R32, [R203+0x800] ;  /* 0x00080000cb20783b */ /* 0x000f620000000200 */
[----:B------:R-:W-:Y:S02]  /*2c50*/  IMAD.IADD R199, R0, 0x1, R203 ;  /* 0x0000000100c77824 */ /* 0x000fe400078e02cb */
[----:B------:R-:W-:Y:S01]  /*2c60*/  IMAD.U32 R0, RZ, RZ, UR12 ;  /* 0x0000000cff007e24 */ /* 0x000fe2000f8e00ff */
[----:B------:R-:W2:Y:S04]  /*2c70*/  LDSM.16.M88.4 R36, [R203] ;  /* 0x00000000cb24783b */ /* 0x000ea80000000200 */
[----:B------:R-:W2:Y:S01]  /*2c80*/  LDSM.16.M88.4 R24, [R196] ;  /* 0x00000000c418783b */ /* 0x000ea20000000200 */
[----:B------:R-:W-:-:S03]  /*2c90*/  IADD3 R0, R0, -UR13, R93 ;  /* 0x8000000d00007c10 */ /* 0x000fc6000fffe05d */
[----:B------:R-:W-:Y:S04]  /*2ca0*/  LDSM.16.M88.4 R68, [R201+0x8000] ;  /* 0x00800000c944783b */ /* 0x000fe80000000200 */
[----:B------:R-:W-:Y:S04]  /*2cb0*/  LDSM.16.M88.4 R72, [R201+0x8800] ;  /* 0x00880000c948783b */ /* 0x000fe80000000200 */
[----:B------:R-:W-:Y:S01]  /*2cc0*/  STL [R1+0x38], R93 ;  /* 0x0000385d01007387 */ /* 0x000fe20000100800 */
[C---:B-1----:R-:W-:Y:S08]  /*2cd0*/  HMMA.16816.F32.BF16 R40, R8.reuse, R20, RZ ;  /* 0x000000140828723c */ /* 0x042ff000000418ff */
[C---:B---3--:R-:W-:Y:S08]  /*2ce0*/  HMMA.16816.F32.BF16 R44, R8.reuse, R28, RZ ;  /* 0x0000001c082c723c */ /* 0x048ff000000418ff */
[C---:B------:R-:W-:Y:S08]  /*2cf0*/  HMMA.16816.F32.BF16 R48, R8.reuse, R30, RZ ;  /* 0x0000001e0830723c */ /* 0x040ff000000418ff */
[----:B------:R-:W-:Y:S01]  /*2d00*/  HMMA.16816.F32.BF16 R52, R8, R22, RZ ;  /* 0x000000160834723c */ /* 0x000fe200000418ff */
[----:B------:R-:W1:Y:S07]  /*2d10*/  LDSM.16.M88.4 R8, [R202+0x2000] ;  /* 0x00200000ca08783b */ /* 0x000e6e0000000200 */
[C---:B----4-:R-:W-:Y:S08]  /*2d20*/  HMMA.16816.F32.BF16 R80, R12.reuse, R28, RZ ;  /* 0x0000001c0c50723c */ /* 0x050ff000000418ff */
[C---:B------:R-:W-:Y:S08]  /*2d30*/  HMMA.16816.F32.BF16 R76, R12.reuse, R30, RZ ;  /* 0x0000001e0c4c723c */ /* 0x040ff000000418ff */
[C---:B------:R-:W-:Y:S08]  /*2d40*/  HMMA.16816.F32.BF16 R64, R12.reuse, R20, RZ ;  /* 0x000000140c40723c */ /* 0x040ff000000418ff */
[----:B------:R-:W-:Y:S01]  /*2d50*/  HMMA.16816.F32.BF16 R56, R12, R22, RZ ;  /* 0x000000160c38723c */ /* 0x000fe200000418ff */
[----:B------:R-:W3:Y:S04]  /*2d60*/  LDSM.16.M88.4 R20, [R202] ;  /* 0x00000000ca14783b */ /* 0x000ee80000000200 */
[----:B------:R-:W-:Y:S03]  /*2d70*/  LDSM.16.M88.4 R12, [R200+0x2000] ;  /* 0x00200000c80c783b */ /* 0x000fe60000000200 */
[C---:B-----5:R-:W-:Y:S08]  /*2d80*/  HMMA.16816.F32.BF16 R28, R16.reuse, R32, R40 ;  /* 0x00000020101c723c */ /* 0x060ff00000041828 */
[C---:B--2---:R-:W-:Y:S08]  /*2d90*/  HMMA.16816.F32.BF16 R60, R16.reuse, R36, R44 ;  /* 0x00000024103c723c */ /* 0x044ff0000004182c */
[C---:B------:R-:W-:Y:S01]  /*2da0*/  HMMA.16816.F32.BF16 R40, R16.reuse, R38, R48 ;  /* 0x000000261028723c */ /* 0x040fe20000041830 */
[----:B------:R-:W-:Y:S07]  /*2db0*/  LDSM.16.M88.4 R48, [R199+0x800] ;  /* 0x00080000c730783b */ /* 0x000fee0000000200 */
[----:B------:R-:W-:Y:S01]  /*2dc0*/  HMMA.16816.F32.BF16 R44, R16, R34, R52 ;  /* 0x00000022102c723c */ /* 0x000fe20000041834 */
[----:B------:R-:W2:Y:S04]  /*2dd0*/  LDSM.16.M88.4 R52, [R199] ;  /* 0x00000000c734783b */ /* 0x000ea80000000200 */
[----:B------:R-:W4:Y:S03]  /*2de0*/  LDSM.16.M88.4 R16, [R200] ;  /* 0x00000000c810783b */ /* 0x000f260000000200 */
[C---:B------:R-:W-:Y:S08]  /*2df0*/  HMMA.16816.F32.BF16 R84, R24.reuse, R36, R80 ;  /* 0x000000241854723c */ /* 0x040ff00000041850 */
[C---:B------:R-:W-:Y:S01]  /*2e00*/  HMMA.16816.F32.BF16 R76, R24.reuse, R38, R76 ;  /* 0x00000026184c723c */ /* 0x040fe2000004184c */
[----:B------:R-:W-:Y:S07]  /*2e10*/  LDSM.16.M88.4 R36, [R192+0x9000] ;  /* 0x00900000c024783b */ /* 0x000fee0000000200 */
[C---:B------:R-:W-:Y:S08]  /*2e20*/  HMMA.16816.F32.BF16 R88, R24.reuse, R32, R64 ;  /* 0x000000201858723c */ /* 0x040ff00000041840 */
[----:B------:R-:W-:Y:S08]  /*2e30*/  HMMA.16816.F32.BF16 R32, R24, R34, R56 ;  /* 0x000000221820723c */ /* 0x000ff00000041838 */
[C---:B-1----:R-:W-:Y:S08]  /*2e40*/  HMMA.16816.F32.BF16 R60, R8.reuse, R68, R60 ;  /* 0x00000044083c723c */ /* 0x042ff0000004183c */
[C---:B------:R-:W-:Y:S08]  /*2e50*/  HMMA.16816.F32.BF16 R80, R8.reuse, R72, R28 ;  /* 0x000000480850723c */ /* 0x040ff0000004181c */
[C---:B------:R-:W-:Y:S08]  /*2e60*/  HMMA.16816.F32.BF16 R24, R8.reuse, R70, R40 ;  /* 0x000000460818723c */ /* 0x040ff00000041828 */
[----:B------:R-:W-:Y:S01]  /*2e70*/  HMMA.16816.F32.BF16 R56, R8, R74, R44 ;  /* 0x0000004a0838723c */ /* 0x000fe2000004182c */
[----:B------:R-:W1:Y:S04]  /*2e80*/  LDSM.16.M88.4 R8, [R194+0x6000] ;  /* 0x00600000c208783b */ /* 0x000e680000000200 */
[----:B------:R-:W5:Y:S03]  /*2e90*/  LDSM.16.M88.4 R44, [R192+0x9800] ;  /* 0x00980000c02c783b */ /* 0x000f660000000200 */
[C---:B---3--:R-:W-:Y:S08]  /*2ea0*/  HMMA.16816.F32.BF16 R64, R20.reuse, R68, R84 ;  /* 0x000000441440723c */ /* 0x048ff00000041854 */
[C---:B------:R-:W-:Y:S08]  /*2eb0*/  HMMA.16816.F32.BF16 R68, R20.reuse, R70, R76 ;  /* 0x000000461444723c */ /* 0x040ff0000004184c */
[C---:B------:R-:W-:Y:S08]  /*2ec0*/  HMMA.16816.F32.BF16 R76, R20.reuse, R72, R88 ;  /* 0x00000048144c723c */ /* 0x040ff00000041858 */
[----:B------:R-:W-:Y:S08]  /*2ed0*/  HMMA.16816.F32.BF16 R40, R20, R74, R32 ;  /* 0x0000004a1428723c */ /* 0x000ff00000041820 */
[C---:B--2---:R-:W-:Y:S08]  /*2ee0*/  HMMA.16816.F32.BF16 R32, R12.reuse, R52, R60 ;  /* 0x000000340c20723c */ /* 0x044ff0000004183c */
[C---:B------:R-:W-:Y:S01]  /*2ef0*/  HMMA.16816.F32.BF16 R28, R12.reuse, R54, R24 ;  /* 0x000000360c1c723c */ /* 0x040fe20000041818 */
[----:B------:R-:W2:Y:S07]  /*2f00*/  LDSM.16.M88.4 R24, [R194+0x4000] ;  /* 0x00400000c218783b */ /* 0x000eae0000000200 */
[C---:B------:R-:W-:Y:S08]  /*2f10*/  HMMA.16816.F32.BF16 R20, R12.reuse, R48, R80 ;  /* 0x000000300c14723c */ /* 0x040ff00000041850 */
[----:B------:R-:W-:Y:S08]  /*2f20*/  HMMA.16816.F32.BF16 R12, R12, R50, R56 ;  /* 0x000000320c0c723c */ /* 0x000ff00000041838 */
[C---:B----4-:R-:W-:Y:S08]  /*2f30*/  HMMA.16816.F32.BF16 R60, R16.reuse, R48, R76 ;  /* 0x00000030103c723c */ /* 0x050ff0000004184c */
[C---:B------:R-:W-:Y:S07]  /*2f40*/  HMMA.16816.F32.BF16 R48, R16.reuse, R50, R40 ;  /* 0x000000321030723c */ /* 0x040fee0000041828 */
[----:B------:R-:W-:Y:S01]  /*2f50*/  IMAD.SHL.U32 R40, R107, 0x2, RZ ;  /* 0x000000026b287824 */ /* 0x000fe200078e00ff */
[----:B------:R-:W-:Y:S04]  /*2f60*/  HMMA.16816.F32.BF16 R56, R16, R52, R64 ;  /* 0x000000341038723c */ /* 0x000fe80000041840 */
[----:B------:R-:W-:-:S04]  /*2f70*/  LOP3.LUT R40, R40, 0x6, RZ, 0xc0, !PT ;  /* 0x0000000628287812 */ /* 0x000fc800078ec0ff */
[----:B------:R-:W-:Y:S01]  /*2f80*/  HMMA.16816.F32.BF16 R52, R16, R54, R68 ;  /* 0x000000361034723c */ /* 0x000fe20000041844 */
[----:B------:R-:W-:-:S04]  /*2f90*/  IMAD R40, R2, 0x20, R40 ;  /* 0x0000002002287824 */ /* 0x000fc800078e0228 */
[----:B------:R-:W-:Y:S01]  /*2fa0*/  IMAD.IADD R2, R0, 0x1, -R40 ;  /* 0x0000000100027824 */ /* 0x000fe200078e0a28 */
[C---:B------:R-:W-:Y:S02]  /*2fb0*/  IADD3 R83, R40.reuse, 0x1, RZ ;  /* 0x0000000128537810 */ /* 0x040fe40007ffe0ff */
[C---:B-1----:R-:W-:Y:S01]  /*2fc0*/  HMMA.16816.F32.BF16 R32, R8.reuse, R36, R32 ;  /* 0x000000240820723c */ /* 0x042fe20000041820 */
[----:B------:R-:W-:Y:S02]  /*2fd0*/  IADD3 R43, R40, 0x8, RZ ;  /* 0x00000008282b7810 */ /* 0x000fe40007ffe0ff */
[----:B------:R-:W-:Y:S01]  /*2fe0*/  IABS R2, R2 ;  /* 0x0000000200027213 */ /* 0x000fe20000000000 */
[----:B------:R-:W-:Y:S01]  /*2ff0*/  IMAD.IADD R6, R0, 0x1, -R83 ;  /* 0x0000000100067824 */ /* 0x000fe200078e0a53 */
[C---:B------:R-:W-:Y:S02]  /*3000*/  IADD3 R42, R40.reuse, 0x9, RZ ;  /* 0x00000009282a7810 */ /* 0x040fe40007ffe0ff */
[----:B------:R-:W-:Y:S01]  /*3010*/  IADD3 R41, R40, 0x10, RZ ;  /* 0x0000001028297810 */ /* 0x000fe20007ffe0ff */
[----:B------:R-:W-:Y:S01]  /*3020*/  HMMA.16816.F32.BF16 R16, R8, R38, R28 ;  /* 0x000000260810723c */ /* 0x000fe2000004181c */
[----:B------:R-:W-:Y:S01]  /*3030*/  IMAD.MOV.U32 R5, RZ, RZ, R2 ;  /* 0x000000ffff057224 */ /* 0x000fe200078e0002 */
[----:B------:R-:W-:Y:S01]  /*3040*/  IABS R2, R6 ;  /* 0x0000000600027213 */ /* 0x000fe20000000000 */
[----:B------:R-:W-:Y:S01]  /*3050*/  LDSM.16.M88.4 R28, [R203+0x1800] ;  /* 0x00180000cb1c783b */ /* 0x000fe20000000200 */
[----:B------:R-:W-:Y:S01]  /*3060*/  IMAD.IADD R6, R0, 0x1, -R41 ;  /* 0x0000000100067824 */ /* 0x000fe200078e0a29 */
[----:B------:R1:W-:Y:S01]  /*3070*/  I2F R101, R5 ;  /* 0x0000000500657306 */ /* 0x0003e20000201400 */
[----:B------:R-:W-:-:S02]  /*3080*/  IADD3 R82, R40, 0x11, RZ ;  /* 0x0000001128527810 */ /* 0x000fc40007ffe0ff */
[C---:B-----5:R-:W-:Y:S01]  /*3090*/  HMMA.16816.F32.BF16 R64, R8.reuse, R44, R20 ;  /* 0x0000002c0840723c */ /* 0x060fe20000041814 */
[----:B------:R-:W-:Y:S01]  /*30a0*/  LDSM.16.M88.4 R20, [R196+0x4000] ;  /* 0x00400000c414783b */ /* 0x000fe20000000200 */
[C---:B------:R-:W-:Y:S02]  /*30b0*/  IADD3 R81, R40.reuse, 0x18, RZ ;  /* 0x0000001828517810 */ /* 0x040fe40007ffe0ff */
[C---:B------:R-:W-:Y:S01]  /*30c0*/  IADD3 R80, R40.reuse, 0x19, RZ ;  /* 0x0000001928507810 */ /* 0x040fe20007ffe0ff */
[----:B------:R3:W-:Y:S01]  /*30d0*/  I2F R104, R2 ;  /* 0x0000000200687306 */ /* 0x0007e20000201400 */
[----:B------:R-:W-:Y:S02]  /*30e0*/  ISETP.GE.AND P1, PT, R40, UR12, PT ;  /* 0x0000000c28007c0c */ /* 0x000fe4000bf26270 */
[----:B------:R-:W-:Y:S01]  /*30f0*/  HMMA.16816.F32.BF16 R68, R8, R46, R12 ;  /* 0x0000002e0844723c */ /* 0x000fe2000004180c */
[----:B------:R-:W4:Y:S01]  /*3100*/  LDSM.16.M88.4 R12, [R203+0x1000] ;  /* 0x00100000cb0c783b */ /* 0x000f220000000200 */
[----:B------:R-:W-:-:S02]  /*3110*/  ISETP.GE.AND P6, PT, R43, UR12, PT ;  /* 0x0000000c2b007c0c */ /* 0x000fc4000bfc6270 */
[----:B------:R-:W-:Y:S01]  /*3120*/  ISETP.GE.AND P5, PT, R42, UR12, PT ;  /* 0x0000000c2a007c0c */ /* 0x000fe2000bfa6270 */
[----:B------:R-:W5:Y:S01]  /*3130*/  LDSM.16.M88.4 R8, [R196+0x6000] ;  /* 0x00600000c408783b */ /* 0x000f620000000200 */
[C---:B-1----:R-:W-:Y:S01]  /*3140*/  IMAD.IADD R5, R0.reuse, 0x1, -R43 ;  /* 0x0000000100057824 */ /* 0x042fe200078e0a2b */
[----:B------:R-:W-:Y:S01]  /*3150*/  ISETP.GE.AND P4, PT, R41, UR12, PT ;  /* 0x0000000c29007c0c */ /* 0x000fe2000bf86270 */
[C---:B--2---:R-:W-:Y:S01]  /*3160*/  HMMA.16816.F32.BF16 R56, R24.reuse, R36, R56 ;  /* 0x000000241838723c */ /* 0x044fe20000041838 */
[----:B------:R-:W-:Y:S02]  /*3170*/  ISETP.GE.AND P0, PT, R83, UR12, PT ;  /* 0x0000000c53007c0c */ /* 0x000fe4000bf06270 */
[----:B------:R-:W-:Y:S01]  /*3180*/  IABS R5, R5 ;  /* 0x0000000500057213 */ /* 0x000fe20000000000 */
[----:B---3--:R-:W-:Y:S01]  /*3190*/  IMAD.IADD R2, R0, 0x1, -R42 ;  /* 0x0000000100027824 */ /* 0x008fe200078e0a2a */
[----:B------:R-:W-:Y:S02]  /*31a0*/  ISETP.GE.AND P3, PT, R82, UR12, PT ;  /* 0x0000000c52007c0c */ /* 0x000fe4000bf66270 */
[----:B------:R1:W-:Y:S01]  /*31b0*/  I2F R103, R5 ;  /* 0x0000000500677306 */ /* 0x0003e20000201400 */
[----:B------:R-:W-:Y:S01]  /*31c0*/  HMMA.16816.F32.BF16 R76, R24, R38, R52 ;  /* 0x00000026184c723c */ /* 0x000fe20000041834 */
[----:B------:R-:W-:Y:S01]  /*31d0*/  LDSM.16.M88.4 R36, [R201+0x9000] ;  /* 0x00900000c924783b */ /* 0x000fe20000000200 */
[----:B------:R-:W-:-:S02]  /*31e0*/  IABS R2, R2 ;  /* 0x0000000200027213 */ /* 0x000fc40000000000 */
[----:B------:R-:W-:-:S04]  /*31f0*/  ISETP.GE.AND P2, PT, R81, UR12, PT ;  /* 0x0000000c51007c0c */ /* 0x000fc8000bf46270 */
[----:B------:R-:W-:Y:S01]  /*3200*/  HMMA.16816.F32.BF16 R72, R24, R44, R60 ;  /* 0x0000002c1848723c */ /* 0x000fe2000004183c */
[----:B-1----:R-:W-:Y:S01]  /*3210*/  IMAD.MOV.U32 R5, RZ, RZ, R2 ;  /* 0x000000ffff057224 */ /* 0x002fe200078e0002 */
[----:B------:R-:W-:Y:S01]  /*3220*/  IABS R2, R6 ;  /* 0x0000000600027213 */ /* 0x000fe20000000000 */
[----:B------:R-:W-:-:S05]  /*3230*/  IMAD.IADD R6, R0, 0x1, -R82 ;  /* 0x0000000100067824 */ /* 0x000fca00078e0a52 */
[----:B------:R-:W-:Y:S01]  /*3240*/  HMMA.16816.F32.BF16 R60, R24, R46, R48 ;  /* 0x0000002e183c723c */ /* 0x000fe20000041830 */
[----:B------:R1:W-:Y:S07]  /*3250*/  I2F R102, R5 ;  /* 0x0000000500667306 */ /* 0x0003ee0000201400 */
[-C--:B----4-:R-:W-:Y:S08]  /*3260*/  HMMA.16816.F32.BF16 R56, R20, R12.reuse, R56 ;  /* 0x0000000c1438723c */ /* 0x090ff00000041838 */
[C---:B-----5:R-:W-:Y:S01]  /*3270*/  HMMA.16816.F32.BF16 R52, R8.reuse, R12, R32 ;  /* 0x0000000c0834723c */ /* 0x060fe20000041820 */
[----:B-1----:R-:W-:Y:S01]  /*3280*/  IMAD.MOV.U32 R5, RZ, RZ, R2 ;  /* 0x000000ffff057224 */ /* 0x002fe200078e0002 */
[----:B------:R-:W-:Y:S01]  /*3290*/  IABS R2, R6 ;  /* 0x0000000600027213 */ /* 0x000fe20000000000 */
[C---:B------:R-:W-:Y:S01]  /*32a0*/  IMAD.IADD R6, R0.reuse, 0x1, -R81 ;  /* 0x0000000100067824 */ /* 0x040fe200078e0a51 */
[----:B------:R-:W-:Y:S01]  /*32b0*/  LDSM.16.M88.4 R32, [R201+0x9800] ;  /* 0x00980000c920783b */ /* 0x000fe20000000200 */
[----:B------:R1:W-:Y:S03]  /*32c0*/  I2F R100, R5 ;  /* 0x0000000500647306 */ /* 0x0003e60000201400 */
[----:B------:R-:W-:Y:S01]  /*32d0*/  IABS R6, R6 ;  /* 0x0000000600067213 */ /* 0x000fe20000000000 */
[C---:B------:R-:W-:Y:S01]  /*32e0*/  HMMA.16816.F32.BF16 R24, R8.reuse, R14, R16 ;  /* 0x0000000e0818723c */ /* 0x040fe20000041810 */
[----:B------:R-:W2:Y:S03]  /*32f0*/  LDSM.16.M88.4 R16, [R202+0x6000] ;  /* 0x00600000ca10783b */ /* 0x000ea60000000200 */
[----:B------:R3:W4:Y:S04]  /*3300*/  I2F R99, R2 ;  /* 0x0000000200637306 */ /* 0x0007280000201400 */
[----:B------:R-:W-:Y:S01]  /*3310*/  HMMA.16816.F32.BF16 R44, R8, R28, R64 ;  /* 0x0000001c082c723c */ /* 0x000fe20000041840 */
[----:B-1----:R-:W-:-:S03]  /*3320*/  IADD3 R5, R0, 0x8, RZ ;  /* 0x0000000800057810 */ /* 0x002fc60007ffe0ff */
[----:B------:R1:W-:Y:S04]  /*3330*/  I2F R98, R6 ;  /* 0x0000000600627306 */ /* 0x0003e80000201400 */
[----:B------:R-:W-:Y:S01]  /*3340*/  HMMA.16816.F32.BF16 R48, R8, R30, R68 ;  /* 0x0000001e0830723c */ /* 0x000fe20000041844 */
[----:B---3--:R-:W-:-:S07]  /*3350*/  IMAD.IADD R2, R0, 0x1, -R80 ;  /* 0x0000000100027824 */ /* 0x008fce00078e0a50 */
[----:B------:R-:W-:Y:S01]  /*3360*/  HMMA.16816.F32.BF16 R64, R20, R14, R76 ;  /* 0x0000000e1440723c */ /* 0x000fe2000004184c */
[----:B------:R-:W-:Y:S01]  /*3370*/  IABS R2, R2 ;  /* 0x0000000200027213 */ /* 0x000fe20000000000 */
[----:B------:R-:W3:Y:S01]  /*3380*/  LDSM.16.M88.4 R12, [R202+0x4000] ;  /* 0x00400000ca0c783b */ /* 0x000ee20000000200 */
[----:B-1----:R-:W-:-:S03]  /*3390*/  IMAD.IADD R6, R5, 0x1, -R40 ;  /* 0x0000000105067824 */ /* 0x002fc600078e0a28 */
[----:B------:R-:W-:Y:S01]  /*33a0*/  IMAD.MOV.U32 R7, RZ, RZ, R2 ;  /* 0x000000ffff077224 */ /* 0x000fe200078e0002 */
[C---:B------:R-:W-:Y:S01]  /*33b0*/  IADD3 R2, R0.reuse, 0x40, RZ ;  /* 0x0000004000027810 */ /* 0x040fe20007ffe0ff */
[----:B------:R-:W-:Y:S01]  /*33c0*/  HMMA.16816.F32.BF16 R68, R20, R28, R72 ;  /* 0x0000001c1444723c */ /* 0x000fe20000041848 */
[----:B------:R-:W-:Y:S01]  /*33d0*/  IABS R6, R6 ;  /* 0x0000000600067213 */ /* 0x000fe20000000000 */
[----:B------:R1:W-:Y:S01]  /*33e0*/  I2F R97, R7 ;  /* 0x0000000700617306 */ /* 0x0003e20000201400 */
[----:B------:R-:W-:Y:S01]  /*33f0*/  IADD3 R0, R0, 0x48, RZ ;  /* 0x0000004800007810 */ /* 0x000fe20007ffe0ff */
[----:B------:R-:W-:-:S04]  /*3400*/  IMAD.IADD R8, R2, 0x1, -R40 ;  /* 0x0000000102087824 */ /* 0x000fc800078e0a28 */
[C---:B--2---:R-:W-:Y:S08]  /*3410*/  HMMA.16816.F32.BF16 R52, R16.reuse, R36, R52 ;  /* 0x000000241034723c */ /* 0x044ff00000041834 */
[----:B------:R-:W-:Y:S01]  /*3420*/  HMMA.16816.F32.BF16 R72, R16, R38, R24 ;  /* 0x000000261048723c */ /* 0x000fe20000041818 */
[----:B------:R-:W-:Y:S01]  /*3430*/  LDSM.16.M88.4 R24, [R199+0x1000] ;  /* 0x00100000c718783b */ /* 0x000fe20000000200 */
[----:B-1----:R-:W-:Y:S01]  /*3440*/  IMAD.MOV.U32 R7, RZ, RZ, R6 ;  /* 0x000000ffff077224 */ /* 0x002fe200078e0006 */
[----:B------:R-:W-:Y:S01]  /*3450*/  IABS R6, R8 ;  /* 0x0000000800067213 */ /* 0x000fe20000000000 */
[----:B------:R-:W-:-:S02]  /*3460*/  IMAD.IADD R8, R2, 0x1, -R83 ;  /* 0x0000000102087824 */ /* 0x000fc400078e0a53 */
[----:B------:R1:W-:Y:S02]  /*3470*/  I2F R94, R7 ;  /* 0x00000007005e7306 */ /* 0x0003e40000201400 */
[C---:B------:R-:W-:Y:S06]  /*3480*/  HMMA.16816.F32.BF16 R76, R16.reuse, R32, R44 ;  /* 0x00000020104c723c */ /* 0x040fec000004182c */
[----:B------:R2:W5:Y:S02]  /*3490*/  I2F R92, R6 ;  /* 0x00000006005c7306 */ /* 0x0005640000201400 */
[----:B------:R-:W-:Y:S01]  /*34a0*/  HMMA.16816.F32.BF16 R84, R16, R34, R48 ;  /* 0x000000221054723c */ /* 0x000fe20000041830 */
[----:B-1----:R-:W-:-:S06]  /*34b0*/  IMAD.IADD R7, R0, 0x1, -R40 ;  /* 0x0000000100077824 */ /* 0x002fcc00078e0a28 */
[----:B------:R-:W-:Y:S01]  /*34c0*/  IMAD.IADD R16, R2, 0x1, -R43 ;  /* 0x0000000102107824 */ /* 0x000fe200078e0a2b */
[----:B------:R-:W-:Y:S01]  /*34d0*/  HMMA.16816.F32.BF16 R60, R20, R30, R60 ;  /* 0x0000001e143c723c */ /* 0x000fe2000004183c */
[----:B------:R-:W1:Y:S01]  /*34e0*/  LDSM.16.M88.4 R20, [R200+0x6000] ;  /* 0x00600000c814783b */ /* 0x000e620000000200 */
[----:B------:R-:W-:Y:S01]  /*34f0*/  IABS R7, R7 ;  /* 0x0000000700077213 */ /* 0x000fe20000000000 */
[----:B--2---:R-:W-:-:S03]  /*3500*/  IMAD.IADD R6, R5, 0x1, -R83 ;  /* 0x0000000105067824 */ /* 0x004fc600078e0a53 */
[----:B------:R2:W1:Y:S01]  /*3510*/  I2F R90, R7 ;  /* 0x00000007005a7306 */ /* 0x0004620000201400 */
[----:B------:R-:W-:Y:S01]  /*3520*/  LDSM.16.M88.4 R28, [R199+0x1800] ;  /* 0x00180000c71c783b */ /* 0x000fe20000000200 */
[----:B---3--:R-:W-:Y:S01]  /*3530*/  HMMA.16816.F32.BF16 R48, R12, R36, R56 ;  /* 0x000000240c30723c */ /* 0x008fe20000041838 */
[----:B------:R-:W-:-:S07]  /*3540*/  IABS R6, R6 ;  /* 0x0000000600067213 */ /* 0x000fce0000000000 */
[----:B------:R-:W-:Y:S01]  /*3550*/  HMMA.16816.F32.BF16 R44, R12, R38, R64 ;  /* 0x000000260c2c723c */ /* 0x000fe20000041840 */
[----:B--2---:R-:W-:Y:S01]  /*3560*/  IMAD.MOV.U32 R7, RZ, RZ, R6 ;  /* 0x000000ffff077224 */ /* 0x004fe200078e0006 */
[----:B------:R-:W-:Y:S01]  /*3570*/  IABS R6, R8 ;  /* 0x0000000800067213 */ /* 0x000fe20000000000 */
[----:B------:R-:W-:-:S05]  /*3580*/  IMAD.IADD R8, R0, 0x1, -R83 ;  /* 0x0000000100087824 */ /* 0x000fca00078e0a53 */
[----:B------:R-:W-:Y:S01]  /*3590*/  HMMA.16816.F32.BF16 R36, R12, R32, R68 ;  /* 0x000000200c24723c */ /* 0x000fe20000041844 */
[----:B------:R2:W-:Y:S07]  /*35a0*/  I2F R96, R7 ;  /* 0x0000000700607306 */ /* 0x0005ee0000201400 */
[----:B-1----:R-:W-:Y:S01]  /*35b0*/  HMMA.16816.F32.BF16 R64, R20, R24, R52 ;  /* 0x000000181440723c */ /* 0x002fe20000041834 */
[----:B--2---:R-:W-:Y:S01]  /*35c0*/  IMAD.MOV.U32 R7, RZ, RZ, R6 ;  /* 0x000000ffff077224 */ /* 0x004fe200078e0006 */
[----:B------:R-:W-:Y:S01]  /*35d0*/  IABS R6, R8 ;  /* 0x0000000800067213 */ /* 0x000fe20000000000 */
[----:B------:R-:W-:-:S02]  /*35e0*/  IMAD.IADD R8, R5, 0x1, -R43 ;  /* 0x0000000105087824 */ /* 0x000fc400078e0a2b */
[----:B------:R1:W2:Y:S02]  /*35f0*/  I2F R95, R7 ;  /* 0x00000007005f7306 */ /* 0x0002a40000201400 */
[----:B-1----:R-:W-:Y:S01]  /*3600*/  IMAD.MOV.U32 R7, RZ, RZ, R6 ;  /* 0x000000ffff077224 */ /* 0x002fe200078e0006 */
[----:B------:R-:W-:Y:S02]  /*3610*/  IABS R6, R8 ;  /* 0x0000000800067213 */ /* 0x000fe40000000000 */
[----:B------:R-:W1:Y:S03]  /*3620*/  LDSM.16.M88.4 R8, [R200+0x4000] ;  /* 0x00400000c808783b */ /* 0x000e660000000200 */
[----:B------:R3:W-:Y:S01]  /*3630*/  I2F R93, R7 ;  /* 0x00000007005d7306 */ /* 0x0007e20000201400 */
[----:B------:R-:W-:-:S04]  /*3640*/  DEPBAR.LE SB0, 0x0 ;  /* 0x000080000000791a */ /* 0x000fc80000000000 */
[----:B---3--:R-:W-:Y:S01]  /*3650*/  IMAD.MOV.U32 R7, RZ, RZ, R6 ;  /* 0x000000ffff077224 */ /* 0x008fe200078e0006 */
[----:B------:R-:W-:Y:S01]  /*3660*/  IABS R6, R16 ;  /* 0x0000001000067213 */ /* 0x000fe20000000000 */
[----:B------:R-:W-:Y:S02]  /*3670*/  IMAD.IADD R16, R0, 0x1, -R43 ;  /* 0x0000000100107824 */ /* 0x000fe400078e0a2b */
[----:B------:R3:W1:Y:S02]  /*3680*/  I2F R91, R7 ;  /* 0x00000007005b7306 */ /* 0x0006640000201400 */
[----:B---3--:R-:W-:Y:S01]  /*3690*/  IMAD.MOV.U32 R7, RZ, RZ, R6 ;  /* 0x000000ffff077224 */ /* 0x008fe200078e0006 */
[----:B------:R-:W-:Y:S01]  /*36a0*/  IABS R6, R16 ;  /* 0x0000001000067213 */ /* 0x000fe20000000000 */
[----:B------:R-:W-:Y:S01]  /*36b0*/  IMAD.IADD R16, R5, 0x1, -R42 ;  /* 0x0000000105107824 */ /* 0x000fe200078e0a2a */
[C---:B-1----:R-:W-:Y:S03]  /*36c0*/  HMMA.16816.F32.BF16 R56, R8.reuse, R28, R36 ;  /* 0x0000001c0838723c */ /* 0x042fe60000041824 */
[----:B------:R1:W3:Y:S05]  /*36d0*/  I2F R89, R7 ;  /* 0x0000000700597306 */ /* 0x0002ea0000201400 */
[----:B------:R-:W-:Y:S01]  /*36e0*/  HMMA.16816.F32.BF16 R48, R8, R24, R48 ;  /* 0x000000180830723c */ /* 0x000fe20000041830 */
[----:B-1----:R-:W-:Y:S01]  /*36f0*/  IMAD.MOV.U32 R7, RZ, RZ, R6 ;  /* 0x000000ffff077224 */ /* 0x002fe200078e0006 */
[----:B------:R-:W-:-:S06]  /*3700*/  IABS R6, R16 ;  /* 0x0000001000067213 */ /* 0x000fcc0000000000 */
[----:B------:R-:W-:Y:S01]  /*3710*/  HMMA.16816.F32.BF16 R16, R12, R34, R60 ;  /* 0x000000220c10723c */ /* 0x000fe2000004183c */
[----:B------:R1:W-:Y:S07]  /*3720*/  I2F R88, R7 ;  /* 0x0000000700587306 */ /* 0x0003ee0000201400 */
[----:B----4-:R-:W-:Y:S02]  /*3730*/  FFMA.FTZ R33, R99, -UR4, R57 ;  /* 0x8000000463217c23 */ /* 0x010fe40008010039 */
[----:B------:R-:W-:Y:S01]  /*3740*/  IMAD.IADD R12, R5, 0x1, -R41 ;  /* 0x00000001050c7824 */ /* 0x000fe200078e0a29 */
[----:B------:R-:W-:Y:S01]  /*3750*/  HMMA.16816.F32.BF16 R60, R8, R26, R44 ;  /* 0x0000001a083c723c */ /* 0x000fe2000004182c */
[----:B------:R4:W-:Y:S01]  /*3760*/  I2F R70, R6 ;  /* 0x0000000600467306 */ /* 0x0009e20000201400 */
[----:B------:R-:W-:-:S03]  /*3770*/  FFMA.FTZ R34, R100, -UR4, R56 ;  /* 0x8000000464227c23 */ /* 0x000fc60008010038 */
[----:B------:R-:W-:Y:S02]  /*3780*/  FFMA.FTZ R32, R104, -UR4, R49 ;  /* 0x8000000468207c23 */ /* 0x000fe40008010031 */
[----:B-1----:R-:W-:-:S05]  /*3790*/  IMAD.IADD R7, R2, 0x1, -R42 ;  /* 0x0000000102077824 */ /* 0x002fca00078e0a2a */
[----:B------:R-:W-:Y:S01]  /*37a0*/  IABS R7, R7 ;  /* 0x0000000700077213 */ /* 0x000fe20000000000 */
[----:B------:R-:W-:Y:S01]  /*37b0*/  HMMA.16816.F32.BF16 R44, R8, R30, R16 ;  /* 0x0000001e082c723c */ /* 0x000fe20000041810 */
[C---:B----4-:R-:W-:Y:S02]  /*37c0*/  IMAD.IADD R6, R0.reuse, 0x1, -R42 ;  /* 0x0000000100067824 */ /* 0x050fe400078e0a2a */
[----:B------:R1:W4:Y:S03]  /*37d0*/  I2F R69, R7 ;  /* 0x0000000700457306 */ /* 0x0003260000201400 */
[----:B------:R-:W-:Y:S01]  /*37e0*/  IABS R6, R6 ;  /* 0x0000000600067213 */ /* 0x000fe20000000000 */
[----:B------:R-:W-:Y:S01]  /*37f0*/  IMAD.IADD R8, R0, 0x1, -R81 ;  /* 0x0000000100087824 */ /* 0x000fe200078e0a51 */
[----:B------:R-:W-:Y:S01]  /*3800*/  HMMA.16816.F32.BF16 R16, R20, R26, R72 ;  /* 0x0000001a1410723c */ /* 0x000fe20000041848 */
[----:B-----5:R-:W-:-:S02]  /*3810*/  FFMA.FTZ R10, R92, -UR4, R64 ;  /* 0x800000045c0a7c23 */ /* 0x020fc40008010040 */
[----:B------:R-:W-:Y:S02]  /*3820*/  FFMA.FTZ R9, R90, -UR4, R66 ;  /* 0x800000045a097c23 */ /* 0x000fe40008010042 */
[----:B------:R-:W-:Y:S02]  /*3830*/  FFMA.FTZ R11, R94, -UR4, R50 ;  /* 0x800000045e0b7c23 */ /* 0x000fe40008010032 */
[----:B------:R-:W-:Y:S01]  /*3840*/  FFMA.FTZ R36, R103, -UR4, R60 ;  /* 0x8000000467247c23 */ /* 0x000fe2000801003c */
[----:B------:R-:W-:Y:S01]  /*3850*/  FSEL R64, R9, -INF , !P1 ;  /* 0xff80000009407808 */ /* 0x000fe20004800000 */
[----:B--2---:R-:W-:Y:S01]  /*3860*/  FFMA.FTZ R9, R95, -UR4, R65 ;  /* 0x800000045f097c23 */ /* 0x004fe20008010041 */
[----:B------:R-:W-:Y:S01]  /*3870*/  FSEL R38, R11, -INF , !P1 ;  /* 0xff8000000b267808 */ /* 0x000fe20004800000 */
[----:B-1----:R-:W-:Y:S01]  /*3880*/  IMAD.MOV.U32 R7, RZ, RZ, R6 ;  /* 0x000000ffff077224 */ /* 0x002fe200078e0006 */
[----:B------:R-:W-:Y:S01]  /*3890*/  IABS R6, R12 ;  /* 0x0000000c00067213 */ /* 0x000fe20000000000 */
[----:B------:R-:W-:-:S02]  /*38a0*/  IMAD.IADD R12, R2, 0x1, -R41 ;  /* 0x00000001020c7824 */ /* 0x000fc400078e0a29 */
[----:B------:R1:W-:Y:S01]  /*38b0*/  I2F R68, R7 ;  /* 0x0000000700447306 */ /* 0x0003e20000201400 */
[----:B------:R-:W-:Y:S01]  /*38c0*/  FFMA.FTZ R26, R97, -UR4, R45 ;  /* 0x80000004611a7c23 */ /* 0x000fe2000801002d */
[----:B------:R-:W-:Y:S01]  /*38d0*/  FSEL R45, R32, -INF , !P0 ;  /* 0xff800000202d7808 */ /* 0x000fe20004000000 */
[----:B------:R-:W-:Y:S02]  /*38e0*/  FFMA.FTZ R35, R102, -UR4, R61 ;  /* 0x8000000466237c23 */ /* 0x000fe4000801003d */
[----:B------:R-:W-:Y:S02]  /*38f0*/  FFMA.FTZ R27, R98, -UR4, R44 ;  /* 0x80000004621b7c23 */ /* 0x000fe4000801002c */
[----:B------:R-:W-:Y:S01]  /*3900*/  FFMA.FTZ R25, R91, -UR4, R62 ;  /* 0x800000045b197c23 */ /* 0x000fe2000801003e */
[----:B------:R-:W-:Y:S01]  /*3910*/  FSEL R44, R35, -INF , !P5 ;  /* 0xff800000232c7808 */ /* 0x000fe20006800000 */
[----:B---3--:R-:W-:Y:S02]  /*3920*/  FFMA.FTZ R24, R89, -UR4, R16 ;  /* 0x8000000459187c23 */ /* 0x008fe40008010010 */
[----:B----4-:R-:W-:Y:S01]  /*3930*/  FFMA.FTZ R17, R69, -UR4, R17 ;  /* 0x8000000445117c23 */ /* 0x010fe20008010011 */
[----:B------:R-:W-:-:S02]  /*3940*/  FSEL R25, R25, -INF , !P6 ;  /* 0xff80000019197808 */ /* 0x000fc40007000000 */
[----:B------:R-:W-:Y:S01]  /*3950*/  FSEL R24, R24, -INF , !P6 ;  /* 0xff80000018187808 */ /* 0x000fe20007000000 */
[----:B-1----:R-:W-:Y:S01]  /*3960*/  IMAD.MOV.U32 R7, RZ, RZ, R6 ;  /* 0x000000ffff077224 */ /* 0x002fe200078e0006 */
[----:B------:R-:W-:Y:S01]  /*3970*/  IABS R6, R12 ;  /* 0x0000000c00067213 */ /* 0x000fe20000000000 */
[----:B------:R-:W-:Y:S02]  /*3980*/  IMAD.IADD R12, R0, 0x1, -R41 ;  /* 0x00000001000c7824 */ /* 0x000fe400078e0a29 */
[----:B------:R1:W2:Y:S01]  /*3990*/  I2F R55, R7 ;  /* 0x0000000700377306 */ /* 0x0002a20000201400 */
[C---:B------:R-:W-:Y:S08]  /*39a0*/  HMMA.16816.F32.BF16 R40, R20.reuse, R28, R76 ;  /* 0x0000001c1428723c */ /* 0x040ff0000004184c */
[----:B------:R-:W-:Y:S01]  /*39b0*/  HMMA.16816.F32.BF16 R28, R20, R30, R84 ;  /* 0x0000001e141c723c */ /* 0x000fe20000041854 */
[----:B-1----:R-:W-:Y:S01]  /*39c0*/  IMAD.MOV.U32 R7, RZ, RZ, R6 ;  /* 0x000000ffff077224 */ /* 0x002fe200078e0006 */
[----:B------:R-:W-:Y:S01]  /*39d0*/  IABS R6, R12 ;  /* 0x0000000c00067213 */ /* 0x000fe20000000000 */
[----:B------:R-:W-:-:S02]  /*39e0*/  IMAD.IADD R12, R5, 0x1, -R82 ;  /* 0x00000001050c7824 */ /* 0x000fc400078e0a52 */
[----:B------:R1:W3:Y:S02]  /*39f0*/  I2F R54, R7 ;  /* 0x0000000700367306 */ /* 0x0002e40000201400 */
[----:B------:R-:W-:Y:S02]  /*3a00*/  FFMA.FTZ R23, R88, -UR4, R18 ;  /* 0x8000000458177c23 */ /* 0x000fe40008010012 */
[----:B------:R-:W-:Y:S02]  /*3a10*/  FFMA.FTZ R22, R70, -UR4, R63 ;  /* 0x8000000446167c23 */ /* 0x000fe4000801003f */
[----:B--2---:R-:W-:-:S03]  /*3a20*/  FFMA.FTZ R21, R55, -UR4, R58 ;  /* 0x8000000437157c23 */ /* 0x004fc6000801003a */
[----:B------:R-:W-:Y:S02]  /*3a30*/  FSEL R22, R22, -INF , !P5 ;  /* 0xff80000016167808 */ /* 0x000fe40006800000 */
[----:B------:R-:W-:Y:S01]  /*3a40*/  FSEL R21, R21, -INF , !P4 ;  /* 0xff80000015157808 */ /* 0x000fe20006000000 */
[----:B-1----:R-:W-:Y:S01]  /*3a50*/  IMAD.MOV.U32 R7, RZ, RZ, R6 ;  /* 0x000000ffff077224 */ /* 0x002fe200078e0006 */
[----:B------:R-:W-:Y:S01]  /*3a60*/  IABS R6, R12 ;  /* 0x0000000c00067213 */ /* 0x000fe20000000000 */
[C---:B------:R-:W-:Y:S02]  /*3a70*/  IMAD.IADD R12, R5.reuse, 0x1, -R81 ;  /* 0x00000001050c7824 */ /* 0x040fe400078e0a51 */
[----:B------:R-:W-:Y:S01]  /*3a80*/  IMAD.IADD R5, R5, 0x1, -R80 ;  /* 0x0000000105057824 */ /* 0x000fe200078e0a50 */
[----:B------:R1:W2:Y:S01]  /*3a90*/  I2F R53, R7 ;  /* 0x0000000700357306 */ /* 0x0002a20000201400 */
[----:B---3--:R-:W-:-:S03]  /*3aa0*/  FFMA.FTZ R16, R54, -UR4, R40 ;  /* 0x8000000436107c23 */ /* 0x008fc60008010028 */
[----:B------:R-:W-:Y:S01]  /*3ab0*/  IABS R5, R5 ;  /* 0x0000000500057213 */ /* 0x000fe20000000000 */
[----:B-1----:R-:W-:Y:S01]  /*3ac0*/  IMAD.MOV.U32 R7, RZ, RZ, R6 ;  /* 0x000000ffff077224 */ /* 0x002fe200078e0006 */
[----:B------:R-:W-:Y:S01]  /*3ad0*/  IABS R6, R12 ;  /* 0x0000000c00067213 */ /* 0x000fe20000000000 */
[----:B------:R-:W-:Y:S01]  /*3ae0*/  FFMA.FTZ R12, R101, -UR4, R48 ;  /* 0x80000004650c7c23 */ /* 0x000fe20008010030 */
[----:B------:R-:W-:Y:S01]  /*3af0*/  FSEL R48, R10, -INF , !P1 ;  /* 0xff8000000a307808 */ /* 0x000fe20004800000 */
[----:B------:R1:W3:Y:S01]  /*3b00*/  I2F R52, R7 ;  /* 0x0000000700347306 */ /* 0x0002e20000201400 */
[----:B------:R-:W-:Y:S02]  /*3b10*/  FFMA.FTZ R10, R96, -UR4, R51 ;  /* 0x80000004600a7c23 */ /* 0x000fe40008010033 */
[----:B------:R-:W-:Y:S01]  /*3b20*/  FSEL R66, R12, -INF , !P1 ;  /* 0xff8000000c427808 */ /* 0x000fe20004800000 */
[----:B------:R-:W-:Y:S01]  /*3b30*/  FFMA.FTZ R12, R68, -UR4, R19 ;  /* 0x80000004440c7c23 */ /* 0x000fe20008010013 */
[----:B------:R-:W-:Y:S01]  /*3b40*/  BAR.SYNC.DEFER_BLOCKING 0x0 ;  /* 0x0000000000007b1d */ /* 0x000fe20000010000 */
[----:B------:R-:W-:Y:S01]  /*3b50*/  ISETP.GE.AND P1, PT, R80, UR12, PT ;  /* 0x0000000c50007c0c */ /* 0x000fe2000bf26270 */
[----:B--2---:R-:W-:Y:S01]  /*3b60*/  FFMA.FTZ R11, R53, -UR4, R42 ;  /* 0x80000004350b7c23 */ /* 0x004fe2000801002a */
[----:B------:R-:W-:-:S03]  /*3b70*/  FSEL R42, R33, -INF , !P3 ;  /* 0xff800000212a7808 */ /* 0x000fc60005800000 */
[----:B------:R2:W4:Y:S01]  /*3b80*/  I2F R39, R6 ;  /* 0x0000000600277306 */ /* 0x0005220000201400 */
[----:B------:R-:W-:Y:S01]  /*3b90*/  FSEL R35, R11, -INF , !P4 ;  /* 0xff8000000b237808 */ /* 0x000fe20006000000 */
[----:B-1----:R-:W-:Y:S02]  /*3ba0*/  IMAD.IADD R7, R2, 0x1, -R82 ;  /* 0x0000000102077824 */ /* 0x002fe400078e0a52 */
[----:B---3--:R-:W-:-:S05]  /*3bb0*/  FFMA.FTZ R20, R52, -UR4, R59 ;  /* 0x8000000434147c23 */ /* 0x008fca000801003b */
[----:B------:R-:W-:Y:S01]  /*3bc0*/  FSEL R20, R20, -INF , !P3 ;  /* 0xff80000014147808 */ /* 0x000fe20005800000 */
[----:B--2---:R-:W-:Y:S01]  /*3bd0*/  IMAD.MOV.U32 R6, RZ, RZ, R5 ;  /* 0x000000ffff067224 */ /* 0x004fe200078e0005 */
[----:B------:R-:W-:Y:S01]  /*3be0*/  IABS R5, R7 ;  /* 0x0000000700057213 */ /* 0x000fe20000000000 */
[----:B------:R-:W-:Y:S02]  /*3bf0*/  IMAD.IADD R7, R0, 0x1, -R82 ;  /* 0x0000000100077824 */ /* 0x000fe400078e0a52 */
[----:B------:R1:W2:Y:S01]  /*3c00*/  I2F R37, R6 ;  /* 0x0000000600257306 */ /* 0x0002a20000201400 */
[----:B----4-:R-:W-:Y:S01]  /*3c10*/  FFMA.FTZ R19, R39, -UR4, R46 ;  /* 0x8000000427137c23 */ /* 0x010fe2000801002e */
[----:B------:R-:W-:Y:S02]  /*3c20*/  FSEL R46, R36, -INF , !P6 ;  /* 0xff800000242e7808 */ /* 0x000fe40007000000 */
[----:B------:R-:W-:Y:S02]  /*3c30*/  FSEL R39, R27, -INF , !P2 ;  /* 0xff8000001b277808 */ /* 0x000fe40005000000 */
[----:B------:R-:W-:-:S02]  /*3c40*/  FSEL R36, R26, -INF , !P1 ;  /* 0xff8000001a247808 */ /* 0x000fc40004800000 */
[----:B------:R-:W3:Y:S01]  /*3c50*/  I2F R15, R5 ;  /* 0x00000005000f7306 */ /* 0x000ee20000201400 */
[----:B------:R-:W-:Y:S01]  /*3c60*/  FSEL R19, R19, -INF , !P2 ;  /* 0xff80000013137808 */ /* 0x000fe20005000000 */
[C---:B-1----:R-:W-:Y:S02]  /*3c70*/  IMAD.IADD R6, R2.reuse, 0x1, -R81 ;  /* 0x0000000102067824 */ /* 0x042fe400078e0a51 */
[----:B------:R-:W-:Y:S02]  /*3c80*/  IMAD.IADD R2, R2, 0x1, -R80 ;  /* 0x0000000102027824 */ /* 0x000fe400078e0a50 */
[----:B--2---:R-:W-:Y:S01]  /*3c90*/  FFMA.FTZ R18, R37, -UR4, R47 ;  /* 0x8000000425127c23 */ /* 0x004fe2000801002f */
[----:B------:R-:W-:Y:S02]  /*3ca0*/  IABS R6, R6 ;  /* 0x0000000600067213 */ /* 0x000fe40000000000 */
[----:B------:R-:W-:Y:S01]  /*3cb0*/  IABS R2, R2 ;  /* 0x0000000200027213 */ /* 0x000fe20000000000 */
[----:B---3--:R-:W-:Y:S01]  /*3cc0*/  FFMA.FTZ R15, R15, -UR4, R41 ;  /* 0x800000040f0f7c23 */ /* 0x008fe20008010029 */
[----:B------:R-:W-:Y:S01]  /*3cd0*/  FSEL R41, R23, -INF , !P6 ;  /* 0xff80000017297808 */ /* 0x000fe20007000000 */
[----:B------:R-:W-:Y:S01]  /*3ce0*/  IMAD.MOV.U32 R5, RZ, RZ, R6 ;  /* 0x000000ffff057224 */ /* 0x000fe200078e0006 */
[----:B------:R1:W2:Y:S01]  /*3cf0*/  I2F R13, R2 ;  /* 0x00000002000d7306 */ /* 0x0002a20000201400 */
[----:B------:R-:W-:Y:S01]  /*3d00*/  IMAD.IADD R6, R0, 0x1, -R80 ;  /* 0x0000000100067824 */ /* 0x000fe200078e0a50 */
[----:B------:R-:W-:-:S02]  /*3d10*/  LOP3.LUT R0, R105, R106, RZ, 0xfc, !PT ;  /* 0x0000006a69007212 */ /* 0x000fc400078efcff */
[----:B------:R-:W-:Y:S02]  /*3d20*/  FSEL R23, R17, -INF , !P5 ;  /* 0xff80000011177808 */ /* 0x000fe40006800000 */
[----:B------:R-:W-:Y:S02]  /*3d30*/  FSEL R37, R12, -INF , !P5 ;  /* 0xff8000000c257808 */ /* 0x000fe40006800000 */
[----:B------:R3:W4:Y:S01]  /*3d40*/  I2F R14, R5 ;  /* 0x00000005000e7306 */ /* 0x0007220000201400 */
[----:B------:R-:W-:Y:S02]  /*3d50*/  FSEL R32, R15, -INF , !P3 ;  /* 0xff8000000f207808 */ /* 0x000fe40005800000 */
[----:B------:R-:W-:Y:S02]  /*3d60*/  FSEL R18, R18, -INF , !P1 ;  /* 0xff80000012127808 */ /* 0x000fe40004800000 */
[----:B-1----:R-:W-:Y:S01]  /*3d70*/  IABS R2, R8 ;  /* 0x0000000800027213 */ /* 0x002fe20000000000 */
[----:B------:R-:W-:-:S02]  /*3d80*/  FFMA.FTZ R8, R93, -UR4, R67 ;  /* 0x800000045d087c23 */ /* 0x000fc40008010043 */
[----:B--2---:R-:W-:Y:S01]  /*3d90*/  FFMA.FTZ R13, R13, -UR4, R29 ;  /* 0x800000040d0d7c23 */ /* 0x004fe2000801001d */
[----:B------:R-:W-:Y:S02]  /*3da0*/  FSEL R29, R9, -INF , !P0 ;  /* 0xff800000091d7808 */ /* 0x000fe40004000000 */
[----:B------:R-:W-:Y:S02]  /*3db0*/  FSEL R40, R8, -INF , !P0 ;  /* 0xff80000008287808 */ /* 0x000fe40004000000 */
[----:B---3--:R-:W-:Y:S01]  /*3dc0*/  IABS R5, R7 ;  /* 0x0000000700057213 */ /* 0x008fe20000000000 */
[----:B----4-:R-:W-:Y:S01]  /*3dd0*/  FFMA.FTZ R14, R14, -UR4, R28 ;  /* 0x800000040e0e7c23 */ /* 0x010fe2000801001c */
[----:B------:R-:W-:Y:S02]  /*3de0*/  FSEL R28, R10, -INF , !P0 ;  /* 0xff8000000a1c7808 */ /* 0x000fe40004000000 */
[----:B------:R1:W2:Y:S01]  /*3df0*/  I2F R7, R5 ;  /* 0x0000000500077306 */ /* 0x0002a20000201400 */
[----:B------:R-:W-:-:S02]  /*3e00*/  PLOP3.LUT P0, PT, PT, PT, UP0, 0x80, 0x0 ;  /* 0x000000000000781c */ /* 0x000fc40003f0f008 */
[----:B------:R-:W-:Y:S01]  /*3e10*/  FSEL R26, R13, -INF , !P1 ;  /* 0xff8000000d1a7808 */ /* 0x000fe20004800000 */
[----:B-1----:R-:W-:Y:S01]  /*3e20*/  IMAD.MOV.U32 R5, RZ, RZ, R2 ;  /* 0x000000ffff057224 */ /* 0x002fe200078e0002 */
[----:B------:R-:W-:Y:S01]  /*3e30*/  IABS R2, R6 ;  /* 0x0000000600027213 */ /* 0x000fe20000000000 */
[----:B--2---:R-:W-:Y:S01]  /*3e40*/  FFMA.FTZ R6, R7, -UR4, R43 ;  /* 0x8000000407067c23 */ /* 0x004fe2000801002b */
[----:B------:R-:W-:-:S03]  /*3e50*/  FSEL R43, R34, -INF , !P4 ;  /* 0xff800000222b7808 */ /* 0x000fc60006000000 */
[----:B------:R-:W1:Y:S01]  /*3e60*/  I2F R5, R5 ;  /* 0x0000000500057306 */ /* 0x000e620000201400 */
[----:B------:R-:W-:-:S07]  /*3e70*/  FSEL R34, R6, -INF , !P3 ;  /* 0xff80000006227808 */ /* 0x000fce0005800000 */
[----:B------:R-:W2:Y:S01]  /*3e80*/  I2F R2, R2 ;  /* 0x0000000200027306 */ /* 0x000ea20000201400 */
[----:B-1----:R-:W-:Y:S01]  /*3e90*/  FFMA.FTZ R5, R5, -UR4, R30 ;  /* 0x8000000405057c23 */ /* 0x002fe2000801001e */
[----:B------:R-:W-:-:S04]  /*3ea0*/  FSEL R30, R16, -INF , !P4 ;  /* 0xff800000101e7808 */ /* 0x000fc80006000000 */
[----:B------:R-:W-:Y:S01]  /*3eb0*/  FSEL R33, R5, -INF , !P2 ;  /* 0xff80000005217808 */ /* 0x000fe20005000000 */
[----:B--2---:R-:W-:Y:S01]  /*3ec0*/  FFMA.FTZ R2, R2, -UR4, R31 ;  /* 0x8000000402027c23 */ /* 0x004fe2000801001f */
[----:B------:R-:W-:-:S04]  /*3ed0*/  FSEL R31, R14, -INF , !P2 ;  /* 0xff8000000e1f7808 */ /* 0x000fc80005000000 */
        /* <DEDUP_REMOVED lines=42> */
.L_x_1730:
[----:B------:R-:W-:Y:S05]  /*4180*/  BSYNC B0 ;  /* 0x0000000000007941 */ /* 0x000fea0003800000 */
.L_x_1729:
[----:B------:R-:W0:Y:S02]  /*4190*/  LDGDEPBAR ;  /* 0x00000000000079af */ /* 0x000e240000000000 */
.L_x_1728:
[----:B------:R-:W-:Y:S01]  /*41a0*/  FMNMX.FTZ R2, R38, R28, !PT ;  /* 0x0000001c26027209 */ /* 0x000fe20007810000 */
[----:B------:R-:W-:Y:S01]  /*41b0*/  ULEA.HI.SX32 UR5, UR8, 0xffffffff, 0x1b ;  /* 0xffffffff08057891 */ /* 0x000fe2000f8fda3f */
[----:B--2---:R-:W-:Y:S01]  /*41c0*/  FMNMX.FTZ R7, R66, R45, !PT ;  /* 0x0000002d42077209 */ /* 0x004fe20007810000 */
[----:B------:R-:W-:Y:S01]  /*41d0*/  IMAD.WIDE.U32 R14, R110, -0x2daee0ad, RZ ;  /* 0xd2511f536e0e7825 */ /* 0x000fe200078e00ff */
[----:B------:R-:W-:Y:S01]  /*41e0*/  FMNMX.FTZ R2, R25, R2, !PT ;  /* 0x0000000219027209 */ /* 0x000fe20007810000 */
[----:B------:R-:W-:Y:S01]  /*41f0*/  ULOP3.LUT UR5, UR5, UR19, URZ, 0x3c, !UPT ;  /* 0x0000001305057292 */ /* 0x000fe2000f8e3c3f */
[----:B-1----:R-:W-:Y:S01]  /*4200*/  FMNMX.FTZ R8, R46, R7, !PT ;  /* 0x000000072e087209 */ /* 0x002fe20007810000 */
[----:B------:R-:W-:Y:S01]  /*4210*/  UIADD3 UR7, UR18, -0x61c88647, URZ ;  /* 0x9e3779b912077890 */ /* 0x000fe2000fffe03f */
[----:B------:R-:W-:Y:S01]  /*4220*/  FMNMX.FTZ R2, R22, R2, !PT ;  /* 0x0000000216027209 */ /* 0x000fe20007810000 */
[----:B------:R-:W-:Y:S01]  /*4230*/  UIADD3 UR6, UR19, 0x76cf5d0a, URZ ;  /* 0x76cf5d0a13067890 */ /* 0x000fe2000fffe03f */
[----:B------:R-:W-:Y:S01]  /*4240*/  LOP3.LUT R231, R231, UR18, RZ, 0x3c, !PT ;  /* 0x00000012e7e77c12 */ /* 0x000fe2000f8e3cff */
[----:B------:R-:W-:Y:S01]  /*4250*/  UIADD3 UR23, UR18, -0x255992d5, URZ ;  /* 0xdaa66d2b12177890 */ /* 0x000fe2000fffe03f */
[----:B------:R-:W-:Y:S01]  /*4260*/  FMNMX.FTZ R2, R21, R2, !PT ;  /* 0x0000000215027209 */ /* 0x000fe20007810000 */
[----:B------:R-:W-:Y:S01]  /*4270*/  UIADD3 UR15, UR19, 0x32370b8f, URZ ;  /* 0x32370b8f130f7890 */ /* 0x000fe2000fffe03f */
[----:B------:R-:W-:Y:S01]  /*4280*/  LOP3.LUT R12, R15, UR5, RZ, 0x3c, !PT ;  /* 0x000000050f0c7c12 */ /* 0x000fe2000f8e3cff */
[----:B------:R-:W-:Y:S01]  /*4290*/  UIADD3 UR5, UR19, -0x4498517b, URZ ;  /* 0xbb67ae8513057890 */ /* 0x000fe2000fffe03f */
[----:B------:R-:W-:Y:S01]  /*42a0*/  FMNMX.FTZ R2, R20, R2, !PT ;  /* 0x0000000214027209 */ /* 0x000fe20007810000 */
[----:B------:R-:W-:Y:S01]  /*42b0*/  UIADD3 UR11, UR19, -0x126145ec, URZ ;  /* 0xed9eba14130b7890 */ /* 0x000fe2000fffe03f */
[----:B------:R-:W-:Y:S01]  /*42c0*/  STL [R1+0xa0], R199 ;  /* 0x0000a0c701007387 */ /* 0x000fe20000100800 */
[----:B------:R-:W-:Y:S01]  /*42d0*/  IMAD.WIDE.U32 R98, R12, -0x326172a9, RZ ;  /* 0xcd9e8d570c627825 */ /* 0x000fe200078e00ff */
[----:B------:R-:W-:Y:S01]  /*42e0*/  FMNMX.FTZ R2, R19, R2, !PT ;  /* 0x0000000213027209 */ /* 0x000fe20007810000 */
[----:B------:R-:W-:Y:S01]  /*42f0*/  UIADD3 UR14, UR18, 0x78dde6e4, URZ ;  /* 0x78dde6e4120e7890 */ /* 0x000fe2000fffe03f */
[----:B------:R-:W-:Y:S01]  /*4300*/  STL [R1+0x9c], R196 ;  /* 0x00009cc401007387 */ /* 0x000fe20000100800 */
[----:B------:R-:W-:Y:S01]  /*4310*/  UIADD3 UR8, UR18, 0x1715609d, URZ ;  /* 0x1715609d12087890 */ /* 0x000fe2000fffe03f */
[----:B------:R-:W-:Y:S01]  /*4320*/  FMNMX.FTZ R2, R18, R2, !PT ;  /* 0x0000000212027209 */ /* 0x000fe20007810000 */
[----:B------:R-:W-:Y:S01]  /*4330*/  UIADD3 UR25, UR19, 0x646e171e, URZ ;  /* 0x646e171e13197890 */ /* 0x000fe2000fffe03f */
[----:B------:R-:W-:Y:S01]  /*4340*/  STL [R1+0x98], R194 ;  /* 0x000098c201007387 */ /* 0x000fe20000100800 */
[----:B------:R-:W-:Y:S01]  /*4350*/  UIADD3 UR26, UR18, -0x4ab325aa, URZ ;  /* 0xb54cda56121a7890 */ /* 0x000fe2000fffe03f */
[----:B------:R-:W-:-:S02]  /*4360*/  IMAD.SHL.U32 R193, R0, 0x2, RZ ;  /* 0x0000000200c17824 */ /* 0x000fc400078e00ff */
[----:B------:R-:W1:Y:S02]  /*4370*/  SHFL.BFLY PT, R5, R2, 0x2, 0x1f ;  /* 0x0c401f0002057f89 */ /* 0x000e6400000e0000 */
[--C-:B------:R-:W-:Y:S02]  /*4380*/  IMAD R195, R4, 0x2, R193.reuse ;  /* 0x0000000204c37824 */ /* 0x100fe400078e02c1 */
[----:B------:R-:W-:Y:S01]  /*4390*/  STL [R1+0x94], R192 ;  /* 0x000094c001007387 */ /* 0x000fe20000100800 */
[C---:B------:R-:W-:Y:S02]  /*43a0*/  IMAD R198, R3.reuse, 0x2, R193 ;  /* 0x0000000203c67824 */ /* 0x040fe400078e02c1 */
[----:B------:R-:W-:Y:S01]  /*43b0*/  IMAD R197, R3, 0x2, R195 ;  /* 0x0000000203c57824 */ /* 0x000fe200078e02c3 */
[----:B------:R-:W-:Y:S04]  /*43c0*/  LDSM.16.MT88.4 R156, [R195+0xa000] ;  /* 0x00a00000c39c783b */ /* 0x000fe80000004200 */
[----:B------:R-:W-:Y:S04]  /*43d0*/  LDSM.16.MT88.4 R164, [R193+0xa800] ;  /* 0x00a80000c1a4783b */ /* 0x000fe80000004200 */
[----:B------:R-:W-:Y:S04]  /*43e0*/  LDSM.16.MT88.4 R80, [R197+0xa000] ;  /* 0x00a00000c550783b */ /* 0x000fe80000004200 */
[----:B------:R-:W-:Y:S01]  /*43f0*/  LDSM.16.MT88.4 R92, [R193+0xb000] ;  /* 0x00b00000c15c783b */ /* 0x000fe20000004200 */
[----:B-1----:R-:W-:-:S03]  /*4400*/  FMNMX.FTZ R2, R5, R2, !PT ;  /* 0x0000000205027209 */ /* 0x002fc60007810000 */
[----:B------:R-:W-:Y:S01]  /*4410*/  LDSM.16.MT88.4 R216, [R195+0xb000] ;  /* 0x00b00000c3d8783b */ /* 0x000fe20000004200 */
[----:B------:R-:W-:-:S03]  /*4420*/  FMNMX.FTZ R5, R48, R29, !PT ;  /* 0x0000001d30057209 */ /* 0x000fc60007810000 */
[----:B------:R-:W1:Y:S01]  /*4430*/  SHFL.BFLY PT, R135, R2, 0x1, 0x1f ;  /* 0x0c201f0002877f89 */ /* 0x000e6200000e0000 */
[----:B------:R-:W-:-:S03]  /*4440*/  FMNMX.FTZ R5, R24, R5, !PT ;  /* 0x0000000518057209 */ /* 0x000fc60007810000 */
[----:B------:R-:W-:Y:S01]  /*4450*/  LDSM.16.MT88.4 R76, [R193+0xb800] ;  /* 0x00b80000c14c783b */ /* 0x000fe20000004200 */
[----:B------:R-:W-:-:S03]  /*4460*/  FMNMX.FTZ R5, R23, R5, !PT ;  /* 0x0000000517057209 */ /* 0x000fc60007810000 */
[----:B------:R-:W-:Y:S01]  /*4470*/  LDSM.16.MT88.4 R188, [R195+0xb800] ;  /* 0x00b80000c3bc783b */ /* 0x000fe20000004200 */
[----:B------:R-:W-:Y:S02]  /*4480*/  FMNMX.FTZ R6, R30, R5, !PT ;  /* 0x000000051e067209 */ /* 0x000fe40007810000 */
        /* <DEDUP_REMOVED lines=9> */
[----:B------:R-:W-:Y:S02]  /*4520*/  FMNMX.FTZ R6, R44, R8, !PT ;  /* 0x000000082c067209 */ /* 0x000fe40007810000 */
[----:B-1----:R-:W-:Y:S01]  /*4530*/  FMNMX.FTZ R135, R2, R135, !PT ;  /* 0x0000008702877209 */ /* 0x002fe20007810000 */
[----:B------:R-:W1:Y:S01]  /*4540*/  SHFL.BFLY PT, R10, R5, 0x2, 0x1f ;  /* 0x0c401f00050a7f89 */ /* 0x000e6200000e0000 */
[----:B------:R-:W-:Y:S02]  /*4550*/  FMNMX.FTZ R2, R35, R7, !PT ;  /* 0x0000000723027209 */ /* 0x000fe40007810000 */
[----:B------:R-:W-:Y:S01]  /*4560*/  FMNMX.FTZ R7, R43, R6, !PT ;  /* 0x000000062b077209 */ /* 0x000fe20007810000 */
[----:B------:R-:W-:Y:S01]  /*4570*/  FMUL.FTZ R6, R135, c[0x0][0x23c] ;  /* 0x00008f0087067a20 */ /* 0x000fe20000410000 */
[----:B------:R-:W-:Y:S02]  /*4580*/  FMNMX.FTZ R2, R34, R2, !PT ;  /* 0x0000000222027209 */ /* 0x000fe40007810000 */
[----:B------:R-:W-:-:S02]  /*4590*/  FMNMX.FTZ R7, R42, R7, !PT ;  /* 0x000000072a077209 */ /* 0x000fc40007810000 */
[----:B------:R-:W-:Y:S02]  /*45a0*/  FMNMX.FTZ R8, R33, R2, !PT ;  /* 0x0000000221087209 */ /* 0x000fe40007810000 */
[----:B------:R-:W-:Y:S01]  /*45b0*/  FMNMX.FTZ R9, R39, R7, !PT ;  /* 0x0000000727097209 */ /* 0x000fe20007810000 */
[----:B------:R-:W-:Y:S01]  /*45c0*/  IMAD.U32 R7, RZ, RZ, UR10 ;  /* 0x0000000aff077e24 */ /* 0x000fe2000f8e00ff */
[----:B------:R-:W-:Y:S02]  /*45d0*/  FMNMX.FTZ R8, R27, R8, !PT ;  /* 0x000000081b087209 */ /* 0x000fe40007810000 */
[----:B------:R-:W-:Y:S01]  /*45e0*/  FMNMX.FTZ R9, R36, R9, !PT ;  /* 0x0000000924097209 */ /* 0x000fe20007810000 */
[----:B------:R-:W-:Y:S01]  /*45f0*/  IMAD R232, R7, 0x8, R232 ;  /* 0x0000000807e87824 */ /* 0x000fe200078e02e8 */
[----:B------:R-:W-:Y:S01]  /*4600*/  FSETP.NEU.FTZ.AND P1, PT, R135, -INF , PT ;  /* 0xff8000008700780b */ /* 0x000fe20003f3d000 */
[----:B------:R-:W2:Y:S03]  /*4610*/  SHFL.BFLY PT, R11, R8, 0x2, 0x1f ;  /* 0x0c401f00080b7f89 */ /* 0x000ea600000e0000 */
[----:B------:R-:W-:Y:S01]  /*4620*/  FSEL R2, R6, RZ, P1 ;  /* 0x000000ff06027208 */ /* 0x000fe20000800000 */
[----:B------:R-:W3:Y:S01]  /*4630*/  SHFL.BFLY PT, R13, R9, 0x2, 0x1f ;  /* 0x0c401f00090d7f89 */ /* 0x000ee200000e0000 */
[----:B------:R-:W-:-:S02]  /*4640*/  IADD3 R234, R232, 0x4, RZ ;  /* 0x00000004e8ea7810 */ /* 0x000fc40007ffe0ff */
[----:B-1----:R-:W-:Y:S01]  /*4650*/  FMNMX.FTZ R5, R10, R5, !PT ;  /* 0x000000050a057209 */ /* 0x002fe20007810000 */
[--C-:B------:R-:W-:Y:S02]  /*4660*/  FFMA.FTZ R6, R38, c[0x0][0x23c], -R2.reuse ;  /* 0x00008f0026067a23 */ /* 0x100fe40000010802 */
[----:B------:R-:W-:Y:S02]  /*4670*/  FFMA.FTZ R10, R25, c[0x0][0x23c], -R2 ;  /* 0x00008f00190a7a23 */ /* 0x000fe40000010802 */
[----:B------:R-:W1:Y:S01]  /*4680*/  SHFL.BFLY PT, R134, R5, 0x1, 0x1f ;  /* 0x0c201f0005867f89 */ /* 0x000e6200000e0000 */
[----:B------:R4:W-:Y:S01]  /*4690*/  MUFU.EX2 R116, R6 ;  /* 0x0000000600747308 */ /* 0x0009e20000000800 */
[----:B------:R-:W-:-:S07]  /*46a0*/  IMAD.WIDE.U32 R100, R234, -0x326172a9, RZ ;  /* 0xcd9e8d57ea647825 */ /* 0x000fce00078e00ff */
[----:B------:R1:W-:Y:S01]  /*46b0*/  MUFU.EX2 R56, R10 ;  /* 0x0000000a00387308 */ /* 0x0003e20000000800 */
[----:B--2---:R-:W-:Y:S02]  /*46c0*/  FMNMX.FTZ R8, R11, R8, !PT ;  /* 0x000000080b087209 */ /* 0x004fe40007810000 */
[----:B---3--:R-:W-:Y:S01]  /*46d0*/  FMNMX.FTZ R9, R9, R13, !PT ;  /* 0x0000000d09097209 */ /* 0x008fe20007810000 */
[--C-:B----4-:R-:W-:Y:S02]  /*46e0*/  FFMA.FTZ R6, R28, c[0x0][0x23c], -R2.reuse ;  /* 0x00008f001c067a23 */ /* 0x110fe40000010802 */
[----:B------:R-:W2:Y:S02]  /*46f0*/  SHFL.BFLY PT, R133, R8, 0x1, 0x1f ;  /* 0x0c201f0008857f89 */ /* 0x000ea400000e0000 */
[----:B------:R3:W-:Y:S02]  /*4700*/  MUFU.EX2 R47, R6 ;  /* 0x00000006002f7308 */ /* 0x0007e40000000800 */
[----:B------:R-:W4:Y:S01]  /*4710*/  SHFL.BFLY PT, R136, R9, 0x1, 0x1f ;  /* 0x0c201f0009887f89 */ /* 0x000f2200000e0000 */
[----:B-1----:R-:W-:Y:S01]  /*4720*/  FMNMX.FTZ R134, R5, R134, !PT ;  /* 0x0000008605867209 */ /* 0x002fe20007810000 */
[----:B------:R-:W-:-:S02]  /*4730*/  FFMA.FTZ R10, R22, c[0x0][0x23c], -R2 ;  /* 0x00008f00160a7a23 */ /* 0x000fc40000010802 */
[----:B------:R-:W-:Y:S01]  /*4740*/  FFMA.FTZ R5, R19, c[0x0][0x23c], -R2 ;  /* 0x00008f0013057a23 */ /* 0x000fe20000010802 */
[----:B------:R-:W-:Y:S01]  /*4750*/  FSETP.NEU.FTZ.AND P1, PT, R134, -INF , PT ;  /* 0xff8000008600780b */ /* 0x000fe20003f3d000 */
[----:B------:R1:W-:Y:S01]  /*4760*/  MUFU.EX2 R52, R10 ;  /* 0x0000000a00347308 */ /* 0x0003e20000000800 */
[----:B---3--:R-:W-:-:S07]  /*4770*/  IMAD.WIDE.U32 R6, R232, -0x326172a9, RZ ;  /* 0xcd9e8d57e8067825 */ /* 0x008fce00078e00ff */
[----:B------:R3:W-:Y:S01]  /*4780*/  MUFU.EX2 R102, R5 ;  /* 0x0000000500667308 */ /* 0x0007e20000000800 */
[----:B------:R-:W-:Y:S02]  /*4790*/  LOP3.LUT R15, R7, R231, RZ, 0x3c, !PT ;  /* 0x000000e7070f7212 */ /* 0x000fe400078e3cff */
[----:B------:R-:W-:Y:S01]  /*47a0*/  LOP3.LUT R17, R99, UR7, R6, 0x96, !PT ;  /* 0x0000000763117c12 */ /* 0x000fe2000f8e9606 */
[----:B------:R-:W-:Y:S01]  /*47b0*/  IMAD.WIDE.U32 R6, R234, -0x326172a9, RZ ;  /* 0xcd9e8d57ea067825 */ /* 0x000fe200078e00ff */
[----:B--2---:R-:W-:Y:S02]  /*47c0*/  FMNMX.FTZ R133, R8, R133, !PT ;  /* 0x0000008508857209 */ /* 0x004fe40007810000 */
[----:B----4-:R-:W-:Y:S01]  /*47d0*/  FMNMX.FTZ R136, R9, R136, !PT ;  /* 0x0000008809887209 */ /* 0x010fe20007810000 */
[----:B-1----:R-:W-:Y:S01]  /*47e0*/  FFMA.FTZ R10, R21, c[0x0][0x23c], -R2 ;  /* 0x00008f00150a7a23 */ /* 0x002fe20000010802 */
[-C--:B------:R-:W-:Y:S01]  /*47f0*/  LOP3.LUT R11, R7, R231.reuse, RZ, 0x3c, !PT ;  /* 0x000000e7070b7212 */ /* 0x080fe200078e3cff */
[----:B------:R-:W-:Y:S01]  /*4800*/  IMAD.WIDE.U32 R114, R15, -0x2daee0ad, RZ ;  /* 0xd2511f530f727825 */ /* 0x000fe200078e00ff */
[----:B------:R-:W-:Y:S01]  /*4810*/  LOP3.LUT R12, R99, UR7, R6, 0x96, !PT ;  /* 0x00000007630c7c12 */ /* 0x000fe2000f8e9606 */
[----:B------:R1:W-:Y:S01]  /*4820*/  MUFU.EX2 R54, R10 ;  /* 0x0000000a00367308 */ /* 0x0003e20000000800 */
[----:B------:R-:W-:Y:S01]  /*4830*/  LOP3.LUT R7, R101, R231, RZ, 0x3c, !PT ;  /* 0x000000e765077212 */ /* 0x000fe200078e3cff */
[----:B------:R-:W-:-:S02]  /*4840*/  FFMA.FTZ R6, R20, c[0x0][0x23c], -R2 ;  /* 0x00008f0014067a23 */ /* 0x000fc40000010802 */
[----:B------:R-:W-:-:S04]  /*4850*/  IMAD.WIDE.U32 R96, R17, -0x2daee0ad, RZ ;  /* 0xd2511f5311607825 */ /* 0x000fc800078e00ff */
[----:B---3--:R-:W-:Y:S01]  /*4860*/  FMUL.FTZ R5, R134, c[0x0][0x23c] ;  /* 0x00008f0086057a20 */ /* 0x008fe20000410000 */
[----:B------:R2:W-:Y:S01]  /*4870*/  MUFU.EX2 R88, R6 ;  /* 0x0000000600587308 */ /* 0x0005e20000000800 */
[----:B------:R-:W-:Y:S01]  /*4880*/  IMAD.WIDE.U32 R142, R7, -0x2daee0ad, RZ ;  /* 0xd2511f53078e7825 */ /* 0x000fe200078e00ff */
[----:B------:R-:W-:Y:S02]  /*4890*/  LOP3.LUT R8, R97, UR6, R114, 0x96, !PT ;  /* 0x0000000661087c12 */ /* 0x000fe4000f8e9672 */
[----:B------:R-:W-:Y:S01]  /*48a0*/  FSEL R5, R5, RZ, P1 ;  /* 0x000000ff05057208 */ /* 0x000fe20000800000 */
[----:B------:R-:W-:Y:S01]  /*48b0*/  IMAD.WIDE.U32 R12, R12, -0x2daee0ad, RZ ;  /* 0xd2511f530c0c7825 */ /* 0x000fe200078e00ff */
[--C-:B------:R-:W-:Y:S02]  /*48c0*/  LOP3.LUT R15, R143, UR5, R14.reuse, 0x96, !PT ;  /* 0x000000058f0f7c12 */ /* 0x100fe4000f8e960e */
[----:B-1----:R-:W-:Y:S01]  /*48d0*/  LOP3.LUT R10, R115, UR5, R14, 0x96, !PT ;  /* 0x00000005730a7c12 */ /* 0x002fe2000f8e960e */
[----:B------:R-:W-:Y:S01]  /*48e0*/  FFMA.FTZ R2, R18, c[0x0][0x23c], -R2 ;  /* 0x00008f0012027a23 */ /* 0x000fe20000010802 */
[----:B------:R-:W-:Y:S01]  /*48f0*/  FSETP.NEU.FTZ.AND P1, PT, R133, -INF , PT ;  /* 0xff8000008500780b */ /* 0x000fe20003f3d000 */
[----:B------:R-:W-:-:S02]  /*4900*/  IMAD.WIDE.U32 R8, R8, -0x326172a9, RZ ;  /* 0xcd9e8d5708087825 */ /* 0x000fc400078e00ff */
[----:B------:R1:W-:Y:S02]  /*4910*/  MUFU.EX2 R55, R2 ;  /* 0x0000000200377308 */ /* 0x0003e40000000800 */
[----:B------:R-:W-:-:S04]  /*4920*/  IMAD.WIDE.U32 R112, R10, -0x326172a9, RZ ;  /* 0xcd9e8d570a707825 */ /* 0x000fc800078e00ff */
[----:B--2---:R-:W-:-:S04]  /*4930*/  IMAD.WIDE.U32 R6, R11, -0x2daee0ad, RZ ;  /* 0xd2511f530b067825 */ /* 0x004fc800078e00ff */
[----:B------:R-:W-:Y:S01]  /*4940*/  IMAD.WIDE.U32 R140, R15, -0x326172a9, RZ ;  /* 0xcd9e8d570f8c7825 */ /* 0x000fe200078e00ff */
[----:B------:R-:W-:Y:S01]  /*4950*/  LOP3.LUT R16, R7, UR5, R14, 0x96, !PT ;  /* 0x0000000507107c12 */ /* 0x000fe2000f8e960e */
[----:B------:R-:W-:Y:S01]  /*4960*/  UIADD3 UR5, UR18, 0x3c6ef372, URZ ;  /* 0x3c6ef37212057890 */ /* 0x000fe2000fffe03f */
[----:B------:R-:W-:Y:S01]  /*4970*/  LOP3.LUT R11, R13, UR6, R6, 0x96, !PT ;  /* 0x000000060d0b7c12 */ /* 0x000fe2000f8e9606 */
[--C-:B------:R-:W-:Y:S01]  /*4980*/  FFMA.FTZ R7, R24, c[0x0][0x23c], -R5.reuse ;  /* 0x00008f0018077a23 */ /* 0x100fe20000010805 */
[----:B------:R-:W-:Y:S01]  /*4990*/  LOP3.LUT R14, R9, UR23, R112, 0x96, !PT ;  /* 0x00000017090e7c12 */ /* 0x000fe2000f8e9670 */
[----:B-1----:R-:W-:Y:S02]  /*49a0*/  FFMA.FTZ R2, R48, c[0x0][0x23c], -R5 ;  /* 0x00008f0030027a23 */ /* 0x002fe40000010805 */
[----:B------:R-:W-:Y:S01]  /*49b0*/  LOP3.LUT R6, R113, UR5, R98, 0x96, !PT ;  /* 0x0000000571067c12 */ /* 0x000fe2000f8e9662 */
[----:B------:R-:W-:Y:S01]  /*49c0*/  IMAD R16, R16, -0x326172a9, RZ ;  /* 0xcd9e8d5710107824 */ /* 0x000fe200078e02ff */
[----:B------:R1:W-:Y:S01]  /*49d0*/  MUFU.EX2 R151, R2 ;  /* 0x0000000200977308 */ /* 0x0003e20000000800 */
[----:B------:R-:W-:-:S04]  /*49e0*/  IMAD.WIDE.U32 R10, R11, -0x326172a9, RZ ;  /* 0xcd9e8d570b0a7825 */ /* 0x000fc800078e00ff */
[----:B------:R-:W-:Y:S01]  /*49f0*/  IMAD.WIDE.U32 R50, R6, -0x2daee0ad, RZ ;  /* 0xd2511f5306327825 */ /* 0x000fe200078e00ff */
[----:B------:R-:W-:Y:S02]  /*4a00*/  LOP3.LUT R16, R11, UR23, R16, 0x96, !PT ;  /* 0x000000170b107c12 */ /* 0x000fe4000f8e9610 */
[----:B------:R2:W-:Y:S01]  /*4a10*/  MUFU.EX2 R53, R7 ;  /* 0x0000000700357308 */ /* 0x0005e20000000800 */
[----:B------:R-:W-:Y:S01]  /*4a20*/  IMAD.WIDE.U32 R14, R14, -0x2daee0ad, RZ ;  /* 0xd2511f530e0e7825 */ /* 0x000fe200078e00ff */
[----:B------:R-:W-:-:S03]  /*4a30*/  LOP3.LUT R6, R51, UR15, R96, 0x96, !PT ;  /* 0x0000000f33067c12 */ /* 0x000fc6000f8e9660 */
[----:B------:R-:W-:Y:S01]  /*4a40*/  IMAD.WIDE.U32 R16, R16, -0x2daee0ad, RZ ;  /* 0xd2511f5310107825 */ /* 0x000fe200078e00ff */
[----:B------:R-:W-:-:S03]  /*4a50*/  LOP3.LUT R20, R15, UR11, R50, 0x96, !PT ;  /* 0x0000000b0f147c12 */ /* 0x000fc6000f8e9632 */
[--C-:B-1----:R-:W-:Y:S02]  /*4a60*/  FFMA.FTZ R2, R29, c[0x0][0x23c], -R5.reuse ;  /* 0x00008f001d027a23 */ /* 0x102fe40000010805 */
[----:B------:R-:W-:Y:S02]  /*4a70*/  FFMA.FTZ R9, R23, c[0x0][0x23c], -R5 ;  /* 0x00008f0017097a23 */ /* 0x000fe40000010805 */
[----:B------:R1:W3:Y:S01]  /*4a80*/  MUFU.EX2 R150, R2 ;  /* 0x0000000200967308 */ /* 0x0002e20000000800 */
[----:B------:R-:W-:-:S04]  /*4a90*/  IMAD.WIDE.U32 R20, R20, -0x326172a9, RZ ;  /* 0xcd9e8d5714147825 */ /* 0x000fc800078e00ff */
[----:B--2---:R-:W-:-:S03]  /*4aa0*/  IMAD.WIDE.U32 R6, R6, -0x326172a9, RZ ;  /* 0xcd9e8d5706067825 */ /* 0x004fc600078e00ff */
[----:B------:R2:W-:Y:S02]  /*4ab0*/  MUFU.EX2 R118, R9 ;  /* 0x0000000900767308 */ /* 0x0005e40000000800 */
[----:B------:R-:W-:Y:S02]  /*4ac0*/  LOP3.LUT R11, R21, UR8, R6, 0x96, !PT ;  /* 0x00000008150b7c12 */ /* 0x000fe4000f8e9606 */
[----:B-1----:R-:W-:Y:S01]  /*4ad0*/  LOP3.LUT R2, R141, UR5, R98, 0x96, !PT ;  /* 0x000000058d027c12 */ /* 0x002fe2000f8e9662 */
[----:B------:R-:W-:Y:S01]  /*4ae0*/  UIADD3 UR5, UR19, -0x56f99767, URZ ;  /* 0xa906689913057890 */ /* 0x000fe2000fffe03f */
[----:B---3--:R-:W-:-:S03]  /*4af0*/  F2FP.BF16.PACK_AB R4, R150, R151 ;  /* 0x000000979604723e */ /* 0x008fc600000010ff */
[----:B------:R-:W-:Y:S01]  /*4b00*/  IMAD.WIDE.U32 R48, R2, -0x2daee0ad, RZ ;  /* 0xd2511f5302307825 */ /* 0x000fe200078e00ff */
[----:B------:R-:W-:Y:S02]  /*4b10*/  PRMT R210, R4, 0x7610, R210 ;  /* 0x0000761004d27816 */ /* 0x000fe400000000d2 */
[----:B--2---:R-:W-:Y:S01]  /*4b20*/  LOP3.LUT R9, R7, UR14, R8, 0x96, !PT ;  /* 0x0000000e07097c12 */ /* 0x004fe2000f8e9608 */
[--C-:B------:R-:W-:Y:S01]  /*4b30*/  FFMA.FTZ R2, R30, c[0x0][0x23c], -R5.reuse ;  /* 0x00008f001e027a23 */ /* 0x100fe20000010805 */
[----:B------:R-:W-:Y:S01]  /*4b40*/  LOP3.LUT R12, R49, UR15, R12, 0x96, !PT ;  /* 0x0000000f310c7c12 */ /* 0x000fe2000f8e960c */
[----:B------:R-:W-:Y:S01]  /*4b50*/  FFMA.FTZ R8, R32, c[0x0][0x23c], -R5 ;  /* 0x00008f0020087a23 */ /* 0x000fe20000010805 */
[----:B------:R-:W-:Y:S01]  /*4b60*/  LOP3.LUT R18, R17, UR11, R48, 0x96, !PT ;  /* 0x0000000b11127c12 */ /* 0x000fe2000f8e9630 */
[----:B------:R1:W-:Y:S01]  /*4b70*/  MUFU.EX2 R106, R2 ;  /* 0x00000002006a7308 */ /* 0x0003e20000000800 */
[----:B------:R-:W-:Y:S01]  /*4b80*/  PRMT R209, R4, 0x7632, R209 ;  /* 0x0000763204d17816 */ /* 0x000fe200000000d1 */
[----:B------:R-:W-:-:S04]  /*4b90*/  IMAD.WIDE.U32 R6, R12, -0x326172a9, RZ ;  /* 0xcd9e8d570c067825 */ /* 0x000fc800078e00ff */
[----:B------:R-:W-:Y:S01]  /*4ba0*/  IMAD.WIDE.U32 R18, R18, -0x326172a9, RZ ;  /* 0xcd9e8d5712127825 */ /* 0x000fe200078e00ff */
[----:B------:R-:W-:Y:S01]  /*4bb0*/  LOP3.LUT R12, R7, UR14, R10, 0x96, !PT ;  /* 0x0000000e070c7c12 */ /* 0x000fe2000f8e960a */
[----:B------:R2:W-:Y:S02]  /*4bc0*/  MUFU.EX2 R72, R8 ;  /* 0x0000000800487308 */ /* 0x0005e40000000800 */
[--C-:B------:R-:W-:Y:S01]  /*4bd0*/  FFMA.FTZ R7, R31, c[0x0][0x23c], -R5.reuse ;  /* 0x00008f001f077a23 */ /* 0x100fe20000010805 */
[----:B------:R-:W-:Y:S01]  /*4be0*/  LOP3.LUT R15, R19, UR8, R6, 0x96, !PT ;  /* 0x00000008130f7c12 */ /* 0x000fe2000f8e9606 */
[----:B------:R-:W-:Y:S02]  /*4bf0*/  FFMA.FTZ R6, R26, c[0x0][0x23c], -R5 ;  /* 0x00008f001a067a23 */ /* 0x000fe40000010805 */
[----:B------:R-:W-:Y:S02]  /*4c00*/  FMUL.FTZ R5, R136, c[0x0][0x23c] ;  /* 0x00008f0088057a20 */ /* 0x000fe40000410000 */
[----:B-1----:R-:W-:Y:S01]  /*4c10*/  FMUL.FTZ R2, R133, c[0x0][0x23c] ;  /* 0x00008f0085027a20 */ /* 0x002fe20000410000 */
[----:B------:R-:W-:Y:S01]  /*4c20*/  MUFU.EX2 R104, R7 ;  /* 0x0000000700687308 */ /* 0x000fe20000000800 */
[----:B------:R-:W-:-:S03]  /*4c30*/  IMAD.WIDE.U32 R12, R12, -0x2daee0ad, RZ ;  /* 0xd2511f530c0c7825 */ /* 0x000fc600078e00ff */
[----:B------:R-:W-:Y:S02]  /*4c40*/  FSEL R2, R2, RZ, P1 ;  /* 0x000000ff02027208 */ /* 0x000fe40000800000 */
[----:B------:R-:W-:Y:S02]  /*4c50*/  FSETP.NEU.FTZ.AND P1, PT, R136, -INF , PT ;  /* 0xff8000008800780b */ /* 0x000fe40003f3d000 */
[----:B------:R1:W-:Y:S01]  /*4c60*/  MUFU.EX2 R196, R6 ;  /* 0x0000000600c47308 */ /* 0x0003e20000000800 */
[----:B--2---:R-:W-:Y:S01]  /*4c70*/  FFMA.FTZ R8, R64, c[0x0][0x23c], -R2 ;  /* 0x00008f0040087a23 */ /* 0x004fe20000010802 */
[----:B------:R-:W-:Y:S01]  /*4c80*/  LOP3.LUT R16, R13, UR5, R16, 0x96, !PT ;  /* 0x000000050d107c12 */ /* 0x000fe2000f8e9610 */
[--C-:B------:R-:W-:Y:S02]  /*4c90*/  FFMA.FTZ R10, R40, c[0x0][0x23c], -R2.reuse ;  /* 0x00008f00280a7a23 */ /* 0x100fe40000010802 */
[--C-:B------:R-:W-:Y:S02]  /*4ca0*/  FFMA.FTZ R41, R41, c[0x0][0x23c], -R2.reuse ;  /* 0x00008f0029297a23 */ /* 0x100fe40000010802 */
[--C-:B------:R-:W-:Y:S01]  /*4cb0*/  FFMA.FTZ R37, R37, c[0x0][0x23c], -R2.reuse ;  /* 0x00008f0025257a23 */ /* 0x100fe20000010802 */
[----:B------:R2:W-:Y:S01]  /*4cc0*/  MUFU.EX2 R143, R8 ;  /* 0x00000008008f7308 */ /* 0x0005e20000000800 */
[----:B------:R-:W-:-:S02]  /*4cd0*/  FFMA.FTZ R35, R35, c[0x0][0x23c], -R2 ;  /* 0x00008f0023237a23 */ /* 0x000fc40000010802 */
[--C-:B------:R-:W-:Y:S02]  /*4ce0*/  FFMA.FTZ R34, R34, c[0x0][0x23c], -R2.reuse ;  /* 0x00008f0022227a23 */ /* 0x100fe40000010802 */
[--C-:B------:R-:W-:Y:S02]  /*4cf0*/  FFMA.FTZ R38, R33, c[0x0][0x23c], -R2.reuse ;  /* 0x00008f0021267a23 */ /* 0x100fe40000010802 */
[----:B------:R-:W-:Y:S01]  /*4d00*/  FFMA.FTZ R40, R27, c[0x0][0x23c], -R2 ;  /* 0x00008f001b287a23 */ /* 0x000fe20000010802 */
[----:B------:R-:W-:Y:S01]  /*4d10*/  FSEL R2, R5, RZ, P1 ;  /* 0x000000ff05027208 */ /* 0x000fe20000800000 */
[----:B-1----:R-:W-:Y:S01]  /*4d20*/  IMAD.WIDE.U32 R6, R9, -0x2daee0ad, RZ ;  /* 0xd2511f5309067825 */ /* 0x002fe200078e00ff */
[----:B------:R1:W-:Y:S03]  /*4d30*/  MUFU.EX2 R141, R10 ;  /* 0x0000000a008d7308 */ /* 0x0003e60000000800 */
[----:B------:R-:W-:Y:S01]  /*4d40*/  FFMA.FTZ R5, R66, c[0x0][0x23c], -R2 ;  /* 0x00008f0042057a23 */ /* 0x000fe20000010802 */
[----:B------:R-:W-:Y:S01]  /*4d50*/  LOP3.LUT R14, R7, UR5, R14, 0x96, !PT ;  /* 0x00000005070e7c12 */ /* 0x000fe2000f8e960e */
[--C-:B------:R-:W-:Y:S01]  /*4d60*/  FFMA.FTZ R17, R45, c[0x0][0x23c], -R2.reuse ;  /* 0x00008f002d117a23 */ /* 0x100fe20000010802 */
[----:B------:R-:W-:Y:S01]  /*4d70*/  LDSM.16.MT88.4 R64, [R198+0xa000] ;  /* 0x00a00000c640783b */ /* 0x000fe20000004200 */
[----:B--2---:R-:W-:Y:S01]  /*4d80*/  IMAD.WIDE.U32 R8, R11, -0x2daee0ad, RZ ;  /* 0xd2511f530b087825 */ /* 0x004fe200078e00ff */
[----:B------:R-:W-:Y:S03]  /*4d90*/  MUFU.EX2 R115, R5 ;  /* 0x0000000500737308 */ /* 0x000fe60000000800 */
[----:B------:R-:W-:Y:S01]  /*4da0*/  FFMA.FTZ R25, R46, c[0x0][0x23c], -R2 ;  /* 0x00008f002e197a23 */ /* 0x000fe20000010802 */
[----:B------:R-:W-:Y:S01]  /*4db0*/  LOP3.LUT R11, R9, UR25, R6, 0x96, !PT ;  /* 0x00000019090b7c12 */ /* 0x000fe2000f8e9606 */
[----:B------:R-:W-:Y:S01]  /*4dc0*/  IMAD.WIDE.U32 R6, R15, -0x2daee0ad, RZ ;  /* 0xd2511f530f067825 */ /* 0x000fe200078e00ff */
[----:B------:R-:W-:-:S02]  /*4dd0*/  SHF.R.U32.HI R15, RZ, 0x10, R8 ;  /* 0x00000010ff0f7819 */ /* 0x000fc40000011608 */
[----:B------:R-:W-:Y:S01]  /*4de0*/  SHF.R.U32.HI R22, RZ, 0x18, R8 ;  /* 0x00000018ff167819 */ /* 0x000fe20000011608 */
[----:B------:R-:W-:Y:S01]  /*4df0*/  FFMA.FTZ R26, R44, c[0x0][0x23c], -R2 ;  /* 0x00008f002c1a7a23 */ /* 0x000fe20000010802 */
[----:B-1----:R-:W-:Y:S01]  /*4e00*/  LOP3.LUT R10, R7, UR25, R12, 0x96, !PT ;  /* 0x00000019070a7c12 */ /* 0x002fe2000f8e960c */
[--C-:B------:R-:W-:Y:S01]  /*4e10*/  FFMA.FTZ R29, R43, c[0x0][0x23c], -R2.reuse ;  /* 0x00008f002b1d7a23 */ /* 0x100fe20000010802 */
[----:B------:R-:W-:Y:S01]  /*4e20*/  LOP3.LUT R13, R6, 0xffff, RZ, 0xc0, !PT ;  /* 0x0000ffff060d7812 */ /* 0x000fe200078ec0ff */
[--C-:B------:R-:W-:Y:S01]  /*4e30*/  FFMA.FTZ R32, R42, c[0x0][0x23c], -R2.reuse ;  /* 0x00008f002a207a23 */ /* 0x100fe20000010802 */
[----:B------:R-:W-:Y:S01]  /*4e40*/  LOP3.LUT R23, R6, 0xff, RZ, 0xc0, !PT ;  /* 0x000000ff06177812 */ /* 0x000fe200078ec0ff */
[----:B------:R-:W-:Y:S01]  /*4e50*/  FFMA.FTZ R33, R39, c[0x0][0x23c], -R2 ;  /* 0x00008f0027217a23 */ /* 0x000fe20000010802 */
[----:B------:R-:W-:Y:S01]  /*4e60*/  SHF.R.U32.HI R19, RZ, 0x10, R6 ;  /* 0x00000010ff137819 */ /* 0x000fe20000011606 */
[----:B------:R-:W-:Y:S01]  /*4e70*/  FFMA.FTZ R36, R36, c[0x0][0x23c], -R2 ;  /* 0x00008f0024247a23 */ /* 0x000fe20000010802 */
[----:B------:R-:W-:Y:S01]  /*4e80*/  LOP3.LUT R2, R8, 0xffff, RZ, 0xc0, !PT ;  /* 0x0000ffff08027812 */ /* 0x000fe200078ec0ff */
[----:B------:R1:W-:Y:S01]  /*4e90*/  MUFU.EX2 R73, R25 ;  /* 0x0000001900497308 */ /* 0x0003e20000000800 */
[----:B------:R-:W-:Y:S01]  /*4ea0*/  SHF.R.U32.HI R21, RZ, 0x18, R6 ;  /* 0x00000018ff157819 */ /* 0x000fe20000011606 */
[----:B------:R-:W-:Y:S01]  /*4eb0*/  IMAD.WIDE.U32 R6, R16, -0x326172a9, RZ ;  /* 0xcd9e8d5710067825 */ /* 0x000fe200078e00ff */
[----:B------:R-:W-:-:S02]  /*4ec0*/  SHF.R.U32.HI R12, RZ, 0x8, R2 ;  /* 0x00000008ff0c7819 */ /* 0x000fc40000011602 */
[----:B------:R-:W-:Y:S02]  /*4ed0*/  LOP3.LUT R2, R15, 0xff, RZ, 0xc0, !PT ;  /* 0x000000ff0f027812 */ /* 0x000fe400078ec0ff */
[----:B------:R-:W-:Y:S01]  /*4ee0*/  LOP3.LUT R24, R8, 0xff, RZ, 0xc0, !PT ;  /* 0x000000ff08187812 */ /* 0x000fe200078ec0ff */
[----:B------:R-:W-:Y:S01]  /*4ef0*/  IMAD.WIDE.U32 R8, R14, -0x326172a9, RZ ;  /* 0xcd9e8d570e087825 */ /* 0x000fe200078e00ff */
[----:B------:R-:W-:Y:S01]  /*4f00*/  PRMT R30, R2, 0x5410, R22 ;  /* 0x00005410021e7816 */ /* 0x000fe20000000016 */
[----:B------:R2:W-:Y:S01]  /*4f10*/  MUFU.EX2 R98, R17 ;  /* 0x0000001100627308 */ /* 0x0005e20000000800 */
[C---:B------:R-:W-:Y:S02]  /*4f20*/  LOP3.LUT R22, R6.reuse, 0xffff, RZ, 0xc0, !PT ;  /* 0x0000ffff06167812 */ /* 0x040fe400078ec0ff */
[----:B------:R-:W-:Y:S02]  /*4f30*/  LOP3.LUT R28, R6, 0xff, RZ, 0xc0, !PT ;  /* 0x000000ff061c7812 */ /* 0x000fe400078ec0ff */
[----:B------:R-:W-:-:S02]  /*4f40*/  SHF.R.U32.HI R27, RZ, 0x18, R6 ;  /* 0x00000018ff1b7819 */ /* 0x000fc40000011606 */
[----:B-1----:R-:W-:Y:S01]  /*4f50*/  SHF.R.U32.HI R25, RZ, 0x10, R6 ;  /* 0x00000010ff197819 */ /* 0x002fe20000011606 */
[----:B------:R-:W-:Y:S01]  /*4f60*/  MUFU.EX2 R108, R29 ;  /* 0x0000001d006c7308 */ /* 0x000fe20000000800 */
[----:B------:R-:W-:Y:S02]  /*4f70*/  LOP3.LUT R6, R11, 0xffff, RZ, 0xc0, !PT ;  /* 0x0000ffff0b067812 */ /* 0x000fe400078ec0ff */
[----:B------:R-:W-:Y:S02]  /*4f80*/  LOP3.LUT R5, R9, UR26, R20, 0x96, !PT ;  /* 0x0000001a09057c12 */ /* 0x000fe4000f8e9614 */
[C---:B------:R-:W-:Y:S02]  /*4f90*/  LOP3.LUT R14, R8.reuse, 0xffff, RZ, 0xc0, !PT ;  /* 0x0000ffff080e7812 */ /* 0x040fe400078ec0ff */
[----:B------:R-:W-:Y:S01]  /*4fa0*/  LOP3.LUT R20, R8, 0xff, RZ, 0xc0, !PT ;  /* 0x000000ff08147812 */ /* 0x000fe200078ec0ff */
[----:B------:R-:W1:Y:S01]  /*4fb0*/  MUFU.EX2 R119, R32 ;  /* 0x0000002000777308 */ /* 0x000e620000000800 */
[----:B--2---:R-:W-:-:S02]  /*4fc0*/  SHF.R.U32.HI R17, RZ, 0x10, R8 ;  /* 0x00000010ff117819 */ /* 0x004fc40000011608 */
[----:B------:R-:W-:Y:S02]  /*4fd0*/  SHF.R.U32.HI R15, RZ, 0x18, R8 ;  /* 0x00000018ff0f7819 */ /* 0x000fe40000011608 */
[----:B------:R-:W-:Y:S02]  /*4fe0*/  PRMT R31, R24, 0x5410, R12 ;  /* 0x00005410181f7816 */ /* 0x000fe4000000000c */
[----:B------:R-:W-:Y:S01]  /*4ff0*/  LOP3.LUT R2, R7, UR26, R18, 0x96, !PT ;  /* 0x0000001a07027c12 */ /* 0x000fe2000f8e9612 */
[----:B------:R-:W-:Y:S01]  /*5000*/  MUFU.EX2 R103, R33 ;  /* 0x0000002100677308 */ /* 0x000fe20000000800 */
[----:B------:R-:W-:Y:S02]  /*5010*/  SHF.R.U32.HI R8, RZ, 0x8, R13 ;  /* 0x00000008ff087819 */ /* 0x000fe4000001160d */
[----:B------:R-:W-:Y:S02]  /*5020*/  LOP3.LUT R9, R11, 0xff, RZ, 0xc0, !PT ;  /* 0x000000ff0b097812 */ /* 0x000fe400078ec0ff */
[----:B------:R-:W-:-:S02]  /*5030*/  SHF.R.U32.HI R6, RZ, 0x8, R6 ;  /* 0x00000008ff067819 */ /* 0x000fc40000011606 */
[----:B------:R-:W-:Y:S01]  /*5040*/  LOP3.LUT R7, R19, 0xff, RZ, 0xc0, !PT ;  /* 0x000000ff13077812 */ /* 0x000fe200078ec0ff */
[----:B------:R-:W2:Y:S01]  /*5050*/  MUFU.EX2 R192, R36 ;  /* 0x0000002400c07308 */ /* 0x000ea20000000800 */
[----:B------:R-:W-:Y:S01]  /*5060*/  LOP3.LUT R12, R17, 0xff, RZ, 0xc0, !PT ;  /* 0x000000ff110c7812 */ /* 0x000fe200078ec0ff */
[----:B------:R-:W-:Y:S01]  /*5070*/  IMAD R17, R233, 0x10000, R233 ;  /* 0x00010000e9117824 */ /* 0x000fe200078e02e9 */
[----:B------:R-:W-:Y:S02]  /*5080*/  SHF.R.U32.HI R13, RZ, 0x8, R14 ;  /* 0x00000008ff0d7819 */ /* 0x000fe4000001160e */
[----:B------:R-:W-:Y:S02]  /*5090*/  PRMT R24, R23, 0x5410, R8 ;  /* 0x0000541017187816 */ /* 0x000fe40000000008 */
[----:B------:R-:W-:Y:S01]  /*50a0*/  PRMT R18, R9, 0x5410, R6 ;  /* 0x0000541009127816 */ /* 0x000fe20000000006 */
[----:B------:R-:W3:Y:S01]  /*50b0*/  MUFU.EX2 R117, R26 ;  /* 0x0000001a00757308 */ /* 0x000ee20000000800 */
[----:B------:R-:W-:Y:S01]  /*50c0*/  PRMT R23, R7, 0x5410, R21 ;  /* 0x0000541007177816 */ /* 0x000fe20000000015 */
[--C-:B------:R-:W-:Y:S01]  /*50d0*/  HSET2.LE.AND R21, R31, R17.reuse, PT ;  /* 0x000000111f157233 */ /* 0x100fe20003803000 */
[----:B------:R-:W-:Y:S01]  /*50e0*/  PRMT R19, R12, 0x5410, R15 ;  /* 0x000054100c137816 */ /* 0x000fe2000000000f */
[--C-:B------:R-:W-:Y:S01]  /*50f0*/  HSET2.LE.AND R24, R24, R17.reuse, PT ;  /* 0x0000001118187233 */ /* 0x100fe20003803000 */
[----:B------:R-:W-:Y:S01]  /*5100*/  SHF.R.U32.HI R9, RZ, 0x10, R11 ;  /* 0x00000010ff097819 */ /* 0x000fe2000001160b */
[--C-:B------:R-:W-:Y:S01]  /*5110*/  HSET2.LE.AND R23, R23, R17.reuse, PT ;  /* 0x0000001117177233 */ /* 0x100fe20003803000 */
[----:B------:R-:W-:Y:S01]  /*5120*/  LOP3.LUT R7, R10, 0xffff, RZ, 0xc0, !PT ;  /* 0x0000ffff0a077812 */ /* 0x000fe200078ec0ff */
[----:B------:R-:W-:Y:S01]  /*5130*/  HSET2.LE.AND R18, R18, R17, PT ;  /* 0x0000001112127233 */ /* 0x000fe20003803000 */
[----:B------:R-:W-:Y:S01]  /*5140*/  SHF.R.U32.HI R12, RZ, 0x10, R5 ;  /* 0x00000010ff0c7819 */ /* 0x000fe20000011605 */
[----:B------:R-:W-:Y:S01]  /*5150*/  MUFU.EX2 R113, R41 ;  /* 0x0000002900717308 */ /* 0x000fe20000000800 */
[----:B------:R-:W-:-:S02]  /*5160*/  PRMT R20, R20, 0x5410, R13 ;  /* 0x0000541014147816 */ /* 0x000fc4000000000d */
[--C-:B------:R-:W-:Y:S02]  /*5170*/  SHF.R.U32.HI R8, RZ, 0x10, R10.reuse ;  /* 0x00000010ff087819 */ /* 0x100fe4000001160a */
[----:B------:R-:W-:Y:S02]  /*5180*/  SHF.R.U32.HI R16, RZ, 0x18, R11 ;  /* 0x00000018ff107819 */ /* 0x000fe4000001160b */
[----:B------:R-:W-:Y:S01]  /*5190*/  LOP3.LUT R15, R10, 0xff, RZ, 0xc0, !PT ;  /* 0x000000ff0a0f7812 */ /* 0x000fe200078ec0ff */
[----:B------:R-:W4:Y:S01]  /*51a0*/  MUFU.EX2 R199, R37 ;  /* 0x0000002500c77308 */ /* 0x000f220000000800 */
[----:B------:R-:W-:Y:S02]  /*51b0*/  SHF.R.U32.HI R13, RZ, 0x18, R10 ;  /* 0x00000018ff0d7819 */ /* 0x000fe4000001160a */
[C---:B------:R-:W-:Y:S02]  /*51c0*/  LOP3.LUT R6, R5.reuse, 0xffff, RZ, 0xc0, !PT ;  /* 0x0000ffff05067812 */ /* 0x040fe400078ec0ff */
[----:B------:R-:W-:-:S02]  /*51d0*/  LOP3.LUT R14, R5, 0xff, RZ, 0xc0, !PT ;  /* 0x000000ff050e7812 */ /* 0x000fc400078ec0ff */
[----:B------:R-:W-:Y:S01]  /*51e0*/  SHF.R.U32.HI R11, RZ, 0x18, R5 ;  /* 0x00000018ff0b7819 */ /* 0x000fe20000011605 */
[----:B------:R-:W-:Y:S01]  /*51f0*/  MUFU.EX2 R105, R38 ;  /* 0x0000002600697308 */ /* 0x000fe20000000800 */
[----:B------:R-:W-:Y:S02]  /*5200*/  LOP3.LUT R10, R9, 0xff, RZ, 0xc0, !PT ;  /* 0x000000ff090a7812 */ /* 0x000fe400078ec0ff */
[----:B------:R-:W-:Y:S02]  /*5210*/  SHF.R.U32.HI R9, RZ, 0x8, R7 ;  /* 0x00000008ff097819 */ /* 0x000fe40000011607 */
[----:B------:R-:W-:Y:S02]  /*5220*/  LOP3.LUT R5, R12, 0xff, RZ, 0xc0, !PT ;  /* 0x000000ff0c057812 */ /* 0x000fe400078ec0ff */
[----:B------:R-:W-:Y:S01]  /*5230*/  LOP3.LUT R7, R8, 0xff, RZ, 0xc0, !PT ;  /* 0x000000ff08077812 */ /* 0x000fe200078ec0ff */
[----:B------:R-:W1:Y:S01]  /*5240*/  MUFU.EX2 R194, R40 ;  /* 0x0000002800c27308 */ /* 0x000e620000000800 */
[----:B------:R-:W-:-:S02]  /*5250*/  SHF.R.U32.HI R6, RZ, 0x8, R6 ;  /* 0x00000008ff067819 */ /* 0x000fc40000011606 */
[----:B------:R-:W-:Y:S02]  /*5260*/  PRMT R11, R5, 0x5410, R11 ;  /* 0x00005410050b7816 */ /* 0x000fe4000000000b */
[----:B------:R-:W-:Y:S02]  /*5270*/  PRMT R16, R10, 0x5410, R16 ;  /* 0x000054100a107816 */ /* 0x000fe40000000010 */
[----:B------:R-:W-:Y:S01]  /*5280*/  PRMT R15, R15, 0x5410, R9 ;  /* 0x000054100f0f7816 */ /* 0x000fe20000000009 */
[--C-:B------:R-:W-:Y:S01]  /*5290*/  HSET2.LE.AND R11, R11, R17.reuse, PT ;  /* 0x000000110b0b7233 */ /* 0x100fe20003803000 */
[----:B------:R-:W-:Y:S01]  /*52a0*/  PRMT R13, R7, 0x5410, R13 ;  /* 0x00005410070d7816 */ /* 0x000fe2000000000d */
[----:B------:R-:W-:Y:S01]  /*52b0*/  HSET2.LE.AND R16, R16, R17, PT ;  /* 0x0000001110107233 */ /* 0x000fe20003803000 */
[C---:B------:R-:W-:Y:S01]  /*52c0*/  LOP3.LUT R5, R2.reuse, 0xffff, RZ, 0xc0, !PT ;  /* 0x0000ffff02057812 */ /* 0x040fe200078ec0ff */
[----:B------:R-:W-:Y:S01]  /*52d0*/  MUFU.EX2 R107, R35 ;  /* 0x00000023006b7308 */ /* 0x000fe20000000800 */
[----:B------:R-:W-:-:S02]  /*52e0*/  LOP3.LUT R10, R2, 0xff, RZ, 0xc0, !PT ;  /* 0x000000ff020a7812 */ /* 0x000fc400078ec0ff */
[--C-:B------:R-:W-:Y:S02]  /*52f0*/  SHF.R.U32.HI R7, RZ, 0x10, R2.reuse ;  /* 0x00000010ff077819 */ /* 0x100fe40000011602 */
[----:B------:R-:W-:Y:S02]  /*5300*/  SHF.R.U32.HI R9, RZ, 0x18, R2 ;  /* 0x00000018ff097819 */ /* 0x000fe40000011602 */
[----:B------:R-:W-:Y:S01]  /*5310*/  PRMT R14, R14, 0x5410, R6 ;  /* 0x000054100e0e7816 */ /* 0x000fe20000000006 */
[----:B------:R2:W2:Y:S01]  /*5320*/  MUFU.EX2 R120, R34 ;  /* 0x0000002200787308 */ /* 0x0004a20000000800 */
[----:B------:R-:W-:Y:S02]  /*5330*/  LOP3.LUT R2, R25, 0xff, RZ, 0xc0, !PT ;  /* 0x000000ff19027812 */ /* 0x000fe400078ec0ff */
[----:B------:R-:W-:Y:S01]  /*5340*/  SHF.R.U32.HI R6, RZ, 0x8, R22 ;  /* 0x00000008ff067819 */ /* 0x000fe20000011616 */
[----:B------:R-:W-:Y:S01]  /*5350*/  HSET2.LE.AND R22, R30, R17, PT ;  /* 0x000000111e167233 */ /* 0x000fe20003803000 */
[----:B------:R-:W-:-:S02]  /*5360*/  SHF.R.U32.HI R8, RZ, 0x8, R5 ;  /* 0x00000008ff087819 */ /* 0x000fc40000011605 */
[----:B-1----:R-:W-:Y:S02]  /*5370*/  F2FP.BF16.PACK_AB R0, R119, R108 ;  /* 0x0000006c7700723e */ /* 0x002fe400000010ff */
[----:B------:R-:W-:Y:S02]  /*5380*/  LOP3.LUT R5, R7, 0xff, RZ, 0xc0, !PT ;  /* 0x000000ff07057812 */ /* 0x000fe400078ec0ff */
[----:B------:R-:W-:Y:S02]  /*5390*/  PRMT R2, R2, 0x5410, R27 ;  /* 0x0000541002027816 */ /* 0x000fe4000000001b */
[----:B------:R-:W-:Y:S02]  /*53a0*/  PRMT R7, R28, 0x5410, R6 ;  /* 0x000054101c077816 */ /* 0x000fe40000000006 */
[----:B------:R-:W-:Y:S01]  /*53b0*/  PRMT R6, R10, 0x5410, R8 ;  /* 0x000054100a067816 */ /* 0x000fe20000000008 */
[--C-:B------:R-:W-:Y:S01]  /*53c0*/  HSET2.LE.AND R8, R20, R17.reuse, PT ;  /* 0x0000001114087233 */ /* 0x100fe20003803000 */
[C---:B------:R-:W-:Y:S01]  /*53d0*/  PRMT R224, R0.reuse, 0x7610, R224 ;  /* 0x0000761000e07816 */ /* 0x040fe200000000e0 */
[--C-:B------:R-:W-:Y:S01]  /*53e0*/  HSET2.LE.AND R20, R13, R17.reuse, PT ;  /* 0x000000110d147233 */ /* 0x100fe20003803000 */
[----:B------:R-:W-:Y:S01]  /*53f0*/  PRMT R222, R0, 0x7632, R222 ;  /* 0x0000763200de7816 */ /* 0x000fe200000000de */
[--C-:B------:R-:W-:Y:S01]  /*5400*/  HSET2.LE.AND R13, R2, R17.reuse, PT ;  /* 0x00000011020d7233 */ /* 0x100fe20003803000 */
[----:B--2---:R-:W-:Y:S01]  /*5410*/  F2FP.BF16.PACK_AB R0, R192, R103 ;  /* 0x00000067c000723e */ /* 0x004fe200000010ff */
[--C-:B------:R-:W-:Y:S01]  /*5420*/  HSET2.LE.AND R10, R14, R17.reuse, PT ;  /* 0x000000110e0a7233 */ /* 0x100fe20003803000 */
[----:B---3--:R-:W-:Y:S01]  /*5430*/  F2FP.BF16.PACK_AB R2, R117, R73 ;  /* 0x000000497502723e */ /* 0x008fe200000010ff */
[--C-:B------:R-:W-:Y:S01]  /*5440*/  HSET2.LE.AND R14, R6, R17.reuse, PT ;  /* 0x00000011060e7233 */ /* 0x100fe20003803000 */
[C---:B------:R-:W-:Y:S01]  /*5450*/  PRMT R214, R0.reuse, 0x7610, R214 ;  /* 0x0000761000d67816 */ /* 0x040fe200000000d6 */
[----:B------:R-:W-:Y:S01]  /*5460*/  HSET2.LE.AND R12, R7, R17, PT ;  /* 0x00000011070c7233 */ /* 0x000fe20003803000 */
[----:B------:R-:W-:Y:S01]  /*5470*/  PRMT R213, R0, 0x7632, R213 ;  /* 0x0000763200d57816 */ /* 0x000fe200000000d5 */
[----:B------:R-:W1:Y:S01]  /*5480*/  LDSM.16.MT88.4 R28, [R193+0xa000] ;  /* 0x00a00000c11c783b */ /* 0x000e620000004200 */
[----:B------:R-:W-:-:S02]  /*5490*/  F2FP.BF16.PACK_AB R0, R55, R102 ;  /* 0x000000663700723e */ /* 0x000fc400000010ff */
[----:B------:R-:W-:Y:S01]  /*54a0*/  PRMT R5, R5, 0x5410, R9 ;  /* 0x0000541005057816 */ /* 0x000fe20000000009 */
[--C-:B------:R-:W-:Y:S01]  /*54b0*/  HSET2.LE.AND R9, R19, R17.reuse, PT ;  /* 0x0000001113097233 */ /* 0x100fe20003803000 */
[C---:B------:R-:W-:Y:S01]  /*54c0*/  PRMT R228, R2.reuse, 0x7610, R228 ;  /* 0x0000761002e47816 */ /* 0x040fe200000000e4 */
[--C-:B------:R-:W-:Y:S01]  /*54d0*/  HSET2.LE.AND R19, R15, R17.reuse, PT ;  /* 0x000000110f137233 */ /* 0x100fe20003803000 */
[----:B------:R-:W-:Y:S01]  /*54e0*/  PRMT R227, R2, 0x7632, R227 ;  /* 0x0000763202e37816 */ /* 0x000fe200000000e3 */
[----:B------:R-:W-:Y:S01]  /*54f0*/  HSET2.LE.AND R15, R5, R17, PT ;  /* 0x00000011050f7233 */ /* 0x000fe20003803000 */
[----:B------:R-:W-:Y:S01]  /*5500*/  F2FP.BF16.PACK_AB R2, R52, R56 ;  /* 0x000000383402723e */ /* 0x000fe200000010ff */
[----:B------:R-:W-:Y:S01]  /*5510*/  IMAD.MOV.U32 R17, RZ, RZ, R47 ;  /* 0x000000ffff117224 */ /* 0x000fe200078e002f */
[----:B------:R-:W-:Y:S01]  /*5520*/  F2FP.BF16.PACK_AB R6, R98, R115 ;  /* 0x000000736206723e */ /* 0x000fe200000010ff */
[----:B------:R-:W2:Y:S01]  /*5530*/  LDSM.16.MT88.4 R44, [R198+0xa800] ;  /* 0x00a80000c62c783b */ /* 0x000ea20000004200 */
[----:B------:R-:W-:-:S02]  /*5540*/  PRMT R212, R0, 0x7632, R212 ;  /* 0x0000763200d47816 */ /* 0x000fc400000000d4 */
[----:B------:R-:W-:Y:S01]  /*5550*/  PRMT R211, R0, 0x7610, R211 ;  /* 0x0000761000d37816 */ /* 0x000fe200000000d3 */
[----:B------:R-:W3:Y:S01]  /*5560*/  LDSM.16.MT88.4 R32, [R195+0xa800] ;  /* 0x00a80000c320783b */ /* 0x000ee20000004200 */
[----:B------:R-:W-:Y:S02]  /*5570*/  PRMT R0, R228, 0x5410, R227 ;  /* 0x00005410e4007816 */ /* 0x000fe400000000e3 */
[C---:B------:R-:W-:Y:S02]  /*5580*/  PRMT R226, R2.reuse, 0x7632, R226 ;  /* 0x0000763202e27816 */ /* 0x040fe400000000e2 */
[----:B------:R-:W-:Y:S02]  /*5590*/  PRMT R225, R2, 0x7610, R225 ;  /* 0x0000761002e17816 */ /* 0x000fe400000000e1 */
[C---:B------:R-:W-:Y:S02]  /*55a0*/  PRMT R221, R6.reuse, 0x7610, R221 ;  /* 0x0000761006dd7816 */ /* 0x040fe400000000dd */
[----:B------:R-:W-:-:S02]  /*55b0*/  PRMT R223, R6, 0x7632, R223 ;  /* 0x0000763206df7816 */ /* 0x000fc400000000df */
[----:B------:R-:W-:Y:S02]  /*55c0*/  LOP3.LUT R6, R8, R0, RZ, 0xc0, !PT ;  /* 0x0000000008067212 */ /* 0x000fe400078ec0ff */
[----:B------:R-:W-:Y:S02]  /*55d0*/  PRMT R0, R225, 0x5410, R226 ;  /* 0x00005410e1007816 */ /* 0x000fe400000000e2 */
[----:B------:R-:W-:Y:S02]  /*55e0*/  F2FP.BF16.PACK_AB R5, R17, R116 ;  /* 0x000000741105723e */ /* 0x000fe400000010ff */
[----:B------:R-:W-:Y:S02]  /*55f0*/  F2FP.BF16.PACK_AB R2, R88, R54 ;  /* 0x000000365802723e */ /* 0x000fe400000010ff */
[----:B------:R-:W-:Y:S02]  /*5600*/  LOP3.LUT R7, R9, R0, RZ, 0xc0, !PT ;  /* 0x0000000009077212 */ /* 0x000fe400078ec0ff */
[----:B------:R-:W-:-:S02]  /*5610*/  PRMT R0, R221, 0x5410, R223 ;  /* 0x00005410dd007816 */ /* 0x000fc400000000df */
[C---:B------:R-:W-:Y:S02]  /*5620*/  PRMT R230, R5.reuse, 0x7632, R230 ;  /* 0x0000763205e67816 */ /* 0x040fe400000000e6 */
[----:B------:R-:W-:Y:S02]  /*5630*/  PRMT R229, R5, 0x7610, R229 ;  /* 0x0000761005e57816 */ /* 0x000fe400000000e5 */
[C---:B------:R-:W-:Y:S02]  /*5640*/  PRMT R220, R2.reuse, 0x7632, R220 ;  /* 0x0000763202dc7816 */ /* 0x040fe400000000dc */
[----:B------:R-:W-:Y:S02]  /*5650*/  PRMT R215, R2, 0x7610, R215 ;  /* 0x0000761002d77816 */ /* 0x000fe400000000d7 */
[----:B------:R-:W-:Y:S02]  /*5660*/  F2FP.BF16.PACK_AB R2, R141, R143 ;  /* 0x0000008f8d02723e */ /* 0x000fe400000010ff */
[----:B------:R-:W-:-:S02]  /*5670*/  LOP3.LUT R4, R10, R0, RZ, 0xc0, !PT ;  /* 0x000000000a047212 */ /* 0x000fc400078ec0ff */
[----:B------:R-:W-:Y:S02]  /*5680*/  PRMT R0, R229, 0x5410, R230 ;  /* 0x00005410e5007816 */ /* 0x000fe400000000e6 */
[C---:B------:R-:W-:Y:S02]  /*5690*/  PRMT R208, R2.reuse, 0x7632, R208 ;  /* 0x0000763202d07816 */ /* 0x040fe400000000d0 */
[----:B------:R-:W-:Y:S02]  /*56a0*/  PRMT R187, R2, 0x7610, R187 ;  /* 0x0000761002bb7816 */ /* 0x000fe400000000bb */
[----:B------:R-:W-:Y:S02]  /*56b0*/  F2FP.BF16.PACK_AB R2, R118, R53 ;  /* 0x000000357602723e */ /* 0x000fe400000010ff */
[----:B------:R-:W-:Y:S02]  /*56c0*/  LOP3.LUT R5, R11, R0, RZ, 0xc0, !PT ;  /* 0x000000000b057212 */ /* 0x000fe400078ec0ff */
[----:B------:R-:W-:-:S02]  /*56d0*/  F2FP.BF16.PACK_AB R0, R72, R106 ;  /* 0x0000006a4800723e */ /* 0x000fc400000010ff */
[C---:B------:R-:W-:Y:S02]  /*56e0*/  PRMT R186, R2.reuse, 0x7610, R186 ;  /* 0x0000761002ba7816 */ /* 0x040fe400000000ba */
[----:B------:R-:W-:Y:S01]  /*56f0*/  PRMT R185, R2, 0x7632, R185 ;  /* 0x0000763202b97816 */ /* 0x000fe200000000b9 */
[C---:B-1----:R-:W-:Y:S01]  /*5700*/  HMMA.16816.F32.BF16 R152, R4.reuse, R28, RZ ;  /* 0x0000001c0498723c */ /* 0x042fe200000418ff */
[----:B----4-:R-:W-:Y:S02]  /*5710*/  F2FP.BF16.PACK_AB R8, R199, R113 ;  /* 0x00000071c708723e */ /* 0x010fe400000010ff */
[C---:B------:R-:W-:Y:S02]  /*5720*/  PRMT R182, R0.reuse, 0x7610, R182 ;  /* 0x0000761000b67816 */ /* 0x040fe400000000b6 */
[----:B------:R-:W-:Y:S02]  /*5730*/  PRMT R181, R0, 0x7632, R181 ;  /* 0x0000763200b57816 */ /* 0x000fe400000000b5 */
[----:B------:R-:W-:Y:S01]  /*5740*/  PRMT R0, R186, 0x5410, R185 ;  /* 0x00005410ba007816 */ /* 0x000fe200000000b9 */
[----:B------:R-:W-:Y:S01]  /*5750*/  HMMA.16816.F32.BF16 R36, R4, R64, RZ ;  /* 0x000000400424723c */ /* 0x000fe200000418ff */
[----:B------:R-:W-:-:S02]  /*5760*/  PRMT R184, R8, 0x7632, R184 ;  /* 0x0000763208b87816 */ /* 0x000fc400000000b8 */
[----:B------:R-:W-:Y:S02]  /*5770*/  PRMT R183, R8, 0x7610, R183 ;  /* 0x0000761008b77816 */ /* 0x000fe400000000b7 */
[----:B------:R-:W-:Y:S02]  /*5780*/  LOP3.LUT R10, R12, R0, RZ, 0xc0, !PT ;  /* 0x000000000c0a7212 */ /* 0x000fe400078ec0ff */
[----:B------:R-:W-:Y:S01]  /*5790*/  PRMT R0, R183, 0x5410, R184 ;  /* 0x00005410b7007816 */ /* 0x000fe200000000b8 */
[----:B------:R-:W-:Y:S01]  /*57a0*/  HMMA.16816.F32.BF16 R144, R4, R156, RZ ;  /* 0x0000009c0490723c */ /* 0x000fe200000418ff */
[----:B------:R-:W-:Y:S02]  /*57b0*/  F2FP.BF16.PACK_AB R2, R196, R104 ;  /* 0x00000068c402723e */ /* 0x000fe400000010ff */
[----:B------:R-:W-:Y:S02]  /*57c0*/  LOP3.LUT R11, R13, R0, RZ, 0xc0, !PT ;  /* 0x000000000d0b7212 */ /* 0x000fe400078ec0ff */
[----:B------:R-:W-:-:S02]  /*57d0*/  PRMT R0, R210, 0x5410, R209 ;  /* 0x00005410d2007816 */ /* 0x000fc400000000d1 */
[----:B------:R-:W-:Y:S01]  /*57e0*/  PRMT R138, R2, 0x7610, R138 ;  /* 0x00007610028a7816 */ /* 0x000fe2000000008a */
[C---:B------:R-:W-:Y:S01]  /*57f0*/  HMMA.16816.F32.BF16 R68, R4.reuse, R92, RZ ;  /* 0x0000005c0444723c */ /* 0x040fe200000418ff */
[----:B------:R-:W-:Y:S02]  /*5800*/  LOP3.LUT R8, R14, R0, RZ, 0xc0, !PT ;  /* 0x000000000e087212 */ /* 0x000fe400078ec0ff */
[----:B------:R-:W-:Y:S02]  /*5810*/  PRMT R0, R187, 0x5410, R208 ;  /* 0x00005410bb007816 */ /* 0x000fe400000000d0 */
[----:B------:R-:W-:Y:S02]  /*5820*/  PRMT R137, R2, 0x7632, R137 ;  /* 0x0000763202897816 */ /* 0x000fe40000000089 */
[----:B------:R-:W-:Y:S01]  /*5830*/  LOP3.LUT R9, R15, R0, RZ, 0xc0, !PT ;  /* 0x000000000f097212 */ /* 0x000fe200078ec0ff */
[----:B------:R-:W-:Y:S01]  /*5840*/  HMMA.16816.F32.BF16 R84, R4, R216, RZ ;  /* 0x000000d80454723c */ /* 0x000fe200000418ff */
[----:B------:R-:W-:-:S02]  /*5850*/  F2FP.BF16.PACK_AB R0, R194, R105 ;  /* 0x00000069c200723e */ /* 0x000fc400000010ff */
[----:B------:R-:W-:Y:S02]  /*5860*/  F2FP.BF16.PACK_AB R12, R120, R107 ;  /* 0x0000006b780c723e */ /* 0x000fe400000010ff */
[----:B------:R-:W-:Y:S02]  /*5870*/  PRMT R132, R0, 0x7610, R132 ;  /* 0x0000761000847816 */ /* 0x000fe40000000084 */
[C---:B------:R-:W-:Y:S01]  /*5880*/  PRMT R180, R12.reuse, 0x7610, R180 ;  /* 0x000076100cb47816 */ /* 0x040fe200000000b4 */
[----:B------:R-:W-:Y:S01]  /*5890*/  HMMA.16816.F32.BF16 R168, R8, R28, RZ ;  /* 0x0000001c08a8723c */ /* 0x000fe200000418ff */
[----:B------:R-:W-:Y:S02]  /*58a0*/  PRMT R139, R12, 0x7632, R139 ;  /* 0x000076320c8b7816 */ /* 0x000fe4000000008b */
[----:B------:R-:W-:Y:S01]  /*58b0*/  LOP3.LUT R2, R99, UR7, R100, 0x96, !PT ;  /* 0x0000000763027c12 */ /* 0x000fe2000f8e9664 */
[----:B------:R-:W-:Y:S01]  /*58c0*/  IMAD.MOV.U32 R99, RZ, RZ, R105 ;  /* 0x000000ffff637224 */ /* 0x000fe200078e0069 */
[----:B------:R-:W-:-:S02]  /*58d0*/  LOP3.LUT R12, R97, UR6, R114, 0x96, !PT ;  /* 0x00000006610c7c12 */ /* 0x000fc4000f8e9672 */
[----:B------:R-:W-:Y:S01]  /*58e0*/  PRMT R28, R0, 0x7632, R28 ;  /* 0x00007632001c7816 */ /* 0x000fe2000000001c */
[----:B------:R-:W-:Y:S01]  /*58f0*/  HMMA.16816.F32.BF16 R40, R8, R64, RZ ;  /* 0x000000400828723c */ /* 0x000fe200000418ff */
[----:B------:R-:W-:Y:S01]  /*5900*/  PRMT R0, R214, 0x5410, R213 ;  /* 0x00005410d6007816 */ /* 0x000fe200000000d5 */
[----:B------:R-:W-:-:S03]  /*5910*/  IMAD.WIDE.U32 R2, R2, -0x2daee0ad, RZ ;  /* 0xd2511f5302027825 */ /* 0x000fc600078e00ff */
[----:B------:R-:W-:Y:S01]  /*5920*/  LOP3.LUT R130, R21, R0, RZ, 0xc0, !PT ;  /* 0x0000000015827212 */ /* 0x000fe200078ec0ff */
[----:B------:R-:W-:Y:S01]  /*5930*/  IMAD.WIDE.U32 R12, R12, -0x326172a9, RZ ;  /* 0xcd9e8d570c0c7825 */ /* 0x000fe200078e00ff */
[----:B------:R-:W-:Y:S01]  /*5940*/  PRMT R0, R211, 0x5410, R212 ;  /* 0x00005410d3007816 */ /* 0x000fe200000000d4 */
[----:B------:R-:W-:Y:S01]  /*5950*/  HMMA.16816.F32.BF16 R160, R8, R156, RZ ;  /* 0x0000009c08a0723c */ /* 0x000fe200000418ff */
[----:B------:R-:W-:Y:S01]  /*5960*/  LOP3.LUT R14, R3, UR6, R142, 0x96, !PT ;  /* 0x00000006030e7c12 */ /* 0x000fe2000f8e968e */
[----:B------:R-:W-:Y:S01]  /*5970*/  IMAD.MOV.U32 R64, RZ, RZ, R118 ;  /* 0x000000ffff407224 */ /* 0x000fe200078e0076 */
[----:B------:R-:W-:Y:S01]  /*5980*/  LOP3.LUT R131, R22, R0, RZ, 0xc0, !PT ;  /* 0x0000000016837212 */ /* 0x000fe200078ec0ff */
[----:B------:R-:W-:Y:S01]  /*5990*/  IMAD.MOV.U32 R65, RZ, RZ, R117 ;  /* 0x000000ffff417224 */ /* 0x000fe200078e0075 */
[----:B------:R-:W-:Y:S01]  /*59a0*/  PRMT R0, R224, 0x5410, R222 ;  /* 0x00005410e0007816 */ /* 0x000fe200000000de */
[----:B------:R-:W-:Y:S01]  /*59b0*/  IMAD.WIDE.U32 R14, R14, -0x326172a9, RZ ;  /* 0xcd9e8d570e0e7825 */ /* 0x000fe200078e00ff */
[----:B------:R-:W-:-:S02]  /*59c0*/  LOP3.LUT R22, R49, UR15, R2, 0x96, !PT ;  /* 0x0000000f31167c12 */ /* 0x000fc4000f8e9602 */
[----:B------:R-:W-:Y:S01]  /*59d0*/  LOP3.LUT R128, R18, R0, RZ, 0xc0, !PT ;  /* 0x0000000012807212 */ /* 0x000fe200078ec0ff */
[----:B------:R-:W-:Y:S01]  /*59e0*/  IMAD.MOV.U32 R157, RZ, RZ, R56 ;  /* 0x000000ffff9d7224 */ /* 0x000fe200078e0038 */
[----:B------:R-:W-:Y:S01]  /*59f0*/  PRMT R0, R215, 0x5410, R220 ;  /* 0x00005410d7007816 */ /* 0x000fe200000000dc */
[----:B------:R-:W-:Y:S01]  /*5a00*/  HMMA.16816.F32.BF16 R56, R8, R80, RZ ;  /* 0x000000500838723c */ /* 0x000fe200000418ff */
[----:B------:R-:W-:Y:S01]  /*5a10*/  IMAD.MOV.U32 R156, RZ, RZ, R109 ;  /* 0x000000ffff9c7224 */ /* 0x000fe200078e006d */
[----:B------:R-:W-:Y:S02]  /*5a20*/  LOP3.LUT R18, R15, UR23, R140, 0x96, !PT ;  /* 0x000000170f127c12 */ /* 0x000fe4000f8e968c */
[----:B------:R-:W-:Y:S02]  /*5a30*/  LOP3.LUT R129, R16, R0, RZ, 0xc0, !PT ;  /* 0x0000000010817212 */ /* 0x000fe400078ec0ff */
[----:B------:R-:W-:Y:S02]  /*5a40*/  PRMT R0, R138, 0x5410, R137 ;  /* 0x000054108a007816 */ /* 0x000fe40000000089 */
[----:B------:R-:W-:-:S02]  /*5a50*/  LOP3.LUT R16, R13, UR23, R112, 0x96, !PT ;  /* 0x000000170d107c12 */ /* 0x000fc4000f8e9670 */
[----:B------:R-:W-:Y:S01]  /*5a60*/  LOP3.LUT R126, R24, R0, RZ, 0xc0, !PT ;  /* 0x00000000187e7212 */ /* 0x000fe200078ec0ff */
[C---:B------:R-:W-:Y:S01]  /*5a70*/  HMMA.16816.F32.BF16 R152, R128.reuse, R164, R152 ;  /* 0x000000a48098723c */ /* 0x040fe20000041898 */
[----:B------:R-:W-:Y:S01]  /*5a80*/  PRMT R0, R132, 0x5410, R28 ;  /* 0x0000541084007816 */ /* 0x000fe2000000001c */
[----:B------:R-:W1:Y:S03]  /*5a90*/  LDSM.16.MT88.4 R24, [R198+0xb000] ;  /* 0x00b00000c618783b */ /* 0x000e660000004200 */
[----:B------:R-:W-:Y:S02]  /*5aa0*/  LOP3.LUT R127, R23, R0, RZ, 0xc0, !PT ;  /* 0x00000000177f7212 */ /* 0x000fe400078ec0ff */
[----:B------:R-:W-:Y:S01]  /*5ab0*/  PRMT R0, R182, 0x5410, R181 ;  /* 0x00005410b6007816 */ /* 0x000fe200000000b5 */
[----:B--2---:R-:W-:Y:S03]  /*5ac0*/  HMMA.16816.F32.BF16 R36, R128, R44, R36 ;  /* 0x0000002c8024723c */ /* 0x004fe60000041824 */
[----:B------:R-:W-:Y:S01]  /*5ad0*/  LOP3.LUT R124, R19, R0, RZ, 0xc0, !PT ;  /* 0x00000000137c7212 */ /* 0x000fe200078ec0ff */
[----:B------:R-:W-:Y:S01]  /*5ae0*/  IMAD.WIDE.U32 R18, R18, -0x2daee0ad, RZ ;  /* 0xd2511f5312127825 */ /* 0x000fe200078e00ff */
[----:B------:R-:W-:-:S03]  /*5af0*/  PRMT R0, R180, 0x5410, R139 ;  /* 0x00005410b4007816 */ /* 0x000fc6000000008b */
[----:B------:R-:W-:Y:S01]  /*5b00*/  HMMA.16816.F32.BF16 R68, R128, R76, R68 ;  /* 0x0000004c8044723c */ /* 0x000fe20000041844 */
[----:B------:R-:W-:Y:S02]  /*5b10*/  LOP3.LUT R125, R20, R0, RZ, 0xc0, !PT ;  /* 0x00000000147d7212 */ /* 0x000fe400078ec0ff */
[----:B------:R-:W-:Y:S02]  /*5b20*/  LOP3.LUT R0, R149, 0x7ffffffc, RZ, 0xc0, !PT ;  /* 0x7ffffffc95007812 */ /* 0x000fe400078ec0ff */
[----:B------:R-:W-:-:S03]  /*5b30*/  LOP3.LUT R13, R19, UR11, R48, 0x96, !PT ;  /* 0x0000000b130d7c12 */ /* 0x000fc6000f8e9630 */
[C---:B------:R-:W-:Y:S07]  /*5b40*/  HMMA.16816.F32.BF16 R168, R124.reuse, R164, R168 ;  /* 0x000000a47ca8723c */ /* 0x040fee00000418a8 */
[----:B------:R-:W-:Y:S01]  /*5b50*/  IMAD.MOV.U32 R165, RZ, RZ, R55 ;  /* 0x000000ffffa57224 */ /* 0x000fe200078e0037 */
[----:B------:R-:W-:Y:S01]  /*5b60*/  HMMA.16816.F32.BF16 R40, R124, R44, R40 ;  /* 0x0000002c7c28723c */ /* 0x000fe20000041828 */
[----:B------:R-:W-:-:S06]  /*5b70*/  IMAD.MOV.U32 R164, RZ, RZ, R54 ;  /* 0x000000ffffa47224 */ /* 0x000fcc00078e0036 */
[----:B------:R-:W-:Y:S01]  /*5b80*/  IMAD.MOV.U32 R45, RZ, RZ, R53 ;  /* 0x000000ffff2d7224 */ /* 0x000fe200078e0035 */
[----:B------:R-:W-:Y:S01]  /*5b90*/  HMMA.16816.F32.BF16 R84, R128, R188, R84 ;  /* 0x000000bc8054723c */ /* 0x000fe20000041854 */
[----:B------:R-:W-:-:S07]  /*5ba0*/  IMAD.MOV.U32 R44, RZ, RZ, R52 ;  /* 0x000000ffff2c7224 */ /* 0x000fce00078e0034 */
[----:B------:R-:W-:Y:S07]  /*5bb0*/  HMMA.16816.F32.BF16 R52, R4, R80, RZ ;  /* 0x000000500434723c */ /* 0x000fee00000418ff */
[----:B------:R-:W-:Y:S01]  /*5bc0*/  IMAD.MOV.U32 R81, RZ, RZ, R73 ;  /* 0x000000ffff517224 */ /* 0x000fe200078e0049 */
[----:B------:R-:W-:Y:S01]  /*5bd0*/  HMMA.16816.F32.BF16 R56, R124, R60, R56 ;  /* 0x0000003c7c38723c */ /* 0x000fe20000041838 */
[----:B------:R-:W-:Y:S02]  /*5be0*/  IMAD.MOV.U32 R80, RZ, RZ, R72 ;  /* 0x000000ffff507224 */ /* 0x000fe400078e0048 */
[----:B------:R-:W-:-:S02]  /*5bf0*/  IMAD.MOV.U32 R112, RZ, RZ, R81 ;  /* 0x000000ffff707224 */ /* 0x000fc400078e0051 */
[----:B------:R-:W-:-:S03]  /*5c00*/  IMAD.MOV.U32 R81, RZ, RZ, R156 ;  /* 0x000000ffff517224 */ /* 0x000fc600078e009c */
[----:B------:R-:W-:Y:S07]  /*5c10*/  HMMA.16816.F32.BF16 R72, R8, R92, RZ ;  /* 0x0000005c0848723c */ /* 0x000fee00000418ff */
[----:B------:R-:W-:Y:S01]  /*5c20*/  IMAD.MOV.U32 R93, RZ, RZ, R88 ;  /* 0x000000ffff5d7224 */ /* 0x000fe200078e0058 */
[----:B------:R-:W-:Y:S07]  /*5c30*/  HMMA.16816.F32.BF16 R52, R128, R60, R52 ;  /* 0x0000003c8034723c */ /* 0x000fee0000041834 */
[----:B------:R-:W-:Y:S01]  /*5c40*/  IMAD.MOV.U32 R61, RZ, RZ, R119 ;  /* 0x000000ffff3d7224 */ /* 0x000fe200078e0077 */
[----:B------:R-:W-:Y:S01]  /*5c50*/  HMMA.16816.F32.BF16 R88, R8, R216, RZ ;  /* 0x000000d80858723c */ /* 0x000fe200000418ff */
[----:B------:R-:W-:-:S06]  /*5c60*/  IMAD.MOV.U32 R60, RZ, RZ, R116 ;  /* 0x000000ffff3c7224 */ /* 0x000fcc00078e0074 */
[----:B------:R-:W-:Y:S01]  /*5c70*/  IMAD.MOV.U32 R217, RZ, RZ, R108 ;  /* 0x000000ffffd97224 */ /* 0x000fe200078e006c */
[----:B------:R-:W-:Y:S01]  /*5c80*/  HMMA.16816.F32.BF16 R72, R124, R76, R72 ;  /* 0x0000004c7c48723c */ /* 0x000fe20000041848 */
[----:B------:R-:W2:Y:S01]  /*5c90*/  LDSM.16.MT88.4 R108, [R198+0xb800] ;  /* 0x00b80000c66c783b */ /* 0x000ea20000004200 */
[----:B------:R-:W-:-:S05]  /*5ca0*/  IMAD.MOV.U32 R216, RZ, RZ, R103 ;  /* 0x000000ffffd87224 */ /* 0x000fca00078e0067 */
[----:B------:R-:W-:Y:S01]  /*5cb0*/  IMAD.MOV.U32 R77, RZ, RZ, R107 ;  /* 0x000000ffff4d7224 */ /* 0x000fe200078e006b */
[----:B------:R-:W-:Y:S01]  /*5cc0*/  HMMA.16816.F32.BF16 R116, R4, R176, RZ ;  /* 0x000000b00474723c */ /* 0x000fe200000418ff */
[----:B------:R-:W-:Y:S02]  /*5cd0*/  IMAD.MOV.U32 R76, RZ, RZ, R106 ;  /* 0x000000ffff4c7224 */ /* 0x000fe400078e006a */
[----:B------:R-:W-:Y:S02]  /*5ce0*/  IMAD.MOV.U32 R97, RZ, RZ, R77 ;  /* 0x000000ffff617224 */ /* 0x000fe400078e004d */
[----:B------:R-:W-:Y:S02]  /*5cf0*/  IMAD.MOV.U32 R114, RZ, RZ, R76 ;  /* 0x000000ffff727224 */ /* 0x000fe400078e004c */
[----:B------:R-:W-:Y:S01]  /*5d00*/  FADD.FTZ R76, R151, R150 ;  /* 0x00000096974c7221 */ /* 0x000fe20000010000 */
[----:B------:R-:W-:Y:S01]  /*5d10*/  HMMA.16816.F32.BF16 R88, R124, R188, R88 ;  /* 0x000000bc7c58723c */ /* 0x000fe20000041858 */
[----:B------:R-:W-:-:S06]  /*5d20*/  FADD.FTZ R77, R143, R141 ;  /* 0x0000008d8f4d7221 */ /* 0x000fcc0000010000 */
[----:B------:R-:W-:Y:S01]  /*5d30*/  IMAD.MOV.U32 R189, RZ, RZ, R104 ;  /* 0x000000ffffbd7224 */ /* 0x000fe200078e0068 */
[----:B---3--:R-:W-:Y:S01]  /*5d40*/  HMMA.16816.F32.BF16 R144, R128, R32, R144 ;  /* 0x000000208090723c */ /* 0x008fe20000041890 */
[----:B------:R-:W-:-:S07]  /*5d50*/  IMAD.MOV.U32 R188, RZ, RZ, R102 ;  /* 0x000000ffffbc7224 */ /* 0x000fce00078e0066 */
[-C--:B-1----:R-:W-:Y:S08]  /*5d60*/  HMMA.16816.F32.BF16 R100, R4, R24.reuse, RZ ;  /* 0x000000180464723c */ /* 0x082ff000000418ff */
[----:B------:R-:W-:Y:S07]  /*5d70*/  HMMA.16816.F32.BF16 R104, R8, R24, RZ ;  /* 0x000000180868723c */ /* 0x000fee00000418ff */
[----:B------:R-:W-:Y:S01]  /*5d80*/  IMAD.MOV.U32 R24, RZ, RZ, R120 ;  /* 0x000000ffff187224 */ /* 0x000fe200078e0078 */
[----:B------:R-:W-:Y:S08]  /*5d90*/  HMMA.16816.F32.BF16 R160, R124, R32, R160 ;  /* 0x000000207ca0723c */ /* 0x000ff000000418a0 */
[----:B------:R-:W-:Y:S07]  /*5da0*/  HMMA.16816.F32.BF16 R120, R8, R176, RZ ;  /* 0x000000b00878723c */ /* 0x000fee00000418ff */
[----:B------:R-:W-:Y:S01]  /*5db0*/  IMAD.MOV.U32 R177, RZ, RZ, R17 ;  /* 0x000000ffffb17224 */ /* 0x000fe200078e0011 */
[----:B--2---:R-:W-:Y:S01]  /*5dc0*/  HMMA.16816.F32.BF16 R100, R128, R108, R100 ;  /* 0x0000006c8064723c */ /* 0x004fe20000041864 */
[----:B------:R-:W-:-:S04]  /*5dd0*/  IMAD.WIDE.U32 R16, R16, -0x2daee0ad, RZ ;  /* 0xd2511f5310107825 */ /* 0x000fc800078e00ff */
[----:B------:R-:W-:Y:S01]  /*5de0*/  FADD.FTZ R60, R60, R177 ;  /* 0x000000b13c3c7221 */ /* 0x000fe20000010000 */
[----:B------:R-:W-:Y:S01]  /*5df0*/  LOP3.LUT R20, R17, UR11, R50, 0x96, !PT ;  /* 0x0000000b11147c12 */ /* 0x000fe2000f8e9632 */
[----:B------:R-:W-:Y:S01]  /*5e00*/  IMAD.MOV.U32 R176, RZ, RZ, R93 ;  /* 0x000000ffffb07224 */ /* 0x000fe200078e005d */
[----:B------:R-:W-:Y:S01]  /*5e10*/  HMMA.16816.F32.BF16 R104, R124, R108, R104 ;  /* 0x0000006c7c68723c */ /* 0x000fe20000041868 */
[----:B------:R-:W-:Y:S02]  /*5e20*/  IMAD.MOV.U32 R177, RZ, RZ, R80 ;  /* 0x000000ffffb17224 */ /* 0x000fe400078e0050 */
[----:B------:R-:W-:-:S04]  /*5e30*/  IMAD.WIDE.U32 R20, R20, -0x326172a9, RZ ;  /* 0xcd9e8d5714147825 */ /* 0x000fc800078e00ff */
[----:B------:R-:W-:Y:S01]  /*5e40*/  IMAD.IADD R109, R148, 0x1, -R0 ;  /* 0x00000001946d7824 */ /* 0x000fe200078e0a00 */
[----:B------:R-:W-:Y:S01]  /*5e50*/  LOP3.LUT R0, R51, UR15, R96, 0x96, !PT ;  /* 0x0000000f33007c12 */ /* 0x000fe2000f8e9660 */
[----:B------:R-:W-:Y:S01]  /*5e60*/  HMMA.16816.F32.BF16 R116, R128, R172, R116 ;  /* 0x000000ac8074723c */ /* 0x000fe20000041874 */
[----:B------:R-:W-:Y:S02]  /*5e70*/  IMAD.MOV.U32 R96, RZ, RZ, R217 ;  /* 0x000000ffff607224 */ /* 0x000fe400078e00d9 */
[----:B------:R-:W-:Y:S02]  /*5e80*/  FADD.FTZ R93, R115, R98 ;  /* 0x00000062735d7221 */ /* 0x000fe40000010000 */
[----:B------:R-:W-:-:S03]  /*5e90*/  IMAD.WIDE.U32 R2, R0, -0x326172a9, RZ ;  /* 0xcd9e8d5700027825 */ /* 0x000fc600078e00ff */
[----:B------:R-:W-:Y:S01]  /*5ea0*/  HMMA.16816.F32.BF16 R120, R124, R172, R120 ;  /* 0x000000ac7c78723c */ /* 0x000fe20000041878 */
[----:B------:R-:W-:Y:S01]  /*5eb0*/  IMAD.MOV.U32 R217, RZ, RZ, R164 ;  /* 0x000000ffffd97224 */ /* 0x000fe200078e00a4 */
[----:B------:R-:W-:Y:S01]  /*5ec0*/  LOP3.LUT R12, R3, UR14, R12, 0x96, !PT ;  /* 0x0000000e030c7c12 */ /* 0x000fe2000f8e960c */
[----:B------:R-:W-:Y:S01]  /*5ed0*/  IMAD.MOV.U32 R80, RZ, RZ, R165 ;  /* 0x000000ffff507224 */ /* 0x000fe200078e00a5 */
[----:B------:R-:W-:Y:S01]  /*5ee0*/  LOP3.LUT R0, R21, UR8, R2, 0x96, !PT ;  /* 0x0000000815007c12 */ /* 0x000fe2000f8e9602 */
[----:B------:R-:W-:-:S03]  /*5ef0*/  IMAD.WIDE.U32 R2, R22, -0x326172a9, RZ ;  /* 0xcd9e8d5716027825 */ /* 0x000fc600078e00ff */
[----:B------:R-:W-:Y:S01]  /*5f00*/  HMMA.16816.F32.BF16 R148, R4, R30, RZ ;  /* 0x0000001e0494723c */ /* 0x000fe200000418ff */
[----:B------:R-:W-:Y:S01]  /*5f10*/  IMAD.WIDE.U32 R22, R13, -0x326172a9, RZ ;  /* 0xcd9e8d570d167825 */ /* 0x000fe200078e00ff */
[----:B------:R-:W-:-:S03]  /*5f20*/  LOP3.LUT R15, R3, UR14, R14, 0x96, !PT ;  /* 0x0000000e030f7c12 */ /* 0x000fc6000f8e960e */
[----:B------:R-:W-:Y:S01]  /*5f30*/  IMAD.WIDE.U32 R12, R12, -0x2daee0ad, RZ ;  /* 0xd2511f530c0c7825 */ /* 0x000fe200078e00ff */
[----:B------:R-:W-:Y:S02]  /*5f40*/  LOP3.LUT R14, R23, UR8, R2, 0x96, !PT ;  /* 0x00000008170e7c12 */ /* 0x000fe4000f8e9602 */
[----:B------:R-:W-:Y:S01]  /*5f50*/  HMMA.16816.F32.BF16 R140, R4, R158, RZ ;  /* 0x0000009e048c723c */ /* 0x000fe200000418ff */
[----:B------:R-:W-:Y:S01]  /*5f60*/  IMAD.WIDE.U32 R2, R0, -0x2daee0ad, RZ ;  /* 0xd2511f5300027825 */ /* 0x000fe200078e00ff */
[----:B------:R-:W-:-:S03]  /*5f70*/  LOP3.LUT R16, R13, UR5, R16, 0x96, !PT ;  /* 0x000000050d107c12 */ /* 0x000fc6000f8e9610 */
[----:B------:R-:W-:Y:S01]  /*5f80*/  IMAD.MOV.U32 R172, RZ, RZ, R24 ;  /* 0x000000ffffac7224 */ /* 0x000fe200078e0018 */
[----:B------:R-:W-:Y:S01]  /*5f90*/  LOP3.LUT R0, R3, UR25, R12, 0x96, !PT ;  /* 0x0000001903007c12 */ /* 0x000fe2000f8e960c */
[----:B------:R-:W-:Y:S01]  /*5fa0*/  IMAD.WIDE.U32 R12, R15, -0x2daee0ad, RZ ;  /* 0xd2511f530f0c7825 */ /* 0x000fe200078e00ff */
[C---:B------:R-:W-:Y:S01]  /*5fb0*/  LOP3.LUT R23, R2.reuse, 0xff, RZ, 0xc0, !PT ;  /* 0x000000ff02177812 */ /* 0x040fe200078ec0ff */
[----:B------:R-:W-:Y:S01]  /*5fc0*/  HMMA.16816.F32.BF16 R48, R4, R66, RZ ;  /* 0x000000420430723c */ /* 0x000fe200000418ff */
[----:B------:R-:W-:Y:S01]  /*5fd0*/  LOP3.LUT R33, R2, 0xffff, RZ, 0xc0, !PT ;  /* 0x0000ffff02217812 */ /* 0x000fe200078ec0ff */
[----:B------:R-:W-:Y:S01]  /*5fe0*/  IMAD.MOV.U32 R115, RZ, RZ, R157 ;  /* 0x000000ffff737224 */ /* 0x000fe200078e009d */
[--C-:B------:R-:W-:Y:S01]  /*5ff0*/  SHF.R.U32.HI R32, RZ, 0x10, R2.reuse ;  /* 0x00000010ff207819 */ /* 0x100fe20000011602 */
[----:B------:R-:W-:Y:S01]  /*6000*/  IMAD.MOV.U32 R98, RZ, RZ, R45 ;  /* 0x000000ffff627224 */ /* 0x000fe200078e002d */
[----:B------:R-:W-:Y:S01]  /*6010*/  SHF.R.U32.HI R21, RZ, 0x18, R2 ;  /* 0x00000018ff157819 */ /* 0x000fe20000011602 */
[----:B------:R-:W-:Y:S01]  /*6020*/  IMAD.WIDE.U32 R2, R14, -0x2daee0ad, RZ ;  /* 0xd2511f530e027825 */ /* 0x000fe200078e00ff */
[----:B------:R-:W-:Y:S01]  /*6030*/  LOP3.LUT R29, R13, UR5, R18, 0x96, !PT ;  /* 0x000000050d1d7c12 */ /* 0x000fe2000f8e9612 */
[----:B------:R-:W-:Y:S01]  /*6040*/  HMMA.16816.F32.BF16 R148, R128, R166, R148 ;  /* 0x000000a68094723c */ /* 0x000fe20000041894 */
[----:B------:R-:W-:Y:S01]  /*6050*/  ISETP.GE.U32.AND P2, PT, R233, R21, PT ;  /* 0x00000015e900720c */ /* 0x000fe20003f46070 */
[----:B------:R-:W-:Y:S01]  /*6060*/  FADD.FTZ R21, R115, R60 ;  /* 0x0000003c73157221 */ /* 0x000fe20000010000 */
[----:B------:R-:W-:Y:S01]  /*6070*/  LOP3.LUT R13, R3, UR25, R12, 0x96, !PT ;  /* 0x00000019030d7c12 */ /* 0x000fe2000f8e960c */
[----:B------:R-:W-:Y:S01]  /*6080*/  IMAD.MOV.U32 R115, RZ, RZ, R96 ;  /* 0x000000ffff737224 */ /* 0x000fe200078e0060 */
[C---:B------:R-:W-:Y:S01]  /*6090*/  LOP3.LUT R15, R2.reuse, 0xff, RZ, 0xc0, !PT ;  /* 0x000000ff020f7812 */ /* 0x040fe200078ec0ff */
[----:B------:R-:W-:Y:S01]  /*60a0*/  IMAD.MOV.U32 R96, RZ, RZ, R172 ;  /* 0x000000ffff607224 */ /* 0x000fe200078e00ac */
[----:B------:R-:W-:Y:S01]  /*60b0*/  LOP3.LUT R108, R2, 0xffff, RZ, 0xc0, !PT ;  /* 0x0000ffff026c7812 */ /* 0x000fe200078ec0ff */
[C---:B------:R-:W-:Y:S01]  /*60c0*/  HMMA.16816.F32.BF16 R156, R8.reuse, R158, RZ ;  /* 0x0000009e089c723c */ /* 0x040fe200000418ff */
[----:B------:R-:W-:Y:S01]  /*60d0*/  SHF.R.U32.HI R92, RZ, 0x10, R2 ;  /* 0x00000010ff5c7819 */ /* 0x000fe20000011602 */
[----:B------:R-:W-:Y:S01]  /*60e0*/  IMAD.MOV.U32 R173, RZ, RZ, R188 ;  /* 0x000000ffffad7224 */ /* 0x000fe200078e00bc */
[----:B------:R-:W-:Y:S01]  /*60f0*/  SHF.R.U32.HI R25, RZ, 0x18, R2 ;  /* 0x00000018ff197819 */ /* 0x000fe20000011602 */
[----:B------:R-:W-:Y:S01]  /*6100*/  IMAD.WIDE.U32 R2, R16, -0x326172a9, RZ ;  /* 0xcd9e8d5710027825 */ /* 0x000fe200078e00ff */
[C---:B------:R-:W-:Y:S01]  /*6110*/  ISETP.GE.U32.AND P6, PT, R233.reuse, R15, PT ;  /* 0x0000000fe900720c */ /* 0x040fe20003fc6070 */
[----:B------:R-:W-:Y:S01]  /*6120*/  @!P2 HFMA2.BF16_V2 R246, -RZ.H0_H0, RZ.H0_H0, -R212.H0_H0 ;  /* 0x200000fffff6a231 */ /* 0x000fe200003409d4 */
[----:B------:R-:W-:Y:S01]  /*6130*/  ISETP.GE.U32.AND P1, PT, R233, R23, PT ;  /* 0x00000017e900720c */ /* 0x000fe20003f26070 */
[----:B------:R-:W-:Y:S01]  /*6140*/  HMMA.16816.F32.BF16 R16, R8, R30, RZ ;  /* 0x0000001e0810723c */ /* 0x000fe200000418ff */
[----:B------:R-:W-:Y:S01]  /*6150*/  LOP3.LUT R12, R3, UR26, R20, 0x96, !PT ;  /* 0x0000001a030c7c12 */ /* 0x000fe2000f8e9614 */
[----:B------:R-:W-:Y:S01]  /*6160*/  IMAD.MOV.U32 R188, RZ, RZ, R189 ;  /* 0x000000ffffbc7224 */ /* 0x000fe200078e00bd */
[C---:B------:R-:W-:Y:S01]  /*6170*/  LOP3.LUT R20, R2.reuse, 0xffff, RZ, 0xc0, !PT ;  /* 0x0000ffff02147812 */ /* 0x040fe200078ec0ff */
[----:B------:R-:W-:Y:S01]  /*6180*/  IMAD.MOV.U32 R189, RZ, RZ, R99 ;  /* 0x000000ffffbd7224 */ /* 0x000fe200078e0063 */
[----:B------:R-:W-:Y:S01]  /*6190*/  LOP3.LUT R14, R2, 0xff, RZ, 0xc0, !PT ;  /* 0x000000ff020e7812 */ /* 0x000fe200078ec0ff */
[----:B------:R-:W-:Y:S01]  /*61a0*/  IMAD.MOV.U32 R99, RZ, RZ, R44 ;  /* 0x000000ffff637224 */ /* 0x000fe200078e002c */
[----:B------:R-:W-:Y:S01]  /*61b0*/  SHF.R.U32.HI R24, RZ, 0x10, R2 ;  /* 0x00000010ff187819 */ /* 0x000fe20000011602 */
[----:B------:R-:W-:Y:S01]  /*61c0*/  IMAD.MOV.U32 R30, RZ, RZ, R98 ;  /* 0x000000ffff1e7224 */ /* 0x000fe200078e0062 */
[----:B------:R-:W-:Y:S01]  /*61d0*/  SHF.R.U32.HI R3, RZ, 0x18, R2 ;  /* 0x00000018ff037819 */ /* 0x000fe20000011602 */
[----:B------:R-:W-:Y:S01]  /*61e0*/  IMAD.MOV.U32 R31, RZ, RZ, R112 ;  /* 0x000000ffff1f7224 */ /* 0x000fe200078e0070 */
[----:B------:R-:W-:Y:S01]  /*61f0*/  LOP3.LUT R2, R12, 0xff, RZ, 0xc0, !PT ;  /* 0x000000ff0c027812 */ /* 0x000fe200078ec0ff */
[----:B------:R-:W-:Y:S01]  /*6200*/  IMAD.MOV.U32 R98, RZ, RZ, R97 ;  /* 0x000000ffff627224 */ /* 0x000fe200078e0061 */
[C---:B------:R-:W-:Y:S01]  /*6210*/  ISETP.GE.U32.AND P4, PT, R233.reuse, R14, PT ;  /* 0x0000000ee900720c */ /* 0x040fe20003f86070 */
[----:B------:R-:W-:Y:S01]  /*6220*/  IMAD.MOV.U32 R112, RZ, RZ, R114 ;  /* 0x000000ffff707224 */ /* 0x000fe200078e0072 */
[C---:B------:R-:W-:Y:S01]  /*6230*/  ISETP.GE.U32.AND P3, PT, R233.reuse, R2, PT ;  /* 0x00000002e900720c */ /* 0x040fe20003f66070 */
[----:B------:R-:W-:Y:S01]  /*6240*/  IMAD.MOV.U32 R97, RZ, RZ, R64 ;  /* 0x000000ffff617224 */ /* 0x000fe200078e0040 */
[----:B------:R-:W-:Y:S01]  /*6250*/  SHF.R.U32.HI R2, RZ, 0x10, R12 ;  /* 0x00000010ff027819 */ /* 0x000fe2000001160c */
[----:B------:R-:W-:Y:S01]  /*6260*/  IMAD.MOV.U32 R114, RZ, RZ, R65 ;  /* 0x000000ffff727224 */ /* 0x000fe200078e0041 */
[----:B------:R-:W-:Y:S01]  /*6270*/  HMMA.16816.F32.BF16 R48, R128, R46, R48 ;  /* 0x0000002e8030723c */ /* 0x000fe20000041830 */
[----:B------:R-:W-:Y:S01]  /*6280*/  IMAD.MOV.U32 R15, RZ, RZ, R31 ;  /* 0x000000ffff0f7224 */ /* 0x000fe200078e001f */
[----:B------:R-:W-:Y:S01]  /*6290*/  LOP3.LUT R2, R2, 0xff, RZ, 0xc0, !PT ;  /* 0x000000ff02027812 */ /* 0x000fe200078ec0ff */
[----:B------:R-:W-:Y:S01]  /*62a0*/  IMAD.MOV.U32 R31, RZ, RZ, R98 ;  /* 0x000000ffff1f7224 */ /* 0x000fe200078e0062 */
[----:B------:R-:W-:Y:S01]  /*62b0*/  @!P1 HFMA2.BF16_V2 R249, -RZ.H0_H0, RZ.H0_H0, -R214.H0_H0 ;  /* 0x200000fffff99231 */ /* 0x000fe200003409d6 */
[----:B------:R-:W-:Y:S01]  /*62c0*/  IMAD.MOV.U32 R98, RZ, RZ, R96 ;  /* 0x000000ffff627224 */ /* 0x000fe200078e0060 */
[----:B------:R-:W-:Y:S01]  /*62d0*/  ISETP.GE.U32.AND P5, PT, R233, R2, PT ;  /* 0x00000002e900720c */ /* 0x000fe20003fa6070 */
[----:B------:R-:W-:Y:S01]  /*62e0*/  @!P4 HFMA2.BF16_V2 R236, -RZ.H0_H0, RZ.H0_H0, -R228.H0_H0 ;  /* 0x200000ffffecc231 */ /* 0x000fe200003409e4 */
[----:B------:R-:W-:Y:S01]  /*62f0*/  SHF.R.U32.HI R2, RZ, 0x18, R12 ;  /* 0x00000018ff027819 */ /* 0x000fe2000001160c */
[----:B------:R-:W-:Y:S01]  /*6300*/  @!P3 HFMA2.BF16_V2 R235, -RZ.H0_H0, RZ.H0_H0, -R221.H0_H0 ;  /* 0x200000ffffebb231 */ /* 0x000fe200003409dd */
[----:B------:R-:W-:Y:S01]  /*6310*/  HMMA.16816.F32.BF16 R164, R124, R166, R16 ;  /* 0x000000a67ca4723c */ /* 0x000fe20000041810 */
[----:B------:R-:W-:Y:S01]  /*6320*/  IMAD.MOV.U32 R96, RZ, RZ, R114 ;  /* 0x000000ffff607224 */ /* 0x000fe200078e0072 */
[----:B------:R-:W-:Y:S01]  /*6330*/  @!P4 PRMT R228, R236, 0x5410, RZ ;  /* 0x00005410ece4c816 */ /* 0x000fe200000000ff */
[----:B------:R-:W-:Y:S01]  /*6340*/  IMAD.MOV.U32 R114, RZ, RZ, R81 ;  /* 0x000000ffff727224 */ /* 0x000fe200078e0051 */
[----:B------:R-:W-:Y:S01]  /*6350*/  @!P3 PRMT R221, R235, 0x5410, RZ ;  /* 0x00005410ebddb816 */ /* 0x000fe200000000ff */
[----:B------:R-:W-:Y:S01]  /*6360*/  IMAD.MOV.U32 R235, RZ, RZ, R31 ;  /* 0x000000ffffeb7224 */ /* 0x000fe200078e001f */
[----:B------:R-:W-:Y:S01]  /*6370*/  ISETP.GE.U32.AND P3, PT, R233, R2, PT ;  /* 0x00000002e900720c */ /* 0x000fe20003f66070 */
[----:B------:R-:W-:Y:S01]  /*6380*/  FADD.FTZ R23, R113, R77 ;  /* 0x0000004d71177221 */ /* 0x000fe20000010000 */
[----:B------:R-:W-:Y:S01]  /*6390*/  SHF.R.U32.HI R2, RZ, 0x8, R20 ;  /* 0x00000008ff027819 */ /* 0x000fe20000011614 */
[----:B------:R-:W-:Y:S01]  /*63a0*/  @!P5 HFMA2.BF16_V2 R238, -RZ.H0_H0, RZ.H0_H0, -R229.H0_H0 ;  /* 0x200000ffffeed231 */ /* 0x000fe200003409e5 */
[----:B------:R-:W-:Y:S01]  /*63b0*/  HMMA.16816.F32.BF16 R16, R8, R66, RZ ;  /* 0x000000420810723c */ /* 0x000fe200000418ff */
[----:B------:R-:W-:Y:S01]  /*63c0*/  FADD.FTZ R20, R30, R76 ;  /* 0x0000004c1e147221 */ /* 0x000fe20000010000 */
[----:B------:R-:W-:Y:S01]  /*63d0*/  LOP3.LUT R2, R2, 0xffff, RZ, 0xc0, !PT ;  /* 0x0000ffff02027812 */ /* 0x000fe200078ec0ff */
[----:B------:R-:W-:Y:S01]  /*63e0*/  IMAD.MOV.U32 R30, RZ, RZ, R115 ;  /* 0x000000ffff1e7224 */ /* 0x000fe200078e0073 */
[----:B------:R-:W-:Y:S01]  /*63f0*/  @!P5 PRMT R229, R238, 0x5410, RZ ;  /* 0x00005410eee5d816 */ /* 0x000fe200000000ff */
[----:B------:R-:W-:Y:S01]  /*6400*/  IMAD.MOV.U32 R115, RZ, RZ, R112 ;  /* 0x000000ffff737224 */ /* 0x000fe200078e0070 */
[C---:B------:R-:W-:Y:S01]  /*6410*/  ISETP.GE.U32.AND P5, PT, R233.reuse, R2, PT ;  /* 0x00000002e900720c */ /* 0x040fe20003fa6070 */
[----:B------:R-:W-:Y:S01]  /*6420*/  IMAD.MOV.U32 R112, RZ, RZ, R97 ;  /* 0x000000ffff707224 */ /* 0x000fe200078e0061 */
[----:B------:R-:W-:Y:S01]  /*6430*/  LOP3.LUT R2, R24, 0xff, RZ, 0xc0, !PT ;  /* 0x000000ff18027812 */ /* 0x000fe200078ec0ff */
[----:B------:R-:W-:Y:S01]  /*6440*/  @!P3 HFMA2.BF16_V2 R237, -RZ.H0_H0, RZ.H0_H0, -R230.H0_H0 ;  /* 0x200000ffffedb231 */ /* 0x000fe200003409e6 */
[----:B------:R-:W-:Y:S01]  /*6450*/  IMAD.MOV.U32 R97, RZ, RZ, R217 ;  /* 0x000000ffff617224 */ /* 0x000fe200078e00d9 */
[-C--:B------:R-:W-:Y:S01]  /*6460*/  HMMA.16816.F32.BF16 R140, R128, R34.reuse, R140 ;  /* 0x00000022808c723c */ /* 0x080fe2000004188c */
[----:B------:R-:W-:Y:S01]  /*6470*/  ISETP.GE.U32.AND P4, PT, R233, R2, PT ;  /* 0x00000002e900720c */ /* 0x000fe20003f86070 */
[----:B------:R-:W-:Y:S01]  /*6480*/  IMAD.MOV.U32 R217, RZ, RZ, R80 ;  /* 0x000000ffffd97224 */ /* 0x000fe200078e0050 */
[----:B------:R-:W-:Y:S01]  /*6490*/  @!P3 PRMT R230, R237, 0x5410, RZ ;  /* 0x00005410ede6b816 */ /* 0x000fe200000000ff */
[----:B------:R-:W-:Y:S01]  /*64a0*/  IMAD.MOV.U32 R31, RZ, RZ, R98 ;  /* 0x000000ffff1f7224 */ /* 0x000fe200078e0062 */
[----:B------:R-:W-:Y:S01]  /*64b0*/  ISETP.GE.U32.AND P3, PT, R233, R3, PT ;  /* 0x00000003e900720c */ /* 0x000fe20003f66070 */
[----:B------:R-:W-:Y:S01]  /*64c0*/  IMAD.MOV.U32 R237, RZ, RZ, R96 ;  /* 0x000000ffffed7224 */ /* 0x000fe200078e0060 */
[----:B------:R-:W-:Y:S01]  /*64d0*/  LOP3.LUT R2, R0, 0xffff, RZ, 0xc0, !PT ;  /* 0x0000ffff00027812 */ /* 0x000fe200078ec0ff */
[C---:B------:R-:W-:Y:S01]  /*64e0*/  HMMA.16816.F32.BF16 R156, R124.reuse, R34, R156 ;  /* 0x000000227c9c723c */ /* 0x040fe2000004189c */
[----:B------:R-:W-:Y:S01]  /*64f0*/  IMAD.MOV.U32 R238, RZ, RZ, R97 ;  /* 0x000000ffffee7224 */ /* 0x000fe200078e0061 */
[----:B------:R-:W-:Y:S01]  /*6500*/  @!P1 PRMT R214, R249, 0x5410, RZ ;  /* 0x00005410f9d69816 */ /* 0x000fe200000000ff */
[----:B------:R-:W-:Y:S01]  /*6510*/  IMAD.MOV.U32 R236, RZ, RZ, R114 ;  /* 0x000000ffffec7224 */ /* 0x000fe200078e0072 */
[----:B------:R-:W-:Y:S01]  /*6520*/  SHF.R.U32.HI R2, RZ, 0x8, R2 ;  /* 0x00000008ff027819 */ /* 0x000fe20000011602 */
[----:B------:R-:W-:Y:S01]  /*6530*/  IMAD.MOV.U32 R24, RZ, RZ, R99 ;  /* 0x000000ffff187224 */ /* 0x000fe200078e0063 */
[----:B------:R-:W-:Y:S01]  /*6540*/  @!P4 HFMA2.BF16_V2 R241, -RZ.H0_H0, RZ.H0_H0, -R225.H0_H0 ;  /* 0x200000fffff1c231 */ /* 0x000fe200003409e1 */
[----:B------:R-:W-:Y:S01]  /*6550*/  IMAD.MOV.U32 R35, RZ, RZ, R115 ;  /* 0x000000ffff237224 */ /* 0x000fe200078e0073 */
[----:B------:R-:W-:Y:S01]  /*6560*/  LOP3.LUT R2, R2, 0xffff, RZ, 0xc0, !PT ;  /* 0x0000ffff02027812 */ /* 0x000fe200078ec0ff */
[----:B------:R-:W-:Y:S01]  /*6570*/  HMMA.16816.F32.BF16 R44, R124, R46, R16 ;  /* 0x0000002e7c2c723c */ /* 0x000fe20000041810 */
[----:B------:R-:W-:Y:S01]  /*6580*/  @!P3 HFMA2.BF16_V2 R240, -RZ.H0_H0, RZ.H0_H0, -R226.H0_H0 ;  /* 0x200000fffff0b231 */ /* 0x000fe200003409e2 */
[----:B------:R-:W-:Y:S01]  /*6590*/  @!P4 PRMT R225, R241, 0x5410, RZ ;  /* 0x00005410f1e1c816 */ /* 0x000fe200000000ff */
[----:B------:R-:W-:Y:S01]  /*65a0*/  IMAD.MOV.U32 R34, RZ, RZ, R112 ;  /* 0x000000ffff227224 */ /* 0x000fe200078e0070 */
[----:B------:R-:W-:Y:S01]  /*65b0*/  @!P2 PRMT R212, R246, 0x5410, RZ ;  /* 0x00005410f6d4a816 */ /* 0x000fe200000000ff */
[----:B------:R-:W-:Y:S01]  /*65c0*/  IMAD.MOV.U32 R172, RZ, RZ, R61 ;  /* 0x000000ffffac7224 */ /* 0x000fe200078e003d */
[----:B------:R-:W-:Y:S01]  /*65d0*/  @!P3 PRMT R226, R240, 0x5410, RZ ;  /* 0x00005410f0e2b816 */ /* 0x000fe200000000ff */
[----:B------:R-:W-:Y:S01]  /*65e0*/  @!P5 HFMA2.BF16_V2 R239, -RZ.H0_H0, RZ.H0_H0, -R227.H0_H0 ;  /* 0x200000ffffefd231 */ /* 0x000fe200003409e3 */
[----:B------:R-:W-:Y:S01]  /*65f0*/  ISETP.GE.U32.AND P3, PT, R233, R2, PT ;  /* 0x00000002e900720c */ /* 0x000fe20003f66070 */
[----:B------:R-:W-:Y:S01]  /*6600*/  HMMA.16816.F32.BF16 R64, R4, R82, RZ ;  /* 0x000000520440723c */ /* 0x000fe200000418ff */
[----:B------:R-:W-:-:S02]  /*6610*/  LOP3.LUT R2, R0, 0xff, RZ, 0xc0, !PT ;  /* 0x000000ff00027812 */ /* 0x000fc400078ec0ff */
[----:B------:R-:W-:Y:S01]  /*6620*/  @!P5 PRMT R227, R239, 0x5410, RZ ;  /* 0x00005410efe3d816 */ /* 0x000fe200000000ff */
[----:B------:R-:W-:Y:S01]  /*6630*/  IMAD.MOV.U32 R239, RZ, RZ, R236 ;  /* 0x000000ffffef7224 */ /* 0x000fe200078e00ec */
[----:B------:R-:W-:Y:S01]  /*6640*/  ISETP.GE.U32.AND P4, PT, R233, R2, PT ;  /* 0x00000002e900720c */ /* 0x000fe20003f86070 */
[----:B------:R-:W-:Y:S01]  /*6650*/  IMAD.MOV.U32 R236, RZ, RZ, R237 ;  /* 0x000000ffffec7224 */ /* 0x000fe200078e00ed */
[--C-:B------:R-:W-:Y:S01]  /*6660*/  SHF.R.U32.HI R2, RZ, 0x18, R0.reuse ;  /* 0x00000018ff027819 */ /* 0x100fe20000011600 */
[----:B------:R-:W-:Y:S01]  /*6670*/  HMMA.16816.F32.BF16 R16, R8, R82, RZ ;  /* 0x000000520810723c */ /* 0x000fe200000418ff */
[----:B------:R-:W-:-:S07]  /*6680*/  SHF.R.U32.HI R0, RZ, 0x10, R0 ;  /* 0x00000010ff007819 */ /* 0x000fce0000011600 */
[----:B------:R-:W-:Y:S01]  /*6690*/  HMMA.16816.F32.BF16 R96, R4, R218, RZ ;  /* 0x000000da0460723c */ /* 0x000fe200000418ff */
[----:B------:R-:W-:Y:S01]  /*66a0*/  @!P3 HFMA2.BF16_V2 R243, -RZ.H0_H0, RZ.H0_H0, -R222.H0_H0 ;  /* 0x200000fffff3b231 */ /* 0x000fe200003409de */
[----:B------:R-:W-:Y:S01]  /*66b0*/  LOP3.LUT R0, R0, 0xff, RZ, 0xc0, !PT ;  /* 0x000000ff00007812 */ /* 0x000fe200078ec0ff */
[----:B------:R-:W-:-:S05]  /*66c0*/  @!P4 HFMA2.BF16_V2 R242, -RZ.H0_H0, RZ.H0_H0, -R224.H0_H0 ;  /* 0x200000fffff2c231 */ /* 0x000fca00003409e0 */
[C---:B------:R-:W-:Y:S01]  /*66d0*/  HMMA.16816.F32.BF16 R112, R4.reuse, R26, RZ ;  /* 0x0000001a0470723c */ /* 0x040fe200000418ff */
[----:B------:R-:W-:Y:S02]  /*66e0*/  @!P4 PRMT R224, R242, 0x5410, RZ ;  /* 0x00005410f2e0c816 */ /* 0x000fe400000000ff */
[----:B------:R-:W-:Y:S02]  /*66f0*/  ISETP.GE.U32.AND P4, PT, R233, R2, PT ;  /* 0x00000002e900720c */ /* 0x000fe40003f86070 */
[----:B------:R-:W-:Y:S02]  /*6700*/  @!P3 PRMT R222, R243, 0x5410, RZ ;  /* 0x00005410f3deb816 */ /* 0x000fe400000000ff */
[C---:B------:R-:W-:Y:S01]  /*6710*/  ISETP.GE.U32.AND P3, PT, R233.reuse, R0, PT ;  /* 0x00000000e900720c */ /* 0x040fe20003f66070 */
[----:B------:R-:W-:Y:S01]  /*6720*/  HMMA.16816.F32.BF16 R80, R4, R94, RZ ;  /* 0x0000005e0450723c */ /* 0x000fe200000418ff */
[----:B------:R-:W-:Y:S02]  /*6730*/  LOP3.LUT R0, R32, 0xff, RZ, 0xc0, !PT ;  /* 0x000000ff20007812 */ /* 0x000fe400078ec0ff */
[----:B------:R-:W-:Y:S01]  /*6740*/  SHF.R.U32.HI R2, RZ, 0x8, R33 ;  /* 0x00000008ff027819 */ /* 0x000fe20000011621 */
[----:B------:R-:W-:Y:S01]  /*6750*/  IMAD.MOV.U32 R240, RZ, RZ, R34 ;  /* 0x000000fffff07224 */ /* 0x000fe200078e0022 */
[----:B------:R-:W-:-:S03]  /*6760*/  ISETP.GE.U32.AND P5, PT, R233, R25, PT ;  /* 0x00000019e900720c */ /* 0x000fc60003fa6070 */
[----:B------:R-:W-:Y:S01]  /*6770*/  HMMA.16816.F32.BF16 R4, R4, R178, RZ ;  /* 0x000000b20404723c */ /* 0x000fe200000418ff */
[----:B------:R-:W-:-:S03]  /*6780*/  @!P4 HFMA2.BF16_V2 R244, -RZ.H0_H0, RZ.H0_H0, -R220.H0_H0 ;  /* 0x200000fffff4c231 */ /* 0x000fc600003409dc */
[----:B------:R-:W-:Y:S02]  /*6790*/  @!P3 HFMA2.BF16_V2 R245, -RZ.H0_H0, RZ.H0_H0, -R215.H0_H0 ;  /* 0x200000fffff5b231 */ /* 0x000fe400003409d7 */
[----:B------:R-:W-:Y:S02]  /*67a0*/  @!P4 PRMT R220, R244, 0x5410, RZ ;  /* 0x00005410f4dcc816 */ /* 0x000fe400000000ff */
[----:B------:R-:W-:Y:S01]  /*67b0*/  ISETP.GE.U32.AND P4, PT, R233, R0, PT ;  /* 0x00000000e900720c */ /* 0x000fe20003f86070 */
[----:B------:R-:W-:Y:S01]  /*67c0*/  HMMA.16816.F32.BF16 R64, R128, R62, R64 ;  /* 0x0000003e8040723c */ /* 0x000fe20000041840 */
[----:B------:R-:W-:Y:S01]  /*67d0*/  LOP3.LUT R0, R2, 0xffff, RZ, 0xc0, !PT ;  /* 0x0000ffff02007812 */ /* 0x000fe200078ec0ff */
[----:B------:R-:W-:Y:S01]  /*67e0*/  IMAD.WIDE.U32 R2, R29, -0x326172a9, RZ ;  /* 0xcd9e8d571d027825 */ /* 0x000fe200078e00ff */
[----:B------:R-:W-:Y:S02]  /*67f0*/  @!P3 PRMT R215, R245, 0x5410, RZ ;  /* 0x00005410f5d7b816 */ /* 0x000fe400000000ff */
[----:B------:R-:W-:-:S02]  /*6800*/  ISETP.GE.U32.AND P3, PT, R233, R0, PT ;  /* 0x00000000e900720c */ /* 0x000fc40003f66070 */
[----:B------:R-:W-:Y:S01]  /*6810*/  LOP3.LUT R14, R2, 0xff, RZ, 0xc0, !PT ;  /* 0x000000ff020e7812 */ /* 0x000fe200078ec0ff */
[----:B------:R-:W-:Y:S01]  /*6820*/  HMMA.16816.F32.BF16 R80, R128, R78, R80 ;  /* 0x0000004e8050723c */ /* 0x000fe20000041850 */
[----:B------:R-:W-:-:S03]  /*6830*/  LOP3.LUT R0, R3, UR26, R22, 0x96, !PT ;  /* 0x0000001a03007c12 */ /* 0x000fc6000f8e9616 */
[----:B------:R-:W-:-:S04]  /*6840*/  @!P4 HFMA2.BF16_V2 R247, -RZ.H0_H0, RZ.H0_H0, -R211.H0_H0 ;  /* 0x200000fffff7c231 */ /* 0x000fc800003409d3 */
[----:B------:R-:W-:Y:S01]  /*6850*/  HMMA.16816.F32.BF16 R96, R128, R190, R96 ;  /* 0x000000be8060723c */ /* 0x000fe20000041860 */
[----:B------:R-:W-:Y:S01]  /*6860*/  @!P4 PRMT R211, R247, 0x5410, RZ ;  /* 0x00005410f7d3c816 */ /* 0x000fe200000000ff */
[----:B------:R-:W-:-:S05]  /*6870*/  @!P3 HFMA2.BF16_V2 R248, -RZ.H0_H0, RZ.H0_H0, -R213.H0_H0 ;  /* 0x200000fffff8b231 */ /* 0x000fca00003409d5 */
[----:B------:R-:W-:Y:S01]  /*6880*/  @!P3 PRMT R213, R248, 0x5410, RZ ;  /* 0x00005410f8d5b816 */ /* 0x000fe200000000ff */
[----:B------:R-:W-:Y:S01]  /*6890*/  HMMA.16816.F32.BF16 R112, R128, R110, R112 ;  /* 0x0000006e8070723c */ /* 0x000fe20000041870 */
[----:B------:R-:W-:Y:S01]  /*68a0*/  ISETP.GE.U32.AND P3, PT, R233, R14, PT ;  /* 0x0000000ee900720c */ /* 0x000fe20003f66070 */
[----:B------:R-:W-:-:S06]  /*68b0*/  FADD.FTZ R14, R24, R21 ;  /* 0x00000015180e7221 */ /* 0x000fcc0000010000 */
[----:B------:R-:W-:Y:S01]  /*68c0*/  HMMA.16816.F32.BF16 R128, R128, R174, R4 ;  /* 0x000000ae8080723c */ /* 0x000fe20000041804 */
[----:B------:R1:W2:Y:S04]  /*68d0*/  LDL.LU.S16 R4, [R1] ;  /* 0x0000000001047983 */ /* 0x0002a80000300600 */
[----:B------:R1:W3:Y:S03]  /*68e0*/  LDL.LU.S16 R22, [R1+0x8] ;  /* 0x0000080001167983 */ /* 0x0002e60000300600 */
[----:B------:R-:W-:Y:S01]  /*68f0*/  HMMA.16816.F32.BF16 R60, R124, R62, R16 ;  /* 0x0000003e7c3c723c */ /* 0x000fe20000041810 */
[----:B------:R1:W4:Y:S07]  /*6900*/  LDL.LU.S16 R21, [R1+0xc] ;  /* 0x00000c0001157983 */ /* 0x00032e0000300600 */
[----:B------:R-:W-:Y:S11]  /*6910*/  HMMA.16816.F32.BF16 R16, R8, R94, RZ ;  /* 0x0000005e0810723c */ /* 0x000ff600000418ff */
[----:B------:R-:W-:Y:S11]  /*6920*/  @!UPT UIADD3 URZ, URZ, URZ, URZ ;  /* 0x0000003f3f3ff290 */ /* 0x000ff6000fffe03f */
[----:B------:R-:W-:Y:S02]  /*6930*/  @!UPT UIADD3 URZ, URZ, URZ, URZ ;  /* 0x0000003f3f3ff290 */ /* 0x000fe4000fffe03f */
[----:B------:R-:W-:Y:S07]  /*6940*/  HMMA.16816.F32.BF16 R76, R124, R78, R16 ;  /* 0x0000004e7c4c723c */ /* 0x000fee0000041810 */
[----:B------:R-:W-:Y:S01]  /*6950*/  FADD.FTZ R17, R15, R93 ;  /* 0x0000005d0f117221 */ /* 0x000fe20000010000 */
[----:B------:R-:W-:Y:S02]  /*6960*/  LOP3.LUT R16, R2, 0xffff, RZ, 0xc0, !PT ;  /* 0x0000ffff02107812 */ /* 0x000fe400078ec0ff */
[----:B------:R-:W-:-:S02]  /*6970*/  SHF.R.U32.HI R15, RZ, 0x10, R2 ;  /* 0x00000010ff0f7819 */ /* 0x000fc40000011602 */
[----:B------:R-:W-:Y:S02]  /*6980*/  SHF.R.U32.HI R3, RZ, 0x18, R2 ;  /* 0x00000018ff037819 */ /* 0x000fe40000011602 */
[----:B------:R-:W-:-:S04]  /*6990*/  LOP3.LUT R2, R92, 0xff, RZ, 0xc0, !PT ;  /* 0x000000ff5c027812 */ /* 0x000fc800078ec0ff */
[----:B------:R-:W-:Y:S02]  /*69a0*/  ISETP.GE.U32.AND P1, PT, R233, R2, PT ;  /* 0x00000002e900720c */ /* 0x000fe40003f26070 */
[----:B------:R-:W-:-:S04]  /*69b0*/  LOP3.LUT R2, R0, 0xff, RZ, 0xc0, !PT ;  /* 0x000000ff00027812 */ /* 0x000fc800078ec0ff */
[----:B------:R-:W-:Y:S02]  /*69c0*/  ISETP.GE.U32.AND P2, PT, R233, R2, PT ;  /* 0x00000002e900720c */ /* 0x000fe40003f46070 */
[----:B------:R-:W-:-:S04]  /*69d0*/  SHF.R.U32.HI R2, RZ, 0x18, R0 ;  /* 0x00000018ff027819 */ /* 0x000fc80000011600 */
[----:B------:R-:W-:-:S07]  /*69e0*/  ISETP.GE.U32.AND P4, PT, R233, R2, PT ;  /* 0x00000002e900720c */ /* 0x000fce0003f86070 */
[----:B------:R-:W-:-:S05]  /*69f0*/  @!P2 HFMA2.BF16_V2 R252, -RZ.H0_H0, RZ.H0_H0, -R210.H0_H0 ;  /* 0x200000fffffca231 */ /* 0x000fca00003409d2 */
[----:B------:R-:W-:Y:S02]  /*6a00*/  @!P2 PRMT R210, R252, 0x5410, RZ ;  /* 0x00005410fcd2a816 */ /* 0x000fe400000000ff */
[----:B------:R-:W-:Y:S01]  /*6a10*/  ISETP.GE.U32.AND P2, PT, R233, R3, PT ;  /* 0x00000003e900720c */ /* 0x000fe20003f46070 */
[----:B------:R-:W-:Y:S01]  /*6a20*/  @!P4 HFMA2.BF16_V2 R251, -RZ.H0_H0, RZ.H0_H0, -R208.H0_H0 ;  /* 0x200000fffffbc231 */ /* 0x000fe200003409d0 */
[----:B------:R-:W-:Y:S02]  /*6a30*/  SHF.R.U32.HI R2, RZ, 0x10, R13 ;  /* 0x00000010ff027819 */ /* 0x000fe4000001160d */
[----:B------:R-:W-:Y:S01]  /*6a40*/  LOP3.LUT R3, R13, 0xff, RZ, 0xc0, !PT ;  /* 0x000000ff0d037812 */ /* 0x000fe200078ec0ff */
[----:B------:R-:W-:Y:S01]  /*6a50*/  @!P3 HFMA2.BF16_V2 R250, -RZ.H0_H0, RZ.H0_H0, -R186.H0_H0 ;  /* 0x200000fffffab231 */ /* 0x000fe200003409ba */
[----:B------:R-:W-:Y:S02]  /*6a60*/  @!P4 PRMT R208, R251, 0x5410, RZ ;  /* 0x00005410fbd0c816 */ /* 0x000fe400000000ff */
[----:B------:R-:W-:-:S02]  /*6a70*/  LOP3.LUT R2, R2, 0xff, RZ, 0xc0, !PT ;  /* 0x000000ff02027812 */ /* 0x000fc400078ec0ff */
[C---:B------:R-:W-:Y:S02]  /*6a80*/  ISETP.GE.U32.AND P4, PT, R233.reuse, R3, PT ;  /* 0x00000003e900720c */ /* 0x040fe40003f86070 */
[----:B------:R-:W-:Y:S02]  /*6a90*/  @!P3 PRMT R186, R250, 0x5410, RZ ;  /* 0x00005410fabab816 */ /* 0x000fe400000000ff */
[----:B------:R-:W-:Y:S02]  /*6aa0*/  ISETP.GE.U32.AND P3, PT, R233, R2, PT ;  /* 0x00000002e900720c */ /* 0x000fe40003f66070 */
[----:B------:R-:W-:Y:S01]  /*6ab0*/  SHF.R.U32.HI R2, RZ, 0x18, R13 ;  /* 0x00000018ff027819 */ /* 0x000fe2000001160d */
[----:B------:R-:W-:Y:S02]  /*6ac0*/  IMAD.MOV.U32 R237, RZ, RZ, R35 ;  /* 0x000000ffffed7224 */ /* 0x000fe400078e0023 */
[----:B------:R-:W-:Y:S02]  /*6ad0*/  IMAD.MOV.U32 R34, RZ, RZ, R235 ;  /* 0x000000ffff227224 */ /* 0x000fe400078e00eb */
[----:B------:R-:W-:Y:S01]  /*6ae0*/  IMAD.MOV.U32 R35, RZ, RZ, R30 ;  /* 0x000000ffff237224 */ /* 0x000fe200078e001e */
[----:B------:R-:W-:Y:S01]  /*6af0*/  HMMA.16816.F32.BF16 R92, R8, R218, RZ ;  /* 0x000000da085c723c */ /* 0x000fe200000418ff */
[----:B------:R-:W-:-:S02]  /*6b00*/  IMAD.MOV.U32 R235, RZ, RZ, R176 ;  /* 0x000000ffffeb7224 */ /* 0x000fc400078e00b0 */
[----:B------:R-:W-:-:S05]  /*6b10*/  IMAD.MOV.U32 R30, RZ, RZ, R177 ;  /* 0x000000ffff1e7224 */ /* 0x000fca00078e00b1 */
[C---:B------:R-:W-:Y:S08]  /*6b20*/  HMMA.16816.F32.BF16 R24, R8.reuse, R26, RZ ;  /* 0x0000001a0818723c */ /* 0x040ff000000418ff */
[----:B------:R-:W-:Y:S07]  /*6b30*/  HMMA.16816.F32.BF16 R176, R8, R178, RZ ;  /* 0x000000b208b0723c */ /* 0x000fee00000418ff */
[----:B------:R-:W-:Y:S01]  /*6b40*/  FADD.FTZ R10, R240, R20 ;  /* 0x00000014f00a7221 */ /* 0x000fe20000010000 */
[----:B--2---:R-:W-:-:S05]  /*6b50*/  @!P2 HFMA2.BF16_V2 R4, -RZ.H0_H0, RZ.H0_H0, -R184.H0_H0 ;  /* 0x200000ffff04a231 */ /* 0x004fca00003409b8 */
[----:B------:R-:W-:Y:S02]  /*6b60*/  PRMT R19, R4, 0x7610, R19 ;  /* 0x0000761004137816 */ /* 0x000fe40000000013 */
[----:B------:R1:W2:Y:S01]  /*6b70*/  LDL.LU.S16 R4, [R1+0x4] ;  /* 0x0000040001047983 */ /* 0x0002a20000300600 */
[----:B---3--:R-:W-:Y:S01]  /*6b80*/  @!P4 HFMA2.BF16_V2 R22, -RZ.H0_H0, RZ.H0_H0, -R182.H0_H0 ;  /* 0x200000ffff16c231 */ /* 0x008fe200003409b6 */
[----:B------:R-:W-:Y:S02]  /*6b90*/  @!P2 PRMT R184, R19, 0x5410, RZ ;  /* 0x0000541013b8a816 */ /* 0x000fe400000000ff */
[----:B------:R-:W-:Y:S01]  /*6ba0*/  ISETP.GE.U32.AND P2, PT, R233, R2, PT ;  /* 0x00000002e900720c */ /* 0x000fe20003f46070 */
[----:B----4-:R-:W-:Y:S01]  /*6bb0*/  @!P3 HFMA2.BF16_V2 R21, -RZ.H0_H0, RZ.H0_H0, -R180.H0_H0 ;  /* 0x200000ffff15b231 */ /* 0x010fe200003409b4 */
[----:B------:R-:W-:Y:S01]  /*6bc0*/  SHF.R.U32.HI R2, RZ, 0x8, R108 ;  /* 0x00000008ff027819 */ /* 0x000fe2000001166c */
[----:B------:R1:W3:Y:S01]  /*6bd0*/  LDL.LU.S16 R19, [R1+0x14] ;  /* 0x0000140001137983 */ /* 0x0002e20000300600 */
[----:B------:R-:W-:-:S02]  /*6be0*/  PRMT R20, R22, 0x7610, R20 ;  /* 0x0000761016147816 */ /* 0x000fc40000000014 */
[----:B------:R-:W-:Y:S02]  /*6bf0*/  LOP3.LUT R2, R2, 0xffff, RZ, 0xc0, !PT ;  /* 0x0000ffff02027812 */ /* 0x000fe400078ec0ff */
[----:B------:R-:W-:Y:S02]  /*6c00*/  PRMT R18, R21, 0x7610, R18 ;  /* 0x0000761015127816 */ /* 0x000fe40000000012 */
[----:B------:R-:W-:Y:S02]  /*6c10*/  @!P4 PRMT R182, R20, 0x5410, RZ ;  /* 0x0000541014b6c816 */ /* 0x000fe400000000ff */
[----:B------:R-:W-:Y:S02]  /*6c20*/  ISETP.GE.U32.AND P4, PT, R233, R2, PT ;  /* 0x00000002e900720c */ /* 0x000fe40003f86070 */
[----:B------:R-:W-:Y:S02]  /*6c30*/  LOP3.LUT R2, R15, 0xff, RZ, 0xc0, !PT ;  /* 0x000000ff0f027812 */ /* 0x000fe400078ec0ff */
[----:B------:R-:W-:-:S02]  /*6c40*/  @!P3 PRMT R180, R18, 0x5410, RZ ;  /* 0x0000541012b4b816 */ /* 0x000fc400000000ff */
[----:B------:R1:W4:Y:S01]  /*6c50*/  LDL.LU.S16 R18, [R1+0x10] ;  /* 0x0000100001127983 */ /* 0x0003220000300600 */
[----:B------:R-:W-:Y:S02]  /*6c60*/  ISETP.GE.U32.AND P3, PT, R233, R2, PT ;  /* 0x00000002e900720c */ /* 0x000fe40003f66070 */
[----:B------:R-:W-:Y:S01]  /*6c70*/  LOP3.LUT R2, R13, 0xffff, RZ, 0xc0, !PT ;  /* 0x0000ffff0d027812 */ /* 0x000fe200078ec0ff */
[----:B------:R1:W4:Y:S04]  /*6c80*/  LDL.LU.S16 R15, [R1+0x18] ;  /* 0x00001800010f7983 */ /* 0x0003280000300600 */
[----:B------:R1:W4:Y:S01]  /*6c90*/  LDL.LU.S16 R13, [R1+0x1c] ;  /* 0x00001c00010d7983 */ /* 0x0003220000300600 */
[----:B--2---:R-:W-:-:S05]  /*6ca0*/  @!P2 HFMA2.BF16_V2 R4, -RZ.H0_H0, RZ.H0_H0, -R139.H0_H0 ;  /* 0x200000ffff04a231 */ /* 0x004fca000034098b */
[----:B------:R-:W-:Y:S02]  /*6cb0*/  PRMT R3, R4, 0x7610, R3 ;  /* 0x0000761004037816 */ /* 0x000fe40000000003 */
[----:B------:R1:W2:Y:S02]  /*6cc0*/  LDL.LU.S16 R4, [R1+0x20] ;  /* 0x0000200001047983 */ /* 0x0002a40000300600 */
[----:B------:R-:W-:Y:S02]  /*6cd0*/  @!P2 PRMT R139, R3, 0x5410, RZ ;  /* 0x00005410038ba816 */ /* 0x000fe400000000ff */
[----:B------:R-:W-:Y:S01]  /*6ce0*/  SHF.R.U32.HI R3, RZ, 0x8, R2 ;  /* 0x00000008ff037819 */ /* 0x000fe20000011602 */
[----:B---3--:R-:W-:-:S03]  /*6cf0*/  @!P6 HFMA2.BF16_V2 R19, -RZ.H0_H0, RZ.H0_H0, -R138.H0_H0 ;  /* 0x200000ffff13e231 */ /* 0x008fc6000034098a */
[----:B------:R-:W-:Y:S02]  /*6d00*/  LOP3.LUT R3, R3, 0xffff, RZ, 0xc0, !PT ;  /* 0x0000ffff03037812 */ /* 0x000fe400078ec0ff */
[----:B------:R-:W-:Y:S01]  /*6d10*/  LOP3.LUT R2, R12, 0xffff, RZ, 0xc0, !PT ;  /* 0x0000ffff0c027812 */ /* 0x000fe200078ec0ff */
[----:B----4-:R-:W-:Y:S02]  /*6d20*/  @!P4 HFMA2.BF16_V2 R18, -RZ.H0_H0, RZ.H0_H0, -R137.H0_H0 ;  /* 0x200000ffff12c231 */ /* 0x010fe40000340989 */
[----:B------:R-:W-:Y:S02]  /*6d30*/  @!P1 HFMA2.BF16_V2 R15, -RZ.H0_H0, RZ.H0_H0, -R132.H0_H0 ;  /* 0x200000ffff0f9231 */ /* 0x000fe40000340984 */
[----:B------:R-:W-:Y:S01]  /*6d40*/  @!P3 HFMA2.BF16_V2 R13, -RZ.H0_H0, RZ.H0_H0, -R183.H0_H0 ;  /* 0x200000ffff0db231 */ /* 0x000fe200003409b7 */
[----:B------:R-:W-:Y:S02]  /*6d50*/  PRMT R12, R19, 0x7610, R12 ;  /* 0x00007610130c7816 */ /* 0x000fe4000000000c */
[----:B------:R-:W-:-:S02]  /*6d60*/  ISETP.GE.U32.AND P2, PT, R233, R3, PT ;  /* 0x00000003e900720c */ /* 0x000fc40003f46070 */
[----:B------:R-:W-:Y:S02]  /*6d70*/  PRMT R7, R15, 0x7610, R7 ;  /* 0x000076100f077816 */ /* 0x000fe40000000007 */
[----:B------:R-:W-:Y:S01]  /*6d80*/  PRMT R9, R18, 0x7610, R9 ;  /* 0x0000761012097816 */ /* 0x000fe20000000009 */
[----:B------:R1:W3:Y:S01]  /*6d90*/  LDL.LU.S16 R15, [R1+0x24] ;  /* 0x00002400010f7983 */ /* 0x0002e20000300600 */
[----:B------:R-:W-:-:S03]  /*6da0*/  PRMT R3, R13, 0x7610, R3 ;  /* 0x000076100d037816 */ /* 0x000fc60000000003 */
[----:B------:R1:W4:Y:S01]  /*6db0*/  LDL.LU.S16 R13, [R1+0x2c] ;  /* 0x00002c00010d7983 */ /* 0x0003220000300600 */
[----:B------:R-:W-:Y:S02]  /*6dc0*/  @!P6 PRMT R138, R12, 0x5410, RZ ;  /* 0x000054100c8ae816 */ /* 0x000fe400000000ff */
[----:B------:R-:W-:Y:S01]  /*6dd0*/  @!P4 PRMT R137, R9, 0x5410, RZ ;  /* 0x000054100989c816 */ /* 0x000fe200000000ff */
[----:B------:R1:W3:Y:S04]  /*6de0*/  LDL.LU.S16 R12, [R1+0x30] ;  /* 0x00003000010c7983 */ /* 0x0002e80000300600 */
[----:B------:R1:W3:Y:S01]  /*6df0*/  LDL.LU.S16 R9, [R1+0x28] ;  /* 0x0000280001097983 */ /* 0x0002e20000300600 */
[----:B------:R-:W-:-:S03]  /*6e00*/  @!P1 PRMT R132, R7, 0x5410, RZ ;  /* 0x0000541007849816 */ /* 0x000fc600000000ff */
[----:B------:R1:W3:Y:S01]  /*6e10*/  LDL.LU.S16 R7, [R1+0x34] ;  /* 0x0000340001077983 */ /* 0x0002e20000300600 */
[----:B------:R-:W-:-:S04]  /*6e20*/  SHF.R.U32.HI R2, RZ, 0x8, R2 ;  /* 0x00000008ff027819 */ /* 0x000fc80000011602 */
[----:B------:R-:W-:-:S04]  /*6e30*/  LOP3.LUT R2, R2, 0xffff, RZ, 0xc0, !PT ;  /* 0x0000ffff02027812 */ /* 0x000fc800078ec0ff */
[----:B------:R-:W-:Y:S02]  /*6e40*/  ISETP.GE.U32.AND P6, PT, R233, R2, PT ;  /* 0x00000002e900720c */ /* 0x000fe40003fc6070 */
[----:B------:R-:W-:-:S04]  /*6e50*/  SHF.R.U32.HI R2, RZ, 0x10, R0 ;  /* 0x00000010ff027819 */ /* 0x000fc80000011600 */
[----:B------:R-:W-:Y:S01]  /*6e60*/  LOP3.LUT R2, R2, 0xff, RZ, 0xc0, !PT ;  /* 0x000000ff02027812 */ /* 0x000fe200078ec0ff */
[----:B------:R-:W-:Y:S01]  /*6e70*/  ULEA UR7, UR22, UR20, 0x5 ;  /* 0x0000001416077291 */ /* 0x000fe2000f8e283f */
[----:B------:R-:W-:Y:S02]  /*6e80*/  @!P3 PRMT R183, R3, 0x5410, RZ ;  /* 0x0000541003b7b816 */ /* 0x000fe400000000ff */
[----:B------:R-:W-:Y:S02]  /*6e90*/  ISETP.GE.U32.AND P4, PT, R233, R2, PT ;  /* 0x00000002e900720c */ /* 0x000fe40003f86070 */
[----:B------:R-:W-:Y:S02]  /*6ea0*/  SHF.R.U32.HI R2, RZ, 0x8, R16 ;  /* 0x00000008ff027819 */ /* 0x000fe40000011610 */
[----:B------:R-:W-:Y:S01]  /*6eb0*/  LOP3.LUT R3, R0, 0xffff, RZ, 0xc0, !PT ;  /* 0x0000ffff00037812 */ /* 0x000fe200078ec0ff */
[----:B------:R-:W-:Y:S01]  /*6ec0*/  UIADD3 UR7, UR7, -0x20, URZ ;  /* 0xffffffe007077890 */ /* 0x000fe2000fffe03f */
[----:B------:R-:W-:-:S02]  /*6ed0*/  LOP3.LUT R2, R2, 0xffff, RZ, 0xc0, !PT ;  /* 0x0000ffff02027812 */ /* 0x000fc400078ec0ff */
[----:B------:R-:W-:Y:S01]  /*6ee0*/  SHF.R.U32.HI R3, RZ, 0x8, R3 ;  /* 0x00000008ff037819 */ /* 0x000fe20000011603 */
[----:B------:R-:W-:Y:S01]  /*6ef0*/  USHF.R.S32.HI UR6, URZ, 0x1f, UR7 ;  /* 0x0000001f3f067899 */ /* 0x000fe20008011407 */
[----:B------:R-:W-:Y:S02]  /*6f00*/  ISETP.GE.U32.AND P3, PT, R233, R2, PT ;  /* 0x00000002e900720c */ /* 0x000fe40003f66070 */
[----:B------:R-:W-:Y:S01]  /*6f10*/  LOP3.LUT R3, R3, 0xffff, RZ, 0xc0, !PT ;  /* 0x0000ffff03037812 */ /* 0x000fe200078ec0ff */
[----:B--2---:R-:W-:-:S05]  /*6f20*/  @!P5 HFMA2.BF16_V2 R4, -RZ.H0_H0, RZ.H0_H0, -R28.H0_H0 ;  /* 0x200000ffff04d231 */ /* 0x004fca000034091c */
[----:B------:R-:W-:Y:S01]  /*6f30*/  PRMT R5, R4, 0x7610, R5 ;  /* 0x0000761004057816 */ /* 0x000fe20000000005 */
[----:B------:R-:W-:-:S04]  /*6f40*/  IMAD.SHL.U32 R4, R109, 0x2, RZ ;  /* 0x000000026d047824 */ /* 0x000fc800078e00ff */
[----:B------:R-:W-:Y:S01]  /*6f50*/  IMAD R0, R239, c[0x0][0x228], R4 ;  /* 0x00008a00ef007a24 */ /* 0x000fe200078e0204 */
[----:B------:R-:W-:Y:S02]  /*6f60*/  @!P5 PRMT R28, R5, 0x5410, RZ ;  /* 0x00005410051cd816 */ /* 0x000fe400000000ff */
[----:B------:R-:W-:Y:S02]  /*6f70*/  ISETP.GE.U32.AND P5, PT, R233, R3, PT ;  /* 0x00000003e900720c */ /* 0x000fe40003fa6070 */
[----:B------:R-:W-:-:S04]  /*6f80*/  IADD3 R2, P1, R0, UR7, RZ ;  /* 0x0000000700027c10 */ /* 0x000fc8000ff3e0ff */
[----:B------:R-:W-:Y:S02]  /*6f90*/  LEA.HI.X.SX32 R0, R0, UR6, 0x1, P1 ;  /* 0x0000000600007c11 */ /* 0x000fe400088f0eff */
[----:B------:R-:W-:-:S04]  /*6fa0*/  LEA R4, P1, R2, c[0x0][0x1f8], 0x1 ;  /* 0x00007e0002047a11 */ /* 0x000fc800078208ff */
[----:B------:R-:W-:Y:S01]  /*6fb0*/  LEA.HI.X R5, R2, c[0x0][0x1fc], R0, 0x1, P1 ;  /* 0x00007f0002057a11 */ /* 0x000fe200008f0c00 */
[----:B----4-:R-:W-:Y:S02]  /*6fc0*/  @!P6 HFMA2.BF16_V2 R13, -RZ.H0_H0, RZ.H0_H0, -R223.H0_H0 ;  /* 0x200000ffff0de231 */ /* 0x010fe400003409df */
[----:B---3--:R-:W-:-:S03]  /*6fd0*/  @!P4 HFMA2.BF16_V2 R12, -RZ.H0_H0, RZ.H0_H0, -R187.H0_H0 ;  /* 0x200000ffff0cc231 */ /* 0x008fc600003409bb */
[----:B------:R-:W-:Y:S01]  /*6fe0*/  PRMT R2, R13, 0x7610, R2 ;  /* 0x000076100d027816 */ /* 0x000fe20000000002 */
[----:B------:R-:W-:Y:S01]  /*6ff0*/  @!P3 HFMA2.BF16_V2 R9, -RZ.H0_H0, RZ.H0_H0, -R185.H0_H0 ;  /* 0x200000ffff09b231 */ /* 0x000fe200003409b9 */
[----:B------:R-:W-:Y:S02]  /*7000*/  PRMT R8, R12, 0x7610, R8 ;  /* 0x000076100c087816 */ /* 0x000fe40000000008 */
[----:B------:R-:W-:Y:S01]  /*7010*/  @!P6 PRMT R223, R2, 0x5410, RZ ;  /* 0x0000541002dfe816 */ /* 0x000fe200000000ff */
[----:B------:R-:W-:Y:S01]  /*7020*/  IMAD.MOV.U32 R2, RZ, RZ, c[0x0][0x228] ;  /* 0x00008a00ff027624 */ /* 0x000fe200078e00ff */
[----:B------:R-:W-:Y:S01]  /*7030*/  PRMT R6, R9, 0x7610, R6 ;  /* 0x0000761009067816 */ /* 0x000fe20000000006 */
[----:B------:R-:W-:Y:S01]  /*7040*/  @!P5 HFMA2.BF16_V2 R7, -RZ.H0_H0, RZ.H0_H0, -R209.H0_H0 ;  /* 0x200000ffff07d231 */ /* 0x000fe200003409d1 */
[----:B------:R-:W-:Y:S01]  /*7050*/  @!P4 PRMT R187, R8, 0x5410, RZ ;  /* 0x0000541008bbc816 */ /* 0x000fe200000000ff */
[----:B------:R-:W-:Y:S01]  /*7060*/  IMAD.SHL.U32 R8, R2, 0x8, RZ ;  /* 0x0000000802087824 */ /* 0x000fe200078e00ff */
[----:B------:R-:W-:Y:S01]  /*7070*/  @!P3 PRMT R185, R6, 0x5410, RZ ;  /* 0x0000541006b9b816 */ /* 0x000fe200000000ff */
[C---:B------:R-:W-:Y:S01]  /*7080*/  IMAD.SHL.U32 R6, R2.reuse, 0x40, RZ ;  /* 0x0000004002067824 */ /* 0x040fe200078e00ff */
[----:B------:R-:W-:Y:S01]  /*7090*/  PRMT R3, R7, 0x7610, R3 ;  /* 0x0000761007037816 */ /* 0x000fe20000000003 */
[----:B------:R-:W-:Y:S01]  /*70a0*/  IMAD R2, R2, 0x48, RZ ;  /* 0x0000004802027824 */ /* 0x000fe200078e02ff */
[----:B------:R-:W-:Y:S01]  /*70b0*/  @!P2 HFMA2.BF16_V2 R15, -RZ.H0_H0, RZ.H0_H0, -R181.H0_H0 ;  /* 0x200000ffff0fa231 */ /* 0x000fe200003409b5 */
[----:B------:R-:W-:Y:S01]  /*70c0*/  IMAD.WIDE R8, R8, 0x2, R4 ;  /* 0x0000000208087825 */ /* 0x000fe200078e0204 */
[----:B------:R-:W-:-:S03]  /*70d0*/  @!P5 PRMT R209, R3, 0x5410, RZ ;  /* 0x0000541003d1d816 */ /* 0x000fc600000000ff */
[--C-:B------:R-:W-:Y:S01]  /*70e0*/  IMAD.WIDE R6, R6, 0x2, R4.reuse ;  /* 0x0000000206067825 */ /* 0x100fe200078e0204 */
[----:B------:R-:W-:Y:S03]  /*70f0*/  STG.E.U16 [R4.64], R221 ;  /* 0x000000dd04007986 */ /* 0x000fe6000c101510 */
[----:B------:R-:W-:Y:S01]  /*7100*/  IMAD.WIDE R2, R2, 0x2, R4 ;  /* 0x0000000202027825 */ /* 0x000fe200078e0204 */
[----:B------:R-:W-:Y:S01]  /*7110*/  STG.E.U16 [R4.64+0x2], R223 ;  /* 0x000002df04007986 */ /* 0x000fe2000c101510 */
[----:B------:R-:W-:-:S03]  /*7120*/  PRMT R11, R15, 0x7610, R11 ;  /* 0x000076100f0b7816 */ /* 0x000fc6000000000b */
[----:B------:R-:W-:Y:S04]  /*7130*/  STG.E.U16 [R8.64], R229 ;  /* 0x000000e508007986 */ /* 0x000fe8000c101510 */
[----:B------:R-:W-:Y:S01]  /*7140*/  STG.E.U16 [R8.64+0x2], R230 ;  /* 0x000002e608007986 */ /* 0x000fe2000c101510 */
[----:B------:R-:W-:-:S03]  /*7150*/  @!P2 PRMT R181, R11, 0x5410, RZ ;  /* 0x000054100bb5a816 */ /* 0x000fc600000000ff */
[----:B------:R-:W-:Y:S04]  /*7160*/  STG.E.U16 [R6.64], R210 ;  /* 0x000000d206007986 */ /* 0x000fe8000c101510 */
[----:B------:R-:W-:Y:S04]  /*7170*/  STG.E.U16 [R6.64+0x2], R209 ;  /* 0x000002d106007986 */ /* 0x000fe8000c101510 */
[----:B------:R-:W-:Y:S04]  /*7180*/  STG.E.U16 [R2.64], R187 ;  /* 0x000000bb02007986 */ /* 0x000fe8000c101510 */
[----:B------:R2:W-:Y:S04]  /*7190*/  STG.E.U16 [R2.64+0x2], R208 ;  /* 0x000002d002007986 */ /* 0x0005e8000c101510 */
        /* <DEDUP_REMOVED lines=11> */
[----:B------:R-:W-:Y:S01]  /*7250*/  STG.E.U16 [R8.64+0x22], R220 ;  /* 0x000022dc08007986 */ /* 0x000fe2000c101510 */
[----:B------:R-:W-:-:S03]  /*7260*/  FADD.FTZ R0, R199, R23 ;  /* 0x00000017c7007221 */ /* 0x000fc60000010000 */
[----:B------:R-:W-:Y:S04]  /*7270*/  STG.E.U16 [R6.64+0x20], R182 ;  /* 0x000020b606007986 */ /* 0x000fe8000c101510 */
[----:B------:R-:W-:Y:S01]  /*7280*/  STG.E.U16 [R6.64+0x22], R181 ;  /* 0x000022b506007986 */ /* 0x000fe2000c101510 */
[----:B--2---:R-:W-:-:S03]  /*7290*/  FADD.FTZ R208, R236, R17 ;  /* 0x00000011ecd07221 */ /* 0x004fc60000010000 */
[----:B------:R-:W-:Y:S04]  /*72a0*/  STG.E.U16 [R2.64+0x20], R180 ;  /* 0x000020b402007986 */ /* 0x000fe8000c101510 */
[----:B------:R-:W-:Y:S04]  /*72b0*/  STG.E.U16 [R2.64+0x22], R139 ;  /* 0x0000228b02007986 */ /* 0x000fe8000c101510 */
[----:B------:R-:W-:Y:S04]  /*72c0*/  STG.E.U16 [R4.64+0x30], R214 ;  /* 0x000030d604007986 */ /* 0x000fe8000c101510 */
[----:B------:R-:W-:Y:S04]  /*72d0*/  STG.E.U16 [R4.64+0x32], R213 ;  /* 0x000032d504007986 */ /* 0x000fe8000c101510 */
[----:B------:R2:W-:Y:S04]  /*72e0*/  STG.E.U16 [R8.64+0x30], R211 ;  /* 0x000030d308007986 */ /* 0x0005e8000c101510 */
[----:B------:R-:W-:Y:S01]  /*72f0*/  STG.E.U16 [R8.64+0x32], R212 ;  /* 0x000032d408007986 */ /* 0x000fe2000c101510 */
[----:B------:R-:W-:-:S03]  /*7300*/  FADD.FTZ R0, R34, R0 ;  /* 0x0000000022007221 */ /* 0x000fc60000010000 */
[----:B------:R-:W-:Y:S04]  /*7310*/  STG.E.U16 [R6.64+0x30], R138 ;  /* 0x0000308a06007986 */ /* 0x000fe8000c101510 */
[----:B------:R-:W-:Y:S01]  /*7320*/  STG.E.U16 [R6.64+0x32], R137 ;  /* 0x0000328906007986 */ /* 0x000fe2000c101510 */
[----:B------:R-:W-:-:S03]  /*7330*/  FADD.FTZ R208, R35, R208 ;  /* 0x000000d023d07221 */ /* 0x000fc60000010000 */
[----:B------:R-:W-:Y:S04]  /*7340*/  STG.E.U16 [R2.64+0x30], R132 ;  /* 0x0000308402007986 */ /* 0x000fe8000c101510 */
[----:B------:R3:W-:Y:S01]  /*7350*/  STG.E.U16 [R2.64+0x32], R28 ;  /* 0x0000321c02007986 */ /* 0x0007e2000c101510 */
[----:B------:R-:W-:Y:S02]  /*7360*/  FADD.FTZ R0, R31, R0 ;  /* 0x000000001f007221 */ /* 0x000fe40000010000 */
[----:B------:R-:W-:Y:S01]  /*7370*/  FADD.FTZ R208, R172, R208 ;  /* 0x000000d0acd07221 */ /* 0x000fe20000010000 */
[----:B------:R1:W5:Y:S01]  /*7380*/  LDL.LU R199, [R1+0xa0] ;  /* 0x0000a00001c77983 */ /* 0x0003620000300800 */
[----:B------:R-:W-:Y:S02]  /*7390*/  FADD.FTZ R0, R189, R0 ;  /* 0x00000000bd007221 */ /* 0x000fe40000010000 */
[----:B------:R-:W-:-:S02]  /*73a0*/  FADD.FTZ R208, R216, R208 ;  /* 0x000000d0d8d07221 */ /* 0x000fc40000010000 */
[----:B--2---:R-:W-:Y:S02]  /*73b0*/  FADD.FTZ R211, R194, R0 ;  /* 0x00000000c2d37221 */ /* 0x004fe40000010000 */
[----:B------:R-:W-:Y:S02]  /*73c0*/  FADD.FTZ R208, R192, R208 ;  /* 0x000000d0c0d07221 */ /* 0x000fe40000010000 */
[----:B---3--:R-:W-:-:S04]  /*73d0*/  FADD.FTZ R2, R237, R10 ;  /* 0x0000000aed027221 */ /* 0x008fc80000010000 */
[----:B------:R-:W-:-:S04]  /*73e0*/  FADD.FTZ R2, R30, R2 ;  /* 0x000000021e027221 */ /* 0x000fc80000010000 */
[----:B------:R-:W-:-:S04]  /*73f0*/  FADD.FTZ R2, R188, R2 ;  /* 0x00000002bc027221 */ /* 0x000fc80000010000 */
[----:B------:R-:W-:Y:S02]  /*7400*/  FADD.FTZ R210, R196, R2 ;  /* 0x00000002c4d27221 */ /* 0x000fe40000010000 */
[----:B------:R1:W5:Y:S04]  /*7410*/  LDL.LU R196, [R1+0x9c] ;  /* 0x00009c0001c47983 */ /* 0x0003680000300800 */
[----:B------:R1:W5:Y:S04]  /*7420*/  LDL.LU R194, [R1+0x98] ;  /* 0x0000980001c27983 */ /* 0x0003680000300800 */
[----:B------:R1:W5:Y:S01]  /*7430*/  LDL.LU R192, [R1+0x94] ;  /* 0x0000940001c07983 */ /* 0x0003620000300800 */
[----:B------:R-:W-:-:S04]  /*7440*/  FADD.FTZ R3, R238, R14 ;  /* 0x0000000eee037221 */ /* 0x000fc80000010000 */
[----:B------:R-:W-:Y:S01]  /*7450*/  FADD.FTZ R3, R235, R3 ;  /* 0x00000003eb037221 */ /* 0x000fe20000010000 */
[----:B------:R-:W-:Y:S03]  /*7460*/  HMMA.16816.F32.BF16 R92, R124, R190, R92 ;  /* 0x000000be7c5c723c */ /* 0x000fe6000004185c */
[----:B------:R-:W-:-:S05]  /*7470*/  FADD.FTZ R3, R173, R3 ;  /* 0x00000003ad037221 */ /* 0x000fca0000010000 */
[----:B------:R-:W-:Y:S01]  /*7480*/  HMMA.16816.F32.BF16 R108, R124, R110, R24 ;  /* 0x0000006e7c6c723c */ /* 0x000fe20000041818 */
[----:B------:R-:W-:-:S07]  /*7490*/  FADD.FTZ R209, R217, R3 ;  /* 0x00000003d9d17221 */ /* 0x000fce0000010000 */
[----:B------:R-:W-:Y:S01]  /*74a0*/  HMMA.16816.F32.BF16 R124, R124, R174, R176 ;  /* 0x000000ae7c7c723c */ /* 0x000fe200000418b0 */
[----:B------:R-:W-:Y:S07]  /*74b0*/  @!P0 BRA `(.L_x_1731) ;  /* 0x00004a4000008947 */ /* 0x000fee0003800000 */
[----:B-1----:R-:W2:Y:S01]  /*74c0*/  LDL.LU R216, [R1+0x38] ;  /* 0x0000380001d87983 */ /* 0x002ea20000300800 */
[----:B------:R-:W-:Y:S01]  /*74d0*/  IMAD.U32 R0, RZ, RZ, UR12 ;  /* 0x0000000cff007e24 */ /* 0x000fe2000f8e00ff */
[----:B------:R-:W-:Y:S02]  /*74e0*/  IADD3 R139, P0, R4, -0x40, RZ ;  /* 0xffffffc0048b7810 */ /* 0x000fe40007f1e0ff */
[----:B------:R-:W1:Y:S01]  /*74f0*/  S2R R217, SR_TID.X ;  /* 0x0000000000d97919 */ /* 0x000e620000002100 */
[----:B------:R-:W-:Y:S01]  /*7500*/  IMAD.MOV.U32 R3, RZ, RZ, R135 ;  /* 0x000000ffff037224 */ /* 0x000fe200078e0087 */
[----:B------:R-:W-:Y:S01]  /*7510*/  IADD3.X R138, R5, -0x1, RZ, P0, !PT ;  /* 0xffffffff058a7810 */ /* 0x000fe200007fe4ff */
[----:B------:R-:W-:Y:S01]  /*7520*/  IMAD.MOV.U32 R137, RZ, RZ, R133 ;  /* 0x000000ffff897224 */ /* 0x000fe200078e0085 */
[----:B------:R-:W-:Y:S01]  /*7530*/  MOV R132, R134 ;  /* 0x0000008600847202 */ /* 0x000fe20000000f00 */
[----:B------:R-:W-:Y:S01]  /*7540*/  UIADD3 UR22, UR22, -0x2, URZ ;  /* 0xfffffffe16167890 */ /* 0x000fe2000fffe03f */
[----:B-1----:R-:W-:-:S05]  /*7550*/  LOP3.LUT R217, R217, 0x3, RZ, 0xc0, !PT ;  /* 0x00000003d9d97812 */ /* 0x002fca00078ec0ff */
[----:B--2---:R-:W-:-:S05]  /*7560*/  IMAD R2, R217, -0x2, R216 ;  /* 0xfffffffed9027824 */ /* 0x004fca00078e02d8 */
[----:B------:R-:W-:Y:S01]  /*7570*/  IADD3 R2, R0, -UR13, R2 ;  /* 0x8000000d00027c10 */ /* 0x000fe2000fffe002 */
[----:B------:R-:W-:Y:S01]  /*7580*/  IMAD.WIDE.U32 R4, R232, -0x326172a9, RZ ;  /* 0xcd9e8d57e8047825 */ /* 0x000fe200078e00ff */
[----:B------:R-:W-:Y:S01]  /*7590*/  MOV R0, R136 ;  /* 0x0000008800007202 */ /* 0x000fe20000000f00 */
[----:B------:R-:W-:Y:S02]  /*75a0*/  ULDC.64 UR12, c[0x0][0x1a0] ;  /* 0x00006800000c7ab9 */ /* 0x000fe40000000a00 */
[----:B------:R1:W-:Y:S04]  /*75b0*/  STL [R1+0x68], R2 ;  /* 0x0000680201007387 */ /* 0x0003e80000100800 */
[----:B------:R-:W2:Y:S04]  /*75c0*/  LDL.64 R188, [R1+0x50] ;  /* 0x0000500001bc7983 */ /* 0x000ea80000100a00 */
[----:B------:R-:W3:Y:S04]  /*75d0*/  LDL R216, [R1+0x6c] ;  /* 0x00006c0001d87983 */ /* 0x000ee80000100800 */
[----:B------:R-:W4:Y:S01]  /*75e0*/  LDL R217, [R1+0x88] ;  /* 0x0000880001d97983 */ /* 0x000f220000100800 */
[----:B------:R-:W-:-:S03]  /*75f0*/  IMAD.WIDE.U32 R8, R234, -0x326172a9, RZ ;  /* 0xcd9e8d57ea087825 */ /* 0x000fc600078e00ff */
[----:B------:R1:W-:Y:S04]  /*7600*/  STL.64 [R1+0x60], R4 ;  /* 0x0000600401007387 */ /* 0x0003e80000100a00 */
[----:B------:R1:W-:Y:S02]  /*7610*/  STL.64 [R1+0x58], R8 ;  /* 0x0000580801007387 */ /* 0x0003e40000100a00 */
[----:B-1----:R-:W-:-:S05]  /*7620*/  IMAD.MOV.U32 R2, RZ, RZ, c[0x0][0x228] ;  /* 0x00008a00ff027624 */ /* 0x002fca00078e00ff */
[----:B------:R-:W-:-:S05]  /*7630*/  SHF.L.U32 R6, R2, 0x3, RZ ;  /* 0x0000000302067819 */ /* 0x000fca00000006ff */
[----:B------:R-:W-:-:S05]  /*7640*/  IMAD R2, R2, 0x38, R6 ;  /* 0x0000003802027824 */ /* 0x000fca00078e0206 */
[----:B------:R-:W-:Y:S02]  /*7650*/  IADD3 R2, R2, 0x1, RZ ;  /* 0x0000000102027810 */ /* 0x000fe40007ffe0ff */
[-C--:B------:R-:W-:Y:S02]  /*7660*/  LOP3.LUT R5, R5, R231.reuse, RZ, 0x3c, !PT ;  /* 0x000000e705057212 */ /* 0x080fe400078e3cff */
[----:B------:R-:W-:Y:S02]  /*7670*/  LOP3.LUT R4, R9, R231, RZ, 0x3c, !PT ;  /* 0x000000e709047212 */ /* 0x000fe400078e3cff */
[----:B------:R-:W-:Y:S01]  /*7680*/  PRMT R8, R233, 0x7054, R233 ;  /* 0x00007054e9087816 */ /* 0x000fe200000000e9 */
[----:B------:R-:W-:-:S04]  /*7690*/  IMAD.WIDE.U32 R6, R5, -0x2daee0ad, RZ ;  /* 0xd2511f5305067825 */ /* 0x000fc800078e00ff */
[----:B------:R-:W-:Y:S01]  /*76a0*/  IMAD.WIDE.U32 R4, R4, -0x2daee0ad, RZ ;  /* 0xd2511f5304047825 */ /* 0x000fe200078e00ff */
[----:B------:R1:W-:Y:S04]  /*76b0*/  STL.64 [R1+0x40], R6 ;  /* 0x0000400601007387 */ /* 0x0003e80000100a00 */
[----:B------:R1:W-:Y:S01]  /*76c0*/  STL.64 [R1+0x48], R4 ;  /* 0x0000480401007387 */ /* 0x0003e20000100a00 */
[----:B--2---:R-:W-:Y:S02]  /*76d0*/  ISETP.GE.AND P2, PT, R188, c[0x0][0x220], PT ;  /* 0x00008800bc007a0c */ /* 0x004fe40003f46270 */
[----:B---3--:R-:W-:Y:S01]  /*76e0*/  ISETP.GE.AND P1, PT, R216, c[0x0][0x220], PT ;  /* 0x00008800d8007a0c */ /* 0x008fe20003f26270 */
[----:B----4-:R-:W-:Y:S01]  /*76f0*/  IMAD.WIDE.U32 R234, R217, -0x2daee0ad, RZ ;  /* 0xd2511f53d9ea7825 */ /* 0x010fe200078e00ff */
[----:B-1----:R-:W-:Y:S05]  /*7700*/  BRA `(.L_x_1732) ;  /* 0x000002e000007947 */ /* 0x002fea0003800000 */
.L_x_1734:
        /* <DEDUP_REMOVED lines=46> */
.L_x_1732:
[----:B------:R-:W2:Y:S01]  /*79f0*/  LDL.64 R4, [R1+0x78] ;  /* 0x0000780001047983 */ /* 0x000ea20000100a00 */
        /* <DEDUP_REMOVED lines=47> */
[----:B-----5:R-:W-:Y:S05]  /*7cf0*/  LDSM.16.M88.4 R32, [R194] ;  /* 0x00000000c220783b */ /* 0x020fea0000000200 */
[----:B------:R-:W3:Y:S05]  /*7d00*/  LDSM.16.M88.4 R16, [R192+0x8000] ;  /* 0x00800000c010783b */ /* 0x000eea0000000200 */
[----:B------:R-:W2:Y:S05]  /*7d10*/  LDSM.16.M88.4 R28, [R194+0x2000] ;  /* 0x00200000c21c783b */ /* 0x000eaa0000000200 */
[----:B------:R-:W4:Y:S05]  /*7d20*/  LDSM.16.M88.4 R172, [R192+0x8800] ;  /* 0x00880000c0ac783b */ /* 0x000f2a0000000200 */
[----:B------:R-:W0:Y:S05]  /*7d30*/  LDGDEPBAR ;  /* 0x00000000000079af */ /* 0x000e2a0000000000 */
[----:B------:R-:W-:Y:S05]  /*7d40*/  LDSM.16.M88.4 R176, [R196] ;  /* 0x00000000c4b0783b */ /* 0x000fea0000000200 */
[----:B------:R-:W4:Y:S05]  /*7d50*/  LDSM.16.M88.4 R180, [R203] ;  /* 0x00000000cbb4783b */ /* 0x000f2a0000000200 */
[----:B------:R-:W4:Y:S05]  /*7d60*/  LDSM.16.M88.4 R184, [R196+0x2000] ;  /* 0x00200000c4b8783b */ /* 0x000f2a0000000200 */
[----:B------:R-:W4:Y:S01]  /*7d70*/  LDSM.16.M88.4 R188, [R206] ;  /* 0x00000000cebc783b */ /* 0x000f220000000200 */
[-C--:B---3--:R-:W-:Y:S08]  /*7d80*/  HMMA.16816.F32.BF16 R4, R32, R16.reuse, RZ ;  /* 0x000000102004723c */ /* 0x088ff000000418ff */
[C---:B--2---:R-:W-:Y:S08]  /*7d90*/  HMMA.16816.F32.BF16 R8, R28.reuse, R16, RZ ;  /* 0x000000101c08723c */ /* 0x044ff000000418ff */
[-C--:B-1----:R-:W-:Y:S08]  /*7da0*/  HMMA.16816.F32.BF16 R12, R28, R18.reuse, RZ ;  /* 0x000000121c0c723c */ /* 0x082ff000000418ff */
[C---:B------:R-:W-:Y:S08]  /*7db0*/  HMMA.16816.F32.BF16 R16, R32.reuse, R18, RZ ;  /* 0x000000122010723c */ /* 0x040ff000000418ff */
[-C--:B----4-:R-:W-:Y:S08]  /*7dc0*/  HMMA.16816.F32.BF16 R20, R32, R172.reuse, RZ ;  /* 0x000000ac2014723c */ /* 0x090ff000000418ff */
[C---:B------:R-:W-:Y:S08]  /*7dd0*/  HMMA.16816.F32.BF16 R24, R28.reuse, R172, RZ ;  /* 0x000000ac1c18723c */ /* 0x040ff000000418ff */
[-C--:B------:R-:W-:Y:S08]  /*7de0*/  HMMA.16816.F32.BF16 R28, R28, R174.reuse, RZ ;  /* 0x000000ae1c1c723c */ /* 0x080ff000000418ff */
[----:B------:R-:W-:Y:S01]  /*7df0*/  HMMA.16816.F32.BF16 R32, R32, R174, RZ ;  /* 0x000000ae2020723c */ /* 0x000fe200000418ff */
[----:B------:R-:W-:Y:S07]  /*7e00*/  LDSM.16.M88.4 R172, [R202] ;  /* 0x00000000caac783b */ /* 0x000fee0000000200 */
[-C--:B------:R-:W-:Y:S08]  /*7e10*/  HMMA.16816.F32.BF16 R4, R176, R180.reuse, R4 ;  /* 0x000000b4b004723c */ /* 0x080ff00000041804 */
[C---:B------:R-:W-:Y:S08]  /*7e20*/  HMMA.16816.F32.BF16 R8, R184.reuse, R180, R8 ;  /* 0x000000b4b808723c */ /* 0x040ff00000041808 */
        /* <DEDUP_REMOVED lines=77> */
[-C--:B------:R-:W-:Y:S07]  /*8300*/  HMMA.16816.F32.BF16 R28, R188, R174.reuse, R28 ;  /* 0x000000aebc1c723c */ /* 0x080fee000004181c */
[----:B------:R-:W-:Y:S01]  /*8310*/  IMAD.MOV.U32 R188, RZ, RZ, R139 ;  /* 0x000000ffffbc7224 */ /* 0x000fe200078e008b */
[----:B------:R-:W-:Y:S04]  /*8320*/  HMMA.16816.F32.BF16 R32, R180, R174, R32 ;  /* 0x000000aeb420723c */ /* 0x000fe80000041820 */
[----:B------:R-:W-:Y:S04]  /*8330*/  IMAD.MOV.U32 R189, RZ, RZ, R138 ;  /* 0x000000ffffbd7224 */ /* 0x000fe800078e008a */
[----:B------:R-:W-:-:S05]  /*8340*/  @P0 BRA `(.L_x_1734) ;  /* 0xfffff3c000000947 */ /* 0x000fca000383ffff */
.L_x_1733:
[----:B------:R-:W-:Y:S01]  /*8350*/  LOP3.LUT R212, R212, 0xfffffff7, RZ, 0xc0, !PT ;  /* 0xfffffff7d4d47812 */ /* 0x000fe200078ec0ff */
[----:B------:R-:W2:Y:S01]  /*8360*/  LDL R2, [R1+0x68] ;  /* 0x0000680001027983 */ /* 0x000ea20000100800 */
[----:B------:R-:W-:Y:S01]  /*8370*/  IMAD.U32 R134, RZ, RZ, UR22 ;  /* 0x00000016ff867e24 */ /* 0x000fe2000f8e00ff */
[----:B------:R-:W-:Y:S01]  /*8380*/  ULOP3.LUT UR6, UR22, UR19, URZ, 0x3c, !UPT ;  /* 0x0000001316067292 */ /* 0x000fe2000f8e3c3f */
[----:B------:R-:W-:Y:S01]  /*8390*/  @P2 LOP3.LUT R212, R212, 0x8, RZ, 0xfc, !PT ;  /* 0x00000008d4d42812 */ /* 0x000fe200078efcff */
[----:B------:R-:W3:Y:S01]  /*83a0*/  LDL.64 R214, [R1+0x60] ;  /* 0x0000600001d67983 */ /* 0x000ee20000100a00 */
[----:B------:R-:W-:Y:S02]  /*83b0*/  UIADD3 UR20, UR18, -0x61c88647, URZ ;  /* 0x9e3779b912147890 */ /* 0x000fe4000fffe03f */
[----:B------:R-:W-:Y:S01]  /*83c0*/  LOP3.LUT R212, R212, 0xfffffffb, RZ, 0xc0, !PT ;  /* 0xfffffffbd4d47812 */ /* 0x000fe200078ec0ff */
[----:B------:R-:W-:Y:S02]  /*83d0*/  UIADD3 UR7, UR19, -0x4498517b, URZ ;  /* 0xbb67ae8513077890 */ /* 0x000fe4000fffe03f */
[----:B------:R-:W4:Y:S01]  /*83e0*/  LDL.64 R190, [R1+0x40] ;  /* 0x0000400001be7983 */ /* 0x000f220000100a00 */
[----:B------:R-:W-:Y:S01]  /*83f0*/  @P1 LOP3.LUT R212, R212, 0x4, RZ, 0xfc, !PT ;  /* 0x00000004d4d41812 */ /* 0x000fe200078efcff */
[----:B------:R-:W-:Y:S04]  /*8400*/  UIADD3 UR27, UR19, 0x76cf5d0a, URZ ;  /* 0x76cf5d0a131b7890 */ /* 0x000fe8000fffe03f */
[----:B------:R-:W5:Y:S01]  /*8410*/  LDL.64 R216, [R1+0x58] ;  /* 0x0000580001d87983 */ /* 0x000f620000100a00 */
[----:B--2---:R-:W-:Y:S05]  /*8420*/  IMAD R134, R134, -0x20, R2 ;  /* 0xffffffe086867824 */ /* 0x004fea00078e0202 */
[----:B------:R-:W-:Y:S02]  /*8430*/  IADD3 R2, R134, 0x8, RZ ;  /* 0x0000000886027810 */ /* 0x000fe40007ffe0ff */
[----:B------:R-:W-:Y:S02]  /*8440*/  IABS R133, R134 ;  /* 0x0000008600857213 */ /* 0x000fe40000000000 */
[----:B------:R-:W-:Y:S02]  /*8450*/  ISETP.GE.AND P3, PT, R2, RZ, PT ;  /* 0x000000ff0200720c */ /* 0x000fe40003f66270 */
[C---:B------:R-:W-:Y:S01]  /*8460*/  IADD3 R135, R134.reuse, 0x7, RZ ;  /* 0x0000000786877810 */ /* 0x040fe20007ffe0ff */
[----:B-1----:R-:W-:Y:S01]  /*8470*/  IMAD.MOV.U32 R172, RZ, RZ, R133 ;  /* 0x000000ffffac7224 */ /* 0x002fe200078e0085 */
[C---:B------:R-:W-:Y:S02]  /*8480*/  IADD3 R133, R134.reuse, 0x48, RZ ;  /* 0x0000004886857810 */ /* 0x040fe40007ffe0ff */
[C---:B------:R-:W-:Y:S02]  /*8490*/  IADD3 R136, R134.reuse, -0x1, RZ ;  /* 0xffffffff86887810 */ /* 0x040fe40007ffe0ff */
[----:B------:R-:W-:Y:S01]  /*84a0*/  ISETP.GE.AND P0, PT, R133, RZ, PT ;  /* 0x000000ff8500720c */ /* 0x000fe20003f06270 */
[----:B------:R-:W1:Y:S01]  /*84b0*/  I2F R172, R172 ;  /* 0x000000ac00ac7306 */ /* 0x000e620000201400 */
[C---:B------:R-:W-:Y:S02]  /*84c0*/  IADD3 R138, R134.reuse, 0x28, RZ ;  /* 0x00000028868a7810 */ /* 0x040fe40007ffe0ff */
[C---:B------:R-:W-:Y:S02]  /*84d0*/  IADD3 R139, R134.reuse, 0x37, RZ ;  /* 0x00000037868b7810 */ /* 0x040fe40007ffe0ff */
[C---:B------:R-:W-:Y:S02]  /*84e0*/  @!P3 IADD3 R2, -R134.reuse, -0x8, RZ ;  /* 0xfffffff88602b810 */ /* 0x040fe40007ffe1ff */
[----:B------:R-:W-:Y:S02]  /*84f0*/  ISETP.GE.AND P3, PT, R135, RZ, PT ;  /* 0x000000ff8700720c */ /* 0x000fe40003f66270 */
[----:B------:R-:W-:Y:S01]  /*8500*/  ISETP.GE.AND P5, PT, R139, RZ, PT ;  /* 0x000000ff8b00720c */ /* 0x000fe20003fa6270 */
[----:B------:R2:W2:Y:S02]  /*8510*/  I2F R176, R2 ;  /* 0x0000000200b07306 */ /* 0x0004a40000201400 */
[C---:B------:R-:W-:Y:S08]  /*8520*/  @!P0 IADD3 R133, -R134.reuse, -0x48, RZ ;  /* 0xffffffb886858810 */ /* 0x040ff00007ffe1ff */
[C---:B------:R-:W-:Y:S01]  /*8530*/  @!P3 IADD3 R135, -R134.reuse, -0x7, RZ ;  /* 0xfffffff98687b810 */ /* 0x040fe20007ffe1ff */
[----:B------:R3:W3:Y:S01]  /*8540*/  I2F R183, R133 ;  /* 0x0000008500b77306 */ /* 0x0006e20000201400 */
[----:B------:R-:W-:Y:S01]  /*8550*/  @!P5 IADD3 R139, -R134, -0x37, RZ ;  /* 0xffffffc9868bd810 */ /* 0x000fe20007ffe1ff */
[C---:B-1----:R-:W-:Y:S02]  /*8560*/  FFMA.FTZ R4, R172.reuse, -UR4, R4 ;  /* 0x80000004ac047c23 */ /* 0x042fe40008010004 */
[----:B------:R-:W-:Y:S06]  /*8570*/  FFMA.FTZ R18, R172, -UR4, R18 ;  /* 0x80000004ac127c23 */ /* 0x000fec0008010012 */
[----:B------:R1:W1:Y:S01]  /*8580*/  I2F R182, R135 ;  /* 0x0000008700b67306 */ /* 0x0002620000201400 */
[----:B--2---:R-:W-:Y:S01]  /*8590*/  IADD3 R2, R134, 0x47, RZ ;  /* 0x0000004786027810 */ /* 0x004fe20007ffe0ff */
[----:B------:R-:W-:Y:S01]  /*85a0*/  FFMA.FTZ R6, R176, -UR4, R6 ;  /* 0x80000004b0067c23 */ /* 0x000fe20008010006 */
[----:B----4-:R-:W-:Y:S02]  /*85b0*/  LOP3.LUT R176, R191, UR7, R234, 0x96, !PT ;  /* 0x00000007bfb07c12 */ /* 0x010fe4000f8e96ea */
[----:B------:R-:W-:Y:S05]  /*85c0*/  ISETP.GE.AND P0, PT, R2, RZ, PT ;  /* 0x000000ff0200720c */ /* 0x000fea0003f06270 */
[----:B------:R-:W2:Y:S01]  /*85d0*/  I2F R139, R139 ;  /* 0x0000008b008b7306 */ /* 0x000ea20000201400 */
[C---:B---3--:R-:W-:Y:S01]  /*85e0*/  IADD3 R133, R134.reuse, 0x40, RZ ;  /* 0x0000004086857810 */ /* 0x048fe20007ffe0ff */
[----:B------:R-:W-:Y:S03]  /*85f0*/  FFMA.FTZ R10, R183, -UR4, R10 ;  /* 0x80000004b70a7c23 */ /* 0x000fe6000801000a */
[----:B------:R-:W-:Y:S03]  /*8600*/  ISETP.GE.AND P3, PT, R133, RZ, PT ;  /* 0x000000ff8500720c */ /* 0x000fe60003f66270 */
[----:B------:R-:W-:Y:S02]  /*8610*/  @!P0 IADD3 R2, -R134, -0x47, RZ ;  /* 0xffffffb986028810 */ /* 0x000fe40007ffe1ff */
[----:B------:R-:W-:Y:S02]  /*8620*/  ISETP.GE.AND P0, PT, R136, RZ, PT ;  /* 0x000000ff8800720c */ /* 0x000fe40003f06270 */
[----:B-1----:R-:W-:Y:S01]  /*8630*/  IADD3 R135, R134, -0x8, RZ ;  /* 0xfffffff886877810 */ /* 0x002fe20007ffe0ff */
[----:B------:R1:W3:Y:S01]  /*8640*/  I2F R177, R2 ;  /* 0x0000000200b17306 */ /* 0x0002e20000201400 */
[----:B------:R-:W-:Y:S04]  /*8650*/  FFMA.FTZ R7, R182, -UR4, R7 ;  /* 0x80000004b6077c23 */ /* 0x000fe80008010007 */
[C---:B------:R-:W-:Y:S01]  /*8660*/  @!P3 IADD3 R133, -R134.reuse, -0x40, RZ ;  /* 0xffffffc08685b810 */ /* 0x040fe20007ffe1ff */
[----:B--2---:R-:W-:Y:S04]  /*8670*/  FFMA.FTZ R13, R139, -UR4, R13 ;  /* 0x800000048b0d7c23 */ /* 0x004fe8000801000d */
[C---:B------:R-:W-:Y:S01]  /*8680*/  @!P0 IADD3 R136, -R134.reuse, 0x1, RZ ;  /* 0x0000000186888810 */ /* 0x040fe20007ffe1ff */
[----:B------:R2:W4:Y:S01]  /*8690*/  I2F R173, R133 ;  /* 0x0000008500ad7306 */ /* 0x0005220000201400 */
[----:B------:R-:W-:Y:S01]  /*86a0*/  ISETP.GE.AND P0, PT, R135, RZ, PT ;  /* 0x000000ff8700720c */ /* 0x000fe20003f06270 */
[----:B------:R-:W-:Y:S08]  /*86b0*/  FFMA.FTZ R27, R139, -UR4, R27 ;  /* 0x800000048b1b7c23 */ /* 0x000ff0000801001b */
[----:B------:R5:W5:Y:S01]  /*86c0*/  I2F R180, R136 ;  /* 0x0000008800b47306 */ /* 0x000b620000201400 */
[C---:B-1----:R-:W-:Y:S01]  /*86d0*/  IADD3 R2, R134.reuse, 0x3f, RZ ;  /* 0x0000003f86027810 */ /* 0x042fe20007ffe0ff */
[----:B---3--:R-:W-:Y:S02]  /*86e0*/  FFMA.FTZ R11, R177, -UR4, R11 ;  /* 0x80000004b10b7c23 */ /* 0x008fe4000801000b */
[----:B------:R-:W-:Y:S01]  /*86f0*/  @!P0 IADD3 R135, -R134, 0x8, RZ ;  /* 0x0000000886878810 */ /* 0x000fe20007ffe1ff */
[----:B------:R-:W-:Y:S01]  /*8700*/  IMAD.WIDE.U32 R176, R176, -0x326172a9, RZ ;  /* 0xcd9e8d57b0b07825 */ /* 0x000fe200078e00ff */
[----:B------:R-:W-:Y:S04]  /*8710*/  ISETP.GE.AND P3, PT, R2, RZ, PT ;  /* 0x000000ff0200720c */ /* 0x000fe80003f66270 */
[----:B------:R1:W3:Y:S01]  /*8720*/  I2F R175, R135 ;  /* 0x0000008700af7306 */ /* 0x0002e20000201400 */
[C---:B--2---:R-:W-:Y:S01]  /*8730*/  IADD3 R133, R134.reuse, -0x18, RZ ;  /* 0xffffffe886857810 */ /* 0x044fe20007ffe0ff */
[C---:B----4-:R-:W-:Y:S02]  /*8740*/  FFMA.FTZ R14, R173.reuse, -UR4, R14 ;  /* 0x80000004ad0e7c23 */ /* 0x050fe4000801000e */
[----:B------:R-:W-:Y:S05]  /*8750*/  FFMA.FTZ R8, R173, -UR4, R8 ;  /* 0x80000004ad087c23 */ /* 0x000fea0008010008 */
[C---:B------:R-:W-:Y:S02]  /*8760*/  @!P3 IADD3 R2, -R134.reuse, -0x3f, RZ ;  /* 0xffffffc18602b810 */ /* 0x040fe40007ffe1ff */
[----:B------:R-:W-:Y:S02]  /*8770*/  ISETP.GE.AND P3, PT, R133, RZ, PT ;  /* 0x000000ff8500720c */ /* 0x000fe40003f66270 */
[----:B-----5:R-:W-:Y:S01]  /*8780*/  IADD3 R136, R134, -0x11, RZ ;  /* 0xffffffef86887810 */ /* 0x020fe20007ffe0ff */
[----:B------:R2:W4:Y:S01]  /*8790*/  I2F R178, R2 ;  /* 0x0000000200b27306 */ /* 0x0005220000201400 */
[----:B------:R-:W-:Y:S02]  /*87a0*/  FFMA.FTZ R5, R180, -UR4, R5 ;  /* 0x80000004b4057c23 */ /* 0x000fe40008010005 */
[----:B------:R-:W-:Y:S01]  /*87b0*/  ISETP.GE.AND P6, PT, R136, RZ, PT ;  /* 0x000000ff8800720c */ /* 0x000fe20003fc6270 */
[----:B------:R-:W-:Y:S01]  /*87c0*/  FFMA.FTZ R19, R180, -UR4, R19 ;  /* 0x80000004b4137c23 */ /* 0x000fe20008010013 */
[C---:B-1----:R-:W-:Y:S01]  /*87d0*/  IADD3 R135, R134.reuse, -0x9, RZ ;  /* 0xfffffff786877810 */ /* 0x042fe20007ffe0ff */
[C---:B---3--:R-:W-:Y:S04]  /*87e0*/  FFMA.FTZ R16, R175.reuse, -UR4, R16 ;  /* 0x80000004af107c23 */ /* 0x048fe80008010010 */
[C---:B------:R-:W-:Y:S01]  /*87f0*/  @!P3 IADD3 R133, -R134.reuse, 0x18, RZ ;  /* 0x000000188685b810 */ /* 0x040fe20007ffe1ff */
[----:B------:R-:W-:Y:S01]  /*8800*/  FFMA.FTZ R22, R175, -UR4, R22 ;  /* 0x80000004af167c23 */ /* 0x000fe20008010016 */
[----:B------:R-:W-:Y:S02]  /*8810*/  ISETP.GE.AND P3, PT, R135, RZ, PT ;  /* 0x000000ff8700720c */ /* 0x000fe40003f66270 */
[----:B------:R1:W3:Y:S02]  /*8820*/  I2F R185, R133 ;  /* 0x0000008500b97306 */ /* 0x0002e40000201400 */
[C---:B------:R-:W-:Y:S02]  /*8830*/  @!P6 IADD3 R136, -R134.reuse, 0x11, RZ ;  /* 0x000000118688e810 */ /* 0x040fe40007ffe1ff */
[----:B--2---:R-:W-:Y:S01]  /*8840*/  IADD3 R2, R134, 0x38, RZ ;  /* 0x0000003886027810 */ /* 0x004fe20007ffe0ff */
[----:B----4-:R-:W-:Y:S06]  /*8850*/  FFMA.FTZ R9, R178, -UR4, R9 ;  /* 0x80000004b2097c23 */ /* 0x010fec0008010009 */
[----:B------:R-:W-:Y:S01]  /*8860*/  @!P3 IADD3 R135, -R134, 0x9, RZ ;  /* 0x000000098687b810 */ /* 0x000fe20007ffe1ff */
[----:B------:R-:W-:Y:S01]  /*8870*/  FFMA.FTZ R15, R178, -UR4, R15 ;  /* 0x80000004b20f7c23 */ /* 0x000fe2000801000f */
[----:B------:R-:W-:Y:S01]  /*8880*/  ISETP.GE.AND P0, PT, R2, RZ, PT ;  /* 0x000000ff0200720c */ /* 0x000fe20003f06270 */
[----:B------:R-:W2:Y:S01]  /*8890*/  I2F R136, R136 ;  /* 0x0000008800887306 */ /* 0x000ea20000201400 */
[C---:B-1----:R-:W-:Y:S09]  /*88a0*/  IADD3 R133, R134.reuse, -0x19, RZ ;  /* 0xffffffe786857810 */ /* 0x042ff20007ffe0ff */
[----:B------:R1:W4:Y:S02]  /*88b0*/  I2F R179, R135 ;  /* 0x0000008700b37306 */ /* 0x0003240000201400 */
[----:B------:R-:W-:Y:S01]  /*88c0*/  @!P0 IADD3 R2, -R134, -0x38, RZ ;  /* 0xffffffc886028810 */ /* 0x000fe20007ffe1ff */
[----:B---3--:R-:W-:Y:S01]  /*88d0*/  FFMA.FTZ R32, R185, -UR4, R32 ;  /* 0x80000004b9207c23 */ /* 0x008fe20008010020 */
[----:B------:R-:W-:Y:S06]  /*88e0*/  ISETP.GE.AND P0, PT, R133, RZ, PT ;  /* 0x000000ff8500720c */ /* 0x000fec0003f06270 */
[----:B------:R-:W3:Y:S01]  /*88f0*/  I2F R181, R2 ;  /* 0x0000000200b57306 */ /* 0x000ee20000201400 */
[C---:B--2---:R-:W-:Y:S02]  /*8900*/  FFMA.FTZ R21, R136.reuse, -UR4, R21 ;  /* 0x8000000488157c23 */ /* 0x044fe40008010015 */
[----:B------:R-:W-:Y:S04]  /*8910*/  FFMA.FTZ R35, R136, -UR4, R35 ;  /* 0x8000000488237c23 */ /* 0x000fe80008010023 */
[----:B------:R-:W-:Y:S02]  /*8920*/  @!P0 IADD3 R133, -R134, 0x19, RZ ;  /* 0x0000001986858810 */ /* 0x000fe40007ffe1ff */
[----:B------:R-:W-:Y:S02]  /*8930*/  ISETP.GE.AND P0, PT, R138, RZ, PT ;  /* 0x000000ff8a00720c */ /* 0x000fe40003f06270 */
[----:B------:R2:W5:Y:S01]  /*8940*/  I2F R186, R133 ;  /* 0x0000008500ba7306 */ /* 0x0005620000201400 */
[C---:B-1----:R-:W-:Y:S01]  /*8950*/  IADD3 R135, R134.reuse, 0x27, RZ ;  /* 0x0000002786877810 */ /* 0x042fe20007ffe0ff */
[C---:B----4-:R-:W-:Y:S02]  /*8960*/  FFMA.FTZ R17, R179.reuse, -UR4, R17 ;  /* 0x80000004b3117c23 */ /* 0x050fe40008010011 */
[----:B------:R-:W-:Y:S07]  /*8970*/  FFMA.FTZ R23, R179, -UR4, R23 ;  /* 0x80000004b3177c23 */ /* 0x000fee0008010017 */
[C---:B------:R-:W-:Y:S02]  /*8980*/  @!P0 IADD3 R138, -R134.reuse, -0x28, RZ ;  /* 0xffffffd8868a8810 */ /* 0x040fe40007ffe1ff */
[----:B------:R-:W-:Y:S01]  /*8990*/  ISETP.GE.AND P0, PT, R135, RZ, PT ;  /* 0x000000ff8700720c */ /* 0x000fe20003f06270 */
[C---:B---3--:R-:W-:Y:S01]  /*89a0*/  FFMA.FTZ R12, R181.reuse, -UR4, R12 ;  /* 0x80000004b50c7c23 */ /* 0x048fe2000801000c */
[----:B------:R-:W-:Y:S01]  /*89b0*/  IADD3 R2, R134, -0x10, RZ ;  /* 0xfffffff086027810 */ /* 0x000fe20007ffe0ff */
[----:B------:R-:W-:Y:S01]  /*89c0*/  FFMA.FTZ R26, R181, -UR4, R26 ;  /* 0x80000004b51a7c23 */ /* 0x000fe2000801001a */
[----:B------:R-:W1:Y:S02]  /*89d0*/  I2F R184, R138 ;  /* 0x0000008a00b87306 */ /* 0x000e640000201400 */
[----:B------:R-:W-:Y:S02]  /*89e0*/  ISETP.GE.AND P3, PT, R2, RZ, PT ;  /* 0x000000ff0200720c */ /* 0x000fe40003f66270 */
[----:B--2---:R-:W-:Y:S01]  /*89f0*/  IADD3 R133, R134, 0x30, RZ ;  /* 0x0000003086857810 */ /* 0x004fe20007ffe0ff */
[----:B-----5:R-:W-:Y:S04]  /*8a00*/  FFMA.FTZ R33, R186, -UR4, R33 ;  /* 0x80000004ba217c23 */ /* 0x020fe80008010021 */
[C---:B------:R-:W-:Y:S02]  /*8a10*/  @!P0 IADD3 R135, -R134.reuse, -0x27, RZ ;  /* 0xffffffd986878810 */ /* 0x040fe40007ffe1ff */
[----:B------:R-:W-:Y:S02]  /*8a20*/  ISETP.GE.AND P4, PT, R133, RZ, PT ;  /* 0x000000ff8500720c */ /* 0x000fe40003f86270 */
[----:B------:R-:W2:Y:S02]  /*8a30*/  I2F R138, R135 ;  /* 0x00000087008a7306 */ /* 0x000ea40000201400 */
[C---:B------:R-:W-:Y:S08]  /*8a40*/  @!P3 IADD3 R2, -R134.reuse, 0x10, RZ ;  /* 0x000000108602b810 */ /* 0x040ff00007ffe1ff */
[----:B------:R3:W4:Y:S01]  /*8a50*/  I2F R174, R2 ;  /* 0x0000000200ae7306 */ /* 0x0007220000201400 */
[----:B------:R-:W-:Y:S01]  /*8a60*/  @!P4 IADD3 R133, -R134, -0x30, RZ ;  /* 0xffffffd08685c810 */ /* 0x000fe20007ffe1ff */
[----:B-1----:R-:W-:Y:S08]  /*8a70*/  FFMA.FTZ R28, R184, -UR4, R28 ;  /* 0x80000004b81c7c23 */ /* 0x002ff0000801001c */
[----:B------:R-:W1:Y:S01]  /*8a80*/  I2F R133, R133 ;  /* 0x0000008500857306 */ /* 0x000e620000201400 */
[----:B--2---:R-:W-:Y:S01]  /*8a90*/  FFMA.FTZ R29, R138, -UR4, R29 ;  /* 0x800000048a1d7c23 */ /* 0x004fe2000801001d */
[----:B---3--:R-:W-:Y:S01]  /*8aa0*/  IADD3 R2, R134, 0x2f, RZ ;  /* 0x0000002f86027810 */ /* 0x008fe20007ffe0ff */
[C---:B----4-:R-:W-:Y:S02]  /*8ab0*/  FFMA.FTZ R20, R174.reuse, -UR4, R20 ;  /* 0x80000004ae147c23 */ /* 0x050fe40008010014 */
[----:B------:R-:W-:Y:S01]  /*8ac0*/  FFMA.FTZ R34, R174, -UR4, R34 ;  /* 0x80000004ae227c23 */ /* 0x000fe20008010022 */
[----:B------:R-:W-:Y:S01]  /*8ad0*/  ISETP.GE.AND P3, PT, R2, RZ, PT ;  /* 0x000000ff0200720c */ /* 0x000fe20003f66270 */
[C---:B-1----:R-:W-:Y:S02]  /*8ae0*/  FFMA.FTZ R24, R133.reuse, -UR4, R24 ;  /* 0x8000000485187c23 */ /* 0x042fe40008010018 */
[----:B------:R-:W-:Y:S01]  /*8af0*/  FFMA.FTZ R30, R133, -UR4, R30 ;  /* 0x80000004851e7c23 */ /* 0x000fe2000801001e */
[----:B------:R-:W-:Y:S09]  /*8b00*/  FMNMX.FTZ R133, R6, R3, !PT ;  /* 0x0000000306857209 */ /* 0x000ff20007810000 */
[----:B------:R-:W-:Y:S02]  /*8b10*/  @!P3 IADD3 R2, -R134, -0x2f, RZ ;  /* 0xffffffd18602b810 */ /* 0x000fe40007ffe1ff */
[----:B------:R-:W-:Y:S01]  /*8b20*/  LOP3.LUT R134, R235, UR6, RZ, 0x3c, !PT ;  /* 0x00000006eb867c12 */ /* 0x000fe2000f8e3cff */
[----:B------:R-:W-:Y:S03]  /*8b30*/  UIADD3 UR6, UR18, 0x3c6ef372, URZ ;  /* 0x3c6ef37212067890 */ /* 0x000fe6000fffe03f */
[----:B------:R-:W1:Y:S01]  /*8b40*/  I2F R2, R2 ;  /* 0x0000000200027306 */ /* 0x000e620000201400 */
[----:B------:R-:W-:Y:S05]  /*8b50*/  IMAD.WIDE.U32 R182, R134, -0x326172a9, RZ ;  /* 0xcd9e8d5786b67825 */ /* 0x000fea00078e00ff */
[----:B------:R-:W-:Y:S02]  /*8b60*/  LOP3.LUT R134, R183, UR20, R214, 0x96, !PT ;  /* 0x00000014b7867c12 */ /* 0x000fe4000f8e96d6 */
[----:B------:R-:W-:Y:S03]  /*8b70*/  LOP3.LUT R172, R177, UR6, R182, 0x96, !PT ;  /* 0x00000006b1ac7c12 */ /* 0x000fe6000f8e96b6 */
[----:B------:R-:W-:Y:S04]  /*8b80*/  IMAD.WIDE.U32 R134, R134, -0x2daee0ad, RZ ;  /* 0xd2511f5386867825 */ /* 0x000fe800078e00ff */
[----:B------:R-:W-:Y:S01]  /*8b90*/  IMAD.WIDE.U32 R172, R172, -0x2daee0ad, RZ ;  /* 0xd2511f53acac7825 */ /* 0x000fe200078e00ff */
[----:B------:R-:W-:Y:S02]  /*8ba0*/  LOP3.LUT R175, R135, UR27, R190, 0x96, !PT ;  /* 0x0000001b87af7c12 */ /* 0x000fe4000f8e96be */
[----:B------:R-:W-:Y:S01]  /*8bb0*/  FMNMX.FTZ R135, R7, R133, !PT ;  /* 0x0000008507877209 */ /* 0x000fe20007810000 */
[----:B------:R-:W2:Y:S01]  /*8bc0*/  LDL.64 R190, [R1+0x48] ;  /* 0x0000480001be7983 */ /* 0x000ea20000100a00 */
[----:B------:R-:W-:Y:S02]  /*8bd0*/  LOP3.LUT R173, R173, UR15, R134, 0x96, !PT ;  /* 0x0000000fadad7c12 */ /* 0x000fe4000f8e9686 */
[----:B------:R-:W-:Y:S01]  /*8be0*/  FMNMX.FTZ R134, R4, R0, !PT ;  /* 0x0000000004867209 */ /* 0x000fe20007810000 */
[C---:B-1----:R-:W-:Y:S03]  /*8bf0*/  FFMA.FTZ R25, R2.reuse, -UR4, R25 ;  /* 0x8000000402197c23 */ /* 0x042fe60008010019 */
[----:B------:R-:W-:Y:S01]  /*8c00*/  FMNMX.FTZ R134, R5, R134, !PT ;  /* 0x0000008605867209 */ /* 0x000fe20007810000 */
[----:B------:R-:W-:Y:S01]  /*8c10*/  FFMA.FTZ R31, R2, -UR4, R31 ;  /* 0x80000004021f7c23 */ /* 0x000fe2000801001f */
[----:B------:R-:W-:Y:S01]  /*8c20*/  FMNMX.FTZ R2, R8, R132, !PT ;  /* 0x0000008408027209 */ /* 0x000fe20007810000 */
[----:B------:R-:W-:Y:S01]  /*8c30*/  IMAD.WIDE.U32 R138, R173, -0x326172a9, RZ ;  /* 0xcd9e8d57ad8a7825 */ /* 0x000fe200078e00ff */
        /* <DEDUP_REMOVED lines=22> */
[----:B------:R-:W-:Y:S01]  /*8da0*/  IMAD.WIDE.U32 R134, R175, -0x326172a9, RZ ;  /* 0xcd9e8d57af867825 */ /* 0x000fe200078e00ff */
[----:B------:R-:W-:Y:S02]  /*8db0*/  FMNMX.FTZ R175, R28, R2, !PT ;  /* 0x000000021caf7209 */ /* 0x000fe40007810000 */
[----:B------:R-:W-:Y:S02]  /*8dc0*/  FMNMX.FTZ R174, R35, R174, !PT ;  /* 0x000000ae23ae7209 */ /* 0x000fe40007810000 */
[----:B------:R-:W-:Y:S02]  /*8dd0*/  FMNMX.FTZ R175, R29, R175, !PT ;  /* 0x000000af1daf7209 */ /* 0x000fe40007810000 */
[----:B------:R-:W-:Y:S02]  /*8de0*/  LOP3.LUT R135, R135, UR23, R176, 0x96, !PT ;  /* 0x0000001787877c12 */ /* 0x000fe4000f8e96b0 */
[----:B------:R-:W-:Y:S01]  /*8df0*/  LOP3.LUT R2, R139, UR14, R134, 0x96, !PT ;  /* 0x0000000e8b027c12 */ /* 0x000fe2000f8e9686 */
[----:B------:R-:W3:Y:S01]  /*8e00*/  SHFL.BFLY PT, R176, R174, 0x2, 0x1f ;  /* 0x0c401f00aeb07f89 */ /* 0x000ee200000e0000 */
[----:B------:R-:W-:Y:S01]  /*8e10*/  FMNMX.FTZ R133, R27, R133, !PT ;  /* 0x000000851b857209 */ /* 0x000fe20007810000 */
[----:B------:R-:W-:Y:S03]  /*8e20*/  IMAD.WIDE.U32 R134, R135, -0x2daee0ad, RZ ;  /* 0xd2511f5387867825 */ /* 0x000fe600078e00ff */
[----:B------:R-:W-:Y:S01]  /*8e30*/  FMNMX.FTZ R133, R30, R133, !PT ;  /* 0x000000851e857209 */ /* 0x000fe20007810000 */
[----:B------:R-:W-:Y:S01]  /*8e40*/  IMAD.WIDE.U32 R214, R2, -0x2daee0ad, RZ ;  /* 0xd2511f5302d67825 */ /* 0x000fe200078e00ff */
[----:B------:R-:W-:Y:S01]  /*8e50*/  LOP3.LUT R173, R135, UR11, R172, 0x96, !PT ;  /* 0x0000000b87ad7c12 */ /* 0x000fe2000f8e96ac */
[----:B------:R-:W4:Y:S01]  /*8e60*/  SHFL.BFLY PT, R177, R175, 0x2, 0x1f ;  /* 0x0c401f00afb17f89 */ /* 0x000f2200000e0000 */
[----:B------:R-:W-:Y:S02]  /*8e70*/  FMNMX.FTZ R133, R31, R133, !PT ;  /* 0x000000851f857209 */ /* 0x000fe40007810000 */
[----:B------:R-:W-:Y:S01]  /*8e80*/  LOP3.LUT R172, R215, UR5, R134, 0x96, !PT ;  /* 0x00000005d7ac7c12 */ /* 0x000fe2000f8e9686 */
[----:B------:R-:W-:Y:S01]  /*8e90*/  IMAD.WIDE.U32 R180, R173, -0x326172a9, RZ ;  /* 0xcd9e8d57adb47825 */ /* 0x000fe200078e00ff */
[----:B-1----:R-:W-:Y:S03]  /*8ea0*/  FMNMX.FTZ R136, R136, R179, !PT ;  /* 0x000000b388887209 */ /* 0x002fe60007810000 */
[----:B------:R-:W-:Y:S01]  /*8eb0*/  IMAD.WIDE.U32 R172, R172, -0x326172a9, RZ ;  /* 0xcd9e8d57acac7825 */ /* 0x000fe200078e00ff */
[----:B------:R-:W-:Y:S01]  /*8ec0*/  LOP3.LUT R228, R181, UR8, R138, 0x96, !PT ;  /* 0x00000008b5e47c12 */ /* 0x000fe2000f8e968a */
[----:B------:R-:W1:Y:S03]  /*8ed0*/  SHFL.BFLY PT, R178, R133, 0x2, 0x1f ;  /* 0x0c401f0085b27f89 */ /* 0x000e6600000e0000 */
[----:B------:R-:W-:Y:S02]  /*8ee0*/  LOP3.LUT R2, R173, UR26, R180, 0x96, !PT ;  /* 0x0000001aad027c12 */ /* 0x000fe4000f8e96b4 */
[----:B---3--:R-:W-:Y:S02]  /*8ef0*/  FMNMX.FTZ R135, R174, R176, !PT ;  /* 0x000000b0ae877209 */ /* 0x008fe40007810000 */
[C---:B------:R-:W-:Y:S01]  /*8f00*/  LOP3.LUT R139, R2.reuse, 0xffff, RZ, 0xc0, !PT ;  /* 0x0000ffff028b7812 */ /* 0x040fe200078ec0ff */
[----:B------:R-:W3:Y:S01]  /*8f10*/  SHFL.BFLY PT, R179, R136, 0x1, 0x1f ;  /* 0x0c201f0088b37f89 */ /* 0x000ee200000e0000 */
[----:B------:R-:W-:Y:S02]  /*8f20*/  LOP3.LUT R174, R2, 0xff, RZ, 0xc0, !PT ;  /* 0x000000ff02ae7812 */ /* 0x000fe400078ec0ff */
[----:B------:R-:W-:Y:S02]  /*8f30*/  SHF.R.U32.HI R138, RZ, 0x8, R139 ;  /* 0x00000008ff8a7819 */ /* 0x000fe4000001168b */
[----:B----4-:R-:W-:Y:S02]  /*8f40*/  FMNMX.FTZ R134, R175, R177, !PT ;  /* 0x000000b1af867209 */ /* 0x010fe40007810000 */
[----:B------:R-:W-:Y:S01]  /*8f50*/  LOP3.LUT R138, R138, 0xffff, RZ, 0xc0, !PT ;  /* 0x0000ffff8a8a7812 */ /* 0x000fe200078ec0ff */
[----:B------:R-:W4:Y:S01]  /*8f60*/  SHFL.BFLY PT, R175, R135, 0x1, 0x1f ;  /* 0x0c201f0087af7f89 */ /* 0x000f2200000e0000 */
[--C-:B------:R-:W-:Y:S02]  /*8f70*/  SHF.R.U32.HI R139, RZ, 0x18, R2.reuse ;  /* 0x00000018ff8b7819 */ /* 0x100fe40000011602 */
[----:B------:R-:W-:Y:S02]  /*8f80*/  ISETP.GE.U32.AND P3, PT, R233, R138, PT ;  /* 0x0000008ae900720c */ /* 0x000fe40003f66070 */
[----:B------:R-:W-:Y:S02]  /*8f90*/  SHF.R.U32.HI R2, RZ, 0x10, R2 ;  /* 0x00000010ff027819 */ /* 0x000fe40000011602 */
[----:B-1----:R-:W-:Y:S01]  /*8fa0*/  FMNMX.FTZ R133, R133, R178, !PT ;  /* 0x000000b285857209 */ /* 0x002fe20007810000 */
[----:B------:R-:W1:Y:S01]  /*8fb0*/  SHFL.BFLY PT, R176, R134, 0x1, 0x1f ;  /* 0x0c201f0086b07f89 */ /* 0x000e6200000e0000 */
[C---:B------:R-:W-:Y:S02]  /*8fc0*/  ISETP.GE.U32.AND P4, PT, R233.reuse, R174, PT ;  /* 0x000000aee900720c */ /* 0x040fe40003f86070 */
[C---:B------:R-:W-:Y:S02]  /*8fd0*/  ISETP.GE.U32.AND P5, PT, R233.reuse, R139, PT ;  /* 0x0000008be900720c */ /* 0x040fe40003fa6070 */
[----:B------:R-:W-:Y:S02]  /*8fe0*/  LOP3.LUT R2, R2, 0xff, RZ, 0xc0, !PT ;  /* 0x000000ff02027812 */ /* 0x000fe400078ec0ff */
[----:B---3--:R-:W-:Y:S01]  /*8ff0*/  FMNMX.FTZ R136, R136, R179, !PT ;  /* 0x000000b388887209 */ /* 0x008fe20007810000 */
[----:B------:R-:W3:Y:S01]  /*9000*/  SHFL.BFLY PT, R177, R133, 0x1, 0x1f ;  /* 0x0c201f0085b17f89 */ /* 0x000ee200000e0000 */
[----:B------:R-:W-:Y:S02]  /*9010*/  ISETP.GE.U32.AND P6, PT, R233, R2, PT ;  /* 0x00000002e900720c */ /* 0x000fe40003fc6070 */
[C---:B------:R-:W-:Y:S01]  /*9020*/  FSETP.NEU.FTZ.AND P0, PT, R136.reuse, -INF , PT ;  /* 0xff8000008800780b */ /* 0x040fe20003f1d000 */
[C---:B------:R-:W-:Y:S02]  /*9030*/  FMUL.FTZ R2, R136.reuse, c[0x0][0x23c] ;  /* 0x00008f0088027a20 */ /* 0x040fe40000410000 */
[----:B------:R-:W-:Y:S01]  /*9040*/  FADD.FTZ R0, -R136, R0 ;  /* 0x0000000088007221 */ /* 0x000fe20000010100 */
[----:B----4-:R-:W-:Y:S02]  /*9050*/  FMNMX.FTZ R135, R135, R175, !PT ;  /* 0x000000af87877209 */ /* 0x010fe40007810000 */
[----:B------:R-:W-:Y:S01]  /*9060*/  FSEL R2, R2, RZ, P0 ;  /* 0x000000ff02027208 */ /* 0x000fe20000000000 */
[----:B------:R-:W-:Y:S01]  /*9070*/  FMUL.FTZ R0, R0, c[0x0][0x23c] ;  /* 0x00008f0000007a20 */ /* 0x000fe20000410000 */
[----:B------:R-:W-:Y:S03]  /*9080*/  FSETP.NEU.FTZ.AND P0, PT, R135, -INF , PT ;  /* 0xff8000008700780b */ /* 0x000fe60003f1d000 */
[--C-:B------:R-:W-:Y:S01]  /*9090*/  FFMA.FTZ R187, R17, c[0x0][0x23c], -R2.reuse ;  /* 0x00008f0011bb7a23 */ /* 0x100fe20000010802 */
[----:B-1----:R-:W-:Y:S01]  /*90a0*/  FMNMX.FTZ R134, R134, R176, !PT ;  /* 0x000000b086867209 */ /* 0x002fe20007810000 */
[--C-:B------:R-:W-:Y:S02]  /*90b0*/  FFMA.FTZ R220, R20, c[0x0][0x23c], -R2.reuse ;  /* 0x00008f0014dc7a23 */ /* 0x100fe40000010802 */
[--C-:B------:R-:W-:Y:S02]  /*90c0*/  FFMA.FTZ R5, R5, c[0x0][0x23c], -R2.reuse ;  /* 0x00008f0005057a23 */ /* 0x100fe40000010802 */
[--C-:B------:R-:W-:Y:S02]  /*90d0*/  FFMA.FTZ R184, R16, c[0x0][0x23c], -R2.reuse ;  /* 0x00008f0010b87a23 */ /* 0x100fe40000010802 */
[--C-:B------:R-:W-:Y:S01]  /*90e0*/  FFMA.FTZ R219, R21, c[0x0][0x23c], -R2.reuse ;  /* 0x00008f0015db7a23 */ /* 0x100fe20000010802 */
[----:B---3--:R-:W-:Y:S01]  /*90f0*/  FMNMX.FTZ R133, R133, R177, !PT ;  /* 0x000000b185857209 */ /* 0x008fe20007810000 */
[--C-:B------:R-:W-:Y:S02]  /*9100*/  FFMA.FTZ R223, R32, c[0x0][0x23c], -R2.reuse ;  /* 0x00008f0020df7a23 */ /* 0x100fe40000010802 */
[----:B------:R-:W-:Y:S06]  /*9110*/  FFMA.FTZ R226, R33, c[0x0][0x23c], -R2 ;  /* 0x00008f0021e27a23 */ /* 0x000fec0000010802 */
[----:B------:R-:W-:Y:S01]  /*9120*/  MUFU.EX2 R226, R226 ;  /* 0x000000e200e27308 */ /* 0x000fe20000000800 */
[----:B--2---:R-:W-:Y:S05]  /*9130*/  LOP3.LUT R138, R191, UR7, R234, 0x96, !PT ;  /* 0x00000007bf8a7c12 */ /* 0x004fea000f8e96ea */
[----:B------:R-:W-:Y:S01]  /*9140*/  IMAD.WIDE.U32 R178, R138, -0x326172a9, RZ ;  /* 0xcd9e8d578ab27825 */ /* 0x000fe200078e00ff */
[----:B------:R-:W-:Y:S04]  /*9150*/  LOP3.LUT R138, R183, UR20, R216, 0x96, !PT ;  /* 0x00000014b78a7c12 */ /* 0x000fe8000f8e96d8 */
        /* <DEDUP_REMOVED lines=8> */
[----:B------:R-:W-:Y:S03]  /*91e0*/  LOP3.LUT R176, R139, UR23, R178, 0x96, !PT ;  /* 0x000000178bb07c12 */ /* 0x000fe6000f8e96b2 */
[----:B------:R-:W-:Y:S01]  /*91f0*/  FFMA.FTZ R139, R4, c[0x0][0x23c], -R2 ;  /* 0x00008f00048b7a23 */ /* 0x000fe20000010802 */
[----:B------:R-:W-:Y:S01]  /*9200*/  LOP3.LUT R138, R17, UR14, R138, 0x96, !PT ;  /* 0x0000000e118a7c12 */ /* 0x000fe2000f8e968a */
[----:B------:R1:W2:Y:S01]  /*9210*/  MUFU.EX2 R2, R0 ;  /* 0x0000000000027308 */ /* 0x0002a20000000800 */
[----:B------:R-:W-:Y:S02]  /*9220*/  FMUL.FTZ R4, R135, c[0x0][0x23c] ;  /* 0x00008f0087047a20 */ /* 0x000fe40000410000 */
[----:B------:R-:W-:Y:S04]  /*9230*/  IMAD.WIDE.U32 R176, R176, -0x2daee0ad, RZ ;  /* 0xd2511f53b0b07825 */ /* 0x000fe800078e00ff */
[----:B------:R-:W-:Y:S01]  /*9240*/  IMAD.WIDE.U32 R182, R138, -0x2daee0ad, RZ ;  /* 0xd2511f538ab67825 */ /* 0x000fe200078e00ff */
[----:B------:R-:W-:Y:S02]  /*9250*/  LOP3.LUT R174, R177, UR11, R174, 0x96, !PT ;  /* 0x0000000bb1ae7c12 */ /* 0x000fe4000f8e96ae */
[----:B------:R-:W-:Y:S02]  /*9260*/  MUFU.EX2 R139, R139 ;  /* 0x0000008b008b7308 */ /* 0x000fe40000000800 */
[----:B------:R-:W-:Y:S01]  /*9270*/  LOP3.LUT R138, R183, UR5, R176, 0x96, !PT ;  /* 0x00000005b78a7c12 */ /* 0x000fe2000f8e96b0 */
[----:B------:R-:W-:Y:S05]  /*9280*/  IMAD.WIDE.U32 R176, R174, -0x326172a9, RZ ;  /* 0xcd9e8d57aeb07825 */ /* 0x000fea00078e00ff */
[----:B------:R-:W-:Y:S02]  /*9290*/  LOP3.LUT R227, R177, UR8, R16, 0x96, !PT ;  /* 0x00000008b1e37c12 */ /* 0x000fe4000f8e9610 */
[----:B------:R3:W-:Y:S01]  /*92a0*/  MUFU.EX2 R174, R5 ;  /* 0x0000000500ae7308 */ /* 0x0007e20000000800 */
[----:B-1----:R-:W-:Y:S01]  /*92b0*/  FADD.FTZ R0, -R135, R3 ;  /* 0x0000000387007221 */ /* 0x002fe20000010100 */
[----:B------:R-:W-:Y:S01]  /*92c0*/  FSEL R3, R4, RZ, P0 ;  /* 0x000000ff04037208 */ /* 0x000fe20000000000 */
[C---:B------:R-:W-:Y:S01]  /*92d0*/  FMUL.FTZ R4, R134.reuse, c[0x0][0x23c] ;  /* 0x00008f0086047a20 */ /* 0x040fe20000410000 */
[----:B------:R-:W-:Y:S01]  /*92e0*/  FSETP.NEU.FTZ.AND P0, PT, R134, -INF , PT ;  /* 0xff8000008600780b */ /* 0x000fe20003f1d000 */
[----:B--2---:R-:W-:Y:S02]  /*92f0*/  FMUL.FTZ R32, R2, R140 ;  /* 0x0000008c02207220 */ /* 0x004fe40000410000 */
[--C-:B------:R-:W-:Y:S01]  /*9300*/  FFMA.FTZ R216, R18, c[0x0][0x23c], -R3.reuse ;  /* 0x00008f0012d87a23 */ /* 0x100fe20000010803 */
[----:B------:R-:W-:Y:S01]  /*9310*/  FSEL R4, R4, RZ, P0 ;  /* 0x000000ff04047208 */ /* 0x000fe20000000000 */
[----:B------:R-:W-:Y:S01]  /*9320*/  FMUL.FTZ R17, R2, R149 ;  /* 0x0000009502117220 */ /* 0x000fe20000410000 */
[----:B------:R-:W-:Y:S01]  /*9330*/  FSETP.NEU.FTZ.AND P0, PT, R133, -INF , PT ;  /* 0xff8000008500780b */ /* 0x000fe20003f1d000 */
        /* <DEDUP_REMOVED lines=8> */
[----:B------:R-:W-:Y:S02]  /*93c0*/  FFMA.FTZ R232, R29, c[0x0][0x23c], -R4 ;  /* 0x00008f001de87a23 */ /* 0x000fe40000010804 */
[----:B------:R-:W-:Y:S02]  /*93d0*/  FMUL.FTZ R4, R133, c[0x0][0x23c] ;  /* 0x00008f0085047a20 */ /* 0x000fe40000410000 */
[----:B---3--:R-:W-:Y:S02]  /*93e0*/  FMUL.FTZ R5, R2, R153 ;  /* 0x0000009902057220 */ /* 0x008fe40000410000 */
[----:B------:R-:W-:Y:S01]  /*93f0*/  IMAD.SHL.U32 R153, R190, 0x8, RZ ;  /* 0x00000008be997824 */ /* 0x000fe200078e00ff */
[----:B------:R-:W-:Y:S01]  /*9400*/  FSEL R4, R4, RZ, P0 ;  /* 0x000000ff04047208 */ /* 0x000fe20000000000 */
[--C-:B------:R-:W-:Y:S02]  /*9410*/  FFMA.FTZ R6, R6, c[0x0][0x23c], -R3.reuse ;  /* 0x00008f0006067a23 */ /* 0x100fe40000010803 */
[--C-:B------:R-:W-:Y:S01]  /*9420*/  FFMA.FTZ R175, R7, c[0x0][0x23c], -R3.reuse ;  /* 0x00008f0007af7a23 */ /* 0x100fe20000010803 */
[----:B------:R-:W-:Y:S01]  /*9430*/  LEA R190, P0, R153, R188, 0x1 ;  /* 0x000000bc99be7211 */ /* 0x000fe200078008ff */
[--C-:B------:R-:W-:Y:S01]  /*9440*/  FFMA.FTZ R181, R14, c[0x0][0x23c], -R4.reuse ;  /* 0x00008f000eb57a23 */ /* 0x100fe20000010804 */
[----:B------:R-:W-:Y:S01]  /*9450*/  MUFU.EX2 R140, R6 ;  /* 0x00000006008c7308 */ /* 0x000fe20000000800 */
[--C-:B------:R-:W-:Y:S01]  /*9460*/  FFMA.FTZ R179, R15, c[0x0][0x23c], -R4.reuse ;  /* 0x00008f000fb37a23 */ /* 0x100fe20000010804 */
[----:B------:R-:W-:Y:S01]  /*9470*/  LEA.HI.X.SX32 R191, R153, R189, 0x1, P0 ;  /* 0x000000bd99bf7211 */ /* 0x000fe200000f0eff */
[--C-:B------:R-:W-:Y:S02]  /*9480*/  FFMA.FTZ R10, R10, c[0x0][0x23c], -R4.reuse ;  /* 0x00008f000a0a7a23 */ /* 0x100fe40000010804 */
[--C-:B------:R-:W-:Y:S02]  /*9490*/  FFMA.FTZ R177, R11, c[0x0][0x23c], -R4.reuse ;  /* 0x00008f000bb17a23 */ /* 0x100fe40000010804 */
[--C-:B------:R-:W-:Y:S02]  /*94a0*/  FFMA.FTZ R217, R26, c[0x0][0x23c], -R4.reuse ;  /* 0x00008f001ad97a23 */ /* 0x100fe40000010804 */
[--C-:B------:R-:W-:Y:S01]  /*94b0*/  FFMA.FTZ R218, R27, c[0x0][0x23c], -R4.reuse ;  /* 0x00008f001bda7a23 */ /* 0x100fe20000010804 */
[----:B------:R-:W-:Y:S01]  /*94c0*/  MUFU.EX2 R149, R10 ;  /* 0x0000000a00957308 */ /* 0x000fe20000000800 */
[--C-:B------:R-:W-:Y:S02]  /*94d0*/  FFMA.FTZ R186, R30, c[0x0][0x23c], -R4.reuse ;  /* 0x00008f001eba7a23 */ /* 0x100fe40000010804 */
[----:B------:R-:W-:Y:S02]  /*94e0*/  FFMA.FTZ R185, R31, c[0x0][0x23c], -R4 ;  /* 0x00008f001fb97a23 */ /* 0x000fe40000010804 */
[----:B------:R-:W-:Y:S02]  /*94f0*/  FMUL.FTZ R4, R2, R152 ;  /* 0x0000009802047220 */ /* 0x000fe40000410000 */
[----:B------:R1:W2:Y:S01]  /*9500*/  LDL.S16 R152, [R1] ;  /* 0x0000000001987983 */ /* 0x0002a20000100600 */
[--C-:B------:R-:W-:Y:S02]  /*9510*/  FFMA.FTZ R215, R19, c[0x0][0x23c], -R3.reuse ;  /* 0x00008f0013d77a23 */ /* 0x100fe40000010803 */
[--C-:B------:R-:W-:Y:S01]  /*9520*/  FFMA.FTZ R224, R22, c[0x0][0x23c], -R3.reuse ;  /* 0x00008f0016e07a23 */ /* 0x100fe20000010803 */
[----:B------:R-:W-:Y:S01]  /*9530*/  MUFU.EX2 R186, R186 ;  /* 0x000000ba00ba7308 */ /* 0x000fe20000000800 */
[--C-:B------:R-:W-:Y:S02]  /*9540*/  FFMA.FTZ R225, R23, c[0x0][0x23c], -R3.reuse ;  /* 0x00008f0017e17a23 */ /* 0x100fe40000010803 */
[--C-:B------:R-:W-:Y:S02]  /*9550*/  FFMA.FTZ R229, R34, c[0x0][0x23c], -R3.reuse ;  /* 0x00008f0022e57a23 */ /* 0x100fe40000010803 */
[----:B------:R-:W-:Y:S02]  /*9560*/  FFMA.FTZ R230, R35, c[0x0][0x23c], -R3 ;  /* 0x00008f0023e67a23 */ /* 0x000fe40000010803 */
[C---:B------:R-:W-:Y:S02]  /*9570*/  FMUL.FTZ R20, R2.reuse, R144 ;  /* 0x0000009002147220 */ /* 0x040fe40000410000 */
[C---:B------:R-:W-:Y:S01]  /*9580*/  FMUL.FTZ R21, R2.reuse, R145 ;  /* 0x0000009102157220 */ /* 0x040fe20000410000 */
[----:B------:R3:W4:Y:S01]  /*9590*/  MUFU.EX2 R3, R0 ;  /* 0x0000000000037308 */ /* 0x0007220000000800 */
[C---:B------:R-:W-:Y:S02]  /*95a0*/  FMUL.FTZ R16, R2.reuse, R148 ;  /* 0x0000009402107220 */ /* 0x040fe40000410000 */
[C---:B------:R-:W-:Y:S02]  /*95b0*/  FMUL.FTZ R33, R2.reuse, R141 ;  /* 0x0000008d02217220 */ /* 0x040fe40000410000 */
        /* <DEDUP_REMOVED lines=12> */
[----:B---3--:R-:W-:Y:S02]  /*9680*/  FADD.FTZ R0, -R134, R132 ;  /* 0x0000008486007221 */ /* 0x008fe40000010100 */
[C---:B----4-:R-:W-:Y:S02]  /*9690*/  FMUL.FTZ R22, R3.reuse, R146 ;  /* 0x0000009203167220 */ /* 0x050fe40000410000 */
[----:B------:R-:W-:Y:S02]  /*96a0*/  FMUL.FTZ R0, R0, c[0x0][0x23c] ;  /* 0x00008f0000007a20 */ /* 0x000fe40000410000 */
[C---:B------:R-:W-:Y:S02]  /*96b0*/  FMUL.FTZ R23, R3.reuse, R147 ;  /* 0x0000009303177220 */ /* 0x040fe40000410000 */
[----:B------:R3:W-:Y:S01]  /*96c0*/  MUFU.EX2 R132, R0 ;  /* 0x0000000000847308 */ /* 0x0007e20000000800 */
[----:B------:R-:W-:Y:S04]  /*96d0*/  IMAD.WIDE.U32 R146, R138, -0x326172a9, RZ ;  /* 0xcd9e8d578a927825 */ /* 0x000fe800078e00ff */
[----:B------:R-:W-:Y:S01]  /*96e0*/  FMUL.FTZ R34, R3, R142 ;  /* 0x0000008e03227220 */ /* 0x000fe20000410000 */
[----:B------:R-:W-:Y:S01]  /*96f0*/  LOP3.LUT R142, R147, UR26, R176, 0x96, !PT ;  /* 0x0000001a938e7c12 */ /* 0x000fe2000f8e96b0 */
        /* <DEDUP_REMOVED lines=11> */
[----:B---3--:R-:W-:Y:S01]  /*97b0*/  FADD.FTZ R0, -R133, R137 ;  /* 0x0000008985007221 */ /* 0x008fe20000010100 */
[----:B------:R-:W-:Y:S01]  /*97c0*/  F2FP.BF16.PACK_AB R137, R174, R139 ;  /* 0x0000008bae89723e */ /* 0x000fe200000010ff */
[C---:B------:R-:W-:Y:S02]  /*97d0*/  FMUL.FTZ R54, R3.reuse, R54 ;  /* 0x0000003603367220 */ /* 0x040fe40000410000 */
[----:B------:R-:W-:Y:S02]  /*97e0*/  FMUL.FTZ R0, R0, c[0x0][0x23c] ;  /* 0x00008f0000007a20 */ /* 0x000fe40000410000 */
[C---:B------:R-:W-:Y:S02]  /*97f0*/  FMUL.FTZ R55, R3.reuse, R55 ;  /* 0x0000003703377220 */ /* 0x040fe40000410000 */
[C---:B------:R-:W-:Y:S02]  /*9800*/  FMUL.FTZ R66, R3.reuse, R66 ;  /* 0x0000004203427220 */ /* 0x040fe40000410000 */
[----:B------:R-:W3:Y:S01]  /*9810*/  MUFU.EX2 R0, R0 ;  /* 0x0000000000007308 */ /* 0x000ee20000000800 */
        /* <DEDUP_REMOVED lines=17> */
[----:B------:R-:W-:Y:S02]  /*9930*/  FFMA.FTZ R154, R3, R209, R140 ;  /* 0x000000d1039a7223 */ /* 0x000fe4000001008c */
[----:B------:R-:W4:Y:S01]  /*9940*/  MUFU.EX2 R3, R178 ;  /* 0x000000b200037308 */ /* 0x000f220000000800 */
[C---:B---3--:R-:W-:Y:S02]  /*9950*/  FMUL.FTZ R10, R0.reuse, R170 ;  /* 0x000000aa000a7220 */ /* 0x048fe40000410000 */
        /* <DEDUP_REMOVED lines=23> */
[C---:B------:R-:W-:Y:S02]  /*9ad0*/  FFMA.FTZ R145, R0.reuse, R211, R149 ;  /* 0x000000d300917223 */ /* 0x040fe40000010095 */
        /* <DEDUP_REMOVED lines=8> */
[----:B------:R-:W-:Y:S01]  /*9b60*/  LOP3.LUT R0, R142, 0xff, RZ, 0xc0, !PT ;  /* 0x000000ff8e007812 */ /* 0x000fe200078ec0ff */
[C---:B------:R-:W-:Y:S02]  /*9b70*/  FMUL.FTZ R9, R132.reuse, R169 ;  /* 0x000000a984097220 */ /* 0x040fe40000410000 */
[----:B------:R-:W-:Y:S01]  /*9b80*/  FMUL.FTZ R12, R132, R164 ;  /* 0x000000a4840c7220 */ /* 0x000fe20000410000 */
[----:B------:R-:W-:Y:S01]  /*9b90*/  ISETP.GE.U32.AND P0, PT, R233, R0, PT ;  /* 0x00000000e900720c */ /* 0x000fe20003f06070 */
[----:B------:R-:W-:Y:S01]  /*9ba0*/  FMUL.FTZ R80, R2, R80 ;  /* 0x0000005002507220 */ /* 0x000fe20000410000 */
[----:B------:R-:W-:Y:S01]  /*9bb0*/  LOP3.LUT R0, R172, 0xff, RZ, 0xc0, !PT ;  /* 0x000000ffac007812 */ /* 0x000fe200078ec0ff */
[C---:B------:R-:W-:Y:S02]  /*9bc0*/  FMUL.FTZ R81, R2.reuse, R81 ;  /* 0x0000005102517220 */ /* 0x040fe40000410000 */
[C---:B------:R-:W-:Y:S02]  /*9bd0*/  FMUL.FTZ R84, R2.reuse, R84 ;  /* 0x0000005402547220 */ /* 0x040fe40000410000 */
[C---:B------:R-:W-:Y:S02]  /*9be0*/  FMUL.FTZ R85, R2.reuse, R85 ;  /* 0x0000005502557220 */ /* 0x040fe40000410000 */
[C---:B------:R-:W-:Y:S02]  /*9bf0*/  FMUL.FTZ R96, R2.reuse, R96 ;  /* 0x0000006002607220 */ /* 0x040fe40000410000 */
[C---:B------:R-:W-:Y:S02]  /*9c00*/  FMUL.FTZ R97, R2.reuse, R97 ;  /* 0x0000006102617220 */ /* 0x040fe40000410000 */
[C---:B------:R-:W-:Y:S02]  /*9c10*/  FFMA.FTZ R148, R2.reuse, R208, R139 ;  /* 0x000000d002947223 */ /* 0x040fe4000001008b */
[C---:B------:R-:W-:Y:S01]  /*9c20*/  FMUL.FTZ R100, R2.reuse, R100 ;  /* 0x0000006402647220 */ /* 0x040fe20000410000 */
[----:B------:R-:W3:Y:S01]  /*9c30*/  MUFU.EX2 R139, R177 ;  /* 0x000000b1008b7308 */ /* 0x000ee20000000800 */
[C---:B------:R-:W-:Y:S02]  /*9c40*/  FMUL.FTZ R101, R2.reuse, R101 ;  /* 0x0000006502657220 */ /* 0x040fe40000410000 */
[C---:B------:R-:W-:Y:S02]  /*9c50*/  FMUL.FTZ R112, R2.reuse, R112 ;  /* 0x0000007002707220 */ /* 0x040fe40000410000 */
[C---:B------:R-:W-:Y:S02]  /*9c60*/  FMUL.FTZ R113, R2.reuse, R113 ;  /* 0x0000007102717220 */ /* 0x040fe40000410000 */
[C---:B------:R-:W-:Y:S02]  /*9c70*/  FMUL.FTZ R116, R2.reuse, R116 ;  /* 0x0000007402747220 */ /* 0x040fe40000410000 */
[C---:B------:R-:W-:Y:S02]  /*9c80*/  FMUL.FTZ R117, R2.reuse, R117 ;  /* 0x0000007502757220 */ /* 0x040fe40000410000 */
[C---:B------:R-:W-:Y:S02]  /*9c90*/  FMUL.FTZ R128, R2.reuse, R128 ;  /* 0x0000008002807220 */ /* 0x040fe40000410000 */
[----:B------:R-:W-:Y:S01]  /*9ca0*/  FMUL.FTZ R129, R2, R129 ;  /* 0x0000008102817220 */ /* 0x000fe20000410000 */
[C---:B------:R-:W-:Y:S01]  /*9cb0*/  PRMT R2, R137.reuse, 0x7632, R2 ;  /* 0x0000763289027816 */ /* 0x040fe20000000002 */
[C---:B------:R-:W-:Y:S02]  /*9cc0*/  FMUL.FTZ R28, R132.reuse, R156 ;  /* 0x0000009c841c7220 */ /* 0x040fe40000410000 */
[----:B------:R-:W-:Y:S01]  /*9cd0*/  IMAD.MOV.U32 R156, RZ, RZ, c[0x0][0x228] ;  /* 0x00008a00ff9c7624 */ /* 0x000fe200078e00ff */
[----:B------:R-:W-:Y:S01]  /*9ce0*/  PRMT R141, R137, 0x5410, R2 ;  /* 0x00005410898d7816 */ /* 0x000fe20000000002 */
[----:B------:R-:W-:Y:S01]  /*9cf0*/  @!P3 HFMA2.BF16_V2 R246, -RZ.H0_H0, RZ.H0_H0, -R2.H0_H0 ;  /* 0x200000fffff6b231 */ /* 0x000fe20000340902 */
[C---:B------:R-:W-:Y:S02]  /*9d00*/  FMUL.FTZ R8, R132.reuse, R168 ;  /* 0x000000a884087220 */ /* 0x040fe40000410000 */
[----:B------:R-:W-:Y:S02]  /*9d10*/  FMUL.FTZ R13, R132, R165 ;  /* 0x000000a5840d7220 */ /* 0x000fe40000410000 */
[----:B------:R-:W-:Y:S01]  /*9d20*/  @!P3 PRMT R2, R246, 0x5410, RZ ;  /* 0x00005410f602b816 */ /* 0x000fe200000000ff */
[C---:B------:R-:W-:Y:S02]  /*9d30*/  FMUL.FTZ R24, R132.reuse, R160 ;  /* 0x000000a084187220 */ /* 0x040fe40000410000 */
[C---:B------:R-:W-:Y:S02]  /*9d40*/  FMUL.FTZ R25, R132.reuse, R161 ;  /* 0x000000a184197220 */ /* 0x040fe40000410000 */
[C---:B------:R-:W-:Y:S01]  /*9d50*/  FMUL.FTZ R29, R132.reuse, R157 ;  /* 0x0000009d841d7220 */ /* 0x040fe20000410000 */
[----:B------:R5:W-:Y:S01]  /*9d60*/  STG.E.U16 [R188.64+0x2], R2 ;  /* 0x00000202bc007986 */ /* 0x000be2000c101510 */
        /* <DEDUP_REMOVED lines=14> */
[----:B-----5:R-:W-:Y:S01]  /*9e50*/  MUFU.EX2 R2, R213 ;  /* 0x000000d500027308 */ /* 0x020fe20000000800 */
[C---:B------:R-:W-:Y:S02]  /*9e60*/  FMUL.FTZ R92, R132.reuse, R92 ;  /* 0x0000005c845c7220 */ /* 0x040fe40000410000 */
[C---:B------:R-:W-:Y:S02]  /*9e70*/  FMUL.FTZ R93, R132.reuse, R93 ;  /* 0x0000005d845d7220 */ /* 0x040fe40000410000 */
[C---:B------:R-:W-:Y:S02]  /*9e80*/  FFMA.FTZ R155, R132.reuse, R210, R144 ;  /* 0x000000d2849b7223 */ /* 0x040fe40000010090 */
        /* <DEDUP_REMOVED lines=8> */
[----:B------:R-:W-:Y:S01]  /*9f10*/  FMUL.FTZ R125, R132, R125 ;  /* 0x0000007d847d7220 */ /* 0x000fe20000410000 */
[----:B------:R-:W-:Y:S01]  /*9f20*/  F2FP.BF16.PACK_AB R132, R138, R140 ;  /* 0x0000008c8a84723e */ /* 0x000fe200000010ff */
[----:B------:R-:W-:Y:S02]  /*9f30*/  IMAD R159, R156, 0x38, R153 ;  /* 0x000000389c9f7824 */ /* 0x000fe400078e0299 */
[----:B------:R-:W-:Y:S02]  /*9f40*/  FADD.FTZ R148, R174, R148 ;  /* 0x00000094ae947221 */ /* 0x000fe40000010000 */
[----:B------:R-:W-:Y:S01]  /*9f50*/  @!P6 HFMA2.BF16_V2 R252, -RZ.H0_H0, RZ.H0_H0, -R132.H0_H0 ;  /* 0x200000fffffce231 */ /* 0x000fe20000340984 */
[----:B------:R-:W-:Y:S01]  /*9f60*/  IADD3 R159, R159, 0x1, RZ ;  /* 0x000000019f9f7810 */ /* 0x000fe20007ffe0ff */
[----:B------:R-:W-:Y:S01]  /*9f70*/  FADD.FTZ R154, R138, R154 ;  /* 0x0000009a8a9a7221 */ /* 0x000fe20000010000 */
[----:B------:R-:W-:Y:S01]  /*9f80*/  PRMT R138, R132, 0x7632, R138 ;  /* 0x00007632848a7816 */ /* 0x000fe2000000008a */
[----:B----4-:R-:W-:Y:S02]  /*9f90*/  FADD.FTZ R155, R3, R155 ;  /* 0x0000009b039b7221 */ /* 0x010fe40000010000 */
[----:B------:R-:W-:Y:S02]  /*9fa0*/  IMAD.WIDE.U32 R166, R228, -0x2daee0ad, RZ ;  /* 0xd2511f53e4a67825 */ /* 0x000fe400078e00ff */
[----:B------:R-:W-:Y:S02]  /*9fb0*/  @!P5 HFMA2.BF16_V2 R251, -RZ.H0_H0, RZ.H0_H0, -R138.H0_H0 ;  /* 0x200000fffffbd231 */ /* 0x000fe4000034098a */
[----:B--2---:R-:W-:Y:S05]  /*9fc0*/  @!P4 HFMA2.BF16_V2 R152, -RZ.H0_H0, RZ.H0_H0, -R137.H0_H0 ;  /* 0x200000ffff98c231 */ /* 0x004fea0000340989 */
[----:B------:R-:W-:Y:S01]  /*9fd0*/  PRMT R143, R152, 0x7610, R143 ;  /* 0x00007610988f7816 */ /* 0x000fe2000000008f */
[----:B------:R3:W-:Y:S03]  /*9fe0*/  @!P4 STL.S16 [R1], R152 ;  /* 0x000000980100c387 */ /* 0x0007e60000100600 */
[----:B------:R-:W-:Y:S01]  /*9ff0*/  @!P4 PRMT R137, R143, 0x5410, RZ ;  /* 0x000054108f89c816 */ /* 0x000fe200000000ff */
[----:B------:R1:W2:Y:S01]  /*a000*/  LDL.S16 R164, [R1+0x18] ;  /* 0x0000180001a47983 */ /* 0x0002a20000100600 */
[C---:B------:R-:W-:Y:S01]  /*a010*/  ISETP.GE.U32.AND P4, PT, R233.reuse, R0, PT ;  /* 0x00000000e900720c */ /* 0x040fe20003f86070 */
[----:B------:R-:W4:Y:S01]  /*a020*/  MUFU.EX2 R143, R184 ;  /* 0x000000b8008f7308 */ /* 0x000f220000000800 */
[----:B------:R-:W-:Y:S01]  /*a030*/  LOP3.LUT R0, R172, 0xffff, RZ, 0xc0, !PT ;  /* 0x0000ffffac007812 */ /* 0x000fe200078ec0ff */
[----:B------:R5:W-:Y:S03]  /*a040*/  STG.E.U16 [R188.64], R137 ;  /* 0x00000089bc007986 */ /* 0x000be6000c101510 */
[----:B------:R-:W-:Y:S04]  /*a050*/  SHF.R.U32.HI R0, RZ, 0x8, R0 ;  /* 0x00000008ff007819 */ /* 0x000fe80000011600 */
[----:B------:R-:W-:Y:S04]  /*a060*/  LOP3.LUT R0, R0, 0xffff, RZ, 0xc0, !PT ;  /* 0x0000ffff00007812 */ /* 0x000fe800078ec0ff */
[----:B------:R-:W-:Y:S02]  /*a070*/  ISETP.GE.U32.AND P3, PT, R233, R0, PT ;  /* 0x00000000e900720c */ /* 0x000fe40003f66070 */
[----:B------:R-:W-:Y:S04]  /*a080*/  SHF.R.U32.HI R0, RZ, 0x10, R172 ;  /* 0x00000010ff007819 */ /* 0x000fe800000116ac */
[----:B------:R-:W-:Y:S01]  /*a090*/  LOP3.LUT R140, R0, 0xff, RZ, 0xc0, !PT ;  /* 0x000000ff008c7812 */ /* 0x000fe200078ec0ff */
[----:B---3--:R-:W-:Y:S01]  /*a0a0*/  FADD.FTZ R152, R139, R145 ;  /* 0x000000918b987221 */ /* 0x008fe20000010000 */
[----:B------:R-:W-:Y:S01]  /*a0b0*/  F2FP.BF16.PACK_AB R0, R3, R144 ;  /* 0x000000900300723e */ /* 0x000fe200000010ff */
[----:B------:R-:W-:Y:S01]  /*a0c0*/  MUFU.EX2 R145, R181 ;  /* 0x000000b500917308 */ /* 0x000fe20000000800 */
[----:B------:R-:W-:Y:S01]  /*a0d0*/  ISETP.GE.U32.AND P1, PT, R233, R140, PT ;  /* 0x0000008ce900720c */ /* 0x000fe20003f26070 */
[----:B----4-:R-:W-:Y:S01]  /*a0e0*/  FADD.FTZ R151, R143, R148 ;  /* 0x000000948f977221 */ /* 0x010fe20000010000 */
[----:B------:R-:W-:Y:S01]  /*a0f0*/  PRMT R140, R0, 0x7632, R140 ;  /* 0x00007632008c7816 */ /* 0x000fe2000000008c */
[----:B------:R-:W-:Y:S01]  /*a100*/  @!P0 HFMA2.BF16_V2 R247, -RZ.H0_H0, RZ.H0_H0, -R0.H0_H0 ;  /* 0x200000fffff78231 */ /* 0x000fe20000340900 */
[----:B------:R-:W-:Y:S02]  /*a110*/  PRMT R144, R132, 0x5410, R138 ;  /* 0x0000541084907816 */ /* 0x000fe4000000008a */
[----:B------:R-:W-:Y:S02]  /*a120*/  PRMT R153, R0, 0x5410, R140 ;  /* 0x0000541000997816 */ /* 0x000fe4000000008c */
[----:B------:R-:W-:Y:S01]  /*a130*/  @!P0 PRMT R0, R247, 0x5410, RZ ;  /* 0x00005410f7008816 */ /* 0x000fe200000000ff */
[----:B-----5:R-:W3:Y:S01]  /*a140*/  MUFU.EX2 R137, R179 ;  /* 0x000000b300897308 */ /* 0x020ee20000000800 */
[CC--:B------:R-:W-:Y:S02]  /*a150*/  LEA R210, P0, R159.reuse, R188.reuse, 0x1 ;  /* 0x000000bc9fd27211 */ /* 0x0c0fe400078008ff */
[----:B------:R-:W-:Y:S02]  /*a160*/  @!P6 PRMT R132, R252, 0x5410, RZ ;  /* 0x00005410fc84e816 */ /* 0x000fe400000000ff */
[----:B------:R-:W-:Y:S02]  /*a170*/  LEA.HI.X.SX32 R211, R159, R189, 0x1, P0 ;  /* 0x000000bd9fd37211 */ /* 0x000fe400000f0eff */
[----:B------:R1:W4:Y:S01]  /*a180*/  LDL.S16 R159, [R1+0x1c] ;  /* 0x00001c00019f7983 */ /* 0x0003220000100600 */
[----:B------:R-:W-:Y:S02]  /*a190*/  @!P5 PRMT R138, R251, 0x5410, RZ ;  /* 0x00005410fb8ad816 */ /* 0x000fe400000000ff */
[----:B------:R-:W-:Y:S01]  /*a1a0*/  F2FP.BF16.PACK_AB R3, R139, R149 ;  /* 0x000000958b03723e */ /* 0x000fe200000010ff */
[C---:B------:R-:W-:Y:S01]  /*a1b0*/  IMAD.WIDE R148, R156.reuse, 0x70, R190 ;  /* 0x000000709c947825 */ /* 0x040fe200078e02be */
[----:B------:R5:W-:Y:S01]  /*a1c0*/  STG.E.U16 [R190.64], R132 ;  /* 0x00000084be007986 */ /* 0x000be2000c101510 */
[----:B------:R-:W-:Y:S02]  /*a1d0*/  SHF.R.U32.HI R139, RZ, 0x18, R142 ;  /* 0x00000018ff8b7819 */ /* 0x000fe4000001168e */
[----:B------:R-:W-:Y:S01]  /*a1e0*/  IMAD R156, R156, 0x48, RZ ;  /* 0x000000489c9c7824 */ /* 0x000fe200078e02ff */
[----:B------:R1:W-:Y:S01]  /*a1f0*/  STG.E.U16 [R190.64+0x2], R138 ;  /* 0x0000028abe007986 */ /* 0x0003e2000c101510 */
[C---:B------:R-:W-:Y:S01]  /*a200*/  F2FP.BF16.PACK_AB R143, R150.reuse, R143 ;  /* 0x0000008f968f723e */ /* 0x040fe200000010ff */
[----:B------:R-:W-:Y:S01]  /*a210*/  FADD.FTZ R150, R150, R151 ;  /* 0x0000009796967221 */ /* 0x000fe20000010000 */
[----:B------:R-:W-:Y:S01]  /*a220*/  ISETP.GE.U32.AND P5, PT, R233, R139, PT ;  /* 0x0000008be900720c */ /* 0x000fe20003fa6070 */
[----:B------:R1:W-:Y:S01]  /*a230*/  STG.E.U16 [R148.64], R0 ;  /* 0x0000000094007986 */ /* 0x0003e2000c101510 */
[C---:B------:R-:W-:Y:S01]  /*a240*/  LEA R208, P0, R156.reuse, R188, 0x1 ;  /* 0x000000bc9cd07211 */ /* 0x040fe200078008ff */
[----:B------:R-:W1:Y:S01]  /*a250*/  MUFU.EX2 R151, R223 ;  /* 0x000000df00977308 */ /* 0x000e620000000800 */
[----:B------:R-:W-:Y:S02]  /*a260*/  PRMT R139, R143, 0x7632, R139 ;  /* 0x000076328f8b7816 */ /* 0x000fe4000000008b */
[----:B------:R-:W-:Y:S02]  /*a270*/  LEA.HI.X.SX32 R209, R156, R189, 0x1, P0 ;  /* 0x000000bd9cd17211 */ /* 0x000fe400000f0eff */
[----:B---3--:R-:W-:Y:S01]  /*a280*/  F2FP.BF16.PACK_AB R163, R137, R145 ;  /* 0x0000009189a3723e */ /* 0x008fe200000010ff */
[----:B------:R-:W-:Y:S04]  /*a290*/  @!P3 HFMA2.BF16_V2 R249, -RZ.H0_H0, RZ.H0_H0, -R139.H0_H0 ;  /* 0x200000fffff9b231 */ /* 0x000fe8000034098b */
[----:B------:R3:W-:Y:S01]  /*a2a0*/  MUFU.EX2 R156, R220 ;  /* 0x000000dc009c7308 */ /* 0x0007e20000000800 */
[----:B-----5:R-:W-:Y:S09]  /*a2b0*/  PRMT R132, R143, 0x7610, R132 ;  /* 0x000076108f847816 */ /* 0x020ff20000000084 */
[----:B-1----:R-:W1:Y:S01]  /*a2c0*/  MUFU.EX2 R138, R216 ;  /* 0x000000d8008a7308 */ /* 0x002e620000000800 */
[----:B------:R-:W-:Y:S01]  /*a2d0*/  PRMT R143, R132, 0x5410, R139 ;  /* 0x00005410848f7816 */ /* 0x000fe2000000008b */
[----:B------:R-:W-:Y:S01]  /*a2e0*/  @!P4 HFMA2.BF16_V2 R250, -RZ.H0_H0, RZ.H0_H0, -R132.H0_H0 ;  /* 0x200000fffffac231 */ /* 0x000fe20000340984 */
[----:B------:R-:W-:Y:S02]  /*a2f0*/  @!P3 PRMT R139, R249, 0x5410, RZ ;  /* 0x00005410f98bb816 */ /* 0x000fe400000000ff */
[----:B------:R-:W-:Y:S02]  /*a300*/  SHF.R.U32.HI R0, RZ, 0x10, R142 ;  /* 0x00000010ff007819 */ /* 0x000fe4000001168e */
[----:B------:R-:W-:Y:S02]  /*a310*/  LOP3.LUT R142, R142, 0xffff, RZ, 0xc0, !PT ;  /* 0x0000ffff8e8e7812 */ /* 0x000fe400078ec0ff */
[----:B------:R-:W-:Y:S01]  /*a320*/  LOP3.LUT R0, R0, 0xff, RZ, 0xc0, !PT ;  /* 0x000000ff00007812 */ /* 0x000fe200078ec0ff */
[----:B------:R-:W-:Y:S01]  /*a330*/  MUFU.EX2 R148, R183 ;  /* 0x000000b700947308 */ /* 0x000fe20000000800 */
[----:B------:R-:W-:Y:S02]  /*a340*/  F2FP.BF16.PACK_AB R158, R226, R151 ;  /* 0x00000097e29e723e */ /* 0x000fe400000010ff */
[C---:B------:R-:W-:Y:S01]  /*a350*/  ISETP.GE.U32.AND P2, PT, R233.reuse, R0, PT ;  /* 0x00000000e900720c */ /* 0x040fe20003f46070 */
[----:B---3--:R3:W5:Y:S01]  /*a360*/  LDL.S16 R220, [R1+0x30] ;  /* 0x0000300001dc7983 */ /* 0x0087620000100600 */
[----:B------:R-:W-:Y:S02]  /*a370*/  SHF.R.U32.HI R0, RZ, 0x8, R142 ;  /* 0x00000008ff007819 */ /* 0x000fe4000001168e */
[----:B------:R-:W-:Y:S02]  /*a380*/  @!P4 PRMT R132, R250, 0x5410, RZ ;  /* 0x00005410fa84c816 */ /* 0x000fe400000000ff */
[----:B------:R-:W-:Y:S01]  /*a390*/  LOP3.LUT R0, R0, 0xffff, RZ, 0xc0, !PT ;  /* 0x0000ffff00007812 */ /* 0x000fe200078ec0ff */
[----:B------:R-:W-:Y:S01]  /*a3a0*/  MUFU.EX2 R149, R219 ;  /* 0x000000db00957308 */ /* 0x000fe20000000800 */
[----:B------:R-:W-:Y:S02]  /*a3b0*/  PRMT R184, R158, 0x7632, R184 ;  /* 0x000076329eb87816 */ /* 0x000fe400000000b8 */
[----:B------:R-:W-:Y:S01]  /*a3c0*/  ISETP.GE.U32.AND P0, PT, R233, R0, PT ;  /* 0x00000000e900720c */ /* 0x000fe20003f06070 */
[----:B-1----:R-:W-:Y:S06]  /*a3d0*/  FADD.FTZ R142, R138, R154 ;  /* 0x0000009a8a8e7221 */ /* 0x002fec0000010000 */
[----:B------:R-:W1:Y:S10]  /*a3e0*/  MUFU.EX2 R0, R215 ;  /* 0x000000d700007308 */ /* 0x000e740000000800 */
[----:B------:R-:W-:Y:S01]  /*a3f0*/  MUFU.EX2 R215, R229 ;  /* 0x000000e500d77308 */ /* 0x000fe20000000800 */
[C---:B-1----:R-:W-:Y:S01]  /*a400*/  F2FP.BF16.PACK_AB R138, R0.reuse, R138 ;  /* 0x0000008a008a723e */ /* 0x042fe200000010ff */
[----:B------:R-:W-:Y:S01]  /*a410*/  FADD.FTZ R154, R0, R142 ;  /* 0x0000008e009a7221 */ /* 0x000fe20000010000 */
[----:B------:R-:W-:Y:S01]  /*a420*/  LOP3.LUT R142, R167, UR25, R214, 0x96, !PT ;  /* 0x00000019a78e7c12 */ /* 0x000fe2000f8e96d6 */
[----:B------:R-:W-:Y:S01]  /*a430*/  FADD.FTZ R0, R2, R155 ;  /* 0x0000009b02007221 */ /* 0x000fe20000010000 */
[C---:B------:R-:W-:Y:S03]  /*a440*/  F2FP.BF16.PACK_AB R2, R148.reuse, R2 ;  /* 0x000000029402723e */ /* 0x040fe600000010ff */
[----:B------:R-:W-:Y:S01]  /*a450*/  FADD.FTZ R161, R148, R0 ;  /* 0x0000000094a17221 */ /* 0x000fe20000010000 */
[----:B------:R-:W-:Y:S01]  /*a460*/  LOP3.LUT R0, R142, 0xff, RZ, 0xc0, !PT ;  /* 0x000000ff8e007812 */ /* 0x000fe200078ec0ff */
[----:B------:R-:W-:Y:S01]  /*a470*/  FADD.FTZ R148, R156, R150 ;  /* 0x000000969c947221 */ /* 0x000fe20000010000 */
[----:B------:R-:W-:Y:S02]  /*a480*/  F2FP.BF16.PACK_AB R156, R149, R156 ;  /* 0x0000009c959c723e */ /* 0x000fe400000010ff */
[----:B------:R-:W-:Y:S01]  /*a490*/  ISETP.GE.U32.AND P3, PT, R233, R0, PT ;  /* 0x00000000e900720c */ /* 0x000fe20003f66070 */
[----:B------:R-:W-:Y:S01]  /*a4a0*/  FADD.FTZ R0, R145, R152 ;  /* 0x0000009891007221 */ /* 0x000fe20000010000 */
[----:B------:R-:W-:Y:S02]  /*a4b0*/  PRMT R157, R156, 0x7632, R157 ;  /* 0x000076329c9d7816 */ /* 0x000fe4000000009d */
[----:B------:R-:W-:Y:S01]  /*a4c0*/  LOP3.LUT R152, R166, 0xff, RZ, 0xc0, !PT ;  /* 0x000000ffa6987812 */ /* 0x000fe200078ec0ff */
[----:B------:R-:W-:Y:S01]  /*a4d0*/  FADD.FTZ R155, R137, R0 ;  /* 0x00000000899b7221 */ /* 0x000fe20000010000 */
[----:B------:R-:W-:Y:S01]  /*a4e0*/  LOP3.LUT R0, R142, 0xffff, RZ, 0xc0, !PT ;  /* 0x0000ffff8e007812 */ /* 0x000fe200078ec0ff */
[----:B------:R-:W1:Y:S01]  /*a4f0*/  MUFU.EX2 R137, R224 ;  /* 0x000000e000897308 */ /* 0x000e620000000800 */
[----:B------:R-:W-:Y:S02]  /*a500*/  PRMT R160, R156, 0x5410, R157 ;  /* 0x000054109ca07816 */ /* 0x000fe4000000009d */
[----:B------:R-:W-:Y:S02]  /*a510*/  SHF.R.U32.HI R0, RZ, 0x8, R0 ;  /* 0x00000008ff007819 */ /* 0x000fe40000011600 */
[----:B------:R-:W-:Y:S02]  /*a520*/  ISETP.GE.U32.AND P6, PT, R233, R152, PT ;  /* 0x00000098e900720c */ /* 0x000fe40003fc6070 */
[----:B------:R-:W-:Y:S03]  /*a530*/  LOP3.LUT R145, R0, 0xffff, RZ, 0xc0, !PT ;  /* 0x0000ffff00917812 */ /* 0x000fe600078ec0ff */
[----:B------:R-:W3:Y:S01]  /*a540*/  MUFU.EX2 R0, R225 ;  /* 0x000000e100007308 */ /* 0x000ee20000000800 */
[----:B-1----:R-:W-:Y:S01]  /*a550*/  FADD.FTZ R154, R137, R154 ;  /* 0x0000009a899a7221 */ /* 0x002fe20000010000 */
[C---:B---3--:R-:W-:Y:S03]  /*a560*/  F2FP.BF16.PACK_AB R168, R0.reuse, R137 ;  /* 0x0000008900a8723e */ /* 0x048fe600000010ff */
[----:B------:R-:W-:Y:S01]  /*a570*/  FADD.FTZ R219, R0, R154 ;  /* 0x0000009a00db7221 */ /* 0x000fe20000010000 */
[----:B----4-:R-:W-:Y:S05]  /*a580*/  @!P3 HFMA2.BF16_V2 R159, -RZ.H0_H0, RZ.H0_H0, -R156.H0_H0 ;  /* 0x200000ffff9fb231 */ /* 0x010fea000034099c */
[----:B------:R-:W-:Y:S01]  /*a590*/  PRMT R150, R159, 0x7610, R150 ;  /* 0x000076109f967816 */ /* 0x000fe20000000096 */
[----:B------:R1:W-:Y:S03]  /*a5a0*/  @!P3 STL.S16 [R1+0x1c], R159 ;  /* 0x00001c9f0100b387 */ /* 0x0003e60000100600 */
[----:B------:R-:W-:Y:S01]  /*a5b0*/  @!P3 PRMT R156, R150, 0x5410, RZ ;  /* 0x00005410969cb816 */ /* 0x000fe200000000ff */
[----:B------:R3:W4:Y:S01]  /*a5c0*/  LDL.S16 R187, [R1+0x28] ;  /* 0x0000280001bb7983 */ /* 0x0007220000100600 */
[----:B------:R-:W-:Y:S01]  /*a5d0*/  ISETP.GE.U32.AND P3, PT, R233, R145, PT ;  /* 0x00000091e900720c */ /* 0x000fe20003f66070 */
[----:B------:R-:W3:Y:S02]  /*a5e0*/  MUFU.EX2 R150, R221 ;  /* 0x000000dd00967308 */ /* 0x000ee40000000800 */
[----:B------:R4:W4:Y:S04]  /*a5f0*/  LDL.S16 R179, [R1+0x24] ;  /* 0x0000240001b37983 */ /* 0x0009280000100600 */
[----:B------:R4:W4:Y:S04]  /*a600*/  LDL.S16 R178, [R1+0x20] ;  /* 0x0000200001b27983 */ /* 0x0009280000100600 */
[----:B------:R4:W4:Y:S01]  /*a610*/  LDL.S16 R169, [R1+0x38] ;  /* 0x0000380001a97983 */ /* 0x0009220000100600 */
[----:B------:R-:W-:Y:S01]  /*a620*/  MUFU.EX2 R145, R218 ;  /* 0x000000da00917308 */ /* 0x000fe20000000800 */
[----:B--2---:R-:W-:Y:S05]  /*a630*/  @!P3 HFMA2.BF16_V2 R164, -RZ.H0_H0, RZ.H0_H0, -R157.H0_H0 ;  /* 0x200000ffffa4b231 */ /* 0x004fea000034099d */
[----:B------:R-:W-:Y:S01]  /*a640*/  PRMT R162, R164, 0x7610, R162 ;  /* 0x00007610a4a27816 */ /* 0x000fe200000000a2 */
[----:B------:R2:W-:Y:S01]  /*a650*/  @!P3 STL.S16 [R1+0x18], R164 ;  /* 0x000018a40100b387 */ /* 0x0005e20000100600 */
[----:B-1----:R-:W-:Y:S02]  /*a660*/  FADD.FTZ R159, R149, R148 ;  /* 0x00000094959f7221 */ /* 0x002fe40000010000 */
[----:B------:R-:W-:Y:S01]  /*a670*/  @!P3 PRMT R157, R162, 0x5410, RZ ;  /* 0x00005410a29db816 */ /* 0x000fe200000000ff */
[----:B------:R-:W1:Y:S01]  /*a680*/  MUFU.EX2 R148, R217 ;  /* 0x000000d900947308 */ /* 0x000e620000000800 */
[----:B------:R1:W4:Y:S01]  /*a690*/  LDL.S16 R162, [R1+0x34] ;  /* 0x0000340001a27983 */ /* 0x0003220000100600 */
[----:B---3--:R-:W-:Y:S02]  /*a6a0*/  FADD.FTZ R137, R150, R161 ;  /* 0x000000a196897221 */ /* 0x008fe40000010000 */
[----:B------:R-:W-:Y:S06]  /*a6b0*/  FADD.FTZ R216, R151, R159 ;  /* 0x0000009f97d87221 */ /* 0x000fec0000010000 */
[----:B------:R-:W3:Y:S01]  /*a6c0*/  MUFU.EX2 R149, R222 ;  /* 0x000000de00957308 */ /* 0x000ee20000000800 */
[----:B-----5:R-:W-:Y:S01]  /*a6d0*/  @!P6 HFMA2.BF16_V2 R220, -RZ.H0_H0, RZ.H0_H0, -R158.H0_H0 ;  /* 0x200000ffffdce231 */ /* 0x020fe2000034099e */
[----:B--2---:R2:W5:Y:S04]  /*a6e0*/  LDL.S16 R164, [R1+0x2c] ;  /* 0x00002c0001a47983 */ /* 0x0045680000100600 */
[----:B------:R-:W-:Y:S01]  /*a6f0*/  PRMT R161, R220, 0x7610, R161 ;  /* 0x00007610dca17816 */ /* 0x000fe200000000a1 */
[----:B-1----:R-:W-:Y:S01]  /*a700*/  FADD.FTZ R0, R148, R155 ;  /* 0x0000009b94007221 */ /* 0x002fe20000010000 */
[----:B------:R-:W-:Y:S01]  /*a710*/  @!P6 STL.S16 [R1+0x30], R220 ;  /* 0x000030dc0100e387 */ /* 0x000fe20000100600 */
[C---:B------:R-:W-:Y:S02]  /*a720*/  F2FP.BF16.PACK_AB R171, R145.reuse, R148 ;  /* 0x0000009491ab723e */ /* 0x040fe400000010ff */
[--C-:B------:R-:W-:Y:S01]  /*a730*/  FADD.FTZ R217, R145, R0.reuse ;  /* 0x0000000091d97221 */ /* 0x100fe20000010000 */
[----:B------:R-:W-:Y:S02]  /*a740*/  PRMT R0, R3, 0x7632, R0 ;  /* 0x0000763203007816 */ /* 0x000fe40000000000 */
[----:B------:R-:W-:Y:S01]  /*a750*/  LOP3.LUT R145, R146, 0xff, RZ, 0xc0, !PT ;  /* 0x000000ff92917812 */ /* 0x000fe200078ec0ff */
[----:B---3--:R-:W-:Y:S01]  /*a760*/  FADD.FTZ R218, R149, R137 ;  /* 0x0000008995da7221 */ /* 0x008fe20000010000 */
[----:B------:R-:W-:Y:S02]  /*a770*/  SHF.R.U32.HI R137, RZ, 0x18, R172 ;  /* 0x00000018ff897819 */ /* 0x000fe400000116ac */
[C---:B------:R-:W-:Y:S02]  /*a780*/  ISETP.GE.U32.AND P3, PT, R233.reuse, R145, PT ;  /* 0x00000091e900720c */ /* 0x040fe40003f66070 */
[----:B------:R-:W-:Y:S02]  /*a790*/  ISETP.GE.U32.AND P4, PT, R233, R137, PT ;  /* 0x00000089e900720c */ /* 0x000fe40003f86070 */
[----:B------:R-:W-:Y:S02]  /*a7a0*/  PRMT R137, R138, 0x7632, R137 ;  /* 0x000076328a897816 */ /* 0x000fe40000000089 */
[----:B------:R-:W-:Y:S02]  /*a7b0*/  LOP3.LUT R145, R166, 0xffff, RZ, 0xc0, !PT ;  /* 0x0000ffffa6917812 */ /* 0x000fe400078ec0ff */
[----:B------:R-:W-:Y:S02]  /*a7c0*/  PRMT R151, R138, 0x5410, R137 ;  /* 0x000054108a977816 */ /* 0x000fe40000000089 */
[----:B------:R-:W-:Y:S02]  /*a7d0*/  SHF.R.U32.HI R145, RZ, 0x8, R145 ;  /* 0x00000008ff917819 */ /* 0x000fe40000011691 */
[----:B------:R-:W-:Y:S02]  /*a7e0*/  F2FP.BF16.PACK_AB R170, R149, R150 ;  /* 0x0000009695aa723e */ /* 0x000fe400000010ff */
[----:B------:R-:W-:Y:S01]  /*a7f0*/  LOP3.LUT R145, R145, 0xffff, RZ, 0xc0, !PT ;  /* 0x0000ffff91917812 */ /* 0x000fe200078ec0ff */
[----:B----4-:R-:W-:Y:S02]  /*a800*/  @!P0 HFMA2.BF16_V2 R187, -RZ.H0_H0, RZ.H0_H0, -R140.H0_H0 ;  /* 0x200000ffffbb8231 */ /* 0x010fe4000034098c */
[----:B------:R-:W-:Y:S03]  /*a810*/  @!P2 HFMA2.BF16_V2 R179, -RZ.H0_H0, RZ.H0_H0, -R3.H0_H0 ;  /* 0x200000ffffb3a231 */ /* 0x000fe60000340903 */
[----:B------:R1:W-:Y:S01]  /*a820*/  @!P0 STL.S16 [R1+0x28], R187 ;  /* 0x000028bb01008387 */ /* 0x0003e20000100600 */
[----:B------:R-:W-:Y:S01]  /*a830*/  PRMT R152, R187, 0x7610, R152 ;  /* 0x00007610bb987816 */ /* 0x000fe20000000098 */
[----:B------:R-:W-:Y:S02]  /*a840*/  @!P5 HFMA2.BF16_V2 R178, -RZ.H0_H0, RZ.H0_H0, -R0.H0_H0 ;  /* 0x200000ffffb2d231 */ /* 0x000fe40000340900 */
[----:B------:R-:W-:Y:S01]  /*a850*/  @!P2 STL.S16 [R1+0x24], R179 ;  /* 0x000024b30100a387 */ /* 0x000fe20000100600 */
[----:B------:R-:W-:Y:S01]  /*a860*/  @!P0 PRMT R140, R152, 0x5410, RZ ;  /* 0x00005410988c8816 */ /* 0x000fe200000000ff */
[----:B------:R-:W-:Y:S02]  /*a870*/  @!P1 HFMA2.BF16_V2 R169, -RZ.H0_H0, RZ.H0_H0, -R138.H0_H0 ;  /* 0x200000ffffa99231 */ /* 0x000fe4000034098a */
[----:B------:R3:W-:Y:S01]  /*a880*/  @!P5 STL.S16 [R1+0x20], R178 ;  /* 0x000020b20100d387 */ /* 0x0007e20000100600 */
[----:B------:R-:W-:Y:S02]  /*a890*/  PRMT R175, R179, 0x7610, R175 ;  /* 0x00007610b3af7816 */ /* 0x000fe400000000af */
[----:B------:R-:W-:Y:S01]  /*a8a0*/  PRMT R152, R3, 0x5410, R0 ;  /* 0x0000541003987816 */ /* 0x000fe20000000000 */
[----:B------:R-:W-:Y:S01]  /*a8b0*/  @!P1 STL.S16 [R1+0x38], R169 ;  /* 0x000038a901009387 */ /* 0x000fe20000100600 */
[----:B------:R-:W-:Y:S02]  /*a8c0*/  PRMT R165, R169, 0x7610, R165 ;  /* 0x00007610a9a57816 */ /* 0x000fe400000000a5 */
[----:B------:R-:W-:Y:S01]  /*a8d0*/  @!P2 PRMT R3, R175, 0x5410, RZ ;  /* 0x00005410af03a816 */ /* 0x000fe200000000ff */
[----:B------:R4:W-:Y:S01]  /*a8e0*/  STG.E.U16 [R210.64], R140 ;  /* 0x0000008cd2007986 */ /* 0x0009e2000c101510 */
[----:B------:R-:W-:Y:S02]  /*a8f0*/  PRMT R174, R178, 0x7610, R174 ;  /* 0x00007610b2ae7816 */ /* 0x000fe400000000ae */
[----:B------:R-:W-:Y:S01]  /*a900*/  @!P1 PRMT R138, R165, 0x5410, RZ ;  /* 0x00005410a58a9816 */ /* 0x000fe200000000ff */
[----:B------:R-:W-:Y:S01]  /*a910*/  @!P4 HFMA2.BF16_V2 R162, -RZ.H0_H0, RZ.H0_H0, -R137.H0_H0 ;  /* 0x200000ffffa2c231 */ /* 0x000fe20000340989 */
[----:B------:R-:W-:Y:S01]  /*a920*/  @!P5 PRMT R0, R174, 0x5410, RZ ;  /* 0x00005410ae00d816 */ /* 0x000fe200000000ff */
[----:B------:R2:W-:Y:S01]  /*a930*/  STG.E.U16 [R208.64], R3 ;  /* 0x00000003d0007986 */ /* 0x0005e2000c101510 */
[----:B------:R-:W-:Y:S02]  /*a940*/  LOP3.LUT P2, RZ, R212, 0x8, RZ, 0xc0, !PT ;  /* 0x00000008d4ff7812 */ /* 0x000fe4000784c0ff */
[----:B------:R-:W-:Y:S01]  /*a950*/  PRMT R148, R162, 0x7610, R148 ;  /* 0x00007610a2947816 */ /* 0x000fe20000000094 */
[----:B------:R5:W-:Y:S01]  /*a960*/  @!P4 STL.S16 [R1+0x34], R162 ;  /* 0x000034a20100c387 */ /* 0x000be20000100600 */
[----:B-1----:R-:W-:Y:S01]  /*a970*/  MUFU.EX2 R187, R232 ;  /* 0x000000e800bb7308 */ /* 0x002fe20000000800 */
[----:B------:R-:W-:Y:S02]  /*a980*/  LOP3.LUT P1, RZ, R212, 0x4, RZ, 0xc0, !PT ;  /* 0x00000004d4ff7812 */ /* 0x000fe4000782c0ff */
[----:B------:R-:W-:Y:S01]  /*a990*/  @!P4 PRMT R137, R148, 0x5410, RZ ;  /* 0x000054109489c816 */ /* 0x000fe200000000ff */
[----:B------:R1:W-:Y:S01]  /*a9a0*/  STG.E.U16 [R208.64+0x2], R0 ;  /* 0x00000200d0007986 */ /* 0x0003e2000c101510 */
[----:B---3--:R-:W-:Y:S03]  /*a9b0*/  PRMT R178, R233, 0x7054, R233 ;  /* 0x00007054e9b27816 */ /* 0x008fe600000000e9 */
[----:B------:R3:W-:Y:S04]  /*a9c0*/  STG.E.U16 [R188.64+0x12], R139 ;  /* 0x0000128bbc007986 */ /* 0x0007e8000c101510 */
[----:B------:R-:W-:Y:S01]  /*a9d0*/  STG.E.U16 [R188.64+0x10], R132 ;  /* 0x00001084bc007986 */ /* 0x000fe2000c101510 */
[----:B----4-:R-:W-:Y:S03]  /*a9e0*/  LOP3.LUT R140, R146, 0xffff, RZ, 0xc0, !PT ;  /* 0x0000ffff928c7812 */ /* 0x010fe600078ec0ff */
[----:B------:R4:W-:Y:S01]  /*a9f0*/  STG.E.U16 [R190.64+0x10], R138 ;  /* 0x0000108abe007986 */ /* 0x0009e2000c101510 */
[----:B------:R-:W-:Y:S03]  /*aa00*/  SHF.R.U32.HI R140, RZ, 0x8, R140 ;  /* 0x00000008ff8c7819 */ /* 0x000fe6000001168c */
[----:B------:R-:W-:Y:S01]  /*aa10*/  STG.E.U16 [R190.64+0x12], R137 ;  /* 0x00001289be007986 */ /* 0x000fe2000c101510 */
[----:B--2---:R-:W-:Y:S02]  /*aa20*/  SHF.R.U32.HI R3, RZ, 0x18, R146 ;  /* 0x00000018ff037819 */ /* 0x004fe40000011692 */
[----:B-----5:R-:W-:Y:S02]  /*aa30*/  PRMT R162, R158, 0x5410, R184 ;  /* 0x000054109ea27816 */ /* 0x020fe400000000b8 */
[----:B------:R-:W-:Y:S02]  /*aa40*/  @!P6 PRMT R158, R161, 0x5410, RZ ;  /* 0x00005410a19ee816 */ /* 0x000fe400000000ff */
[C---:B------:R-:W-:Y:S02]  /*aa50*/  ISETP.GE.U32.AND P6, PT, R233.reuse, R145, PT ;  /* 0x00000091e900720c */ /* 0x040fe40003fc6070 */
[----:B------:R-:W-:Y:S02]  /*aa60*/  LOP3.LUT R140, R140, 0xffff, RZ, 0xc0, !PT ;  /* 0x0000ffff8c8c7812 */ /* 0x000fe400078ec0ff */
[C---:B------:R-:W-:Y:S02]  /*aa70*/  ISETP.GE.U32.AND P5, PT, R233.reuse, R3, PT ;  /* 0x00000003e900720c */ /* 0x040fe40003fa6070 */
[----:B------:R-:W-:Y:S02]  /*aa80*/  ISETP.GE.U32.AND P0, PT, R233, R140, PT ;  /* 0x0000008ce900720c */ /* 0x000fe40003f06070 */
[----:B------:R-:W-:Y:S02]  /*aa90*/  SHF.R.U32.HI R140, RZ, 0x10, R146 ;  /* 0x00000010ff8c7819 */ /* 0x000fe40000011692 */
[----:B-1----:R-:W-:Y:S02]  /*aaa0*/  PRMT R0, R2, 0x7632, R0 ;  /* 0x0000763202007816 */ /* 0x002fe40000000000 */
[----:B------:R-:W-:Y:S01]  /*aab0*/  LOP3.LUT R140, R140, 0xff, RZ, 0xc0, !PT ;  /* 0x000000ff8c8c7812 */ /* 0x000fe200078ec0ff */
[----:B------:R-:W-:Y:S01]  /*aac0*/  @!P6 HFMA2.BF16_V2 R164, -RZ.H0_H0, RZ.H0_H0, -R184.H0_H0 ;  /* 0x200000ffffa4e231 */ /* 0x000fe200003409b8 */
[----:B------:R-:W-:Y:S02]  /*aad0*/  SHF.R.U32.HI R3, RZ, 0x10, R142 ;  /* 0x00000010ff037819 */ /* 0x000fe4000001168e */
[----:B---3--:R-:W-:Y:S02]  /*aae0*/  PRMT R139, R163, 0x7632, R139 ;  /* 0x00007632a38b7816 */ /* 0x008fe4000000008b */
[----:B------:R1:W-:Y:S01]  /*aaf0*/  @!P6 STL.S16 [R1+0x2c], R164 ;  /* 0x00002ca40100e387 */ /* 0x0003e20000100600 */
[----:B------:R-:W-:Y:S02]  /*ab00*/  PRMT R145, R164, 0x7610, R145 ;  /* 0x00007610a4917816 */ /* 0x000fe40000000091 */
[----:B----4-:R-:W-:Y:S01]  /*ab10*/  PRMT R138, R168, 0x7610, R138 ;  /* 0x00007610a88a7816 */ /* 0x010fe2000000008a */
[----:B------:R2:W3:Y:S01]  /*ab20*/  LDL.S16 R169, [R1+0xc] ;  /* 0x00000c0001a97983 */ /* 0x0004e20000100600 */
[----:B------:R-:W-:Y:S02]  /*ab30*/  @!P6 PRMT R184, R145, 0x5410, RZ ;  /* 0x0000541091b8e816 */ /* 0x000fe400000000ff */
[----:B------:R-:W-:Y:S01]  /*ab40*/  ISETP.GE.U32.AND P6, PT, R233, R140, PT ;  /* 0x0000008ce900720c */ /* 0x000fe20003fc6070 */
[----:B------:R2:W4:Y:S01]  /*ab50*/  LDL.S16 R161, [R1+0x8] ;  /* 0x0000080001a17983 */ /* 0x0005220000100600 */
[----:B------:R-:W-:Y:S02]  /*ab60*/  LOP3.LUT R145, R3, 0xff, RZ, 0xc0, !PT ;  /* 0x000000ff03917812 */ /* 0x000fe400078ec0ff */
[----:B------:R-:W-:Y:S01]  /*ab70*/  PRMT R3, R163, 0x7610, R3 ;  /* 0x00007610a3037816 */ /* 0x000fe20000000003 */
[----:B------:R2:W5:Y:S04]  /*ab80*/  LDL.S16 R159, [R1+0x4] ;  /* 0x00000400019f7983 */ /* 0x0005680000100600 */
[----:B------:R2:W2:Y:S04]  /*ab90*/  LDL.S16 R148, [R1+0x14] ;  /* 0x0000140001947983 */ /* 0x0004a80000100600 */
[----:B-1----:R1:W2:Y:S01]  /*aba0*/  LDL.S16 R164, [R1+0x10] ;  /* 0x0000100001a47983 */ /* 0x0022a20000100600 */
[----:B---3--:R-:W-:Y:S02]  /*abb0*/  @!P0 HFMA2.BF16_V2 R169, -RZ.H0_H0, RZ.H0_H0, -R0.H0_H0 ;  /* 0x200000ffffa98231 */ /* 0x008fe40000340900 */
[----:B----4-:R-:W-:Y:S03]  /*abc0*/  @!P6 HFMA2.BF16_V2 R161, -RZ.H0_H0, RZ.H0_H0, -R3.H0_H0 ;  /* 0x200000ffffa1e231 */ /* 0x010fe60000340903 */
[----:B------:R-:W-:Y:S01]  /*abd0*/  PRMT R154, R169, 0x7610, R154 ;  /* 0x00007610a99a7816 */ /* 0x000fe2000000009a */
[----:B-----5:R-:W-:Y:S01]  /*abe0*/  @!P5 HFMA2.BF16_V2 R159, -RZ.H0_H0, RZ.H0_H0, -R139.H0_H0 ;  /* 0x200000ffff9fd231 */ /* 0x020fe2000034098b */
[----:B------:R-:W-:Y:S04]  /*abf0*/  PRMT R150, R161, 0x7610, R150 ;  /* 0x00007610a1967816 */ /* 0x000fe80000000096 */
[----:B------:R-:W-:Y:S01]  /*ac00*/  PRMT R149, R159, 0x7610, R149 ;  /* 0x000076109f957816 */ /* 0x000fe20000000095 */
[----:B--2---:R-:W-:Y:S05]  /*ac10*/  @!P3 HFMA2.BF16_V2 R164, -RZ.H0_H0, RZ.H0_H0, -R2.H0_H0 ;  /* 0x200000ffffa4b231 */ /* 0x004fea0000340902 */
[----:B------:R2:W-:Y:S01]  /*ac20*/  @!P3 STL.S16 [R1+0x10], R164 ;  /* 0x000010a40100b387 */ /* 0x0005e20000100600 */
[----:B------:R-:W-:Y:S03]  /*ac30*/  PRMT R155, R164, 0x7610, R155 ;  /* 0x00007610a49b7816 */ /* 0x000fe6000000009b */
[----:B------:R3:W-:Y:S04]  /*ac40*/  @!P0 STL.S16 [R1+0xc], R169 ;  /* 0x00000ca901008387 */ /* 0x0007e80000100600 */
[----:B------:R-:W-:Y:S04]  /*ac50*/  @!P6 STL.S16 [R1+0x8], R161 ;  /* 0x000008a10100e387 */ /* 0x000fe80000100600 */
[----:B------:R4:W-:Y:S01]  /*ac60*/  @!P5 STL.S16 [R1+0x4], R159 ;  /* 0x0000049f0100d387 */ /* 0x0009e20000100600 */
[----:B--2---:R-:W-:Y:S01]  /*ac70*/  IMAD.WIDE.U32 R164, R227, -0x2daee0ad, RZ ;  /* 0xd2511f53e3a47825 */ /* 0x004fe200078e00ff */
[----:B---3--:R-:W-:Y:S04]  /*ac80*/  SHF.R.U32.HI R169, RZ, 0x18, R142 ;  /* 0x00000018ffa97819 */ /* 0x008fe8000001168e */
[----:B------:R-:W-:Y:S02]  /*ac90*/  LOP3.LUT R140, R165, UR25, R182, 0x96, !PT ;  /* 0x00000019a58c7c12 */ /* 0x000fe4000f8e96b6 */
[----:B------:R-:W-:Y:S02]  /*aca0*/  SHF.R.U32.HI R142, RZ, 0x10, R172 ;  /* 0x00000010ff8e7819 */ /* 0x000fe400000116ac */
[----:B------:R-:W-:Y:S02]  /*acb0*/  LOP3.LUT R132, R140, 0xff, RZ, 0xc0, !PT ;  /* 0x000000ff8c847812 */ /* 0x000fe400078ec0ff */
[----:B----4-:R-:W-:Y:S02]  /*acc0*/  PRMT R159, R3, 0x5410, R139 ;  /* 0x00005410039f7816 */ /* 0x010fe4000000008b */
[----:B------:R-:W-:Y:S02]  /*acd0*/  ISETP.GE.U32.AND P4, PT, R233, R132, PT ;  /* 0x00000084e900720c */ /* 0x000fe40003f86070 */
[----:B------:R-:W-:Y:S02]  /*ace0*/  PRMT R132, R2, 0x5410, R0 ;  /* 0x0000541002847816 */ /* 0x000fe40000000000 */
[----:B------:R-:W-:Y:S02]  /*acf0*/  @!P3 PRMT R2, R155, 0x5410, RZ ;  /* 0x000054109b02b816 */ /* 0x000fe400000000ff */
[----:B------:R-:W-:Y:S02]  /*ad00*/  @!P0 PRMT R0, R154, 0x5410, RZ ;  /* 0x000054109a008816 */ /* 0x000fe400000000ff */
[----:B------:R-:W-:Y:S01]  /*ad10*/  @!P6 PRMT R3, R150, 0x5410, RZ ;  /* 0x000054109603e816 */ /* 0x000fe200000000ff */
[----:B------:R2:W-:Y:S01]  /*ad20*/  STG.E.U16 [R210.64+0xe], R2 ;  /* 0x00000e02d2007986 */ /* 0x0005e2000c101510 */
[----:B------:R-:W-:Y:S02]  /*ad30*/  ISETP.GE.U32.AND P6, PT, R233, R145, PT ;  /* 0x00000091e900720c */ /* 0x000fe40003fc6070 */
[----:B------:R-:W-:Y:S01]  /*ad40*/  LOP3.LUT R137, R140, 0xffff, RZ, 0xc0, !PT ;  /* 0x0000ffff8c897812 */ /* 0x000fe200078ec0ff */
[----:B------:R3:W-:Y:S01]  /*ad50*/  STG.E.U16 [R210.64+0x10], R0 ;  /* 0x00001000d2007986 */ /* 0x0007e2000c101510 */
[----:B------:R-:W-:Y:S02]  /*ad60*/  @!P5 PRMT R139, R149, 0x5410, RZ ;  /* 0x00005410958bd816 */ /* 0x000fe400000000ff */
[----:B------:R-:W-:Y:S01]  /*ad70*/  SHF.R.U32.HI R137, RZ, 0x8, R137 ;  /* 0x00000008ff897819 */ /* 0x000fe20000011689 */
[----:B------:R-:W-:Y:S01]  /*ad80*/  STG.E.U16 [R208.64+0x10], R3 ;  /* 0x00001003d0007986 */ /* 0x000fe2000c101510 */
[----:B------:R-:W-:Y:S02]  /*ad90*/  LOP3.LUT R142, R142, 0xff, RZ, 0xc0, !PT ;  /* 0x000000ff8e8e7812 */ /* 0x000fe400078ec0ff */
[----:B------:R-:W-:Y:S01]  /*ada0*/  LOP3.LUT R137, R137, 0xffff, RZ, 0xc0, !PT ;  /* 0x0000ffff89897812 */ /* 0x000fe200078ec0ff */
[----:B------:R-:W-:Y:S02]  /*adb0*/  STG.E.U16 [R208.64+0x12], R139 ;  /* 0x0000128bd0007986 */ /* 0x000fe4000c101510 */
[----:B------:R-:W-:Y:S01]  /*adc0*/  @!P6 HFMA2.BF16_V2 R148, -RZ.H0_H0, RZ.H0_H0, -R138.H0_H0 ;  /* 0x200000ffff94e231 */ /* 0x000fe2000034098a */
[----:B------:R-:W-:Y:S01]  /*add0*/  ISETP.GE.U32.AND P3, PT, R233, R137, PT ;  /* 0x00000089e900720c */ /* 0x000fe20003f66070 */
[----:B------:R-:W-:Y:S01]  /*ade0*/  STG.E.U16 [R188.64+0x20], R156 ;  /* 0x0000209cbc007986 */ /* 0x000fe2000c101510 */
[--C-:B------:R-:W-:Y:S02]  /*adf0*/  SHF.R.U32.HI R137, RZ, 0x10, R140.reuse ;  /* 0x00000010ff897819 */ /* 0x100fe4000001168c */
[----:B------:R-:W-:Y:S01]  /*ae00*/  SHF.R.U32.HI R140, RZ, 0x18, R140 ;  /* 0x00000018ff8c7819 */ /* 0x000fe2000001168c */
[----:B------:R4:W-:Y:S01]  /*ae10*/  @!P6 STL.S16 [R1+0x14], R148 ;  /* 0x000014940100e387 */ /* 0x0009e20000100600 */
[----:B------:R-:W-:Y:S02]  /*ae20*/  LOP3.LUT R137, R137, 0xff, RZ, 0xc0, !PT ;  /* 0x000000ff89897812 */ /* 0x000fe400078ec0ff */
[C---:B------:R-:W-:Y:S01]  /*ae30*/  ISETP.GE.U32.AND P5, PT, R233.reuse, R140, PT ;  /* 0x0000008ce900720c */ /* 0x040fe20003fa6070 */
[----:B------:R5:W-:Y:S01]  /*ae40*/  STG.E.U16 [R188.64+0x22], R157 ;  /* 0x0000229dbc007986 */ /* 0x000be2000c101510 */
[----:B------:R-:W-:Y:S02]  /*ae50*/  ISETP.GE.U32.AND P0, PT, R233, R137, PT ;  /* 0x00000089e900720c */ /* 0x000fe40003f06070 */
[----:B--2---:R-:W-:Y:S02]  /*ae60*/  PRMT R2, R148, 0x7610, R2 ;  /* 0x0000761094027816 */ /* 0x004fe40000000002 */
[----:B------:R-:W-:Y:S02]  /*ae70*/  PRMT R137, R168, 0x7632, R137 ;  /* 0x00007632a8897816 */ /* 0x000fe40000000089 */
[----:B---3--:R-:W-:Y:S02]  /*ae80*/  LOP3.LUT R0, R173, UR26, R180, 0x96, !PT ;  /* 0x0000001aad007c12 */ /* 0x008fe4000f8e96b4 */
[----:B------:R-:W-:Y:S02]  /*ae90*/  PRMT R161, R138, 0x5410, R137 ;  /* 0x000054108aa17816 */ /* 0x000fe40000000089 */
[----:B------:R-:W-:Y:S02]  /*aea0*/  @!P6 PRMT R138, R2, 0x5410, RZ ;  /* 0x00005410028ae816 */ /* 0x000fe400000000ff */
[C---:B------:R-:W-:Y:S02]  /*aeb0*/  LOP3.LUT R2, R0.reuse, 0xffff, RZ, 0xc0, !PT ;  /* 0x0000ffff00027812 */ /* 0x040fe400078ec0ff */
[----:B------:R-:W-:Y:S01]  /*aec0*/  LOP3.LUT R140, R0, 0xff, RZ, 0xc0, !PT ;  /* 0x000000ff008c7812 */ /* 0x000fe200078ec0ff */
[----:B------:R-:W-:Y:S01]  /*aed0*/  STG.E.U16 [R190.64+0x20], R138 ;  /* 0x0000208abe007986 */ /* 0x000fe2000c101510 */
[----:B------:R-:W-:Y:S02]  /*aee0*/  SHF.R.U32.HI R2, RZ, 0x8, R2 ;  /* 0x00000008ff027819 */ /* 0x000fe40000011602 */
[----:B------:R-:W-:Y:S02]  /*aef0*/  SHF.R.U32.HI R145, RZ, 0x18, R0 ;  /* 0x00000018ff917819 */ /* 0x000fe40000011600 */
[----:B----4-:R-:W-:Y:S02]  /*af00*/  PRMT R148, R140, 0x5410, R2 ;  /* 0x000054108c947816 */ /* 0x010fe40000000002 */
[C---:B------:R-:W-:Y:S02]  /*af10*/  LOP3.LUT R2, R172.reuse, 0xffff, RZ, 0xc0, !PT ;  /* 0x0000ffffac027812 */ /* 0x040fe400078ec0ff */
[----:B------:R-:W-:Y:S02]  /*af20*/  LOP3.LUT R140, R172, 0xff, RZ, 0xc0, !PT ;  /* 0x000000ffac8c7812 */ /* 0x000fe400078ec0ff */
[----:B------:R-:W-:Y:S02]  /*af30*/  SHF.R.U32.HI R2, RZ, 0x8, R2 ;  /* 0x00000008ff027819 */ /* 0x000fe40000011602 */
[----:B------:R-:W-:Y:S02]  /*af40*/  SHF.R.U32.HI R172, RZ, 0x18, R172 ;  /* 0x00000018ffac7819 */ /* 0x000fe400000116ac */
[----:B------:R-:W-:Y:S02]  /*af50*/  PRMT R154, R140, 0x5410, R2 ;  /* 0x000054108c9a7816 */ /* 0x000fe40000000002 */
[----:B------:R-:W-:Y:S02]  /*af60*/  SHF.R.U32.HI R2, RZ, 0x10, R0 ;  /* 0x00000010ff027819 */ /* 0x000fe40000011600 */
[----:B------:R-:W-:Y:S02]  /*af70*/  LOP3.LUT R0, R147, UR26, R176, 0x96, !PT ;  /* 0x0000001a93007c12 */ /* 0x000fe4000f8e96b0 */
[----:B------:R-:W-:Y:S02]  /*af80*/  LOP3.LUT R140, R2, 0xff, RZ, 0xc0, !PT ;  /* 0x000000ff028c7812 */ /* 0x000fe400078ec0ff */
[----:B------:R-:W-:Y:S02]  /*af90*/  LOP3.LUT R2, R146, 0xffff, RZ, 0xc0, !PT ;  /* 0x0000ffff92027812 */ /* 0x000fe400078ec0ff */
[----:B------:R-:W-:Y:S01]  /*afa0*/  PRMT R149, R140, 0x5410, R145 ;  /* 0x000054108c957816 */ /* 0x000fe20000000091 */
[--C-:B------:R-:W-:Y:S01]  /*afb0*/  HSET2.LE.AND R140, R148, R178.reuse, PT ;  /* 0x000000b2948c7233 */ /* 0x100fe20003803000 */
[----:B------:R-:W-:Y:S02]  /*afc0*/  LOP3.LUT R145, R146, 0xff, RZ, 0xc0, !PT ;  /* 0x000000ff92917812 */ /* 0x000fe400078ec0ff */
[----:B------:R-:W-:Y:S02]  /*afd0*/  SHF.R.U32.HI R2, RZ, 0x8, R2 ;  /* 0x00000008ff027819 */ /* 0x000fe40000011602 */
[----:B------:R-:W-:Y:S02]  /*afe0*/  LOP3.LUT R140, R140, R141, RZ, 0xc0, !PT ;  /* 0x0000008d8c8c7212 */ /* 0x000fe400078ec0ff */
[----:B------:R-:W-:Y:S02]  /*aff0*/  SHF.R.U32.HI R141, RZ, 0x10, R0 ;  /* 0x00000010ff8d7819 */ /* 0x000fe40000011600 */
[----:B------:R-:W-:Y:S02]  /*b000*/  PRMT R150, R145, 0x5410, R2 ;  /* 0x0000541091967816 */ /* 0x000fe40000000002 */
[----:B------:R-:W-:Y:S02]  /*b010*/  PRMT R172, R142, 0x5410, R172 ;  /* 0x000054108eac7816 */ /* 0x000fe400000000ac */
[----:B------:R-:W-:Y:S01]  /*b020*/  SHF.R.U32.HI R142, RZ, 0x10, R146 ;  /* 0x00000010ff8e7819 */ /* 0x000fe20000011692 */
[--C-:B------:R-:W-:Y:S01]  /*b030*/  HSET2.LE.AND R150, R150, R178.reuse, PT ;  /* 0x000000b296967233 */ /* 0x100fe20003803000 */
[C---:B------:R-:W-:Y:S02]  /*b040*/  LOP3.LUT R2, R0.reuse, 0xffff, RZ, 0xc0, !PT ;  /* 0x0000ffff00027812 */ /* 0x040fe400078ec0ff */
[----:B------:R-:W-:Y:S02]  /*b050*/  LOP3.LUT R147, R0, 0xff, RZ, 0xc0, !PT ;  /* 0x000000ff00937812 */ /* 0x000fe400078ec0ff */
[----:B------:R-:W-:Y:S02]  /*b060*/  SHF.R.U32.HI R145, RZ, 0x18, R0 ;  /* 0x00000018ff917819 */ /* 0x000fe40000011600 */
[----:B------:R-:W-:Y:S01]  /*b070*/  LOP3.LUT R0, R141, 0xff, RZ, 0xc0, !PT ;  /* 0x000000ff8d007812 */ /* 0x000fe200078ec0ff */
[--C-:B------:R-:W-:Y:S01]  /*b080*/  HSET2.LE.AND R141, R149, R178.reuse, PT ;  /* 0x000000b2958d7233 */ /* 0x100fe20003803000 */
[----:B------:R-:W-:Y:S02]  /*b090*/  SHF.R.U32.HI R148, RZ, 0x18, R146 ;  /* 0x00000018ff947819 */ /* 0x000fe40000011692 */
[----:B------:R-:W-:Y:S01]  /*b0a0*/  LOP3.LUT R146, R142, 0xff, RZ, 0xc0, !PT ;  /* 0x000000ff8e927812 */ /* 0x000fe200078ec0ff */
[--C-:B------:R-:W-:Y:S01]  /*b0b0*/  HSET2.LE.AND R142, R154, R178.reuse, PT ;  /* 0x000000b29a8e7233 */ /* 0x100fe20003803000 */
[----:B------:R-:W-:Y:S02]  /*b0c0*/  SHF.R.U32.HI R2, RZ, 0x8, R2 ;  /* 0x00000008ff027819 */ /* 0x000fe40000011602 */
[----:B------:R-:W-:Y:S02]  /*b0d0*/  PRMT R163, R146, 0x5410, R148 ;  /* 0x0000541092a37816 */ /* 0x000fe40000000094 */
[----:B------:R-:W-:Y:S02]  /*b0e0*/  PRMT R2, R147, 0x5410, R2 ;  /* 0x0000541093027816 */ /* 0x000fe40000000002 */
[----:B------:R-:W-:Y:S02]  /*b0f0*/  PRMT R0, R0, 0x5410, R145 ;  /* 0x0000541000007816 */ /* 0x000fe40000000091 */
[----:B------:R-:W-:Y:S01]  /*b100*/  LOP3.LUT R141, R141, R144, RZ, 0xc0, !PT ;  /* 0x000000908d8d7212 */ /* 0x000fe200078ec0ff */
[--C-:B------:R-:W-:Y:S01]  /*b110*/  HSET2.LE.AND R148, R2, R178.reuse, PT ;  /* 0x000000b202947233 */ /* 0x100fe20003803000 */
[----:B------:R-:W2:Y:S01]  /*b120*/  LDSM.16.MT88.4 R144, [R193+0xa000] ;  /* 0x00a00000c190783b */ /* 0x000ea20000004200 */
[--C-:B------:R-:W-:Y:S01]  /*b130*/  HSET2.LE.AND R149, R0, R178.reuse, PT ;  /* 0x000000b200957233 */ /* 0x100fe20003803000 */
[----:B------:R-:W-:Y:S01]  /*b140*/  LOP3.LUT R142, R142, R143, RZ, 0xc0, !PT ;  /* 0x0000008f8e8e7212 */ /* 0x000fe200078ec0ff */
[--C-:B------:R-:W-:Y:S01]  /*b150*/  HSET2.LE.AND R143, R172, R178.reuse, PT ;  /* 0x000000b2ac8f7233 */ /* 0x100fe20003803000 */
[----:B------:R-:W-:Y:S02]  /*b160*/  LOP3.LUT R148, R148, R153, RZ, 0xc0, !PT ;  /* 0x0000009994947212 */ /* 0x000fe400078ec0ff */
[----:B------:R-:W-:Y:S02]  /*b170*/  LOP3.LUT R149, R149, R152, RZ, 0xc0, !PT ;  /* 0x0000009895957212 */ /* 0x000fe400078ec0ff */
[----:B------:R-:W3:Y:S01]  /*b180*/  LDSM.16.MT88.4 R152, [R195+0xa000] ;  /* 0x00a00000c398783b */ /* 0x000ee20000004200 */
[----:B------:R-:W-:Y:S01]  /*b190*/  LOP3.LUT R143, R143, R151, RZ, 0xc0, !PT ;  /* 0x000000978f8f7212 */ /* 0x000fe200078ec0ff */
[----:B------:R-:W-:Y:S01]  /*b1a0*/  HSET2.LE.AND R151, R163, R178, PT ;  /* 0x000000b2a3977233 */ /* 0x000fe20003803000 */
[----:B-----5:R-:W-:Y:S02]  /*b1b0*/  LOP3.LUT R157, R165, UR25, R182, 0x96, !PT ;  /* 0x00000019a59d7c12 */ /* 0x020fe4000f8e96b6 */
[----:B------:R-:W-:Y:S02]  /*b1c0*/  LOP3.LUT R150, R150, R132, RZ, 0xc0, !PT ;  /* 0x0000008496967212 */ /* 0x000fe400078ec0ff */
[----:B------:R-:W-:Y:S01]  /*b1d0*/  LOP3.LUT R151, R151, R159, RZ, 0xc0, !PT ;  /* 0x0000009f97977212 */ /* 0x000fe200078ec0ff */
[----:B------:R-:W-:Y:S01]  /*b1e0*/  LDSM.16.MT88.4 R180, [R195+0xa800] ;  /* 0x00a80000c3b4783b */ /* 0x000fe20000004200 */
[----:B------:R-:W-:Y:S02]  /*b1f0*/  ISETP.GE.U32.AND P6, PT, R233, R169, PT ;  /* 0x000000a9e900720c */ /* 0x000fe40003fc6070 */
[C---:B------:R-:W-:Y:S02]  /*b200*/  PRMT R0, R170.reuse, 0x7610, R0 ;  /* 0x00007610aa007816 */ /* 0x040fe40000000000 */
[----:B------:R-:W-:Y:S02]  /*b210*/  PRMT R132, R170, 0x7632, R132 ;  /* 0x00007632aa847816 */ /* 0x000fe40000000084 */
[----:B------:R-:W-:Y:S01]  /*b220*/  PRMT R3, R171, 0x7632, R3 ;  /* 0x00007632ab037816 */ /* 0x000fe20000000003 */
[----:B------:R-:W-:Y:S01]  /*b230*/  @!P4 HFMA2.BF16_V2 R244, -RZ.H0_H0, RZ.H0_H0, -R0.H0_H0 ;  /* 0x200000fffff4c231 */ /* 0x000fe20000340900 */
[----:B------:R-:W-:Y:S01]  /*b240*/  PRMT R159, R0, 0x5410, R132 ;  /* 0x00005410009f7816 */ /* 0x000fe20000000084 */
[----:B------:R-:W-:Y:S01]  /*b250*/  @!P3 HFMA2.BF16_V2 R241, -RZ.H0_H0, RZ.H0_H0, -R132.H0_H0 ;  /* 0x200000fffff1b231 */ /* 0x000fe20000340984 */
[----:B------:R-:W-:Y:S01]  /*b260*/  LOP3.LUT R163, R167, UR25, R214, 0x96, !PT ;  /* 0x00000019a7a37c12 */ /* 0x000fe2000f8e96d6 */
[----:B------:R-:W-:Y:S01]  /*b270*/  @!P5 HFMA2.BF16_V2 R242, -RZ.H0_H0, RZ.H0_H0, -R3.H0_H0 ;  /* 0x200000fffff2d231 */ /* 0x000fe20000340903 */
[----:B------:R-:W-:Y:S01]  /*b280*/  @!P4 PRMT R0, R244, 0x5410, RZ ;  /* 0x00005410f400c816 */ /* 0x000fe200000000ff */
[----:B------:R-:W-:Y:S01]  /*b290*/  @!P6 HFMA2.BF16_V2 R245, -RZ.H0_H0, RZ.H0_H0, -R137.H0_H0 ;  /* 0x200000fffff5e231 */ /* 0x000fe20000340989 */
[----:B------:R-:W-:Y:S01]  /*b2a0*/  @!P3 PRMT R132, R241, 0x5410, RZ ;  /* 0x00005410f184b816 */ /* 0x000fe200000000ff */
[----:B------:R-:W4:Y:S01]  /*b2b0*/  MUFU.EX2 R214, R230 ;  /* 0x000000e600d67308 */ /* 0x000f220000000800 */
[C---:B------:R-:W-:Y:S02]  /*b2c0*/  LOP3.LUT R167, R166.reuse, 0xffff, RZ, 0xc0, !PT ;  /* 0x0000ffffa6a77812 */ /* 0x040fe400078ec0ff */
[----:B------:R-:W-:Y:S02]  /*b2d0*/  @!P6 PRMT R137, R245, 0x5410, RZ ;  /* 0x00005410f589e816 */ /* 0x000fe400000000ff */
[----:B------:R-:W-:Y:S02]  /*b2e0*/  SHF.R.U32.HI R169, RZ, 0x10, R166 ;  /* 0x00000010ffa97819 */ /* 0x000fe400000116a6 */
[----:B------:R-:W-:Y:S01]  /*b2f0*/  LOP3.LUT R172, R166, 0xff, RZ, 0xc0, !PT ;  /* 0x000000ffa6ac7812 */ /* 0x000fe200078ec0ff */
[-C--:B--2---:R-:W-:Y:S01]  /*b300*/  HMMA.16816.F32.BF16 R4, R140, R144.reuse, R4 ;  /* 0x000000908c04723c */ /* 0x084fe20000041804 */
[----:B------:R2:W-:Y:S01]  /*b310*/  STG.E.U16 [R190.64+0x22], R137 ;  /* 0x00002289be007986 */ /* 0x0005e2000c101510 */
[----:B------:R-:W-:Y:S02]  /*b320*/  SHF.R.U32.HI R170, RZ, 0x18, R164 ;  /* 0x00000018ffaa7819 */ /* 0x000fe400000116a4 */
[----:B------:R-:W-:Y:S01]  /*b330*/  SHF.R.U32.HI R2, RZ, 0x10, R166 ;  /* 0x00000010ff027819 */ /* 0x000fe200000116a6 */
[----:B------:R-:W-:Y:S01]  /*b340*/  STG.E.U16 [R210.64+0x1e], R0 ;  /* 0x00001e00d2007986 */ /* 0x000fe2000c101510 */
[----:B------:R-:W-:Y:S02]  /*b350*/  LOP3.LUT R139, R164, 0xffff, RZ, 0xc0, !PT ;  /* 0x0000ffffa48b7812 */ /* 0x000fe400078ec0ff */
[C---:B------:R-:W-:Y:S01]  /*b360*/  HMMA.16816.F32.BF16 R8, R148.reuse, R144, R8 ;  /* 0x000000909408723c */ /* 0x040fe20000041808 */
[----:B------:R-:W-:Y:S03]  /*b370*/  STG.E.U16 [R210.64+0x20], R132 ;  /* 0x00002084d2007986 */ /* 0x000fe6000c101510 */
[----:B------:R-:W-:Y:S02]  /*b380*/  LOP3.LUT R2, R2, 0xff, RZ, 0xc0, !PT ;  /* 0x000000ff02027812 */ /* 0x000fe400078ec0ff */
[----:B------:R-:W-:Y:S02]  /*b390*/  SHF.R.U32.HI R168, RZ, 0x18, R164 ;  /* 0x00000018ffa87819 */ /* 0x000fe400000116a4 */
[-C--:B------:R-:W-:Y:S01]  /*b3a0*/  HMMA.16816.F32.BF16 R12, R148, R146.reuse, R12 ;  /* 0x00000092940c723c */ /* 0x080fe2000004180c */
[C---:B------:R-:W-:Y:S03]  /*b3b0*/  ISETP.GE.U32.AND P6, PT, R233.reuse, R2, PT ;  /* 0x00000002e900720c */ /* 0x040fe60003fc6070 */
[----:B----4-:R-:W-:Y:S02]  /*b3c0*/  F2FP.BF16.PACK_AB R138, R214, R215 ;  /* 0x000000d7d68a723e */ /* 0x010fe400000010ff */
[----:B------:R-:W-:Y:S02]  /*b3d0*/  SHF.R.U32.HI R2, RZ, 0x18, R166 ;  /* 0x00000018ff027819 */ /* 0x000fe400000116a6 */
[C---:B------:R-:W-:Y:S01]  /*b3e0*/  HMMA.16816.F32.BF16 R16, R140.reuse, R146, R16 ;  /* 0x000000928c10723c */ /* 0x040fe20000041810 */
[----:B------:R-:W4:Y:S01]  /*b3f0*/  LDSM.16.MT88.4 R144, [R198+0xa000] ;  /* 0x00a00000c690783b */ /* 0x000f220000004200 */
[C---:B------:R-:W-:Y:S02]  /*b400*/  ISETP.GE.U32.AND P4, PT, R233.reuse, R2, PT ;  /* 0x00000002e900720c */ /* 0x040fe40003f86070 */
[----:B--2---:R-:W-:Y:S02]  /*b410*/  PRMT R137, R138, 0x7632, R137 ;  /* 0x000076328a897816 */ /* 0x004fe40000000089 */
[----:B------:R-:W-:Y:S01]  /*b420*/  @!P6 HFMA2.BF16_V2 R248, -RZ.H0_H0, RZ.H0_H0, -R138.H0_H0 ;  /* 0x200000fffff8e231 */ /* 0x000fe2000034098a */
[----:B------:R-:W-:Y:S01]  /*b430*/  LOP3.LUT R2, R164, 0xff, RZ, 0xc0, !PT ;  /* 0x000000ffa4027812 */ /* 0x000fe200078ec0ff */
[-C--:B---3--:R-:W-:Y:S01]  /*b440*/  HMMA.16816.F32.BF16 R20, R140, R152.reuse, R20 ;  /* 0x000000988c14723c */ /* 0x088fe20000041814 */
[----:B------:R-:W-:Y:S02]  /*b450*/  SHF.R.U32.HI R139, RZ, 0x8, R139 ;  /* 0x00000008ff8b7819 */ /* 0x000fe4000001168b */
[----:B------:R-:W-:Y:S02]  /*b460*/  ISETP.GE.U32.AND P3, PT, R233, R2, PT ;  /* 0x00000002e900720c */ /* 0x000fe40003f66070 */
[----:B------:R-:W-:Y:S02]  /*b470*/  PRMT R2, R171, 0x7610, R2 ;  /* 0x00007610ab027816 */ /* 0x000fe40000000002 */
[----:B------:R-:W-:Y:S01]  /*b480*/  @!P4 HFMA2.BF16_V2 R240, -RZ.H0_H0, RZ.H0_H0, -R137.H0_H0 ;  /* 0x200000fffff0c231 */ /* 0x000fe20000340989 */
[C---:B------:R-:W-:Y:S01]  /*b490*/  HMMA.16816.F32.BF16 R24, R148.reuse, R152, R24 ;  /* 0x000000989418723c */ /* 0x040fe20000041818 */
[----:B------:R-:W-:Y:S03]  /*b4a0*/  PRMT R156, R2, 0x5410, R3 ;  /* 0x00005410029c7816 */ /* 0x000fe60000000003 */
[----:B------:R-:W-:Y:S01]  /*b4b0*/  @!P5 PRMT R3, R242, 0x5410, RZ ;  /* 0x00005410f203d816 */ /* 0x000fe200000000ff */
[----:B------:R-:W-:Y:S01]  /*b4c0*/  @!P0 HFMA2.BF16_V2 R243, -RZ.H0_H0, RZ.H0_H0, -R2.H0_H0 ;  /* 0x200000fffff38231 */ /* 0x000fe20000340902 */
[----:B------:R-:W-:Y:S02]  /*b4d0*/  LOP3.LUT R139, R139, 0xffff, RZ, 0xc0, !PT ;  /* 0x0000ffff8b8b7812 */ /* 0x000fe400078ec0ff */
[-C--:B------:R-:W-:Y:S01]  /*b4e0*/  HMMA.16816.F32.BF16 R28, R148, R154.reuse, R28 ;  /* 0x0000009a941c723c */ /* 0x080fe2000004181c */
[----:B------:R2:W-:Y:S03]  /*b4f0*/  STG.E.U16 [R208.64+0x22], R3 ;  /* 0x00002203d0007986 */ /* 0x0005e6000c101510 */
[----:B------:R-:W-:Y:S02]  /*b500*/  @!P0 PRMT R2, R243, 0x5410, RZ ;  /* 0x00005410f3028816 */ /* 0x000fe400000000ff */
[----:B------:R-:W-:Y:S02]  /*b510*/  ISETP.GE.U32.AND P0, PT, R233, R139, PT ;  /* 0x0000008be900720c */ /* 0x000fe40003f06070 */
[C---:B------:R-:W-:Y:S01]  /*b520*/  HMMA.16816.F32.BF16 R32, R140.reuse, R154, R32 ;  /* 0x0000009a8c20723c */ /* 0x040fe20000041820 */
[----:B------:R-:W3:Y:S03]  /*b530*/  LDSM.16.MT88.4 R152, [R197+0xa000] ;  /* 0x00a00000c598783b */ /* 0x000ee60000004200 */
[----:B------:R-:W-:Y:S02]  /*b540*/  SHF.R.U32.HI R139, RZ, 0x10, R164 ;  /* 0x00000010ff8b7819 */ /* 0x000fe400000116a4 */
[----:B------:R-:W-:Y:S02]  /*b550*/  SHF.R.U32.HI R171, RZ, 0x18, R166 ;  /* 0x00000018ffab7819 */ /* 0x000fe400000116a6 */
[----:B------:R-:W-:Y:S01]  /*b560*/  SHF.R.U32.HI R166, RZ, 0x10, R164 ;  /* 0x00000010ffa67819 */ /* 0x000fe200000116a4 */
[-C--:B----4-:R-:W-:Y:S01]  /*b570*/  HMMA.16816.F32.BF16 R36, R140, R144.reuse, R36 ;  /* 0x000000908c24723c */ /* 0x090fe20000041824 */
[----:B------:R4:W-:Y:S02]  /*b580*/  STG.E.U16 [R208.64+0x20], R2 ;  /* 0x00002002d0007986 */ /* 0x0009e4000c101510 */
[----:B------:R-:W-:Y:S02]  /*b590*/  LOP3.LUT R0, R166, 0xff, RZ, 0xc0, !PT ;  /* 0x000000ffa6007812 */ /* 0x000fe400078ec0ff */
[----:B------:R-:W-:Y:S01]  /*b5a0*/  STG.E.U16 [R188.64+0x30], R158 ;  /* 0x0000309ebc007986 */ /* 0x000fe2000c101510 */
[----:B------:R-:W-:Y:S02]  /*b5b0*/  LOP3.LUT R139, R139, 0xff, RZ, 0xc0, !PT ;  /* 0x000000ff8b8b7812 */ /* 0x000fe400078ec0ff */
[C---:B------:R-:W-:Y:S01]  /*b5c0*/  HMMA.16816.F32.BF16 R40, R148.reuse, R144, R40 ;  /* 0x000000909428723c */ /* 0x040fe20000041828 */
[----:B------:R-:W-:Y:S01]  /*b5d0*/  STG.E.U16 [R188.64+0x32], R184 ;  /* 0x000032b8bc007986 */ /* 0x000fe2000c101510 */
[----:B------:R-:W-:Y:S02]  /*b5e0*/  ISETP.GE.U32.AND P5, PT, R233, R139, PT ;  /* 0x0000008be900720c */ /* 0x000fe40003fa6070 */
[----:B------:R-:W-:Y:S02]  /*b5f0*/  PRMT R168, R0, 0x5410, R168 ;  /* 0x0000541000a87816 */ /* 0x000fe400000000a8 */
[----:B--2---:R-:W-:Y:S01]  /*b600*/  F2FP.BF16.PACK_AB R3, R185, R186 ;  /* 0x000000bab903723e */ /* 0x004fe200000010ff */
[----:B------:R-:W-:Y:S01]  /*b610*/  FADD.FTZ R186, R186, R217 ;  /* 0x000000d9baba7221 */ /* 0x000fe20000010000 */
[-C--:B------:R-:W-:Y:S01]  /*b620*/  HMMA.16816.F32.BF16 R44, R148, R146.reuse, R44 ;  /* 0x00000092942c723c */ /* 0x080fe2000004182c */
[----:B------:R-:W-:Y:S03]  /*b630*/  HSET2.LE.AND R179, R168, R178, PT ;  /* 0x000000b2a8b37233 */ /* 0x000fe60003803000 */
[C---:B------:R-:W-:Y:S02]  /*b640*/  LOP3.LUT R139, R164.reuse, 0xffff, RZ, 0xc0, !PT ;  /* 0x0000ffffa48b7812 */ /* 0x040fe400078ec0ff */
[----:B------:R-:W-:Y:S01]  /*b650*/  LOP3.LUT R179, R179, R3, RZ, 0xc0, !PT ;  /* 0x00000003b3b37212 */ /* 0x000fe200078ec0ff */
[--C-:B------:R-:W-:Y:S01]  /*b660*/  @!P5 HFMA2.BF16_V2 R239, -RZ.H0_H0, RZ.H0_H0, -R3.reuse.H0_H0 ;  /* 0x200000ffffefd231 */ /* 0x100fe20000340903 */
[C---:B------:R-:W-:Y:S01]  /*b670*/  HMMA.16816.F32.BF16 R48, R140.reuse, R146, R48 ;  /* 0x000000928c30723c */ /* 0x040fe20000041830 */
[----:B------:R-:W2:Y:S03]  /*b680*/  LDSM.16.MT88.4 R144, [R193+0xb000] ;  /* 0x00b00000c190783b */ /* 0x000ea60000004200 */
[----:B----4-:R-:W-:Y:S02]  /*b690*/  F2FP.BF16.PACK_AB R2, R187, R213 ;  /* 0x000000d5bb02723e */ /* 0x010fe400000010ff */
[----:B------:R-:W-:Y:S02]  /*b6a0*/  LOP3.LUT R165, R164, 0xff, RZ, 0xc0, !PT ;  /* 0x000000ffa4a57812 */ /* 0x000fe400078ec0ff */
[-C--:B---3--:R-:W-:Y:S01]  /*b6b0*/  HMMA.16816.F32.BF16 R52, R140, R152.reuse, R52 ;  /* 0x000000988c34723c */ /* 0x088fe20000041834 */
[----:B------:R-:W-:Y:S03]  /*b6c0*/  SHF.R.U32.HI R164, RZ, 0x8, R167 ;  /* 0x00000008ffa47819 */ /* 0x000fe600000116a7 */
[----:B------:R-:W-:Y:S01]  /*b6d0*/  @!P3 HFMA2.BF16_V2 R237, -RZ.H0_H0, RZ.H0_H0, -R2.H0_H0 ;  /* 0x200000ffffedb231 */ /* 0x000fe20000340902 */
[----:B------:R-:W-:Y:S02]  /*b6e0*/  PRMT R164, R172, 0x5410, R164 ;  /* 0x00005410aca47816 */ /* 0x000fe400000000a4 */
[----:B------:R-:W-:Y:S01]  /*b6f0*/  LOP3.LUT R0, R157, 0xffff, RZ, 0xc0, !PT ;  /* 0x0000ffff9d007812 */ /* 0x000fe200078ec0ff */
[C---:B------:R-:W-:Y:S04]  /*b700*/  HMMA.16816.F32.BF16 R56, R148.reuse, R152, R56 ;  /* 0x000000989438723c */ /* 0x040fe80000041838 */
[--C-:B------:R-:W-:Y:S01]  /*b710*/  HSET2.LE.AND R174, R164, R178.reuse, PT ;  /* 0x000000b2a4ae7233 */ /* 0x100fe20003803000 */
[----:B------:R-:W-:Y:S03]  /*b720*/  SHF.R.U32.HI R0, RZ, 0x8, R0 ;  /* 0x00000008ff007819 */ /* 0x000fe60000011600 */
[-C--:B------:R-:W-:Y:S01]  /*b730*/  HMMA.16816.F32.BF16 R60, R148, R154.reuse, R60 ;  /* 0x0000009a943c723c */ /* 0x080fe2000004183c */
[----:B------:R-:W-:Y:S07]  /*b740*/  LOP3.LUT R174, R174, R162, RZ, 0xc0, !PT ;  /* 0x000000a2aeae7212 */ /* 0x000fee00078ec0ff */
[C---:B------:R-:W-:Y:S01]  /*b750*/  HMMA.16816.F32.BF16 R64, R140.reuse, R154, R64 ;  /* 0x0000009a8c40723c */ /* 0x040fe20000041840 */
[----:B------:R-:W3:Y:S07]  /*b760*/  LDSM.16.MT88.4 R152, [R195+0xb000] ;  /* 0x00b00000c398783b */ /* 0x000eee0000004200 */
        /* <DEDUP_REMOVED lines=10> */
[-C--:B--2---:R-:W-:Y:S08]  /*b810*/  HMMA.16816.F32.BF16 R100, R140, R144.reuse, R100 ;  /* 0x000000908c64723c */ /* 0x084ff00000041864 */
[C---:B------:R-:W-:Y:S07]  /*b820*/  HMMA.16816.F32.BF16 R104, R148.reuse, R144, R104 ;  /* 0x000000909468723c */ /* 0x040fee0000041868 */
[----:B------:R-:W-:Y:S01]  /*b830*/  LOP3.LUT R145, R169, 0xff, RZ, 0xc0, !PT ;  /* 0x000000ffa9917812 */ /* 0x000fe200078ec0ff */
[-C--:B------:R-:W-:Y:S01]  /*b840*/  HMMA.16816.F32.BF16 R108, R148, R146.reuse, R108 ;  /* 0x00000092946c723c */ /* 0x080fe2000004186c */
[----:B------:R-:W-:Y:S03]  /*b850*/  SHF.R.U32.HI R144, RZ, 0x8, R139 ;  /* 0x00000008ff907819 */ /* 0x000fe6000001168b */
[----:B------:R-:W-:Y:S02]  /*b860*/  PRMT R171, R145, 0x5410, R171 ;  /* 0x0000541091ab7816 */ /* 0x000fe400000000ab */
[----:B------:R-:W-:Y:S02]  /*b870*/  PRMT R165, R165, 0x5410, R144 ;  /* 0x00005410a5a57816 */ /* 0x000fe40000000090 */
[C---:B------:R-:W-:Y:S01]  /*b880*/  HMMA.16816.F32.BF16 R112, R140.reuse, R146, R112 ;  /* 0x000000928c70723c */ /* 0x040fe20000041870 */
[C---:B------:R-:W-:Y:S03]  /*b890*/  LOP3.LUT R144, R163.reuse, 0xffff, RZ, 0xc0, !PT ;  /* 0x0000ffffa3907812 */ /* 0x040fe600078ec0ff */
[----:B------:R-:W-:Y:S01]  /*b8a0*/  SHF.R.U32.HI R145, RZ, 0x10, R163 ;  /* 0x00000010ff917819 */ /* 0x000fe200000116a3 */
[--C-:B------:R-:W-:Y:S01]  /*b8b0*/  HSET2.LE.AND R175, R171, R178.reuse, PT ;  /* 0x000000b2abaf7233 */ /* 0x100fe20003803000 */
[----:B------:R-:W-:Y:S02]  /*b8c0*/  PRMT R139, R138, 0x5410, R137 ;  /* 0x000054108a8b7816 */ /* 0x000fe40000000089 */
[-C--:B---3--:R-:W-:Y:S01]  /*b8d0*/  HMMA.16816.F32.BF16 R116, R140, R152.reuse, R116 ;  /* 0x000000988c74723c */ /* 0x088fe20000041874 */
[----:B------:R-:W-:Y:S03]  /*b8e0*/  LOP3.LUT R147, R163, 0xff, RZ, 0xc0, !PT ;  /* 0x000000ffa3937812 */ /* 0x000fe600078ec0ff */
[----:B------:R-:W-:Y:S02]  /*b8f0*/  SHF.R.U32.HI R146, RZ, 0x8, R144 ;  /* 0x00000008ff927819 */ /* 0x000fe40000011690 */
[----:B------:R-:W-:Y:S02]  /*b900*/  LOP3.LUT R145, R145, 0xff, RZ, 0xc0, !PT ;  /* 0x000000ff91917812 */ /* 0x000fe400078ec0ff */
[C---:B------:R-:W-:Y:S01]  /*b910*/  HMMA.16816.F32.BF16 R120, R148.reuse, R152, R120 ;  /* 0x000000989478723c */ /* 0x040fe20000041878 */
[----:B------:R-:W-:Y:S03]  /*b920*/  LOP3.LUT R144, R157, 0xff, RZ, 0xc0, !PT ;  /* 0x000000ff9d907812 */ /* 0x000fe600078ec0ff */
[----:B------:R-:W-:Y:S02]  /*b930*/  SHF.R.U32.HI R163, RZ, 0x18, R163 ;  /* 0x00000018ffa37819 */ /* 0x000fe400000116a3 */
[----:B------:R-:W-:Y:S02]  /*b940*/  PRMT R172, R147, 0x5410, R146 ;  /* 0x0000541093ac7816 */ /* 0x000fe40000000092 */
[-C--:B------:R-:W-:Y:S01]  /*b950*/  HMMA.16816.F32.BF16 R124, R148, R154.reuse, R124 ;  /* 0x0000009a947c723c */ /* 0x080fe2000004187c */
[----:B------:R-:W-:Y:S03]  /*b960*/  PRMT R173, R145, 0x5410, R163 ;  /* 0x0000541091ad7816 */ /* 0x000fe600000000a3 */
[--C-:B------:R-:W-:Y:S01]  /*b970*/  PRMT R176, R144, 0x5410, R0.reuse ;  /* 0x0000541090b07816 */ /* 0x100fe20000000000 */
[--C-:B------:R-:W-:Y:S01]  /*b980*/  HSET2.LE.AND R172, R172, R178.reuse, PT ;  /* 0x000000b2acac7233 */ /* 0x100fe20003803000 */
[----:B------:R-:W2:Y:S01]  /*b990*/  LDSM.16.MT88.4 R144, [R193+0xa800] ;  /* 0x00a80000c190783b */ /* 0x000ea20000004200 */
[--C-:B------:R-:W-:Y:S01]  /*b9a0*/  SHF.R.U32.HI R163, RZ, 0x10, R157.reuse ;  /* 0x00000010ffa37819 */ /* 0x100fe2000001169d */
[----:B------:R-:W-:Y:S01]  /*b9b0*/  HMMA.16816.F32.BF16 R128, R140, R154, R128 ;  /* 0x0000009a8c80723c */ /* 0x000fe20000041880 */
[----:B------:R-:W-:Y:S03]  /*b9c0*/  SHF.R.U32.HI R157, RZ, 0x18, R157 ;  /* 0x00000018ff9d7819 */ /* 0x000fe6000001169d */
[----:B------:R-:W-:Y:S01]  /*b9d0*/  LOP3.LUT R163, R163, 0xff, RZ, 0xc0, !PT ;  /* 0x000000ffa3a37812 */ /* 0x000fe200078ec0ff */
[--C-:B------:R-:W-:Y:S01]  /*b9e0*/  HSET2.LE.AND R173, R173, R178.reuse, PT ;  /* 0x000000b2adad7233 */ /* 0x100fe20003803000 */
[----:B------:R-:W-:Y:S01]  /*b9f0*/  LOP3.LUT R172, R172, R160, RZ, 0xc0, !PT ;  /* 0x000000a0acac7212 */ /* 0x000fe200078ec0ff */
[--C-:B------:R-:W-:Y:S01]  /*ba00*/  HSET2.LE.AND R176, R176, R178.reuse, PT ;  /* 0x000000b2b0b07233 */ /* 0x100fe20003803000 */
[----:B------:R-:W-:Y:S04]  /*ba10*/  PRMT R157, R163, 0x5410, R157 ;  /* 0x00005410a39d7816 */ /* 0x000fe8000000009d */
[C---:B------:R-:W-:Y:S01]  /*ba20*/  PRMT R0, R2.reuse, 0x7632, R0 ;  /* 0x0000763202007816 */ /* 0x040fe20000000000 */
[--C-:B------:R-:W-:Y:S01]  /*ba30*/  HSET2.LE.AND R177, R157, R178.reuse, PT ;  /* 0x000000b29db17233 */ /* 0x100fe20003803000 */
[----:B------:R-:W-:Y:S01]  /*ba40*/  LOP3.LUT R173, R173, R161, RZ, 0xc0, !PT ;  /* 0x000000a1adad7212 */ /* 0x000fe200078ec0ff */
[----:B------:R-:W-:Y:S01]  /*ba50*/  HSET2.LE.AND R178, R165, R178, PT ;  /* 0x000000b2a5b27233 */ /* 0x000fe20003803000 */
[----:B------:R-:W-:Y:S01]  /*ba60*/  LOP3.LUT R175, R175, R139, RZ, 0xc0, !PT ;  /* 0x0000008bafaf7212 */ /* 0x000fe200078ec0ff */
[----:B------:R-:W-:Y:S01]  /*ba70*/  @!P0 HFMA2.BF16_V2 R236, -RZ.H0_H0, RZ.H0_H0, -R0.H0_H0 ;  /* 0x200000ffffec8231 */ /* 0x000fe20000340900 */
[----:B------:R-:W-:Y:S02]  /*ba80*/  PRMT R132, R2, 0x5410, R0 ;  /* 0x0000541002847816 */ /* 0x000fe40000000000 */
[----:B------:R-:W-:Y:S02]  /*ba90*/  @!P6 PRMT R138, R248, 0x5410, RZ ;  /* 0x00005410f88ae816 */ /* 0x000fe400000000ff */
[----:B------:R-:W-:Y:S02]  /*baa0*/  @!P4 PRMT R137, R240, 0x5410, RZ ;  /* 0x00005410f089c816 */ /* 0x000fe400000000ff */
[----:B------:R-:W-:Y:S01]  /*bab0*/  @!P3 PRMT R2, R237, 0x5410, RZ ;  /* 0x00005410ed02b816 */ /* 0x000fe200000000ff */
[----:B------:R3:W-:Y:S01]  /*bac0*/  STG.E.U16 [R190.64+0x30], R138 ;  /* 0x0000308abe007986 */ /* 0x0007e2000c101510 */
[----:B------:R-:W-:Y:S02]  /*bad0*/  @!P0 PRMT R0, R236, 0x5410, RZ ;  /* 0x00005410ec008816 */ /* 0x000fe400000000ff */
[----:B------:R-:W-:Y:S01]  /*bae0*/  LOP3.LUT R176, R176, R159, RZ, 0xc0, !PT ;  /* 0x0000009fb0b07212 */ /* 0x000fe200078ec0ff */
[----:B------:R4:W-:Y:S01]  /*baf0*/  STG.E.U16 [R190.64+0x32], R137 ;  /* 0x00003289be007986 */ /* 0x0009e2000c101510 */
[----:B------:R-:W-:Y:S02]  /*bb00*/  LOP3.LUT R177, R177, R156, RZ, 0xc0, !PT ;  /* 0x0000009cb1b17212 */ /* 0x000fe400078ec0ff */
[----:B------:R-:W-:Y:S01]  /*bb10*/  LOP3.LUT R178, R178, R132, RZ, 0xc0, !PT ;  /* 0x00000084b2b27212 */ /* 0x000fe200078ec0ff */
[----:B------:R5:W-:Y:S01]  /*bb20*/  STG.E.U16 [R210.64+0x2e], R2 ;  /* 0x00002e02d2007986 */ /* 0x000be2000c101510 */
[----:B------:R-:W-:Y:S01]  /*bb30*/  ISETP.GE.U32.AND P6, PT, R233, R170, PT ;  /* 0x000000aae900720c */ /* 0x000fe20003fc6070 */
[----:B------:R-:W-:Y:S01]  /*bb40*/  IMAD.MOV.U32 R132, RZ, RZ, R134 ;  /* 0x000000ffff847224 */ /* 0x000fe200078e0086 */
[----:B------:R-:W-:Y:S01]  /*bb50*/  IADD3 R139, P0, R188, -0x40, RZ ;  /* 0xffffffc0bc8b7810 */ /* 0x000fe20007f1e0ff */
[----:B------:R1:W-:Y:S01]  /*bb60*/  STG.E.U16 [R210.64+0x30], R0 ;  /* 0x00003000d2007986 */ /* 0x0003e2000c101510 */
[-C--:B--2---:R-:W-:Y:S03]  /*bb70*/  HMMA.16816.F32.BF16 R152, R172, R144.reuse, R4 ;  /* 0x00000090ac98723c */ /* 0x084fe60000041804 */
[----:B------:R-:W2:Y:S05]  /*bb80*/  LDSM.16.MT88.4 R4, [R198+0xa800] ;  /* 0x00a80000c604783b */ /* 0x000eaa0000004200 */
[C---:B------:R-:W-:Y:S01]  /*bb90*/  HMMA.16816.F32.BF16 R168, R176.reuse, R144, R8 ;  /* 0x00000090b0a8723c */ /* 0x040fe20000041808 */
[----:B------:R-:W-:Y:S02]  /*bba0*/  @!P6 HFMA2.BF16_V2 R238, -RZ.H0_H0, RZ.H0_H0, -R3.H1_H1 ;  /* 0x200000ffffeee231 */ /* 0x000fe40000360903 */
[----:B------:R-:W2:Y:S01]  /*bbb0*/  LDSM.16.MT88.4 R8, [R197+0xa800] ;  /* 0x00a80000c508783b */ /* 0x000ea20000004200 */
[----:B---3--:R-:W-:Y:S04]  /*bbc0*/  IADD3.X R138, R189, -0x1, RZ, P0, !PT ;  /* 0xffffffffbd8a7810 */ /* 0x008fe800007fe4ff */
[-C--:B------:R-:W-:Y:S01]  /*bbd0*/  HMMA.16816.F32.BF16 R164, R176, R146.reuse, R12 ;  /* 0x00000092b0a4723c */ /* 0x080fe2000004180c */
[----:B------:R-:W-:Y:S01]  /*bbe0*/  ISETP.LT.AND P0, PT, RZ, UR22, PT ;  /* 0x00000016ff007c0c */ /* 0x000fe2000bf01270 */
[----:B------:R-:W-:Y:S01]  /*bbf0*/  UIADD3 UR22, UR22, -0x1, URZ ;  /* 0xffffffff16167890 */ /* 0x000fe2000fffe03f */
[----:B------:R-:W3:Y:S01]  /*bc00*/  LDSM.16.MT88.4 R12, [R193+0xb800] ;  /* 0x00b80000c10c783b */ /* 0x000ee20000004200 */
[----:B----4-:R-:W-:Y:S02]  /*bc10*/  IMAD.MOV.U32 R137, RZ, RZ, R133 ;  /* 0x000000ffff897224 */ /* 0x010fe400078e0085 */
[----:B-----5:R-:W-:Y:S02]  /*bc20*/  FADD.FTZ R2, R215, R219 ;  /* 0x000000dbd7027221 */ /* 0x020fe40000010000 */
[C---:B------:R-:W-:Y:S03]  /*bc30*/  HMMA.16816.F32.BF16 R148, R172.reuse, R146, R16 ;  /* 0x00000092ac94723c */ /* 0x040fe60000041810 */
[----:B------:R-:W4:Y:S01]  /*bc40*/  LDSM.16.MT88.4 R16, [R195+0xb800] ;  /* 0x00b80000c310783b */ /* 0x000f220000004200 */
[----:B-1----:R-:W-:Y:S02]  /*bc50*/  FADD.FTZ R0, R213, R218 ;  /* 0x000000dad5007221 */ /* 0x002fe40000010000 */
[----:B------:R-:W-:Y:S02]  /*bc60*/  FADD.FTZ R211, R185, R186 ;  /* 0x000000bab9d37221 */ /* 0x000fe40000010000 */
[-C--:B------:R-:W-:Y:S01]  /*bc70*/  HMMA.16816.F32.BF16 R144, R172, R180.reuse, R20 ;  /* 0x000000b4ac90723c */ /* 0x080fe20000041814 */
[----:B------:R-:W-:Y:S02]  /*bc80*/  FADD.FTZ R210, R187, R0 ;  /* 0x00000000bbd27221 */ /* 0x000fe40000010000 */
[----:B------:R-:W1:Y:S01]  /*bc90*/  LDSM.16.MT88.4 R20, [R198+0xb800] ;  /* 0x00b80000c614783b */ /* 0x000e620000004200 */
[----:B------:R-:W-:Y:S04]  /*bca0*/  IMAD.MOV.U32 R0, RZ, RZ, R136 ;  /* 0x000000ffff007224 */ /* 0x000fe800078e0088 */
[C---:B------:R-:W-:Y:S03]  /*bcb0*/  HMMA.16816.F32.BF16 R160, R176.reuse, R180, R24 ;  /* 0x000000b4b0a0723c */ /* 0x040fe60000041818 */
[----:B------:R-:W5:Y:S05]  /*bcc0*/  LDSM.16.MT88.4 R24, [R197+0xb800] ;  /* 0x00b80000c518783b */ /* 0x000f6a0000004200 */
[-C--:B------:R-:W-:Y:S08]  /*bcd0*/  HMMA.16816.F32.BF16 R156, R176, R182.reuse, R28 ;  /* 0x000000b6b09c723c */ /* 0x080ff0000004181c */
[C---:B------:R-:W-:Y:S08]  /*bce0*/  HMMA.16816.F32.BF16 R140, R172.reuse, R182, R32 ;  /* 0x000000b6ac8c723c */ /* 0x040ff00000041820 */
[-C--:B--2---:R-:W-:Y:S08]  /*bcf0*/  HMMA.16816.F32.BF16 R36, R172, R4.reuse, R36 ;  /* 0x00000004ac24723c */ /* 0x084ff00000041824 */
[C---:B------:R-:W-:Y:S07]  /*bd00*/  HMMA.16816.F32.BF16 R40, R176.reuse, R4, R40 ;  /* 0x00000004b028723c */ /* 0x040fee0000041828 */
[----:B------:R-:W-:Y:S01]  /*bd10*/  @P6 PRMT R4, R3, 0x7632, R4 ;  /* 0x0000763203046816 */ /* 0x000fe20000000004 */
[-C--:B------:R-:W-:Y:S01]  /*bd20*/  HMMA.16816.F32.BF16 R44, R176, R6.reuse, R44 ;  /* 0x00000006b02c723c */ /* 0x080fe2000004182c */
[----:B------:R-:W-:Y:S03]  /*bd30*/  @!P5 PRMT R3, R239, 0x5410, RZ ;  /* 0x00005410ef03d816 */ /* 0x000fe600000000ff */
[----:B------:R-:W-:Y:S02]  /*bd40*/  @!P6 PRMT R4, R238, 0x5410, RZ ;  /* 0x00005410ee04e816 */ /* 0x000fe400000000ff */
[----:B------:R2:W-:Y:S02]  /*bd50*/  STG.E.U16 [R208.64+0x30], R3 ;  /* 0x00003003d0007986 */ /* 0x0005e4000c101510 */
[C---:B------:R-:W-:Y:S02]  /*bd60*/  HMMA.16816.F32.BF16 R48, R172.reuse, R6, R48 ;  /* 0x00000006ac30723c */ /* 0x040fe40000041830 */
[----:B------:R1:W-:Y:S06]  /*bd70*/  STG.E.U16 [R208.64+0x32], R4 ;  /* 0x00003204d0007986 */ /* 0x0003ec000c101510 */
[-C--:B------:R-:W-:Y:S08]  /*bd80*/  HMMA.16816.F32.BF16 R52, R172, R8.reuse, R52 ;  /* 0x00000008ac34723c */ /* 0x080ff00000041834 */
[C---:B------:R-:W-:Y:S08]  /*bd90*/  HMMA.16816.F32.BF16 R56, R176.reuse, R8, R56 ;  /* 0x00000008b038723c */ /* 0x040ff00000041838 */
[-C--:B------:R-:W-:Y:S01]  /*bda0*/  HMMA.16816.F32.BF16 R60, R176, R10.reuse, R60 ;  /* 0x0000000ab03c723c */ /* 0x080fe2000004183c */
[----:B--2---:R-:W-:Y:S03]  /*bdb0*/  IMAD.MOV.U32 R3, RZ, RZ, R135 ;  /* 0x000000ffff037224 */ /* 0x004fe600078e0087 */
[----:B-1----:R-:W-:Y:S02]  /*bdc0*/  FADD.FTZ R208, R226, R216 ;  /* 0x000000d8e2d07221 */ /* 0x002fe40000010000 */
[----:B------:R-:W-:Y:S02]  /*bdd0*/  FADD.FTZ R209, R214, R2 ;  /* 0x00000002d6d17221 */ /* 0x000fe40000010000 */
[C---:B------:R-:W-:Y:S08]  /*bde0*/  HMMA.16816.F32.BF16 R64, R172.reuse, R10, R64 ;  /* 0x0000000aac40723c */ /* 0x040ff00000041840 */
[-C--:B---3--:R-:W-:Y:S08]  /*bdf0*/  HMMA.16816.F32.BF16 R68, R172, R12.reuse, R68 ;  /* 0x0000000cac44723c */ /* 0x088ff00000041844 */
        /* <DEDUP_REMOVED lines=11> */
[-C--:B-----5:R-:W-:Y:S08]  /*beb0*/  HMMA.16816.F32.BF16 R116, R172, R24.reuse, R116 ;  /* 0x00000018ac74723c */ /* 0x0a0ff00000041874 */
[C---:B------:R-:W-:Y:S08]  /*bec0*/  HMMA.16816.F32.BF16 R120, R176.reuse, R24, R120 ;  /* 0x00000018b078723c */ /* 0x040ff00000041878 */
[-C--:B------:R-:W-:Y:S08]  /*bed0*/  HMMA.16816.F32.BF16 R124, R176, R26.reuse, R124 ;  /* 0x0000001ab07c723c */ /* 0x080ff0000004187c */
[----:B------:R-:W-:Y:S01]  /*bee0*/  HMMA.16816.F32.BF16 R128, R172, R26, R128 ;  /* 0x0000001aac80723c */ /* 0x000fe20000041880 */
[----:B------:R-:W-:-:S07]  /*bef0*/  @P0 BRA `(.L_x_1732) ;  /* 0xffffbaf000000947 */ /* 0x000fce000383ffff */
.L_x_1731:
[----:B-1----:R-:W1:Y:S01]  /*bf00*/  SHFL.BFLY PT, R0, R208, 0x2, 0x1f ;  /* 0x0c401f00d0007f89 */ /* 0x002e6200000e0000 */
[----:B------:R-:W2:Y:S01]  /*bf10*/  S2UR UR6, SR_CTAID.Y ;  /* 0x00000000000679c3 */ /* 0x000ea20000002600 */
[----:B------:R-:W-:Y:S01]  /*bf20*/  UISETP.NE.AND UP0, UPT, UR9, -0x1, UPT ;  /* 0xffffffff0900788c */ /* 0x000fe2000bf05270 */
[----:B------:R-:W-:Y:S01]  /*bf30*/  BSSY B0, `(.L_x_1735) ;  /* 0x00001b0000007945 */ /* 0x000fe20003800000 */
[----:B------:R-:W3:Y:S01]  /*bf40*/  SHFL.BFLY PT, R2, R209, 0x2, 0x1f ;  /* 0x0c401f00d1027f89 */ /* 0x000ee200000e0000 */
[----:B------:R-:W-:-:S02]  /*bf50*/  ULDC.64 UR4, c[0x0][0x1e8] ;  /* 0x00007a0000047ab9 */ /* 0x000fc40000000a00 */
[----:B------:R-:W-:Y:S01]  /*bf60*/  ULDC UR8, c[0x0][0x214] ;  /* 0x0000850000087ab9 */ /* 0x000fe20000000800 */
[----:B------:R-:W4:Y:S01]  /*bf70*/  SHFL.BFLY PT, R3, R211, 0x2, 0x1f ;  /* 0x0c401f00d3037f89 */ /* 0x000f2200000e0000 */
[----:B------:R-:W4:Y:S01]  /*bf80*/  S2UR UR11, SR_CTAID.X ;  /* 0x00000000000b79c3 */ /* 0x000f220000002500 */
[----:B------:R-:W-:Y:S02]  /*bf90*/  UMOV UR26, URZ ;  /* 0x0000003f001a7c82 */ /* 0x000fe40008000000 */
[----:B------:R-:W4:Y:S01]  /*bfa0*/  S2R R174, SR_TID.X ;  /* 0x0000000000ae7919 */ /* 0x000f220000002100 */
[----:B------:R-:W-:Y:S02]  /*bfb0*/  @UP0 UIMAD.WIDE.U32 UR14, UR9, UR4, URZ ;  /* 0x00000004090e02a5 */ /* 0x000fe4000f8e003f */
[----:B------:R-:W-:Y:S02]  /*bfc0*/  UMOV UR27, URZ ;  /* 0x0000003f001b7c82 */ /* 0x000fe40008000000 */
[----:B------:R-:W-:Y:S01]  /*bfd0*/  @UP0 UIMAD UR7, UR9, UR5, UR15 ;  /* 0x00000005090702a4 */ /* 0x000fe2000f8e020f */
[----:B------:R-:W4:Y:S02]  /*bfe0*/  S2UR UR12, SR_CTAID.Z ;  /* 0x00000000000c79c3 */ /* 0x000f240000002700 */
        /* <DEDUP_REMOVED lines=9> */
[----:B------:R-:W-:-:S02]  /*c080*/  MOV R3, 0x3f800000 ;  /* 0x3f80000000037802 */ /* 0x000fc40000000f00 */
[----:B------:R-:W3:Y:S01]  /*c090*/  SHFL.BFLY PT, R2, R209, 0x1, 0x1f ;  /* 0x0c201f00d1027f89 */ /* 0x000ee200000e0000 */
[----:B------:R-:W-:Y:S01]  /*c0a0*/  ULDC.U8 UR4, c[0x0][0x329] ;  /* 0x0000ca4000047ab9 */ /* 0x000fe20000000000 */
[----:B------:R-:W-:Y:S01]  /*c0b0*/  SHF.R.S32.HI R173, RZ, 0x1f, R174 ;  /* 0x0000001fffad7819 */ /* 0x000fe200000114ae */
[----:B------:R-:W-:Y:S01]  /*c0c0*/  UISETP.NE.AND UP1, UPT, UR4, URZ, UPT ;  /* 0x0000003f0400728c */ /* 0x000fe2000bf25270 */
[----:B------:R-:W4:Y:S01]  /*c0d0*/  SHFL.BFLY PT, R7, R211, 0x1, 0x1f ;  /* 0x0c201f00d3077f89 */ /* 0x000f2200000e0000 */
[----:B------:R-:W-:Y:S02]  /*c0e0*/  @!UP0 UIMAD UR13, UR6, UR5, UR13 ;  /* 0x00000005060d82a4 */ /* 0x000fe4000f8e020d */
[----:B------:R-:W-:Y:S02]  /*c0f0*/  @!UP0 UMOV UR14, UR22 ;  /* 0x00000016000e8c82 */ /* 0x000fe40008000000 */
[----:B------:R-:W-:Y:S02]  /*c100*/  ULDC.U8 UR5, c[0x0][0x328] ;  /* 0x0000ca0000057ab9 */ /* 0x000fe40000000000 */
[----:B------:R-:W-:-:S02]  /*c110*/  UISETP.NE.AND UP2, UPT, UR5, URZ, UPT ;  /* 0x0000003f0500728c */ /* 0x000fc4000bf45270 */
[----:B------:R-:W-:Y:S02]  /*c120*/  @!UP0 UIADD3 UR7, UR23, UR13, URZ ;  /* 0x0000000d17078290 */ /* 0x000fe4000fffe03f */
[----:B------:R-:W-:Y:S01]  /*c130*/  UISETP.NE.OR UP3, UPT, UR4, URZ, !UP2 ;  /* 0x0000003f0400728c */ /* 0x000fe2000d765670 */
[----:B-1----:R-:W-:Y:S01]  /*c140*/  FADD.FTZ R210, R0, R210 ;  /* 0x000000d200d27221 */ /* 0x002fe20000010000 */
[----:B------:R-:W-:Y:S01]  /*c150*/  MOV R0, 0x3f800000 ;  /* 0x3f80000000007802 */ /* 0x000fe20000000f00 */
[----:B------:R-:W-:Y:S01]  /*c160*/  @UP1 ULDC UR15, c[0x0][0x210] ;  /* 0x00008400000f1ab9 */ /* 0x000fe20000000800 */
[----:B--2---:R-:W-:Y:S02]  /*c170*/  FADD.FTZ R208, R208, R4 ;  /* 0x00000004d0d07221 */ /* 0x004fe40000010000 */
[----:B------:R-:W1:Y:S01]  /*c180*/  SHFL.BFLY PT, R6, R210, 0x1, 0x1f ;  /* 0x0c201f00d2067f89 */ /* 0x000e6200000e0000 */
[----:B------:R-:W-:Y:S01]  /*c190*/  LEA.HI R4, R173, R174, RZ, 0x2 ;  /* 0x000000aead047211 */ /* 0x000fe200078f10ff */
[----:B------:R-:W-:Y:S01]  /*c1a0*/  ULDC UR5, c[0x0][0x234] ;  /* 0x00008d0000057ab9 */ /* 0x000fe20000000800 */
[----:B---3--:R-:W-:Y:S01]  /*c1b0*/  FADD.FTZ R209, R209, R2 ;  /* 0x00000002d1d17221 */ /* 0x008fe20000010000 */
[----:B------:R-:W-:Y:S01]  /*c1c0*/  FSETP.NE.FTZ.AND P6, PT, R208, RZ, PT ;  /* 0x000000ffd000720b */ /* 0x000fe20003fd5000 */
[----:B------:R-:W-:Y:S01]  /*c1d0*/  @UP1 UIMAD UR15, UR15, UR8, URZ ;  /* 0x000000080f0f12a4 */ /* 0x000fe2000f8e023f */
[--C-:B------:R-:W-:Y:S01]  /*c1e0*/  SHF.R.S32.HI R2, RZ, 0x2, R4.reuse ;  /* 0x00000002ff027819 */ /* 0x100fe20000011404 */
[----:B----4-:R-:W-:Y:S01]  /*c1f0*/  FADD.FTZ R211, R211, R7 ;  /* 0x00000007d3d37221 */ /* 0x010fe20000010000 */
[----:B------:R-:W-:Y:S01]  /*c200*/  SHF.R.S32.HI R5, RZ, 0x1f, R4 ;  /* 0x0000001fff057819 */ /* 0x000fe20000011404 */
[----:B------:R-:W-:Y:S01]  /*c210*/  @!UP1 USEL UR15, UR8, UR5, !UP2 ;  /* 0x00000005080f9287 */ /* 0x000fe2000d000000 */
[----:B------:R-:W-:Y:S01]  /*c220*/  FSETP.NE.FTZ.AND P5, PT, R209, RZ, PT ;  /* 0x000000ffd100720b */ /* 0x000fe20003fb5000 */
[----:B------:R-:W-:Y:S01]  /*c230*/  ULDC UR4, c[0x0][0x1c0] ;  /* 0x0000700000047ab9 */ /* 0x000fe20000000800 */
[----:B------:R-:W-:Y:S01]  /*c240*/  LEA.HI R5, R5, R2, RZ, 0x3 ;  /* 0x0000000205057211 */ /* 0x000fe200078f18ff */
[----:B------:R-:W-:Y:S01]  /*c250*/  @UP1 UMOV UR18, 0x1 ;  /* 0x0000000100121882 */ /* 0x000fe20000000000 */
[----:B------:R-:W-:Y:S01]  /*c260*/  FSETP.NE.FTZ.AND P3, PT, R211, RZ, PT ;  /* 0x000000ffd300720b */ /* 0x000fe20003f75000 */
[----:B------:R-:W-:Y:S01]  /*c270*/  @!UP1 UIMAD UR18, UR15, UR4, URZ ;  /* 0x000000040f1292a4 */ /* 0x000fe2000f8e023f */
[----:B------:R-:W-:Y:S01]  /*c280*/  LOP3.LUT R25, R5, 0xfffffff8, RZ, 0xc0, !PT ;  /* 0xfffffff805197812 */ /* 0x000fe200078ec0ff */
[----:B------:R-:W2:Y:S01]  /*c290*/  @P6 MUFU.RCP R0, R208 ;  /* 0x000000d000006308 */ /* 0x000ea20000001000 */
[-C--:B------:R-:W-:Y:S01]  /*c2a0*/  LEA.HI R173, R173, R174.reuse, RZ, 0x5 ;  /* 0x000000aeadad7211 */ /* 0x080fe200078f28ff */
[----:B------:R-:W-:Y:S01]  /*c2b0*/  @!UP3 UIMAD UR20, UR6, UR8, URZ ;  /* 0x000000080614b2a4 */ /* 0x000fe2000f8e023f */
[----:B------:R-:W-:Y:S01]  /*c2c0*/  IADD3 R25, R2, -R25, RZ ;  /* 0x8000001902197210 */ /* 0x000fe20007ffe0ff */
[----:B------:R-:W-:Y:S01]  /*c2d0*/  @UP1 ULDC UR19, c[0x0][0x210] ;  /* 0x0000840000131ab9 */ /* 0x000fe20000000800 */
[----:B------:R-:W-:Y:S01]  /*c2e0*/  MOV R2, 0x3f800000 ;  /* 0x3f80000000027802 */ /* 0x000fe20000000f00 */
[----:B------:R-:W-:Y:S01]  /*c2f0*/  UIMAD UR4, UR6, UR18, URZ ;  /* 0x00000012060472a4 */ /* 0x000fe2000f8e023f */
[----:B-1----:R-:W-:Y:S01]  /*c300*/  FADD.FTZ R210, R210, R6 ;  /* 0x00000006d2d27221 */ /* 0x002fe20000010000 */
[----:B------:R-:W-:Y:S01]  /*c310*/  @P5 MUFU.RCP R3, R209 ;  /* 0x000000d100035308 */ /* 0x000fe20000001000 */
[----:B------:R-:W-:Y:S01]  /*c320*/  LOP3.LUT R4, R4, 0x3ffffffc, RZ, 0xc0, !PT ;  /* 0x3ffffffc04047812 */ /* 0x000fe200078ec0ff */
[----:B------:R-:W-:Y:S01]  /*c330*/  @!UP1 UMOV UR19, 0x1 ;  /* 0x0000000100139882 */ /* 0x000fe20000000000 */
[----:B------:R-:W-:Y:S01]  /*c340*/  SHF.R.S32.HI R6, RZ, 0x5, R173 ;  /* 0x00000005ff067819 */ /* 0x000fe200000114ad */
[----:B------:R-:W-:Y:S01]  /*c350*/  @!UP3 USEL UR20, UR20, UR9, !UP0 ;  /* 0x000000091414b287 */ /* 0x000fe2000c000000 */
[----:B------:R-:W-:Y:S01]  /*c360*/  FSETP.NE.FTZ.AND P4, PT, R210, RZ, PT ;  /* 0x000000ffd200720b */ /* 0x000fe20003f95000 */
[----:B------:R-:W-:Y:S01]  /*c370*/  UIMAD UR11, UR11, UR19, URZ ;  /* 0x000000130b0b72a4 */ /* 0x000fe2000f8e023f */
[----:B------:R-:W-:Y:S01]  /*c380*/  IADD3 R4, -R4, R174, RZ ;  /* 0x000000ae04047210 */ /* 0x000fe20007ffe1ff */
[----:B--2---:R-:W-:Y:S01]  /*c390*/  FMUL.FTZ R0, R0, c[0x0][0x2dc] ;  /* 0x0000b70000007a20 */ /* 0x004fe20000410000 */
[----:B------:R-:W-:Y:S01]  /*c3a0*/  R2P PR, R25, 0x6 ;  /* 0x0000000619007804 */ /* 0x000fe20000000000 */
[----:B------:R-:W-:Y:S01]  /*c3b0*/  USEL UR4, UR4, URZ, UP3 ;  /* 0x0000003f04047287 */ /* 0x000fe20009800000 */
[----:B------:R-:W-:Y:S01]  /*c3c0*/  LEA R172, R6, R4, 0x9 ;  /* 0x0000000406ac7211 */ /* 0x000fe200078e48ff */
[C---:B------:R-:W-:Y:S01]  /*c3d0*/  FMUL.FTZ R14, R0.reuse, R141 ;  /* 0x0000008d000e7220 */ /* 0x040fe20000410000 */
[----:B------:R-:W-:Y:S01]  /*c3e0*/  USHF.L.U32 UR11, UR11, 0x7, URZ ;  /* 0x000000070b0b7899 */ /* 0x000fe2000800063f */
[C---:B------:R-:W-:Y:S01]  /*c3f0*/  FMUL.FTZ R152, R0.reuse, R152 ;  /* 0x0000009800987220 */ /* 0x040fe20000410000 */
[----:B------:R-:W-:Y:S01]  /*c400*/  UIMAD UR15, UR12, UR15, UR4 ;  /* 0x0000000f0c0f72a4 */ /* 0x000fe2000f8e0204 */
[C---:B------:R-:W-:Y:S01]  /*c410*/  FMUL.FTZ R5, R0.reuse, R153 ;  /* 0x0000009900057220 */ /* 0x040fe20000410000 */
[----:B------:R-:W-:Y:S01]  /*c420*/  @!UP3 UMOV UR26, UR20 ;  /* 0x00000014001abc82 */ /* 0x000fe20008000000 */
[C---:B------:R-:W-:Y:S01]  /*c430*/  FMUL.FTZ R148, R0.reuse, R148 ;  /* 0x0000009400947220 */ /* 0x040fe20000410000 */
[----:B------:R-:W1:Y:S01]  /*c440*/  @P4 MUFU.RCP R2, R210 ;  /* 0x000000d200024308 */ /* 0x000e620000001000 */
[C---:B------:R-:W-:Y:S01]  /*c450*/  FMUL.FTZ R149, R0.reuse, R149 ;  /* 0x0000009500957220 */ /* 0x040fe20000410000 */
[----:B------:R-:W-:Y:S01]  /*c460*/  F2FP.BF16.PACK_AB R5, R5, R152 ;  /* 0x000000980505723e */ /* 0x000fe200000010ff */
[C---:B------:R-:W-:Y:S01]  /*c470*/  FMUL.FTZ R144, R0.reuse, R144 ;  /* 0x0000009000907220 */ /* 0x040fe20000410000 */
[----:B------:R-:W-:Y:S01]  /*c480*/  USHF.R.S32.HI UR4, URZ, 0x1f, UR11 ;  /* 0x0000001f3f047899 */ /* 0x000fe2000801140b */
[C---:B------:R-:W-:Y:S01]  /*c490*/  FMUL.FTZ R11, R0.reuse, R145 ;  /* 0x00000091000b7220 */ /* 0x040fe20000410000 */
[----:B------:R-:W-:Y:S01]  /*c4a0*/  @!UP3 USHF.R.S32.HI UR27, URZ, 0x1f, UR20 ;  /* 0x0000001f3f1bb899 */ /* 0x000fe20008011414 */
[C---:B------:R-:W-:Y:S01]  /*c4b0*/  FMUL.FTZ R140, R0.reuse, R140 ;  /* 0x0000008c008c7220 */ /* 0x040fe20000410000 */
[----:B------:R-:W-:Y:S01]  /*c4c0*/  USHF.R.S32.HI UR5, URZ, 0x1f, UR15 ;  /* 0x0000001f3f057899 */ /* 0x000fe2000801140f */
[C---:B------:R-:W-:Y:S01]  /*c4d0*/  FMUL.FTZ R18, R0.reuse, R36 ;  /* 0x0000002400127220 */ /* 0x040fe20000410000 */
[----:B------:R-:W-:Y:S01]  /*c4e0*/  F2FP.BF16.PACK_AB R11, R11, R144 ;  /* 0x000000900b0b723e */ /* 0x000fe200000010ff */
[----:B------:R-:W-:Y:S01]  /*c4f0*/  FMUL.FTZ R21, R0, R37 ;  /* 0x0000002500157220 */ /* 0x000fe20000410000 */
[----:B------:R-:W-:Y:S01]  /*c500*/  F2FP.BF16.PACK_AB R14, R14, R140 ;  /* 0x0000008c0e0e723e */ /* 0x000fe200000010ff */
[C---:B------:R-:W-:Y:S01]  /*c510*/  FMUL.FTZ R132, R0.reuse, R48 ;  /* 0x0000003000847220 */ /* 0x040fe20000410000 */
[----:B------:R-:W-:Y:S01]  /*c520*/  UIADD3 UR11, UP2, UP1, UR11, UR26, UR15 ;  /* 0x0000001a0b0b7290 */ /* 0x000fe2000f95e00f */
[C---:B------:R-:W-:Y:S01]  /*c530*/  FMUL.FTZ R35, R0.reuse, R49 ;  /* 0x0000003100237220 */ /* 0x040fe20000410000 */
[----:B------:R-:W-:Y:S01]  /*c540*/  F2FP.BF16.PACK_AB R21, R21, R18 ;  /* 0x000000121515723e */ /* 0x000fe200000010ff */
[C---:B------:R-:W-:Y:S01]  /*c550*/  FMUL.FTZ R138, R0.reuse, R52 ;  /* 0x00000034008a7220 */ /* 0x040fe20000410000 */
[----:B------:R-:W-:Y:S01]  /*c560*/  UIADD3.X UR4, UR4, UR27, UR5, UP2, UP1 ;  /* 0x0000001b04047290 */ /* 0x000fe200097e2405 */
        /* <DEDUP_REMOVED lines=26> */
[C---:B------:R-:W-:Y:S02]  /*c710*/  FMUL.FTZ R65, R2.reuse, R45 ;  /* 0x0000002d02417220 */ /* 0x040fe40000410000 */
        /* <DEDUP_REMOVED lines=8> */
[----:B------:R-:W-:Y:S02]  /*c7a0*/  FMUL.FTZ R156, R2, R156 ;  /* 0x0000009c029c7220 */ /* 0x000fe40000410000 */
[----:B-1----:R-:W-:Y:S01]  /*c7b0*/  FMUL.FTZ R0, R0, c[0x0][0x2dc] ;  /* 0x0000b70000007a20 */ /* 0x002fe20000410000 */
[----:B------:R-:W-:Y:S01]  /*c7c0*/  F2FP.BF16.PACK_AB R15, R15, R160 ;  /* 0x000000a00f0f723e */ /* 0x000fe200000010ff */
[----:B------:R-:W-:-:S02]  /*c7d0*/  FMUL.FTZ R23, R2, R157 ;  /* 0x0000009d02177220 */ /* 0x000fc40000410000 */
[C---:B------:R-:W-:Y:S02]  /*c7e0*/  FMUL.FTZ R17, R2.reuse, R40 ;  /* 0x0000002802117220 */ /* 0x040fe40000410000 */
        /* <DEDUP_REMOVED lines=34> */
[----:B------:R-:W-:Y:S02]  /*ca10*/  FMUL.FTZ R31, R3, R66 ;  /* 0x00000042031f7220 */ /* 0x000fe40000410000 */
        /* <DEDUP_REMOVED lines=230> */
[C---:B------:R-:W-:Y:S02]  /*d880*/  IADD3 R0, R175.reuse, 0x48, RZ ;  /* 0x00000048af007810 */ /* 0x040fe40007ffe0ff */
[----:B------:R-:W-:Y:S02]  /*d890*/  ISETP.GE.AND P4, PT, R2, UR24, PT ;  /* 0x0000001802007c0c */ /* 0x000fe4000bf86270 */
[----:B------:R-:W-:Y:S01]  /*d8a0*/  ISETP.GE.AND P3, PT, R0, UR24, PT ;  /* 0x0000001800007c0c */ /* 0x000fe2000bf66270 */
[----:B------:R-:W-:-:S05]  /*d8b0*/  @!P6 IMAD R4, R175, UR19, RZ ;  /* 0x00000013af04ec24 */ /* 0x000fca000f8e02ff */
[----:B--2---:R-:W-:Y:S01]  /*d8c0*/  @!P6 IADD3 R5, P0, R4, UR11, RZ ;  /* 0x0000000b0405ec10 */ /* 0x004fe2000ff1e0ff */
        /* <DEDUP_REMOVED lines=12> */
[----:B------:R-:W-:Y:S02]  /*d990*/  @!P5 LEA.HI.X R7, R7, c[0x0][0x204], R3, 0x2, P2 ;  /* 0x000081000707da11 */ /* 0x000fe400010f1403 */
        /* <DEDUP_REMOVED lines=9> */
.L_x_1736:
[----:B---34-:R-:W-:Y:S05]  /*da30*/  BSYNC B0 ;  /* 0x0000000000007941 */ /* 0x018fea0003800000 */
.L_x_1735:
[----:B------:R-:W3:Y:S04]  /*da40*/  LDL.64 R80, [R1+0x50] ;  /* 0x0000500001507983 */ /* 0x000ee80000100a00 */
[----:B------:R4:W5:Y:S01]  /*da50*/  LDL R15, [R1+0x6c] ;  /* 0x00006c00010f7983 */ /* 0x0009620000100800 */
[----:B------:R-:W-:Y:S01]  /*da60*/  USHF.R.S32.HI UR6, URZ, 0x1f, UR12 ;  /* 0x0000001f3f067899 */ /* 0x000fe2000801140c */
[----:B------:R-:W-:Y:S01]  /*da70*/  BSSY B0, `(.L_x_1737) ;  /* 0x000001e000007945 */ /* 0x000fe20003800000 */
[----:B------:R-:W-:Y:S01]  /*da80*/  ULDC.64 UR4, c[0x0][0x1f0] ;  /* 0x00007c0000047ab9 */ /* 0x000fe20000000a00 */
[----:B--2---:R-:W2:Y:S01]  /*da90*/  S2R R3, SR_TID.X ;  /* 0x0000000000037919 */ /* 0x004ea20000002100 */
        /* <DEDUP_REMOVED lines=27> */
.L_x_1738:
[----:B----4-:R-:W-:Y:S05]  /*dc50*/  BSYNC B0 ;  /* 0x0000000000007941 */ /* 0x010fea0003800000 */
.L_x_1737:
        /* <DEDUP_REMOVED lines=18> */
.L_x_1740:
[----:B------:R-:W-:Y:S05]  /*dd80*/  BSYNC B0 ;  /* 0x0000000000007941 */ /* 0x000fea0003800000 */
.L_x_1739:
        /* <DEDUP_REMOVED lines=18> */
.L_x_1742:
[----:B------:R-:W-:Y:S05]  /*deb0*/  BSYNC B0 ;  /* 0x0000000000007941 */ /* 0x000fea0003800000 */
.L_x_1741:
        /* <DEDUP_REMOVED lines=18> */
.L_x_1744:
[----:B------:R-:W-:Y:S05]  /*dfe0*/  BSYNC B0 ;  /* 0x0000000000007941 */ /* 0x000fea0003800000 */
.L_x_1743:
        /* <DEDUP_REMOVED lines=18> */
.L_x_1746:
[----:B------:R-:W-:Y:S05]  /*e110*/  BSYNC B0 ;  /* 0x0000000000007941 */ /* 0x000fea0003800000 */
.L_x_1745:
        /* <DEDUP_REMOVED lines=18> */
.L_x_1748:
[----:B------:R-:W-:Y:S05]  /*e240*/  BSYNC B0 ;  /* 0x0000000000007941 */ /* 0x000fea0003800000 */
.L_x_1747:
        /* <DEDUP_REMOVED lines=18> */
.L_x_1750:
[----:B------:R-:W-:Y:S05]  /*e370*/  BSYNC B0 ;  /* 0x0000000000007941 */ /* 0x000fea0003800000 */
.L_x_1749:
        /* <DEDUP_REMOVED lines=19> */
.L_x_1701:
        /* <DEDUP_REMOVED lines=10> */
[----:B------:R-:W-:Y:S01]  /*e550*/  ULDC UR12, c[0x0][0x214] ;  /* 0x00008500000c7ab9 */ /* 0x000fe20000000800 */
        /* <DEDUP_REMOVED lines=9> */
[----:B------:R-:W-:Y:S01]  /*e5f0*/  @UP3 UIMAD UR7, UR9, UR7, UR19 ;  /* 0x00000007090732a4 */ /* 0x000fe2000f8e0213 */
[----:B------:R-:W-:Y:S01]  /*e600*/  IADD3 R23, R14, 0x40, RZ ;  /* 0x000000400e177810 */ /* 0x000fe20007ffe0ff */
[----:B------:R-:W-:-:S02]  /*e610*/  UIMAD UR8, UR14, UR5, UR4 ;  /* 0x000000050e0872a4 */ /* 0x000fc4000f8e0204 */
[----:B------:R-:W-:Y:S02]  /*e620*/  ULDC.U8 UR19, c[0x0][0x328] ;  /* 0x0000ca0000137ab9 */ /* 0x000fe40000000000 */
[----:B------:R-:W-:Y:S02]  /*e630*/  ULDC.64 UR4, c[0x0][0x1e0] ;  /* 0x0000780000047ab9 */ /* 0x000fe40000000a00 */
[----:B------:R-:W-:Y:S02]  /*e640*/  UISETP.NE.AND UP4, UPT, UR19, URZ, UPT ;  /* 0x0000003f1300728c */ /* 0x000fe4000bf85270 */
[----:B------:R-:W-:Y:S02]  /*e650*/  @!UP3 UIMAD UR20, UR20, UR4, URZ ;  /* 0x000000041414b2a4 */ /* 0x000fe4000f8e023f */
[----:B------:R-:W-:Y:S02]  /*e660*/  @UP3 UMOV UR21, UR18 ;  /* 0x0000001200153c82 */ /* 0x000fe40008000000 */
[----:B------:R-:W-:-:S02]  /*e670*/  UISETP.EQ.AND UP4, UPT, UR6, URZ, UP4 ;  /* 0x0000003f0600728c */ /* 0x000fc4000a782270 */
[----:B------:R-:W-:Y:S02]  /*e680*/  @!UP2 UISETP.NE.AND UP1, UPT, UR19, URZ, UPT ;  /* 0x0000003f1300a28c */ /* 0x000fe4000bf25270 */
[----:B------:R-:W-:Y:S02]  /*e690*/  @!UP3 UIMAD UR20, UR15, UR5, UR20 ;  /* 0x000000050f14b2a4 */ /* 0x000fe4000f8e0214 */
[----:B------:R-:W-:Y:S02]  /*e6a0*/  @UP2 ULDC UR18, c[0x0][0x210] ;  /* 0x0000840000122ab9 */ /* 0x000fe40000000800 */
[----:B------:R-:W-:Y:S02]  /*e6b0*/  @!UP3 UIMAD.WIDE.U32 UR22, UR15, UR4, URZ ;  /* 0x000000040f16b2a5 */ /* 0x000fe4000f8e003f */
[----:B------:R-:W-:Y:S02]  /*e6c0*/  ULDC UR5, c[0x0][0x234] ;  /* 0x00008d0000057ab9 */ /* 0x000fe40000000800 */
[----:B------:R-:W-:-:S02]  /*e6d0*/  @UP2 UIMAD UR18, UR18, UR12, URZ ;  /* 0x0000000c121222a4 */ /* 0x000fc4000f8e023f */
[----:B------:R-:W-:Y:S02]  /*e6e0*/  UISETP.NE.OR UP0, UPT, UR9, -0x1, !UP4 ;  /* 0xffffffff0900788c */ /* 0x000fe4000e705670 */
[----:B------:R-:W-:Y:S02]  /*e6f0*/  @!UP2 USEL UR18, UR12, UR5, !UP1 ;  /* 0x000000050c12a287 */ /* 0x000fe4000c800000 */
        /* <DEDUP_REMOVED lines=10> */
[----:B------:R-:W-:Y:S01]  /*e7a0*/  @UP2 ULDC UR25, c[0x0][0x210] ;  /* 0x0000840000192ab9 */ /* 0x000fe20000000800 */
[----:B------:R-:W-:Y:S01]  /*e7b0*/  ISETP.GE.AND P0, PT, R8, UR13, PT ;  /* 0x0000000d08007c0c */ /* 0x000fe2000bf06270 */
[----:B------:R-:W-:-:S02]  /*e7c0*/  USEL UR24, UR24, URZ, !UP4 ;  /* 0x0000003f18187287 */ /* 0x000fc4000e000000 */
[----:B------:R-:W-:Y:S01]  /*e7d0*/  @!UP2 UMOV UR25, 0x1 ;  /* 0x000000010019a882 */ /* 0x000fe20000000000 */
[----:B-1----:R-:W-:Y:S01]  /*e7e0*/  IMAD.WIDE.U32 R12, R12, c[0x0][0x1f0], R2 ;  /* 0x00007c000c0c7a25 */ /* 0x002fe200078e0002 */
[----:B------:R-:W-:Y:S02]  /*e7f0*/  UIMAD UR11, UR11, UR25, URZ ;  /* 0x000000190b0b72a4 */ /* 0x000fe4000f8e023f */
[----:B------:R-:W-:Y:S02]  /*e800*/  UIMAD UR14, UR14, UR18, UR24 ;  /* 0x000000120e0e72a4 */ /* 0x000fe4000f8e0218 */
        /* <DEDUP_REMOVED lines=21> */
.L_x_1752:
[----:B------:R-:W-:Y:S05]  /*e960*/  BSYNC B0 ;  /* 0x0000000000007941 */ /* 0x000fea0003800000 */
.L_x_1751:
        /* <DEDUP_REMOVED lines=18> */
.L_x_1754:
[----:B------:R-:W-:Y:S05]  /*ea90*/  BSYNC B0 ;  /* 0x0000000000007941 */ /* 0x000fea0003800000 */
.L_x_1753:
        /* <DEDUP_REMOVED lines=18> */
.L_x_1756:
[----:B------:R-:W-:Y:S05]  /*ebc0*/  BSYNC B0 ;  /* 0x0000000000007941 */ /* 0x000fea0003800000 */
.L_x_1755:
        /* <DEDUP_REMOVED lines=18> */
.L_x_1758:
[----:B------:R-:W-:Y:S05]  /*ecf0*/  BSYNC B0 ;  /* 0x0000000000007941 */ /* 0x000fea0003800000 */
.L_x_1757:
        /* <DEDUP_REMOVED lines=18> */
.L_x_1760:
[----:B------:R-:W-:Y:S05]  /*ee20*/  BSYNC B0 ;  /* 0x0000000000007941 */ /* 0x000fea0003800000 */
.L_x_1759:
        /* <DEDUP_REMOVED lines=18> */
.L_x_1762:
[----:B------:R-:W-:Y:S05]  /*ef50*/  BSYNC B0 ;  /* 0x0000000000007941 */ /* 0x000fea0003800000 */
.L_x_1761:
        /* <DEDUP_REMOVED lines=18> */
.L_x_1764:
[----:B------:R-:W-:Y:S05]  /*f080*/  BSYNC B0 ;  /* 0x0000000000007941 */ /* 0x000fea0003800000 */
.L_x_1763:
        /* <DEDUP_REMOVED lines=18> */
.L_x_1766:
[----:B------:R-:W-:Y:S05]  /*f1b0*/  BSYNC B0 ;  /* 0x0000000000007941 */ /* 0x000fea0003800000 */
.L_x_1765:
        /* <DEDUP_REMOVED lines=67> */
.L_x_1767:
        /* <DEDUP_REMOVED lines=9> */
.L_x_2402:


//--------------------- .text._ZN5flash16flash_fwd_kernelI23Flash_fwd_kernel_traitsILi128ELi128ELi32ELi4ELb0ELb0EN7cutlass10bfloat16_tE19Flash_kernel_traitsILi128ELi128ELi32ELi4ES3_EELb0ELb0ELb0ELb1ELb0ELb0ELb1ELb0EEEvNS_16Flash_fwd_paramsE --------------------------
	.section	.text._ZN5flash16flash_fwd_kernelI23Flash_fwd_kernel_traitsILi128ELi128ELi32ELi4ELb0ELb0EN7cutlass10bfloat16_tE19Flash_kernel_traitsILi128ELi128ELi32ELi4ES3_EELb0ELb0ELb0ELb1ELb0ELb0ELb1ELb0EEEvNS_16Flash_fwd_paramsE,"ax",@progbits
	.sectioninfo	@"SHI_REGISTERS=255"
	.align	128
        .global         _ZN5flash16flash_fwd_kernelI23Flash_fwd_kernel_traitsILi128ELi128ELi32ELi4ELb0ELb0EN7cutlass10bfloat16_tE19Flash_kernel_traitsILi128ELi128ELi32ELi4ES3_EELb0ELb0ELb0ELb1ELb0ELb0ELb1ELb0EEEvNS_16Flash_fwd_paramsE
        .type           _ZN5flash16flash_fwd_kernelI23Flash_fwd_kernel_traitsILi128ELi128ELi32ELi4ELb0ELb0EN7cutlass10bfloat16_tE19Flash_kernel_traitsILi128ELi128ELi32ELi4ES3_EELb0ELb0ELb0ELb1ELb0ELb0ELb1ELb0EEEvNS_16Flash_fwd_paramsE,@function
        .size           _ZN5flash16flash_fwd_kernelI23Flash_fwd_kernel_traitsILi128ELi128ELi32ELi4ELb0ELb0EN7cutlass10bfloat16_tE19Flash_kernel_traitsILi128ELi128ELi32ELi4ES3_EELb0ELb0ELb0ELb1ELb0ELb0ELb1ELb0EEEvNS_16Flash_fwd_paramsE,(.L_x_2403 - _ZN5flash16flash_fwd_kernelI23Flash_fwd_kernel_traitsILi128ELi128ELi32ELi4ELb0ELb0EN7cutlass10bfloat16_tE19Flash_kernel_traitsILi128ELi128ELi32ELi4ES3_EELb0ELb0ELb0ELb1ELb0ELb0ELb1ELb0EEEvNS_16Flash_fwd_paramsE)
        .other          _ZN5flash16flash_fwd_kernelI23Flash_fwd_kernel_traitsILi128ELi128ELi32ELi4ELb0ELb0EN7cutlass10bfloat16_tE19Flash_kernel_traitsILi128ELi128ELi32ELi4ES3_EELb0ELb0ELb0ELb1ELb0ELb0ELb1ELb0EEEvNS_16Flash_fwd_paramsE,@"STO_CUDA_ENTRY STV_DEFAULT"
_ZN5flash16flash_fwd_kernelI23Flash_fwd_kernel_traitsILi128ELi128ELi32ELi4ELb0ELb0EN7cutlass10bfloat16_tE19Flash_kernel_traitsILi128ELi128ELi32ELi4ES3_EELb0ELb0ELb0ELb1ELb0ELb0ELb1ELb0EEEvNS_16Flash_fwd_paramsE:
.text._ZN5flash16flash_fwd_kernelI23Flash_fwd_kernel_traitsILi128ELi128ELi32ELi4ELb0ELb0EN7cutlass10bfloat16_tE19Flash_kernel_traitsILi128ELi128ELi32ELi4ES3_EELb0ELb0ELb0ELb1ELb0ELb0ELb1ELb0EEEvNS_16Flash_fwd_paramsE:
        /* <DEDUP_REMOVED lines=35> */
.L_x_1768:
[----:B------:R-:W-:Y:S02]  /*0230*/  MOV R0, c[0x0][0x218] ;  /* 0x0000860000007a02 */ /* 0x000fe40000000f00 */
.L_x_1769:
        /* <DEDUP_REMOVED lines=43> */
.L_x_1771:
        /* <DEDUP_REMOVED lines=41> */
.L_x_1772:
[----:B--2---:R-:W-:Y:S01]  /*0780*/  SHF.R.S32.HI R21, RZ, 0x1f, R148 ;  /* 0x0000001fff157819 */ /* 0x004fe20000011494 */
[----:B------:R-:W-:Y:S01]  /*0790*/  IMAD.IADD R28, R134, 0x1, -R252 ;  /* 0x00000001861c7824 */ /* 0x000fe200078e0afc */
[----:B------:R-:W-:Y:S02]  /*07a0*/  BSSY B0, `(.L_x_1773) ;  /* 0x000005a000007945 */ /* 0x000fe40003800000 */
[CC--:B------:R-:W-:Y:S02]  /*07b0*/  LEA.HI R0, R21.reuse, R148.reuse, RZ, 0x3 ;  /* 0x0000009415007211 */ /* 0x0c0fe400078f18ff */
[----:B------:R-:W-:Y:S02]  /*07c0*/  LEA.HI R22, R21, R148, RZ, 0x4 ;  /* 0x0000009415167211 */ /* 0x000fe400078f20ff */
[----:B------:R-:W-:-:S02]  /*07d0*/  SHF.R.S32.HI R10, RZ, 0x3, R0 ;  /* 0x00000003ff0a7819 */ /* 0x000fc40000011400 */
[----:B------:R-:W-:Y:S02]  /*07e0*/  LOP3.LUT R2, R0, 0xfffffff8, RZ, 0xc0, !PT ;  /* 0xfffffff800027812 */ /* 0x000fe400078ec0ff */
[----:B------:R-:W-:Y:S01]  /*07f0*/  SHF.R.S32.HI R11, RZ, 0x1f, R10 ;  /* 0x0000001fff0b7819 */ /* 0x000fe2000001140a */
[----:B------:R-:W-:Y:S01]  /*0800*/  IMAD.SHL.U32 R0, R10, 0x40, RZ ;  /* 0x000000400a007824 */ /* 0x000fe200078e00ff */
[----:B------:R-:W-:Y:S01]  /*0810*/  LEA.HI R3, R21, R148, RZ, 0x6 ;  /* 0x0000009415037211 */ /* 0x000fe200078f30ff */
[----:B------:R-:W-:Y:S02]  /*0820*/  IMAD.IADD R29, R148, 0x1, -R2 ;  /* 0x00000001941d7824 */ /* 0x000fe400078e0a02 */
[----:B------:R-:W-:Y:S01]  /*0830*/  IMAD R13, R11, c[0x0][0x1a0], RZ ;  /* 0x000068000b0d7a24 */ /* 0x000fe200078e02ff */
[----:B------:R-:W-:Y:S01]  /*0840*/  LOP3.LUT R0, R0, 0x1c0, RZ, 0xc0, !PT ;  /* 0x000001c000007812 */ /* 0x000fe200078ec0ff */
[----:B------:R-:W-:Y:S02]  /*0850*/  IMAD.SHL.U32 R248, R29, 0x8, RZ ;  /* 0x000000081df87824 */ /* 0x000fe400078e00ff */
[----:B------:R-:W-:-:S02]  /*0860*/  IMAD.SHL.U32 R3, R3, 0x8, RZ ;  /* 0x0000000803037824 */ /* 0x000fc400078e00ff */
        /* <DEDUP_REMOVED lines=13> */
[----:B------:R-:W-:Y:S01]  /*0940*/  IADD3 R4, P0, R16, R4, RZ ;  /* 0x0000000410047210 */ /* 0x000fe20007f1e0ff */
[C---:B------:R-:W-:Y:S01]  /*0950*/  IMAD R12, R10.reuse, c[0x0][0x19c], R0 ;  /* 0x000067000a0c7a24 */ /* 0x040fe200078e0200 */
[----:B------:R-:W-:Y:S01]  /*0960*/  SHF.R.S32.HI R17, RZ, 0x1f, R6 ;  /* 0x0000001fff117819 */ /* 0x000fe20000011406 */
[----:B------:R-:W-:Y:S01]  /*0970*/  IMAD.WIDE.U32 R2, R10, c[0x0][0x1a0], R248 ;  /* 0x000068000a027a25 */ /* 0x000fe200078e00f8 */
[----:B------:R-:W-:-:S02]  /*0980*/  SHF.R.S32.HI R0, RZ, 0x1f, R7 ;  /* 0x0000001fff007819 */ /* 0x000fc40000011407 */
[----:B------:R-:W-:Y:S01]  /*0990*/  IADD3.X R5, R20, R5, R12, P0, !PT ;  /* 0x0000000514057210 */ /* 0x000fe200007fe40c */
[----:B------:R-:W-:Y:S01]  /*09a0*/  IMAD R12, R10, c[0x0][0x1a4], R13 ;  /* 0x000069000a0c7a24 */ /* 0x000fe200078e020d */
[----:B------:R-:W-:Y:S01]  /*09b0*/  LEA.HI R17, R17, R6, RZ, 0x3 ;  /* 0x0000000611117211 */ /* 0x000fe200078f18ff */
[----:B------:R-:W-:Y:S01]  /*09c0*/  IMAD R13, R0, c[0x0][0x1b0], RZ ;  /* 0x00006c00000d7a24 */ /* 0x000fe200078e02ff */
[----:B------:R-:W-:Y:S01]  /*09d0*/  IADD3 R2, P0, R14, R2, RZ ;  /* 0x000000020e027210 */ /* 0x000fe20007f1e0ff */
[----:B------:R-:W-:Y:S01]  /*09e0*/  IMAD R0, R0, c[0x0][0x1b8], RZ ;  /* 0x00006e0000007a24 */ /* 0x000fe200078e02ff */
[----:B------:R-:W-:Y:S01]  /*09f0*/  LOP3.LUT R14, R17, 0xfffffff8, RZ, 0xc0, !PT ;  /* 0xfffffff8110e7812 */ /* 0x000fe200078ec0ff */
[----:B------:R-:W-:Y:S01]  /*0a00*/  IMAD.WIDE.U32 R32, R7, c[0x0][0x1b0], R4 ;  /* 0x00006c0007207a25 */ /* 0x000fe200078e0004 */
[----:B------:R-:W-:-:S03]  /*0a10*/  IADD3.X R3, R15, R3, R12, P0, !PT ;  /* 0x000000030f037210 */ /* 0x000fc600007fe40c */
[----:B------:R-:W-:Y:S01]  /*0a20*/  IMAD.IADD R15, R6, 0x1, -R14 ;  /* 0x00000001060f7824 */ /* 0x000fe200078e0a0e */
[----:B------:R1:W-:Y:S01]  /*0a30*/  STL.64 [R1+0x18], R32 ;  /* 0x0000182001007387 */ /* 0x0003e20000100a00 */
[C---:B------:R-:W-:Y:S02]  /*0a40*/  IMAD R6, R7.reuse, c[0x0][0x1bc], R0 ;  /* 0x00006f0007067a24 */ /* 0x040fe400078e0200 */
[----:B------:R-:W-:Y:S01]  /*0a50*/  IMAD.WIDE.U32 R26, R7, c[0x0][0x1b8], R2 ;  /* 0x00006e00071a7a25 */ /* 0x000fe200078e0002 */
[----:B------:R-:W-:Y:S02]  /*0a60*/  R2P PR, R15, 0x6 ;  /* 0x000000060f007804 */ /* 0x000fe40000000000 */
[----:B------:R-:W-:Y:S01]  /*0a70*/  ISETP.GE.AND P0, PT, R10, R28, PT ;  /* 0x0000001c0a00720c */ /* 0x000fe20003f06270 */
[----:B------:R-:W-:Y:S01]  /*0a80*/  IMAD R14, R7, c[0x0][0x1b4], R13 ;  /* 0x00006d00070e7a24 */ /* 0x000fe200078e020d */
[----:B------:R1:W-:Y:S01]  /*0a90*/  STL.64 [R1+0x10], R26 ;  /* 0x0000101a01007387 */ /* 0x0003e20000100a00 */
[----:B------:R-:W-:Y:S01]  /*0aa0*/  IMAD.IADD R25, R27, 0x1, R6 ;  /* 0x000000011b197824 */ /* 0x000fe200078e0206 */
[----:B------:R-:W-:Y:S01]  /*0ab0*/  LEA.HI R3, R21, R148, RZ, 0x5 ;  /* 0x0000009415037211 */ /* 0x000fe200078f28ff */
[----:B------:R-:W-:Y:S01]  /*0ac0*/  IMAD.IADD R35, R33, 0x1, R14 ;  /* 0x0000000121237824 */ /* 0x000fe200078e020e */
[----:B------:R1:W-:Y:S01]  /*0ad0*/  STL [R1+0xc], R28 ;  /* 0x00000c1c01007387 */ /* 0x0003e20000100800 */
[----:B------:R-:W-:Y:S01]  /*0ae0*/  IMAD R0, R19, c[0x0][0x1a8], RZ ;  /* 0x00006a0013007a24 */ /* 0x000fe200078e02ff */
[----:B------:R-:W-:Y:S01]  /*0af0*/  LOP3.LUT R2, R3, 0xffffffe0, RZ, 0xc0, !PT ;  /* 0xffffffe003027812 */ /* 0x000fe200078ec0ff */
[----:B------:R-:W-:Y:S01]  /*0b00*/  IMAD.MOV.U32 R4, RZ, RZ, 0x20 ;  /* 0x00000020ff047424 */ /* 0x000fe200078e00ff */
[----:B------:R1:W-:Y:S01]  /*0b10*/  STL [R1+0x8], R236 ;  /* 0x000008ec01007387 */ /* 0x0003e20000100800 */
[C---:B------:R-:W-:Y:S01]  /*0b20*/  IMAD R0, R18.reuse, c[0x0][0x1ac], R0 ;  /* 0x00006b0012007a24 */ /* 0x040fe200078e0200 */
[----:B------:R-:W-:Y:S01]  /*0b30*/  SHF.R.S32.HI R31, RZ, 0x5, R3 ;  /* 0x00000005ff1f7819 */ /* 0x000fe20000011403 */
[----:B------:R-:W-:Y:S01]  /*0b40*/  IMAD.WIDE.U32 R12, R18, c[0x0][0x1a8], R8 ;  /* 0x00006a00120c7a25 */ /* 0x000fe200078e0008 */
[----:B------:R1:W-:Y:S03]  /*0b50*/  STL [R1+0x20], R25 ;  /* 0x0000201901007387 */ /* 0x0003e60000100800 */
[----:B------:R-:W-:Y:S01]  /*0b60*/  IMAD.MOV.U32 R20, RZ, RZ, 0x10 ;  /* 0x00000010ff147424 */ /* 0x000fe200078e00ff */
[----:B------:R1:W-:Y:S01]  /*0b70*/  STL [R1+0x4], R35 ;  /* 0x0000042301007387 */ /* 0x0003e20000100800 */
[----:B------:R-:W-:Y:S01]  /*0b80*/  IMAD.IADD R9, R13, 0x1, R0 ;  /* 0x000000010d097824 */ /* 0x000fe200078e0200 */
[----:B------:R-:W-:Y:S01]  /*0b90*/  SEL R0, R4, 0xffffffe0, !P2 ;  /* 0xffffffe004007807 */ /* 0x000fe20005000000 */
[----:B------:R-:W-:Y:S01]  /*0ba0*/  IMAD.IADD R30, R148, 0x1, -R2 ;  /* 0x00000001941e7824 */ /* 0x000fe200078e0a02 */
[----:B------:R-:W-:Y:S01]  /*0bb0*/  SEL R4, R20, 0xfffffff0, !P1 ;  /* 0xfffffff014047807 */ /* 0x000fe20004800000 */
[----:B------:R-:W-:Y:S01]  /*0bc0*/  IMAD.SHL.U32 R231, R231, 0x2, RZ ;  /* 0x00000002e7e77824 */ /* 0x000fe200078e00ff */
        /* <DEDUP_REMOVED lines=23> */
.L_x_1774:
[----:B------:R-:W-:Y:S05]  /*0d40*/  BSYNC B0 ;  /* 0x0000000000007941 */ /* 0x000fea0003800000 */
.L_x_1773:
        /* <DEDUP_REMOVED lines=29> */
.L_x_1776:
[----:B------:R-:W-:Y:S05]  /*0f20*/  BSYNC B0 ;  /* 0x0000000000007941 */ /* 0x000fea0003800000 */
.L_x_1775:
        /* <DEDUP_REMOVED lines=29> */
.L_x_1778:
[----:B------:R-:W-:Y:S05]  /*1100*/  BSYNC B0 ;  /* 0x0000000000007941 */ /* 0x000fea0003800000 */
.L_x_1777:
        /* <DEDUP_REMOVED lines=29> */
.L_x_1780:
[----:B------:R-:W-:Y:S05]  /*12e0*/  BSYNC B0 ;  /* 0x0000000000007941 */ /* 0x000fea0003800000 */
.L_x_1779:
        /* <DEDUP_REMOVED lines=29> */
.L_x_1782:
[----:B------:R-:W-:Y:S05]  /*14c0*/  BSYNC B0 ;  /* 0x0000000000007941 */ /* 0x000fea0003800000 */
.L_x_1781:
        /* <DEDUP_REMOVED lines=30> */
.L_x_1784:
[----:B------:R-:W-:Y:S05]  /*16b0*/  BSYNC B0 ;  /* 0x0000000000007941 */ /* 0x000fea0003800000 */
.L_x_1783:
        /* <DEDUP_REMOVED lines=30> */
.L_x_1786:
[----:B------:R-:W-:Y:S05]  /*18a0*/  BSYNC B0 ;  /* 0x0000000000007941 */ /* 0x000fea0003800000 */
.L_x_1785:
[----:B------:R-:W-:Y:S01]  /*18b0*/  IADD3 R3, R10, 0x70, RZ ;  /* 0x000000700a037810 */ /* 0x000fe20007ffe0ff */
[----:B------:R-:W-:Y:S01]  /*18c0*/  IMAD.MOV.U32 R16, RZ, RZ, c[0x0][0x198] ;  /* 0x00006600ff107624 */ /* 0x000fe200078e00ff */
[----:B---3--:R-:W-:Y:S01]  /*18d0*/  IADD3 R2, R133, 0x1f, RZ ;  /* 0x0000001f85027810 */ /* 0x008fe20007ffe0ff */
[----:B------:R-:W-:Y:S01]  /*18e0*/  IMAD.MOV.U32 R149, RZ, RZ, 0x5 ;  /* 0x00000005ff957424 */ /* 0x000fe200078e00ff */
[----:B------:R-:W-:Y:S01]  /*18f0*/  ISETP.GE.AND P0, PT, R3, R28, PT ;  /* 0x0000001c0300720c */ /* 0x000fe20003f06270 */
[----:B------:R3:W-:Y:S01]  /*1900*/  STL [R1+0x2c], R3 ;  /* 0x00002c0301007387 */ /* 0x0007e20000100800 */
[----:B------:R-:W-:Y:S01]  /*1910*/  BSSY B0, `(.L_x_1787) ;  /* 0x000001f000007945 */ /* 0x000fe20003800000 */
[C---:B------:R-:W-:Y:S01]  /*1920*/  IMAD.SHL.U32 R150, R16.reuse, 0x20, RZ ;  /* 0x0000002010967824 */ /* 0x040fe200078e00ff */
[----:B------:R-:W-:Y:S02]  /*1930*/  SHF.L.U64.HI R149, R16, R149, c[0x0][0x19c] ;  /* 0x0000670010957619 */ /* 0x000fe40000010295 */
[----:B---3--:R-:W-:-:S04]  /*1940*/  SHF.R.S32.HI R3, RZ, 0x1f, R2 ;  /* 0x0000001fff037819 */ /* 0x008fc80000011402 */
        /* <DEDUP_REMOVED lines=27> */
.L_x_1788:
[----:B------:R-:W-:Y:S05]  /*1b00*/  BSYNC B0 ;  /* 0x0000000000007941 */ /* 0x000fea0003800000 */
.L_x_1787:
[----:B------:R-:W-:Y:S01]  /*1b10*/  MOV R154, R34 ;  /* 0x00000022009a7202 */ /* 0x000fe20000000f00 */
[----:B------:R-:W-:Y:S01]  /*1b20*/  BSSY B0, `(.L_x_1789) ;  /* 0x000001e000007945 */ /* 0x000fe20003800000 */
[----:B------:R-:W-:Y:S02]  /*1b30*/  MOV R155, R35 ;  /* 0x00000023009b7202 */ /* 0x000fe40000000f00 */
[----:B-1----:R-:W-:Y:S02]  /*1b40*/  LEA.HI.SX32 R28, R232, 0xffffffff, 0x1b ;  /* 0xffffffffe81c7811 */ /* 0x002fe400078fdaff */
[----:B------:R-:W-:Y:S02]  /*1b50*/  MOV R154, R32 ;  /* 0x00000020009a7202 */ /* 0x000fe40000000f00 */
[----:B------:R-:W-:Y:S01]  /*1b60*/  SHF.R.S32.HI R12, RZ, 0x1f, R28 ;  /* 0x0000001fff0c7819 */ /* 0x000fe2000001141c */
[----:B------:R-:W-:Y:S02]  /*1b70*/  IMAD R9, R28, -0x20, R133 ;  /* 0xffffffe01c097824 */ /* 0x000fe400078e0285 */
[----:B------:R1:W-:Y:S01]  /*1b80*/  STL.64 [R1], R154 ;  /* 0x0000009a01007387 */ /* 0x0003e20000100a00 */
[----:B------:R-:W-:-:S02]  /*1b90*/  IMAD R8, R149, R28, RZ ;  /* 0x0000001c95087224 */ /* 0x000fc400078e02ff */
[----:B------:R-:W-:Y:S01]  /*1ba0*/  ISETP.GE.AND P0, PT, R10, R9, PT ;  /* 0x000000090a00720c */ /* 0x000fe20003f06270 */
[----:B--2---:R-:W-:-:S04]  /*1bb0*/  IMAD.WIDE.U32 R2, R28, R150, R154 ;  /* 0x000000961c027225 */ /* 0x004fc800078e009a */
        /* <DEDUP_REMOVED lines=20> */
.L_x_1790:
[----:B------:R-:W-:Y:S05]  /*1d00*/  BSYNC B0 ;  /* 0x0000000000007941 */ /* 0x000fea0003800000 */
.L_x_1789:
        /* <DEDUP_REMOVED lines=24> */
.L_x_1792:
[----:B------:R-:W-:Y:S05]  /*1e90*/  BSYNC B0 ;  /* 0x0000000000007941 */ /* 0x000fea0003800000 */
.L_x_1791:
[----:B------:R-:W-:Y:S01]  /*1ea0*/  ISETP.NE.U32.AND P2, PT, RZ, c[0x0][0x318], PT ;  /* 0x0000c600ff007a0c */ /* 0x000fe20003f45070 */
[----:B------:R-:W0:Y:S03]  /*1eb0*/  LDGDEPBAR ;  /* 0x00000000000079af */ /* 0x000e260000000000 */
[----:B------:R-:W-:-:S13]  /*1ec0*/  ISETP.NE.AND.EX P2, PT, RZ, c[0x0][0x31c], PT, P2 ;  /* 0x0000c700ff007a0c */ /* 0x000fda0003f45320 */
[----:B------:R-:W-:Y:S01]  /*1ed0*/  @P2 SHF.R.S32.HI R5, RZ, 0x1f, R23 ;  /* 0x0000001fff052819 */ /* 0x000fe20000011417 */
[----:B---3--:R-:W-:-:S04]  /*1ee0*/  @P2 IMAD.WIDE.U32 R2, R23, c[0x0][0x320], R18 ;  /* 0x0000c80017022a25 */ /* 0x008fc800078e0012 */
[----:B------:R-:W-:Y:S01]  /*1ef0*/  @P2 IMAD R5, R5, c[0x0][0x320], RZ ;  /* 0x0000c80005052a24 */ /* 0x000fe200078e02ff */
[----:B--2---:R-:W-:Y:S01]  /*1f00*/  @P2 LEA R6, P0, R2, c[0x0][0x318], 0x2 ;  /* 0x0000c60002062a11 */ /* 0x004fe200078010ff */
[----:B------:R-:W-:-:S04]  /*1f10*/  DEPBAR.LE SB0, 0x0 ;  /* 0x000080000000791a */ /* 0x000fc80000000000 */
[----:B------:R-:W-:-:S04]  /*1f20*/  @P2 IMAD R5, R23, c[0x0][0x324], R5 ;  /* 0x0000c90017052a24 */ /* 0x000fc800078e0205 */
[----:B------:R-:W-:-:S05]  /*1f30*/  @P2 IMAD.IADD R5, R3, 0x1, R5 ;  /* 0x0000000103052824 */ /* 0x000fca00078e0205 */
[----:B------:R-:W-:-:S05]  /*1f40*/  @P2 LEA.HI.X R7, R2, c[0x0][0x31c], R5, 0x2, P0 ;  /* 0x0000c70002072a11 */ /* 0x000fca00000f1405 */
[----:B------:R2:W3:Y:S04]  /*1f50*/  @P2 LDG.E R5, [R6.64] ;  /* 0x0000000406052981 */ /* 0x0004e8000c1e1900 */
[----:B------:R-:W-:Y:S01]  /*1f60*/  BAR.SYNC.DEFER_BLOCKING 0x0 ;  /* 0x0000000000007b1d */ /* 0x000fe20000010000 */
[----:B------:R-:W-:Y:S01]  /*1f70*/  ISETP.GE.AND P1, PT, R10, R9, PT ;  /* 0x000000090a00720c */ /* 0x000fe20003f26270 */
[----:B------:R-:W-:Y:S01]  /*1f80*/  IMAD R2, R12, c[0x0][0x1a0], RZ ;  /* 0x000068000c027a24 */ /* 0x000fe200078e02ff */
[----:B------:R-:W-:-:S03]  /*1f90*/  MOV R132, RZ ;  /* 0x000000ff00847202 */ /* 0x000fc60000000f00 */
[----:B------:R-:W3:Y:S01]  /*1fa0*/  @P2 MUFU.RCP R8, c[0x0][0x238] ;  /* 0x00008e0000082b08 */ /* 0x000ee20000001000 */
[C---:B------:R-:W-:Y:S01]  /*1fb0*/  IMAD R3, R28.reuse, c[0x0][0x1a4], R2 ;  /* 0x000069001c037a24 */ /* 0x040fe200078e0202 */
[----:B------:R-:W-:Y:S01]  /*1fc0*/  BSSY B0, `(.L_x_1793) ;  /* 0x000001a000007945 */ /* 0x000fe20003800000 */
[----:B--2---:R-:W-:-:S05]  /*1fd0*/  IMAD.WIDE.U32 R6, R28, c[0x0][0x1a0], RZ ;  /* 0x000068001c067a25 */ /* 0x004fca00078e00ff */
[----:B------:R2:W-:Y:S01]  /*1fe0*/  @P1 STS.128 [R231+0xa000], RZ ;  /* 0x00a000ffe7001388 */ /* 0x0005e20000000c00 */
[----:B------:R-:W-:Y:S01]  /*1ff0*/  IMAD.IADD R3, R7, 0x1, R3 ;  /* 0x0000000107037824 */ /* 0x000fe200078e0203 */
[C---:B------:R-:W-:Y:S02]  /*2000*/  LEA R2, P0, R6.reuse, R26, 0x5 ;  /* 0x0000001a06027211 */ /* 0x040fe400078028ff */
[----:B------:R2:W-:Y:S02]  /*2010*/  @P1 STS.128 [R231+0xb000], RZ ;  /* 0x00b000ffe7001388 */ /* 0x0005e40000000c00 */
[----:B------:R-:W-:Y:S01]  /*2020*/  LEA.HI.X R3, R6, R25, R3, 0x5, P0 ;  /* 0x0000001906037211 */ /* 0x000fe200000f2c03 */
[----:B---3--:R-:W-:Y:S01]  /*2030*/  @P2 FMUL.FTZ R132, R5, R8 ;  /* 0x0000000805842220 */ /* 0x008fe20000410000 */
        /* <DEDUP_REMOVED lines=18> */
.L_x_1794:
[----:B--2---:R-:W-:Y:S05]  /*2160*/  BSYNC B0 ;  /* 0x0000000000007941 */ /* 0x004fea0003800000 */
.L_x_1793:
        /* <DEDUP_REMOVED lines=26> */
.L_x_1796:
[----:B------:R-:W-:Y:S05]  /*2310*/  BSYNC B0 ;  /* 0x0000000000007941 */ /* 0x000fea0003800000 */
.L_x_1795:
        /* <DEDUP_REMOVED lines=9> */
[----:B------:R-:W-:Y:S01]  /*23b0*/  IMAD.SHL.U32 R92, R148, 0x2, RZ ;  /* 0x00000002945c7824 */ /* 0x000fe200078e00ff */
[----:B------:R-:W-:-:S02]  /*23c0*/  LOP3.LUT R3, R3, 0x1c0, RZ, 0xc0, !PT ;  /* 0x000001c003037812 */ /* 0x000fc400078ec0ff */
[----:B------:R-:W-:Y:S01]  /*23d0*/  LOP3.LUT R126, R8, 0xfffffe00, RZ, 0xc0, !PT ;  /* 0xfffffe00087e7812 */ /* 0x000fe200078ec0ff */
[----:B------:R-:W-:Y:S01]  /*23e0*/  IMAD.IADD R7, R7, 0x1, -R2 ;  /* 0x0000000107077824 */ /* 0x000fe200078e0a02 */
[----:B------:R-:W-:Y:S02]  /*23f0*/  LOP3.LUT R2, R6, 0x1c0, RZ, 0xc0, !PT ;  /* 0x000001c006027812 */ /* 0x000fe400078ec0ff */
[----:B------:R-:W-:Y:S02]  /*2400*/  LOP3.LUT R92, R92, 0x6, RZ, 0xc0, !PT ;  /* 0x000000065c5c7812 */ /* 0x000fe400078ec0ff */
[----:B------:R-:W-:Y:S02]  /*2410*/  SHF.L.U32 R6, R7, 0x3, RZ ;  /* 0x0000000307067819 */ /* 0x000fe400000006ff */
[----:B------:R-:W-:Y:S01]  /*2420*/  LOP3.LUT R8, R2, 0x8, R5, 0xf8, !PT ;  /* 0x0000000802087812 */ /* 0x000fe200078ef805 */
[----:B------:R-:W-:Y:S01]  /*2430*/  IMAD R92, R28, 0x20, R92 ;  /* 0x000000201c5c7824 */ /* 0x000fe200078e025c */
[----:B------:R-:W-:-:S02]  /*2440*/  SHF.R.U32.HI R2, RZ, 0x3, R2 ;  /* 0x00000003ff027819 */ /* 0x000fc40000011602 */
[----:B------:R-:W-:Y:S02]  /*2450*/  LOP3.LUT R6, R3, 0x8, R6, 0xf8, !PT ;  /* 0x0000000803067812 */ /* 0x000fe400078ef806 */
[----:B------:R-:W-:Y:S01]  /*2460*/  SHF.R.U32.HI R5, RZ, 0x3, R3 ;  /* 0x00000003ff057819 */ /* 0x000fe20000011603 */
[----:B------:R-:W-:Y:S01]  /*2470*/  IMAD R3, R31, 0x400, R126 ;  /* 0x000004001f037824 */ /* 0x000fe200078e027e */
[----:B------:R-:W-:Y:S02]  /*2480*/  LOP3.LUT R2, R8, R2, RZ, 0x3c, !PT ;  /* 0x0000000208027212 */ /* 0x000fe400078e3cff */
[----:B------:R-:W-:Y:S02]  /*2490*/  LOP3.LUT R125, R6, R5, RZ, 0x3c, !PT ;  /* 0x00000005067d7212 */ /* 0x000fe400078e3cff */
[C---:B------:R-:W-:Y:S01]  /*24a0*/  IADD3 R119, R92.reuse, 0x1, RZ ;  /* 0x000000015c777810 */ /* 0x040fe20007ffe0ff */
[----:B------:R-:W-:Y:S01]  /*24b0*/  IMAD R2, R7, 0x200, R2 ;  /* 0x0000020007027824 */ /* 0x000fe200078e0202 */
[C---:B------:R-:W-:Y:S01]  /*24c0*/  IADD3 R117, R92.reuse, 0x8, RZ ;  /* 0x000000085c757810 */ /* 0x040fe20007ffe0ff */
[----:B------:R-:W-:Y:S01]  /*24d0*/  IMAD.IADD R3, R125, 0x1, R3 ;  /* 0x000000017d037824 */ /* 0x000fe200078e0203 */
[----:B------:R-:W-:Y:S01]  /*24e0*/  IADD3 R115, R92, 0x9, RZ ;  /* 0x000000095c737810 */ /* 0x000fe20007ffe0ff */
[----:B------:R-:W-:Y:S01]  /*24f0*/  IMAD.SHL.U32 R216, R2, 0x2, RZ ;  /* 0x0000000202d87824 */ /* 0x000fe200078e00ff */
[----:B------:R-:W-:Y:S01]  /*2500*/  IADD3 R113, R92, 0x10, RZ ;  /* 0x000000105c717810 */ /* 0x000fe20007ffe0ff */
[----:B------:R-:W-:Y:S01]  /*2510*/  IMAD.SHL.U32 R218, R3, 0x2, RZ ;  /* 0x0000000203da7824 */ /* 0x000fe200078e00ff */
[----:B------:R-:W-:-:S02]  /*2520*/  SHF.R.S32.HI R3, RZ, 0x1f, R30 ;  /* 0x0000001fff037819 */ /* 0x000fc4000001141e */
[----:B------:R-:W-:Y:S01]  /*2530*/  LDSM.16.M88.4 R24, [R216+0x8800] ;  /* 0x00880000d818783b */ /* 0x000fe20000000200 */
[----:B------:R-:W-:Y:S01]  /*2540*/  IADD3 R2, R216, 0x8000, RZ ;  /* 0x00008000d8027810 */ /* 0x000fe20007ffe0ff */
[----:B------:R-:W-:Y:S01]  /*2550*/  IMAD R226, R0, 0x2, R218 ;  /* 0x0000000200e27824 */ /* 0x000fe200078e02da */
[----:B------:R-:W-:Y:S01]  /*2560*/  IADD3 R227, R216, 0x8020, RZ ;  /* 0x00008020d8e37810 */ /* 0x000fe20007ffe0ff */
[----:B------:R-:W3:Y:S01]  /*2570*/  LDSM.16.M88.4 R8, [R218+0x2000] ;  /* 0x00200000da08783b */ /* 0x000ee20000000200 */
[----:B------:R-:W-:Y:S01]  /*2580*/  @P1 IADD3 R227, R2, -0x20, RZ ;  /* 0xffffffe002e31810 */ /* 0x000fe20007ffe0ff */
[----:B------:R-:W-:Y:S01]  /*2590*/  IMAD.MOV.U32 R2, RZ, RZ, 0x40 ;  /* 0x00000040ff027424 */ /* 0x000fe200078e00ff */
[----:B------:R-:W-:Y:S01]  /*25a0*/  LEA R220, R4, R218, 0x1 ;  /* 0x000000da04dc7211 */ /* 0x000fe200078e08ff */
[----:B------:R-:W-:Y:S01]  /*25b0*/  LDSM.16.M88.4 R20, [R216+0x8000] ;  /* 0x00800000d814783b */ /* 0x000fe20000000200 */
[----:B------:R-:W-:Y:S02]  /*25c0*/  LEA.HI R3, R3, R30, RZ, 0x2 ;  /* 0x0000001e03037211 */ /* 0x000fe400078f10ff */
[----:B------:R-:W-:Y:S01]  /*25d0*/  SEL R2, R2, 0xffffffc0, !P2 ;  /* 0xffffffc002027807 */ /* 0x000fe20005000000 */
[----:B------:R-:W4:Y:S01]  /*25e0*/  LDSM.16.M88.4 R12, [R218] ;  /* 0x00000000da0c783b */ /* 0x000f220000000200 */
[----:B------:R-:W-:Y:S01]  /*25f0*/  SHF.R.S32.HI R72, RZ, 0x2, R3 ;  /* 0x00000002ff487819 */ /* 0x000fe20000011403 */
[----:B------:R-:W-:Y:S01]  /*2600*/  IMAD R224, R0, 0x2, R220 ;  /* 0x0000000200e07824 */ /* 0x000fe200078e02dc */
[----:B------:R-:W-:Y:S01]  /*2610*/  IADD3 R109, R92, 0x18, RZ ;  /* 0x000000185c6d7810 */ /* 0x000fe20007ffe0ff */
[----:B------:R-:W-:Y:S01]  /*2620*/  LDSM.16.M88.4 R16, [R220+0x2000] ;  /* 0x00200000dc10783b */ /* 0x000fe20000000200 */
[----:B------:R-:W-:Y:S01]  /*2630*/  IMAD.IADD R225, R216, 0x1, R2 ;  /* 0x00000001d8e17824 */ /* 0x000fe200078e0202 */
[----:B------:R-:W-:-:S02]  /*2640*/  LEA R3, R31, R72, 0x4 ;  /* 0x000000481f037211 */ /* 0x000fc400078e20ff */
[----:B------:R-:W5:Y:S01]  /*2650*/  LDSM.16.M88.4 R36, [R227+0x800] ;  /* 0x00080000e324783b */ /* 0x000f620000000200 */
[----:B------:R-:W-:Y:S02]  /*2660*/  IADD3 R112, R92, 0x11, RZ ;  /* 0x000000115c707810 */ /* 0x000fe40007ffe0ff */
[----:B------:R-:W-:Y:S01]  /*2670*/  IMAD.IADD R252, R252, 0x1, R3 ;  /* 0x00000001fcfc7824 */ /* 0x000fe200078e0203 */
[----:B------:R-:W1:Y:S01]  /*2680*/  LDSM.16.M88.4 R32, [R227] ;  /* 0x00000000e320783b */ /* 0x000e620000000200 */
[----:B------:R-:W-:Y:S02]  /*2690*/  IADD3 R223, R2, R227, RZ ;  /* 0x000000e302df7210 */ /* 0x000fe40007ffe0ff */
[C---:B------:R-:W-:Y:S01]  /*26a0*/  IADD3 R111, R92.reuse, 0x19, RZ ;  /* 0x000000195c6f7810 */ /* 0x040fe20007ffe0ff */
[----:B------:R-:W-:Y:S01]  /*26b0*/  LDSM.16.M88.4 R28, [R225+0x8800] ;  /* 0x00880000e11c783b */ /* 0x000fe20000000200 */
[----:B------:R-:W-:Y:S02]  /*26c0*/  IADD3 R3, R133, R252, -R134 ;  /* 0x000000fc85037210 */ /* 0x000fe40007ffe886 */
[-C--:B------:R-:W-:Y:S01]  /*26d0*/  ISETP.GE.AND P0, PT, R92, R133.reuse, PT ;  /* 0x000000855c00720c */ /* 0x080fe20003f06270 */
[----:B------:R2:W-:Y:S01]  /*26e0*/  STL [R1+0x28], R72 ;  /* 0x0000284801007387 */ /* 0x0005e20000100800 */
[-C--:B------:R-:W-:Y:S01]  /*26f0*/  ISETP.GE.AND P3, PT, R119, R133.reuse, PT ;  /* 0x000000857700720c */ /* 0x080fe20003f66270 */
[----:B------:R-:W-:Y:S01]  /*2700*/  IMAD.IADD R5, R3, 0x1, -R92 ;  /* 0x0000000103057824 */ /* 0x000fe200078e0a5c */
[-C--:B------:R-:W-:Y:S01]  /*2710*/  ISETP.GE.AND P6, PT, R117, R133.reuse, PT ;  /* 0x000000857500720c */ /* 0x080fe20003fc6270 */
[----:B------:R-:W-:Y:S01]  /*2720*/  IMAD.IADD R7, R3, 0x1, -R119 ;  /* 0x0000000103077824 */ /* 0x000fe200078e0a77 */
[----:B------:R-:W-:Y:S01]  /*2730*/  ISETP.GE.AND P5, PT, R115, R133, PT ;  /* 0x000000857300720c */ /* 0x000fe20003fa6270 */
[----:B------:R-:W-:Y:S01]  /*2740*/  IMAD.IADD R2, R3, 0x1, -R109 ;  /* 0x0000000103027824 */ /* 0x000fe200078e0a6d */
[----:B------:R-:W-:-:S02]  /*2750*/  IABS R5, R5 ;  /* 0x0000000500057213 */ /* 0x000fc40000000000 */
[----:B------:R-:W-:Y:S02]  /*2760*/  ISETP.GE.AND P4, PT, R113, R133, PT ;  /* 0x000000857100720c */ /* 0x000fe40003f86270 */
[----:B------:R-:W-:Y:S01]  /*2770*/  MOV R6, R5 ;  /* 0x0000000500067202 */ /* 0x000fe20000000f00 */
[----:B---3--:R-:W-:Y:S01]  /*2780*/  HMMA.16816.F32.BF16 R40, R8, R24, RZ ;  /* 0x000000180828723c */ /* 0x008fe200000418ff */
[----:B------:R-:W-:Y:S01]  /*2790*/  IABS R5, R7 ;  /* 0x0000000700057213 */ /* 0x000fe20000000000 */
[----:B------:R-:W-:Y:S01]  /*27a0*/  IMAD.IADD R7, R3, 0x1, -R111 ;  /* 0x0000000103077824 */ /* 0x000fe200078e0a6f */
[----:B------:R3:W-:Y:S01]  /*27b0*/  I2F R146, R6 ;  /* 0x0000000600927306 */ /* 0x0007e20000201400 */
[----:B------:R-:W-:Y:S02]  /*27c0*/  IABS R2, R2 ;  /* 0x0000000200027213 */ /* 0x000fe40000000000 */
[-C--:B------:R-:W-:Y:S02]  /*27d0*/  ISETP.GE.AND P2, PT, R112, R133.reuse, PT ;  /* 0x000000857000720c */ /* 0x080fe40003f46270 */
[----:B----4-:R-:W-:Y:S01]  /*27e0*/  HMMA.16816.F32.BF16 R60, R12, R20, RZ ;  /* 0x000000140c3c723c */ /* 0x010fe200000418ff */
[----:B------:R-:W-:-:S02]  /*27f0*/  ISETP.GE.AND P1, PT, R109, R133, PT ;  /* 0x000000856d00720c */ /* 0x000fc40003f26270 */
[----:B------:R4:W-:Y:S01]  /*2800*/  I2F R147, R5 ;  /* 0x0000000500937306 */ /* 0x0009e20000201400 */
[----:B------:R-:W-:Y:S02]  /*2810*/  LOP3.LUT R237, R148, 0x3, RZ, 0xc0, !PT ;  /* 0x0000000394ed7812 */ /* 0x000fe400078ec0ff */
[C---:B------:R-:W-:Y:S02]  /*2820*/  IADD3 R230, R227.reuse, 0x800, RZ ;  /* 0x00000800e3e67810 */ /* 0x040fe40007ffe0ff */
[----:B------:R-:W-:Y:S01]  /*2830*/  HMMA.16816.F32.BF16 R44, R8, R20, RZ ;  /* 0x00000014082c723c */ /* 0x000fe200000418ff */
[----:B------:R-:W-:Y:S01]  /*2840*/  IADD3 R229, R227, 0x1000, RZ ;  /* 0x00001000e3e57810 */ /* 0x000fe20007ffe0ff */
[----:B---3--:R-:W-:Y:S01]  /*2850*/  IMAD.IADD R6, R3, 0x1, -R117 ;  /* 0x0000000103067824 */ /* 0x008fe200078e0a75 */
[----:B------:R-:W-:-:S05]  /*2860*/  IADD3 R228, R227, 0x1800, RZ ;  /* 0x00001800e3e47810 */ /* 0x000fca0007ffe0ff */
[----:B------:R-:W-:Y:S01]  /*2870*/  HMMA.16816.F32.BF16 R48, R8, R22, RZ ;  /* 0x000000160830723c */ /* 0x000fe200000418ff */
[----:B------:R-:W-:Y:S01]  /*2880*/  IABS R6, R6 ;  /* 0x0000000600067213 */ /* 0x000fe20000000000 */
[----:B----4-:R-:W-:-:S03]  /*2890*/  IMAD.IADD R5, R3, 0x1, -R115 ;  /* 0x0000000103057824 */ /* 0x010fc600078e0a73 */
[----:B------:R3:W-:Y:S03]  /*28a0*/  I2F R145, R6 ;  /* 0x0000000600917306 */ /* 0x0007e60000201400 */
[----:B------:R-:W-:Y:S01]  /*28b0*/  HMMA.16816.F32.BF16 R64, R12, R22, RZ ;  /* 0x000000160c40723c */ /* 0x000fe200000418ff */
[----:B------:R-:W4:Y:S01]  /*28c0*/  LDSM.16.M88.4 R20, [R220] ;  /* 0x00000000dc14783b */ /* 0x000f220000000200 */
[----:B------:R-:W-:-:S04]  /*28d0*/  IABS R5, R5 ;  /* 0x0000000500057213 */ /* 0x000fc80000000000 */
[----:B------:R1:W-:Y:S02]  /*28e0*/  I2F R144, R5 ;  /* 0x0000000500907306 */ /* 0x0003e40000201400 */
[----:B------:R-:W-:Y:S01]  /*28f0*/  HMMA.16816.F32.BF16 R52, R8, R26, RZ ;  /* 0x0000001a0834723c */ /* 0x000fe200000418ff */
[----:B------:R-:W-:Y:S01]  /*2900*/  LDSM.16.M88.4 R8, [R226+0x2000] ;  /* 0x00200000e208783b */ /* 0x000fe20000000200 */
[----:B---3--:R-:W-:-:S06]  /*2910*/  IMAD.IADD R6, R3, 0x1, -R113 ;  /* 0x0000000103067824 */ /* 0x008fcc00078e0a71 */
[----:B------:R-:W-:Y:S01]  /*2920*/  HMMA.16816.F32.BF16 R56, R12, R24, RZ ;  /* 0x000000180c38723c */ /* 0x000fe200000418ff */
[----:B------:R-:W-:Y:S01]  /*2930*/  IABS R6, R6 ;  /* 0x0000000600067213 */ /* 0x000fe20000000000 */
[----:B-1----:R-:W-:-:S03]  /*2940*/  IMAD.IADD R5, R3, 0x1, -R112 ;  /* 0x0000000103057824 */ /* 0x002fc600078e0a70 */
[----:B------:R1:W-:Y:S03]  /*2950*/  I2F R143, R6 ;  /* 0x00000006008f7306 */ /* 0x0003e60000201400 */
[----:B------:R-:W-:Y:S01]  /*2960*/  HMMA.16816.F32.BF16 R12, R12, R26, RZ ;  /* 0x0000001a0c0c723c */ /* 0x000fe200000418ff */
[----:B------:R-:W-:-:S04]  /*2970*/  IABS R5, R5 ;  /* 0x0000000500057213 */ /* 0x000fc80000000000 */
[----:B------:R3:W-:Y:S03]  /*2980*/  I2F R142, R5 ;  /* 0x00000005008e7306 */ /* 0x0007e60000201400 */
[----:B-----5:R-:W-:Y:S01]  /*2990*/  HMMA.16816.F32.BF16 R24, R16, R36, R40 ;  /* 0x000000241018723c */ /* 0x020fe20000041828 */
[----:B------:R-:W5:Y:S01]  /*29a0*/  LDSM.16.M88.4 R40, [R225+0x8000] ;  /* 0x00800000e128783b */ /* 0x000f620000000200 */
[----:B-1----:R-:W-:-:S06]  /*29b0*/  IMAD.MOV.U32 R6, RZ, RZ, R2 ;  /* 0x000000ffff067224 */ /* 0x002fcc00078e0002 */
[C---:B------:R-:W-:Y:S01]  /*29c0*/  HMMA.16816.F32.BF16 R44, R16.reuse, R32, R44 ;  /* 0x00000020102c723c */ /* 0x040fe2000004182c */
[----:B------:R-:W-:Y:S01]  /*29d0*/  IABS R2, R7 ;  /* 0x0000000700027213 */ /* 0x000fe20000000000 */
[----:B------:R1:W-:Y:S04]  /*29e0*/  I2F R141, R6 ;  /* 0x00000006008d7306 */ /* 0x0003e80000201400 */
[----:B------:R-:W-:Y:S01]  /*29f0*/  IMAD.MOV.U32 R7, RZ, RZ, R2 ;  /* 0x000000ffff077224 */ /* 0x000fe200078e0002 */
[C---:B---3--:R-:W-:Y:S01]  /*2a00*/  IADD3 R5, R3.reuse, 0x8, RZ ;  /* 0x0000000803057810 */ /* 0x048fe20007ffe0ff */
[----:B------:R-:W-:Y:S01]  /*2a10*/  HMMA.16816.F32.BF16 R68, R16, R34, R48 ;  /* 0x000000221044723c */ /* 0x000fe20000041830 */
[C---:B------:R-:W-:Y:S01]  /*2a20*/  IADD3 R2, R3.reuse, 0x40, RZ ;  /* 0x0000004003027810 */ /* 0x040fe20007ffe0ff */
[----:B------:R3:W-:Y:S01]  /*2a30*/  I2F R140, R7 ;  /* 0x00000007008c7306 */ /* 0x0007e20000201400 */
[----:B------:R-:W-:-:S05]  /*2a40*/  IADD3 R3, R3, 0x48, RZ ;  /* 0x0000004803037810 */ /* 0x000fca0007ffe0ff */
[----:B--2---:R-:W-:Y:S01]  /*2a50*/  HMMA.16816.F32.BF16 R72, R16, R38, R52 ;  /* 0x000000261048723c */ /* 0x004fe20000041834 */
[----:B------:R-:W2:Y:S01]  /*2a60*/  LDSM.16.M88.4 R16, [R226] ;  /* 0x00000000e210783b */ /* 0x000ea20000000200 */
[----:B-1----:R-:W-:-:S04]  /*2a70*/  IADD3 R6, -R92, R5, RZ ;  /* 0x000000055c067210 */ /* 0x002fc80007ffe1ff */
[----:B------:R-:W-:Y:S02]  /*2a80*/  IABS R6, R6 ;  /* 0x0000000600067213 */ /* 0x000fe40000000000 */
[----:B----4-:R-:W-:Y:S03]  /*2a90*/  HMMA.16816.F32.BF16 R60, R20, R32, R60 ;  /* 0x00000020143c723c */ /* 0x010fe6000004183c */
[----:B---3--:R-:W-:-:S05]  /*2aa0*/  IMAD.MOV.U32 R7, RZ, RZ, R6 ;  /* 0x000000ffff077224 */ /* 0x008fca00078e0006 */
[C---:B------:R-:W-:Y:S01]  /*2ab0*/  HMMA.16816.F32.BF16 R80, R20.reuse, R36, R56 ;  /* 0x000000241450723c */ /* 0x040fe20000041838 */
[----:B------:R1:W-:Y:S07]  /*2ac0*/  I2F R139, R7 ;  /* 0x00000007008b7306 */ /* 0x0003ee0000201400 */
[----:B------:R-:W-:Y:S01]  /*2ad0*/  HMMA.16816.F32.BF16 R48, R20, R38, R12 ;  /* 0x000000261430723c */ /* 0x000fe2000004180c */
[----:B------:R-:W-:Y:S04]  /*2ae0*/  LDSM.16.M88.4 R12, [R224+0x2000] ;  /* 0x00200000e00c783b */ /* 0x000fe80000000200 */
[----:B------:R-:W-:Y:S03]  /*2af0*/  LDSM.16.M88.4 R36, [R223+0x800] ;  /* 0x00080000df24783b */ /* 0x000fe60000000200 */
[----:B-----5:R-:W-:Y:S01]  /*2b00*/  HMMA.16816.F32.BF16 R44, R8, R40, R44 ;  /* 0x00000028082c723c */ /* 0x020fe2000004182c */
[----:B-1----:R-:W-:-:S05]  /*2b10*/  IMAD.IADD R7, R3, 0x1, -R92 ;  /* 0x0000000103077824 */ /* 0x002fca00078e0a5c */
[----:B------:R-:W-:Y:S02]  /*2b20*/  IABS R7, R7 ;  /* 0x0000000700077213 */ /* 0x000fe40000000000 */
[C---:B------:R-:W-:Y:S01]  /*2b30*/  HMMA.16816.F32.BF16 R84, R8.reuse, R28, R24 ;  /* 0x0000001c0854723c */ /* 0x040fe20000041818 */
[----:B------:R-:W-:Y:S01]  /*2b40*/  LDSM.16.M88.4 R24, [R223] ;  /* 0x00000000df18783b */ /* 0x000fe20000000200 */
[----:B------:R-:W-:Y:S06]  /*2b50*/  I2F R135, R7 ;  /* 0x0000000700877306 */ /* 0x000fec0000201400 */
[C---:B------:R-:W-:Y:S01]  /*2b60*/  HMMA.16816.F32.BF16 R76, R8.reuse, R42, R68 ;  /* 0x0000002a084c723c */ /* 0x040fe20000041844 */
[----:B------:R-:W-:Y:S07]  /*2b70*/  LDSM.16.M88.4 R68, [R218+0x6000] ;  /* 0x00600000da44783b */ /* 0x000fee0000000200 */
[----:B------:R-:W-:Y:S01]  /*2b80*/  HMMA.16816.F32.BF16 R56, R8, R30, R72 ;  /* 0x0000001e0838723c */ /* 0x000fe20000041848 */
[----:B------:R-:W1:Y:S07]  /*2b90*/  LDSM.16.M88.4 R8, [R224] ;  /* 0x00000000e008783b */ /* 0x000e6e0000000200 */
[----:B------:R-:W-:Y:S01]  /*2ba0*/  HMMA.16816.F32.BF16 R52, R20, R34, R64 ;  /* 0x000000221434723c */ /* 0x000fe20000041840 */
[----:B------:R-:W-:Y:S06]  /*2bb0*/  LDSM.16.M88.4 R64, [R218+0x4000] ;  /* 0x00400000da40783b */ /* 0x000fec0000000200 */
[----:B------:R-:W-:Y:S01]  /*2bc0*/  IMAD.IADD R20, R2, 0x1, -R92 ;  /* 0x0000000102147824 */ /* 0x000fe200078e0a5c */
[----:B--2---:R-:W-:Y:S01]  /*2bd0*/  HMMA.16816.F32.BF16 R32, R16, R40, R60 ;  /* 0x000000281020723c */ /* 0x004fe2000004183c */
[----:B------:R-:W-:Y:S03]  /*2be0*/  LDSM.16.M88.4 R60, [R220+0x4000] ;  /* 0x00400000dc3c783b */ /* 0x000fe60000000200 */
[----:B------:R-:W-:-:S04]  /*2bf0*/  IABS R6, R20 ;  /* 0x0000001400067213 */ /* 0x000fc80000000000 */
[C---:B------:R-:W-:Y:S01]  /*2c00*/  HMMA.16816.F32.BF16 R72, R16.reuse, R28, R80 ;  /* 0x0000001c1048723c */ /* 0x040fe20000041850 */
[----:B------:R2:W-:Y:S07]  /*2c10*/  I2F R137, R6 ;  /* 0x0000000600897306 */ /* 0x0005ee0000201400 */
[C---:B------:R-:W-:Y:S01]  /*2c20*/  HMMA.16816.F32.BF16 R80, R16.reuse, R30, R48 ;  /* 0x0000001e1050723c */ /* 0x040fe20000041830 */
[----:B------:R-:W3:Y:S04]  /*2c30*/  LDSM.16.M88.4 R28, [R216+0x9000] ;  /* 0x00900000d81c783b */ /* 0x000ee80000000200 */
[----:B------:R-:W-:Y:S03]  /*2c40*/  LDSM.16.M88.4 R48, [R226+0x4000] ;  /* 0x00400000e230783b */ /* 0x000fe60000000200 */
[----:B------:R-:W-:Y:S01]  /*2c50*/  HMMA.16816.F32.BF16 R52, R16, R42, R52 ;  /* 0x0000002a1034723c */ /* 0x000fe20000041834 */
[----:B--2---:R-:W-:-:S04]  /*2c60*/  IADD3 R6, -R119, R5, RZ ;  /* 0x0000000577067210 */ /* 0x004fc80007ffe1ff */
[----:B------:R-:W-:Y:S02]  /*2c70*/  IABS R6, R6 ;  /* 0x0000000600067213 */ /* 0x000fe40000000000 */
[--C-:B------:R-:W-:Y:S01]  /*2c80*/  IMAD.IADD R16, R2, 0x1, -R119.reuse ;  /* 0x0000000102107824 */ /* 0x100fe200078e0a77 */
[-C--:B-1----:R-:W-:Y:S01]  /*2c90*/  HMMA.16816.F32.BF16 R20, R8, R24.reuse, R32 ;  /* 0x000000180814723c */ /* 0x082fe20000041820 */
[----:B------:R-:W-:Y:S01]  /*2ca0*/  LDSM.16.M88.4 R32, [R227+0x1000] ;  /* 0x00100000e320783b */ /* 0x000fe20000000200 */
[----:B------:R-:W-:Y:S02]  /*2cb0*/  IMAD.MOV.U32 R7, RZ, RZ, R6 ;  /* 0x000000ffff077224 */ /* 0x000fe400078e0006 */
[----:B------:R-:W-:Y:S01]  /*2cc0*/  IABS R6, R16 ;  /* 0x0000001000067213 */ /* 0x000fe20000000000 */
[----:B------:R-:W-:Y:S01]  /*2cd0*/  IMAD.IADD R16, R3, 0x1, -R119 ;  /* 0x0000000103107824 */ /* 0x000fe200078e0a77 */
[----:B------:R1:W-:Y:S02]  /*2ce0*/  I2F R138, R7 ;  /* 0x00000007008a7306 */ /* 0x0003e40000201400 */
[C---:B------:R-:W-:Y:S08]  /*2cf0*/  HMMA.16816.F32.BF16 R44, R12.reuse, R24, R44 ;  /* 0x000000180c2c723c */ /* 0x040ff0000004182c */
[----:B------:R-:W-:Y:S01]  /*2d00*/  HMMA.16816.F32.BF16 R40, R12, R26, R76 ;  /* 0x0000001a0c28723c */ /* 0x000fe2000004184c */
[----:B------:R-:W2:Y:S01]  /*2d10*/  LDSM.16.M88.4 R76, [R220+0x6000] ;  /* 0x00600000dc4c783b */ /* 0x000ea20000000200 */
[----:B-1----:R-:W-:Y:S01]  /*2d20*/  IMAD.MOV.U32 R7, RZ, RZ, R6 ;  /* 0x000000ffff077224 */ /* 0x002fe200078e0006 */
[----:B------:R-:W-:-:S05]  /*2d30*/  IABS R6, R16 ;  /* 0x0000001000067213 */ /* 0x000fca0000000000 */
[C---:B------:R-:W-:Y:S01]  /*2d40*/  HMMA.16816.F32.BF16 R100, R12.reuse, R36, R84 ;  /* 0x000000240c64723c */ /* 0x040fe20000041854 */
[----:B------:R-:W-:Y:S01]  /*2d50*/  IADD3 R16, -R117, R5, RZ ;  /* 0x0000000575107210 */ /* 0x000fe20007ffe1ff */
[----:B------:R1:W-:Y:S06]  /*2d60*/  I2F R136, R7 ;  /* 0x0000000700887306 */ /* 0x0003ec0000201400 */
[----:B------:R-:W-:Y:S01]  /*2d70*/  HMMA.16816.F32.BF16 R104, R12, R38, R56 ;  /* 0x000000260c68723c */ /* 0x000fe20000041838 */
[----:B------:R-:W-:Y:S06]  /*2d80*/  LDSM.16.M88.4 R56, [R226+0x6000] ;  /* 0x00600000e238783b */ /* 0x000fec0000000200 */
[----:B------:R-:W-:Y:S01]  /*2d90*/  IMAD.IADD R12, R5, 0x1, -R115 ;  /* 0x00000001050c7824 */ /* 0x000fe200078e0a73 */
[----:B------:R-:W-:Y:S01]  /*2da0*/  HMMA.16816.F32.BF16 R24, R8, R26, R52 ;  /* 0x0000001a0818723c */ /* 0x000fe20000041834 */
[----:B------:R-:W-:Y:S01]  /*2db0*/  LDSM.16.M88.4 R52, [R223+0x1000] ;  /* 0x00100000df34783b */ /* 0x000fe20000000200 */
[----:B-1----:R-:W-:Y:S01]  /*2dc0*/  IMAD.MOV.U32 R7, RZ, RZ, R6 ;  /* 0x000000ffff077224 */ /* 0x002fe200078e0006 */
[----:B------:R-:W-:-:S03]  /*2dd0*/  IABS R6, R16 ;  /* 0x0000001000067213 */ /* 0x000fc60000000000 */
[----:B------:R1:W-:Y:S02]  /*2de0*/  I2F R131, R7 ;  /* 0x0000000700837306 */ /* 0x0003e40000201400 */
[-C--:B---3--:R-:W-:Y:S06]  /*2df0*/  HMMA.16816.F32.BF16 R16, R64, R28.reuse, R20 ;  /* 0x0000001c4010723c */ /* 0x088fec0000041814 */
[----:B------:R3:W-:Y:S02]  /*2e00*/  I2F R130, R6 ;  /* 0x0000000600827306 */ /* 0x0007e40000201400 */
[----:B------:R-:W-:Y:S01]  /*2e10*/  HMMA.16816.F32.BF16 R20, R68, R28, R44 ;  /* 0x0000001c4414723c */ /* 0x000fe2000004182c */
[----:B------:R-:W-:Y:S01]  /*2e20*/  LDSM.16.M88.4 R44, [R224+0x6000] ;  /* 0x00600000e02c783b */ /* 0x000fe20000000200 */
[----:B-1----:R-:W-:-:S06]  /*2e30*/  IMAD.IADD R7, R2, 0x1, -R117 ;  /* 0x0000000102077824 */ /* 0x002fcc00078e0a75 */
[----:B------:R-:W-:Y:S01]  /*2e40*/  HMMA.16816.F32.BF16 R88, R8, R36, R72 ;  /* 0x000000240858723c */ /* 0x000fe20000041848 */
[----:B------:R-:W1:Y:S01]  /*2e50*/  LDSM.16.M88.4 R72, [R225+0x9000] ;  /* 0x00900000e148783b */ /* 0x000e620000000200 */
[----:B------:R-:W-:Y:S01]  /*2e60*/  IABS R7, R7 ;  /* 0x0000000700077213 */ /* 0x000fe20000000000 */
[----:B---3--:R-:W-:-:S03]  /*2e70*/  IMAD.IADD R6, R3, 0x1, -R117 ;  /* 0x0000000103067824 */ /* 0x008fc600078e0a75 */
[----:B------:R3:W-:Y:S02]  /*2e80*/  I2F R129, R7 ;  /* 0x0000000700817306 */ /* 0x0007e40000201400 */
[----:B------:R-:W-:Y:S01]  /*2e90*/  HMMA.16816.F32.BF16 R96, R8, R38, R80 ;  /* 0x000000260860723c */ /* 0x000fe20000041850 */
[----:B------:R-:W-:-:S06]  /*2ea0*/  IABS R6, R6 ;  /* 0x0000000600067213 */ /* 0x000fcc0000000000 */
[----:B------:R-:W-:Y:S01]  /*2eb0*/  IMAD.IADD R8, R3, 0x1, -R113 ;  /* 0x0000000103087824 */ /* 0x000fe200078e0a71 */
[----:B--2---:R-:W-:Y:S01]  /*2ec0*/  HMMA.16816.F32.BF16 R20, R76, R32, R20 ;  /* 0x000000204c14723c */ /* 0x004fe20000041814 */
[----:B---3--:R-:W-:-:S07]  /*2ed0*/  MOV R7, R6 ;  /* 0x0000000600077202 */ /* 0x008fce0000000f00 */
[----:B------:R-:W-:Y:S01]  /*2ee0*/  HMMA.16816.F32.BF16 R36, R68, R30, R40 ;  /* 0x0000001e4424723c */ /* 0x000fe20000041828 */
[----:B------:R-:W-:Y:S01]  /*2ef0*/  IABS R6, R12 ;  /* 0x0000000c00067213 */ /* 0x000fe20000000000 */
[--C-:B------:R-:W-:Y:S01]  /*2f00*/  IMAD.IADD R12, R2, 0x1, -R115.reuse ;  /* 0x00000001020c7824 */ /* 0x100fe200078e0a73 */
[----:B------:R2:W-:Y:S01]  /*2f10*/  I2F R128, R7 ;  /* 0x0000000700807306 */ /* 0x0005e20000201400 */
[----:B------:R-:W-:Y:S11]  /*2f20*/  LDSM.16.M88.4 R40, [R224+0x4000] ;  /* 0x00400000e028783b */ /* 0x000ff60000000200 */
[----:B------:R-:W-:Y:S01]  /*2f30*/  @!UPT UIADD3 URZ, URZ, URZ, URZ ;  /* 0x0000003f3f3ff290 */ /* 0x000fe2000fffe03f */
[----:B-1----:R-:W-:Y:S01]  /*2f40*/  HMMA.16816.F32.BF16 R20, R56, R72, R20 ;  /* 0x000000483814723c */ /* 0x002fe20000041814 */
[----:B--2---:R-:W-:Y:S01]  /*2f50*/  IMAD.MOV.U32 R7, RZ, RZ, R6 ;  /* 0x000000ffff077224 */ /* 0x004fe200078e0006 */
[----:B------:R-:W-:Y:S01]  /*2f60*/  IABS R6, R12 ;  /* 0x0000000c00067213 */ /* 0x000fe20000000000 */
[----:B------:R-:W-:Y:S02]  /*2f70*/  IMAD.IADD R12, R3, 0x1, -R115 ;  /* 0x00000001030c7824 */ /* 0x000fe400078e0a73 */
[----:B------:R1:W-:Y:S03]  /*2f80*/  I2F R127, R7 ;  /* 0x00000007007f7306 */ /* 0x0003e60000201400 */
[----:B------:R-:W-:Y:S01]  /*2f90*/  HMMA.16816.F32.BF16 R84, R76, R34, R36 ;  /* 0x000000224c54723c */ /* 0x000fe20000041824 */
[----:B------:R-:W-:Y:S01]  /*2fa0*/  LDSM.16.M88.4 R36, [R227+0x1800] ;  /* 0x00180000e324783b */ /* 0x000fe20000000200 */
[----:B-1----:R-:W-:Y:S01]  /*2fb0*/  IMAD.MOV.U32 R7, RZ, RZ, R6 ;  /* 0x000000ffff077224 */ /* 0x002fe200078e0006 */
[----:B------:R-:W-:Y:S11]  /*2fc0*/  IABS R6, R12 ;  /* 0x0000000c00067213 */ /* 0x000ff60000000000 */
[----:B------:R-:W-:Y:S02]  /*2fd0*/  @!UPT UIADD3 URZ, URZ, URZ, URZ ;  /* 0x0000003f3f3ff290 */ /* 0x000fe4000fffe03f */
[----:B------:R-:W-:Y:S01]  /*2fe0*/  HMMA.16816.F32.BF16 R80, R44, R52, R20 ;  /* 0x000000342c50723c */ /* 0x000fe20000041814 */
[----:B------:R1:W-:Y:S07]  /*2ff0*/  I2F R124, R7 ;  /* 0x00000007007c7306 */ /* 0x0003ee0000201400 */
[----:B------:R-:W-:Y:S01]  /*3000*/  HMMA.16816.F32.BF16 R12, R60, R32, R16 ;  /* 0x000000203c0c723c */ /* 0x000fe20000041810 */
[----:B------:R2:W-:Y:S07]  /*3010*/  I2F R123, R6 ;  /* 0x00000006007b7306 */ /* 0x0005ee0000201400 */
[----:B------:R-:W-:Y:S01]  /*3020*/  HMMA.16816.F32.BF16 R16, R64, R30, R24 ;  /* 0x0000001e4010723c */ /* 0x000fe20000041818 */
[----:B------:R-:W3:Y:S01]  /*3030*/  LDSM.16.M88.4 R24, [R216+0x9800] ;  /* 0x00980000d818783b */ /* 0x000ee20000000200 */
[----:B-1----:R-:W-:-:S03]  /*3040*/  IADD3 R7, -R113, R5, RZ ;  /* 0x0000000571077210 */ /* 0x002fc60007ffe1ff */
[----:B------:R-:W1:Y:S01]  /*3050*/  LDSM.16.M88.4 R28, [R225+0x9800] ;  /* 0x00980000e11c783b */ /* 0x000e620000000200 */
[----:B------:R-:W-:Y:S01]  /*3060*/  IABS R7, R7 ;  /* 0x0000000700077213 */ /* 0x000fe20000000000 */
[----:B--2---:R-:W-:-:S03]  /*3070*/  IMAD.IADD R6, R2, 0x1, -R113 ;  /* 0x0000000102067824 */ /* 0x004fc600078e0a71 */
[----:B------:R2:W-:Y:S02]  /*3080*/  I2F R122, R7 ;  /* 0x00000007007a7306 */ /* 0x0005e40000201400 */
[----:B------:R-:W-:Y:S11]  /*3090*/  IABS R6, R6 ;  /* 0x0000000600067213 */ /* 0x000ff60000000000 */
[----:B------:R-:W-:Y:S01]  /*30a0*/  @!UPT UIADD3 URZ, URZ, URZ, URZ ;  /* 0x0000003f3f3ff290 */ /* 0x000fe2000fffe03f */
[----:B------:R-:W-:Y:S01]  /*30b0*/  HMMA.16816.F32.BF16 R16, R60, R34, R16 ;  /* 0x000000223c10723c */ /* 0x000fe20000041810 */
[----:B--2---:R-:W-:Y:S01]  /*30c0*/  IMAD.MOV.U32 R7, RZ, RZ, R6 ;  /* 0x000000ffff077224 */ /* 0x004fe200078e0006 */
[----:B------:R-:W-:Y:S01]  /*30d0*/  IABS R6, R8 ;  /* 0x0000000800067213 */ /* 0x000fe20000000000 */
[--C-:B------:R-:W-:Y:S02]  /*30e0*/  IMAD.IADD R8, R5, 0x1, -R112.reuse ;  /* 0x0000000105087824 */ /* 0x100fe400078e0a70 */
[----:B------:R2:W-:Y:S03]  /*30f0*/  I2F R121, R7 ;  /* 0x0000000700797306 */ /* 0x0005e60000201400 */
[----:B---3--:R-:W-:Y:S01]  /*3100*/  HMMA.16816.F32.BF16 R20, R68, R24, R100 ;  /* 0x000000184414723c */ /* 0x008fe20000041864 */
[----:B--2---:R-:W-:Y:S02]  /*3110*/  MOV R7, R6 ;  /* 0x0000000600077202 */ /* 0x004fe40000000f00 */
[----:B------:R-:W-:Y:S01]  /*3120*/  IABS R6, R8 ;  /* 0x0000000800067213 */ /* 0x000fe20000000000 */
[----:B------:R-:W-:Y:S01]  /*3130*/  IMAD.IADD R8, R2, 0x1, -R112 ;  /* 0x0000000102087824 */ /* 0x000fe200078e0a70 */
[----:B------:R2:W-:Y:S11]  /*3140*/  I2F R120, R7 ;  /* 0x0000000700787306 */ /* 0x0005f60000201400 */
[----:B------:R-:W-:Y:S08]  /*3150*/  @!UPT UIADD3 URZ, URZ, URZ, URZ ;  /* 0x0000003f3f3ff290 */ /* 0x000ff0000fffe03f */
[----:B------:R-:W-:Y:S01]  /*3160*/  HMMA.16816.F32.BF16 R20, R76, R36, R20 ;  /* 0x000000244c14723c */ /* 0x000fe20000041814 */
[----:B--2---:R-:W-:Y:S01]  /*3170*/  IMAD.MOV.U32 R7, RZ, RZ, R6 ;  /* 0x000000ffff077224 */ /* 0x004fe200078e0006 */
[----:B------:R-:W-:Y:S01]  /*3180*/  IABS R6, R8 ;  /* 0x0000000800067213 */ /* 0x000fe20000000000 */
[----:B------:R-:W-:Y:S02]  /*3190*/  IMAD.IADD R8, R3, 0x1, -R112 ;  /* 0x0000000103087824 */ /* 0x000fe400078e0a70 */
[----:B------:R2:W-:Y:S02]  /*31a0*/  I2F R118, R7 ;  /* 0x0000000700767306 */ /* 0x0005e40000201400 */
[----:B--2---:R-:W-:Y:S01]  /*31b0*/  IMAD.MOV.U32 R7, RZ, RZ, R6 ;  /* 0x000000ffff077224 */ /* 0x004fe200078e0006 */
[----:B------:R-:W-:Y:S02]  /*31c0*/  IABS R6, R8 ;  /* 0x0000000800067213 */ /* 0x000fe40000000000 */
[----:B------:R-:W-:Y:S03]  /*31d0*/  HMMA.16816.F32.BF16 R8, R48, R72, R12 ;  /* 0x000000483008723c */ /* 0x000fe6000004180c */
[----:B------:R2:W-:Y:S05]  /*31e0*/  I2F R116, R7 ;  /* 0x0000000700747306 */ /* 0x0005ea0000201400 */
[----:B------:R-:W-:Y:S03]  /*31f0*/  HMMA.16816.F32.BF16 R12, R64, R24, R88 ;  /* 0x00000018400c723c */ /* 0x000fe60000041858 */
[----:B------:R3:W-:Y:S01]  /*3200*/  I2F R114, R6 ;  /* 0x0000000600727306 */ /* 0x0007e20000201400 */
[----:B--2---:R-:W-:Y:S01]  /*3210*/  IADD3 R7, -R109, R5, RZ ;  /* 0x000000056d077210 */ /* 0x004fe20007ffe1ff */
[----:B------:R-:W-:-:S03]  /*3220*/  IMAD.IADD R5, R5, 0x1, -R111 ;  /* 0x0000000105057824 */ /* 0x000fc600078e0a6f */
[----:B------:R-:W-:Y:S02]  /*3230*/  IABS R7, R7 ;  /* 0x0000000700077213 */ /* 0x000fe40000000000 */
[----:B------:R-:W-:-:S06]  /*3240*/  IABS R5, R5 ;  /* 0x0000000500057213 */ /* 0x000fcc0000000000 */
[----:B------:R-:W-:Y:S01]  /*3250*/  HMMA.16816.F32.BF16 R32, R40, R52, R8 ;  /* 0x000000342820723c */ /* 0x000fe20000041808 */
[----:B---3--:R-:W-:Y:S01]  /*3260*/  IMAD.MOV.U32 R6, RZ, RZ, R7 ;  /* 0x000000ffff067224 */ /* 0x008fe200078e0007 */
[----:B------:R-:W-:Y:S06]  /*3270*/  I2F R108, R5 ;  /* 0x00000005006c7306 */ /* 0x000fec0000201400 */
[-C--:B------:R-:W-:Y:S02]  /*3280*/  HMMA.16816.F32.BF16 R8, R48, R74.reuse, R16 ;  /* 0x0000004a3008723c */ /* 0x080fe40000041810 */
[----:B------:R2:W-:Y:S06]  /*3290*/  I2F R110, R6 ;  /* 0x00000006006e7306 */ /* 0x0005ec0000201400 */
[----:B------:R-:W-:Y:S08]  /*32a0*/  HMMA.16816.F32.BF16 R16, R56, R74, R84 ;  /* 0x0000004a3810723c */ /* 0x000ff00000041854 */
[----:B------:R-:W-:Y:S01]  /*32b0*/  HMMA.16816.F32.BF16 R12, R60, R36, R12 ;  /* 0x000000243c0c723c */ /* 0x000fe2000004180c */
[----:B--2---:R-:W-:-:S02]  /*32c0*/  IMAD.IADD R6, R2, 0x1, -R109 ;  /* 0x0000000102067824 */ /* 0x004fc400078e0a6d */
[----:B------:R-:W-:-:S03]  /*32d0*/  IMAD.IADD R2, R2, 0x1, -R111 ;  /* 0x0000000102027824 */ /* 0x000fc600078e0a6f */
[----:B------:R-:W-:Y:S02]  /*32e0*/  IABS R6, R6 ;  /* 0x0000000600067213 */ /* 0x000fe40000000000 */
[----:B------:R-:W-:Y:S01]  /*32f0*/  HMMA.16816.F32.BF16 R72, R40, R54, R8 ;  /* 0x000000362848723c */ /* 0x000fe20000041808 */
[----:B------:R-:W-:Y:S02]  /*3300*/  IABS R2, R2 ;  /* 0x0000000200027213 */ /* 0x000fe40000000000 */
[----:B------:R-:W-:Y:S02]  /*3310*/  MOV R5, R6 ;  /* 0x0000000600057202 */ /* 0x000fe40000000f00 */
[----:B------:R2:W-:Y:S03]  /*3320*/  I2F R94, R2 ;  /* 0x00000002005e7306 */ /* 0x0005e60000201400 */
[----:B------:R-:W-:Y:S05]  /*3330*/  HMMA.16816.F32.BF16 R8, R64, R26, R96 ;  /* 0x0000001a4008723c */ /* 0x000fea0000041860 */
[----:B------:R3:W-:Y:S03]  /*3340*/  I2F R95, R5 ;  /* 0x00000005005f7306 */ /* 0x0007e60000201400 */
[----:B------:R-:W-:Y:S01]  /*3350*/  HMMA.16816.F32.BF16 R64, R44, R54, R16 ;  /* 0x000000362c40723c */ /* 0x000fe20000041810 */
[----:B--2---:R-:W-:-:S07]  /*3360*/  IMAD.IADD R2, R3, 0x1, -R111 ;  /* 0x0000000103027824 */ /* 0x004fce00078e0a6f */
[----:B-1----:R-:W-:Y:S01]  /*3370*/  HMMA.16816.F32.BF16 R16, R48, R28, R12 ;  /* 0x0000001c3010723c */ /* 0x002fe2000004180c */
[----:B------:R-:W-:Y:S01]  /*3380*/  FMUL.FTZ R74, R74, c[0x0][0x2ec] ;  /* 0x0000bb004a4a7a20 */ /* 0x000fe20000410000 */
[----:B------:R-:W-:Y:S01]  /*3390*/  IABS R2, R2 ;  /* 0x0000000200027213 */ /* 0x000fe20000000000 */
[----:B------:R-:W-:Y:S02]  /*33a0*/  FMUL.FTZ R75, R75, c[0x0][0x2ec] ;  /* 0x0000bb004b4b7a20 */ /* 0x000fe40000410000 */
[----:B---3--:R-:W-:Y:S01]  /*33b0*/  IMAD.IADD R5, R3, 0x1, -R109 ;  /* 0x0000000103057824 */ /* 0x008fe200078e0a6d */
[----:B------:R1:W-:Y:S01]  /*33c0*/  I2F R88, R2 ;  /* 0x0000000200587306 */ /* 0x0003e20000201400 */
[----:B------:R-:W-:Y:S01]  /*33d0*/  FMUL.FTZ R73, R73, c[0x0][0x2ec] ;  /* 0x0000bb0049497a20 */ /* 0x000fe20000410000 */
[----:B------:R-:W-:Y:S02]  /*33e0*/  HMMA.16816.F32.BF16 R8, R60, R38, R8 ;  /* 0x000000263c08723c */ /* 0x000fe40000041808 */
[----:B------:R-:W-:-:S04]  /*33f0*/  IABS R5, R5 ;  /* 0x0000000500057213 */ /* 0x000fc80000000000 */
[----:B------:R-:W-:Y:S01]  /*3400*/  MUFU.TANH R74, R74 ;  /* 0x0000004a004a7308 */ /* 0x000fe20000002400 */
[----:B------:R-:W-:Y:S01]  /*3410*/  IMAD.MOV.U32 R3, RZ, RZ, R5 ;  /* 0x000000ffff037224 */ /* 0x000fe200078e0005 */
[----:B------:R-:W-:Y:S01]  /*3420*/  HMMA.16816.F32.BF16 R12, R56, R28, R20 ;  /* 0x0000001c380c723c */ /* 0x000fe20000041814 */
[----:B------:R-:W-:Y:S02]  /*3430*/  FMUL.FTZ R64, R64, c[0x0][0x2ec] ;  /* 0x0000bb0040407a20 */ /* 0x000fe40000410000 */
[----:B------:R-:W-:Y:S02]  /*3440*/  FMUL.FTZ R65, R65, c[0x0][0x2ec] ;  /* 0x0000bb0041417a20 */ /* 0x000fe40000410000 */
[----:B------:R-:W-:Y:S01]  /*3450*/  FMUL.FTZ R66, R66, c[0x0][0x2ec] ;  /* 0x0000bb0042427a20 */ /* 0x000fe20000410000 */
[----:B------:R-:W-:Y:S01]  /*3460*/  I2F R93, R3 ;  /* 0x00000003005d7306 */ /* 0x000fe20000201400 */
[----:B-1----:R-:W-:Y:S01]  /*3470*/  FMUL.FTZ R2, R32, c[0x0][0x2ec] ;  /* 0x0000bb0020027a20 */ /* 0x002fe20000410000 */
[----:B------:R-:W-:Y:S06]  /*3480*/  HMMA.16816.F32.BF16 R52, R68, R26, R104 ;  /* 0x0000001a4434723c */ /* 0x000fec0000041868 */
[----:B------:R1:W2:Y:S02]  /*3490*/  MUFU.TANH R6, R2 ;  /* 0x0000000200067308 */ /* 0x0002a40000002400 */
[----:B------:R-:W-:Y:S06]  /*34a0*/  HMMA.16816.F32.BF16 R8, R48, R30, R8 ;  /* 0x0000001e3008723c */ /* 0x000fec0000041808 */
[----:B------:R-:W-:Y:S01]  /*34b0*/  MUFU.TANH R75, R75 ;  /* 0x0000004b004b7308 */ /* 0x000fe20000002400 */
[----:B-1----:R-:W-:-:S07]  /*34c0*/  FMUL.FTZ R2, R33, c[0x0][0x2ec] ;  /* 0x0000bb0021027a20 */ /* 0x002fce0000410000 */
[----:B------:R-:W-:Y:S01]  /*34d0*/  MUFU.TANH R73, R73 ;  /* 0x0000004900497308 */ /* 0x000fe20000002400 */
[----:B--2---:R-:W-:-:S07]  /*34e0*/  FFMA.FTZ R6, R146, -R132, R6 ;  /* 0x8000008492067223 */ /* 0x004fce0000010006 */
[----:B------:R1:W-:Y:S08]  /*34f0*/  MUFU.TANH R89, R2 ;  /* 0x0000000200597308 */ /* 0x0003f00000002400 */
[----:B------:R-:W-:Y:S01]  /*3500*/  MUFU.TANH R64, R64 ;  /* 0x0000004000407308 */ /* 0x000fe20000002400 */
[----:B-1----:R-:W-:-:S07]  /*3510*/  FMUL.FTZ R2, R34, c[0x0][0x2ec] ;  /* 0x0000bb0022027a20 */ /* 0x002fce0000410000 */
[----:B------:R-:W-:Y:S08]  /*3520*/  MUFU.TANH R65, R65 ;  /* 0x0000004100417308 */ /* 0x000ff00000002400 */
[----:B------:R1:W2:Y:S08]  /*3530*/  MUFU.TANH R5, R2 ;  /* 0x0000000200057308 */ /* 0x0002b00000002400 */
[----:B------:R-:W-:Y:S01]  /*3540*/  MUFU.TANH R66, R66 ;  /* 0x0000004200427308 */ /* 0x000fe20000002400 */
[----:B-1----:R-:W-:-:S02]  /*3550*/  FMUL.FTZ R2, R35, c[0x0][0x2ec] ;  /* 0x0000bb0023027a20 */ /* 0x002fc40000410000 */
[----:B------:R-:W1:Y:S01]  /*3560*/  LDSM.16.M88.4 R32, [R223+0x1800] ;  /* 0x00180000df20783b */ /* 0x000e620000000200 */
[----:B--2---:R-:W-:-:S04]  /*3570*/  FFMA.FTZ R5, R139, -R132, R5 ;  /* 0x800000848b057223 */ /* 0x004fc80000010005 */
[----:B------:R2:W-:Y:S01]  /*3580*/  MUFU.TANH R84, R2 ;  /* 0x0000000200547308 */ /* 0x0005e20000002400 */
[----:B------:R-:W-:-:S04]  /*3590*/  DEPBAR.LE SB0, 0x0 ;  /* 0x000080000000791a */ /* 0x000fc80000000000 */
[----:B------:R-:W-:Y:S01]  /*35a0*/  FSEL R63, R5, -INF , !P0 ;  /* 0xff800000053f7808 */ /* 0x000fe20004000000 */
[----:B--2---:R-:W-:-:S04]  /*35b0*/  FMUL.FTZ R2, R80, c[0x0][0x2ec] ;  /* 0x0000bb0050027a20 */ /* 0x004fc80000410000 */
[----:B------:R2:W3:Y:S02]  /*35c0*/  MUFU.TANH R3, R2 ;  /* 0x0000000200037308 */ /* 0x0004e40000002400 */
[----:B--2---:R-:W-:Y:S01]  /*35d0*/  FMUL.FTZ R2, R81, c[0x0][0x2ec] ;  /* 0x0000bb0051027a20 */ /* 0x004fe20000410000 */
[----:B-1----:R-:W-:Y:S01]  /*35e0*/  HMMA.16816.F32.BF16 R20, R44, R32, R12 ;  /* 0x000000202c14723c */ /* 0x002fe2000004180c */
[----:B---3--:R-:W-:-:S04]  /*35f0*/  FFMA.FTZ R3, R137, -R132, R3 ;  /* 0x8000008489037223 */ /* 0x008fc80000010003 */
[----:B------:R1:W2:Y:S03]  /*3600*/  MUFU.TANH R81, R2 ;  /* 0x0000000200517308 */ /* 0x0002a60000002400 */
[----:B------:R-:W-:Y:S08]  /*3610*/  HMMA.16816.F32.BF16 R12, R76, R38, R52 ;  /* 0x000000264c0c723c */ /* 0x000ff00000041834 */
[----:B------:R-:W-:Y:S01]  /*3620*/  HMMA.16816.F32.BF16 R24, R40, R32, R16 ;  /* 0x000000202818723c */ /* 0x000fe20000041810 */
[----:B-1----:R-:W-:-:S02]  /*3630*/  FMUL.FTZ R2, R82, c[0x0][0x2ec] ;  /* 0x0000bb0052027a20 */ /* 0x002fc40000410000 */
[----:B--2---:R-:W-:Y:S02]  /*3640*/  FFMA.FTZ R5, R136, -R132, R81 ;  /* 0x8000008488057223 */ /* 0x004fe40000010051 */
[----:B------:R1:W-:Y:S02]  /*3650*/  MUFU.TANH R7, R2 ;  /* 0x0000000200077308 */ /* 0x0003e40000002400 */
[----:B------:R-:W-:Y:S01]  /*3660*/  FSEL R33, R3, -INF , !P0 ;  /* 0xff80000003217808 */ /* 0x000fe20004000000 */
[----:B------:R-:W-:Y:S01]  /*3670*/  HMMA.16816.F32.BF16 R16, R40, R34, R8 ;  /* 0x000000222810723c */ /* 0x000fe20000041808 */
[----:B------:R-:W-:-:S04]  /*3680*/  FMUL.FTZ R20, R20, c[0x0][0x2ec] ;  /* 0x0000bb0014147a20 */ /* 0x000fc80000410000 */
[----:B------:R-:W-:Y:S03]  /*3690*/  MUFU.TANH R36, R20 ;  /* 0x0000001400247308 */ /* 0x000fe60000002400 */
[----:B------:R-:W-:Y:S01]  /*36a0*/  HMMA.16816.F32.BF16 R8, R56, R30, R12 ;  /* 0x0000001e3808723c */ /* 0x000fe2000004180c */
[----:B-1----:R-:W-:-:S07]  /*36b0*/  FMUL.FTZ R2, R83, c[0x0][0x2ec] ;  /* 0x0000bb0053027a20 */ /* 0x002fce0000410000 */
[----:B------:R-:W-:Y:S01]  /*36c0*/  FMUL.FTZ R24, R24, c[0x0][0x2ec] ;  /* 0x0000bb0018187a20 */ /* 0x000fe20000410000 */
[----:B------:R1:W2:Y:S01]  /*36d0*/  MUFU.TANH R80, R2 ;  /* 0x0000000200507308 */ /* 0x0002a20000002400 */
[----:B------:R-:W-:Y:S02]  /*36e0*/  FMUL.FTZ R25, R25, c[0x0][0x2ec] ;  /* 0x0000bb0019197a20 */ /* 0x000fe40000410000 */
[----:B------:R-:W-:Y:S02]  /*36f0*/  FMUL.FTZ R26, R26, c[0x0][0x2ec] ;  /* 0x0000bb001a1a7a20 */ /* 0x000fe40000410000 */
[----:B------:R-:W-:Y:S02]  /*3700*/  FFMA.FTZ R30, R144, -R132, R73 ;  /* 0x80000084901e7223 */ /* 0x000fe40000010049 */
[----:B------:R-:W-:Y:S01]  /*3710*/  FMUL.FTZ R17, R17, c[0x0][0x2ec] ;  /* 0x0000bb0011117a20 */ /* 0x000fe20000410000 */
[----:B------:R-:W3:Y:S01]  /*3720*/  MUFU.TANH R24, R24 ;  /* 0x0000001800187308 */ /* 0x000ee20000002400 */
[----:B------:R-:W-:-:S02]  /*3730*/  FMUL.FTZ R18, R18, c[0x0][0x2ec] ;  /* 0x0000bb0012127a20 */ /* 0x000fc40000410000 */
[----:B------:R-:W-:Y:S02]  /*3740*/  FMUL.FTZ R19, R19, c[0x0][0x2ec] ;  /* 0x0000bb0013137a20 */ /* 0x000fe40000410000 */
[-C--:B------:R-:W-:Y:S02]  /*3750*/  FFMA.FTZ R13, R128, -R132.reuse, R66 ;  /* 0x80000084800d7223 */ /* 0x080fe40000010042 */
[----:B------:R-:W-:Y:S01]  /*3760*/  HMMA.16816.F32.BF16 R8, R44, R34, R8 ;  /* 0x000000222c08723c */ /* 0x000fe20000041808 */
[----:B-1----:R-:W-:Y:S01]  /*3770*/  FMUL.FTZ R2, R72, c[0x0][0x2ec] ;  /* 0x0000bb0048027a20 */ /* 0x002fe20000410000 */
[----:B------:R-:W1:Y:S01]  /*3780*/  MUFU.TANH R25, R25 ;  /* 0x0000001900197308 */ /* 0x000e620000002400 */
[----:B--2---:R-:W-:-:S04]  /*3790*/  FFMA.FTZ R3, R131, -R132, R80 ;  /* 0x8000008483037223 */ /* 0x004fc80000010050 */
[----:B------:R-:W-:Y:S01]  /*37a0*/  FSEL R47, R6, -INF , !P0 ;  /* 0xff800000062f7808 */ /* 0x000fe20004000000 */
[-C--:B------:R-:W-:Y:S01]  /*37b0*/  FFMA.FTZ R6, R138, -R132.reuse, R84 ;  /* 0x800000848a067223 */ /* 0x080fe20000010054 */
[----:B------:R-:W-:Y:S01]  /*37c0*/  FSEL R34, R3, -INF , !P3 ;  /* 0xff80000003227808 */ /* 0x000fe20005800000 */
[-C--:B---3--:R-:W-:Y:S01]  /*37d0*/  FFMA.FTZ R29, R143, -R132.reuse, R24 ;  /* 0x800000848f1d7223 */ /* 0x088fe20000010018 */
[----:B------:R2:W3:Y:S01]  /*37e0*/  MUFU.TANH R72, R2 ;  /* 0x0000000200487308 */ /* 0x0004e20000002400 */
[----:B------:R-:W-:Y:S01]  /*37f0*/  FFMA.FTZ R24, R127, -R132, R75 ;  /* 0x800000847f187223 */ /* 0x000fe2000001004b */
[----:B------:R-:W-:Y:S02]  /*3800*/  FSEL R60, R6, -INF , !P3 ;  /* 0xff800000063c7808 */ /* 0x000fe40005800000 */
[----:B------:R-:W-:Y:S02]  /*3810*/  FSEL R46, R30, -INF , !P5 ;  /* 0xff8000001e2e7808 */ /* 0x000fe40006800000 */
[----:B------:R-:W-:-:S02]  /*3820*/  FSEL R62, R24, -INF , !P5 ;  /* 0xff800000183e7808 */ /* 0x000fc40006800000 */
[----:B------:R-:W-:Y:S01]  /*3830*/  MUFU.TANH R39, R26 ;  /* 0x0000001a00277308 */ /* 0x000fe20000002400 */
[-C--:B-1----:R-:W-:Y:S01]  /*3840*/  FFMA.FTZ R28, R142, -R132.reuse, R25 ;  /* 0x800000848e1c7223 */ /* 0x082fe20000010019 */
[----:B------:R-:W-:Y:S01]  /*3850*/  FSEL R119, R29, -INF , !P4 ;  /* 0xff8000001d777808 */ /* 0x000fe20006000000 */
[----:B------:R-:W-:Y:S02]  /*3860*/  FFMA.FTZ R25, R130, -R132, R74 ;  /* 0x8000008482197223 */ /* 0x000fe4000001004a */
[----:B------:R-:W-:Y:S01]  /*3870*/  FMUL.FTZ R8, R8, c[0x0][0x2ec] ;  /* 0x0000bb0008087a20 */ /* 0x000fe20000410000 */
[----:B------:R-:W-:Y:S01]  /*3880*/  FSEL R117, R28, -INF , !P2 ;  /* 0xff8000001c757808 */ /* 0x000fe20005000000 */
[----:B------:R-:W-:Y:S01]  /*3890*/  FMUL.FTZ R9, R9, c[0x0][0x2ec] ;  /* 0x0000bb0009097a20 */ /* 0x000fe20000410000 */
[----:B------:R-:W1:Y:S01]  /*38a0*/  MUFU.TANH R17, R17 ;  /* 0x0000001100117308 */ /* 0x000e620000002400 */
[----:B--2---:R-:W-:Y:S01]  /*38b0*/  FMUL.FTZ R2, R67, c[0x0][0x2ec] ;  /* 0x0000bb0043027a20 */ /* 0x004fe20000410000 */
[----:B------:R-:W-:Y:S01]  /*38c0*/  FSEL R61, R25, -INF , !P6 ;  /* 0xff800000193d7808 */ /* 0x000fe20007000000 */
[----:B------:R-:W-:Y:S01]  /*38d0*/  FMUL.FTZ R10, R10, c[0x0][0x2ec] ;  /* 0x0000bb000a0a7a20 */ /* 0x000fe20000410000 */
[----:B------:R-:W-:Y:S01]  /*38e0*/  FSEL R25, R13, -INF , !P6 ;  /* 0xff8000000d197808 */ /* 0x000fe20007000000 */
[----:B------:R-:W-:-:S02]  /*38f0*/  FMUL.FTZ R11, R11, c[0x0][0x2ec] ;  /* 0x0000bb000b0b7a20 */ /* 0x000fc40000410000 */
[----:B---3--:R-:W-:Y:S01]  /*3900*/  FFMA.FTZ R31, R145, -R132, R72 ;  /* 0x80000084911f7223 */ /* 0x008fe20000010048 */
[----:B------:R2:W3:Y:S04]  /*3910*/  MUFU.TANH R48, R2 ;  /* 0x0000000200307308 */ /* 0x0004e80000002400 */
[----:B------:R-:W-:-:S04]  /*3920*/  FSEL R45, R31, -INF , !P6 ;  /* 0xff8000001f2d7808 */ /* 0x000fc80007000000 */
[----:B------:R-:W4:Y:S01]  /*3930*/  MUFU.TANH R20, R19 ;  /* 0x0000001300147308 */ /* 0x000f220000002400 */
[-C--:B-1----:R-:W-:Y:S02]  /*3940*/  FFMA.FTZ R26, R140, -R132.reuse, R17 ;  /* 0x800000848c1a7223 */ /* 0x082fe40000010011 */
[----:B------:R-:W-:Y:S02]  /*3950*/  FFMA.FTZ R17, R121, -R132, R36 ;  /* 0x8000008479117223 */ /* 0x000fe40000010024 */
[----:B--2---:R-:W-:-:S03]  /*3960*/  FMUL.FTZ R2, R27, c[0x0][0x2ec] ;  /* 0x0000bb001b027a20 */ /* 0x004fc60000410000 */
[----:B------:R-:W1:Y:S01]  /*3970*/  MUFU.TANH R15, R8 ;  /* 0x00000008000f7308 */ /* 0x000e620000002400 */
[----:B---3--:R-:W-:Y:S01]  /*3980*/  FFMA.FTZ R12, R123, -R132, R48 ;  /* 0x800000847b0c7223 */ /* 0x008fe20000010030 */
[----:B------:R-:W-:-:S04]  /*3990*/  FSEL R17, R17, -INF , !P4 ;  /* 0xff80000011117808 */ /* 0x000fc80006000000 */
[----:B------:R-:W-:Y:S01]  /*39a0*/  FSEL R24, R12, -INF , !P5 ;  /* 0xff8000000c187808 */ /* 0x000fe20006800000 */
[-C--:B----4-:R-:W-:Y:S01]  /*39b0*/  FFMA.FTZ R20, R108, -R132.reuse, R20 ;  /* 0x800000846c147223 */ /* 0x090fe20000010014 */
[----:B------:R2:W-:Y:S01]  /*39c0*/  MUFU.TANH R38, R2 ;  /* 0x0000000200267308 */ /* 0x0005e20000002400 */
[----:B------:R-:W-:-:S05]  /*39d0*/  FFMA.FTZ R19, R129, -R132, R64 ;  /* 0x8000008481137223 */ /* 0x000fca0000010040 */
[----:B------:R-:W-:Y:S02]  /*39e0*/  FSEL R19, R19, -INF , !P6 ;  /* 0xff80000013137808 */ /* 0x000fe40007000000 */
[----:B------:R-:W3:Y:S01]  /*39f0*/  MUFU.TANH R14, R9 ;  /* 0x00000009000e7308 */ /* 0x000ee20000002400 */
[----:B-1----:R-:W-:-:S05]  /*3a00*/  FFMA.FTZ R15, R95, -R132, R15 ;  /* 0x800000845f0f7223 */ /* 0x002fca000001000f */
[----:B------:R-:W-:Y:S01]  /*3a10*/  FSEL R15, R15, -INF , !P1 ;  /* 0xff8000000f0f7808 */ /* 0x000fe20004800000 */
[----:B--2---:R-:W-:Y:S01]  /*3a20*/  FMUL.FTZ R2, R21, c[0x0][0x2ec] ;  /* 0x0000bb0015027a20 */ /* 0x004fe20000410000 */
[----:B------:R-:W1:Y:S01]  /*3a30*/  MUFU.TANH R9, R10 ;  /* 0x0000000a00097308 */ /* 0x000e620000002400 */
[----:B---3--:R-:W-:-:S07]  /*3a40*/  FFMA.FTZ R14, R94, -R132, R14 ;  /* 0x800000845e0e7223 */ /* 0x008fce000001000e */
[----:B------:R2:W-:Y:S08]  /*3a50*/  MUFU.TANH R37, R2 ;  /* 0x0000000200257308 */ /* 0x0005f00000002400 */
[----:B------:R-:W3:Y:S01]  /*3a60*/  MUFU.TANH R21, R18 ;  /* 0x0000001200157308 */ /* 0x000ee20000002400 */
[----:B-1----:R-:W-:Y:S02]  /*3a70*/  FFMA.FTZ R9, R93, -R132, R9 ;  /* 0x800000845d097223 */ /* 0x002fe40000010009 */
[----:B--2---:R-:W-:-:S05]  /*3a80*/  FMUL.FTZ R2, R22, c[0x0][0x2ec] ;  /* 0x0000bb0016027a20 */ /* 0x004fca0000410000 */
[----:B------:R-:W1:Y:S01]  /*3a90*/  MUFU.TANH R8, R11 ;  /* 0x0000000b00087308 */ /* 0x000e620000002400 */
[----:B---3--:R-:W-:-:S07]  /*3aa0*/  FFMA.FTZ R21, R110, -R132, R21 ;  /* 0x800000846e157223 */ /* 0x008fce0000010015 */
[----:B------:R2:W3:Y:S01]  /*3ab0*/  MUFU.TANH R22, R2 ;  /* 0x0000000200167308 */ /* 0x0004e20000002400 */
[----:B------:R-:W-:Y:S01]  /*3ac0*/  FFMA.FTZ R18, R124, -R132, R65 ;  /* 0x800000847c127223 */ /* 0x000fe20000010041 */
[----:B------:R-:W-:-:S04]  /*3ad0*/  FSEL R130, R21, -INF , !P1 ;  /* 0xff80000015827808 */ /* 0x000fc80004800000 */
[----:B------:R-:W-:Y:S01]  /*3ae0*/  FSEL R18, R18, -INF , !P5 ;  /* 0xff80000012127808 */ /* 0x000fe20006800000 */
[-C--:B-1----:R-:W-:Y:S01]  /*3af0*/  FFMA.FTZ R8, R88, -R132.reuse, R8 ;  /* 0x8000008458087223 */ /* 0x082fe20000010008 */
[----:B------:R-:W-:Y:S01]  /*3b00*/  FSEL R21, R9, -INF , !P1 ;  /* 0xff80000009157808 */ /* 0x000fe20004800000 */
[----:B--2---:R-:W-:Y:S02]  /*3b10*/  FMUL.FTZ R2, R23, c[0x0][0x2ec] ;  /* 0x0000bb0017027a20 */ /* 0x004fe40000410000 */
[-C--:B---3--:R-:W-:Y:S02]  /*3b20*/  FFMA.FTZ R11, R120, -R132.reuse, R22 ;  /* 0x80000084780b7223 */ /* 0x088fe40000010016 */
[----:B------:R1:W2:Y:S01]  /*3b30*/  MUFU.TANH R32, R2 ;  /* 0x0000000200207308 */ /* 0x0002a20000002400 */
[-C--:B------:R-:W-:Y:S02]  /*3b40*/  FFMA.FTZ R23, R122, -R132.reuse, R39 ;  /* 0x800000847a177223 */ /* 0x080fe40000010027 */
[----:B------:R-:W-:-:S03]  /*3b50*/  FFMA.FTZ R22, R118, -R132, R38 ;  /* 0x8000008476167223 */ /* 0x000fc60000010026 */
[----:B------:R-:W-:Y:S02]  /*3b60*/  FSEL R128, R23, -INF , !P4 ;  /* 0xff80000017807808 */ /* 0x000fe40006000000 */
[----:B------:R-:W-:Y:S02]  /*3b70*/  FSEL R129, R22, -INF , !P2 ;  /* 0xff80000016817808 */ /* 0x000fe40005000000 */
[----:B------:R-:W-:Y:S01]  /*3b80*/  FSEL R23, R11, -INF , !P4 ;  /* 0xff8000000b177808 */ /* 0x000fe20006000000 */
[----:B-1----:R-:W-:Y:S02]  /*3b90*/  FMUL.FTZ R2, R16, c[0x0][0x2ec] ;  /* 0x0000bb0010027a20 */ /* 0x002fe40000410000 */
[-C--:B--2---:R-:W-:Y:S01]  /*3ba0*/  FFMA.FTZ R10, R114, -R132.reuse, R32 ;  /* 0x80000084720a7223 */ /* 0x084fe20000010020 */
[----:B------:R-:W-:Y:S01]  /*3bb0*/  FSEL R32, R5, -INF , !P3 ;  /* 0xff80000005207808 */ /* 0x000fe20005800000 */
[----:B------:R1:W2:Y:S01]  /*3bc0*/  MUFU.TANH R27, R2 ;  /* 0x00000002001b7308 */ /* 0x0002a20000002400 */
[----:B------:R-:W-:-:S02]  /*3bd0*/  FFMA.FTZ R16, R116, -R132, R37 ;  /* 0x8000008474107223 */ /* 0x000fc40000010025 */
[----:B------:R-:W-:-:S03]  /*3be0*/  FSEL R22, R10, -INF , !P2 ;  /* 0xff8000000a167808 */ /* 0x000fc60005000000 */
[----:B------:R-:W-:Y:S01]  /*3bf0*/  FSEL R16, R16, -INF , !P2 ;  /* 0xff80000010107808 */ /* 0x000fe20005000000 */
[-C--:B-1----:R-:W-:Y:S02]  /*3c00*/  FFMA.FTZ R2, R135, -R132.reuse, R7 ;  /* 0x8000008487027223 */ /* 0x082fe40000010007 */
[-C--:B------:R-:W-:Y:S02]  /*3c10*/  FFMA.FTZ R7, R147, -R132.reuse, R89 ;  /* 0x8000008493077223 */ /* 0x080fe40000010059 */
[----:B--2---:R-:W-:Y:S01]  /*3c20*/  FFMA.FTZ R27, R141, -R132, R27 ;  /* 0x800000848d1b7223 */ /* 0x004fe2000001001b */
[----:B------:R-:W-:Y:S02]  /*3c30*/  FSEL R35, R2, -INF , !P0 ;  /* 0xff80000002237808 */ /* 0x000fe40004000000 */
[----:B------:R-:W-:Y:S01]  /*3c40*/  FSEL R44, R7, -INF , !P3 ;  /* 0xff800000072c7808 */ /* 0x000fe20005800000 */
[----:B------:R-:W-:Y:S01]  /*3c50*/  BAR.SYNC.DEFER_BLOCKING 0x0 ;  /* 0x0000000000007b1d */ /* 0x000fe20000010000 */
[----:B------:R-:W-:-:S02]  /*3c60*/  ISETP.GE.AND P3, PT, R133, 0x21, PT ;  /* 0x000000218500780c */ /* 0x000fc40003f66270 */
[----:B------:R-:W-:Y:S02]  /*3c70*/  ISETP.GE.AND P0, PT, R111, R133, PT ;  /* 0x000000856f00720c */ /* 0x000fe40003f06270 */
[----:B------:R-:W-:Y:S02]  /*3c80*/  LOP3.LUT R2, R125, R126, RZ, 0xfc, !PT ;  /* 0x0000007e7d027212 */ /* 0x000fe400078efcff */
[----:B------:R-:W-:Y:S02]  /*3c90*/  FSEL R131, R20, -INF , !P0 ;  /* 0xff80000014837808 */ /* 0x000fe40004000000 */
[----:B------:R-:W-:Y:S02]  /*3ca0*/  FSEL R118, R27, -INF , !P1 ;  /* 0xff8000001b767808 */ /* 0x000fe40004800000 */
[----:B------:R-:W-:Y:S02]  /*3cb0*/  FSEL R116, R26, -INF , !P0 ;  /* 0xff8000001a747808 */ /* 0x000fe40004000000 */
[----:B------:R-:W-:-:S02]  /*3cc0*/  FSEL R14, R14, -INF , !P0 ;  /* 0xff8000000e0e7808 */ /* 0x000fc40004000000 */
        /* <DEDUP_REMOVED lines=14> */
[C---:B------:R-:W-:Y:S01]  /*3db0*/  @!P1 LEA R8, P0, R6.reuse, c[0x0][0x168], 0x1 ;  /* 0x00005a0006089a11 */ /* 0x040fe200078008ff */
        /* <DEDUP_REMOVED lines=27> */
.L_x_1799:
[----:B------:R-:W-:Y:S05]  /*3f70*/  BSYNC B0 ;  /* 0x0000000000007941 */ /* 0x000fea0003800000 */
.L_x_1798:
[----:B------:R-:W0:Y:S02]  /*3f80*/  LDGDEPBAR ;  /* 0x00000000000079af */ /* 0x000e240000000000 */
.L_x_1797:
        /* <DEDUP_REMOVED lines=57> */
[--C-:B------:R-:W-:Y:S01]  /*4320*/  FFMA.FTZ R0, R34, c[0x0][0x23c], -R2.reuse ;  /* 0x00008f0022007a23 */ /* 0x100fe20000010802 */
[----:B------:R-:W-:Y:S01]  /*4330*/  LDSM.16.MT88.4 R16, [R221+0xa800] ;  /* 0x00a80000dd10783b */ /* 0x000fe20000004200 */
[----:B------:R-:W-:Y:S01]  /*4340*/  FFMA.FTZ R3, R14, c[0x0][0x23c], -R3 ;  /* 0x00008f000e037a23 */ /* 0x000fe20000010803 */
[----:B------:R-:W1:Y:S01]  /*4350*/  MUFU.EX2 R235, R5 ;  /* 0x0000000500eb7308 */ /* 0x000e620000000800 */
[--C-:B------:R-:W-:Y:S01]  /*4360*/  FFMA.FTZ R4, R35, c[0x0][0x23c], -R2.reuse ;  /* 0x00008f0023047a23 */ /* 0x100fe20000010802 */
[----:B------:R-:W-:Y:S01]  /*4370*/  LDSM.16.MT88.4 R12, [R222+0xa800] ;  /* 0x00a80000de0c783b */ /* 0x000fe20000004200 */
[----:B--2---:R-:W-:-:S03]  /*4380*/  FFMA.FTZ R9, R23, c[0x0][0x23c], -R2 ;  /* 0x00008f0017097a23 */ /* 0x004fc60000010802 */
[----:B------:R-:W2:Y:S02]  /*4390*/  LDSM.16.MT88.4 R32, [R221+0xa000] ;  /* 0x00a00000dd20783b */ /* 0x000ea40000004200 */
[----:B------:R3:W-:Y:S08]  /*43a0*/  MUFU.EX2 R208, R0 ;  /* 0x0000000000d07308 */ /* 0x0007f00000000800 */
        /* <DEDUP_REMOVED lines=16> */
[----:B--2---:R-:W-:Y:S03]  /*44b0*/  HMMA.16816.F32.BF16 R76, R4, R34, RZ ;  /* 0x00000022044c723c */ /* 0x004fe600000418ff */
        /* <DEDUP_REMOVED lines=88> */
[----:B------:R1:W2:Y:S02]  /*4a40*/  MUFU.EX2 R195, R3 ;  /* 0x0000000300c37308 */ /* 0x0002a40000000800 */
[C---:B------:R-:W-:Y:S08]  /*4a50*/  HMMA.16816.F32.BF16 R148, R4.reuse, R36, RZ ;  /* 0x000000240494723c */ /* 0x040ff000000418ff */
[----:B------:R-:W-:Y:S01]  /*4a60*/  HMMA.16816.F32.BF16 R188, R4, R38, RZ ;  /* 0x0000002604bc723c */ /* 0x000fe200000418ff */
[----:B-1----:R-:W-:-:S02]  /*4a70*/  FFMA.FTZ R3, R118, c[0x0][0x23c], -R2 ;  /* 0x00008f0076037a23 */ /* 0x002fc40000010802 */
[----:B------:R-:W-:-:S05]  /*4a80*/  FFMA.FTZ R2, R116, c[0x0][0x23c], -R2 ;  /* 0x00008f0074027a23 */ /* 0x000fca0000010802 */
[C---:B------:R-:W-:Y:S01]  /*4a90*/  HMMA.16816.F32.BF16 R160, R4.reuse, R28, RZ ;  /* 0x0000001c04a0723c */ /* 0x040fe200000418ff */
[----:B------:R1:W-:Y:S07]  /*4aa0*/  MUFU.EX2 R194, R3 ;  /* 0x0000000300c27308 */ /* 0x0003ee0000000800 */
[C---:B------:R-:W-:Y:S01]  /*4ab0*/  HMMA.16816.F32.BF16 R184, R4.reuse, R30, RZ ;  /* 0x0000001e04b8723c */ /* 0x040fe200000418ff */
[----:B------:R3:W-:Y:S07]  /*4ac0*/  MUFU.EX2 R247, R2 ;  /* 0x0000000200f77308 */ /* 0x0007ee0000000800 */
[----:B------:R-:W-:Y:S01]  /*4ad0*/  HMMA.16816.F32.BF16 R36, R4, R48, RZ ;  /* 0x000000300424723c */ /* 0x000fe200000418ff */
[----:B-1----:R-:W-:-:S04]  /*4ae0*/  FADD.FTZ R3, R200, R199 ;  /* 0x000000c7c8037221 */ /* 0x002fc80000010000 */
[----:B------:R-:W-:-:S03]  /*4af0*/  FADD.FTZ R3, R197, R3 ;  /* 0x00000003c5037221 */ /* 0x000fc60000010000 */
[C---:B------:R-:W-:Y:S01]  /*4b00*/  HMMA.16816.F32.BF16 R28, R4.reuse, R32, RZ ;  /* 0x00000020041c723c */ /* 0x040fe200000418ff */
[--C-:B---3--:R-:W-:Y:S01]  /*4b10*/  FFMA.FTZ R2, R128, c[0x0][0x23c], -R0.reuse ;  /* 0x00008f0080027a23 */ /* 0x108fe20000010800 */
[----:B--2---:R-:W-:Y:S01]  /*4b20*/  F2FP.BF16.PACK_AB R128, R195, R196 ;  /* 0x000000c4c380723e */ /* 0x004fe200000010ff */
        /* <DEDUP_REMOVED lines=11> */
[C---:B--2---:R-:W-:Y:S01]  /*4be0*/  F2FP.BF16.PACK_AB R129, R192.reuse, R193 ;  /* 0x000000c1c081723e */ /* 0x044fe200000010ff */
        /* <DEDUP_REMOVED lines=51> */
[----:B------:R-:W-:Y:S01]  /*4f20*/  IMAD R252, R237, -0x2, R252 ;  /* 0xfffffffeedfc7824 */ /* 0x000fe200078e02fc */
[----:B------:R-:W-:Y:S01]  /*4f30*/  LEA.HI.SX32 R232, R232, 0xfffffffe, 0x1b ;  /* 0xfffffffee8e87811 */ /* 0x000fe200078fdaff */
[----:B------:R-:W-:Y:S01]  /*4f40*/  IMAD.MOV.U32 R139, RZ, RZ, R137 ;  /* 0x000000ffff8b7224 */ /* 0x000fe200078e0089 */
[----:B------:R-:W-:Y:S01]  /*4f50*/  MOV R141, R135 ;  /* 0x00000087008d7202 */ /* 0x000fe20000000f00 */
[----:B------:R-:W-:Y:S01]  /*4f60*/  IMAD.MOV.U32 R140, RZ, RZ, R136 ;  /* 0x000000ffff8c7224 */ /* 0x000fe200078e0088 */
[----:B------:R-:W-:Y:S01]  /*4f70*/  IADD3 R252, R133, R252, -R134 ;  /* 0x000000fc85fc7210 */ /* 0x000fe20007ffe886 */
[----:B------:R-:W-:Y:S01]  /*4f80*/  IMAD.MOV.U32 R133, RZ, RZ, R138 ;  /* 0x000000ffff857224 */ /* 0x000fe200078e008a */
[----:B------:R-:W-:-:S02]  /*4f90*/  ISETP.GE.AND P3, PT, R248, c[0x0][0x220], PT ;  /* 0x00008800f8007a0c */ /* 0x000fc40003f66270 */
[----:B------:R-:W-:Y:S01]  /*4fa0*/  ISETP.GE.AND P2, PT, R236, c[0x0][0x220], PT ;  /* 0x00008800ec007a0c */ /* 0x000fe20003f46270 */
[----:B------:R-:W-:Y:S06]  /*4fb0*/  BRA `(.L_x_1801) ;  /* 0x000002f000007947 */ /* 0x000fec0003800000 */
.L_x_1803:
[----:B------:R-:W2:Y:S01]  /*4fc0*/  LDL.64 R236, [R1+0x18] ;  /* 0x0000180001ec7983 */ /* 0x000ea20000100a00 */
[----:B------:R-:W-:Y:S01]  /*4fd0*/  IADD3 R0, R232, -0x1, RZ ;  /* 0xffffffffe8007810 */ /* 0x000fe20007ffe0ff */
[----:B------:R-:W-:Y:S02]  /*4fe0*/  IMAD.MOV.U32 R233, RZ, RZ, c[0x0][0x198] ;  /* 0x00006600ffe97624 */ /* 0x000fe400078e00ff */
[----:B------:R-:W3:Y:S01]  /*4ff0*/  LDL.64 R234, [R1] ;  /* 0x0000000001ea7983 */ /* 0x000ee20000100a00 */
[----:B------:R-:W-:Y:S01]  /*5000*/  SHF.R.S32.HI R3, RZ, 0x1f, R0 ;  /* 0x0000001fff037819 */ /* 0x000fe20000011400 */
[C---:B------:R-:W-:Y:S02]  /*5010*/  IMAD.WIDE.U32 R4, R0.reuse, c[0x0][0x198], RZ ;  /* 0x0000660000047a25 */ /* 0x040fe400078e00ff */
        /* <DEDUP_REMOVED lines=12> */
[C---:B------:R-:W-:Y:S02]  /*50e0*/  @!P2 LEA R8, P1, R0.reuse, c[0x0][0x168], 0x1 ;  /* 0x00005a000008aa11 */ /* 0x040fe400078208ff */
        /* <DEDUP_REMOVED lines=28> */
.L_x_1801:
        /* <DEDUP_REMOVED lines=150> */
[----:B------:R-:W-:Y:S02]  /*5c10*/  FMUL.FTZ R15, R15, c[0x0][0x2ec] ;  /* 0x0000bb000f0f7a20 */ /* 0x000fe40000410000 */
[----:B------:R-:W-:Y:S02]  /*5c20*/  FMUL.FTZ R16, R16, c[0x0][0x2ec] ;  /* 0x0000bb0010107a20 */ /* 0x000fe40000410000 */
[----:B------:R-:W-:Y:S02]  /*5c30*/  FMUL.FTZ R17, R17, c[0x0][0x2ec] ;  /* 0x0000bb0011117a20 */ /* 0x000fe40000410000 */
[----:B------:R-:W-:Y:S01]  /*5c40*/  FMUL.FTZ R18, R18, c[0x0][0x2ec] ;  /* 0x0000bb0012127a20 */ /* 0x000fe20000410000 */
[----:B------:R4:W1:Y:S01]  /*5c50*/  MUFU.TANH R184, R7 ;  /* 0x0000000700b87308 */ /* 0x0008620000002400 */
[----:B------:R-:W-:Y:S09]  /*5c60*/  FMUL.FTZ R19, R19, c[0x0][0x2ec] ;  /* 0x0000bb0013137a20 */ /* 0x000ff20000410000 */
[----:B------:R-:W1:Y:S10]  /*5c70*/  MUFU.TANH R200, R8 ;  /* 0x0000000800c87308 */ /* 0x000e740000002400 */
[----:B------:R-:W1:Y:S01]  /*5c80*/  MUFU.TANH R197, R9 ;  /* 0x0000000900c57308 */ /* 0x000e620000002400 */
[----:B----4-:R-:W4:Y:S01]  /*5c90*/  LDSM.16.M88.4 R4, [R223+0x1800] ;  /* 0x00180000df04783b */ /* 0x010f220000000200 */
[----:B------:R-:W-:Y:S08]  /*5ca0*/  DEPBAR.LE SB0, 0x0 ;  /* 0x000080000000791a */ /* 0x000ff00000000000 */
[----:B------:R-:W1:Y:S01]  /*5cb0*/  MUFU.TANH R202, R10 ;  /* 0x0000000a00ca7308 */ /* 0x000e620000002400 */
[----:B------:R-:W-:Y:S09]  /*5cc0*/  BAR.SYNC.DEFER_BLOCKING 0x0 ;  /* 0x0000000000007b1d */ /* 0x000ff20000010000 */
[----:B------:R-:W1:Y:S10]  /*5cd0*/  MUFU.TANH R201, R11 ;  /* 0x0000000b00c97308 */ /* 0x000e740000002400 */
[----:B------:R-:W1:Y:S10]  /*5ce0*/  MUFU.TANH R196, R12 ;  /* 0x0000000c00c47308 */ /* 0x000e740000002400 */
[----:B------:R-:W1:Y:S01]  /*5cf0*/  MUFU.TANH R191, R13 ;  /* 0x0000000d00bf7308 */ /* 0x000e620000002400 */
[-C--:B----4-:R-:W-:Y:S09]  /*5d00*/  HMMA.16816.F32.BF16 R20, R192, R4.reuse, R20 ;  /* 0x00000004c014723c */ /* 0x090ff20000041814 */
[----:B------:R-:W4:Y:S01]  /*5d10*/  MUFU.TANH R199, R14 ;  /* 0x0000000e00c77308 */ /* 0x000f220000002400 */
[C---:B------:R-:W-:Y:S09]  /*5d20*/  HMMA.16816.F32.BF16 R24, R180.reuse, R4, R24 ;  /* 0x00000004b418723c */ /* 0x040ff20000041818 */
[----:B------:R-:W1:Y:S01]  /*5d30*/  MUFU.TANH R198, R15 ;  /* 0x0000000f00c67308 */ /* 0x000e620000002400 */
        /* <DEDUP_REMOVED lines=13> */
[----:B------:R5:W1:Y:S01]  /*5e10*/  MUFU.TANH R181, R28 ;  /* 0x0000001c00b57308 */ /* 0x000a620000002400 */
[----:B------:R-:W-:Y:S02]  /*5e20*/  FMUL.FTZ R2, R31, c[0x0][0x2ec] ;  /* 0x0000bb001f027a20 */ /* 0x000fe40000410000 */
[----:B------:R-:W-:Y:S02]  /*5e30*/  FMUL.FTZ R31, R35, c[0x0][0x2ec] ;  /* 0x0000bb00231f7a20 */ /* 0x000fe40000410000 */
[----:B------:R-:W-:Y:S02]  /*5e40*/  FMUL.FTZ R26, R26, c[0x0][0x2ec] ;  /* 0x0000bb001a1a7a20 */ /* 0x000fe40000410000 */
[----:B------:R-:W-:Y:S03]  /*5e50*/  FMUL.FTZ R27, R27, c[0x0][0x2ec] ;  /* 0x0000bb001b1b7a20 */ /* 0x000fe60000410000 */
[----:B------:R1:W1:Y:S10]  /*5e60*/  MUFU.TANH R137, R29 ;  /* 0x0000001d00897308 */ /* 0x0002740000002400 */
[----:B------:R2:W2:Y:S01]  /*5e70*/  MUFU.TANH R142, R30 ;  /* 0x0000001e008e7308 */ /* 0x0004a20000002400 */
[----:B-----5:R-:W-:Y:S09]  /*5e80*/  FMUL.FTZ R28, R32, c[0x0][0x2ec] ;  /* 0x0000bb00201c7a20 */ /* 0x020ff20000410000 */
[----:B------:R3:W3:Y:S01]  /*5e90*/  MUFU.TANH R136, R18 ;  /* 0x0000001200887308 */ /* 0x0006e20000002400 */
[----:B-1----:R-:W-:Y:S09]  /*5ea0*/  FMUL.FTZ R29, R33, c[0x0][0x2ec] ;  /* 0x0000bb00211d7a20 */ /* 0x002ff20000410000 */
[----:B------:R1:W1:Y:S01]  /*5eb0*/  MUFU.TANH R143, R19 ;  /* 0x00000013008f7308 */ /* 0x0002620000002400 */
[----:B--2---:R-:W-:Y:S09]  /*5ec0*/  FMUL.FTZ R30, R34, c[0x0][0x2ec] ;  /* 0x0000bb00221e7a20 */ /* 0x004ff20000410000 */
        /* <DEDUP_REMOVED lines=12> */
[----:B------:R-:W1:Y:S02]  /*5f90*/  MUFU.TANH R31, R31 ;  /* 0x0000001f001f7308 */ /* 0x000e640000002400 */
[----:B-1234-:R-:W-:-:S05]  /*5fa0*/  @P4 BRA `(.L_x_1803) ;  /* 0xfffff01000004947 */ /* 0x01efca000383ffff */
.L_x_1802:
[----:B------:R-:W-:Y:S05]  /*5fb0*/  IMAD R3, R232, -0x20, R252 ;  /* 0xffffffe0e8037824 */ /* 0x000fea00078e02fc */
[C---:B------:R-:W-:Y:S02]  /*5fc0*/  IADD3 R4, R3.reuse, 0x8, RZ ;  /* 0x0000000803047810 */ /* 0x040fe40007ffe0ff */
[C---:B------:R-:W-:Y:S02]  /*5fd0*/  IADD3 R0, R3.reuse, 0x7, RZ ;  /* 0x0000000703007810 */ /* 0x040fe40007ffe0ff */
[----:B------:R-:W-:Y:S02]  /*5fe0*/  ISETP.GE.AND P0, PT, R4, RZ, PT ;  /* 0x000000ff0400720c */ /* 0x000fe40003f06270 */
[----:B------:R-:W-:Y:S02]  /*5ff0*/  ISETP.GE.AND P1, PT, R0, RZ, PT ;  /* 0x000000ff0000720c */ /* 0x000fe40003f26270 */
[C---:B------:R-:W-:Y:S02]  /*6000*/  IADD3 R5, R3.reuse, -0x1, RZ ;  /* 0xffffffff03057810 */ /* 0x040fe40007ffe0ff */
[C---:B-1----:R-:W-:Y:S02]  /*6010*/  IADD3 R7, R3.reuse, -0x11, RZ ;  /* 0xffffffef03077810 */ /* 0x042fe40007ffe0ff */
        /* <DEDUP_REMOVED lines=8> */
[----:B------:R2:W3:Y:S04]  /*60a0*/  I2F R23, R0 ;  /* 0x0000000000177306 */ /* 0x0004e80000201400 */
[C---:B------:R-:W-:Y:S06]  /*60b0*/  @!P0 IADD3 R5, -R3.reuse, 0x1, RZ ;  /* 0x0000000103058810 */ /* 0x040fec0007ffe1ff */
[----:B------:R4:W-:Y:S01]  /*60c0*/  I2F R18, R5 ;  /* 0x0000000500127306 */ /* 0x0009e20000201400 */
[C---:B-1----:R-:W-:Y:S04]  /*60d0*/  IADD3 R4, R3.reuse, -0x8, RZ ;  /* 0xfffffff803047810 */ /* 0x042fe80007ffe0ff */
[----:B------:R-:W-:Y:S05]  /*60e0*/  ISETP.GE.AND P1, PT, R4, RZ, PT ;  /* 0x000000ff0400720c */ /* 0x000fea0003f26270 */
[----:B------:R-:W-:Y:S01]  /*60f0*/  I2F R22, R22 ;  /* 0x0000001600167306 */ /* 0x000fe20000201400 */
[C---:B--2---:R-:W-:Y:S04]  /*6100*/  IADD3 R0, R3.reuse, -0x18, RZ ;  /* 0xffffffe803007810 */ /* 0x044fe80007ffe0ff */
[----:B------:R-:W-:Y:S03]  /*6110*/  ISETP.GE.AND P0, PT, R0, RZ, PT ;  /* 0x000000ff0000720c */ /* 0x000fe60003f06270 */
[C---:B------:R-:W-:Y:S02]  /*6120*/  @!P1 IADD3 R4, -R3.reuse, 0x8, RZ ;  /* 0x0000000803049810 */ /* 0x040fe40007ffe1ff */
[----:B----4-:R-:W-:Y:S02]  /*6130*/  IADD3 R5, R3, -0x9, RZ ;  /* 0xfffffff703057810 */ /* 0x010fe40007ffe0ff */
[----:B------:R1:W-:Y:S02]  /*6140*/  I2F R17, R4 ;  /* 0x0000000400117306 */ /* 0x0003e40000201400 */
[----:B------:R-:W-:Y:S04]  /*6150*/  ISETP.GE.AND P1, PT, R5, RZ, PT ;  /* 0x000000ff0500720c */ /* 0x000fe80003f26270 */
[C---:B------:R-:W-:Y:S04]  /*6160*/  @!P0 IADD3 R0, -R3.reuse, 0x18, RZ ;  /* 0x0000001803008810 */ /* 0x040fe80007ffe1ff */
[----:B------:R2:W4:Y:S05]  /*6170*/  I2F R25, R0 ;  /* 0x0000000000197306 */ /* 0x00052a0000201400 */
[C---:B------:R-:W-:Y:S05]  /*6180*/  @!P1 IADD3 R5, -R3.reuse, 0x9, RZ ;  /* 0x0000000903059810 */ /* 0x040fea0007ffe1ff */
[----:B------:R5:W3:Y:S01]  /*6190*/  I2F R16, R5 ;  /* 0x0000000500107306 */ /* 0x000ae20000201400 */
[C---:B-1----:R-:W-:Y:S04]  /*61a0*/  IADD3 R4, R3.reuse, -0x19, RZ ;  /* 0xffffffe703047810 */ /* 0x042fe80007ffe0ff */
[----:B------:R-:W-:Y:S02]  /*61b0*/  ISETP.GE.AND P0, PT, R4, RZ, PT ;  /* 0x000000ff0400720c */ /* 0x000fe40003f06270 */
[C---:B--2---:R-:W-:Y:S04]  /*61c0*/  IADD3 R0, R3.reuse, -0x10, RZ ;  /* 0xfffffff003007810 */ /* 0x044fe80007ffe0ff */
[----:B------:R-:W-:Y:S07]  /*61d0*/  ISETP.GE.AND P1, PT, R0, RZ, PT ;  /* 0x000000ff0000720c */ /* 0x000fee0003f26270 */
[----:B------:R-:W-:Y:S02]  /*61e0*/  @!P0 IADD3 R4, -R3, 0x19, RZ ;  /* 0x0000001903048810 */ /* 0x000fe40007ffe1ff */
[----:B------:R-:W-:Y:S01]  /*61f0*/  ISETP.GE.AND P0, PT, R7, RZ, PT ;  /* 0x000000ff0700720c */ /* 0x000fe20003f06270 */
[-C--:B---3--:R-:W-:Y:S01]  /*6200*/  FFMA.FTZ R23, R23, -R132.reuse, R184 ;  /* 0x8000008417177223 */ /* 0x088fe200000100b8 */
[----:B------:R1:W2:Y:S01]  /*6210*/  I2F R24, R4 ;  /* 0x0000000400187306 */ /* 0x0002a20000201400 */
[----:B-----5:R-:W-:Y:S01]  /*6220*/  IADD3 R5, R3, 0x3f, RZ ;  /* 0x0000003f03057810 */ /* 0x020fe20007ffe0ff */
[-C--:B----4-:R-:W-:Y:S02]  /*6230*/  FFMA.FTZ R184, R25, -R132.reuse, R28 ;  /* 0x8000008419b87223 */ /* 0x090fe4000001001c */
[-C--:B------:R-:W-:Y:S01]  /*6240*/  FFMA.FTZ R20, R20, -R132.reuse, R185 ;  /* 0x8000008414147223 */ /* 0x080fe200000100b9 */
[C---:B------:R-:W-:Y:S01]  /*6250*/  @!P1 IADD3 R0, -R3.reuse, 0x10, RZ ;  /* 0x0000001003009810 */ /* 0x040fe20007ffe1ff */
[-C--:B------:R-:W-:Y:S01]  /*6260*/  FFMA.FTZ R19, R18, -R132.reuse, R189 ;  /* 0x8000008412137223 */ /* 0x080fe200000100bd */
[----:B------:R-:W-:Y:S01]  /*6270*/  ISETP.GE.AND P1, PT, R6, RZ, PT ;  /* 0x000000ff0600720c */ /* 0x000fe20003f26270 */
[-C--:B------:R-:W-:Y:S02]  /*6280*/  FFMA.FTZ R21, R18, -R132.reuse, R143 ;  /* 0x8000008412157223 */ /* 0x080fe4000001008f */
[----:B------:R3:W4:Y:S01]  /*6290*/  I2F R14, R0 ;  /* 0x00000000000e7306 */ /* 0x0007220000201400 */
[----:B------:R-:W-:Y:S01]  /*62a0*/  @!P0 IADD3 R7, -R3, 0x11, RZ ;  /* 0x0000001103078810 */ /* 0x000fe20007ffe1ff */
[-C--:B------:R-:W-:Y:S01]  /*62b0*/  FFMA.FTZ R18, R17, -R132.reuse, R177 ;  /* 0x8000008411127223 */ /* 0x080fe200000100b1 */
[----:B------:R-:W-:Y:S01]  /*62c0*/  ISETP.GE.AND P0, PT, R5, RZ, PT ;  /* 0x000000ff0500720c */ /* 0x000fe20003f06270 */
[-C--:B------:R-:W-:Y:S06]  /*62d0*/  FFMA.FTZ R190, R16, -R132.reuse, R135 ;  /* 0x8000008410be7223 */ /* 0x080fec0000010087 */
[----:B------:R-:W5:Y:S01]  /*62e0*/  I2F R11, R7 ;  /* 0x00000007000b7306 */ /* 0x000f620000201400 */
[C---:B------:R-:W-:Y:S02]  /*62f0*/  @!P1 IADD3 R6, -R3.reuse, -0x40, RZ ;  /* 0xffffffc003069810 */ /* 0x040fe40007ffe1ff */
[C---:B-1----:R-:W-:Y:S01]  /*6300*/  IADD3 R4, R3.reuse, 0x38, RZ ;  /* 0x0000003803047810 */ /* 0x042fe20007ffe0ff */
[-C--:B--2---:R-:W-:Y:S02]  /*6310*/  FFMA.FTZ R185, R24, -R132.reuse, R29 ;  /* 0x8000008418b97223 */ /* 0x084fe4000001001d */
[C---:B------:R-:W-:Y:S02]  /*6320*/  @!P0 IADD3 R5, -R3.reuse, -0x3f, RZ ;  /* 0xffffffc103058810 */ /* 0x040fe40007ffe1ff */
[----:B------:R-:W-:Y:S02]  /*6330*/  ISETP.GE.AND P1, PT, R4, RZ, PT ;  /* 0x000000ff0400720c */ /* 0x000fe40003f26270 */
[----:B------:R1:W-:Y:S01]  /*6340*/  I2F R13, R5 ;  /* 0x00000005000d7306 */ /* 0x0003e20000201400 */
[C---:B---3--:R-:W-:Y:S01]  /*6350*/  IADD3 R0, R3.reuse, 0x37, RZ ;  /* 0x0000003703007810 */ /* 0x048fe20007ffe0ff */
[CC--:B----4-:R-:W-:Y:S02]  /*6360*/  FFMA.FTZ R182, R14.reuse, -R132.reuse, R178 ;  /* 0x800000840eb67223 */ /* 0x0d0fe400000100b2 */
[-C--:B------:R-:W-:Y:S01]  /*6370*/  FFMA.FTZ R189, R14, -R132.reuse, R30 ;  /* 0x800000840ebd7223 */ /* 0x080fe2000001001e */
[----:B------:R-:W-:Y:S05]  /*6380*/  ISETP.GE.AND P0, PT, R0, RZ, PT ;  /* 0x000000ff0000720c */ /* 0x000fea0003f06270 */
[----:B------:R2:W-:Y:S01]  /*6390*/  I2F R15, R6 ;  /* 0x00000006000f7306 */ /* 0x0005e20000201400 */
[----:B------:R-:W-:Y:S02]  /*63a0*/  @!P1 IADD3 R4, -R3, -0x38, RZ ;  /* 0xffffffc803049810 */ /* 0x000fe40007ffe1ff */
[----:B------:R-:W-:Y:S01]  /*63b0*/  ISETP.GE.AND P1, PT, R9, RZ, PT ;  /* 0x000000ff0900720c */ /* 0x000fe20003f26270 */
[-C--:B-----5:R-:W-:Y:S01]  /*63c0*/  FFMA.FTZ R183, R11, -R132.reuse, R138 ;  /* 0x800000840bb77223 */ /* 0x0a0fe2000001008a */
[----:B------:R-:W-:Y:S01]  /*63d0*/  IADD3 R7, R3, 0x28, RZ ;  /* 0x0000002803077810 */ /* 0x000fe20007ffe0ff */
[-C--:B------:R-:W-:Y:S03]  /*63e0*/  FFMA.FTZ R192, R11, -R132.reuse, R31 ;  /* 0x800000840bc07223 */ /* 0x080fe6000001001f */
[----:B------:R-:W-:Y:S01]  /*63f0*/  ISETP.GE.AND P6, PT, R7, RZ, PT ;  /* 0x000000ff0700720c */ /* 0x000fe20003fc6270 */
[----:B------:R3:W4:Y:S01]  /*6400*/  I2F R12, R4 ;  /* 0x00000004000c7306 */ /* 0x0007220000201400 */
[C---:B------:R-:W-:Y:S02]  /*6410*/  @!P0 IADD3 R0, -R3.reuse, -0x37, RZ ;  /* 0xffffffc903008810 */ /* 0x040fe40007ffe1ff */
[----:B------:R-:W-:Y:S02]  /*6420*/  ISETP.GE.AND P0, PT, R8, RZ, PT ;  /* 0x000000ff0800720c */ /* 0x000fe40003f06270 */
[C---:B-1----:R-:W-:Y:S02]  /*6430*/  IADD3 R5, R3.reuse, 0x48, RZ ;  /* 0x0000004803057810 */ /* 0x042fe40007ffe0ff */
[----:B------:R-:W-:Y:S02]  /*6440*/  @!P1 IADD3 R9, -R3, -0x30, RZ ;  /* 0xffffffd003099810 */ /* 0x000fe40007ffe1ff */
[----:B------:R-:W-:Y:S01]  /*6450*/  ISETP.GE.AND P1, PT, R5, RZ, PT ;  /* 0x000000ff0500720c */ /* 0x000fe20003f26270 */
[----:B------:R-:W1:Y:S02]  /*6460*/  I2F R10, R0 ;  /* 0x00000000000a7306 */ /* 0x000e640000201400 */
[C---:B------:R-:W-:Y:S02]  /*6470*/  @!P6 IADD3 R7, -R3.reuse, -0x28, RZ ;  /* 0xffffffd80307e810 */ /* 0x040fe40007ffe1ff */
[C---:B--2---:R-:W-:Y:S02]  /*6480*/  IADD3 R6, R3.reuse, 0x27, RZ ;  /* 0x0000002703067810 */ /* 0x044fe40007ffe0ff */
[C---:B------:R-:W-:Y:S02]  /*6490*/  @!P0 IADD3 R8, -R3.reuse, -0x2f, RZ ;  /* 0xffffffd103088810 */ /* 0x040fe40007ffe1ff */
[----:B------:R-:W-:Y:S02]  /*64a0*/  ISETP.GE.AND P5, PT, R6, RZ, PT ;  /* 0x000000ff0600720c */ /* 0x000fe40003fa6270 */
[----:B------:R2:W5:Y:S02]  /*64b0*/  I2F R0, R8 ;  /* 0x0000000800007306 */ /* 0x0005640000201400 */
[C---:B------:R-:W-:Y:S02]  /*64c0*/  @!P1 IADD3 R5, -R3.reuse, -0x48, RZ ;  /* 0xffffffb803059810 */ /* 0x040fe40007ffe1ff */
[C---:B---3--:R-:W-:Y:S01]  /*64d0*/  IADD3 R4, R3.reuse, 0x47, RZ ;  /* 0x0000004703047810 */ /* 0x048fe20007ffe0ff */
[CC--:B----4-:R-:W-:Y:S02]  /*64e0*/  FFMA.FTZ R14, R12.reuse, -R132.reuse, R196 ;  /* 0x800000840c0e7223 */ /* 0x0d0fe400000100c4 */
[-C--:B------:R-:W-:Y:S01]  /*64f0*/  FFMA.FTZ R187, R12, -R132.reuse, R187 ;  /* 0x800000840cbb7223 */ /* 0x080fe200000100bb */
[----:B------:R-:W-:Y:S02]  /*6500*/  ISETP.GE.AND P0, PT, R4, RZ, PT ;  /* 0x000000ff0400720c */ /* 0x000fe40003f06270 */
[----:B------:R3:W-:Y:S01]  /*6510*/  I2F R25, R5 ;  /* 0x0000000500197306 */ /* 0x0007e20000201400 */
[C---:B------:R-:W-:Y:S01]  /*6520*/  @!P5 IADD3 R6, -R3.reuse, -0x27, RZ ;  /* 0xffffffd90306d810 */ /* 0x040fe20007ffe1ff */
[CC--:B-1----:R-:W-:Y:S02]  /*6530*/  FFMA.FTZ R11, R10.reuse, -R132.reuse, R191 ;  /* 0x800000840a0b7223 */ /* 0x0c2fe400000100bf */
[-C--:B------:R-:W-:Y:S06]  /*6540*/  FFMA.FTZ R188, R10, -R132.reuse, R188 ;  /* 0x800000840abc7223 */ /* 0x080fec00000100bc */
[----:B------:R1:W4:Y:S01]  /*6550*/  I2F R27, R7 ;  /* 0x00000007001b7306 */ /* 0x0003220000201400 */
[----:B------:R-:W-:Y:S01]  /*6560*/  @!P0 IADD3 R4, -R3, -0x47, RZ ;  /* 0xffffffb903048810 */ /* 0x000fe20007ffe1ff */
[-C--:B--2---:R-:W-:Y:S02]  /*6570*/  FFMA.FTZ R8, R22, -R132.reuse, R186 ;  /* 0x8000008416087223 */ /* 0x084fe400000100ba */
[-C--:B------:R-:W-:Y:S02]  /*6580*/  FFMA.FTZ R186, R17, -R132.reuse, R134 ;  /* 0x8000008411ba7223 */ /* 0x080fe40000010086 */
[-C--:B------:R-:W-:Y:S01]  /*6590*/  FFMA.FTZ R17, R16, -R132.reuse, R176 ;  /* 0x8000008410117223 */ /* 0x080fe200000100b0 */
[----:B------:R-:W-:Y:S03]  /*65a0*/  FMNMX.FTZ R3, R8, R133, !PT ;  /* 0x0000008508037209 */ /* 0x000fe60007810000 */
[----:B------:R2:W2:Y:S01]  /*65b0*/  I2F R26, R6 ;  /* 0x00000006001a7306 */ /* 0x0004a20000201400 */
[-C--:B------:R-:W-:Y:S02]  /*65c0*/  FFMA.FTZ R22, R22, -R132.reuse, R136 ;  /* 0x8000008416167223 */ /* 0x080fe40000010088 */
[-C--:B------:R-:W-:Y:S01]  /*65d0*/  FFMA.FTZ R16, R13, -R132.reuse, R197 ;  /* 0x800000840d107223 */ /* 0x080fe200000100c5 */
[----:B---3--:R-:W-:Y:S01]  /*65e0*/  FMNMX.FTZ R5, R19, R3, !PT ;  /* 0x0000000313057209 */ /* 0x008fe20007810000 */
[-C--:B-----5:R-:W-:Y:S01]  /*65f0*/  FFMA.FTZ R191, R0, -R132.reuse, R179 ;  /* 0x8000008400bf7223 */ /* 0x0a0fe200000100b3 */
[----:B------:R-:W-:Y:S01]  /*6600*/  FMNMX.FTZ R3, R20, R139, !PT ;  /* 0x0000008b14037209 */ /* 0x000fe20007810000 */
[-C--:B------:R-:W-:Y:S01]  /*6610*/  FFMA.FTZ R13, R13, -R132.reuse, R198 ;  /* 0x800000840d0d7223 */ /* 0x080fe200000100c6 */
[----:B------:R-:W-:Y:S01]  /*6620*/  FMNMX.FTZ R5, R18, R5, !PT ;  /* 0x0000000512057209 */ /* 0x000fe20007810000 */
[-C--:B------:R-:W-:Y:S01]  /*6630*/  FFMA.FTZ R2, R0, -R132.reuse, R2 ;  /* 0x8000008400027223 */ /* 0x080fe20000010002 */
[----:B------:R3:W5:Y:S01]  /*6640*/  I2F R24, R4 ;  /* 0x0000000400187306 */ /* 0x0007620000201400 */
[----:B------:R-:W-:Y:S01]  /*6650*/  FMNMX.FTZ R3, R23, R3, !PT ;  /* 0x0000000317037209 */ /* 0x000fe20007810000 */
[----:B------:R-:W-:Y:S01]  /*6660*/  LDSM.16.MT88.4 R176, [R219+0xa000] ;  /* 0x00a00000dbb0783b */ /* 0x000fe20000004200 */
[----:B------:R-:W-:Y:S01]  /*6670*/  FMNMX.FTZ R5, R17, R5, !PT ;  /* 0x0000000511057209 */ /* 0x000fe20007810000 */
[-C--:B-1----:R-:W-:Y:S02]  /*6680*/  FFMA.FTZ R7, R15, -R132.reuse, R200 ;  /* 0x800000840f077223 */ /* 0x082fe400000100c8 */
[-C--:B----4-:R-:W-:Y:S02]  /*6690*/  FFMA.FTZ R181, R27, -R132.reuse, R181 ;  /* 0x800000841bb57223 */ /* 0x090fe400000100b5 */
[-C--:B------:R-:W-:Y:S02]  /*66a0*/  FFMA.FTZ R15, R15, -R132.reuse, R199 ;  /* 0x800000840f0f7223 */ /* 0x080fe400000100c7 */
[----:B------:R-:W1:Y:S01]  /*66b0*/  I2F R9, R9 ;  /* 0x0000000900097306 */ /* 0x000e620000201400 */
[----:B--2---:R-:W-:Y:S01]  /*66c0*/  FMNMX.FTZ R6, R22, R3, !PT ;  /* 0x0000000316067209 */ /* 0x004fe20007810000 */
[----:B------:R-:W-:Y:S01]  /*66d0*/  FFMA.FTZ R193, R26, -R132, R137 ;  /* 0x800000841ac17223 */ /* 0x000fe20000010089 */
[----:B------:R-:W-:Y:S02]  /*66e0*/  FMNMX.FTZ R3, R182, R5, !PT ;  /* 0x00000005b6037209 */ /* 0x000fe40007810000 */
[----:B------:R-:W-:Y:S02]  /*66f0*/  FMNMX.FTZ R6, R21, R6, !PT ;  /* 0x0000000615067209 */ /* 0x000fe40007810000 */
[----:B------:R-:W-:Y:S02]  /*6700*/  FMNMX.FTZ R5, R183, R3, !PT ;  /* 0x00000003b7057209 */ /* 0x000fe40007810000 */
[----:B---3--:R-:W-:Y:S01]  /*6710*/  FMNMX.FTZ R4, R7, R140, !PT ;  /* 0x0000008c07047209 */ /* 0x008fe20007810000 */
[----:B-----5:R-:W-:Y:S01]  /*6720*/  FFMA.FTZ R24, R24, -R132, R201 ;  /* 0x8000008418187223 */ /* 0x020fe200000100c9 */
[----:B------:R-:W-:Y:S02]  /*6730*/  FMNMX.FTZ R5, R184, R5, !PT ;  /* 0x00000005b8057209 */ /* 0x000fe40007810000 */
[----:B------:R-:W-:Y:S02]  /*6740*/  FMNMX.FTZ R3, R16, R4, !PT ;  /* 0x0000000410037209 */ /* 0x000fe40007810000 */
[----:B------:R-:W-:Y:S02]  /*6750*/  FMNMX.FTZ R4, R186, R6, !PT ;  /* 0x00000006ba047209 */ /* 0x000fe40007810000 */
[----:B------:R-:W-:Y:S02]  /*6760*/  FMNMX.FTZ R3, R14, R3, !PT ;  /* 0x000000030e037209 */ /* 0x000fe40007810000 */
[----:B------:R-:W-:Y:S01]  /*6770*/  FMNMX.FTZ R6, R190, R4, !PT ;  /* 0x00000004be067209 */ /* 0x000fe20007810000 */
[-C--:B-1----:R-:W-:Y:S01]  /*6780*/  FFMA.FTZ R180, R9, -R132.reuse, R180 ;  /* 0x8000008409b47223 */ /* 0x082fe200000100b4 */
[----:B------:R-:W-:Y:S01]  /*6790*/  FMNMX.FTZ R4, R185, R5, !PT ;  /* 0x00000005b9047209 */ /* 0x000fe20007810000 */
[----:B------:R-:W-:Y:S01]  /*67a0*/  FFMA.FTZ R142, R9, -R132, R142 ;  /* 0x80000084098e7223 */ /* 0x000fe2000001008e */
[----:B------:R-:W-:Y:S02]  /*67b0*/  FMNMX.FTZ R6, R189, R6, !PT ;  /* 0x00000006bd067209 */ /* 0x000fe40007810000 */
[----:B------:R-:W-:Y:S01]  /*67c0*/  FMNMX.FTZ R3, R11, R3, !PT ;  /* 0x000000030b037209 */ /* 0x000fe20007810000 */
[----:B------:R-:W1:Y:S03]  /*67d0*/  SHFL.BFLY PT, R138, R4, 0x2, 0x1f ;  /* 0x0c401f00048a7f89 */ /* 0x000e6600000e0000 */
[----:B------:R-:W-:Y:S02]  /*67e0*/  FMNMX.FTZ R5, R180, R3, !PT ;  /* 0x00000003b4057209 */ /* 0x000fe40007810000 */
[----:B------:R-:W-:Y:S01]  /*67f0*/  FMNMX.FTZ R3, R192, R6, !PT ;  /* 0x00000006c0037209 */ /* 0x000fe20007810000 */
[----:B------:R-:W-:Y:S01]  /*6800*/  FFMA.FTZ R6, R25, -R132, R202 ;  /* 0x8000008419067223 */ /* 0x000fe200000100ca */
[----:B------:R-:W-:Y:S03]  /*6810*/  FMNMX.FTZ R5, R191, R5, !PT ;  /* 0x00000005bf057209 */ /* 0x000fe60007810000 */
[----:B------:R-:W2:Y:S01]  /*6820*/  SHFL.BFLY PT, R137, R3, 0x2, 0x1f ;  /* 0x0c401f0003897f89 */ /* 0x000ea200000e0000 */
[----:B------:R-:W-:Y:S02]  /*6830*/  FMNMX.FTZ R25, R6, R141, !PT ;  /* 0x0000008d06197209 */ /* 0x000fe40007810000 */
[----:B------:R-:W-:Y:S02]  /*6840*/  FMNMX.FTZ R5, R181, R5, !PT ;  /* 0x00000005b5057209 */ /* 0x000fe40007810000 */
[----:B------:R-:W-:Y:S02]  /*6850*/  FMNMX.FTZ R25, R24, R25, !PT ;  /* 0x0000001918197209 */ /* 0x000fe40007810000 */
[----:B------:R-:W-:Y:S05]  /*6860*/  FMNMX.FTZ R5, R193, R5, !PT ;  /* 0x00000005c1057209 */ /* 0x000fea0007810000 */
[----:B------:R-:W3:Y:S01]  /*6870*/  SHFL.BFLY PT, R26, R5, 0x2, 0x1f ;  /* 0x0c401f00051a7f89 */ /* 0x000ee200000e0000 */
[----:B-1----:R-:W-:Y:S02]  /*6880*/  FMNMX.FTZ R138, R4, R138, !PT ;  /* 0x0000008a048a7209 */ /* 0x002fe40007810000 */
[----:B------:R-:W-:Y:S05]  /*6890*/  FMNMX.FTZ R4, R15, R25, !PT ;  /* 0x000000190f047209 */ /* 0x000fea0007810000 */
[----:B------:R-:W1:Y:S01]  /*68a0*/  SHFL.BFLY PT, R12, R138, 0x1, 0x1f ;  /* 0x0c201f008a0c7f89 */ /* 0x000e6200000e0000 */
[----:B------:R-:W-:Y:S02]  /*68b0*/  FMNMX.FTZ R4, R13, R4, !PT ;  /* 0x000000040d047209 */ /* 0x000fe40007810000 */
[----:B--2---:R-:W-:Y:S02]  /*68c0*/  FMNMX.FTZ R137, R3, R137, !PT ;  /* 0x0000008903897209 */ /* 0x004fe40007810000 */
[----:B------:R-:W-:Y:S03]  /*68d0*/  FMNMX.FTZ R3, R187, R4, !PT ;  /* 0x00000004bb037209 */ /* 0x000fe60007810000 */
[----:B------:R-:W2:Y:S01]  /*68e0*/  SHFL.BFLY PT, R9, R137, 0x1, 0x1f ;  /* 0x0c201f0089097f89 */ /* 0x000ea200000e0000 */
[----:B------:R-:W-:Y:S04]  /*68f0*/  FMNMX.FTZ R3, R188, R3, !PT ;  /* 0x00000003bc037209 */ /* 0x000fe80007810000 */
[----:B------:R-:W-:Y:S02]  /*6900*/  FMNMX.FTZ R0, R142, R3, !PT ;  /* 0x000000038e007209 */ /* 0x000fe40007810000 */
[----:B---3--:R-:W-:Y:S02]  /*6910*/  FMNMX.FTZ R5, R5, R26, !PT ;  /* 0x0000001a05057209 */ /* 0x008fe40007810000 */
[----:B------:R-:W-:Y:S03]  /*6920*/  FMNMX.FTZ R3, R2, R0, !PT ;  /* 0x0000000002037209 */ /* 0x000fe60007810000 */
[----:B------:R-:W3:Y:S01]  /*6930*/  SHFL.BFLY PT, R136, R5, 0x1, 0x1f ;  /* 0x0c201f0005887f89 */ /* 0x000ee200000e0000 */
[----:B-1----:R-:W-:Y:S04]  /*6940*/  FMNMX.FTZ R138, R138, R12, !PT ;  /* 0x0000000c8a8a7209 */ /* 0x002fe80007810000 */
[C---:B------:R-:W-:Y:S01]  /*6950*/  FSETP.NEU.FTZ.AND P0, PT, R138.reuse, -INF , PT ;  /* 0xff8000008a00780b */ /* 0x040fe20003f1d000 */
[----:B------:R-:W-:Y:S02]  /*6960*/  FADD.FTZ R0, -R138, R133 ;  /* 0x000000858a007221 */ /* 0x000fe40000010100 */
[----:B------:R-:W1:Y:S02]  /*6970*/  SHFL.BFLY PT, R4, R3, 0x2, 0x1f ;  /* 0x0c401f0003047f89 */ /* 0x000e6400000e0000 */
[----:B------:R-:W-:Y:S01]  /*6980*/  FMUL.FTZ R0, R0, c[0x0][0x23c] ;  /* 0x00008f0000007a20 */ /* 0x000fe20000410000 */
[----:B--2---:R-:W-:Y:S03]  /*6990*/  FMNMX.FTZ R137, R137, R9, !PT ;  /* 0x0000000989897209 */ /* 0x004fe60007810000 */
[----:B------:R2:W4:Y:S01]  /*69a0*/  MUFU.EX2 R134, R0 ;  /* 0x0000000000867308 */ /* 0x0005220000000800 */
[----:B---3--:R-:W-:Y:S01]  /*69b0*/  FMNMX.FTZ R136, R5, R136, !PT ;  /* 0x0000008805887209 */ /* 0x008fe20007810000 */
[----:B--2---:R-:W-:Y:S02]  /*69c0*/  FADD.FTZ R0, -R137, R139 ;  /* 0x0000008b89007221 */ /* 0x004fe40000010100 */
[----:B------:R-:W-:Y:S02]  /*69d0*/  FMUL.FTZ R139, R138, c[0x0][0x23c] ;  /* 0x00008f008a8b7a20 */ /* 0x000fe40000410000 */
[----:B------:R-:W-:Y:S01]  /*69e0*/  FMUL.FTZ R5, R0, c[0x0][0x23c] ;  /* 0x00008f0000057a20 */ /* 0x000fe20000410000 */
[----:B-1----:R-:W-:Y:S01]  /*69f0*/  FMNMX.FTZ R0, R3, R4, !PT ;  /* 0x0000000403007209 */ /* 0x002fe20007810000 */
[----:B------:R-:W-:Y:S01]  /*6a00*/  FADD.FTZ R3, -R136, R140 ;  /* 0x0000008c88037221 */ /* 0x000fe20000010100 */
[----:B------:R-:W-:Y:S01]  /*6a10*/  FSEL R139, R139, RZ, P0 ;  /* 0x000000ff8b8b7208 */ /* 0x000fe20000000000 */
[C---:B------:R-:W-:Y:S01]  /*6a20*/  FMUL.FTZ R140, R137.reuse, c[0x0][0x23c] ;  /* 0x00008f00898c7a20 */ /* 0x040fe20000410000 */
[----:B------:R-:W-:Y:S01]  /*6a30*/  FSETP.NEU.FTZ.AND P0, PT, R137, -INF , PT ;  /* 0xff8000008900780b */ /* 0x000fe20003f1d000 */
[----:B------:R-:W1:Y:S01]  /*6a40*/  SHFL.BFLY PT, R4, R0, 0x1, 0x1f ;  /* 0x0c201f0000047f89 */ /* 0x000e6200000e0000 */
[----:B------:R2:W3:Y:S01]  /*6a50*/  MUFU.EX2 R133, R5 ;  /* 0x0000000500857308 */ /* 0x0004e20000000800 */
[--C-:B------:R-:W-:Y:S01]  /*6a60*/  FFMA.FTZ R8, R8, c[0x0][0x23c], -R139.reuse ;  /* 0x00008f0008087a23 */ /* 0x100fe2000001088b */
[----:B------:R-:W-:Y:S01]  /*6a70*/  FSEL R140, R140, RZ, P0 ;  /* 0x000000ff8c8c7208 */ /* 0x000fe20000000000 */
[--C-:B------:R-:W-:Y:S01]  /*6a80*/  FFMA.FTZ R19, R19, c[0x0][0x23c], -R139.reuse ;  /* 0x00008f0013137a23 */ /* 0x100fe2000001088b */
[----:B------:R-:W-:Y:S01]  /*6a90*/  FSETP.NEU.FTZ.AND P0, PT, R136, -INF , PT ;  /* 0xff8000008800780b */ /* 0x000fe20003f1d000 */
[--C-:B------:R-:W-:Y:S02]  /*6aa0*/  FFMA.FTZ R18, R18, c[0x0][0x23c], -R139.reuse ;  /* 0x00008f0012127a23 */ /* 0x100fe4000001088b */
[--C-:B------:R-:W-:Y:S02]  /*6ab0*/  FFMA.FTZ R20, R20, c[0x0][0x23c], -R140.reuse ;  /* 0x00008f0014147a23 */ /* 0x100fe4000001088c */
[--C-:B------:R-:W-:Y:S01]  /*6ac0*/  FFMA.FTZ R23, R23, c[0x0][0x23c], -R140.reuse ;  /* 0x00008f0017177a23 */ /* 0x100fe2000001088c */
[----:B------:R3:W-:Y:S01]  /*6ad0*/  MUFU.EX2 R241, R19 ;  /* 0x0000001300f17308 */ /* 0x0007e20000000800 */
[--C-:B------:R-:W-:Y:S02]  /*6ae0*/  FFMA.FTZ R22, R22, c[0x0][0x23c], -R140.reuse ;  /* 0x00008f0016167a23 */ /* 0x100fe4000001088c */
[----:B------:R-:W-:Y:S02]  /*6af0*/  FFMA.FTZ R21, R21, c[0x0][0x23c], -R140 ;  /* 0x00008f0015157a23 */ /* 0x000fe4000001088c */
[----:B------:R-:W-:Y:S02]  /*6b00*/  FFMA.FTZ R17, R17, c[0x0][0x23c], -R139 ;  /* 0x00008f0011117a23 */ /* 0x000fe4000001088b */
[----:B------:R-:W-:Y:S02]  /*6b10*/  FMUL.FTZ R3, R3, c[0x0][0x23c] ;  /* 0x00008f0003037a20 */ /* 0x000fe40000410000 */
[C---:B----4-:R-:W-:Y:S01]  /*6b20*/  FMUL.FTZ R32, R134.reuse, R172 ;  /* 0x000000ac86207220 */ /* 0x050fe20000410000 */
[----:B------:R-:W-:Y:S01]  /*6b30*/  MUFU.EX2 R236, R20 ;  /* 0x0000001400ec7308 */ /* 0x000fe20000000800 */
[----:B------:R-:W-:Y:S01]  /*6b40*/  FMUL.FTZ R33, R134, R173 ;  /* 0x000000ad86217220 */ /* 0x000fe20000410000 */
[----:B-1----:R-:W-:Y:S01]  /*6b50*/  FMNMX.FTZ R135, R0, R4, !PT ;  /* 0x0000000400877209 */ /* 0x002fe20007810000 */
[C---:B------:R-:W-:Y:S02]  /*6b60*/  FMUL.FTZ R4, R134.reuse, R148 ;  /* 0x0000009486047220 */ /* 0x040fe40000410000 */
[----:B--2---:R-:W-:Y:S02]  /*6b70*/  FMUL.FTZ R5, R134, R149 ;  /* 0x0000009586057220 */ /* 0x004fe40000410000 */
[C---:B------:R-:W-:Y:S03]  /*6b80*/  FADD.FTZ R0, -R135.reuse, R141 ;  /* 0x0000008d87007221 */ /* 0x040fe60000010100 */
[----:B------:R-:W1:Y:S01]  /*6b90*/  MUFU.EX2 R237, R23 ;  /* 0x0000001700ed7308 */ /* 0x000e620000000800 */
[----:B------:R-:W-:Y:S02]  /*6ba0*/  FMUL.FTZ R141, R136, c[0x0][0x23c] ;  /* 0x00008f00888d7a20 */ /* 0x000fe40000410000 */
[----:B------:R-:W-:Y:S02]  /*6bb0*/  FMUL.FTZ R143, R135, c[0x0][0x23c] ;  /* 0x00008f00878f7a20 */ /* 0x000fe40000410000 */
[----:B------:R-:W-:Y:S01]  /*6bc0*/  FMUL.FTZ R0, R0, c[0x0][0x23c] ;  /* 0x00008f0000007a20 */ /* 0x000fe20000410000 */
[----:B------:R-:W-:Y:S01]  /*6bd0*/  FSEL R141, R141, RZ, P0 ;  /* 0x000000ff8d8d7208 */ /* 0x000fe20000000000 */
[----:B---3--:R-:W-:Y:S01]  /*6be0*/  FMUL.FTZ R19, R133, R159 ;  /* 0x0000009f85137220 */ /* 0x008fe20000410000 */
[----:B------:R-:W-:Y:S01]  /*6bf0*/  FSETP.NEU.FTZ.AND P0, PT, R135, -INF , PT ;  /* 0xff8000008700780b */ /* 0x000fe20003f1d000 */
[----:B------:R-:W-:Y:S01]  /*6c00*/  FMUL.FTZ R34, R133, R174 ;  /* 0x000000ae85227220 */ /* 0x000fe20000410000 */
[----:B------:R-:W-:Y:S01]  /*6c10*/  MUFU.EX2 R238, R22 ;  /* 0x0000001600ee7308 */ /* 0x000fe20000000800 */
[--C-:B------:R-:W-:Y:S01]  /*6c20*/  FFMA.FTZ R7, R7, c[0x0][0x23c], -R141.reuse ;  /* 0x00008f0007077a23 */ /* 0x100fe2000001088d */
[----:B------:R-:W-:Y:S01]  /*6c30*/  FSEL R143, R143, RZ, P0 ;  /* 0x000000ff8f8f7208 */ /* 0x000fe20000000000 */
[--C-:B------:R-:W-:Y:S02]  /*6c40*/  FFMA.FTZ R16, R16, c[0x0][0x23c], -R141.reuse ;  /* 0x00008f0010107a23 */ /* 0x100fe4000001088d */
[----:B------:R-:W-:Y:S02]  /*6c50*/  FFMA.FTZ R14, R14, c[0x0][0x23c], -R141 ;  /* 0x00008f000e0e7a23 */ /* 0x000fe4000001088d */
[----:B------:R-:W-:Y:S02]  /*6c60*/  FFMA.FTZ R6, R6, c[0x0][0x23c], -R143 ;  /* 0x00008f0006067a23 */ /* 0x000fe4000001088f */
[----:B------:R-:W-:Y:S01]  /*6c70*/  FFMA.FTZ R11, R11, c[0x0][0x23c], -R141 ;  /* 0x00008f000b0b7a23 */ /* 0x000fe2000001088d */
[----:B------:R2:W-:Y:S01]  /*6c80*/  MUFU.EX2 R239, R21 ;  /* 0x0000001500ef7308 */ /* 0x0005e20000000800 */
[--C-:B------:R-:W-:Y:S02]  /*6c90*/  FFMA.FTZ R15, R15, c[0x0][0x23c], -R143.reuse ;  /* 0x00008f000f0f7a23 */ /* 0x100fe4000001088f */
[--C-:B------:R-:W-:Y:S01]  /*6ca0*/  FFMA.FTZ R13, R13, c[0x0][0x23c], -R143.reuse ;  /* 0x00008f000d0d7a23 */ /* 0x100fe2000001088f */
[----:B-1----:R-:W-:Y:S01]  /*6cb0*/  F2FP.BF16.PACK_AB R149, R237, R236 ;  /* 0x000000eced95723e */ /* 0x002fe200000010ff */
[----:B------:R-:W-:Y:S02]  /*6cc0*/  FFMA.FTZ R24, R24, c[0x0][0x23c], -R143 ;  /* 0x00008f0018187a23 */ /* 0x000fe4000001088f */
[C---:B------:R-:W-:Y:S02]  /*6cd0*/  FMUL.FTZ R35, R133.reuse, R175 ;  /* 0x000000af85237220 */ /* 0x040fe40000410000 */
[C---:B------:R-:W-:Y:S01]  /*6ce0*/  FMUL.FTZ R36, R134.reuse, R36 ;  /* 0x0000002486247220 */ /* 0x040fe20000410000 */
[----:B------:R1:W-:Y:S01]  /*6cf0*/  MUFU.EX2 R243, R18 ;  /* 0x0000001200f37308 */ /* 0x0003e20000000800 */
[C---:B------:R-:W-:Y:S01]  /*6d00*/  FMUL.FTZ R37, R134.reuse, R37 ;  /* 0x0000002586257220 */ /* 0x040fe20000410000 */
[----:B------:R-:W-:Y:S01]  /*6d10*/  LDSM.16.MT88.4 R172, [R219+0xa800] ;  /* 0x00a80000dbac783b */ /* 0x000fe20000004200 */
[C---:B------:R-:W-:Y:S02]  /*6d20*/  FMUL.FTZ R38, R133.reuse, R38 ;  /* 0x0000002685267220 */ /* 0x040fe40000410000 */
[C---:B------:R-:W-:Y:S02]  /*6d30*/  FMUL.FTZ R39, R133.reuse, R39 ;  /* 0x0000002785277220 */ /* 0x040fe40000410000 */
[C---:B------:R-:W-:Y:S02]  /*6d40*/  FMUL.FTZ R48, R134.reuse, R48 ;  /* 0x0000003086307220 */ /* 0x040fe40000410000 */
[C---:B------:R-:W-:Y:S01]  /*6d50*/  FMUL.FTZ R49, R134.reuse, R49 ;  /* 0x0000003186317220 */ /* 0x040fe20000410000 */
[----:B------:R3:W-:Y:S01]  /*6d60*/  MUFU.EX2 R242, R17 ;  /* 0x0000001100f27308 */ /* 0x0007e20000000800 */
[C---:B------:R-:W-:Y:S02]  /*6d70*/  FMUL.FTZ R50, R133.reuse, R50 ;  /* 0x0000003285327220 */ /* 0x040fe40000410000 */
[C---:B------:R-:W-:Y:S01]  /*6d80*/  FMUL.FTZ R51, R133.reuse, R51 ;  /* 0x0000003385337220 */ /* 0x040fe20000410000 */
[----:B--2---:R-:W2:Y:S01]  /*6d90*/  LDSM.16.MT88.4 R20, [R217+0xa000] ;  /* 0x00a00000d914783b */ /* 0x004ea20000004200 */
[C---:B------:R-:W-:Y:S02]  /*6da0*/  FMUL.FTZ R52, R134.reuse, R52 ;  /* 0x0000003486347220 */ /* 0x040fe40000410000 */
[C---:B------:R-:W-:Y:S02]  /*6db0*/  FMUL.FTZ R53, R134.reuse, R53 ;  /* 0x0000003586357220 */ /* 0x040fe40000410000 */
[C---:B------:R-:W-:Y:S01]  /*6dc0*/  FMUL.FTZ R54, R133.reuse, R54 ;  /* 0x0000003685367220 */ /* 0x040fe20000410000 */
[----:B------:R-:W4:Y:S01]  /*6dd0*/  MUFU.EX2 R240, R8 ;  /* 0x0000000800f07308 */ /* 0x000f220000000800 */
[C---:B------:R-:W-:Y:S02]  /*6de0*/  FMUL.FTZ R55, R133.reuse, R55 ;  /* 0x0000003785377220 */ /* 0x040fe40000410000 */
[C---:B------:R-:W-:Y:S02]  /*6df0*/  FMUL.FTZ R64, R134.reuse, R64 ;  /* 0x0000004086407220 */ /* 0x040fe40000410000 */
[C---:B-1----:R-:W-:Y:S02]  /*6e00*/  FMUL.FTZ R18, R133.reuse, R158 ;  /* 0x0000009e85127220 */ /* 0x042fe40000410000 */
[C---:B------:R-:W-:Y:S02]  /*6e10*/  FMUL.FTZ R65, R134.reuse, R65 ;  /* 0x0000004186417220 */ /* 0x040fe40000410000 */
[C---:B------:R-:W-:Y:S01]  /*6e20*/  FMUL.FTZ R66, R133.reuse, R66 ;  /* 0x0000004285427220 */ /* 0x040fe20000410000 */
[----:B------:R1:W-:Y:S01]  /*6e30*/  MUFU.EX2 R215, R7 ;  /* 0x0000000700d77308 */ /* 0x0003e20000000800 */
[C---:B------:R-:W-:Y:S02]  /*6e40*/  FMUL.FTZ R67, R133.reuse, R67 ;  /* 0x0000004385437220 */ /* 0x040fe40000410000 */
[C---:B------:R-:W-:Y:S02]  /*6e50*/  FMUL.FTZ R68, R134.reuse, R68 ;  /* 0x0000004486447220 */ /* 0x040fe40000410000 */
[C---:B---3--:R-:W-:Y:S02]  /*6e60*/  FMUL.FTZ R17, R134.reuse, R157 ;  /* 0x0000009d86117220 */ /* 0x048fe40000410000 */
[C---:B------:R-:W-:Y:S02]  /*6e70*/  FMUL.FTZ R69, R134.reuse, R69 ;  /* 0x0000004586457220 */ /* 0x040fe40000410000 */
[C---:B------:R-:W-:Y:S01]  /*6e80*/  FMUL.FTZ R70, R133.reuse, R70 ;  /* 0x0000004685467220 */ /* 0x040fe20000410000 */
[----:B------:R3:W-:Y:S01]  /*6e90*/  MUFU.EX2 R211, R6 ;  /* 0x0000000600d37308 */ /* 0x0007e20000000800 */
[----:B------:R-:W-:Y:S02]  /*6ea0*/  FMUL.FTZ R71, R133, R71 ;  /* 0x0000004785477220 */ /* 0x000fe40000410000 */
[C---:B------:R-:W-:Y:S01]  /*6eb0*/  FMUL.FTZ R80, R134.reuse, R80 ;  /* 0x0000005086507220 */ /* 0x040fe20000410000 */
[----:B----4-:R-:W-:Y:S01]  /*6ec0*/  F2FP.BF16.PACK_AB R148, R241, R240 ;  /* 0x000000f0f194723e */ /* 0x010fe200000010ff */
[C---:B------:R-:W-:Y:S02]  /*6ed0*/  FMUL.FTZ R81, R134.reuse, R81 ;  /* 0x0000005186517220 */ /* 0x040fe40000410000 */
[C---:B------:R-:W-:Y:S02]  /*6ee0*/  FMUL.FTZ R82, R133.reuse, R82 ;  /* 0x0000005285527220 */ /* 0x040fe40000410000 */
[C---:B------:R-:W-:Y:S01]  /*6ef0*/  FMUL.FTZ R83, R133.reuse, R83 ;  /* 0x0000005385537220 */ /* 0x040fe20000410000 */
[----:B------:R-:W4:Y:S01]  /*6f00*/  MUFU.EX2 R3, R3 ;  /* 0x0000000300037308 */ /* 0x000f220000000800 */
[C---:B------:R-:W-:Y:S02]  /*6f10*/  FMUL.FTZ R84, R134.reuse, R84 ;  /* 0x0000005486547220 */ /* 0x040fe40000410000 */
[C---:B------:R-:W-:Y:S02]  /*6f20*/  FMUL.FTZ R85, R134.reuse, R85 ;  /* 0x0000005586557220 */ /* 0x040fe40000410000 */
[----:B-1----:R-:W-:Y:S01]  /*6f30*/  FMUL.FTZ R7, R133, R151 ;  /* 0x0000009785077220 */ /* 0x002fe20000410000 */
[----:B------:R-:W-:Y:S01]  /*6f40*/  F2FP.BF16.PACK_AB R151, R239, R238 ;  /* 0x000000eeef97723e */ /* 0x000fe200000010ff */
[C---:B------:R-:W-:Y:S02]  /*6f50*/  FMUL.FTZ R86, R133.reuse, R86 ;  /* 0x0000005685567220 */ /* 0x040fe40000410000 */
[C---:B------:R-:W-:Y:S01]  /*6f60*/  FMUL.FTZ R87, R133.reuse, R87 ;  /* 0x0000005785577220 */ /* 0x040fe20000410000 */
[----:B------:R-:W1:Y:S01]  /*6f70*/  MUFU.EX2 R0, R0 ;  /* 0x0000000000007308 */ /* 0x000e620000000800 */
[C---:B------:R-:W-:Y:S02]  /*6f80*/  FMUL.FTZ R96, R134.reuse, R96 ;  /* 0x0000006086607220 */ /* 0x040fe40000410000 */
[----:B------:R-:W-:Y:S02]  /*6f90*/  FMUL.FTZ R97, R134, R97 ;  /* 0x0000006186617220 */ /* 0x000fe40000410000 */
[C---:B---3--:R-:W-:Y:S01]  /*6fa0*/  FMUL.FTZ R6, R133.reuse, R150 ;  /* 0x0000009685067220 */ /* 0x048fe20000410000 */
[----:B------:R-:W-:Y:S01]  /*6fb0*/  F2FP.BF16.PACK_AB R150, R242, R243 ;  /* 0x000000f3f296723e */ /* 0x000fe200000010ff */
[C---:B------:R-:W-:Y:S02]  /*6fc0*/  FMUL.FTZ R98, R133.reuse, R98 ;  /* 0x0000006285627220 */ /* 0x040fe40000410000 */
[----:B------:R-:W-:Y:S01]  /*6fd0*/  FMUL.FTZ R99, R133, R99 ;  /* 0x0000006385637220 */ /* 0x000fe20000410000 */
[----:B------:R-:W3:Y:S01]  /*6fe0*/  MUFU.EX2 R233, R16 ;  /* 0x0000001000e97308 */ /* 0x000ee20000000800 */
[----:B------:R-:W-:Y:S02]  /*6ff0*/  FMUL.FTZ R100, R134, R100 ;  /* 0x0000006486647220 */ /* 0x000fe40000410000 */
[-C--:B--2---:R-:W-:Y:S01]  /*7000*/  HMMA.16816.F32.BF16 R4, R148, R20.reuse, R4 ;  /* 0x000000149404723c */ /* 0x084fe20000041804 */
[C---:B----4-:R-:W-:Y:S02]  /*7010*/  FMUL.FTZ R8, R3.reuse, R144 ;  /* 0x0000009003087220 */ /* 0x050fe40000410000 */
[C---:B------:R-:W-:Y:S02]  /*7020*/  FMUL.FTZ R9, R3.reuse, R145 ;  /* 0x0000009103097220 */ /* 0x040fe40000410000 */
[C---:B------:R-:W-:Y:S02]  /*7030*/  FMUL.FTZ R12, R3.reuse, R152 ;  /* 0x00000098030c7220 */ /* 0x040fe40000410000 */
[----:B------:R2:W-:Y:S01]  /*7040*/  MUFU.EX2 R234, R14 ;  /* 0x0000000e00ea7308 */ /* 0x0005e20000000800 */
[C---:B------:R-:W-:Y:S04]  /*7050*/  FMUL.FTZ R25, R3.reuse, R165 ;  /* 0x000000a503197220 */ /* 0x040fe80000410000 */
[C---:B-1----:R-:W-:Y:S02]  /*7060*/  FMUL.FTZ R10, R0.reuse, R146 ;  /* 0x00000092000a7220 */ /* 0x042fe40000410000 */
[C---:B------:R-:W-:Y:S02]  /*7070*/  FMUL.FTZ R26, R0.reuse, R166 ;  /* 0x000000a6001a7220 */ /* 0x040fe40000410000 */
[----:B------:R-:W-:Y:S01]  /*7080*/  FMUL.FTZ R27, R0, R167 ;  /* 0x000000a7001b7220 */ /* 0x000fe20000410000 */
[----:B------:R1:W-:Y:S01]  /*7090*/  MUFU.EX2 R213, R15 ;  /* 0x0000000f00d57308 */ /* 0x0003e20000000800 */
[C---:B------:R-:W-:Y:S02]  /*70a0*/  FMUL.FTZ R28, R3.reuse, R168 ;  /* 0x000000a8031c7220 */ /* 0x040fe40000410000 */
[----:B------:R-:W-:Y:S01]  /*70b0*/  FMUL.FTZ R29, R3, R169 ;  /* 0x000000a9031d7220 */ /* 0x000fe20000410000 */
[----:B---3--:R-:W-:Y:S01]  /*70c0*/  F2FP.BF16.PACK_AB R144, R233, R215 ;  /* 0x000000d7e990723e */ /* 0x008fe200000010ff */
[----:B------:R-:W-:Y:S02]  /*70d0*/  FMUL.FTZ R16, R134, R156 ;  /* 0x0000009c86107220 */ /* 0x000fe40000410000 */
[C---:B------:R-:W-:Y:S01]  /*70e0*/  FMUL.FTZ R30, R0.reuse, R170 ;  /* 0x000000aa001e7220 */ /* 0x040fe20000410000 */
[----:B------:R-:W-:Y:S01]  /*70f0*/  LDSM.16.MT88.4 R156, [R221+0xa000] ;  /* 0x00a00000dd9c783b */ /* 0x000fe20000004200 */
[C---:B------:R-:W-:Y:S01]  /*7100*/  FMUL.FTZ R31, R0.reuse, R171 ;  /* 0x000000ab001f7220 */ /* 0x040fe20000410000 */
[----:B------:R3:W-:Y:S01]  /*7110*/  MUFU.EX2 R214, R13 ;  /* 0x0000000d00d67308 */ /* 0x0007e20000000800 */
[C---:B------:R-:W-:Y:S02]  /*7120*/  FMUL.FTZ R40, R3.reuse, R40 ;  /* 0x0000002803287220 */ /* 0x040fe40000410000 */
[C---:B------:R-:W-:Y:S02]  /*7130*/  FMUL.FTZ R41, R3.reuse, R41 ;  /* 0x0000002903297220 */ /* 0x040fe40000410000 */
[C---:B--2---:R-:W-:Y:S02]  /*7140*/  FMUL.FTZ R14, R0.reuse, R154 ;  /* 0x0000009a000e7220 */ /* 0x044fe40000410000 */
[C---:B------:R-:W-:Y:S02]  /*7150*/  FMUL.FTZ R42, R0.reuse, R42 ;  /* 0x0000002a002a7220 */ /* 0x040fe40000410000 */
[C---:B------:R-:W-:Y:S01]  /*7160*/  FMUL.FTZ R43, R0.reuse, R43 ;  /* 0x0000002b002b7220 */ /* 0x040fe20000410000 */
[----:B------:R2:W4:Y:S01]  /*7170*/  MUFU.EX2 R235, R11 ;  /* 0x0000000b00eb7308 */ /* 0x0005220000000800 */
[C---:B------:R-:W-:Y:S02]  /*7180*/  FMUL.FTZ R44, R3.reuse, R44 ;  /* 0x0000002c032c7220 */ /* 0x040fe40000410000 */
[C---:B------:R-:W-:Y:S02]  /*7190*/  FMUL.FTZ R45, R3.reuse, R45 ;  /* 0x0000002d032d7220 */ /* 0x040fe40000410000 */
[C---:B-1----:R-:W-:Y:S02]  /*71a0*/  FMUL.FTZ R15, R0.reuse, R155 ;  /* 0x0000009b000f7220 */ /* 0x042fe40000410000 */
[C---:B------:R-:W-:Y:S02]  /*71b0*/  FMUL.FTZ R46, R0.reuse, R46 ;  /* 0x0000002e002e7220 */ /* 0x040fe40000410000 */
[C---:B------:R-:W-:Y:S01]  /*71c0*/  FMUL.FTZ R47, R0.reuse, R47 ;  /* 0x0000002f002f7220 */ /* 0x040fe20000410000 */
[----:B------:R-:W1:Y:S01]  /*71d0*/  MUFU.EX2 R212, R24 ;  /* 0x0000001800d47308 */ /* 0x000e620000000800 */
[C---:B------:R-:W-:Y:S02]  /*71e0*/  FMUL.FTZ R56, R3.reuse, R56 ;  /* 0x0000003803387220 */ /* 0x040fe40000410000 */
[C---:B------:R-:W-:Y:S02]  /*71f0*/  FMUL.FTZ R57, R3.reuse, R57 ;  /* 0x0000003903397220 */ /* 0x040fe40000410000 */
[C---:B---3--:R-:W-:Y:S02]  /*7200*/  FMUL.FTZ R13, R3.reuse, R153 ;  /* 0x00000099030d7220 */ /* 0x048fe40000410000 */
[----:B------:R-:W3:Y:S01]  /*7210*/  LDSM.16.MT88.4 R152, [R222+0xa000] ;  /* 0x00a00000de98783b */ /* 0x000ee20000004200 */
[C---:B------:R-:W-:Y:S02]  /*7220*/  FMUL.FTZ R58, R0.reuse, R58 ;  /* 0x0000003a003a7220 */ /* 0x040fe40000410000 */
[C---:B------:R-:W-:Y:S02]  /*7230*/  FMUL.FTZ R59, R0.reuse, R59 ;  /* 0x0000003b003b7220 */ /* 0x040fe40000410000 */
[----:B------:R-:W-:Y:S02]  /*7240*/  FMUL.FTZ R60, R3, R60 ;  /* 0x0000003c033c7220 */ /* 0x000fe40000410000 */
[----:B--2---:R-:W-:Y:S01]  /*7250*/  FMUL.FTZ R11, R0, R147 ;  /* 0x00000093000b7220 */ /* 0x004fe20000410000 */
[----:B----4-:R-:W-:Y:S01]  /*7260*/  F2FP.BF16.PACK_AB R146, R235, R234 ;  /* 0x000000eaeb92723e */ /* 0x010fe200000010ff */
[C---:B------:R-:W-:Y:S01]  /*7270*/  FMUL.FTZ R61, R3.reuse, R61 ;  /* 0x0000003d033d7220 */ /* 0x040fe20000410000 */
[----:B------:R-:W-:Y:S01]  /*7280*/  F2FP.BF16.PACK_AB R147, R214, R213 ;  /* 0x000000d5d693723e */ /* 0x000fe200000010ff */
[C---:B------:R-:W-:Y:S02]  /*7290*/  FMUL.FTZ R62, R0.reuse, R62 ;  /* 0x0000003e003e7220 */ /* 0x040fe40000410000 */
[----:B------:R-:W-:Y:S02]  /*72a0*/  FMUL.FTZ R63, R0, R63 ;  /* 0x0000003f003f7220 */ /* 0x000fe40000410000 */
[C---:B------:R-:W-:Y:S01]  /*72b0*/  FMUL.FTZ R72, R3.reuse, R72 ;  /* 0x0000004803487220 */ /* 0x040fe20000410000 */
[----:B-1----:R-:W-:Y:S01]  /*72c0*/  F2FP.BF16.PACK_AB R145, R212, R211 ;  /* 0x000000d3d491723e */ /* 0x002fe200000010ff */
[C---:B------:R-:W-:Y:S02]  /*72d0*/  FMUL.FTZ R73, R3.reuse, R73 ;  /* 0x0000004903497220 */ /* 0x040fe40000410000 */
        /* <DEDUP_REMOVED lines=9> */
[--C-:B------:R-:W-:Y:S02]  /*7370*/  FFMA.FTZ R160, R182, c[0x0][0x23c], -R139.reuse ;  /* 0x00008f00b6a07a23 */ /* 0x100fe4000001088b */
[C---:B------:R-:W-:Y:S02]  /*7380*/  FMUL.FTZ R79, R0.reuse, R79 ;  /* 0x0000004f004f7220 */ /* 0x040fe40000410000 */
[C---:B------:R-:W-:Y:S01]  /*7390*/  HMMA.16816.F32.BF16 R16, R148.reuse, R22, R16 ;  /* 0x000000169410723c */ /* 0x040fe20000041810 */
[C---:B------:R-:W-:Y:S01]  /*73a0*/  FMUL.FTZ R24, R3.reuse, R164 ;  /* 0x000000a403187220 */ /* 0x040fe20000410000 */
[----:B------:R1:W-:Y:S02]  /*73b0*/  MUFU.EX2 R210, R160 ;  /* 0x000000a000d27308 */ /* 0x0003e40000000800 */
        /* <DEDUP_REMOVED lines=11> */
[----:B-1----:R-:W-:Y:S01]  /*7470*/  FFMA.FTZ R160, R183, c[0x0][0x23c], -R139 ;  /* 0x00008f00b7a07a23 */ /* 0x002fe2000001088b */
[C---:B------:R-:W-:Y:S01]  /*7480*/  HMMA.16816.F32.BF16 R24, R144.reuse, R176, R24 ;  /* 0x000000b09018723c */ /* 0x040fe20000041818 */
[----:B------:R-:W-:Y:S02]  /*7490*/  FMUL.FTZ R101, R134, R101 ;  /* 0x0000006586657220 */ /* 0x000fe40000410000 */
[----:B------:R1:W-:Y:S01]  /*74a0*/  MUFU.EX2 R209, R160 ;  /* 0x000000a000d17308 */ /* 0x0003e20000000800 */
[C---:B------:R-:W-:Y:S02]  /*74b0*/  FMUL.FTZ R102, R133.reuse, R102 ;  /* 0x0000006685667220 */ /* 0x040fe40000410000 */
[----:B------:R-:W-:Y:S02]  /*74c0*/  FMUL.FTZ R103, R133, R103 ;  /* 0x0000006785677220 */ /* 0x000fe40000410000 */
[-C--:B------:R-:W-:Y:S01]  /*74d0*/  HMMA.16816.F32.BF16 R28, R144, R178.reuse, R28 ;  /* 0x000000b2901c723c */ /* 0x080fe2000004181c */
[C---:B------:R-:W-:Y:S03]  /*74e0*/  FMUL.FTZ R104, R3.reuse, R104 ;  /* 0x0000006803687220 */ /* 0x040fe60000410000 */
[C---:B------:R-:W-:Y:S02]  /*74f0*/  FMUL.FTZ R105, R3.reuse, R105 ;  /* 0x0000006903697220 */ /* 0x040fe40000410000 */
[C---:B------:R-:W-:Y:S02]  /*7500*/  FMUL.FTZ R106, R0.reuse, R106 ;  /* 0x0000006a006a7220 */ /* 0x040fe40000410000 */
[C---:B------:R-:W-:Y:S01]  /*7510*/  HMMA.16816.F32.BF16 R32, R148.reuse, R178, R32 ;  /* 0x000000b29420723c */ /* 0x040fe20000041820 */
[C---:B------:R-:W-:Y:S03]  /*7520*/  FMUL.FTZ R107, R0.reuse, R107 ;  /* 0x0000006b006b7220 */ /* 0x040fe60000410000 */
[C---:B------:R-:W-:Y:S02]  /*7530*/  FMUL.FTZ R108, R3.reuse, R108 ;  /* 0x0000006c036c7220 */ /* 0x040fe40000410000 */
[----:B------:R-:W-:Y:S02]  /*7540*/  FMUL.FTZ R109, R3, R109 ;  /* 0x0000006d036d7220 */ /* 0x000fe40000410000 */
[-C--:B---3--:R-:W-:Y:S01]  /*7550*/  HMMA.16816.F32.BF16 R36, R148, R152.reuse, R36 ;  /* 0x000000989424723c */ /* 0x088fe20000041824 */
[C---:B------:R-:W-:Y:S01]  /*7560*/  FMUL.FTZ R110, R0.reuse, R110 ;  /* 0x0000006e006e7220 */ /* 0x040fe20000410000 */
[----:B-1----:R-:W-:Y:S02]  /*7570*/  LDSM.16.MT88.4 R160, [R217+0xa800] ;  /* 0x00a80000d9a0783b */ /* 0x002fe40000004200 */
[----:B------:R-:W-:Y:S02]  /*7580*/  FMUL.FTZ R111, R0, R111 ;  /* 0x0000006f006f7220 */ /* 0x000fe40000410000 */
        /* <DEDUP_REMOVED lines=12> */
[----:B------:R-:W-:Y:S02]  /*7650*/  FFMA.FTZ R142, R142, c[0x0][0x23c], -R143 ;  /* 0x00008f008e8e7a23 */ /* 0x000fe4000001088f */
[-C--:B------:R-:W-:Y:S01]  /*7660*/  HMMA.16816.F32.BF16 R52, R148, R156.reuse, R52 ;  /* 0x0000009c9434723c */ /* 0x080fe20000041834 */
[C---:B------:R-:W-:Y:S01]  /*7670*/  FMUL.FTZ R120, R3.reuse, R120 ;  /* 0x0000007803787220 */ /* 0x040fe20000410000 */
[----:B------:R-:W-:Y:S02]  /*7680*/  MUFU.EX2 R196, R142 ;  /* 0x0000008e00c47308 */ /* 0x000fe40000000800 */
[C---:B------:R-:W-:Y:S02]  /*7690*/  FMUL.FTZ R121, R3.reuse, R121 ;  /* 0x0000007903797220 */ /* 0x040fe40000410000 */
[C---:B------:R-:W-:Y:S02]  /*76a0*/  FMUL.FTZ R122, R0.reuse, R122 ;  /* 0x0000007a007a7220 */ /* 0x040fe40000410000 */
[C---:B------:R-:W-:Y:S01]  /*76b0*/  HMMA.16816.F32.BF16 R56, R144.reuse, R156, R56 ;  /* 0x0000009c9038723c */ /* 0x040fe20000041838 */
[C---:B------:R-:W-:Y:S03]  /*76c0*/  FMUL.FTZ R123, R0.reuse, R123 ;  /* 0x0000007b007b7220 */ /* 0x040fe60000410000 */
[C---:B------:R-:W-:Y:S02]  /*76d0*/  FMUL.FTZ R124, R3.reuse, R124 ;  /* 0x0000007c037c7220 */ /* 0x040fe40000410000 */
[----:B------:R-:W-:Y:S02]  /*76e0*/  FMUL.FTZ R125, R3, R125 ;  /* 0x0000007d037d7220 */ /* 0x000fe40000410000 */
[-C--:B------:R-:W-:Y:S01]  /*76f0*/  HMMA.16816.F32.BF16 R60, R144, R158.reuse, R60 ;  /* 0x0000009e903c723c */ /* 0x080fe2000004183c */
[C---:B------:R-:W-:Y:S03]  /*7700*/  FMUL.FTZ R126, R0.reuse, R126 ;  /* 0x0000007e007e7220 */ /* 0x040fe60000410000 */
[----:B------:R-:W-:Y:S02]  /*7710*/  FMUL.FTZ R127, R0, R127 ;  /* 0x0000007f007f7220 */ /* 0x000fe40000410000 */
[C---:B------:R-:W-:Y:S02]  /*7720*/  FMUL.FTZ R128, R134.reuse, R128 ;  /* 0x0000008086807220 */ /* 0x040fe40000410000 */
[C---:B------:R-:W-:Y:S01]  /*7730*/  HMMA.16816.F32.BF16 R64, R148.reuse, R158, R64 ;  /* 0x0000009e9440723c */ /* 0x040fe20000041840 */
[----:B------:R-:W2:Y:S03]  /*7740*/  LDSM.16.MT88.4 R156, [R219+0xb000] ;  /* 0x00b00000db9c783b */ /* 0x000ea60000004200 */
[----:B------:R-:W-:Y:S02]  /*7750*/  FMUL.FTZ R129, R134, R129 ;  /* 0x0000008186817220 */ /* 0x000fe40000410000 */
[C---:B------:R-:W-:Y:S02]  /*7760*/  FMUL.FTZ R130, R133.reuse, R130 ;  /* 0x0000008285827220 */ /* 0x040fe40000410000 */
[C---:B------:R-:W-:Y:S01]  /*7770*/  FMUL.FTZ R131, R133.reuse, R131 ;  /* 0x0000008385837220 */ /* 0x040fe20000410000 */
[-C--:B-1----:R-:W-:Y:S03]  /*7780*/  HMMA.16816.F32.BF16 R68, R148, R152.reuse, R68 ;  /* 0x000000989444723c */ /* 0x082fe60000041844 */
[----:B------:R-:W-:Y:S02]  /*7790*/  FFMA.FTZ R133, R133, R246, R236 ;  /* 0x000000f685857223 */ /* 0x000fe400000100ec */
[----:B------:R-:W-:Y:S02]  /*77a0*/  FFMA.FTZ R3, R3, R245, R215 ;  /* 0x000000f503037223 */ /* 0x000fe400000100d7 */
[----:B------:R-:W-:Y:S01]  /*77b0*/  FFMA.FTZ R0, R0, R244, R211 ;  /* 0x000000f400007223 */ /* 0x000fe200000100d3 */
[C---:B------:R-:W-:Y:S07]  /*77c0*/  HMMA.16816.F32.BF16 R72, R144.reuse, R152, R72 ;  /* 0x000000989048723c */ /* 0x040fee0000041848 */
[--C-:B------:R-:W-:Y:S01]  /*77d0*/  FFMA.FTZ R152, R184, c[0x0][0x23c], -R139.reuse ;  /* 0x00008f00b8987a23 */ /* 0x100fe2000001088b */
[-C--:B------:R-:W-:Y:S01]  /*77e0*/  HMMA.16816.F32.BF16 R76, R144, R154.reuse, R76 ;  /* 0x0000009a904c723c */ /* 0x080fe2000004184c */
[----:B------:R-:W-:Y:S02]  /*77f0*/  FFMA.FTZ R139, R185, c[0x0][0x23c], -R139 ;  /* 0x00008f00b98b7a23 */ /* 0x000fe4000001088b */
[----:B------:R1:W-:Y:S05]  /*7800*/  MUFU.EX2 R208, R152 ;  /* 0x0000009800d07308 */ /* 0x0003ea0000000800 */
[C---:B------:R-:W-:Y:S05]  /*7810*/  HMMA.16816.F32.BF16 R80, R148.reuse, R154, R80 ;  /* 0x0000009a9450723c */ /* 0x040fea0000041850 */
[----:B------:R3:W4:Y:S03]  /*7820*/  MUFU.EX2 R207, R139 ;  /* 0x0000008b00cf7308 */ /* 0x0007260000000800 */
[-C--:B--2---:R-:W-:Y:S08]  /*7830*/  HMMA.16816.F32.BF16 R84, R148, R156.reuse, R84 ;  /* 0x0000009c9454723c */ /* 0x084ff00000041854 */
[C---:B------:R-:W-:Y:S01]  /*7840*/  HMMA.16816.F32.BF16 R88, R144.reuse, R156, R88 ;  /* 0x0000009c9058723c */ /* 0x040fe20000041858 */
[----:B-1----:R-:W1:Y:S07]  /*7850*/  LDSM.16.MT88.4 R152, [R222+0xb000] ;  /* 0x00b00000de98783b */ /* 0x002e6e0000004200 */
[-C--:B------:R-:W-:Y:S01]  /*7860*/  HMMA.16816.F32.BF16 R92, R144, R158.reuse, R92 ;  /* 0x0000009e905c723c */ /* 0x080fe2000004185c */
[--C-:B---3--:R-:W-:Y:S03]  /*7870*/  FFMA.FTZ R139, R186, c[0x0][0x23c], -R140.reuse ;  /* 0x00008f00ba8b7a23 */ /* 0x108fe6000001088c */
[----:B----4-:R-:W-:Y:S04]  /*7880*/  F2FP.BF16.PACK_AB R142, R207, R208 ;  /* 0x000000d0cf8e723e */ /* 0x010fe800000010ff */
[C---:B------:R-:W-:Y:S01]  /*7890*/  HMMA.16816.F32.BF16 R96, R148.reuse, R158, R96 ;  /* 0x0000009e9460723c */ /* 0x040fe20000041860 */
[----:B------:R2:W-:Y:S01]  /*78a0*/  MUFU.EX2 R206, R139 ;  /* 0x0000008b00ce7308 */ /* 0x0005e20000000800 */
[----:B------:R-:W3:Y:S02]  /*78b0*/  LDSM.16.MT88.4 R156, [R221+0xb000] ;  /* 0x00b00000dd9c783b */ /* 0x000ee40000004200 */
[--C-:B--2---:R-:W-:Y:S04]  /*78c0*/  FFMA.FTZ R139, R190, c[0x0][0x23c], -R140.reuse ;  /* 0x00008f00be8b7a23 */ /* 0x104fe8000001088c */
[-C--:B-1----:R-:W-:Y:S03]  /*78d0*/  HMMA.16816.F32.BF16 R100, R148, R152.reuse, R100 ;  /* 0x000000989464723c */ /* 0x082fe60000041864 */
[----:B------:R1:W-:Y:S05]  /*78e0*/  MUFU.EX2 R205, R139 ;  /* 0x0000008b00cd7308 */ /* 0x0003ea0000000800 */
[C---:B------:R-:W-:Y:S08]  /*78f0*/  HMMA.16816.F32.BF16 R104, R144.reuse, R152, R104 ;  /* 0x000000989068723c */ /* 0x040ff00000041868 */
[-C--:B------:R-:W-:Y:S08]  /*7900*/  HMMA.16816.F32.BF16 R108, R144, R154.reuse, R108 ;  /* 0x0000009a906c723c */ /* 0x080ff0000004186c */
[C---:B------:R-:W-:Y:S01]  /*7910*/  HMMA.16816.F32.BF16 R112, R148.reuse, R154, R112 ;  /* 0x0000009a9470723c */ /* 0x040fe20000041870 */
[--C-:B-1----:R-:W-:Y:S03]  /*7920*/  FFMA.FTZ R139, R189, c[0x0][0x23c], -R140.reuse ;  /* 0x00008f00bd8b7a23 */ /* 0x102fe6000001088c */
[----:B------:R-:W-:Y:S04]  /*7930*/  FFMA.FTZ R140, R192, c[0x0][0x23c], -R140 ;  /* 0x00008f00c08c7a23 */ /* 0x000fe8000001088c */
[-C--:B---3--:R-:W-:Y:S01]  /*7940*/  HMMA.16816.F32.BF16 R116, R148, R156.reuse, R116 ;  /* 0x0000009c9474723c */ /* 0x088fe20000041874 */
[----:B------:R1:W-:Y:S07]  /*7950*/  MUFU.EX2 R204, R139 ;  /* 0x0000008b00cc7308 */ /* 0x0003ee0000000800 */
[C---:B------:R-:W-:Y:S03]  /*7960*/  HMMA.16816.F32.BF16 R120, R144.reuse, R156, R120 ;  /* 0x0000009c9078723c */ /* 0x040fe60000041878 */
[----:B------:R2:W-:Y:S05]  /*7970*/  MUFU.EX2 R203, R140 ;  /* 0x0000008c00cb7308 */ /* 0x0005ea0000000800 */
[-C--:B------:R-:W-:Y:S08]  /*7980*/  HMMA.16816.F32.BF16 R124, R144, R158.reuse, R124 ;  /* 0x0000009e907c723c */ /* 0x080ff0000004187c */
[----:B------:R-:W-:Y:S01]  /*7990*/  HMMA.16816.F32.BF16 R128, R148, R158, R128 ;  /* 0x0000009e9480723c */ /* 0x000fe20000041880 */
[--C-:B-1----:R-:W-:Y:S04]  /*79a0*/  FFMA.FTZ R139, R180, c[0x0][0x23c], -R141.reuse ;  /* 0x00008f00b48b7a23 */ /* 0x102fe8000001088d */
[----:B------:R1:W-:Y:S01]  /*79b0*/  MUFU.EX2 R202, R139 ;  /* 0x0000008b00ca7308 */ /* 0x0003e20000000800 */
[----:B--2---:R-:W-:Y:S01]  /*79c0*/  F2FP.BF16.PACK_AB R140, R209, R210 ;  /* 0x000000d2d18c723e */ /* 0x004fe200000010ff */
[--C-:B-1----:R-:W-:Y:S08]  /*79d0*/  FFMA.FTZ R139, R191, c[0x0][0x23c], -R141.reuse ;  /* 0x00008f00bf8b7a23 */ /* 0x102ff0000001088d */
[----:B------:R1:W2:Y:S02]  /*79e0*/  MUFU.EX2 R201, R139 ;  /* 0x0000008b00c97308 */ /* 0x0002a40000000800 */
[--C-:B-1----:R-:W-:Y:S01]  /*79f0*/  FFMA.FTZ R139, R181, c[0x0][0x23c], -R141.reuse ;  /* 0x00008f00b58b7a23 */ /* 0x102fe2000001088d */
[----:B--2---:R-:W-:Y:S01]  /*7a00*/  F2FP.BF16.PACK_AB R176, R201, R202 ;  /* 0x000000cac9b0723e */ /* 0x004fe200000010ff */
[----:B------:R-:W-:Y:S01]  /*7a10*/  FFMA.FTZ R141, R193, c[0x0][0x23c], -R141 ;  /* 0x00008f00c18d7a23 */ /* 0x000fe2000001088d */
[----:B------:R-:W1:Y:S05]  /*7a20*/  LDSM.16.MT88.4 R180, [R222+0xa800] ;  /* 0x00a80000deb4783b */ /* 0x000e6a0000004200 */
[----:B------:R2:W-:Y:S03]  /*7a30*/  MUFU.EX2 R200, R139 ;  /* 0x0000008b00c87308 */ /* 0x0005e60000000800 */
[----:B------:R-:W-:Y:S07]  /*7a40*/  LDSM.16.MT88.4 R192, [R219+0xb800] ;  /* 0x00b80000dbc0783b */ /* 0x000fee0000004200 */
[----:B------:R3:W4:Y:S01]  /*7a50*/  MUFU.EX2 R199, R141 ;  /* 0x0000008d00c77308 */ /* 0x0007220000000800 */
[--C-:B--2---:R-:W-:Y:S02]  /*7a60*/  FFMA.FTZ R139, R187, c[0x0][0x23c], -R143.reuse ;  /* 0x00008f00bb8b7a23 */ /* 0x104fe4000001088f */
[----:B------:R-:W2:Y:S07]  /*7a70*/  LDSM.16.MT88.4 R184, [R221+0xa800] ;  /* 0x00a80000ddb8783b */ /* 0x000eae0000004200 */
[----:B------:R5:W-:Y:S01]  /*7a80*/  MUFU.EX2 R198, R139 ;  /* 0x0000008b00c67308 */ /* 0x000be20000000800 */
[----:B---3--:R-:W-:Y:S02]  /*7a90*/  F2FP.BF16.PACK_AB R141, R205, R206 ;  /* 0x000000cecd8d723e */ /* 0x008fe400000010ff */
[----:B----4-:R-:W-:Y:S01]  /*7aa0*/  F2FP.BF16.PACK_AB R178, R199, R200 ;  /* 0x000000c8c7b2723e */ /* 0x010fe200000010ff */
[--C-:B-----5:R-:W-:Y:S02]  /*7ab0*/  FFMA.FTZ R139, R188, c[0x0][0x23c], -R143.reuse ;  /* 0x00008f00bc8b7a23 */ /* 0x120fe4000001088f */
[----:B------:R-:W-:Y:S01]  /*7ac0*/  FFMA.FTZ R143, R2, c[0x0][0x23c], -R143 ;  /* 0x00008f00028f7a23 */ /* 0x000fe2000001088f */
[----:B------:R-:W3:Y:S03]  /*7ad0*/  LDSM.16.MT88.4 R188, [R217+0xb800] ;  /* 0x00b80000d9bc783b */ /* 0x000ee60000004200 */
[----:B------:R-:W4:Y:S01]  /*7ae0*/  MUFU.EX2 R197, R139 ;  /* 0x0000008b00c57308 */ /* 0x000f220000000800 */
[----:B------:R-:W-:Y:S01]  /*7af0*/  FADD.FTZ R2, R237, R133 ;  /* 0x00000085ed027221 */ /* 0x000fe20000010000 */
[----:B------:R-:W-:Y:S03]  /*7b00*/  MOV R133, R138 ;  /* 0x0000008a00857202 */ /* 0x000fe60000000f00 */
[----:B------:R-:W-:Y:S04]  /*7b10*/  FADD.FTZ R2, R238, R2 ;  /* 0x00000002ee027221 */ /* 0x000fe80000010000 */
[----:B------:R-:W-:Y:S01]  /*7b20*/  FADD.FTZ R2, R239, R2 ;  /* 0x00000002ef027221 */ /* 0x000fe20000010000 */
[----:B------:R5:W1:Y:S03]  /*7b30*/  MUFU.EX2 R139, R143 ;  /* 0x0000008f008b7308 */ /* 0x000a660000000800 */
[----:B------:R-:W-:Y:S01]  /*7b40*/  FADD.FTZ R2, R206, R2 ;  /* 0x00000002ce027221 */ /* 0x000fe20000010000 */
[----:B----4-:R-:W-:Y:S02]  /*7b50*/  F2FP.BF16.PACK_AB R177, R197, R198 ;  /* 0x000000c6c5b1723e */ /* 0x010fe400000010ff */
[----:B-----5:R-:W-:Y:S02]  /*7b60*/  F2FP.BF16.PACK_AB R143, R203, R204 ;  /* 0x000000cccb8f723e */ /* 0x020fe400000010ff */
[----:B-1----:R-:W-:Y:S05]  /*7b70*/  F2FP.BF16.PACK_AB R179, R139, R196 ;  /* 0x000000c48bb3723e */ /* 0x002fea00000010ff */
[-C--:B------:R-:W-:Y:S01]  /*7b80*/  HMMA.16816.F32.BF16 R148, R140, R160.reuse, R4 ;  /* 0x000000a08c94723c */ /* 0x080fe20000041804 */
[----:B------:R-:W1:Y:S07]  /*7b90*/  LDSM.16.MT88.4 R4, [R222+0xb800] ;  /* 0x00b80000de04783b */ /* 0x000e6e0000004200 */
[C---:B------:R-:W-:Y:S01]  /*7ba0*/  HMMA.16816.F32.BF16 R144, R176.reuse, R160, R8 ;  /* 0x000000a0b090723c */ /* 0x040fe20000041808 */
[----:B------:R-:W4:Y:S07]  /*7bb0*/  LDSM.16.MT88.4 R8, [R221+0xb800] ;  /* 0x00b80000dd08783b */ /* 0x000f2e0000004200 */
        /* <DEDUP_REMOVED lines=32> */
[----:B------:R-:W-:Y:S02]  /*7dc0*/  FADD.FTZ R4, R202, R5 ;  /* 0x00000005ca047221 */ /* 0x000fe40000010000 */
[----:B------:R-:W-:Y:S01]  /*7dd0*/  FFMA.FTZ R6, R134, R247, R240 ;  /* 0x000000f786067223 */ /* 0x000fe200000100f0 */
[-C--:B----4-:R-:W-:Y:S01]  /*7de0*/  HMMA.16816.F32.BF16 R116, R140, R8.reuse, R116 ;  /* 0x000000088c74723c */ /* 0x090fe20000041874 */
[----:B------:R-:W-:Y:S03]  /*7df0*/  FADD.FTZ R0, R198, R0 ;  /* 0x00000000c6007221 */ /* 0x000fe60000010000 */
[----:B------:R-:W-:Y:S02]  /*7e00*/  FADD.FTZ R6, R241, R6 ;  /* 0x00000006f1067221 */ /* 0x000fe40000010000 */
        /* <DEDUP_REMOVED lines=13> */
[----:B------:R-:W-:Y:S01]  /*7ee0*/  FADD.FTZ R2, R196, R0 ;  /* 0x00000000c4027221 */ /* 0x000fe20000010000 */
[----:B------:R-:W-:Y:S01]  /*7ef0*/  IADD3 R0, R232, -0x1, RZ ;  /* 0xffffffffe8007810 */ /* 0x000fe20007ffe0ff */
[----:B------:R-:W-:Y:S01]  /*7f00*/  FADD.FTZ R247, R207, R4 ;  /* 0x00000004cff77221 */ /* 0x000fe20000010000 */
[----:B------:R-:W-:Y:S01]  /*7f10*/  MOV R141, R135 ;  /* 0x00000087008d7202 */ /* 0x000fe20000000f00 */
[----:B------:R-:W-:Y:S03]  /*7f20*/  FADD.FTZ R246, R203, R5 ;  /* 0x00000005cbf67221 */ /* 0x000fe60000010000 */
[----:B------:R-:W-:Y:S01]  /*7f30*/  MOV R232, R0 ;  /* 0x0000000000e87202 */ /* 0x000fe20000000f00 */
[----:B------:R-:W-:Y:S01]  /*7f40*/  FADD.FTZ R245, R199, R3 ;  /* 0x00000003c7f57221 */ /* 0x000fe20000010000 */
[----:B------:R-:W-:Y:S01]  /*7f50*/  MOV R140, R136 ;  /* 0x00000088008c7202 */ /* 0x000fe20000000f00 */
[----:B------:R-:W-:Y:S01]  /*7f60*/  FADD.FTZ R244, R139, R2 ;  /* 0x000000028bf47221 */ /* 0x000fe20000010000 */
[----:B------:R-:W-:Y:S01]  /*7f70*/  MOV R139, R137 ;  /* 0x00000089008b7202 */ /* 0x000fe20000000f00 */
[----:B------:R-:W-:-:S05]  /*7f80*/  @P4 BRA `(.L_x_1801) ;  /* 0xffffd32000004947 */ /* 0x000fca000383ffff */
.L_x_1800:
[----:B------:R-:W2:Y:S04]  /*7f90*/  LDL.LU R143, [R1+0x24] ;  /* 0x00002400018f7983 */ /* 0x000ea80000300800 */
[----:B------:R-:W1:Y:S04]  /*7fa0*/  SHFL.BFLY PT, R0, R247, 0x2, 0x1f ;  /* 0x0c401f00f7007f89 */ /* 0x000e6800000e0000 */
[----:B------:R-:W3:Y:S04]  /*7fb0*/  SHFL.BFLY PT, R4, R246, 0x2, 0x1f ;  /* 0x0c401f00f6047f89 */ /* 0x000ee800000e0000 */
[----:B------:R-:W4:Y:S01]  /*7fc0*/  SHFL.BFLY PT, R3, R244, 0x2, 0x1f ;  /* 0x0c401f00f4037f89 */ /* 0x000f2200000e0000 */
[----:B-1----:R-:W-:-:S03]  /*7fd0*/  FADD.FTZ R247, R0, R247 ;  /* 0x000000f700f77221 */ /* 0x002fc60000010000 */
[----:B------:R-:W1:Y:S01]  /*7fe0*/  SHFL.BFLY PT, R0, R245, 0x2, 0x1f ;  /* 0x0c401f00f5007f89 */ /* 0x000e6200000e0000 */
[----:B---3--:R-:W-:-:S03]  /*7ff0*/  FADD.FTZ R246, R4, R246 ;  /* 0x000000f604f67221 */ /* 0x008fc60000010000 */
[----:B------:R-:W3:Y:S01]  /*8000*/  SHFL.BFLY PT, R2, R247, 0x1, 0x1f ;  /* 0x0c201f00f7027f89 */ /* 0x000ee200000e0000 */
[----:B----4-:R-:W-:Y:S01]  /*8010*/  FADD.FTZ R244, R3, R244 ;  /* 0x000000f403f47221 */ /* 0x010fe20000010000 */
[----:B------:R-:W-:Y:S02]  /*8020*/  MOV R3, 0x3f800000 ;  /* 0x3f80000000037802 */ /* 0x000fe40000000f00 */
[----:B------:R-:W4:Y:S01]  /*8030*/  SHFL.BFLY PT, R4, R246, 0x1, 0x1f ;  /* 0x0c201f00f6047f89 */ /* 0x000f2200000e0000 */
[----:B-1----:R-:W-:Y:S01]  /*8040*/  FADD.FTZ R245, R0, R245 ;  /* 0x000000f500f57221 */ /* 0x002fe20000010000 */
[----:B------:R-:W-:Y:S01]  /*8050*/  MOV R0, 0x3f800000 ;  /* 0x3f80000000007802 */ /* 0x000fe20000000f00 */
[----:B---3--:R-:W-:-:S03]  /*8060*/  FADD.FTZ R247, R247, R2 ;  /* 0x00000002f7f77221 */ /* 0x008fc60000010000 */
[----:B------:R-:W1:Y:S01]  /*8070*/  SHFL.BFLY PT, R6, R245, 0x1, 0x1f ;  /* 0x0c201f00f5067f89 */ /* 0x000e6200000e0000 */
[----:B----4-:R-:W-:Y:S01]  /*8080*/  FADD.FTZ R246, R246, R4 ;  /* 0x00000004f6f67221 */ /* 0x010fe20000010000 */
[----:B------:R-:W-:Y:S02]  /*8090*/  FSETP.NE.FTZ.AND P6, PT, R247, RZ, PT ;  /* 0x000000fff700720b */ /* 0x000fe40003fd5000 */
[----:B------:R-:W3:Y:S02]  /*80a0*/  SHFL.BFLY PT, R2, R244, 0x1, 0x1f ;  /* 0x0c201f00f4027f89 */ /* 0x000ee400000e0000 */
[----:B------:R-:W-:-:S09]  /*80b0*/  FSETP.NE.FTZ.AND P5, PT, R246, RZ, PT ;  /* 0x000000fff600720b */ /* 0x000fd20003fb5000 */
[----:B------:R-:W4:Y:S01]  /*80c0*/  @P6 MUFU.RCP R0, R247 ;  /* 0x000000f700006308 */ /* 0x000f220000001000 */
[----:B-1----:R-:W-:-:S07]  /*80d0*/  FADD.FTZ R245, R245, R6 ;  /* 0x00000006f5f57221 */ /* 0x002fce0000010000 */
[----:B------:R-:W1:Y:S01]  /*80e0*/  @P5 MUFU.RCP R3, R246 ;  /* 0x000000f600035308 */ /* 0x000e620000001000 */
[----:B------:R-:W-:Y:S01]  /*80f0*/  FSETP.NE.FTZ.AND P4, PT, R245, RZ, PT ;  /* 0x000000fff500720b */ /* 0x000fe20003f95000 */
[----:B---3--:R-:W-:Y:S01]  /*8100*/  FADD.FTZ R244, R244, R2 ;  /* 0x00000002f4f47221 */ /* 0x008fe20000010000 */
[----:B------:R-:W-:Y:S01]  /*8110*/  MOV R2, 0x3f800000 ;  /* 0x3f80000000027802 */ /* 0x000fe20000000f00 */
[----:B----4-:R-:W-:-:S03]  /*8120*/  FMUL.FTZ R34, R0, R49 ;  /* 0x0000003100227220 */ /* 0x010fc60000410000 */
[----:B------:R-:W-:Y:S01]  /*8130*/  FSETP.NE.FTZ.AND P3, PT, R244, RZ, PT ;  /* 0x000000fff400720b */ /* 0x000fe20003f75000 */
[C---:B------:R-:W-:Y:S02]  /*8140*/  FMUL.FTZ R148, R0.reuse, R148 ;  /* 0x0000009400947220 */ /* 0x040fe40000410000 */
[C---:B------:R-:W-:Y:S02]  /*8150*/  FMUL.FTZ R6, R0.reuse, R149 ;  /* 0x0000009500067220 */ /* 0x040fe40000410000 */
[C---:B------:R-:W-:Y:S02]  /*8160*/  FMUL.FTZ R156, R0.reuse, R156 ;  /* 0x0000009c009c7220 */ /* 0x040fe40000410000 */
[----:B-1----:R-:W-:Y:S01]  /*8170*/  FMUL.FTZ R49, R3, R71 ;  /* 0x0000004703317220 */ /* 0x002fe20000410000 */
[----:B------:R-:W1:Y:S01]  /*8180*/  @P4 MUFU.RCP R2, R245 ;  /* 0x000000f500024308 */ /* 0x000e620000001000 */
[----:B------:R-:W3:Y:S01]  /*8190*/  S2R R71, SR_TID.X ;  /* 0x0000000000477919 */ /* 0x000ee20000002100 */
[----:B------:R-:W-:Y:S01]  /*81a0*/  FMUL.FTZ R160, R0, R160 ;  /* 0x000000a000a07220 */ /* 0x000fe20000410000 */
        /* <DEDUP_REMOVED lines=31> */
[----:B------:R-:W-:Y:S02]  /*83a0*/  FMUL.FTZ R129, R0, R129 ;  /* 0x0000008100817220 */ /* 0x000fe40000410000 */
[----:B-1----:R-:W-:Y:S01]  /*83b0*/  FMUL.FTZ R52, R2, R61 ;  /* 0x0000003d02347220 */ /* 0x002fe20000410000 */
[----:B---3--:R-:W-:Y:S01]  /*83c0*/  SHF.R.S32.HI R61, RZ, 0x1f, R71 ;  /* 0x0000001fff3d7819 */ /* 0x008fe20000011447 */
[----:B------:R-:W-:-:S02]  /*83d0*/  FMUL.FTZ R33, R3, R66 ;  /* 0x0000004203217220 */ /* 0x000fc40000410000 */
[----:B------:R-:W-:Y:S01]  /*83e0*/  FMUL.FTZ R28, R2, R56 ;  /* 0x00000038021c7220 */ /* 0x000fe20000410000 */
[----:B------:R-:W-:Y:S01]  /*83f0*/  LEA.HI R29, R61, R71, RZ, 0x2 ;  /* 0x000000473d1d7211 */ /* 0x000fe200078f10ff */
        /* <DEDUP_REMOVED lines=94> */
[----:B------:R-:W-:Y:S02]  /*89e0*/  SHF.R.S32.HI R2, RZ, 0x2, R29 ;  /* 0x00000002ff027819 */ /* 0x000fe4000001141d */
[----:B------:R-:W-:-:S02]  /*89f0*/  F2FP.BF16.PACK_AB R66, R66, R120 ;  /* 0x000000784242723e */ /* 0x000fc400000010ff */
[----:B--2---:R-:W-:-:S13]  /*8a00*/  ISETP.NE.AND P0, PT, R143, -0x1, PT ;  /* 0xffffffff8f00780c */ /* 0x004fda0003f05270 */
[----:B------:R-:W-:-:S04]  /*8a10*/  @P0 IMAD.WIDE.U32 R4, R143, c[0x0][0x1e8], RZ ;  /* 0x00007a008f040a25 */ /* 0x000fc800078e00ff */
[----:B------:R-:W-:Y:S01]  /*8a20*/  @P0 IMAD R142, R143, c[0x0][0x1ec], R5 ;  /* 0x00007b008f8e0a24 */ /* 0x000fe200078e0205 */
[----:B------:R-:W-:Y:S01]  /*8a30*/  @P0 MOV R141, R4 ;  /* 0x00000004008d0202 */ /* 0x000fe20000000f00 */
[----:B------:R-:W-:Y:S01]  /*8a40*/  FMUL.FTZ R4, R0, R157 ;  /* 0x0000009d00047220 */ /* 0x000fe20000410000 */
[----:B------:R-:W-:Y:S01]  /*8a50*/  MOV R0, 0x3f800000 ;  /* 0x3f80000000007802 */ /* 0x000fe20000000f00 */
[----:B------:R-:W-:Y:S01]  /*8a60*/  FMUL.FTZ R5, R3, R151 ;  /* 0x0000009703057220 */ /* 0x000fe20000410000 */
[----:B------:R-:W-:Y:S02]  /*8a70*/  SHF.R.S32.HI R3, RZ, 0x1f, R29 ;  /* 0x0000001fff037819 */ /* 0x000fe4000001141d */
[----:B------:R-:W-:Y:S02]  /*8a80*/  F2FP.BF16.PACK_AB R4, R4, R156 ;  /* 0x0000009c0404723e */ /* 0x000fe400000010ff */
[----:B------:R-:W1:Y:S01]  /*8a90*/  @P3 MUFU.RCP R0, R244 ;  /* 0x000000f400003308 */ /* 0x000e620000001000 */
[----:B------:R-:W-:-:S02]  /*8aa0*/  LEA.HI R3, R3, R2, RZ, 0x3 ;  /* 0x0000000203037211 */ /* 0x000fc400078f18ff */
[----:B------:R-:W-:Y:S02]  /*8ab0*/  F2FP.BF16.PACK_AB R5, R5, R150 ;  /* 0x000000960505723e */ /* 0x000fe400000010ff */
[----:B------:R-:W-:-:S04]  /*8ac0*/  LOP3.LUT R3, R3, 0xfffffff8, RZ, 0xc0, !PT ;  /* 0xfffffff803037812 */ /* 0x000fc800078ec0ff */
[----:B------:R-:W-:-:S04]  /*8ad0*/  IADD3 R3, R2, -R3, RZ ;  /* 0x8000000302037210 */ /* 0x000fc80007ffe0ff */
[----:B------:R-:W-:Y:S01]  /*8ae0*/  SHF.L.U32 R2, R3, 0x6, RZ ;  /* 0x0000000603027819 */ /* 0x000fe200000006ff */
[C---:B-1----:R-:W-:Y:S02]  /*8af0*/  FMUL.FTZ R27, R0.reuse, R59 ;  /* 0x0000003b001b7220 */ /* 0x042fe40000410000 */
        /* <DEDUP_REMOVED lines=75> */
[----:B------:R-:W-:Y:S01]  /*8fb0*/  STS [R2+0x2400], R13 ;  /* 0x0024000d02007388 */ /* 0x000fe20000000800 */
[----:B------:R-:W-:Y:S02]  /*8fc0*/  SEL R5, R5, 0xffffffc0, !P2 ;  /* 0xffffffc005057807 */ /* 0x000fe40005000000 */
[C---:B--2---:R-:W-:Y:S02]  /*8fd0*/  IADD3 R4, R0.reuse, R3, RZ ;  /* 0x0000000300047210 */ /* 0x044fe40007ffe0ff */
[----:B------:R-:W-:Y:S02]  /*8fe0*/  IADD3 R3, R3, R2, RZ ;  /* 0x0000000203037210 */ /* 0x000fe40007ffe0ff */
[-C--:B---3--:R-:W-:Y:S01]  /*8ff0*/  IADD3 R7, R0, R5.reuse, RZ ;  /* 0x0000000500077210 */ /* 0x088fe20007ffe0ff */
[----:B------:R1:W-:Y:S01]  /*9000*/  STS [R4], R12 ;  /* 0x0000000c04007388 */ /* 0x0003e20000000800 */
[----:B------:R-:W-:-:S03]  /*9010*/  IADD3 R6, R4, R5, RZ ;  /* 0x0000000504067210 */ /* 0x000fc60007ffe0ff */
[----:B------:R2:W-:Y:S01]  /*9020*/  STS [R4+0x400], R11 ;  /* 0x0004000b04007388 */ /* 0x0005e20000000800 */
[----:B----4-:R-:W-:-:S03]  /*9030*/  IADD3 R8, R5, R2, RZ ;  /* 0x0000000205087210 */ /* 0x010fc60007ffe0ff */
[----:B------:R-:W-:Y:S01]  /*9040*/  STS [R3], R15 ;  /* 0x0000000f03007388 */ /* 0x000fe20000000800 */
[----:B------:R-:W-:Y:S01]  /*9050*/  IADD3 R5, R3, R5, RZ ;  /* 0x0000000503057210 */ /* 0x000fe20007ffe0ff */
[----:B------:R-:W3:Y:S02]  /*9060*/  LDC.U8 R10, c[0x0][0x329] ;  /* 0x0000ca40ff0a7b82 */ /* 0x000ee40000000000 */
[----:B------:R-:W-:Y:S04]  /*9070*/  STS [R3+0x400], R14 ;  /* 0x0004000e03007388 */ /* 0x000fe80000000800 */
[----:B------:R-:W-:Y:S04]  /*9080*/  STS [R4+0x2000], R16 ;  /* 0x0020001004007388 */ /* 0x000fe80000000800 */
[----:B------:R-:W-:Y:S04]  /*9090*/  STS [R4+0x2400], R17 ;  /* 0x0024001104007388 */ /* 0x000fe80000000800 */
[----:B------:R-:W-:Y:S01]  /*90a0*/  STS [R3+0x2000], R25 ;  /* 0x0020001903007388 */ /* 0x000fe20000000800 */
[----:B-1----:R-:W-:Y:S03]  /*90b0*/  @P5 MUFU.LG2 R12, R246 ;  /* 0x000000f6000c5308 */ /* 0x002fe60000000c00 */
[----:B------:R-:W-:Y:S04]  /*90c0*/  STS [R3+0x2400], R24 ;  /* 0x0024001803007388 */ /* 0x000fe80000000800 */
[----:B------:R-:W-:Y:S01]  /*90d0*/  STS [R7], R23 ;  /* 0x0000001707007388 */ /* 0x000fe20000000800 */
[----:B--2---:R-:W-:Y:S01]  /*90e0*/  @P4 MUFU.LG2 R11, R245 ;  /* 0x000000f5000b4308 */ /* 0x004fe20000000c00 */
[----:B---3--:R-:W-:-:S02]  /*90f0*/  ISETP.NE.AND P1, PT, R10, RZ, PT ;  /* 0x000000ff0a00720c */ /* 0x008fc40003f25270 */
[----:B------:R-:W-:Y:S04]  /*9100*/  STS [R7+0x400], R22 ;  /* 0x0004001607007388 */ /* 0x000fe80000000800 */
[----:B------:R1:W-:Y:S04]  /*9110*/  STS [R8], R19 ;  /* 0x0000001308007388 */ /* 0x0003e80000000800 */
[----:B------:R-:W-:Y:S04]  /*9120*/  STS [R8+0x400], R18 ;  /* 0x0004001208007388 */ /* 0x000fe80000000800 */
[----:B------:R-:W-:Y:S04]  /*9130*/  STS [R7+0x2000], R21 ;  /* 0x0020001507007388 */ /* 0x000fe80000000800 */
[----:B------:R-:W-:Y:S04]  /*9140*/  STS [R7+0x2400], R20 ;  /* 0x0024001407007388 */ /* 0x000fe80000000800 */
[----:B------:R-:W-:Y:S04]  /*9150*/  STS [R8+0x2000], R26 ;  /* 0x0020001a08007388 */ /* 0x000fe80000000800 */
[----:B------:R-:W-:Y:S04]  /*9160*/  STS [R8+0x2400], R59 ;  /* 0x0024003b08007388 */ /* 0x000fe80000000800 */
[----:B------:R-:W-:Y:S04]  /*9170*/  STS [R6], R58 ;  /* 0x0000003a06007388 */ /* 0x000fe80000000800 */
[----:B-1----:R1:W5:Y:S04]  /*9180*/  LDL R19, [R1+0xc] ;  /* 0x00000c0001137983 */ /* 0x0023680000100800 */
        /* <DEDUP_REMOVED lines=19> */
[----:B--2---:R-:W2:Y:S03]  /*92c0*/  LDC.U8 R0, c[0x0][0x328] ;  /* 0x0000ca00ff007b82 */ /* 0x004ea60000000000 */
[----:B------:R-:W-:Y:S04]  /*92d0*/  STS [R4+0x6000], R40 ;  /* 0x0060002804007388 */ /* 0x000fe80000000800 */
[----:B------:R4:W-:Y:S01]  /*92e0*/  STS [R4+0x6400], R39 ;  /* 0x0064002704007388 */ /* 0x0009e20000000800 */
[----:B---3--:R-:W-:-:S03]  /*92f0*/  LOP3.LUT R2, R69, 0xffffffe0, RZ, 0xc0, !PT ;  /* 0xffffffe045027812 */ /* 0x008fc600078ec0ff */
[----:B------:R-:W-:Y:S04]  /*9300*/  STS [R3+0x6000], R36 ;  /* 0x0060002403007388 */ /* 0x000fe80000000800 */
[----:B------:R-:W-:Y:S04]  /*9310*/  STS [R3+0x6400], R35 ;  /* 0x0064002303007388 */ /* 0x000fe80000000800 */
[----:B------:R-:W-:Y:S04]  /*9320*/  STS [R7+0x4000], R34 ;  /* 0x0040002207007388 */ /* 0x000fe80000000800 */
[----:B------:R-:W-:Y:S01]  /*9330*/  STS [R7+0x4400], R33 ;  /* 0x0044002107007388 */ /* 0x000fe20000000800 */
[----:B--2---:R-:W-:-:S02]  /*9340*/  ISETP.NE.AND P2, PT, R0, RZ, PT ;  /* 0x000000ff0000720c */ /* 0x004fc40003f45270 */
[----:B------:R-:W-:Y:S01]  /*9350*/  @!P1 MOV R0, c[0x0][0x214] ;  /* 0x0000850000009a02 */ /* 0x000fe20000000f00 */
[----:B------:R-:W-:Y:S04]  /*9360*/  STS [R8+0x4000], R30 ;  /* 0x0040001e08007388 */ /* 0x000fe80000000800 */
[----:B------:R-:W-:Y:S01]  /*9370*/  STS [R8+0x4400], R29 ;  /* 0x0044001d08007388 */ /* 0x000fe20000000800 */
[----:B----4-:R-:W-:-:S03]  /*9380*/  @P1 MOV R4, c[0x0][0x210] ;  /* 0x0000840000041a02 */ /* 0x010fc60000000f00 */
[----:B------:R-:W-:Y:S02]  /*9390*/  STS [R7+0x6000], R32 ;  /* 0x0060002007007388 */ /* 0x000fe40000000800 */
[----:B------:R-:W-:Y:S01]  /*93a0*/  @P1 IMAD R4, R4, c[0x0][0x214], RZ ;  /* 0x0000850004041a24 */ /* 0x000fe200078e02ff */
[----:B------:R-:W-:Y:S01]  /*93b0*/  @!P1 SEL R4, R0, c[0x0][0x234], !P2 ;  /* 0x00008d0000049a07 */ /* 0x000fe20005000000 */
[----:B------:R-:W-:Y:S01]  /*93c0*/  STS [R7+0x6400], R31 ;  /* 0x0064001f07007388 */ /* 0x000fe20000000800 */
[----:B------:R-:W-:Y:S02]  /*93d0*/  ISETP.NE.OR P2, PT, R10, RZ, !P2 ;  /* 0x000000ff0a00720c */ /* 0x000fe40005745670 */
[----:B------:R-:W-:Y:S01]  /*93e0*/  @P1 MOV R0, 0x1 ;  /* 0x0000000100001802 */ /* 0x000fe20000000f00 */
[----:B------:R-:W-:Y:S01]  /*93f0*/  STS [R8+0x6000], R28 ;  /* 0x0060001c08007388 */ /* 0x000fe20000000800 */
[----:B------:R-:W2:Y:S01]  /*9400*/  @P6 MUFU.LG2 R10, R247 ;  /* 0x000000f7000a6308 */ /* 0x000ea20000000c00 */
[----:B------:R-:W-:-:S02]  /*9410*/  @!P1 IMAD R0, R4, c[0x0][0x1c0], RZ ;  /* 0x0000700004009a24 */ /* 0x000fc400078e02ff */
[----:B------:R3:W-:Y:S04]  /*9420*/  STS [R8+0x6400], R27 ;  /* 0x0064001b08007388 */ /* 0x0007e80000000800 */
[----:B------:R-:W-:Y:S04]  /*9430*/  STS [R6+0x4000], R62 ;  /* 0x0040003e06007388 */ /* 0x000fe80000000800 */
[----:B------:R-:W-:Y:S04]  /*9440*/  STS [R6+0x4400], R61 ;  /* 0x0044003d06007388 */ /* 0x000fe80000000800 */
[----:B------:R-:W-:Y:S04]  /*9450*/  STS [R5+0x4000], R60 ;  /* 0x0040003c05007388 */ /* 0x000fe80000000800 */
[----:B------:R-:W-:Y:S04]  /*9460*/  STS [R5+0x4400], R64 ;  /* 0x0044004005007388 */ /* 0x000fe80000000800 */
[----:B------:R-:W-:Y:S04]  /*9470*/  STS [R6+0x6000], R66 ;  /* 0x0060004206007388 */ /* 0x000fe80000000800 */
[----:B------:R4:W-:Y:S01]  /*9480*/  STS [R6+0x6400], R65 ;  /* 0x0064004106007388 */ /* 0x0009e20000000800 */
[----:B---3--:R-:W-:-:S03]  /*9490*/  IADD3 R8, -R2, R71, RZ ;  /* 0x0000004702087210 */ /* 0x008fc60007ffe1ff */
[----:B------:R-:W-:Y:S04]  /*94a0*/  STS [R5+0x6000], R63 ;  /* 0x0060003f05007388 */ /* 0x000fe80000000800 */
[----:B------:R3:W-:Y:S04]  /*94b0*/  STS [R5+0x6400], R67 ;  /* 0x0064004305007388 */ /* 0x0007e80000000800 */
[----:B------:R-:W-:Y:S06]  /*94c0*/  BAR.SYNC.DEFER_BLOCKING 0x0 ;  /* 0x0000000000007b1d */ /* 0x000fec0000010000 */
[----:B------:R-:W1:Y:S04]  /*94d0*/  S2R R9, SR_CTAID.Y ;  /* 0x0000000000097919 */ /* 0x000e680000002600 */
[----:B------:R-:W2:Y:S04]  /*94e0*/  S2R R13, SR_CTAID.X ;  /* 0x00000000000d7919 */ /* 0x000ea80000002500 */
[----:B------:R-:W2:Y:S04]  /*94f0*/  S2R R18, SR_CTAID.Z ;  /* 0x0000000000127919 */ /* 0x000ea80000002700 */
[----:B------:R2:W2:Y:S04]  /*9500*/  LDS.128 R24, [R231] ;  /* 0x00000000e7187984 */ /* 0x0004a80000000c00 */
[----:B------:R2:W2:Y:S01]  /*9510*/  LDS.128 R32, [R231+0x800] ;  /* 0x00080000e7207984 */ /* 0x0004a20000000c00 */
[----:B-1----:R-:W-:Y:S01]  /*9520*/  @!P0 SHF.R.S32.HI R3, RZ, 0x1f, R9 ;  /* 0x0000001fff038819 */ /* 0x002fe20000011409 */
[----:B----4-:R-:W-:-:S02]  /*9530*/  @!P0 IMAD.WIDE.U32 R6, R9, c[0x0][0x1e0], RZ ;  /* 0x0000780009068a25 */ /* 0x010fc400078e00ff */
[----:B------:R1:W4:Y:S02]  /*9540*/  LDS.128 R40, [R231+0x1000] ;  /* 0x00100000e7287984 */ /* 0x0003240000000c00 */
[----:B------:R-:W-:Y:S02]  /*9550*/  @!P0 IMAD R3, R3, c[0x0][0x1e0], RZ ;  /* 0x0000780003038a24 */ /* 0x000fe400078e02ff */
[----:B------:R1:W1:Y:S01]  /*9560*/  LDS.128 R48, [R231+0x1800] ;  /* 0x00180000e7307984 */ /* 0x0002620000000c00 */
[C---:B---3--:R-:W-:Y:S01]  /*9570*/  @!P2 IMAD R5, R9.reuse, c[0x0][0x214], RZ ;  /* 0x000085000905aa24 */ /* 0x048fe200078e02ff */
[----:B------:R-:W-:Y:S01]  /*9580*/  @!P0 MOV R141, R6 ;  /* 0x00000006008d8202 */ /* 0x000fe20000000f00 */
[C---:B------:R-:W-:Y:S01]  /*9590*/  @!P0 IMAD R3, R9.reuse, c[0x0][0x1e4], R3 ;  /* 0x0000790009038a24 */ /* 0x040fe200078e0203 */
        /* <DEDUP_REMOVED lines=12> */
[----:B------:R-:W-:Y:S01]  /*9660*/  IMAD R0, R9, R0, RZ ;  /* 0x0000000009007224 */ /* 0x000fe200078e02ff */
[----:B------:R-:W-:Y:S01]  /*9670*/  @P1 MOV R6, c[0x0][0x210] ;  /* 0x0000840000061a02 */ /* 0x000fe20000000f00 */
[----:B------:R-:W3:Y:S01]  /*9680*/  @P3 MUFU.LG2 R9, R244 ;  /* 0x000000f400093308 */ /* 0x000ee20000000c00 */
[----:B------:R-:W-:-:S02]  /*9690*/  @!P2 SEL R5, R5, R143, !P0 ;  /* 0x0000008f0505a207 */ /* 0x000fc40004000000 */
[----:B------:R-:W-:Y:S02]  /*96a0*/  @!P1 MOV R6, 0x1 ;  /* 0x0000000100069802 */ /* 0x000fe40000000f00 */
[----:B------:R-:W-:Y:S02]  /*96b0*/  @!P0 IADD3 R142, R7, R3, RZ ;  /* 0x00000003078e8210 */ /* 0x000fe40007ffe0ff */
[----:B------:R-:W-:Y:S01]  /*96c0*/  CS2R R2, SRZ ;  /* 0x0000000000027805 */ /* 0x000fe2000001ff00 */
[----:B------:R-:W-:Y:S02]  /*96d0*/  SEL R0, R0, RZ, P2 ;  /* 0x000000ff00007207 */ /* 0x000fe40001000000 */
[----:B------:R-:W-:Y:S02]  /*96e0*/  @!P2 SHF.R.S32.HI R3, RZ, 0x1f, R5 ;  /* 0x0000001fff03a819 */ /* 0x000fe40000011405 */
[----:B------:R-:W-:Y:S02]  /*96f0*/  LOP3.LUT P0, RZ, R8, 0x3, RZ, 0xc0, !PT ;  /* 0x0000000308ff7812 */ /* 0x000fe4000780c0ff */
[----:B------:R-:W-:Y:S01]  /*9700*/  @!P2 MOV R2, R5 ;  /* 0x000000050002a202 */ /* 0x000fe20000000f00 */
[----:B--2---:R-:W-:-:S02]  /*9710*/  IMAD R5, R13, R6, RZ ;  /* 0x000000060d057224 */ /* 0x004fc400078e02ff */
[----:B------:R-:W-:Y:S02]  /*9720*/  IMAD R0, R18, R4, R0 ;  /* 0x0000000412007224 */ /* 0x000fe400078e0200 */
[----:B------:R-:W-:Y:S01]  /*9730*/  @P6 FMUL.FTZ R7, R10, 0.69314718246459960938 ;  /* 0x3f3172180a076820 */ /* 0x000fe20000410000 */
[----:B------:R-:W-:Y:S01]  /*9740*/  SHF.L.U32 R8, R5, 0x7, RZ ;  /* 0x0000000705087819 */ /* 0x000fe200000006ff */
[----:B------:R-:W-:Y:S01]  /*9750*/  @P4 FMUL.FTZ R5, R11, 0.69314718246459960938 ;  /* 0x3f3172180b054820 */ /* 0x000fe20000410000 */
[----:B------:R-:W-:Y:S01]  /*9760*/  MOV R17, 0x7f800000 ;  /* 0x7f80000000117802 */ /* 0x000fe20000000f00 */
[----:B------:R-:W-:Y:S01]  /*9770*/  @P6 FFMA.FTZ R17, R138, c[0x0][0x238], R7 ;  /* 0x00008e008a116a23 */ /* 0x000fe20000010007 */
[----:B------:R-:W-:Y:S01]  /*9780*/  IADD3 R11, P2, P1, R8, R2, R0 ;  /* 0x00000002080b7210 */ /* 0x000fe2000795e000 */
[----:B------:R-:W-:Y:S01]  /*9790*/  @P5 FMUL.FTZ R7, R12, 0.69314718246459960938 ;  /* 0x3f3172180c075820 */ /* 0x000fe20000410000 */
[----:B------:R-:W-:Y:S01]  /*97a0*/  SHF.R.S32.HI R2, RZ, 0x1f, R8 ;  /* 0x0000001fff027819 */ /* 0x000fe20000011408 */
[----:B---3--:R-:W-:Y:S01]  /*97b0*/  @P3 FMUL.FTZ R4, R9, 0.69314718246459960938 ;  /* 0x3f31721809043820 */ /* 0x008fe20000410000 */
[----:B------:R-:W-:Y:S01]  /*97c0*/  SHF.R.S32.HI R0, RZ, 0x1f, R0 ;  /* 0x0000001fff007819 */ /* 0x000fe20000011400 */
[----:B------:R-:W-:Y:S01]  /*97d0*/  BSSY B0, `(.L_x_1804) ;  /* 0x000002e000007945 */ /* 0x000fe20003800000 */
        /* <DEDUP_REMOVED lines=8> */
[----:B-1--4-:R-:W2:Y:S01]  /*9860*/  LDL.LU R69, [R1+0x28] ;  /* 0x0000280001457983 */ /* 0x012ea20000300800 */
[----:B------:R-:W-:-:S04]  /*9870*/  SHF.R.S32.HI R0, RZ, 0x1f, R68 ;  /* 0x0000001fff007819 */ /* 0x000fc80000011444 */
[----:B------:R-:W-:-:S04]  /*9880*/  LEA.HI R0, R0, R68, RZ, 0x2 ;  /* 0x0000004400007211 */ /* 0x000fc800078f10ff */
[----:B------:R-:W-:-:S05]  /*9890*/  LOP3.LUT R0, R0, 0xffffffc, RZ, 0xc0, !PT ;  /* 0x0ffffffc00007812 */ /* 0x000fca00078ec0ff */
[----:B------:R-:W-:-:S04]  /*98a0*/  IMAD.IADD R0, R68, 0x1, -R0 ;  /* 0x0000000144007824 */ /* 0x000fc800078e0a00 */
        /* <DEDUP_REMOVED lines=32> */
.L_x_1805:
[----:B-1--4-:R-:W-:Y:S05]  /*9ab0*/  BSYNC B0 ;  /* 0x0000000000007941 */ /* 0x012fea0003800000 */
.L_x_1804:
[----:B------:R1:W5:Y:S01]  /*9ac0*/  LDL R12, [R1+0x8] ;  /* 0x00000800010c7983 */ /* 0x0003620000100800 */
[----:B------:R-:W-:Y:S01]  /*9ad0*/  IADD3 R2, P0, R248, R141, RZ ;  /* 0x0000008df8027210 */ /* 0x000fe20007f1e0ff */
[----:B------:R-:W-:Y:S01]  /*9ae0*/  BSSY B0, `(.L_x_1806) ;  /* 0x0000019000007945 */ /* 0x000fe20003800000 */
[----:B------:R-:W-:Y:S01]  /*9af0*/  SHF.R.S32.HI R3, RZ, 0x1f, R248 ;  /* 0x0000001fff037819 */ /* 0x000fe200000114f8 */
[----:B------:R-:W2:Y:S01]  /*9b00*/  S2R R4, SR_TID.X ;  /* 0x0000000000047919 */ /* 0x000ea20000002100 */
        /* <DEDUP_REMOVED lines=8> */
[----:B-----5:R-:W-:Y:S01]  /*9b90*/  ISETP.GE.AND P0, PT, R7, R19, PT ;  /* 0x000000130700720c */ /* 0x020fe20003f06270 */
[----:B------:R-:W-:-:S12]  /*9ba0*/  IMAD.IADD R9, R11, 0x1, R0 ;  /* 0x000000010b097824 */ /* 0x000fd800078e0200 */
        /* <DEDUP_REMOVED lines=12> */
.L_x_1807:
[----:B-1----:R-:W-:Y:S05]  /*9c70*/  BSYNC B0 ;  /* 0x0000000000007941 */ /* 0x002fea0003800000 */
.L_x_1806:
        /* <DEDUP_REMOVED lines=18> */
.L_x_1809:
[----:B------:R-:W-:Y:S05]  /*9da0*/  BSYNC B0 ;  /* 0x0000000000007941 */ /* 0x000fea0003800000 */
.L_x_1808:
        /* <DEDUP_REMOVED lines=18> */
.L_x_1811:
[----:B------:R-:W-:Y:S05]  /*9ed0*/  BSYNC B0 ;  /* 0x0000000000007941 */ /* 0x000fea0003800000 */
.L_x_1810:
        /* <DEDUP_REMOVED lines=18> */
.L_x_1813:
[----:B------:R-:W-:Y:S05]  /*a000*/  BSYNC B0 ;  /* 0x0000000000007941 */ /* 0x000fea0003800000 */
.L_x_1812:
        /* <DEDUP_REMOVED lines=18> */
.L_x_1815:
[----:B------:R-:W-:Y:S05]  /*a130*/  BSYNC B0 ;  /* 0x0000000000007941 */ /* 0x000fea0003800000 */
.L_x_1814:
        /* <DEDUP_REMOVED lines=18> */
.L_x_1817:
[----:B------:R-:W-:Y:S05]  /*a260*/  BSYNC B0 ;  /* 0x0000000000007941 */ /* 0x000fea0003800000 */
.L_x_1816:
        /* <DEDUP_REMOVED lines=18> */
.L_x_1819:
[----:B------:R-:W-:Y:S05]  /*a390*/  BSYNC B0 ;  /* 0x0000000000007941 */ /* 0x000fea0003800000 */
.L_x_1818:
        /* <DEDUP_REMOVED lines=19> */
.L_x_1770:
[----:B------:R-:W3:Y:S01]  /*a4d0*/  LDL.LU R12, [R1+0x24] ;  /* 0x00002400010c7983 */ /* 0x000ee20000300800 */
[----:B------:R-:W4:Y:S01]  /*a4e0*/  LDC.U8 R2, c[0x0][0x329] ;  /* 0x0000ca40ff027b82 */ /* 0x000f220000000000 */
[----:B--2---:R-:W-:Y:S01]  /*a4f0*/  SHF.R.S32.HI R11, RZ, 0x1f, R148 ;  /* 0x0000001fff0b7819 */ /* 0x004fe20000011494 */
[----:B------:R-:W-:Y:S01]  /*a500*/  IMAD.IADD R14, R134, 0x1, -R252 ;  /* 0x00000001860e7824 */ /* 0x000fe200078e0afc */
[----:B------:R-:W-:Y:S02]  /*a510*/  BSSY B0, `(.L_x_1820) ;  /* 0x0000041000007945 */ /* 0x000fe40003800000 */
[----:B------:R-:W-:-:S03]  /*a520*/  LEA.HI R11, R11, R148, RZ, 0x3 ;  /* 0x000000940b0b7211 */ /* 0x000fc600078f18ff */
[----:B------:R-:W2:Y:S01]  /*a530*/  LDC.U8 R0, c[0x0][0x328] ;  /* 0x0000ca00ff007b82 */ /* 0x000ea20000000000 */
[----:B------:R-:W-:-:S05]  /*a540*/  LOP3.LUT R10, R11, 0xfffffff8, RZ, 0xc0, !PT ;  /* 0xfffffff80b0a7812 */ /* 0x000fca00078ec0ff */
[----:B------:R-:W-:Y:S01]  /*a550*/  IMAD.IADD R19, R148, 0x1, -R10 ;  /* 0x0000000194137824 */ /* 0x000fe200078e0a0a */
[----:B------:R-:W-:-:S04]  /*a560*/  SHF.R.S32.HI R10, RZ, 0x3, R11 ;  /* 0x00000003ff0a7819 */ /* 0x000fc8000001140b */
[----:B------:R-:W-:Y:S02]  /*a570*/  SHF.L.U32 R15, R19, 0x3, RZ ;  /* 0x00000003130f7819 */ /* 0x000fe400000006ff */
[----:B------:R-:W-:Y:S02]  /*a580*/  SHF.R.S32.HI R11, RZ, 0x1f, R10 ;  /* 0x0000001fff0b7819 */ /* 0x000fe4000001140a */
[----:B------:R-:W-:Y:S02]  /*a590*/  IADD3 R27, R15, 0x40, RZ ;  /* 0x000000400f1b7810 */ /* 0x000fe40007ffe0ff */
        /* <DEDUP_REMOVED lines=27> */
[----:B------:R1:W-:Y:S01]  /*a750*/  @!P0 STL [R1+0x24], R12 ;  /* 0x0000240c01008387 */ /* 0x0003e20000100800 */
[----:B------:R-:W-:-:S02]  /*a760*/  @!P2 SHF.R.S32.HI R3, RZ, 0x1f, R12 ;  /* 0x0000001fff03a819 */ /* 0x000fc4000001140c */
        /* <DEDUP_REMOVED lines=9> */
[--C-:B------:R-:W-:Y:S02]  /*a800*/  IADD3 R20, P1, P0, R0, R2, R6.reuse ;  /* 0x0000000200147210 */ /* 0x100fe4000783e006 */
[----:B------:R-:W-:Y:S01]  /*a810*/  SHF.R.S32.HI R0, RZ, 0x1f, R6 ;  /* 0x0000001fff007819 */ /* 0x000fe20000011406 */
[----:B------:R-:W-:-:S03]  /*a820*/  IMAD.WIDE R6, R250, 0x80, R10 ;  /* 0x00000080fa067825 */ /* 0x000fc600078e020a */
[----:B------:R-:W-:Y:S01]  /*a830*/  IADD3.X R17, R9, R3, R0, P1, P0 ;  /* 0x0000000309117210 */ /* 0x000fe20000fe0400 */
[----:B-1----:R-:W-:-:S05]  /*a840*/  IMAD.WIDE.U32 R12, R18, c[0x0][0x1f0], R4 ;  /* 0x00007c00120c7a25 */ /* 0x002fca00078e0004 */
        /* <DEDUP_REMOVED lines=13> */
.L_x_1821:
[----:B------:R-:W-:Y:S05]  /*a920*/  BSYNC B0 ;  /* 0x0000000000007941 */ /* 0x000fea0003800000 */
.L_x_1820:
        /* <DEDUP_REMOVED lines=18> */
.L_x_1823:
[----:B------:R-:W-:Y:S05]  /*aa50*/  BSYNC B0 ;  /* 0x0000000000007941 */ /* 0x000fea0003800000 */
.L_x_1822:
        /* <DEDUP_REMOVED lines=18> */
.L_x_1825:
[----:B------:R-:W-:Y:S05]  /*ab80*/  BSYNC B0 ;  /* 0x0000000000007941 */ /* 0x000fea0003800000 */
.L_x_1824:
        /* <DEDUP_REMOVED lines=18> */
.L_x_1827:
[----:B------:R-:W-:Y:S05]  /*acb0*/  BSYNC B0 ;  /* 0x0000000000007941 */ /* 0x000fea0003800000 */
.L_x_1826:
        /* <DEDUP_REMOVED lines=18> */
.L_x_1829:
[----:B------:R-:W-:Y:S05]  /*ade0*/  BSYNC B0 ;  /* 0x0000000000007941 */ /* 0x000fea0003800000 */
.L_x_1828:
        /* <DEDUP_REMOVED lines=18> */
.L_x_1831:
[----:B------:R-:W-:Y:S05]  /*af10*/  BSYNC B0 ;  /* 0x0000000000007941 */ /* 0x000fea0003800000 */
.L_x_1830:
        /* <DEDUP_REMOVED lines=18> */
.L_x_1833:
[----:B------:R-:W-:Y:S05]  /*b040*/  BSYNC B0 ;  /* 0x0000000000007941 */ /* 0x000fea0003800000 */
.L_x_1832:
        /* <DEDUP_REMOVED lines=18> */
.L_x_1835:
[----:B------:R-:W-:Y:S05]  /*b170*/  BSYNC B0 ;  /* 0x0000000000007941 */ /* 0x000fea0003800000 */
.L_x_1834:
        /* <DEDUP_REMOVED lines=67> */
.L_x_1836:
        /* <DEDUP_REMOVED lines=13> */
.L_x_2403:


//--------------------- .text._ZN5flash16flash_fwd_kernelI23Flash_fwd_kernel_traitsILi128ELi128ELi32ELi4ELb0ELb0EN7cutlass10bfloat16_tE19Flash_kernel_traitsILi128ELi128ELi32ELi4ES3_EELb1ELb0ELb1ELb0ELb0ELb1ELb0ELb0EEEvNS_16Flash_fwd_paramsE --------------------------
	.section	.text._ZN5flash16flash_fwd_kernelI23Flash_fwd_kernel_traitsILi128ELi128ELi32ELi4ELb0ELb0EN7cutlass10bfloat16_tE19Flash_kernel_traitsILi128ELi128ELi32ELi4ES3_EELb1ELb0ELb1ELb0ELb0ELb1ELb0ELb0EEEvNS_16Flash_fwd_paramsE,"ax",@progbits
	.sectioninfo	@"SHI_REGISTERS=255"
	.align	128
        .global         _ZN5flash16flash_fwd_kernelI23Flash_fwd_kernel_traitsILi128ELi128ELi32ELi4ELb0ELb0EN7cutlass10bfloat16_tE19Flash_kernel_traitsILi128ELi128ELi32ELi4ES3_EELb1ELb0ELb1ELb0ELb0ELb1ELb0ELb0EEEvNS_16Flash_fwd_paramsE
        .type           _ZN5flash16flash_fwd_kernelI23Flash_fwd_kernel_traitsILi128ELi128ELi32ELi4ELb0ELb0EN7cutlass10bfloat16_tE19Flash_kernel_traitsILi128ELi128ELi32ELi4ES3_EELb1ELb0ELb1ELb0ELb0ELb1ELb0ELb0EEEvNS_16Flash_fwd_paramsE,@function
        .size           _ZN5flash16flash_fwd_kernelI23Flash_fwd_kernel_traitsILi128ELi128ELi32ELi4ELb0ELb0EN7cutlass10bfloat16_tE19Flash_kernel_traitsILi128ELi128ELi32ELi4ES3_EELb1ELb0ELb1ELb0ELb0ELb1ELb0ELb0EEEvNS_16Flash_fwd_paramsE,(.L_x_2404 - _ZN5flash16flash_fwd_kernelI23Flash_fwd_kernel_traitsILi128ELi128ELi32ELi4ELb0ELb0EN7cutlass10bfloat16_tE19Flash_kernel_traitsILi128ELi128ELi32ELi4ES3_EELb1ELb0ELb1ELb0ELb0ELb1ELb0ELb0EEEvNS_16Flash_fwd_paramsE)
        .other          _ZN5flash16flash_fwd_kernelI23Flash_fwd_kernel_traitsILi128ELi128ELi32ELi4ELb0ELb0EN7cutlass10bfloat16_tE19Flash_kernel_traitsILi128ELi128ELi32ELi4ES3_EELb1ELb0ELb1ELb0ELb0ELb1ELb0ELb0EEEvNS_16Flash_fwd_paramsE,@"STO_CUDA_ENTRY STV_DEFAULT"
_ZN5flash16flash_fwd_kernelI23Flash_fwd_kernel_traitsILi128ELi128ELi32ELi4ELb0ELb0EN7cutlass10bfloat16_tE19Flash_kernel_traitsILi128ELi128ELi32ELi4ES3_EELb1ELb0ELb1ELb0ELb0ELb1ELb0ELb0EEEvNS_16Flash_fwd_paramsE:
.text._ZN5flash16flash_fwd_kernelI23Flash_fwd_kernel_traitsILi128ELi128ELi32ELi4ELb0ELb0EN7cutlass10bfloat16_tE19Flash_kernel_traitsILi128ELi128ELi32ELi4ES3_EELb1ELb0ELb1ELb0ELb0ELb1ELb0ELb0EEEvNS_16Flash_fwd_paramsE:
        /* <DEDUP_REMOVED lines=24> */
[----:B------:R-:W-:-:S02]  /*0180*/  ULDC.U8 UR6, c[0x0][0x312] ;  /* 0x0000c48000067ab9 */ /* 0x000fc40000000000 */
[----:B------:R-:W-:Y:S02]  /*0190*/  ULDC.64 UR4, c[0x0][0x248] ;  /* 0x0000920000047ab9 */ /* 0x000fe40000000a00 */
[----:B------:R-:W-:Y:S01]  /*01a0*/  UISETP.NE.AND UP3, UPT, UR6, URZ, UPT ;  /* 0x0000003f0600728c */ /* 0x000fe2000bf65270 */
[----:B------:R-:W-:Y:S01]  /*01b0*/  PLOP3.LUT P0, PT, PT, PT, UP2, 0x80, 0x0 ;  /* 0x000000000000781c */ /* 0x000fe20003f0f028 */
[----:B------:R-:W-:Y:S02]  /*01c0*/  UISETP.EQ.U32.AND UP0, UPT, URZ, UR4, UPT ;  /* 0x000000043f00728c */ /* 0x000fe4000bf02070 */
[----:B------:R-:W-:Y:S02]  /*01d0*/  UMOV UR11, 0x4 ;  /* 0x00000004000b7882 */ /* 0x000fe40000000000 */
[----:B------:R-:W-:Y:S02]  /*01e0*/  ULDC.64 UR16, c[0x0][0x240] ;  /* 0x0000900000107ab9 */ /* 0x000fe40000000a00 */
[----:B------:R-:W-:-:S02]  /*01f0*/  UISETP.EQ.OR.EX UP0, UPT, URZ, UR5, !UP3, UP0 ;  /* 0x000000053f00728c */ /* 0x000fc4000df02700 */
[----:B-----5:R-:W-:Y:S02]  /*0200*/  UIMAD.WIDE UR16, UR14, UR11, UR16 ;  /* 0x0000000b0e1072a5 */ /* 0x020fe4000f8e0210 */
[----:B-1----:R-:W-:-:S06]  /*0210*/  ULOP3.LUT UR9, UR13, UR8, UR14, 0xfe, !UPT ;  /* 0x000000080d097292 */ /* 0x002fcc000f8efe0e */
[----:B--2---:R-:W-:Y:S01]  /*0220*/  LOP3.LUT P3, RZ, R90, UR9, RZ, 0xfc, !PT ;  /* 0x000000095aff7c12 */ /* 0x004fe2000f86fcff */
[----:B------:R-:W-:Y:S02]  /*0230*/  ULDC.64 UR4, c[0x0][0x248] ;  /* 0x0000920000047ab9 */ /* 0x000fe40000000a00 */
[----:B------:R-:W-:-:S10]  /*0240*/  UIMAD.WIDE UR4, UR14, UR11, UR4 ;  /* 0x0000000b0e0472a5 */ /* 0x000fd4000f8e0204 */
[----:B------:R-:W-:Y:S02]  /*0250*/  @!P3 IMAD.MOV.U32 R10, RZ, RZ, c[0x0][0x308] ;  /* 0x0000c200ff0ab624 */ /* 0x000fe400078e00ff */
[----:B------:R-:W-:Y:S01]  /*0260*/  @!P3 IMAD.MOV.U32 R11, RZ, RZ, c[0x0][0x30c] ;  /* 0x0000c300ff0bb624 */ /* 0x000fe200078e00ff */
        /* <DEDUP_REMOVED lines=24> */
[----:B------:R-:W-:Y:S01]  /*03f0*/  SHF.R.S32.HI R24, RZ, 0x1f, R90 ;  /* 0x0000001fff187819 */ /* 0x000fe2000001145a */
[----:B------:R-:W-:Y:S02]  /*0400*/  UMOV UR17, 0xffffffff ;  /* 0xffffffff00117882 */ /* 0x000fe40000000000 */
[----:B------:R-:W-:Y:S01]  /*0410*/  UMOV UR24, 0xffffffff ;  /* 0xffffffff00187882 */ /* 0x000fe20000000000 */
[----:B------:R-:W-:Y:S01]  /*0420*/  LEA.HI R25, R24, R90, RZ, 0x5 ;  /* 0x0000005a18197211 */ /* 0x000fe200078f28ff */
[----:B------:R-:W-:-:S02]  /*0430*/  ULDC UR4, c[0x0][0x1c0] ;  /* 0x0000700000047ab9 */ /* 0x000fc40000000800 */
[----:B------:R-:W-:Y:S02]  /*0440*/  UIMAD UR4, UR14, UR4, UR13 ;  /* 0x000000040e0472a4 */ /* 0x000fe4000f8e020d */
[----:B------:R-:W-:Y:S02]  /*0450*/  UMOV UR15, URZ ;  /* 0x0000003f000f7c82 */ /* 0x000fe40008000000 */
[----:B------:R-:W-:-:S04]  /*0460*/  USHF.L.U32 UR5, UR4, 0x5, URZ ;  /* 0x0000000504057899 */ /* 0x000fc8000800063f */
[----:B------:R-:W-:Y:S01]  /*0470*/  USHF.R.S32.HI UR4, URZ, 0x1f, UR5 ;  /* 0x0000001f3f047899 */ /* 0x000fe20008011405 */
[----:B---3--:R-:W1:Y:S08]  /*0480*/  @P0 R2UR UR24, R9 ;  /* 0x00000000091803c2 */ /* 0x008e7000000e0000 */
[----:B----4-:R-:W1:Y:S08]  /*0490*/  @P0 R2UR UR10, R6 ;  /* 0x00000000060a03c2 */ /* 0x010e7000000e0000 */
[----:B--2---:R2:W3:Y:S01]  /*04a0*/  @P1 R2UR UR15, R4 ;  /* 0x00000000040f13c2 */ /* 0x0044e200000e0000 */
[----:B-1----:R-:W-:-:S07]  /*04b0*/  @UP2 UIADD3 UR10, UR10, -UR24, URZ ;  /* 0x800000180a0a2290 */ /* 0x002fce000fffe03f */
[----:B-----5:R1:W4:Y:S01]  /*04c0*/  @!P2 R2UR UR17, R0 ;  /* 0x000000000011a3c2 */ /* 0x02032200000e0000 */
[----:B------:R-:W-:Y:S01]  /*04d0*/  ISETP.NE.U32.AND P2, PT, RZ, c[0x0][0x248], PT ;  /* 0x00009200ff007a0c */ /* 0x000fe20003f45070 */
[----:B------:R-:W-:-:S03]  /*04e0*/  @!UP2 ULDC UR10, c[0x0][0x214] ;  /* 0x00008500000aaab9 */ /* 0x000fc60000000800 */
[----:B------:R-:W-:Y:S02]  /*04f0*/  ISETP.NE.AND.EX P2, PT, RZ, c[0x0][0x24c], PT, P2 ;  /* 0x00009300ff007a0c */ /* 0x000fe40003f45320 */
[----:B-1----:R-:W-:-:S05]  /*0500*/  LOP3.LUT R0, R25, 0xffffffe0, RZ, 0xc0, !PT ;  /* 0xffffffe019007812 */ /* 0x002fca00078ec0ff */
[----:B------:R-:W-:-:S05]  /*0510*/  IMAD.IADD R84, R90, 0x1, -R0 ;  /* 0x000000015a547824 */ /* 0x000fca00078e0a00 */
[--C-:B------:R-:W-:Y:S02]  /*0520*/  IADD3 R92, P1, P0, R7, UR5, R84.reuse ;  /* 0x00000005075c7c10 */ /* 0x100fe4000f83e054 */
[----:B------:R-:W-:-:S03]  /*0530*/  SHF.R.S32.HI R0, RZ, 0x1f, R84 ;  /* 0x0000001fff007819 */ /* 0x000fc60000011454 */
[----:B------:R2:W-:Y:S01]  /*0540*/  STL [R1+0x90], R92 ;  /* 0x0000905c01007387 */ /* 0x0005e20000100800 */
[----:B------:R-:W-:Y:S01]  /*0550*/  IADD3.X R89, R8, UR4, R0, P1, P0 ;  /* 0x0000000408597c10 */ /* 0x000fe20008fe0400 */
        /* <DEDUP_REMOVED lines=8> */
.L_x_1837:
[----:B------:R-:W-:Y:S02]  /*05e0*/  ULDC UR6, c[0x0][0x218] ;  /* 0x0000860000067ab9 */ /* 0x000fe40000000800 */
.L_x_1838:
        /* <DEDUP_REMOVED lines=52> */
[----:B------:R-:W-:Y:S01]  /*0930*/  UISETP.NE.AND UP3, UPT, UR12, URZ, UPT ;  /* 0x0000003f0c00728c */ /* 0x000fe2000bf65270 */
[----:B------:R-:W-:Y:S01]  /*0940*/  SHF.R.S32.HI R8, RZ, 0x3, R8 ;  /* 0x00000003ff087819 */ /* 0x000fe20000011408 */
[----:B------:R-:W-:Y:S01]  /*0950*/  ULDC UR11, c[0x0][0x214] ;  /* 0x00008500000b7ab9 */ /* 0x000fe20000000800 */
[----:B------:R-:W-:Y:S01]  /*0960*/  IMAD.IADD R0, R90, 0x1, -R0 ;  /* 0x000000015a007824 */ /* 0x000fe200078e0a00 */
[----:B------:R-:W-:Y:S01]  /*0970*/  @!UP0 USHF.R.S32.HI UR15, URZ, 0x1f, UR14 ;  /* 0x0000001f3f0f8899 */ /* 0x000fe2000801140e */
[----:B------:R-:W-:Y:S01]  /*0980*/  SHF.R.S32.HI R9, RZ, 0x1f, R8 ;  /* 0x0000001fff097819 */ /* 0x000fe20000011408 */
[----:B------:R-:W-:Y:S01]  /*0990*/  @!UP0 UIMAD.WIDE.U32 UR18, UR14, UR4, URZ ;  /* 0x000000040e1282a5 */ /* 0x000fe2000f8e003f */
[----:B------:R-:W-:Y:S01]  /*09a0*/  IMAD.SHL.U32 R0, R0, 0x8, RZ ;  /* 0x0000000800007824 */ /* 0x000fe200078e00ff */
[----:B------:R-:W-:Y:S01]  /*09b0*/  @!UP0 UIMAD UR15, UR15, UR4, URZ ;  /* 0x000000040f0f82a4 */ /* 0x000fe2000f8e023f */
[----:B------:R-:W-:Y:S01]  /*09c0*/  BSSY B0, `(.L_x_1840) ;  /* 0x0000037000007945 */ /* 0x000fe20003800000 */
[----:B------:R-:W-:-:S02]  /*09d0*/  @UP0 UIMAD.WIDE.U32 UR16, UR24, UR6, URZ ;  /* 0x00000006181002a5 */ /* 0x000fc4000f8e003f */
[----:B------:R-:W-:Y:S02]  /*09e0*/  ULDC.U8 UR4, c[0x0][0x329] ;  /* 0x0000ca4000047ab9 */ /* 0x000fe40000000000 */
[----:B------:R-:W-:Y:S02]  /*09f0*/  UISETP.NE.AND UP2, UPT, UR4, URZ, UPT ;  /* 0x0000003f0400728c */ /* 0x000fe4000bf45270 */
[----:B------:R-:W-:Y:S02]  /*0a00*/  @UP0 UIMAD UR7, UR24, UR7, UR17 ;  /* 0x00000007180702a4 */ /* 0x000fe4000f8e0211 */
[----:B------:R-:W-:Y:S02]  /*0a10*/  USHF.R.S32.HI UR17, URZ, 0x1f, UR13 ;  /* 0x0000001f3f117899 */ /* 0x000fe4000801140d */
[----:B------:R-:W-:Y:S02]  /*0a20*/  UISETP.EQ.AND UP3, UPT, UR4, URZ, UP3 ;  /* 0x0000003f0400728c */ /* 0x000fe40009f62270 */
[----:B------:R-:W-:Y:S01]  /*0a30*/  @UP0 UMOV UR20, UR16 ;  /* 0x0000001000140c82 */ /* 0x000fe20008000000 */
[----:B--2---:R-:W-:Y:S01]  /*0a40*/  IMAD.WIDE R6, R6, 0x80, R8 ;  /* 0x0000008006067825 */ /* 0x004fe200078e0208 */
[----:B------:R-:W-:-:S02]  /*0a50*/  ULDC UR9, c[0x0][0x234] ;  /* 0x00008d0000097ab9 */ /* 0x000fc40000000800 */
[----:B------:R-:W-:Y:S02]  /*0a60*/  @!UP2 UISETP.NE.AND UP1, UPT, UR12, URZ, UPT ;  /* 0x0000003f0c00a28c */ /* 0x000fe4000bf25270 */
[----:B------:R-:W-:Y:S02]  /*0a70*/  @UP2 ULDC UR16, c[0x0][0x210] ;  /* 0x0000840000102ab9 */ /* 0x000fe40000000800 */
[----:B------:R-:W-:Y:S02]  /*0a80*/  @!UP0 UIMAD UR15, UR14, UR5, UR15 ;  /* 0x000000050e0f82a4 */ /* 0x000fe4000f8e020f */
[----:B------:R-:W-:Y:S02]  /*0a90*/  @UP2 UIMAD UR16, UR16, UR11, URZ ;  /* 0x0000000b101022a4 */ /* 0x000fe4000f8e023f */
[----:B------:R-:W-:Y:S02]  /*0aa0*/  ULDC.64 UR4, c[0x0][0x1f0] ;  /* 0x00007c0000047ab9 */ /* 0x000fe40000000a00 */
[----:B------:R-:W-:-:S02]  /*0ab0*/  @!UP2 USEL UR16, UR11, UR9, !UP1 ;  /* 0x000000090b10a287 */ /* 0x000fc4000c800000 */
[----:B------:R-:W-:Y:S02]  /*0ac0*/  ULDC UR6, c[0x0][0x1c0] ;  /* 0x0000700000067ab9 */ /* 0x000fe40000000800 */
[----:B------:R-:W-:Y:S02]  /*0ad0*/  UIMAD UR4, UR17, UR4, URZ ;  /* 0x00000004110472a4 */ /* 0x000fe4000f8e023f */
[----:B------:R-:W-:Y:S02]  /*0ae0*/  @!UP0 UMOV UR20, UR18 ;  /* 0x0000001200148c82 */ /* 0x000fe40008000000 */
[----:B------:R-:W-:Y:S01]  /*0af0*/  @UP2 UMOV UR17, 0x1 ;  /* 0x0000000100112882 */ /* 0x000fe20000000000 */
[----:B------:R-:W-:Y:S01]  /*0b00*/  IADD3 R2, P0, R0, UR20, RZ ;  /* 0x0000001400027c10 */ /* 0x000fe2000ff1e0ff */
[----:B------:R-:W-:Y:S02]  /*0b10*/  @!UP2 UIMAD UR17, UR16, UR6, URZ ;  /* 0x000000061011a2a4 */ /* 0x000fe4000f8e023f */
[----:B------:R-:W-:-:S02]  /*0b20*/  @!UP0 UIADD3 UR7, UR19, UR15, URZ ;  /* 0x0000000f13078290 */ /* 0x000fc4000fffe03f */
[----:B------:R-:W-:Y:S02]  /*0b30*/  UIADD3 UR10, -UR8, UR10, URZ ;  /* 0x0000000a080a7290 */ /* 0x000fe4000fffe13f */
[----:B------:R-:W-:Y:S02]  /*0b40*/  @UP3 UIMAD UR12, UR14, UR11, URZ ;  /* 0x0000000b0e0c32a4 */ /* 0x000fe4000f8e023f */
[----:B------:R-:W-:Y:S01]  /*0b50*/  UIMAD UR17, UR14, UR17, URZ ;  /* 0x000000110e1172a4 */ /* 0x000fe2000f8e023f */
[----:B------:R-:W-:Y:S01]  /*0b60*/  LEA.HI.X.SX32 R3, R0, UR7, 0x1, P0 ;  /* 0x0000000700037c11 */ /* 0x000fe200080f0eff */
[----:B------:R-:W-:Y:S01]  /*0b70*/  @UP3 USEL UR12, UR12, UR24, !UP0 ;  /* 0x000000180c0c3287 */ /* 0x000fe2000c000000 */
[----:B------:R-:W-:Y:S01]  /*0b80*/  ISETP.GE.AND P0, PT, R8, UR10, PT ;  /* 0x0000000a08007c0c */ /* 0x000fe2000bf06270 */
[----:B------:R-:W-:Y:S02]  /*0b90*/  @UP2 ULDC UR21, c[0x0][0x210] ;  /* 0x0000840000152ab9 */ /* 0x000fe40000000800 */
[----:B------:R-:W-:Y:S01]  /*0ba0*/  USEL UR17, UR17, URZ, !UP3 ;  /* 0x0000003f11117287 */ /* 0x000fe2000d800000 */
[----:B-1----:R-:W-:Y:S01]  /*0bb0*/  IMAD.WIDE.U32 R12, R12, c[0x0][0x1f0], R2 ;  /* 0x00007c000c0c7a25 */ /* 0x002fe200078e0002 */
[----:B------:R-:W-:-:S02]  /*0bc0*/  @!UP2 UMOV UR21, 0x1 ;  /* 0x000000010015a882 */ /* 0x000fc40000000000 */
[----:B------:R-:W-:Y:S02]  /*0bd0*/  UIMAD UR8, UR8, UR21, URZ ;  /* 0x00000015080872a4 */ /* 0x000fe4000f8e023f */
[----:B------:R-:W-:Y:S02]  /*0be0*/  UIMAD UR17, UR13, UR16, UR17 ;  /* 0x000000100d1172a4 */ /* 0x000fe4000f8e0211 */
[----:B------:R-:W-:Y:S02]  /*0bf0*/  @!UP3 UMOV UR22, URZ ;  /* 0x0000003f0016bc82 */ /* 0x000fe40008000000 */
[----:B------:R-:W-:Y:S02]  /*0c00*/  @UP3 UMOV UR22, UR12 ;  /* 0x0000000c00163c82 */ /* 0x000fe40008000000 */
[----:B------:R-:W-:Y:S02]  /*0c10*/  UIMAD UR4, UR13, UR5, UR4 ;  /* 0x000000050d0472a4 */ /* 0x000fe4000f8e0204 */
[----:B------:R-:W-:-:S02]  /*0c20*/  @!UP3 UMOV UR23, URZ ;  /* 0x0000003f0017bc82 */ /* 0x000fc40008000000 */
        /* <DEDUP_REMOVED lines=16> */
.L_x_1841:
[----:B------:R-:W-:Y:S05]  /*0d30*/  BSYNC B0 ;  /* 0x0000000000007941 */ /* 0x000fea0003800000 */
.L_x_1840:
        /* <DEDUP_REMOVED lines=16> */
.L_x_1843:
[----:B------:R-:W-:Y:S05]  /*0e40*/  BSYNC B0 ;  /* 0x0000000000007941 */ /* 0x000fea0003800000 */
.L_x_1842:
        /* <DEDUP_REMOVED lines=16> */
.L_x_1845:
[----:B------:R-:W-:Y:S05]  /*0f50*/  BSYNC B0 ;  /* 0x0000000000007941 */ /* 0x000fea0003800000 */
.L_x_1844:
        /* <DEDUP_REMOVED lines=16> */
.L_x_1847:
[----:B------:R-:W-:Y:S05]  /*1060*/  BSYNC B0 ;  /* 0x0000000000007941 */ /* 0x000fea0003800000 */
.L_x_1846:
        /* <DEDUP_REMOVED lines=16> */
.L_x_1849:
[----:B------:R-:W-:Y:S05]  /*1170*/  BSYNC B0 ;  /* 0x0000000000007941 */ /* 0x000fea0003800000 */
.L_x_1848:
        /* <DEDUP_REMOVED lines=16> */
.L_x_1851:
[----:B------:R-:W-:Y:S05]  /*1280*/  BSYNC B0 ;  /* 0x0000000000007941 */ /* 0x000fea0003800000 */
.L_x_1850:
        /* <DEDUP_REMOVED lines=16> */
.L_x_1853:
[----:B------:R-:W-:Y:S05]  /*1390*/  BSYNC B0 ;  /* 0x0000000000007941 */ /* 0x000fea0003800000 */
.L_x_1852:
        /* <DEDUP_REMOVED lines=16> */
.L_x_1855:
[----:B------:R-:W-:Y:S05]  /*14a0*/  BSYNC B0 ;  /* 0x0000000000007941 */ /* 0x000fea0003800000 */
.L_x_1854:
        /* <DEDUP_REMOVED lines=67> */
.L_x_1839:
        /* <DEDUP_REMOVED lines=34> */
.L_x_1856:
        /* <DEDUP_REMOVED lines=45> */
.L_x_1857:
        /* <DEDUP_REMOVED lines=14> */
[----:B------:R-:W-:Y:S01]  /*1eb0*/  STL [R1+0x88], R26 ;  /* 0x0000881a01007387 */ /* 0x000fe20000100800 */
[----:B------:R-:W-:Y:S01]  /*1ec0*/  LOP3.LUT R0, R0, 0x1c0, RZ, 0xc0, !PT ;  /* 0x000001c000007812 */ /* 0x000fe200078ec0ff */
[----:B------:R-:W-:Y:S01]  /*1ed0*/  IMAD.SHL.U32 R30, R32, 0x8, RZ ;  /* 0x00000008201e7824 */ /* 0x000fe200078e00ff */
[----:B------:R-:W-:Y:S01]  /*1ee0*/  SHF.R.S32.HI R29, RZ, 0x1f, R28 ;  /* 0x0000001fff1d7819 */ /* 0x000fe2000001141c */
[----:B------:R-:W-:Y:S01]  /*1ef0*/  UIMAD UR4, UR13, UR5, UR4 ;  /* 0x000000050d0472a4 */ /* 0x000fe2000f8e0204 */
[----:B------:R-:W-:Y:S01]  /*1f00*/  SHF.R.U32.HI R2, RZ, 0x3, R0 ;  /* 0x00000003ff027819 */ /* 0x000fe20000011600 */
[----:B------:R-:W-:Y:S01]  /*1f10*/  UIADD3 UR25, UR30, -0x1, URZ ;  /* 0xffffffff1e197890 */ /* 0x000fe2000fffe03f */
[--C-:B------:R-:W-:Y:S01]  /*1f20*/  LOP3.LUT R0, R0, 0x38, R30.reuse, 0xf8, !PT ;  /* 0x0000003800007812 */ /* 0x100fe200078ef81e */
[----:B------:R-:W-:Y:S01]  /*1f30*/  UMOV UR22, 0x5 ;  /* 0x0000000500167882 */ /* 0x000fe20000000000 */
[----:B------:R-:W-:Y:S01]  /*1f40*/  SHF.R.S32.HI R31, RZ, 0x1f, R30 ;  /* 0x0000001fff1f7819 */ /* 0x000fe2000001141e */
[----:B------:R-:W-:Y:S01]  /*1f50*/  UIMAD UR13, UR25, -0x20, UR9 ;  /* 0xffffffe0190d78a4 */ /* 0x000fe2000f8e0209 */
[----:B------:R-:W-:Y:S01]  /*1f60*/  LOP3.LUT R6, R0, R2, RZ, 0x3c, !PT ;  /* 0x0000000200067212 */ /* 0x000fe200078e3cff */
[----:B-1----:R-:W-:Y:S01]  /*1f70*/  IMAD.WIDE R34, R91, 0x80, R28 ;  /* 0x000000805b227825 */ /* 0x002fe200078e021c */
[----:B------:R-:W-:Y:S01]  /*1f80*/  IADD3 R2, P1, R30, UR16, RZ ;  /* 0x000000101e027c10 */ /* 0x000fe2000ff3e0ff */
[----:B------:R-:W-:Y:S01]  /*1f90*/  STL.64 [R1+0x70], R30 ;  /* 0x0000701e01007387 */ /* 0x000fe20000100a00 */
[----:B------:R-:W-:Y:S01]  /*1fa0*/  ISETP.GE.AND P6, PT, R5, UR6, PT ;  /* 0x0000000605007c0c */ /* 0x000fe2000bfc6270 */
[----:B------:R-:W-:Y:S01]  /*1fb0*/  USHF.R.S32.HI UR14, URZ, 0x1f, UR25 ;  /* 0x0000001f3f0e7899 */ /* 0x000fe20008011419 */
[----:B------:R-:W-:Y:S01]  /*1fc0*/  IADD3.X R3, R31, UR12, RZ, P1, !PT ;  /* 0x0000000c1f037c10 */ /* 0x000fe20008ffe4ff */
[----:B------:R-:W-:Y:S01]  /*1fd0*/  STL.64 [R1+0x58], R28 ;  /* 0x0000581c01007387 */ /* 0x000fe20000100a00 */
[C---:B------:R-:W-:Y:S01]  /*1fe0*/  IADD3 R7, R28.reuse, 0x40, RZ ;  /* 0x000000401c077810 */ /* 0x040fe20007ffe0ff */
[----:B------:R-:W-:Y:S01]  /*1ff0*/  IMAD R104, R91, 0x8, R88 ;  /* 0x000000085b687824 */ /* 0x000fe200078e0258 */
[----:B------:R-:W-:Y:S01]  /*2000*/  IADD3 R8, R28, 0x30, RZ ;  /* 0x000000301c087810 */ /* 0x000fe20007ffe0ff */
[----:B------:R1:W-:Y:S01]  /*2010*/  STL [R1+0x98], R5 ;  /* 0x0000980501007387 */ /* 0x0003e20000100800 */
[----:B--2---:R-:W-:Y:S01]  /*2020*/  IMAD.WIDE.U32 R2, R4, c[0x0][0x1a8], R2 ;  /* 0x00006a0004027a25 */ /* 0x004fe200078e0002 */
[----:B------:R-:W-:Y:S01]  /*2030*/  @!P0 IADD3 R4, P1, R34, 0x10, RZ ;  /* 0x0000001022048810 */ /* 0x000fe20007f3e0ff */
[----:B------:R-:W-:Y:S01]  /*2040*/  UISETP.GT.AND UP0, UPT, UR25, UR19, UPT ;  /* 0x000000131900728c */ /* 0x000fe2000bf04270 */
[----:B------:R-:W-:Y:S01]  /*2050*/  ISETP.GE.AND P3, PT, R28, UR6, PT ;  /* 0x000000061c007c0c */ /* 0x000fe2000bf66270 */
[----:B------:R-:W-:Y:S01]  /*2060*/  STL.64 [R1+0x40], R34 ;  /* 0x0000402201007387 */ /* 0x000fe20000100a00 */
[----:B------:R-:W-:Y:S01]  /*2070*/  ISETP.GE.AND P4, PT, R7, UR6, PT ;  /* 0x0000000607007c0c */ /* 0x000fe2000bf86270 */
[----:B------:R-:W-:Y:S01]  /*2080*/  @!P0 IMAD.X R0, RZ, RZ, R35, P1 ;  /* 0x000000ffff008224 */ /* 0x000fe200008e0623 */
[----:B------:R-:W-:Y:S01]  /*2090*/  ISETP.GE.AND P5, PT, R8, UR6, PT ;  /* 0x0000000608007c0c */ /* 0x000fe2000bfa6270 */
[----:B------:R2:W-:Y:S01]  /*20a0*/  STL [R1+0xa4], R8 ;  /* 0x0000a40801007387 */ /* 0x0005e20000100800 */
[----:B------:R-:W-:Y:S01]  /*20b0*/  @!P6 IADD3 R10, P1, R34, 0x20, RZ ;  /* 0x00000020220ae810 */ /* 0x000fe20007f3e0ff */
[----:B------:R-:W-:Y:S01]  /*20c0*/  @!P0 IMAD R0, R0, c[0x0][0x190], RZ ;  /* 0x0000640000008a24 */ /* 0x000fe200078e02ff */
[----:B------:R-:W-:Y:S01]  /*20d0*/  IADD3 R3, R3, UR4, RZ ;  /* 0x0000000403037c10 */ /* 0x000fe2000fffe0ff */
[----:B------:R3:W-:Y:S01]  /*20e0*/  STL [R1+0xa8], R7 ;  /* 0x0000a80701007387 */ /* 0x0007e20000100800 */
[----:B------:R-:W-:Y:S01]  /*20f0*/  IADD3 R22, R28, 0x50, RZ ;  /* 0x000000501c167810 */ /* 0x000fe20007ffe0ff */
[C---:B------:R-:W-:Y:S01]  /*2100*/  @!P0 IMAD R19, R4.reuse, c[0x0][0x194], R0 ;  /* 0x0000650004138a24 */ /* 0x040fe200078e0200 */
[----:B------:R-:W-:Y:S01]  /*2110*/  ULDC.64 UR4, c[0x0][0x198] ;  /* 0x0000660000047ab9 */ /* 0x000fe20000000a00 */
[----:B------:R-:W-:Y:S01]  /*2120*/  @!P3 IMAD R0, R35, c[0x0][0x190], RZ ;  /* 0x000064002300ba24 */ /* 0x000fe200078e02ff */
[----:B------:R-:W-:Y:S01]  /*2130*/  USHF.L.U32 UR12, UR4, 0x4, URZ ;  /* 0x00000004040c7899 */ /* 0x000fe2000800063f */
[----:B------:R-:W-:Y:S01]  /*2140*/  @!P0 IMAD.WIDE.U32 R14, R4, c[0x0][0x190], R2 ;  /* 0x00006400040e8a25 */ /* 0x000fe200078e0002 */
[----:B------:R4:W-:Y:S01]  /*2150*/  STL [R1+0x94], R22 ;  /* 0x0000941601007387 */ /* 0x0009e20000100800 */
[----:B------:R-:W-:Y:S01]  /*2160*/  UIADD3 UR17, UR29, 0x646e171e, URZ ;  /* 0x646e171e1d117890 */ /* 0x000fe2000fffe03f */
[----:B-1----:R-:W-:-:S05]  /*2170*/  LEA.HI R5, R24, R90, RZ, 0x6 ;  /* 0x0000005a18057211 */ /* 0x002fca00078f30ff */
[----:B------:R-:W-:Y:S01]  /*2180*/  IMAD.SHL.U32 R5, R5, 0x8, RZ ;  /* 0x0000000805057824 */ /* 0x000fe200078e00ff */
[----:B--2---:R-:W-:-:S04]  /*2190*/  @!P5 IADD3 R8, P2, R34, 0x30, RZ ;  /* 0x000000302208d810 */ /* 0x004fc80007f5e0ff */
[----:B------:R-:W-:Y:S01]  /*21a0*/  LOP3.LUT R215, R6, 0xfffffe00, R5, 0xf8, !PT ;  /* 0xfffffe0006d77812 */ /* 0x000fe200078ef805 */
[--C-:B------:R-:W-:Y:S01]  /*21b0*/  @!P6 IMAD.X R5, RZ, RZ, R35.reuse, P1 ;  /* 0x000000ffff05e224 */ /* 0x100fe200008e0623 */
[C---:B------:R-:W-:Y:S01]  /*21c0*/  @!P4 IADD3 R16, P1, R34.reuse, 0x40, RZ ;  /* 0x000000402210c810 */ /* 0x040fe20007f3e0ff */
[----:B---3--:R-:W-:Y:S02]  /*21d0*/  @!P3 IMAD R7, R34, c[0x0][0x194], R0 ;  /* 0x000065002207ba24 */ /* 0x008fe400078e0200 */
[----:B------:R-:W-:Y:S02]  /*21e0*/  @!P6 IMAD R5, R5, c[0x0][0x190], RZ ;  /* 0x000064000505ea24 */ /* 0x000fe400078e02ff */
[----:B------:R-:W-:Y:S02]  /*21f0*/  @!P4 IMAD.X R0, RZ, RZ, R35, P1 ;  /* 0x000000ffff00c224 */ /* 0x000fe400008e0623 */
[----:B------:R-:W-:Y:S02]  /*2200*/  @!P6 IMAD R18, R10, c[0x0][0x194], R5 ;  /* 0x000065000a12ea24 */ /* 0x000fe400078e0205 */
[----:B------:R-:W-:-:S04]  /*2210*/  @!P3 IMAD.WIDE.U32 R4, R34, c[0x0][0x190], R2 ;  /* 0x000064002204ba25 */ /* 0x000fc800078e0002 */
[----:B------:R-:W-:Y:S01]  /*2220*/  @!P5 IMAD.X R6, RZ, RZ, R35, P2 ;  /* 0x000000ffff06d224 */ /* 0x000fe200010e0623 */
[----:B------:R-:W-:Y:S01]  /*2230*/  @!P3 LEA R12, P1, R4, c[0x0][0x160], 0x1 ;  /* 0x00005800040cba11 */ /* 0x000fe200078208ff */
[----:B------:R-:W-:Y:S02]  /*2240*/  @!P4 IMAD R17, R0, c[0x0][0x190], RZ ;  /* 0x000064000011ca24 */ /* 0x000fe400078e02ff */
[----:B------:R-:W-:Y:S02]  /*2250*/  @!P3 IMAD.IADD R0, R5, 0x1, R7 ;  /* 0x000000010500b824 */ /* 0x000fe400078e0207 */
[----:B------:R-:W-:Y:S02]  /*2260*/  @!P5 IMAD R6, R6, c[0x0][0x190], RZ ;  /* 0x000064000606da24 */ /* 0x000fe400078e02ff */
[----:B------:R-:W-:Y:S01]  /*2270*/  @!P6 IMAD.WIDE.U32 R10, R10, c[0x0][0x190], R2 ;  /* 0x000064000a0aea25 */ /* 0x000fe200078e0002 */
[----:B------:R-:W-:-:S03]  /*2280*/  @!P3 LEA.HI.X R13, R4, c[0x0][0x164], R0, 0x1, P1 ;  /* 0x00005900040dba11 */ /* 0x000fc600008f0c00 */
[----:B------:R-:W-:Y:S02]  /*2290*/  IMAD.SHL.U32 R215, R215, 0x2, RZ ;  /* 0x00000002d7d77824 */ /* 0x000fe400078e00ff */
[----:B------:R-:W-:Y:S01]  /*22a0*/  @!P5 IMAD R21, R8, c[0x0][0x194], R6 ;  /* 0x000065000815da24 */ /* 0x000fe200078e0206 */
[----:B------:R-:W-:Y:S01]  /*22b0*/  @!P0 LEA R6, P2, R14, c[0x0][0x160], 0x1 ;  /* 0x000058000e068a11 */ /* 0x000fe200078408ff */
[----:B------:R-:W-:Y:S01]  /*22c0*/  @!P0 IMAD.IADD R0, R15, 0x1, R19 ;  /* 0x000000010f008824 */ /* 0x000fe200078e0213 */
[----:B------:R-:W-:Y:S01]  /*22d0*/  @!PT LDS RZ, [RZ] ;  /* 0x00000000fffff984 */ /* 0x000fe20000000800 */
[----:B------:R-:W-:Y:S01]  /*22e0*/  @!PT LDS RZ, [RZ] ;  /* 0x00000000fffff984 */ /* 0x000fe20000000800 */
[----:B------:R-:W-:Y:S01]  /*22f0*/  @!PT LDS RZ, [RZ] ;  /* 0x00000000fffff984 */ /* 0x000fe20000000800 */
[----:B------:R1:W-:Y:S01]  /*2300*/  @!P3 LDGSTS.E.BYPASS.LTC128B.128 [R215], [R12.64] ;  /* 0x000000000cd7bfae */ /* 0x0003e2000b901d5a */
[----:B------:R-:W-:-:S03]  /*2310*/  @!P5 IMAD.WIDE.U32 R8, R8, c[0x0][0x190], R2 ;  /* 0x000064000808da25 */ /* 0x000fc600078e0002 */
[----:B------:R-:W-:Y:S01]  /*2320*/  @!P0 LEA.HI.X R7, R14, c[0x0][0x164], R0, 0x1, P2 ;  /* 0x000059000e078a11 */ /* 0x000fe200010f0c00 */
[----:B------:R-:W-:Y:S01]  /*2330*/  @!P6 IMAD.IADD R11, R11, 0x1, R18 ;  /* 0x000000010b0be824 */ /* 0x000fe200078e0212 */
[----:B------:R-:W-:Y:S01]  /*2340*/  @!P6 LEA R18, P1, R10, c[0x0][0x160], 0x1 ;  /* 0x000058000a12ea11 */ /* 0x000fe200078208ff */
[----:B------:R1:W-:Y:S01]  /*2350*/  @!P3 LDGSTS.E.BYPASS.LTC128B.128 [R215+0x4000], [R12.64+0x80] ;  /* 0x040000800cd7bfae */ /* 0x0003e2000b901d5a */
[----:B------:R-:W-:Y:S01]  /*2360*/  ISETP.GE.AND P3, PT, R22, UR6, PT ;  /* 0x0000000616007c0c */ /* 0x000fe2000bf66270 */
[----:B------:R-:W-:Y:S01]  /*2370*/  @!P5 IMAD.IADD R0, R9, 0x1, R21 ;  /* 0x000000010900d824 */ /* 0x000fe200078e0215 */
[----:B------:R-:W-:Y:S01]  /*2380*/  @!P6 LEA.HI.X R19, R10, c[0x0][0x164], R11, 0x1, P1 ;  /* 0x000059000a13ea11 */ /* 0x000fe200008f0c0b */
[----:B------:R-:W-:Y:S01]  /*2390*/  @!P4 IMAD R17, R16, c[0x0][0x194], R17 ;  /* 0x000065001011ca24 */ /* 0x000fe200078e0211 */
[----:B------:R-:W-:Y:S01]  /*23a0*/  IADD3 R10, R28, 0x60, RZ ;  /* 0x000000601c0a7810 */ /* 0x000fe20007ffe0ff */
[----:B------:R-:W-:Y:S01]  /*23b0*/  @!P4 IMAD.WIDE.U32 R4, R16, c[0x0][0x190], R2 ;  /* 0x000064001004ca25 */ /* 0x000fe200078e0002 */
[----:B------:R2:W-:Y:S01]  /*23c0*/  @!P0 LDGSTS.E.BYPASS.LTC128B.128 [R215+0x800], [R6.64] ;  /* 0x0080000006d78fae */ /* 0x0005e2000b901d5a */
[----:B------:R-:W-:-:S02]  /*23d0*/  LEA.HI R21, R24, R90, RZ, 0x4 ;  /* 0x0000005a18157211 */ /* 0x000fc400078f20ff */
[----:B------:R-:W-:Y:S01]  /*23e0*/  @!P4 IMAD.IADD R5, R5, 0x1, R17 ;  /* 0x000000010505c824 */ /* 0x000fe200078e0211 */
[C---:B----4-:R-:W-:Y:S01]  /*23f0*/  @!P4 LEA R22, P1, R4.reuse, c[0x0][0x160], 0x1 ;  /* 0x000058000416ca11 */ /* 0x050fe200078208ff */
[----:B------:R2:W-:Y:S03]  /*2400*/  @!P0 LDGSTS.E.BYPASS.LTC128B.128 [R215+0x4800], [R6.64+0x80] ;  /* 0x0480008006d78fae */ /* 0x0005e6000b901d5a */
[----:B------:R-:W-:Y:S01]  /*2410*/  @!P4 LEA.HI.X R23, R4, c[0x0][0x164], R5, 0x1, P1 ;  /* 0x000059000417ca11 */ /* 0x000fe200008f0c05 */
[----:B------:R-:W-:Y:S04]  /*2420*/  STL [R1+0x9c], R10 ;  /* 0x00009c0a01007387 */ /* 0x000fe80000100800 */
[----:B------:R3:W-:Y:S04]  /*2430*/  @!P6 LDGSTS.E.BYPASS.LTC128B.128 [R215+0x1000], [R18.64] ;  /* 0x0100000012d7efae */ /* 0x0007e8000b901d5a */
[----:B------:R3:W-:Y:S01]  /*2440*/  @!P6 LDGSTS.E.BYPASS.LTC128B.128 [R215+0x5000], [R18.64+0x80] ;  /* 0x0500008012d7efae */ /* 0x0007e2000b901d5a */
[----:B------:R-:W-:-:S02]  /*2450*/  ISETP.GE.AND P6, PT, R28, UR13, PT ;  /* 0x0000000d1c007c0c */ /* 0x000fc4000bfc6270 */
[----:B-1----:R-:W-:-:S04]  /*2460*/  @!P5 LEA R12, P2, R8, c[0x0][0x160], 0x1 ;  /* 0x00005800080cda11 */ /* 0x002fc800078408ff */
[----:B------:R-:W-:Y:S02]  /*2470*/  @!P5 LEA.HI.X R13, R8, c[0x0][0x164], R0, 0x1, P2 ;  /* 0x00005900080dda11 */ /* 0x000fe400010f0c00 */
[----:B------:R-:W-:Y:S02]  /*2480*/  ISETP.GE.AND P2, PT, R10, UR6, PT ;  /* 0x000000060a007c0c */ /* 0x000fe4000bf46270 */
[----:B------:R-:W-:Y:S01]  /*2490*/  IADD3 R0, R28, 0x70, RZ ;  /* 0x000000701c007810 */ /* 0x000fe20007ffe0ff */
[----:B------:R1:W-:Y:S01]  /*24a0*/  @!P5 LDGSTS.E.BYPASS.LTC128B.128 [R215+0x1800], [R12.64] ;  /* 0x018000000cd7dfae */ /* 0x0003e2000b901d5a */
[----:B--2---:R-:W-:-:S03]  /*24b0*/  @!P3 IADD3 R6, P0, R34, 0x50, RZ ;  /* 0x000000502206b810 */ /* 0x004fc60007f1e0ff */
[----:B------:R2:W-:Y:S01]  /*24c0*/  STL [R1+0xa0], R0 ;  /* 0x0000a00001007387 */ /* 0x0005e20000100800 */
[----:B------:R-:W-:Y:S01]  /*24d0*/  ISETP.GE.AND P1, PT, R0, UR6, PT ;  /* 0x0000000600007c0c */ /* 0x000fe2000bf26270 */
[--C-:B------:R-:W-:Y:S02]  /*24e0*/  @!P3 IMAD.X R4, RZ, RZ, R35.reuse, P0 ;  /* 0x000000ffff04b224 */ /* 0x100fe400000e0623 */
[----:B------:R1:W-:Y:S02]  /*24f0*/  @!P5 LDGSTS.E.BYPASS.LTC128B.128 [R215+0x5800], [R12.64+0x80] ;  /* 0x058000800cd7dfae */ /* 0x0003e4000b901d5a */
[----:B------:R-:W-:Y:S01]  /*2500*/  @!P2 IADD3 R5, P0, R34, 0x60, RZ ;  /* 0x000000602205a810 */ /* 0x000fe20007f1e0ff */
[----:B------:R-:W-:Y:S01]  /*2510*/  @!P3 IMAD R4, R4, c[0x0][0x190], RZ ;  /* 0x000064000404ba24 */ /* 0x000fe200078e02ff */
[----:B------:R-:W-:Y:S01]  /*2520*/  ISETP.GE.AND P5, PT, R26, UR13, PT ;  /* 0x0000000d1a007c0c */ /* 0x000fe2000bfa6270 */
[----:B------:R4:W-:Y:S04]  /*2530*/  @!P4 LDGSTS.E.BYPASS.LTC128B.128 [R215+0x2000], [R22.64] ;  /* 0x0200000016d7cfae */ /* 0x0009e8000b901d5a */
[----:B------:R4:W-:Y:S01]  /*2540*/  @!P4 LDGSTS.E.BYPASS.LTC128B.128 [R215+0x6000], [R22.64+0x80] ;  /* 0x0600008016d7cfae */ /* 0x0009e2000b901d5a */
[----:B--2---:R-:W-:Y:S01]  /*2550*/  @!P2 IMAD.X R0, RZ, RZ, R35, P0 ;  /* 0x000000ffff00a224 */ /* 0x004fe200000e0623 */
        /* <DEDUP_REMOVED lines=30> */
[----:B------:R5:W-:Y:S01]  /*2740*/  @!P2 LDGSTS.E.BYPASS.LTC128B.128 [R215+0x7000], [R14.64+0x80] ;  /* 0x070000800ed7afae */ /* 0x000be2000b901d5a */
[C---:B------:R-:W-:Y:S01]  /*2750*/  IMAD.WIDE.U32 R2, R28.reuse, c[0x0][0x1a0], R30 ;  /* 0x000068001c027a25 */ /* 0x040fe200078e001e */
[----:B------:R-:W-:Y:S01]  /*2760*/  IADD3.X R5, R5, UR7, R0, P0, !PT ;  /* 0x0000000705057c10 */ /* 0x000fe200087fe400 */
[----:B------:R-:W-:Y:S01]  /*2770*/  USHF.L.U64.HI UR7, UR4, UR11, UR5 ;  /* 0x0000000b04077299 */ /* 0x000fe20008010205 */
[----:B------:R1:W-:Y:S01]  /*2780*/  @!P1 LDGSTS.E.BYPASS.LTC128B.128 [R215+0x3800], [R10.64] ;  /* 0x038000000ad79fae */ /* 0x0003e2000b901d5a */
[----:B------:R-:W-:Y:S01]  /*2790*/  IMAD R0, R28, c[0x0][0x1a4], R7 ;  /* 0x000069001c007a24 */ /* 0x000fe200078e0207 */
[----:B------:R-:W-:Y:S01]  /*27a0*/  IADD3 R8, P0, R2, UR20, RZ ;  /* 0x0000001402087c10 */ /* 0x000fe2000ff1e0ff */
[----:B------:R-:W-:Y:S01]  /*27b0*/  IMAD.IADD R24, R9, 0x1, -R6 ;  /* 0x0000000109187824 */ /* 0x000fe200078e0a06 */
[----:B------:R-:W-:Y:S01]  /*27c0*/  SHF.R.S32.HI R7, RZ, 0x1f, R20 ;  /* 0x0000001fff077819 */ /* 0x000fe20000011414 */
[----:B------:R-:W-:Y:S01]  /*27d0*/  USHF.L.U64.HI UR20, UR4, UR22, UR5 ;  /* 0x0000001604147299 */ /* 0x000fe20008010205 */
[----:B------:R-:W-:Y:S01]  /*27e0*/  IADD3.X R9, R3, UR21, R0, P0, !PT ;  /* 0x0000001503097c10 */ /* 0x000fe200087fe400 */
[C---:B------:R-:W-:Y:S01]  /*27f0*/  IMAD.WIDE.U32 R30, R20.reuse, c[0x0][0x1b0], R4 ;  /* 0x00006c00141e7a25 */ /* 0x040fe200078e0004 */
[----:B------:R-:W-:Y:S01]  /*2800*/  USHF.L.U32 UR21, UR4, 0x5, URZ ;  /* 0x0000000504157899 */ /* 0x000fe2000800063f */
[----:B------:R-:W-:Y:S01]  /*2810*/  LOP3.LUT R3, R21, 0xfffffff0, RZ, 0xc0, !PT ;  /* 0xfffffff015037812 */ /* 0x000fe200078ec0ff */
[----:B------:R-:W-:Y:S01]  /*2820*/  UIMAD UR5, UR20, UR25, URZ ;  /* 0x00000019140572a4 */ /* 0x000fe2000f8e023f */
[----:B------:R-:W-:Y:S01]  /*2830*/  IMAD R0, R7, c[0x0][0x1b0], RZ ;  /* 0x00006c0007007a24 */ /* 0x000fe200078e02ff */
[----:B------:R2:W-:Y:S01]  /*2840*/  @!P1 LDGSTS.E.BYPASS.LTC128B.128 [R215+0x7800], [R10.64+0x80] ;  /* 0x078000800ad79fae */ /* 0x0005e2000b901d5a */
[----:B------:R-:W-:Y:S01]  /*2850*/  IMAD.U32 R21, RZ, RZ, UR25 ;  /* 0x00000019ff157e24 */ /* 0x000fe2000f8e00ff */
[----:B------:R-:W-:Y:S01]  /*2860*/  UIMAD UR5, UR14, UR21, UR5 ;  /* 0x000000150e0572a4 */ /* 0x000fe2000f8e0205 */
[----:B------:R-:W-:Y:S01]  /*2870*/  IMAD R2, R20, c[0x0][0x1b4], R0 ;  /* 0x00006d0014027a24 */ /* 0x000fe200078e0200 */
[----:B------:R-:W-:Y:S01]  /*2880*/  ISETP.GE.AND P3, PT, R28, UR13, PT ;  /* 0x0000000d1c007c0c */ /* 0x000fe2000bf66270 */
[----:B------:R-:W-:Y:S01]  /*2890*/  IMAD.MOV.U32 R94, RZ, RZ, R30 ;  /* 0x000000ffff5e7224 */ /* 0x000fe200078e001e */
[----:B------:R-:W-:Y:S01]  /*28a0*/  ISETP.GE.AND P2, PT, R26, UR13, PT ;  /* 0x0000000d1a007c0c */ /* 0x000fe2000bf46270 */
[----:B------:R-:W-:Y:S01]  /*28b0*/  IMAD.IADD R95, R31, 0x1, R2 ;  /* 0x000000011f5f7824 */ /* 0x000fe200078e0202 */
[----:B------:R-:W-:Y:S01]  /*28c0*/  STL.64 [R1+0x50], R30 ;  /* 0x0000501e01007387 */ /* 0x000fe20000100a00 */
[----:B------:R-:W-:Y:S01]  /*28d0*/  IMAD.SHL.U32 R5, R32, 0x40, RZ ;  /* 0x0000004020057824 */ /* 0x000fe200078e00ff */
[----:B------:R-:W-:Y:S01]  /*28e0*/  UIADD3 UR13, UR9, 0x1, -UR10 ;  /* 0x00000001090d7890 */ /* 0x000fe2000fffe80a */
[----:B------:R-:W-:Y:S01]  /*28f0*/  IMAD.IADD R0, R90, 0x1, -R3 ;  /* 0x000000015a007824 */ /* 0x000fe200078e0a03 */
[----:B------:R-:W-:Y:S01]  /*2900*/  STL.64 [R1+0x48], R94 ;  /* 0x0000485e01007387 */ /* 0x000fe20000100a00 */
[----:B------:R-:W-:Y:S01]  /*2910*/  IMAD.WIDE.U32 R2, R21, UR21, R94 ;  /* 0x0000001515027c25 */ /* 0x000fe2000f8e005e */
[----:B------:R-:W-:Y:S01]  /*2920*/  LOP3.LUT R5, R5, 0x1c0, RZ, 0xc0, !PT ;  /* 0x000001c005057812 */ /* 0x000fe200078ec0ff */
[----:B------:R-:W-:Y:S01]  /*2930*/  UIADD3 UR18, UR28, -0x4ab325aa, URZ ;  /* 0xb54cda561c127890 */ /* 0x000fe2000fffe03f */
[----:B---3--:R-:W-:Y:S01]  /*2940*/  SHF.R.S32.HI R19, RZ, 0x1f, R0 ;  /* 0x0000001fff137819 */ /* 0x008fe20000011400 */
[----:B-1----:R-:W-:Y:S01]  /*2950*/  IMAD.SHL.U32 R12, R28, 0x8, RZ ;  /* 0x000000081c0c7824 */ /* 0x002fe200078e00ff */
[----:B------:R-:W-:Y:S01]  /*2960*/  IADD3 R6, R3, UR5, RZ ;  /* 0x0000000503067c10 */ /* 0x000fe2000fffe0ff */
[----:B------:R-:W-:Y:S01]  /*2970*/  ULDC.64 UR4, c[0x0][0x1a0] ;  /* 0x0000680000047ab9 */ /* 0x000fe20000000a00 */
[----:B------:R-:W-:Y:S01]  /*2980*/  @!P6 LEA R4, P0, R2, c[0x0][0x168], 0x1 ;  /* 0x00005a000204ea11 */ /* 0x000fe200078008ff */
[----:B------:R-:W-:Y:S01]  /*2990*/  USHF.L.U64.HI UR22, UR4, UR22, UR5 ;  /* 0x0000001604167299 */ /* 0x000fe20008010205 */
[----:B------:R-:W-:Y:S01]  /*29a0*/  LOP3.LUT R18, R5, 0x8, R12, 0xf8, !PT ;  /* 0x0000000805127812 */ /* 0x000fe200078ef80c */
[----:B------:R-:W-:Y:S01]  /*29b0*/  IMAD.WIDE.U32 R8, R20, c[0x0][0x1b8], R8 ;  /* 0x00006e0014087a25 */ /* 0x000fe200078e0008 */
[----:B------:R-:W-:Y:S01]  /*29c0*/  SHF.R.U32.HI R12, RZ, 0x3, R5 ;  /* 0x00000003ff0c7819 */ /* 0x000fe20000011605 */
[----:B------:R-:W-:Y:S01]  /*29d0*/  USHF.L.U32 UR23, UR4, 0x5, URZ ;  /* 0x0000000504177899 */ /* 0x000fe2000800063f */
[C---:B------:R-:W-:Y:S01]  /*29e0*/  @!P6 LEA.HI.X R5, R2.reuse, c[0x0][0x16c], R6, 0x1, P0 ;  /* 0x00005b000205ea11 */ /* 0x040fe200000f0c06 */
[----:B------:R-:W-:Y:S01]  /*29f0*/  UIMAD UR15, UR22, UR25, URZ ;  /* 0x00000019160f72a4 */ /* 0x000fe2000f8e023f */
[----:B------:R-:W-:Y:S01]  /*2a00*/  @!P5 IADD3 R3, P0, R2, UR12, RZ ;  /* 0x0000000c0203dc10 */ /* 0x000fe2000ff1e0ff */
[----:B------:R-:W-:Y:S01]  /*2a10*/  USHF.L.U32 UR31, UR4, 0x4, URZ ;  /* 0x00000004041f7899 */ /* 0x000fe2000800063f */
[----:B------:R-:W-:Y:S01]  /*2a20*/  LEA.HI R19, R19, R0, RZ, 0x3 ;  /* 0x0000000013137211 */ /* 0x000fe200078f18ff */
[----:B------:R1:W-:Y:S01]  /*2a30*/  @!P6 LDGSTS.E.BYPASS.LTC128B.128 [R215+0x8000], [R4.64] ;  /* 0x0800000004d7efae */ /* 0x0003e2000b901d5a */
[----:B------:R-:W-:Y:S01]  /*2a40*/  @!P5 IADD3.X R6, R6, UR7, RZ, P0, !PT ;  /* 0x000000070606dc10 */ /* 0x000fe200087fe4ff */
[----:B------:R-:W-:Y:S01]  /*2a50*/  UIMAD UR14, UR14, UR23, UR15 ;  /* 0x000000170e0e72a4 */ /* 0x000fe2000f8e020f */
[----:B------:R-:W-:Y:S01]  /*2a60*/  @!P5 LEA R2, P0, R3, c[0x0][0x168], 0x1 ;  /* 0x00005a000302da11 */ /* 0x000fe200078008ff */
[----:B------:R1:W-:Y:S01]  /*2a70*/  @!P6 LDGSTS.E.BYPASS.LTC128B.128 [R215+0x9000], [R4.64+0x80] ;  /* 0x0900008004d7efae */ /* 0x0003e2000b901d5a */
[----:B------:R-:W-:Y:S01]  /*2a80*/  LOP3.LUT R13, R19, 0xfffffff8, RZ, 0xc0, !PT ;  /* 0xfffffff8130d7812 */ /* 0x000fe200078ec0ff */
[----:B------:R-:W-:Y:S01]  /*2a90*/  USHF.L.U64.HI UR4, UR4, UR11, UR5 ;  /* 0x0000000b04047299 */ /* 0x000fe20008010205 */
[----:B------:R-:W-:Y:S01]  /*2aa0*/  @!P5 LEA.HI.X R3, R3, c[0x0][0x16c], R6, 0x1, P0 ;  /* 0x00005b000303da11 */ /* 0x000fe200000f0c06 */
[----:B------:R-:W-:Y:S01]  /*2ab0*/  IMAD.MOV.U32 R6, RZ, RZ, R8 ;  /* 0x000000ffff067224 */ /* 0x000fe200078e0008 */
[----:B------:R3:W-:Y:S01]  /*2ac0*/  STL.64 [R1+0x78], R8 ;  /* 0x0000780801007387 */ /* 0x0007e20000100a00 */
[----:B------:R-:W-:Y:S01]  /*2ad0*/  IMAD.IADD R13, R0, 0x1, -R13 ;  /* 0x00000001000d7824 */ /* 0x000fe200078e0a0d */
[----:B------:R-:W-:Y:S01]  /*2ae0*/  LOP3.LUT R12, R18, R12, RZ, 0x3c, !PT ;  /* 0x0000000c120c7212 */ /* 0x000fe200078e3cff */
[----:B------:R-:W-:Y:S01]  /*2af0*/  IMAD R0, R7, c[0x0][0x1b8], RZ ;  /* 0x00006e0007007a24 */ /* 0x000fe200078e02ff */
[----:B------:R2:W-:Y:S01]  /*2b00*/  @!P5 LDGSTS.E.BYPASS.LTC128B.128 [R215+0x8800], [R2.64] ;  /* 0x0880000002d7dfae */ /* 0x0005e2000b901d5a */
[----:B------:R-:W-:Y:S01]  /*2b10*/  IMAD.SHL.U32 R90, R90, 0x2, RZ ;  /* 0x000000025a5a7824 */ /* 0x000fe200078e00ff */
[----:B------:R-:W-:Y:S01]  /*2b20*/  ULDC UR11, c[0x0][0x2e4] ;  /* 0x0000b900000b7ab9 */ /* 0x000fe20000000800 */
[----:B------:R-:W-:Y:S01]  /*2b30*/  IMAD R7, R20, c[0x0][0x1bc], R0 ;  /* 0x00006f0014077a24 */ /* 0x000fe200078e0200 */
[----:B------:R2:W-:Y:S01]  /*2b40*/  @!P5 LDGSTS.E.BYPASS.LTC128B.128 [R215+0x9800], [R2.64+0x80] ;  /* 0x0980008002d7dfae */ /* 0x0005e2000b901d5a */
[----:B------:R-:W-:Y:S01]  /*2b50*/  IMAD.SHL.U32 R0, R13, 0x40, RZ ;  /* 0x000000400d007824 */ /* 0x000fe200078e00ff */
[----:B------:R-:W-:Y:S01]  /*2b60*/  LOP3.LUT R247, R90, 0x6, RZ, 0xc0, !PT ;  /* 0x000000065af77812 */ /* 0x000fe200078ec0ff */
[----:B------:R-:W-:Y:S01]  /*2b70*/  IMAD.IADD R7, R9, 0x1, R7 ;  /* 0x0000000109077824 */ /* 0x000fe200078e0207 */
[----:B------:R-:W0:Y:S01]  /*2b80*/  LDGDEPBAR ;  /* 0x00000000000079af */ /* 0x000e220000000000 */
[----:B------:R-:W-:Y:S01]  /*2b90*/  ULDC UR5, c[0x0][0x2e8] ;  /* 0x0000ba0000057ab9 */ /* 0x000fe20000000800 */
[----:B------:R-:W-:Y:S01]  /*2ba0*/  LOP3.LUT R0, R0, 0x1c0, RZ, 0xc0, !PT ;  /* 0x000001c000007812 */ /* 0x000fe200078ec0ff */
[----:B------:R-:W-:Y:S01]  /*2bb0*/  UIADD3 UR11, UR9, -UR11, -UR10 ;  /* 0x8000000b090b7290 */ /* 0x000fe2000fffe80a */
[----:B------:R4:W-:Y:S01]  /*2bc0*/  STL.64 [R1+0x80], R6 ;  /* 0x0000800601007387 */ /* 0x0009e20000100a00 */
[----:B------:R-:W-:Y:S01]  /*2bd0*/  UIADD3 UR5, UR13, UR5, URZ ;  /* 0x000000050d057290 */ /* 0x000fe2000fffe03f */
[----:B-1----:R-:W-:-:S05]  /*2be0*/  IMAD.SHL.U32 R5, R19, 0x40, RZ ;  /* 0x0000004013057824 */ /* 0x002fca00078e00ff */
[----:B------:R-:W-:-:S05]  /*2bf0*/  LOP3.LUT R85, R5, 0xfffffe00, RZ, 0xc0, !PT ;  /* 0xfffffe0005557812 */ /* 0x000fca00078ec0ff */
[----:B---3--:R-:W-:Y:S02]  /*2c00*/  IMAD R8, R88, 0x400, R85 ;  /* 0x0000040058087824 */ /* 0x008fe400078e0255 */
[----:B--2---:R-:W-:Y:S01]  /*2c10*/  IMAD.SHL.U32 R2, R24, 0x8, RZ ;  /* 0x0000000818027824 */ /* 0x004fe200078e00ff */
[----:B------:R-:W-:-:S04]  /*2c20*/  DEPBAR.LE SB0, 0x0 ;  /* 0x000080000000791a */ /* 0x000fc80000000000 */
[----:B------:R-:W-:Y:S01]  /*2c30*/  BAR.SYNC.DEFER_BLOCKING 0x0 ;  /* 0x0000000000007b1d */ /* 0x000fe20000010000 */
[----:B------:R-:W-:Y:S01]  /*2c40*/  LOP3.LUT R4, R0, 0x8, R2, 0xf8, !PT ;  /* 0x0000000800047812 */ /* 0x000fe200078ef802 */
[----:B------:R-:W-:Y:S01]  /*2c50*/  IMAD.WIDE.U32 R2, R21, UR23, R6 ;  /* 0x0000001715027c25 */ /* 0x000fe2000f8e0006 */
[----:B------:R-:W-:-:S04]  /*2c60*/  SHF.R.U32.HI R0, RZ, 0x3, R0 ;  /* 0x00000003ff007819 */ /* 0x000fc80000011600 */
[----:B------:R-:W-:Y:S02]  /*2c70*/  LOP3.LUT R86, R4, R0, RZ, 0x3c, !PT ;  /* 0x0000000004567212 */ /* 0x000fe400078e3cff */
[----:B------:R-:W-:Y:S02]  /*2c80*/  IADD3 R0, R3, UR14, RZ ;  /* 0x0000000e03007c10 */ /* 0x000fe4000fffe0ff */
[C---:B------:R-:W-:Y:S02]  /*2c90*/  @!P3 LEA R4, P1, R2.reuse, c[0x0][0x170], 0x1 ;  /* 0x00005c000204ba11 */ /* 0x040fe400078208ff */
[C---:B------:R-:W-:Y:S02]  /*2ca0*/  @!P2 IADD3 R3, P0, R2.reuse, UR31, RZ ;  /* 0x0000001f0203ac10 */ /* 0x040fe4000ff1e0ff */
[----:B------:R-:W-:Y:S02]  /*2cb0*/  @!P3 LEA.HI.X R5, R2, c[0x0][0x174], R0, 0x1, P1 ;  /* 0x00005d000205ba11 */ /* 0x000fe400008f0c00 */
[----:B------:R-:W-:Y:S01]  /*2cc0*/  @!P2 IADD3.X R2, R0, UR4, RZ, P0, !PT ;  /* 0x000000040002ac10 */ /* 0x000fe200087fe4ff */
[----:B------:R-:W-:Y:S01]  /*2cd0*/  IMAD R0, R24, 0x200, R12 ;  /* 0x0000020018007824 */ /* 0x000fe200078e020c */
[----:B----4-:R-:W-:-:S03]  /*2ce0*/  @!P2 LEA R6, P0, R3, c[0x0][0x170], 0x1 ;  /* 0x00005c000306aa11 */ /* 0x010fc600078008ff */
        /* <DEDUP_REMOVED lines=8> */
[----:B------:R-:W-:Y:S01]  /*2d70*/  IMAD.MOV.U32 R2, RZ, RZ, 0x20 ;  /* 0x00000020ff027424 */ /* 0x000fe200078e00ff */
        /* <DEDUP_REMOVED lines=16> */
[----:B------:R-:W-:Y:S01]  /*2e80*/  SEL R2, R2, 0xffffffe0, !P2 ;  /* 0xffffffe002027807 */ /* 0x000fe20005000000 */
[----:B------:R-:W-:Y:S01]  /*2e90*/  LDSM.16.M88.4 R28, [R200+0x8800] ;  /* 0x00880000c81c783b */ /* 0x000fe20000000200 */
[----:B------:R-:W-:Y:S01]  /*2ea0*/  R2P PR, R32, 0x6 ;  /* 0x0000000620007804 */ /* 0x000fe20000000000 */
[--C-:B------:R-:W-:Y:S02]  /*2eb0*/  IMAD R204, R3, 0x2, R202.reuse ;  /* 0x0000000203cc7824 */ /* 0x100fe400078e02ca */
[----:B------:R-:W2:Y:S01]  /*2ec0*/  LDSM.16.M88.4 R8, [R202] ;  /* 0x00000000ca08783b */ /* 0x000ea20000000200 */
[----:B------:R-:W-:-:S02]  /*2ed0*/  IMAD R210, R2, 0x2, R202 ;  /* 0x0000000202d27824 */ /* 0x000fc400078e02ca */
[----:B------:R-:W-:Y:S01]  /*2ee0*/  IMAD R209, R2, 0x2, R204 ;  /* 0x0000000202d17824 */ /* 0x000fe200078e02cc */
[----:B-----5:R-:W-:Y:S04]  /*2ef0*/  LDSM.16.M88.4 R12, [R204+0x2000] ;  /* 0x00200000cc0c783b */ /* 0x020fe80000000200 */
        /* <DEDUP_REMOVED lines=8> */
[----:B------:R-:W3:Y:S01]  /*2f80*/  LDSM.16.M88.4 R36, [R211] ;  /* 0x00000000d324783b */ /* 0x000ee20000000200 */
[----:B------:R-:W-:Y:S01]  /*2f90*/  IADD3 R212, R211, 0x1800, RZ ;  /* 0x00001800d3d47810 */ /* 0x000fe20007ffe0ff */
[----:B------:R-:W-:Y:S02]  /*2fa0*/  IMAD.IADD R208, R200, 0x1, R0 ;  /* 0x00000001c8d07824 */ /* 0x000fe400078e0200 */
[----:B------:R-:W4:Y:S01]  /*2fb0*/  LDSM.16.M88.4 R32, [R211+0x800] ;  /* 0x00080000d320783b */ /* 0x000f220000000200 */
[----:B------:R-:W-:Y:S01]  /*2fc0*/  IMAD.IADD R207, R0, 0x1, R211 ;  /* 0x0000000100cf7824 */ /* 0x000fe200078e02d3 */
[----:B------:R-:W-:-:S02]  /*2fd0*/  SHF.R.S32.HI R0, RZ, 0x1f, R84 ;  /* 0x0000001fff007819 */ /* 0x000fc40000011454 */
[----:B------:R-:W5:Y:S02]  /*2fe0*/  LDSM.16.M88.4 R44, [R208+0x8000] ;  /* 0x00800000d02c783b */ /* 0x000f640000000200 */
[----:B------:R-:W-:Y:S02]  /*2ff0*/  LEA.HI R0, R0, R84, RZ, 0x2 ;  /* 0x0000005400007211 */ /* 0x000fe400078f10ff */
[----:B------:R-:W3:Y:S02]  /*3000*/  LDSM.16.M88.4 R60, [R208+0x8800] ;  /* 0x00880000d03c783b */ /* 0x000ee40000000200 */
[----:B------:R-:W-:Y:S02]  /*3010*/  SHF.R.S32.HI R93, RZ, 0x2, R0 ;  /* 0x00000002ff5d7819 */ /* 0x000fe40000011400 */
[----:B------:R-:W0:Y:S01]  /*3020*/  LDGDEPBAR ;  /* 0x00000000000079af */ /* 0x000e220000000000 */
[C---:B--2---:R-:W-:Y:S03]  /*3030*/  HMMA.16816.F32.BF16 R64, R8.reuse, R24, RZ ;  /* 0x000000180840723c */ /* 0x044fe600000418ff */
[----:B------:R-:W-:Y:S04]  /*3040*/  STL [R1+0xac], R93 ;  /* 0x0000ac5d01007387 */ /* 0x000fe80000100800 */
[----:B------:R-:W-:Y:S01]  /*3050*/  STL [R1+0x60], R104 ;  /* 0x0000606801007387 */ /* 0x000fe20000100800 */
[----:B------:R-:W-:Y:S08]  /*3060*/  HMMA.16816.F32.BF16 R52, R8, R28, RZ ;  /* 0x0000001c0834723c */ /* 0x000ff000000418ff */
[C---:B-1----:R-:W-:Y:S08]  /*3070*/  HMMA.16816.F32.BF16 R48, R4.reuse, R24, RZ ;  /* 0x000000180430723c */ /* 0x042ff000000418ff */
[C---:B------:R-:W-:Y:S08]  /*3080*/  HMMA.16816.F32.BF16 R56, R4.reuse, R26, RZ ;  /* 0x0000001a0438723c */ /* 0x040ff000000418ff */
[C---:B------:R-:W-:Y:S08]  /*3090*/  HMMA.16816.F32.BF16 R40, R4.reuse, R28, RZ ;  /* 0x0000001c0428723c */ /* 0x040ff000000418ff */
[----:B------:R-:W-:Y:S08]  /*30a0*/  HMMA.16816.F32.BF16 R4, R4, R30, RZ ;  /* 0x0000001e0404723c */ /* 0x000ff000000418ff */
[C---:B------:R-:W-:Y:S08]  /*30b0*/  HMMA.16816.F32.BF16 R24, R8.reuse, R26, RZ ;  /* 0x0000001a0818723c */ /* 0x040ff000000418ff */
[----:B------:R-:W-:Y:S01]  /*30c0*/  HMMA.16816.F32.BF16 R72, R8, R30, RZ ;  /* 0x0000001e0848723c */ /* 0x000fe200000418ff */
[----:B------:R-:W1:Y:S07]  /*30d0*/  LDSM.16.M88.4 R8, [R210] ;  /* 0x00000000d208783b */ /* 0x000e6e0000000200 */
[C---:B---3--:R-:W-:Y:S08]  /*30e0*/  HMMA.16816.F32.BF16 R48, R12.reuse, R36, R48 ;  /* 0x000000240c30723c */ /* 0x048ff00000041830 */
[C---:B------:R-:W-:Y:S08]  /*30f0*/  HMMA.16816.F32.BF16 R56, R12.reuse, R38, R56 ;  /* 0x000000260c38723c */ /* 0x040ff00000041838 */
[C---:B----4-:R-:W-:Y:S01]  /*3100*/  HMMA.16816.F32.BF16 R68, R12.reuse, R32, R40 ;  /* 0x000000200c44723c */ /* 0x050fe20000041828 */
[----:B------:R-:W-:Y:S07]  /*3110*/  LDSM.16.M88.4 R40, [R207] ;  /* 0x00000000cf28783b */ /* 0x000fee0000000200 */
[----:B------:R-:W-:Y:S01]  /*3120*/  HMMA.16816.F32.BF16 R28, R12, R34, R4 ;  /* 0x000000220c1c723c */ /* 0x000fe20000041804 */
[----:B------:R-:W2:Y:S07]  /*3130*/  LDSM.16.M88.4 R4, [R209+0x2000] ;  /* 0x00200000d104783b */ /* 0x000eae0000000200 */
[C---:B------:R-:W-:Y:S08]  /*3140*/  HMMA.16816.F32.BF16 R12, R20.reuse, R36, R64 ;  /* 0x00000024140c723c */ /* 0x040ff00000041840 */
[C---:B------:R-:W-:Y:S01]  /*3150*/  HMMA.16816.F32.BF16 R24, R20.reuse, R38, R24 ;  /* 0x000000261418723c */ /* 0x040fe20000041818 */
[----:B------:R-:W3:Y:S07]  /*3160*/  LDSM.16.M88.4 R36, [R207+0x800] ;  /* 0x00080000cf24783b */ /* 0x000eee0000000200 */
[C---:B------:R-:W-:Y:S08]  /*3170*/  HMMA.16816.F32.BF16 R80, R20.reuse, R32, R52 ;  /* 0x000000201450723c */ /* 0x040ff00000041834 */
[----:B------:R-:W-:Y:S01]  /*3180*/  HMMA.16816.F32.BF16 R32, R20, R34, R72 ;  /* 0x000000221420723c */ /* 0x000fe20000041848 */
[----:B------:R-:W4:Y:S07]  /*3190*/  LDSM.16.M88.4 R20, [R209] ;  /* 0x00000000d114783b */ /* 0x000f2e0000000200 */
[C---:B-----5:R-:W-:Y:S08]  /*31a0*/  HMMA.16816.F32.BF16 R48, R16.reuse, R44, R48 ;  /* 0x0000002c1030723c */ /* 0x060ff00000041830 */
[C---:B------:R-:W-:Y:S08]  /*31b0*/  HMMA.16816.F32.BF16 R56, R16.reuse, R46, R56 ;  /* 0x0000002e1038723c */ /* 0x040ff00000041838 */
[C---:B------:R-:W-:Y:S08]  /*31c0*/  HMMA.16816.F32.BF16 R64, R16.reuse, R60, R68 ;  /* 0x0000003c1040723c */ /* 0x040ff00000041844 */
[----:B------:R-:W-:Y:S01]  /*31d0*/  HMMA.16816.F32.BF16 R52, R16, R62, R28 ;  /* 0x0000003e1034723c */ /* 0x000fe2000004181c */
[----:B------:R-:W-:Y:S04]  /*31e0*/  LDSM.16.M88.4 R16, [R202+0x6000] ;  /* 0x00600000ca10783b */ /* 0x000fe80000000200 */
[----:B------:R-:W5:Y:S03]  /*31f0*/  LDSM.16.M88.4 R28, [R200+0x9000] ;  /* 0x00900000c81c783b */ /* 0x000f660000000200 */
[C---:B-1----:R-:W-:Y:S01]  /*3200*/  HMMA.16816.F32.BF16 R68, R8.reuse, R44, R12 ;  /* 0x0000002c0844723c */ /* 0x042fe2000004180c */
[----:B------:R-:W1:Y:S07]  /*3210*/  LDSM.16.M88.4 R12, [R202+0x4000] ;  /* 0x00400000ca0c783b */ /* 0x000e6e0000000200 */
[C---:B------:R-:W-:Y:S01]  /*3220*/  HMMA.16816.F32.BF16 R76, R8.reuse, R46, R24 ;  /* 0x0000002e084c723c */ /* 0x040fe20000041818 */
[----:B------:R-:W1:Y:S04]  /*3230*/  LDSM.16.M88.4 R24, [R200+0x9800] ;  /* 0x00980000c818783b */ /* 0x000e680000000200 */
[----:B------:R-:W-:Y:S03]  /*3240*/  LDSM.16.M88.4 R44, [R211+0x1000] ;  /* 0x00100000d32c783b */ /* 0x000fe60000000200 */
[C---:B------:R-:W-:Y:S08]  /*3250*/  HMMA.16816.F32.BF16 R80, R8.reuse, R60, R80 ;  /* 0x0000003c0850723c */ /* 0x040ff00000041850 */
[----:B------:R-:W-:Y:S08]  /*3260*/  HMMA.16816.F32.BF16 R8, R8, R62, R32 ;  /* 0x0000003e0808723c */ /* 0x000ff00000041820 */
[C---:B--2---:R-:W-:Y:S08]  /*3270*/  HMMA.16816.F32.BF16 R32, R4.reuse, R40, R48 ;  /* 0x000000280420723c */ /* 0x044ff00000041830 */
[C---:B------:R-:W-:Y:S08]  /*3280*/  HMMA.16816.F32.BF16 R48, R4.reuse, R42, R56 ;  /* 0x0000002a0430723c */ /* 0x040ff00000041838 */
[C---:B---3--:R-:W-:Y:S01]  /*3290*/  HMMA.16816.F32.BF16 R72, R4.reuse, R36, R64 ;  /* 0x000000240448723c */ /* 0x048fe20000041840 */
[----:B------:R-:W-:Y:S07]  /*32a0*/  LDSM.16.M88.4 R64, [R211+0x1800] ;  /* 0x00180000d340783b */ /* 0x000fee0000000200 */
[----:B------:R-:W-:Y:S01]  /*32b0*/  HMMA.16816.F32.BF16 R52, R4, R38, R52 ;  /* 0x000000260434723c */ /* 0x000fe20000041834 */
[----:B------:R-:W2:Y:S07]  /*32c0*/  LDSM.16.M88.4 R4, [R204+0x6000] ;  /* 0x00600000cc04783b */ /* 0x000eae0000000200 */
[C---:B----4-:R-:W-:Y:S08]  /*32d0*/  HMMA.16816.F32.BF16 R56, R20.reuse, R40, R68 ;  /* 0x000000281438723c */ /* 0x050ff00000041844 */
[C---:B------:R-:W-:Y:S08]  /*32e0*/  HMMA.16816.F32.BF16 R68, R20.reuse, R36, R80 ;  /* 0x000000241444723c */ /* 0x040ff00000041850 */
[C---:B------:R-:W-:Y:S08]  /*32f0*/  HMMA.16816.F32.BF16 R60, R20.reuse, R42, R76 ;  /* 0x0000002a143c723c */ /* 0x040ff0000004184c */
[----:B------:R-:W-:Y:S01]  /*3300*/  HMMA.16816.F32.BF16 R36, R20, R38, R8 ;  /* 0x000000261424723c */ /* 0x000fe20000041808 */
[----:B------:R-:W3:Y:S07]  /*3310*/  LDSM.16.M88.4 R8, [R204+0x4000] ;  /* 0x00400000cc08783b */ /* 0x000eee0000000200 */
[C---:B-----5:R-:W-:Y:S08]  /*3320*/  HMMA.16816.F32.BF16 R20, R16.reuse, R30, R48 ;  /* 0x0000001e1014723c */ /* 0x060ff00000041830 */
[-C--:B------:R-:W-:Y:S08]  /*3330*/  HMMA.16816.F32.BF16 R32, R16, R28.reuse, R32 ;  /* 0x0000001c1020723c */ /* 0x080ff00000041820 */
[----:B-1----:R-:W-:Y:S08]  /*3340*/  HMMA.16816.F32.BF16 R40, R12, R28, R56 ;  /* 0x0000001c0c28723c */ /* 0x002ff00000041838 */
[----:B------:R-:W-:Y:S08]  /*3350*/  HMMA.16816.F32.BF16 R72, R16, R24, R72 ;  /* 0x000000181048723c */ /* 0x000ff00000041848 */
[----:B------:R-:W-:Y:S08]  /*3360*/  HMMA.16816.F32.BF16 R28, R12, R30, R60 ;  /* 0x0000001e0c1c723c */ /* 0x000ff0000004183c */
[----:B------:R-:W-:Y:S08]  /*3370*/  HMMA.16816.F32.BF16 R16, R16, R26, R52 ;  /* 0x0000001a1010723c */ /* 0x000ff00000041834 */
[C---:B------:R-:W-:Y:S08]  /*3380*/  HMMA.16816.F32.BF16 R48, R12.reuse, R24, R68 ;  /* 0x000000180c30723c */ /* 0x040ff00000041844 */
[----:B------:R-:W-:Y:S01]  /*3390*/  HMMA.16816.F32.BF16 R56, R12, R26, R36 ;  /* 0x0000001a0c38723c */ /* 0x000fe20000041824 */
[----:B------:R-:W-:Y:S04]  /*33a0*/  LDSM.16.M88.4 R24, [R208+0x9000] ;  /* 0x00900000d018783b */ /* 0x000fe80000000200 */
[----:B------:R-:W-:Y:S03]  /*33b0*/  LDSM.16.M88.4 R12, [R210+0x4000] ;  /* 0x00400000d20c783b */ /* 0x000fe60000000200 */
[C---:B--2---:R-:W-:Y:S01]  /*33c0*/  HMMA.16816.F32.BF16 R60, R4.reuse, R46, R20 ;  /* 0x0000002e043c723c */ /* 0x044fe20000041814 */
[----:B------:R-:W1:Y:S07]  /*33d0*/  LDSM.16.M88.4 R20, [R210+0x6000] ;  /* 0x00600000d214783b */ /* 0x000e6e0000000200 */
[-C--:B------:R-:W-:Y:S01]  /*33e0*/  HMMA.16816.F32.BF16 R52, R4, R44.reuse, R32 ;  /* 0x0000002c0434723c */ /* 0x080fe20000041820 */
[----:B------:R-:W2:Y:S07]  /*33f0*/  LDSM.16.M88.4 R32, [R208+0x9800] ;  /* 0x00980000d020783b */ /* 0x000eae0000000200 */
[----:B---3--:R-:W-:Y:S08]  /*3400*/  HMMA.16816.F32.BF16 R36, R8, R44, R40 ;  /* 0x0000002c0824723c */ /* 0x008ff00000041828 */
[----:B------:R-:W-:Y:S01]  /*3410*/  HMMA.16816.F32.BF16 R68, R4, R66, R16 ;  /* 0x000000420444723c */ /* 0x000fe20000041810 */
[----:B------:R-:W-:Y:S07]  /*3420*/  LDSM.16.M88.4 R16, [R209+0x6000] ;  /* 0x00600000d110783b */ /* 0x000fee0000000200 */
[----:B------:R-:W-:Y:S01]  /*3430*/  HMMA.16816.F32.BF16 R44, R8, R46, R28 ;  /* 0x0000002e082c723c */ /* 0x000fe2000004181c */
[----:B------:R-:W3:Y:S07]  /*3440*/  LDSM.16.M88.4 R28, [R207+0x1000] ;  /* 0x00100000cf1c783b */ /* 0x000eee0000000200 */
[-C--:B------:R-:W-:Y:S08]  /*3450*/  HMMA.16816.F32.BF16 R72, R4, R64.reuse, R72 ;  /* 0x000000400448723c */ /* 0x080ff00000041848 */
[----:B------:R-:W-:Y:S08]  /*3460*/  HMMA.16816.F32.BF16 R40, R8, R64, R48 ;  /* 0x000000400828723c */ /* 0x000ff00000041830 */
[----:B-1----:R-:W-:Y:S08]  /*3470*/  HMMA.16816.F32.BF16 R4, R20, R24, R52 ;  /* 0x000000181404723c */ /* 0x002ff00000041834 */
[----:B------:R-:W-:Y:S01]  /*3480*/  HMMA.16816.F32.BF16 R64, R8, R66, R56 ;  /* 0x000000420840723c */ /* 0x000fe20000041838 */
[----:B------:R-:W1:Y:S07]  /*3490*/  LDSM.16.M88.4 R8, [R209+0x4000] ;  /* 0x00400000d108783b */ /* 0x000e6e0000000200 */
[C---:B--2---:R-:W-:Y:S08]  /*34a0*/  HMMA.16816.F32.BF16 R56, R12.reuse, R32, R40 ;  /* 0x000000200c38723c */ /* 0x044ff00000041828 */
[----:B------:R-:W-:Y:S07]  /*34b0*/  HMMA.16816.F32.BF16 R36, R12, R24, R36 ;  /* 0x000000180c24723c */ /* 0x000fee0000041824 */
[----:B------:R-:W-:Y:S01]  /*34c0*/  LEA R24, R88, UR8, 0x4 ;  /* 0x0000000858187c11 */ /* 0x000fe2000f8e20ff */
[----:B---3--:R-:W-:Y:S07]  /*34d0*/  HMMA.16816.F32.BF16 R40, R16, R28, R4 ;  /* 0x0000001c1028723c */ /* 0x008fee0000041804 */
[----:B------:R-:W-:Y:S01]  /*34e0*/  IMAD.U32 R4, RZ, RZ, UR25 ;  /* 0x00000019ff047e24 */ /* 0x000fe2000f8e00ff */
[----:B------:R-:W-:Y:S03]  /*34f0*/  HMMA.16816.F32.BF16 R52, R20, R26, R60 ;  /* 0x0000001a1434723c */ /* 0x000fe6000004183c */
[----:B------:R-:W-:-:S02]  /*3500*/  IMAD R0, R4, 0x20, R247 ;  /* 0x0000002004007824 */ /* 0x000fc400078e02f7 */
[----:B------:R-:W-:-:S03]  /*3510*/  IMAD.IADD R4, R93, 0x1, R24 ;  /* 0x000000015d047824 */ /* 0x000fc600078e0218 */
[----:B------:R-:W-:Y:S01]  /*3520*/  HMMA.16816.F32.BF16 R48, R12, R26, R44 ;  /* 0x0000001a0c30723c */ /* 0x000fe2000004182c */
[----:B------:R-:W-:Y:S02]  /*3530*/  IADD3 R5, R0, 0x1, RZ ;  /* 0x0000000100057810 */ /* 0x000fe40007ffe0ff */
[C---:B------:R-:W-:Y:S02]  /*3540*/  IADD3 R24, R4.reuse, UR11, RZ ;  /* 0x0000000b04187c10 */ /* 0x040fe4000fffe0ff */
[C---:B------:R-:W-:Y:S02]  /*3550*/  IADD3 R25, R4.reuse, UR5, RZ ;  /* 0x0000000504197c10 */ /* 0x040fe4000fffe0ff */
[C---:B------:R-:W-:Y:S01]  /*3560*/  IADD3 R7, R4.reuse, 0x8, RZ ;  /* 0x0000000804077810 */ /* 0x040fe20007ffe0ff */
[----:B-1----:R-:W-:Y:S01]  /*3570*/  HMMA.16816.F32.BF16 R36, R8, R28, R36 ;  /* 0x0000001c0824723c */ /* 0x002fe20000041824 */
[C---:B------:R-:W-:Y:S02]  /*3580*/  IADD3 R6, R4.reuse, 0x40, RZ ;  /* 0x0000004004067810 */ /* 0x040fe40007ffe0ff */
[----:B------:R-:W-:-:S02]  /*3590*/  IADD3 R4, R4, 0x48, RZ ;  /* 0x0000004804047810 */ /* 0x000fc40007ffe0ff */
[----:B------:R-:W-:Y:S02]  /*35a0*/  IMNMX R219, RZ, R24, !PT ;  /* 0x00000018ffdb7217 */ /* 0x000fe40007800200 */
[----:B------:R-:W-:Y:S01]  /*35b0*/  IMNMX R223, R25, UR9, PT ;  /* 0x0000000919df7c17 */ /* 0x000fe2000b800200 */
[----:B------:R-:W-:Y:S01]  /*35c0*/  HMMA.16816.F32.BF16 R60, R20, R32, R72 ;  /* 0x00000020143c723c */ /* 0x000fe20000041848 */
[----:B------:R-:W-:Y:S02]  /*35d0*/  IADD3 R24, R7, UR11, RZ ;  /* 0x0000000b07187c10 */ /* 0x000fe4000fffe0ff */
[----:B------:R-:W-:Y:S02]  /*35e0*/  IADD3 R25, R6, UR11, RZ ;  /* 0x0000000b06197c10 */ /* 0x000fe4000fffe0ff */
[----:B------:R-:W-:Y:S02]  /*35f0*/  IADD3 R26, R4, UR11, RZ ;  /* 0x0000000b041a7c10 */ /* 0x000fe4000fffe0ff */
[----:B------:R-:W-:Y:S01]  /*3600*/  IMNMX R218, RZ, R24, !PT ;  /* 0x00000018ffda7217 */ /* 0x000fe20007800200 */
[----:B------:R-:W-:Y:S01]  /*3610*/  HMMA.16816.F32.BF16 R44, R16, R30, R52 ;  /* 0x0000001e102c723c */ /* 0x000fe20000041834 */
[----:B------:R-:W-:-:S02]  /*3620*/  IMNMX R217, RZ, R25, !PT ;  /* 0x00000019ffd97217 */ /* 0x000fc40007800200 */
[----:B------:R-:W-:Y:S02]  /*3630*/  IMNMX R216, RZ, R26, !PT ;  /* 0x0000001affd87217 */ /* 0x000fe40007800200 */
[----:B------:R-:W1:Y:S01]  /*3640*/  LDSM.16.M88.4 R24, [R207+0x1800] ;  /* 0x00180000cf18783b */ /* 0x000e620000000200 */
[----:B------:R-:W-:Y:S01]  /*3650*/  ISETP.GE.AND P6, PT, R0, R223, PT ;  /* 0x000000df0000720c */ /* 0x000fe20003fc6270 */
[----:B------:R-:W-:-:S04]  /*3660*/  DEPBAR.LE SB0, 0x0 ;  /* 0x000080000000791a */ /* 0x000fc80000000000 */
[----:B------:R-:W-:Y:S01]  /*3670*/  IADD3 R6, R6, UR5, RZ ;  /* 0x0000000506067c10 */ /* 0x000fe2000fffe0ff */
[----:B------:R-:W-:Y:S01]  /*3680*/  HMMA.16816.F32.BF16 R28, R8, R30, R48 ;  /* 0x0000001e081c723c */ /* 0x000fe20000041830 */
[----:B------:R-:W-:Y:S01]  /*3690*/  IADD3 R4, R4, UR5, RZ ;  /* 0x0000000504047c10 */ /* 0x000fe2000fffe0ff */
[----:B------:R-:W-:Y:S01]  /*36a0*/  BAR.SYNC.DEFER_BLOCKING 0x0 ;  /* 0x0000000000007b1d */ /* 0x000fe20000010000 */
[----:B------:R-:W-:Y:S02]  /*36b0*/  ISETP.LT.OR P6, PT, R0, R219, P6 ;  /* 0x000000db0000720c */ /* 0x000fe400037c1670 */
[----:B------:R-:W-:Y:S02]  /*36c0*/  IMNMX R221, R6, UR9, PT ;  /* 0x0000000906dd7c17 */ /* 0x000fe4000b800200 */
[----:B------:R-:W-:Y:S01]  /*36d0*/  IMNMX R220, R4, UR9, PT ;  /* 0x0000000904dc7c17 */ /* 0x000fe2000b800200 */
[----:B------:R-:W-:Y:S01]  /*36e0*/  HMMA.16816.F32.BF16 R20, R20, R34, R68 ;  /* 0x000000221414723c */ /* 0x000fe20000041844 */
[----:B------:R-:W-:-:S02]  /*36f0*/  IADD3 R7, R7, UR5, RZ ;  /* 0x0000000507077c10 */ /* 0x000fc4000fffe0ff */
[----:B------:R-:W-:Y:S02]  /*3700*/  FSEL R33, R36, -INF , !P6 ;  /* 0xff80000024217808 */ /* 0x000fe40007000000 */
[CC--:B------:R-:W-:Y:S02]  /*3710*/  ISETP.GE.AND P4, PT, R5.reuse, R221.reuse, PT ;  /* 0x000000dd0500720c */ /* 0x0c0fe40003f86270 */
[-C--:B------:R-:W-:Y:S01]  /*3720*/  ISETP.GE.AND P0, PT, R5, R220.reuse, PT ;  /* 0x000000dc0500720c */ /* 0x080fe20003f06270 */
[----:B------:R-:W-:Y:S01]  /*3730*/  HMMA.16816.F32.BF16 R12, R12, R34, R64 ;  /* 0x000000220c0c723c */ /* 0x000fe20000041840 */
[C---:B------:R-:W-:Y:S02]  /*3740*/  ISETP.GE.AND P2, PT, R0.reuse, R221, PT ;  /* 0x000000dd0000720c */ /* 0x040fe40003f46270 */
[----:B------:R-:W-:Y:S02]  /*3750*/  ISETP.GE.AND P6, PT, R0, R220, PT ;  /* 0x000000dc0000720c */ /* 0x000fe40003fc6270 */
[----:B------:R-:W-:-:S02]  /*3760*/  IMNMX R222, R7, UR9, PT ;  /* 0x0000000907de7c17 */ /* 0x000fc4000b800200 */
[CC--:B------:R-:W-:Y:S02]  /*3770*/  ISETP.LT.OR P4, PT, R5.reuse, R217.reuse, P4 ;  /* 0x000000d90500720c */ /* 0x0c0fe40002781670 */
[CC--:B------:R-:W-:Y:S02]  /*3780*/  ISETP.LT.OR P0, PT, R5.reuse, R216.reuse, P0 ;  /* 0x000000d80500720c */ /* 0x0c0fe40000701670 */
[C---:B------:R-:W-:Y:S02]  /*3790*/  ISETP.LT.OR P2, PT, R0.reuse, R217, P2 ;  /* 0x000000d90000720c */ /* 0x040fe40001741670 */
[----:B------:R-:W-:Y:S02]  /*37a0*/  ISETP.LT.OR P6, PT, R0, R216, P6 ;  /* 0x000000d80000720c */ /* 0x000fe400037c1670 */
[C---:B------:R-:W-:Y:S02]  /*37b0*/  ISETP.GE.AND P5, PT, R5.reuse, R223, PT ;  /* 0x000000df0500720c */ /* 0x040fe40003fa6270 */
[----:B------:R-:W-:-:S02]  /*37c0*/  ISETP.GE.AND P3, PT, R5, R222, PT ;  /* 0x000000de0500720c */ /* 0x000fc40003f66270 */
[----:B------:R-:W-:Y:S02]  /*37d0*/  ISETP.GE.AND P1, PT, R0, R222, PT ;  /* 0x000000de0000720c */ /* 0x000fe40003f26270 */
[----:B------:R-:W-:Y:S02]  /*37e0*/  FSEL R73, R40, -INF , !P2 ;  /* 0xff80000028497808 */ /* 0x000fe40005000000 */
[----:B------:R-:W-:Y:S02]  /*37f0*/  FSEL R75, R42, -INF , !P6 ;  /* 0xff8000002a4b7808 */ /* 0x000fe40007000000 */
[----:B------:R-:W-:Y:S02]  /*3800*/  FSEL R72, R41, -INF , !P4 ;  /* 0xff80000029487808 */ /* 0x000fe40006000000 */
[----:B------:R-:W-:Y:S02]  /*3810*/  FSEL R74, R43, -INF , !P0 ;  /* 0xff8000002b4a7808 */ /* 0x000fe40004000000 */
[----:B-1----:R-:W-:Y:S01]  /*3820*/  HMMA.16816.F32.BF16 R40, R8, R24, R56 ;  /* 0x000000180828723c */ /* 0x002fe20000041838 */
[----:B------:R-:W-:-:S02]  /*3830*/  ISETP.LT.OR P5, PT, R5, R219, P5 ;  /* 0x000000db0500720c */ /* 0x000fc40002fa1670 */
[-C--:B------:R-:W-:Y:S02]  /*3840*/  ISETP.LT.OR P3, PT, R5, R218.reuse, P3 ;  /* 0x000000da0500720c */ /* 0x080fe40001f61670 */
[C---:B------:R-:W-:Y:S02]  /*3850*/  ISETP.LT.OR P1, PT, R0.reuse, R218, P1 ;  /* 0x000000da0000720c */ /* 0x040fe40000f21670 */
[C---:B------:R-:W-:Y:S01]  /*3860*/  IADD3 R4, R0.reuse, 0x8, RZ ;  /* 0x0000000800047810 */ /* 0x040fe20007ffe0ff */
[----:B------:R-:W-:Y:S01]  /*3870*/  HMMA.16816.F32.BF16 R8, R8, R26, R12 ;  /* 0x0000001a0808723c */ /* 0x000fe2000004180c */
[----:B------:R-:W-:Y:S02]  /*3880*/  IADD3 R5, R0, 0x9, RZ ;  /* 0x0000000900057810 */ /* 0x000fe40007ffe0ff */
[----:B------:R-:W-:Y:S02]  /*3890*/  FSEL R49, R38, -INF , !P1 ;  /* 0xff80000026317808 */ /* 0x000fe40004800000 */
[----:B------:R-:W-:-:S02]  /*38a0*/  ISETP.GE.AND P4, PT, R4, R220, PT ;  /* 0x000000dc0400720c */ /* 0x000fc40003f86270 */
        /* <DEDUP_REMOVED lines=15> */
[----:B------:R-:W-:Y:S02]  /*39a0*/  ISETP.GE.AND P3, PT, R5, R222, PT ;  /* 0x000000de0500720c */ /* 0x000fe40003f66270 */
[----:B------:R-:W-:Y:S02]  /*39b0*/  FSEL R28, R28, -INF , !P1 ;  /* 0xff8000001c1c7808 */ /* 0x000fe40004800000 */
[----:B------:R-:W-:Y:S02]  /*39c0*/  FSEL R25, R30, -INF , !P2 ;  /* 0xff8000001e197808 */ /* 0x000fe40005000000 */
[----:B------:R-:W-:Y:S02]  /*39d0*/  FSEL R56, R44, -INF , !P6 ;  /* 0xff8000002c387808 */ /* 0x000fe40007000000 */
[----:B------:R-:W-:-:S02]  /*39e0*/  FSEL R46, R45, -INF , !P0 ;  /* 0xff8000002d2e7808 */ /* 0x000fc40004000000 */
[CC--:B------:R-:W-:Y:S02]  /*39f0*/  ISETP.GE.AND P5, PT, R5.reuse, R223.reuse, PT ;  /* 0x000000df0500720c */ /* 0x0c0fe40003fa6270 */
[----:B------:R-:W-:Y:S02]  /*3a00*/  ISETP.GE.AND P1, PT, R5, R220, PT ;  /* 0x000000dc0500720c */ /* 0x000fe40003f26270 */
[C---:B------:R-:W-:Y:S02]  /*3a10*/  ISETP.GE.AND P2, PT, R4.reuse, R223, PT ;  /* 0x000000df0400720c */ /* 0x040fe40003f46270 */
[C---:B------:R-:W-:Y:S02]  /*3a20*/  ISETP.GE.AND P6, PT, R4.reuse, R222, PT ;  /* 0x000000de0400720c */ /* 0x040fe40003fc6270 */
[C---:B------:R-:W-:Y:S02]  /*3a30*/  ISETP.GE.AND P4, PT, R4.reuse, R221, PT ;  /* 0x000000dd0400720c */ /* 0x040fe40003f86270 */
[----:B------:R-:W-:-:S02]  /*3a40*/  ISETP.GE.AND P0, PT, R4, R220, PT ;  /* 0x000000dc0400720c */ /* 0x000fc40003f06270 */
[C---:B------:R-:W-:Y:S02]  /*3a50*/  ISETP.LT.OR P3, PT, R5.reuse, R218, P3 ;  /* 0x000000da0500720c */ /* 0x040fe40001f61670 */
[CC--:B------:R-:W-:Y:S02]  /*3a60*/  ISETP.LT.OR P5, PT, R5.reuse, R219.reuse, P5 ;  /* 0x000000db0500720c */ /* 0x0c0fe40002fa1670 */
        /* <DEDUP_REMOVED lines=26> */
[----:B------:R-:W-:Y:S02]  /*3c10*/  FSEL R22, R43, -INF , !P5 ;  /* 0xff8000002b167808 */ /* 0x000fe40006800000 */
[----:B------:R-:W-:-:S02]  /*3c20*/  ISETP.LT.OR P0, PT, R0, R216, P0 ;  /* 0x000000d80000720c */ /* 0x000fc40000701670 */
[----:B------:R-:W-:Y:S02]  /*3c30*/  FSEL R30, R42, -INF , !P6 ;  /* 0xff8000002a1e7808 */ /* 0x000fe40007000000 */
[----:B------:R-:W-:Y:S02]  /*3c40*/  FSEL R41, R19, -INF , !P0 ;  /* 0xff80000013297808 */ /* 0x000fe40004000000 */
[----:B------:R-:W-:Y:S02]  /*3c50*/  PLOP3.LUT P0, PT, PT, PT, UP0, 0x80, 0x0 ;  /* 0x000000000000781c */ /* 0x000fe40003f0f008 */
[----:B------:R-:W-:Y:S02]  /*3c60*/  FSEL R44, R36, -INF , !P4 ;  /* 0xff800000242c7808 */ /* 0x000fe40006000000 */
[----:B------:R-:W-:Y:S02]  /*3c70*/  ISETP.GE.AND P1, PT, R4, R220, PT ;  /* 0x000000dc0400720c */ /* 0x000fe40003f26270 */
[----:B------:R-:W-:-:S02]  /*3c80*/  FSEL R40, R37, -INF , !P3 ;  /* 0xff80000025287808 */ /* 0x000fc40005800000 */
[----:B------:R-:W-:Y:S02]  /*3c90*/  FSEL R43, R39, -INF , !P2 ;  /* 0xff800000272b7808 */ /* 0x000fe40005000000 */
[CC--:B------:R-:W-:Y:S02]  /*3ca0*/  ISETP.GE.AND P6, PT, R4.reuse, R223.reuse, PT ;  /* 0x000000df0400720c */ /* 0x0c0fe40003fc6270 */
[-C--:B------:R-:W-:Y:S02]  /*3cb0*/  ISETP.GE.AND P4, PT, R4, R222.reuse, PT ;  /* 0x000000de0400720c */ /* 0x080fe40003f86270 */
[C---:B------:R-:W-:Y:S02]  /*3cc0*/  ISETP.GE.AND P5, PT, R0.reuse, R223, PT ;  /* 0x000000df0000720c */ /* 0x040fe40003fa6270 */
[C---:B------:R-:W-:Y:S02]  /*3cd0*/  ISETP.GE.AND P3, PT, R0.reuse, R222, PT ;  /* 0x000000de0000720c */ /* 0x040fe40003f66270 */
[----:B------:R-:W-:-:S02]  /*3ce0*/  ISETP.GE.AND P2, PT, R0, R221, PT ;  /* 0x000000dd0000720c */ /* 0x000fc40003f46270 */
[C---:B------:R-:W-:Y:S02]  /*3cf0*/  ISETP.LT.OR P1, PT, R4.reuse, R216, P1 ;  /* 0x000000d80400720c */ /* 0x040fe40000f21670 */
[CC--:B------:R-:W-:Y:S02]  /*3d00*/  ISETP.LT.OR P6, PT, R4.reuse, R219.reuse, P6 ;  /* 0x000000db0400720c */ /* 0x0c0fe400037c1670 */
[-C--:B------:R-:W-:Y:S02]  /*3d10*/  ISETP.LT.OR P4, PT, R4, R218.reuse, P4 ;  /* 0x000000da0400720c */ /* 0x080fe40002781670 */
[C---:B------:R-:W-:Y:S02]  /*3d20*/  ISETP.LT.OR P5, PT, R0.reuse, R219, P5 ;  /* 0x000000db0000720c */ /* 0x040fe40002fa1670 */
[C---:B------:R-:W-:Y:S02]  /*3d30*/  ISETP.LT.OR P3, PT, R0.reuse, R218, P3 ;  /* 0x000000da0000720c */ /* 0x040fe40001f61670 */
[----:B------:R-:W-:Y:S01]  /*3d40*/  ISETP.LT.OR P2, PT, R0, R217, P2 ;  /* 0x000000d90000720c */ /* 0x000fe20001741670 */
[----:B------:R-:W-:Y:S01]  /*3d50*/  IMAD.IADD R0, R85, 0x1, R86 ;  /* 0x0000000155007824 */ /* 0x000fe200078e0256 */
[----:B------:R-:W-:-:S02]  /*3d60*/  FSEL R42, R18, -INF , !P1 ;  /* 0xff800000122a7808 */ /* 0x000fc40004800000 */
[----:B------:R-:W-:Y:S02]  /*3d70*/  FSEL R26, R17, -INF , !P2 ;  /* 0xff800000111a7808 */ /* 0x000fe40005000000 */
[----:B------:R-:W-:Y:S02]  /*3d80*/  FSEL R19, R8, -INF , !P6 ;  /* 0xff80000008137808 */ /* 0x000fe40007000000 */
        /* <DEDUP_REMOVED lines=25> */
.L_x_1858:
[----:B------:R-:W-:Y:S01]  /*3f20*/  FMNMX.FTZ R136, R33, R32, !PT ;  /* 0x0000002021887209 */ /* 0x000fe20007810000 */
[----:B------:R-:W-:Y:S01]  /*3f30*/  IMAD.WIDE.U32 R244, R104, -0x326172a9, RZ ;  /* 0xcd9e8d5768f47825 */ /* 0x000fe200078e00ff */
[----:B-1----:R-:W-:Y:S01]  /*3f40*/  FMNMX.FTZ R4, R49, R48, !PT ;  /* 0x0000003031047209 */ /* 0x002fe20007810000 */
        /* <DEDUP_REMOVED lines=22> */
[----:B------:R-:W-:Y:S01]  /*40b0*/  UIADD3 UR8, UR28, 0x1715609d, URZ ;  /* 0x1715609d1c087890 */ /* 0x000fe2000fffe03f */
[----:B------:R-:W-:Y:S01]  /*40c0*/  FMNMX.FTZ R4, R20, R4, !PT ;  /* 0x0000000414047209 */ /* 0x000fe20007810000 */
[--C-:B------:R-:W-:Y:S01]  /*40d0*/  IMAD R203, R3, 0x2, R201.reuse ;  /* 0x0000000203cb7824 */ /* 0x100fe200078e02c9 */
[----:B------:R-:W-:Y:S01]  /*40e0*/  LOP3.LUT R88, R89, UR28, RZ, 0x3c, !PT ;  /* 0x0000001c59587c12 */ /* 0x000fe2000f8e3cff */
[----:B------:R-:W1:Y:S01]  /*40f0*/  SHFL.BFLY PT, R5, R136, 0x2, 0x1f ;  /* 0x0c401f0088057f89 */ /* 0x000e6200000e0000 */
[----:B------:R-:W-:Y:S01]  /*4100*/  IMAD R206, R2, 0x2, R201 ;  /* 0x0000000202ce7824 */ /* 0x000fe200078e02c9 */
[----:B------:R-:W-:Y:S01]  /*4110*/  IADD3 R89, R104, 0x4, RZ ;  /* 0x0000000468597810 */ /* 0x000fe20007ffe0ff */
[----:B------:R-:W-:Y:S01]  /*4120*/  IMAD R205, R2, 0x2, R203 ;  /* 0x0000000202cd7824 */ /* 0x000fe200078e02cb */
[----:B------:R-:W2:Y:S01]  /*4130*/  SHFL.BFLY PT, R135, R4, 0x2, 0x1f ;  /* 0x0c401f0004877f89 */ /* 0x000ea200000e0000 */
[----:B------:R-:W-:-:S02]  /*4140*/  LOP3.LUT R6, R245, R88, RZ, 0x3c, !PT ;  /* 0x00000058f5067212 */ /* 0x000fc400078e3cff */
[----:B------:R-:W-:Y:S01]  /*4150*/  IMAD.WIDE.U32 R234, R89, -0x326172a9, RZ ;  /* 0xcd9e8d5759ea7825 */ /* 0x000fe200078e00ff */
[----:B------:R-:W-:Y:S03]  /*4160*/  LDSM.16.MT88.4 R148, [R201+0xa000] ;  /* 0x00a00000c994783b */ /* 0x000fe60000004200 */
[----:B------:R-:W-:Y:S01]  /*4170*/  IMAD.WIDE.U32 R248, R6, -0x2daee0ad, RZ ;  /* 0xd2511f5306f87825 */ /* 0x000fe200078e00ff */
[----:B------:R-:W-:Y:S01]  /*4180*/  LDSM.16.MT88.4 R164, [R203+0xa000] ;  /* 0x00a00000cba4783b */ /* 0x000fe20000004200 */
[----:B------:R-:W-:-:S03]  /*4190*/  LOP3.LUT R232, R235, R88, RZ, 0x3c, !PT ;  /* 0x00000058ebe87212 */ /* 0x000fc600078e3cff */
[----:B------:R-:W-:Y:S04]  /*41a0*/  LDSM.16.MT88.4 R60, [R206+0xa000] ;  /* 0x00a00000ce3c783b */ /* 0x000fe80000004200 */
[----:B------:R-:W-:Y:S01]  /*41b0*/  LDSM.16.MT88.4 R76, [R205+0xa000] ;  /* 0x00a00000cd4c783b */ /* 0x000fe20000004200 */
[----:B-1----:R-:W-:Y:S01]  /*41c0*/  FMNMX.FTZ R136, R136, R5, !PT ;  /* 0x0000000588887209 */ /* 0x002fe20007810000 */
[----:B------:R-:W-:Y:S02]  /*41d0*/  IMAD.U32 R5, RZ, RZ, UR29 ;  /* 0x0000001dff057e24 */ /* 0x000fe4000f8e00ff */
[----:B------:R-:W-:Y:S01]  /*41e0*/  LDSM.16.MT88.4 R92, [R201+0xb000] ;  /* 0x00b00000c95c783b */ /* 0x000fe20000004200 */
[----:B--2---:R-:W-:-:S03]  /*41f0*/  FMNMX.FTZ R135, R135, R4, !PT ;  /* 0x0000000487877209 */ /* 0x004fc60007810000 */
[----:B------:R-:W1:Y:S01]  /*4200*/  SHFL.BFLY PT, R7, R136, 0x1, 0x1f ;  /* 0x0c201f0088077f89 */ /* 0x000e6200000e0000 */
[----:B------:R-:W-:Y:S02]  /*4210*/  LOP3.LUT R5, R91, UR25, R5, 0x96, !PT ;  /* 0x000000195b057c12 */ /* 0x000fe4000f8e9605 */
[----:B------:R-:W-:Y:S01]  /*4220*/  LOP3.LUT R4, R249, UR15, R90, 0x96, !PT ;  /* 0x0000000ff9047c12 */ /* 0x000fe2000f8e965a */
[----:B------:R-:W2:Y:S02]  /*4230*/  SHFL.BFLY PT, R10, R135, 0x1, 0x1f ;  /* 0x0c201f00870a7f89 */ /* 0x000ea400000e0000 */
[----:B------:R-:W-:Y:S02]  /*4240*/  IMAD.WIDE.U32 R58, R5, -0x326172a9, RZ ;  /* 0xcd9e8d57053a7825 */ /* 0x000fe400078e00ff */
[----:B------:R-:W3:Y:S02]  /*4250*/  LDSM.16.MT88.4 R224, [R203+0xb000] ;  /* 0x00b00000cbe0783b */ /* 0x000ee40000004200 */
[----:B------:R-:W-:Y:S01]  /*4260*/  IMAD.WIDE.U32 R250, R4, -0x326172a9, RZ ;  /* 0xcd9e8d5704fa7825 */ /* 0x000fe200078e00ff */
[----:B------:R-:W-:Y:S01]  /*4270*/  LOP3.LUT R4, R59, UR16, R244, 0x96, !PT ;  /* 0x000000103b047c12 */ /* 0x000fe2000f8e96f4 */
[----:B------:R-:W4:Y:S03]  /*4280*/  LDSM.16.MT88.4 R108, [R206+0xb000] ;  /* 0x00b00000ce6c783b */ /* 0x000f260000004200 */
[----:B------:R-:W-:Y:S01]  /*4290*/  LOP3.LUT R6, R251, UR14, R58, 0x96, !PT ;  /* 0x0000000efb067c12 */ /* 0x000fe2000f8e963a */
[----:B------:R-:W-:Y:S01]  /*42a0*/  IMAD.WIDE.U32 R4, R4, -0x2daee0ad, RZ ;  /* 0xd2511f5304047825 */ /* 0x000fe200078e00ff */
[----:B------:R-:W5:Y:S04]  /*42b0*/  LDSM.16.MT88.4 R196, [R205+0xb000] ;  /* 0x00b00000cdc4783b */ /* 0x000f680000004200 */
[----:B------:R-:W-:Y:S01]  /*42c0*/  LOP3.LUT R5, R5, UR13, R248, 0x96, !PT ;  /* 0x0000000d05057c12 */ /* 0x000fe2000f8e96f8 */
[----:B------:R-:W-:Y:S01]  /*42d0*/  LDSM.16.MT88.4 R180, [R203+0xa800] ;  /* 0x00a80000cbb4783b */ /* 0x000fe20000004200 */
[----:B-1----:R-:W-:Y:S01]  /*42e0*/  FMNMX.FTZ R136, R136, R7, !PT ;  /* 0x0000000788887209 */ /* 0x002fe20007810000 */
[----:B------:R-:W-:-:S02]  /*42f0*/  IMAD.WIDE.U32 R6, R6, -0x2daee0ad, RZ ;  /* 0xd2511f5306067825 */ /* 0x000fc400078e00ff */
[----:B------:R-:W-:Y:S01]  /*4300*/  LDSM.16.MT88.4 R188, [R205+0xa800] ;  /* 0x00a80000cdbc783b */ /* 0x000fe20000004200 */
[C---:B------:R-:W-:Y:S01]  /*4310*/  FSETP.NEU.FTZ.AND P1, PT, R136.reuse, -INF , PT ;  /* 0xff8000008800780b */ /* 0x040fe20003f3d000 */
[----:B------:R-:W-:Y:S01]  /*4320*/  FMUL.FTZ R9, R136, c[0x0][0x23c] ;  /* 0x00008f0088097a20 */ /* 0x000fe20000410000 */
[----:B------:R-:W-:Y:S01]  /*4330*/  LOP3.LUT R7, R7, UR11, R4, 0x96, !PT ;  /* 0x0000000b07077c12 */ /* 0x000fe2000f8e9604 */
[----:B------:R-:W-:Y:S01]  /*4340*/  IMAD.WIDE.U32 R4, R5, -0x326172a9, RZ ;  /* 0xcd9e8d5705047825 */ /* 0x000fe200078e00ff */
[----:B--2---:R-:W-:Y:S01]  /*4350*/  FMNMX.FTZ R135, R135, R10, !PT ;  /* 0x0000000a87877209 */ /* 0x004fe20007810000 */
[----:B------:R-:W-:Y:S01]  /*4360*/  LDSM.16.MT88.4 R176, [R201+0xb800] ;  /* 0x00b80000c9b0783b */ /* 0x000fe20000004200 */
[----:B------:R-:W-:Y:S01]  /*4370*/  FSEL R9, R9, RZ, P1 ;  /* 0x000000ff09097208 */ /* 0x000fe20000800000 */
[----:B------:R-:W-:Y:S01]  /*4380*/  IMAD.WIDE.U32 R16, R7, -0x326172a9, RZ ;  /* 0xcd9e8d5707107825 */ /* 0x000fe200078e00ff */
[----:B------:R-:W-:Y:S01]  /*4390*/  LOP3.LUT R5, R5, UR12, R250, 0x96, !PT ;  /* 0x0000000c05057c12 */ /* 0x000fe2000f8e96fa */
[----:B------:R-:W-:Y:S01]  /*43a0*/  LDSM.16.MT88.4 R172, [R203+0xb800] ;  /* 0x00b80000cbac783b */ /* 0x000fe20000004200 */
[----:B------:R-:W-:Y:S01]  /*43b0*/  FSETP.NEU.FTZ.AND P1, PT, R135, -INF , PT ;  /* 0xff8000008700780b */ /* 0x000fe20003f3d000 */
[--C-:B------:R-:W-:Y:S01]  /*43c0*/  FFMA.FTZ R8, R33, c[0x0][0x23c], -R9.reuse ;  /* 0x00008f0021087a23 */ /* 0x100fe20000010809 */
[----:B------:R-:W-:Y:S01]  /*43d0*/  LOP3.LUT R10, R17, UR10, R4, 0x96, !PT ;  /* 0x0000000a110a7c12 */ /* 0x000fe2000f8e9604 */
[----:B------:R-:W-:Y:S01]  /*43e0*/  IMAD.WIDE.U32 R4, R5, -0x2daee0ad, RZ ;  /* 0xd2511f5305047825 */ /* 0x000fe200078e00ff */
[----:B------:R-:W-:Y:S01]  /*43f0*/  LDSM.16.MT88.4 R184, [R206+0xb800] ;  /* 0x00b80000ceb8783b */ /* 0x000fe20000004200 */
[----:B------:R1:W-:Y:S02]  /*4400*/  MUFU.EX2 R243, R8 ;  /* 0x0000000800f37308 */ /* 0x0003e40000000800 */
[----:B------:R-:W-:Y:S01]  /*4410*/  IMAD.WIDE.U32 R14, R10, -0x2daee0ad, RZ ;  /* 0xd2511f530a0e7825 */ /* 0x000fe200078e00ff */
[----:B------:R-:W-:Y:S01]  /*4420*/  LOP3.LUT R6, R5, UR9, R6, 0x96, !PT ;  /* 0x0000000905067c12 */ /* 0x000fe2000f8e9606 */
[----:B------:R-:W-:Y:S02]  /*4430*/  LDSM.16.MT88.4 R192, [R205+0xb800] ;  /* 0x00b80000cdc0783b */ /* 0x000fe40000004200 */
[--C-:B------:R-:W-:Y:S01]  /*4440*/  FFMA.FTZ R7, R28, c[0x0][0x23c], -R9.reuse ;  /* 0x00008f001c077a23 */ /* 0x100fe20000010809 */
[----:B------:R-:W-:Y:S01]  /*4450*/  LOP3.LUT R4, R15, UR7, R4, 0x96, !PT ;  /* 0x000000070f047c12 */ /* 0x000fe2000f8e9604 */
[----:B------:R-:W-:Y:S01]  /*4460*/  IMAD.WIDE.U32 R12, R6, -0x326172a9, RZ ;  /* 0xcd9e8d57060c7825 */ /* 0x000fe200078e00ff */
[----:B------:R-:W-:Y:S01]  /*4470*/  STL [R1+0x64], R88 ;  /* 0x0000645801007387 */ /* 0x000fe20000100800 */
[----:B------:R2:W-:Y:S02]  /*4480*/  MUFU.EX2 R241, R7 ;  /* 0x0000000700f17308 */ /* 0x0005e40000000800 */
[----:B------:R-:W-:Y:S01]  /*4490*/  IMAD.WIDE.U32 R4, R4, -0x326172a9, RZ ;  /* 0xcd9e8d5704047825 */ /* 0x000fe200078e00ff */
[----:B------:R-:W-:Y:S03]  /*44a0*/  STL.64 [R1+0x10], R90 ;  /* 0x0000105a01007387 */ /* 0x000fe60000100a00 */
[--C-:B-1----:R-:W-:Y:S01]  /*44b0*/  FFMA.FTZ R8, R32, c[0x0][0x23c], -R9.reuse ;  /* 0x00008f0020087a23 */ /* 0x102fe20000010809 */
[C---:B------:R-:W-:Y:S01]  /*44c0*/  LOP3.LUT R3, R4.reuse, 0xffff, RZ, 0xc0, !PT ;  /* 0x0000ffff04037812 */ /* 0x040fe200078ec0ff */
[----:B------:R-:W-:Y:S01]  /*44d0*/  LDSM.16.MT88.4 R32, [R206+0xa800] ;  /* 0x00a80000ce20783b */ /* 0x000fe20000004200 */
[----:B------:R-:W-:Y:S01]  /*44e0*/  LOP3.LUT R11, R4, 0xff, RZ, 0xc0, !PT ;  /* 0x000000ff040b7812 */ /* 0x000fe200078ec0ff */
[----:B------:R1:W1:Y:S01]  /*44f0*/  MUFU.EX2 R242, R8 ;  /* 0x0000000800f27308 */ /* 0x0002620000000800 */
[----:B------:R-:W-:Y:S01]  /*4500*/  SHF.R.U32.HI R10, RZ, 0x18, R4 ;  /* 0x00000018ff0a7819 */ /* 0x000fe20000011604 */
[----:B------:R-:W-:Y:S01]  /*4510*/  STL.64 [R1+0x68], R248 ;  /* 0x000068f801007387 */ /* 0x000fe20000100a00 */
[----:B--2---:R-:W-:-:S03]  /*4520*/  FFMA.FTZ R7, R29, c[0x0][0x23c], -R9 ;  /* 0x00008f001d077a23 */ /* 0x004fc60000010809 */
[----:B------:R-:W-:Y:S02]  /*4530*/  STL.64 [R1+0x28], R250 ;  /* 0x000028fa01007387 */ /* 0x000fe40000100a00 */
[----:B------:R2:W2:Y:S02]  /*4540*/  MUFU.EX2 R240, R7 ;  /* 0x0000000700f07308 */ /* 0x0004a40000000800 */
[----:B------:R-:W-:Y:S01]  /*4550*/  STL [R1+0x8c], R89 ;  /* 0x00008c5901007387 */ /* 0x000fe20000100800 */
[----:B-1----:R-:W-:-:S05]  /*4560*/  FMUL.FTZ R8, R135, c[0x0][0x23c] ;  /* 0x00008f0087087a20 */ /* 0x002fca0000410000 */
[----:B------:R-:W-:-:S05]  /*4570*/  FSEL R8, R8, RZ, P1 ;  /* 0x000000ff08087208 */ /* 0x000fca0000800000 */
[--C-:B------:R-:W-:Y:S02]  /*4580*/  FFMA.FTZ R0, R48, c[0x0][0x23c], -R8.reuse ;  /* 0x00008f0030007a23 */ /* 0x100fe40000010808 */
[--C-:B------:R-:W-:Y:S02]  /*4590*/  FFMA.FTZ R2, R24, c[0x0][0x23c], -R8.reuse ;  /* 0x00008f0018027a23 */ /* 0x100fe40000010808 */
[----:B------:R1:W-:Y:S01]  /*45a0*/  MUFU.EX2 R236, R0 ;  /* 0x0000000000ec7308 */ /* 0x0003e20000000800 */
[--C-:B--2---:R-:W-:Y:S02]  /*45b0*/  FFMA.FTZ R7, R49, c[0x0][0x23c], -R8.reuse ;  /* 0x00008f0031077a23 */ /* 0x104fe40000010808 */
[--C-:B------:R-:W-:Y:S02]  /*45c0*/  FFMA.FTZ R6, R25, c[0x0][0x23c], -R8.reuse ;  /* 0x00008f0019067a23 */ /* 0x100fe40000010808 */
[----:B------:R-:W-:Y:S02]  /*45d0*/  IMAD R25, R87, 0x10000, R87 ;  /* 0x0001000057197824 */ /* 0x000fe400078e0257 */
[----:B------:R-:W-:Y:S01]  /*45e0*/  FFMA.FTZ R15, R22, c[0x0][0x23c], -R8 ;  /* 0x00008f00160f7a23 */ /* 0x000fe20000010808 */
[----:B------:R2:W-:Y:S01]  /*45f0*/  MUFU.EX2 R238, R2 ;  /* 0x0000000200ee7308 */ /* 0x0005e20000000800 */
[----:B-1----:R-:W-:-:S07]  /*4600*/  LOP3.LUT R0, R5, UR18, R12, 0x96, !PT ;  /* 0x0000001205007c12 */ /* 0x002fce000f8e960c */
[----:B------:R1:W-:Y:S01]  /*4610*/  MUFU.EX2 R239, R7 ;  /* 0x0000000700ef7308 */ /* 0x0003e20000000800 */
[----:B------:R-:W-:Y:S02]  /*4620*/  SHF.R.U32.HI R5, RZ, 0x10, R4 ;  /* 0x00000010ff057819 */ /* 0x000fe40000011604 */
[----:B------:R-:W-:Y:S02]  /*4630*/  SHF.R.U32.HI R4, RZ, 0x10, R0 ;  /* 0x00000010ff047819 */ /* 0x000fe40000011600 */
[----:B------:R-:W-:Y:S02]  /*4640*/  LOP3.LUT R5, R5, 0xff, RZ, 0xc0, !PT ;  /* 0x000000ff05057812 */ /* 0x000fe400078ec0ff */
[----:B--2---:R-:W-:Y:S01]  /*4650*/  LOP3.LUT R2, R0, 0xffff, RZ, 0xc0, !PT ;  /* 0x0000ffff00027812 */ /* 0x004fe200078ec0ff */
[----:B------:R2:W2:Y:S01]  /*4660*/  MUFU.EX2 R237, R6 ;  /* 0x0000000600ed7308 */ /* 0x0004a20000000800 */
[----:B------:R-:W-:Y:S02]  /*4670*/  PRMT R10, R5, 0x5410, R10 ;  /* 0x00005410050a7816 */ /* 0x000fe4000000000a */
[----:B------:R-:W-:-:S02]  /*4680*/  SHF.R.U32.HI R2, RZ, 0x8, R2 ;  /* 0x00000008ff027819 */ /* 0x000fc40000011602 */
[----:B------:R-:W-:Y:S02]  /*4690*/  F2FP.BF16.PACK_AB R5, R242, R243 ;  /* 0x000000f3f205723e */ /* 0x000fe400000010ff */
[----:B-1----:R-:W-:Y:S01]  /*46a0*/  SHF.R.U32.HI R7, RZ, 0x8, R3 ;  /* 0x00000008ff077819 */ /* 0x002fe20000011603 */
[----:B------:R-:W-:Y:S01]  /*46b0*/  MUFU.EX2 R138, R15 ;  /* 0x0000000f008a7308 */ /* 0x000fe20000000800 */
[----:B------:R-:W-:Y:S02]  /*46c0*/  SHF.R.U32.HI R3, RZ, 0x18, R0 ;  /* 0x00000018ff037819 */ /* 0x000fe40000011600 */
[----:B------:R-:W-:Y:S02]  /*46d0*/  PRMT R11, R11, 0x5410, R7 ;  /* 0x000054100b0b7816 */ /* 0x000fe40000000007 */
[----:B--2---:R-:W-:Y:S02]  /*46e0*/  LOP3.LUT R6, R0, 0xff, RZ, 0xc0, !PT ;  /* 0x000000ff00067812 */ /* 0x004fe400078ec0ff */
[----:B------:R-:W-:-:S02]  /*46f0*/  LOP3.LUT R0, R4, 0xff, RZ, 0xc0, !PT ;  /* 0x000000ff04007812 */ /* 0x000fc400078ec0ff */
[----:B------:R-:W-:Y:S02]  /*4700*/  PRMT R4, R6, 0x5410, R2 ;  /* 0x0000541006047816 */ /* 0x000fe40000000002 */
[----:B------:R-:W-:Y:S01]  /*4710*/  PRMT R6, R0, 0x5410, R3 ;  /* 0x0000541000067816 */ /* 0x000fe20000000003 */
[--C-:B------:R-:W-:Y:S01]  /*4720*/  HSET2.LE.AND R0, R11, R25.reuse, PT ;  /* 0x000000190b007233 */ /* 0x100fe20003803000 */
[----:B------:R-:W-:Y:S01]  /*4730*/  F2FP.BF16.PACK_AB R2, R240, R241 ;  /* 0x000000f1f002723e */ /* 0x000fe200000010ff */
[--C-:B------:R-:W-:Y:S01]  /*4740*/  HSET2.LE.AND R3, R10, R25.reuse, PT ;  /* 0x000000190a037233 */ /* 0x100fe20003803000 */
[----:B------:R-:W-:Y:S01]  /*4750*/  F2FP.BF16.PACK_AB R7, R238, R237 ;  /* 0x000000edee07723e */ /* 0x000fe200000010ff */
[--C-:B------:R-:W-:Y:S01]  /*4760*/  HSET2.LE.AND R10, R6, R25.reuse, PT ;  /* 0x00000019060a7233 */ /* 0x100fe20003803000 */
[----:B------:R-:W-:Y:S01]  /*4770*/  LOP3.LUT R6, R0, R2, RZ, 0xc0, !PT ;  /* 0x0000000200067212 */ /* 0x000fe200078ec0ff */
[----:B------:R-:W-:Y:S01]  /*4780*/  FFMA.FTZ R0, R31, c[0x0][0x23c], -R9 ;  /* 0x00008f001f007a23 */ /* 0x000fe20000010809 */
[----:B------:R-:W-:Y:S01]  /*4790*/  LOP3.LUT R2, R13, UR8, R16, 0x96, !PT ;  /* 0x000000080d027c12 */ /* 0x000fe2000f8e9610 */
[----:B------:R-:W-:Y:S01]  /*47a0*/  HSET2.LE.AND R4, R4, R25, PT ;  /* 0x0000001904047233 */ /* 0x000fe20003803000 */
[----:B------:R-:W-:Y:S01]  /*47b0*/  F2FP.BF16.PACK_AB R11, R236, R239 ;  /* 0x000000efec0b723e */ /* 0x000fe200000010ff */
[----:B------:R1:W-:Y:S01]  /*47c0*/  MUFU.EX2 R230, R0 ;  /* 0x0000000000e67308 */ /* 0x0003e20000000800 */
[----:B------:R-:W-:Y:S01]  /*47d0*/  LOP3.LUT R7, R3, R7, RZ, 0xc0, !PT ;  /* 0x0000000703077212 */ /* 0x000fe200078ec0ff */
[----:B------:R-:W-:Y:S01]  /*47e0*/  IMAD.WIDE.U32 R2, R2, -0x2daee0ad, RZ ;  /* 0xd2511f5302027825 */ /* 0x000fe200078e00ff */
[----:B------:R-:W-:-:S02]  /*47f0*/  LOP3.LUT R4, R4, R5, RZ, 0xc0, !PT ;  /* 0x0000000504047212 */ /* 0x000fc400078ec0ff */
[----:B------:R-:W-:Y:S01]  /*4800*/  LOP3.LUT R5, R10, R11, RZ, 0xc0, !PT ;  /* 0x0000000b0a057212 */ /* 0x000fe200078ec0ff */
[----:B------:R-:W-:Y:S01]  /*4810*/  FFMA.FTZ R10, R20, c[0x0][0x23c], -R8 ;  /* 0x00008f00140a7a23 */ /* 0x000fe20000010808 */
[----:B------:R-:W-:Y:S02]  /*4820*/  LOP3.LUT R13, R2, 0xff, RZ, 0xc0, !PT ;  /* 0x000000ff020d7812 */ /* 0x000fe400078ec0ff */
[----:B------:R-:W-:Y:S01]  /*4830*/  SHF.R.U32.HI R12, RZ, 0x18, R2 ;  /* 0x00000018ff0c7819 */ /* 0x000fe20000011602 */
[----:B------:R-:W-:Y:S02]  /*4840*/  MUFU.EX2 R229, R10 ;  /* 0x0000000a00e57308 */ /* 0x000fe40000000800 */
[----:B------:R-:W-:Y:S01]  /*4850*/  HMMA.16816.F32.BF16 R140, R4, R148, RZ ;  /* 0x00000094048c723c */ /* 0x000fe200000418ff */
[----:B-1----:R-:W-:-:S05]  /*4860*/  FFMA.FTZ R0, R23, c[0x0][0x23c], -R9 ;  /* 0x00008f0017007a23 */ /* 0x002fca0000010809 */
[----:B------:R1:W-:Y:S02]  /*4870*/  MUFU.EX2 R231, R0 ;  /* 0x0000000000e77308 */ /* 0x0003e40000000800 */
[C---:B------:R-:W-:Y:S08]  /*4880*/  HMMA.16816.F32.BF16 R156, R4.reuse, R164, RZ ;  /* 0x000000a4049c723c */ /* 0x040ff000000418ff */
[----:B------:R-:W-:Y:S01]  /*4890*/  HMMA.16816.F32.BF16 R36, R4, R60, RZ ;  /* 0x0000003c0424723c */ /* 0x000fe200000418ff */
[----:B-1----:R-:W-:-:S07]  /*48a0*/  FFMA.FTZ R0, R19, c[0x0][0x23c], -R9 ;  /* 0x00008f0013007a23 */ /* 0x002fce0000010809 */
[C---:B------:R-:W-:Y:S01]  /*48b0*/  HMMA.16816.F32.BF16 R52, R4.reuse, R76, RZ ;  /* 0x0000004c0434723c */ /* 0x040fe200000418ff */
[----:B------:R1:W-:Y:S07]  /*48c0*/  MUFU.EX2 R233, R0 ;  /* 0x0000000000e97308 */ /* 0x0003ee0000000800 */
[C---:B------:R-:W-:Y:S08]  /*48d0*/  HMMA.16816.F32.BF16 R68, R4.reuse, R92, RZ ;  /* 0x0000005c0444723c */ /* 0x040ff000000418ff */
[----:B---3--:R-:W-:Y:S01]  /*48e0*/  HMMA.16816.F32.BF16 R84, R4, R224, RZ ;  /* 0x000000e00454723c */ /* 0x008fe200000418ff */
[----:B-1----:R-:W-:-:S02]  /*48f0*/  FFMA.FTZ R0, R18, c[0x0][0x23c], -R9 ;  /* 0x00008f0012007a23 */ /* 0x002fc40000010809 */
[--C-:B------:R-:W-:Y:S02]  /*4900*/  FFMA.FTZ R9, R21, c[0x0][0x23c], -R8.reuse ;  /* 0x00008f0015097a23 */ /* 0x100fe40000010808 */
[----:B------:R1:W2:Y:S03]  /*4910*/  MUFU.EX2 R252, R0 ;  /* 0x0000000000fc7308 */ /* 0x0002a60000000800 */
[C---:B----4-:R-:W-:Y:S05]  /*4920*/  HMMA.16816.F32.BF16 R100, R4.reuse, R108, RZ ;  /* 0x0000006c0464723c */ /* 0x050fea00000418ff */
[----:B------:R-:W3:Y:S03]  /*4930*/  MUFU.EX2 R139, R9 ;  /* 0x00000009008b7308 */ /* 0x000ee60000000800 */
[----:B-----5:R-:W-:Y:S01]  /*4940*/  HMMA.16816.F32.BF16 R116, R4, R196, RZ ;  /* 0x000000c40474723c */ /* 0x020fe200000418ff */
[----:B-1----:R-:W-:Y:S01]  /*4950*/  FFMA.FTZ R0, R30, c[0x0][0x23c], -R8 ;  /* 0x00008f001e007a23 */ /* 0x002fe20000010808 */
[----:B------:R-:W-:-:S06]  /*4960*/  SHF.R.U32.HI R8, RZ, 0x10, R2 ;  /* 0x00000010ff087819 */ /* 0x000fcc0000011602 */
[----:B------:R-:W-:Y:S01]  /*4970*/  HMMA.16816.F32.BF16 R152, R4, R150, RZ ;  /* 0x000000960498723c */ /* 0x000fe200000418ff */
[----:B------:R-:W1:Y:S01]  /*4980*/  LDSM.16.MT88.4 R28, [R201+0xa800] ;  /* 0x00a80000c91c783b */ /* 0x000e620000004200 */
[----:B------:R4:W5:Y:S01]  /*4990*/  MUFU.EX2 R228, R0 ;  /* 0x0000000000e47308 */ /* 0x0009620000000800 */
[----:B------:R-:W-:-:S05]  /*49a0*/  LOP3.LUT R8, R8, 0xff, RZ, 0xc0, !PT ;  /* 0x000000ff08087812 */ /* 0x000fca00078ec0ff */
[C---:B------:R-:W-:Y:S08]  /*49b0*/  HMMA.16816.F32.BF16 R168, R4.reuse, R166, RZ ;  /* 0x000000a604a8723c */ /* 0x040ff000000418ff */
[----:B------:R-:W-:Y:S01]  /*49c0*/  HMMA.16816.F32.BF16 R48, R4, R62, RZ ;  /* 0x0000003e0430723c */ /* 0x000fe200000418ff */
[----:B----4-:R-:W-:Y:S02]  /*49d0*/  LOP3.LUT R0, R3, UR17, R14, 0x96, !PT ;  /* 0x0000001103007c12 */ /* 0x010fe4000f8e960e */
[----:B------:R-:W-:-:S02]  /*49e0*/  LOP3.LUT R3, R2, 0xffff, RZ, 0xc0, !PT ;  /* 0x0000ffff02037812 */ /* 0x000fc400078ec0ff */
[C---:B------:R-:W-:Y:S02]  /*49f0*/  LOP3.LUT R2, R0.reuse, 0xffff, RZ, 0xc0, !PT ;  /* 0x0000ffff00027812 */ /* 0x040fe400078ec0ff */
[----:B------:R-:W-:Y:S01]  /*4a00*/  SHF.R.U32.HI R9, RZ, 0x8, R3 ;  /* 0x00000008ff097819 */ /* 0x000fe20000011603 */
[C---:B------:R-:W-:Y:S01]  /*4a10*/  HMMA.16816.F32.BF16 R64, R4.reuse, R78, RZ ;  /* 0x0000004e0440723c */ /* 0x040fe200000418ff */
[--C-:B------:R-:W-:Y:S02]  /*4a20*/  SHF.R.U32.HI R3, RZ, 0x10, R0.reuse ;  /* 0x00000010ff037819 */ /* 0x100fe40000011600 */
[----:B------:R-:W-:Y:S02]  /*4a30*/  LOP3.LUT R10, R0, 0xff, RZ, 0xc0, !PT ;  /* 0x000000ff000a7812 */ /* 0x000fe400078ec0ff */
[----:B------:R-:W-:Y:S02]  /*4a40*/  SHF.R.U32.HI R11, RZ, 0x18, R0 ;  /* 0x00000018ff0b7819 */ /* 0x000fe40000011600 */
[----:B------:R-:W-:Y:S01]  /*4a50*/  LOP3.LUT R0, R3, 0xff, RZ, 0xc0, !PT ;  /* 0x000000ff03007812 */ /* 0x000fe200078ec0ff */
[----:B------:R-:W-:Y:S01]  /*4a60*/  HMMA.16816.F32.BF16 R80, R4, R94, RZ ;  /* 0x0000005e0450723c */ /* 0x000fe200000418ff */
[----:B------:R-:W-:-:S02]  /*4a70*/  PRMT R3, R13, 0x5410, R9 ;  /* 0x000054100d037816 */ /* 0x000fc40000000009 */
[----:B------:R-:W-:Y:S02]  /*4a80*/  SHF.R.U32.HI R2, RZ, 0x8, R2 ;  /* 0x00000008ff027819 */ /* 0x000fe40000011602 */
[----:B------:R-:W-:Y:S02]  /*4a90*/  PRMT R9, R8, 0x5410, R12 ;  /* 0x0000541008097816 */ /* 0x000fe4000000000c */
[----:B------:R-:W-:Y:S01]  /*4aa0*/  PRMT R11, R0, 0x5410, R11 ;  /* 0x00005410000b7816 */ /* 0x000fe2000000000b */
[--C-:B------:R-:W-:Y:S01]  /*4ab0*/  HSET2.LE.AND R0, R3, R25.reuse, PT ;  /* 0x0000001903007233 */ /* 0x100fe20003803000 */
[----:B------:R-:W-:Y:S01]  /*4ac0*/  PRMT R10, R10, 0x5410, R2 ;  /* 0x000054100a0a7816 */ /* 0x000fe20000000002 */
[--C-:B------:R-:W-:Y:S01]  /*4ad0*/  HSET2.LE.AND R3, R9, R25.reuse, PT ;  /* 0x0000001909037233 */ /* 0x100fe20003803000 */
[----:B--2---:R-:W-:Y:S01]  /*4ae0*/  F2FP.BF16.PACK_AB R2, R252, R233 ;  /* 0x000000e9fc02723e */ /* 0x004fe200000010ff */
[----:B------:R-:W-:Y:S01]  /*4af0*/  HMMA.16816.F32.BF16 R96, R4, R226, RZ ;  /* 0x000000e20460723c */ /* 0x000fe200000418ff */
[----:B---3--:R-:W-:Y:S01]  /*4b00*/  F2FP.BF16.PACK_AB R8, R229, R139 ;  /* 0x0000008be508723e */ /* 0x008fe200000010ff */
[--C-:B------:R-:W-:Y:S01]  /*4b10*/  HSET2.LE.AND R9, R10, R25.reuse, PT ;  /* 0x000000190a097233 */ /* 0x100fe20003803000 */
[----:B------:R-:W-:Y:S01]  /*4b20*/  LOP3.LUT R130, R0, R2, RZ, 0xc0, !PT ;  /* 0x0000000200827212 */ /* 0x000fe200078ec0ff */
[----:B------:R-:W-:Y:S01]  /*4b30*/  HSET2.LE.AND R0, R11, R25, PT ;  /* 0x000000190b007233 */ /* 0x000fe20003803000 */
[----:B------:R-:W-:-:S02]  /*4b40*/  LOP3.LUT R131, R3, R8, RZ, 0xc0, !PT ;  /* 0x0000000803837212 */ /* 0x000fc400078ec0ff */
[----:B-----5:R-:W-:Y:S01]  /*4b50*/  F2FP.BF16.PACK_AB R2, R138, R228 ;  /* 0x000000e48a02723e */ /* 0x020fe200000010ff */
[C---:B------:R-:W-:Y:S01]  /*4b60*/  HMMA.16816.F32.BF16 R112, R4.reuse, R110, RZ ;  /* 0x0000006e0470723c */ /* 0x040fe200000418ff */
[----:B------:R-:W-:Y:S02]  /*4b70*/  FMNMX.FTZ R3, R73, R72, !PT ;  /* 0x0000004849037209 */ /* 0x000fe40007810000 */
[----:B------:R-:W-:Y:S02]  /*4b80*/  LOP3.LUT R129, R0, R2, RZ, 0xc0, !PT ;  /* 0x0000000200817212 */ /* 0x000fe400078ec0ff */
[----:B------:R-:W-:Y:S02]  /*4b90*/  FMNMX.FTZ R0, R56, R3, !PT ;  /* 0x0000000338007209 */ /* 0x000fe40007810000 */
[----:B------:R-:W-:Y:S01]  /*4ba0*/  FMNMX.FTZ R2, R75, R74, !PT ;  /* 0x0000004a4b027209 */ /* 0x000fe20007810000 */
[----:B------:R-:W-:Y:S01]  /*4bb0*/  HMMA.16816.F32.BF16 R12, R4, R198, RZ ;  /* 0x000000c6040c723c */ /* 0x000fe200000418ff */
        /* <DEDUP_REMOVED lines=10> */
[----:B------:R-:W-:Y:S01]  /*4c60*/  F2FP.BF16.PACK_AB R10, R231, R230 ;  /* 0x000000e6e70a723e */ /* 0x000fe200000010ff */
[----:B------:R-:W2:Y:S01]  /*4c70*/  SHFL.BFLY PT, R3, R2, 0x2, 0x1f ;  /* 0x0c401f0002037f89 */ /* 0x000ea200000e0000 */
[----:B------:R-:W-:Y:S02]  /*4c80*/  FMNMX.FTZ R0, R41, R0, !PT ;  /* 0x0000000029007209 */ /* 0x000fe40007810000 */
[----:B------:R-:W-:-:S03]  /*4c90*/  LOP3.LUT R128, R9, R10, RZ, 0xc0, !PT ;  /* 0x0000000a09807212 */ /* 0x000fc600078ec0ff */
[----:B------:R-:W3:Y:S04]  /*4ca0*/  SHFL.BFLY PT, R4, R0, 0x2, 0x1f ;  /* 0x0c401f0000047f89 */ /* 0x000ee800000e0000 */
[C---:B-1----:R-:W-:Y:S08]  /*4cb0*/  HMMA.16816.F32.BF16 R140, R128.reuse, R28, R140 ;  /* 0x0000001c808c723c */ /* 0x042ff0000004188c */
[----:B------:R-:W-:Y:S01]  /*4cc0*/  HMMA.16816.F32.BF16 R156, R128, R180, R156 ;  /* 0x000000b4809c723c */ /* 0x000fe2000004189c */
[----:B--2---:R-:W-:Y:S01]  /*4cd0*/  FMNMX.FTZ R6, R3, R2, !PT ;  /* 0x0000000203067209 */ /* 0x004fe20007810000 */
[----:B------:R-:W-:-:S06]  /*4ce0*/  IMAD.WIDE.U32 R2, R232, -0x2daee0ad, RZ ;  /* 0xd2511f53e8027825 */ /* 0x000fcc00078e00ff */
[C---:B------:R-:W-:Y:S01]  /*4cf0*/  HMMA.16816.F32.BF16 R36, R128.reuse, R32, R36 ;  /* 0x000000208024723c */ /* 0x040fe20000041824 */
[----:B------:R-:W1:Y:S01]  /*4d00*/  SHFL.BFLY PT, R7, R6, 0x1, 0x1f ;  /* 0x0c201f0006077f89 */ /* 0x000e6200000e0000 */
[----:B---3--:R-:W-:Y:S02]  /*4d10*/  FMNMX.FTZ R0, R4, R0, !PT ;  /* 0x0000000004007209 */ /* 0x008fe40007810000 */
[----:B------:R-:W-:Y:S02]  /*4d20*/  LOP3.LUT R4, R59, UR16, R234, 0x96, !PT ;  /* 0x000000103b047c12 */ /* 0x000fe4000f8e96ea */
[----:B------:R-:W-:Y:S01]  /*4d30*/  LOP3.LUT R3, R3, UR15, R90, 0x96, !PT ;  /* 0x0000000f03037c12 */ /* 0x000fe2000f8e965a */
[----:B------:R-:W2:Y:S01]  /*4d40*/  SHFL.BFLY PT, R10, R0, 0x1, 0x1f ;  /* 0x0c201f00000a7f89 */ /* 0x000ea200000e0000 */
[----:B------:R-:W-:Y:S01]  /*4d50*/  HMMA.16816.F32.BF16 R52, R128, R188, R52 ;  /* 0x000000bc8034723c */ /* 0x000fe20000041834 */
[----:B------:R-:W-:-:S05]  /*4d60*/  IMAD.WIDE.U32 R4, R4, -0x2daee0ad, RZ ;  /* 0xd2511f5304047825 */ /* 0x000fca00078e00ff */
[----:B------:R-:W-:Y:S01]  /*4d70*/  LOP3.LUT R5, R5, UR13, R2, 0x96, !PT ;  /* 0x0000000d05057c12 */ /* 0x000fe2000f8e9602 */
[----:B------:R-:W-:Y:S01]  /*4d80*/  IMAD.WIDE.U32 R2, R3, -0x326172a9, RZ ;  /* 0xcd9e8d5703027825 */ /* 0x000fe200078e00ff */
[----:B------:R-:W-:Y:S03]  /*4d90*/  HMMA.16816.F32.BF16 R68, R128, R176, R68 ;  /* 0x000000b08044723c */ /* 0x000fe60000041844 */
[----:B------:R-:W-:Y:S01]  /*4da0*/  IMAD.WIDE.U32 R8, R5, -0x326172a9, RZ ;  /* 0xcd9e8d5705087825 */ /* 0x000fe200078e00ff */
[----:B------:R-:W-:-:S04]  /*4db0*/  LOP3.LUT R3, R3, UR14, R58, 0x96, !PT ;  /* 0x0000000e03037c12 */ /* 0x000fc8000f8e963a */
[----:B------:R-:W-:Y:S01]  /*4dc0*/  LOP3.LUT R5, R9, UR12, R2, 0x96, !PT ;  /* 0x0000000c09057c12 */ /* 0x000fe2000f8e9602 */
[----:B------:R-:W-:Y:S01]  /*4dd0*/  IMAD.WIDE.U32 R2, R3, -0x2daee0ad, RZ ;  /* 0xd2511f5303027825 */ /* 0x000fe200078e00ff */
[----:B-1----:R-:W-:Y:S01]  /*4de0*/  FMNMX.FTZ R134, R6, R7, !PT ;  /* 0x0000000706867209 */ /* 0x002fe20007810000 */
[C---:B------:R-:W-:Y:S03]  /*4df0*/  HMMA.16816.F32.BF16 R84, R128.reuse, R172, R84 ;  /* 0x000000ac8054723c */ /* 0x040fe60000041854 */
[----:B------:R-:W-:Y:S02]  /*4e00*/  LOP3.LUT R3, R3, UR11, R4, 0x96, !PT ;  /* 0x0000000b03037c12 */ /* 0x000fe4000f8e9604 */
[----:B--2---:R-:W-:Y:S01]  /*4e10*/  FMNMX.FTZ R137, R0, R10, !PT ;  /* 0x0000000a00897209 */ /* 0x004fe20007810000 */
[----:B------:R-:W-:Y:S01]  /*4e20*/  IMAD.WIDE.U32 R10, R5, -0x2daee0ad, RZ ;  /* 0xd2511f53050a7825 */ /* 0x000fe200078e00ff */
[C---:B------:R-:W-:Y:S01]  /*4e30*/  FSETP.NEU.FTZ.AND P1, PT, R134.reuse, -INF , PT ;  /* 0xff8000008600780b */ /* 0x040fe20003f3d000 */
[----:B------:R-:W-:Y:S02]  /*4e40*/  HMMA.16816.F32.BF16 R100, R128, R184, R100 ;  /* 0x000000b88064723c */ /* 0x000fe40000041864 */
[----:B------:R-:W-:Y:S01]  /*4e50*/  FMUL.FTZ R0, R134, c[0x0][0x23c] ;  /* 0x00008f0086007a20 */ /* 0x000fe20000410000 */
[----:B------:R-:W-:Y:S01]  /*4e60*/  LOP3.LUT R6, R11, UR9, R2, 0x96, !PT ;  /* 0x000000090b067c12 */ /* 0x000fe2000f8e9602 */
[----:B------:R-:W-:-:S03]  /*4e70*/  IMAD.WIDE.U32 R2, R3, -0x326172a9, RZ ;  /* 0xcd9e8d5703027825 */ /* 0x000fc600078e00ff */
[----:B------:R-:W-:Y:S01]  /*4e80*/  FSEL R0, R0, RZ, P1 ;  /* 0x000000ff00007208 */ /* 0x000fe20000800000 */
[----:B------:R-:W-:Y:S01]  /*4e90*/  IMAD.WIDE.U32 R6, R6, -0x326172a9, RZ ;  /* 0xcd9e8d5706067825 */ /* 0x000fe200078e00ff */
[----:B------:R-:W-:Y:S01]  /*4ea0*/  FSETP.NEU.FTZ.AND P1, PT, R137, -INF , PT ;  /* 0xff8000008900780b */ /* 0x000fe20003f3d000 */
[C---:B------:R-:W-:Y:S01]  /*4eb0*/  HMMA.16816.F32.BF16 R116, R128.reuse, R192, R116 ;  /* 0x000000c08074723c */ /* 0x040fe20000041874 */
[----:B------:R-:W-:Y:S01]  /*4ec0*/  LOP3.LUT R3, R3, UR10, R8, 0x96, !PT ;  /* 0x0000000a03037c12 */ /* 0x000fe2000f8e9608 */
[----:B------:R-:W-:Y:S01]  /*4ed0*/  FMUL.FTZ R4, R137, c[0x0][0x23c] ;  /* 0x00008f0089047a20 */ /* 0x000fe20000410000 */
[----:B------:R-:W-:Y:S01]  /*4ee0*/  LOP3.LUT R2, R7, UR8, R2, 0x96, !PT ;  /* 0x0000000807027c12 */ /* 0x000fe2000f8e9602 */
[--C-:B------:R-:W-:Y:S02]  /*4ef0*/  FFMA.FTZ R5, R73, c[0x0][0x23c], -R0.reuse ;  /* 0x00008f0049057a23 */ /* 0x100fe40000010800 */
[--C-:B------:R-:W-:Y:S02]  /*4f00*/  FFMA.FTZ R9, R72, c[0x0][0x23c], -R0.reuse ;  /* 0x00008f0048097a23 */ /* 0x100fe40000010800 */
[----:B------:R-:W-:Y:S01]  /*4f10*/  HMMA.16816.F32.BF16 R152, R128, R30, R152 ;  /* 0x0000001e8098723c */ /* 0x000fe20000041898 */
[--C-:B------:R-:W-:Y:S01]  /*4f20*/  FFMA.FTZ R11, R56, c[0x0][0x23c], -R0.reuse ;  /* 0x00008f00380b7a23 */ /* 0x100fe20000010800 */
[----:B------:R1:W-:Y:S01]  /*4f30*/  MUFU.EX2 R133, R5 ;  /* 0x0000000500857308 */ /* 0x0003e20000000800 */
[----:B------:R-:W-:-:S02]  /*4f40*/  FFMA.FTZ R17, R27, c[0x0][0x23c], -R0 ;  /* 0x00008f001b117a23 */ /* 0x000fc40000010800 */
[----:B------:R-:W-:-:S03]  /*4f50*/  FFMA.FTZ R22, R26, c[0x0][0x23c], -R0 ;  /* 0x00008f001a167a23 */ /* 0x000fc60000010800 */
[C---:B------:R-:W-:Y:S02]  /*4f60*/  HMMA.16816.F32.BF16 R168, R128.reuse, R182, R168 ;  /* 0x000000b680a8723c */ /* 0x040fe400000418a8 */
[----:B------:R2:W-:Y:S06]  /*4f70*/  MUFU.EX2 R27, R9 ;  /* 0x00000009001b7308 */ /* 0x0005ec0000000800 */
[C---:B------:R-:W-:Y:S02]  /*4f80*/  HMMA.16816.F32.BF16 R48, R128.reuse, R34, R48 ;  /* 0x000000228030723c */ /* 0x040fe40000041830 */
[----:B------:R3:W-:Y:S06]  /*4f90*/  MUFU.EX2 R132, R11 ;  /* 0x0000000b00847308 */ /* 0x0007ec0000000800 */
[C---:B------:R-:W-:Y:S02]  /*4fa0*/  HMMA.16816.F32.BF16 R64, R128.reuse, R190, R64 ;  /* 0x000000be8040723c */ /* 0x040fe40000041840 */
[----:B------:R-:W-:Y:S06]  /*4fb0*/  MUFU.EX2 R17, R17 ;  /* 0x0000001100117308 */ /* 0x000fec0000000800 */
[C---:B------:R-:W-:Y:S02]  /*4fc0*/  HMMA.16816.F32.BF16 R80, R128.reuse, R178, R80 ;  /* 0x000000b28050723c */ /* 0x040fe40000041850 */
[----:B------:R-:W-:Y:S06]  /*4fd0*/  MUFU.EX2 R22, R22 ;  /* 0x0000001600167308 */ /* 0x000fec0000000800 */
[C---:B------:R-:W-:Y:S08]  /*4fe0*/  HMMA.16816.F32.BF16 R96, R128.reuse, R174, R96 ;  /* 0x000000ae8060723c */ /* 0x040ff00000041860 */
[C---:B------:R-:W-:Y:S08]  /*4ff0*/  HMMA.16816.F32.BF16 R112, R128.reuse, R186, R112 ;  /* 0x000000ba8070723c */ /* 0x040ff00000041870 */
[----:B------:R-:W-:Y:S07]  /*5000*/  HMMA.16816.F32.BF16 R128, R128, R194, R12 ;  /* 0x000000c28080723c */ /* 0x000fee000004180c */
[----:B------:R-:W-:-:S02]  /*5010*/  FFMA.FTZ R12, R46, c[0x0][0x23c], -R0 ;  /* 0x00008f002e0c7a23 */ /* 0x000fc40000010800 */
[--C-:B------:R-:W-:Y:S02]  /*5020*/  FFMA.FTZ R13, R44, c[0x0][0x23c], -R0.reuse ;  /* 0x00008f002c0d7a23 */ /* 0x100fe40000010800 */
[----:B------:R-:W-:Y:S01]  /*5030*/  FFMA.FTZ R14, R40, c[0x0][0x23c], -R0 ;  /* 0x00008f00280e7a23 */ /* 0x000fe20000010800 */
[----:B------:R-:W-:Y:S01]  /*5040*/  FSEL R0, R4, RZ, P1 ;  /* 0x000000ff04007208 */ /* 0x000fe20000800000 */
[----:B-1----:R-:W-:Y:S01]  /*5050*/  IMAD.WIDE.U32 R4, R3, -0x2daee0ad, RZ ;  /* 0xd2511f5303047825 */ /* 0x002fe200078e00ff */
[----:B------:R1:W4:Y:S03]  /*5060*/  MUFU.EX2 R26, R12 ;  /* 0x0000000c001a7308 */ /* 0x0003260000000800 */
[----:B------:R-:W-:-:S04]  /*5070*/  IMAD.WIDE.U32 R2, R2, -0x2daee0ad, RZ ;  /* 0xd2511f5302027825 */ /* 0x000fc800078e00ff */
[----:B------:R-:W-:Y:S01]  /*5080*/  FFMA.FTZ R18, R75, c[0x0][0x23c], -R0 ;  /* 0x00008f004b127a23 */ /* 0x000fe20000010800 */
[----:B--2---:R-:W-:Y:S01]  /*5090*/  SHF.R.U32.HI R9, RZ, 0x10, R2 ;  /* 0x00000010ff097819 */ /* 0x004fe20000011602 */
[----:B------:R-:W-:Y:S01]  /*50a0*/  FFMA.FTZ R19, R74, c[0x0][0x23c], -R0 ;  /* 0x00008f004a137a23 */ /* 0x000fe20000010800 */
[----:B---3--:R-:W-:Y:S01]  /*50b0*/  SHF.R.U32.HI R11, RZ, 0x18, R2 ;  /* 0x00000018ff0b7819 */ /* 0x008fe20000011602 */
[--C-:B------:R-:W-:Y:S01]  /*50c0*/  FFMA.FTZ R15, R57, c[0x0][0x23c], -R0.reuse ;  /* 0x00008f00390f7a23 */ /* 0x100fe20000010800 */
[----:B------:R-:W-:Y:S01]  /*50d0*/  MUFU.EX2 R13, R13 ;  /* 0x0000000d000d7308 */ /* 0x000fe20000000800 */
[--C-:B------:R-:W-:Y:S02]  /*50e0*/  FFMA.FTZ R16, R47, c[0x0][0x23c], -R0.reuse ;  /* 0x00008f002f107a23 */ /* 0x100fe40000010800 */
[--C-:B------:R-:W-:Y:S02]  /*50f0*/  FFMA.FTZ R23, R45, c[0x0][0x23c], -R0.reuse ;  /* 0x00008f002d177a23 */ /* 0x100fe40000010800 */
[----:B------:R-:W-:-:S02]  /*5100*/  FFMA.FTZ R24, R43, c[0x0][0x23c], -R0 ;  /* 0x00008f002b187a23 */ /* 0x000fc40000010800 */
[--C-:B------:R-:W-:Y:S01]  /*5110*/  FFMA.FTZ R20, R42, c[0x0][0x23c], -R0.reuse ;  /* 0x00008f002a147a23 */ /* 0x100fe20000010800 */
[----:B------:R-:W-:Y:S01]  /*5120*/  MUFU.EX2 R15, R15 ;  /* 0x0000000f000f7308 */ /* 0x000fe20000000800 */
[----:B------:R-:W-:Y:S01]  /*5130*/  FFMA.FTZ R21, R41, c[0x0][0x23c], -R0 ;  /* 0x00008f0029157a23 */ /* 0x000fe20000010800 */
[----:B------:R-:W-:Y:S02]  /*5140*/  LOP3.LUT R0, R5, UR7, R10, 0x96, !PT ;  /* 0x0000000705007c12 */ /* 0x000fe4000f8e960a */
[----:B------:R-:W-:Y:S02]  /*5150*/  LOP3.LUT R5, R3, UR17, R4, 0x96, !PT ;  /* 0x0000001103057c12 */ /* 0x000fe4000f8e9604 */
[C---:B------:R-:W-:Y:S02]  /*5160*/  LOP3.LUT R4, R2.reuse, 0xffff, RZ, 0xc0, !PT ;  /* 0x0000ffff02047812 */ /* 0x040fe400078ec0ff */
[----:B------:R-:W-:Y:S01]  /*5170*/  LOP3.LUT R10, R2, 0xff, RZ, 0xc0, !PT ;  /* 0x000000ff020a7812 */ /* 0x000fe200078ec0ff */
[----:B------:R-:W-:Y:S01]  /*5180*/  IMAD.WIDE.U32 R2, R0, -0x326172a9, RZ ;  /* 0xcd9e8d5700027825 */ /* 0x000fe200078e00ff */
[----:B------:R-:W-:Y:S01]  /*5190*/  SHF.R.U32.HI R4, RZ, 0x8, R4 ;  /* 0x00000008ff047819 */ /* 0x000fe20000011604 */
[----:B------:R-:W2:Y:S03]  /*51a0*/  MUFU.EX2 R16, R16 ;  /* 0x0000001000107308 */ /* 0x000ea60000000800 */
[----:B------:R-:W-:-:S02]  /*51b0*/  LOP3.LUT R0, R3, UR18, R6, 0x96, !PT ;  /* 0x0000001203007c12 */ /* 0x000fc4000f8e9606 */
[----:B------:R-:W-:Y:S02]  /*51c0*/  LOP3.LUT R3, R2, 0xffff, RZ, 0xc0, !PT ;  /* 0x0000ffff02037812 */ /* 0x000fe400078ec0ff */
[----:B------:R-:W-:Y:S01]  /*51d0*/  SHF.R.U32.HI R7, RZ, 0x10, R2 ;  /* 0x00000010ff077819 */ /* 0x000fe20000011602 */
[----:B------:R-:W-:Y:S01]  /*51e0*/  MUFU.EX2 R18, R18 ;  /* 0x0000001200127308 */ /* 0x000fe20000000800 */
[----:B-1----:R-:W-:Y:S02]  /*51f0*/  PRMT R12, R10, 0x5410, R4 ;  /* 0x000054100a0c7816 */ /* 0x002fe40000000004 */
[----:B------:R-:W-:Y:S02]  /*5200*/  LOP3.LUT R8, R2, 0xff, RZ, 0xc0, !PT ;  /* 0x000000ff02087812 */ /* 0x000fe400078ec0ff */
[----:B------:R-:W-:Y:S02]  /*5210*/  SHF.R.U32.HI R4, RZ, 0x8, R3 ;  /* 0x00000008ff047819 */ /* 0x000fe40000011603 */
[----:B------:R-:W-:Y:S01]  /*5220*/  SHF.R.U32.HI R6, RZ, 0x18, R2 ;  /* 0x00000018ff067819 */ /* 0x000fe20000011602 */
[----:B------:R-:W1:Y:S01]  /*5230*/  MUFU.EX2 R19, R19 ;  /* 0x0000001300137308 */ /* 0x000e620000000800 */
[----:B------:R-:W-:-:S02]  /*5240*/  LOP3.LUT R2, R9, 0xff, RZ, 0xc0, !PT ;  /* 0x000000ff09027812 */ /* 0x000fc400078ec0ff */
[----:B------:R-:W-:Y:S02]  /*5250*/  LOP3.LUT R3, R7, 0xff, RZ, 0xc0, !PT ;  /* 0x000000ff07037812 */ /* 0x000fe400078ec0ff */
[----:B------:R-:W-:Y:S02]  /*5260*/  PRMT R7, R8, 0x5410, R4 ;  /* 0x0000541008077816 */ /* 0x000fe40000000004 */
[----:B------:R-:W-:Y:S01]  /*5270*/  SHF.R.U32.HI R4, RZ, 0x10, R0 ;  /* 0x00000010ff047819 */ /* 0x000fe20000011600 */
[----:B------:R-:W-:Y:S01]  /*5280*/  MUFU.EX2 R20, R20 ;  /* 0x0000001400147308 */ /* 0x000fe20000000800 */
[----:B------:R-:W-:Y:S02]  /*5290*/  PRMT R11, R2, 0x5410, R11 ;  /* 0x00005410020b7816 */ /* 0x000fe4000000000b */
[----:B------:R-:W-:Y:S02]  /*52a0*/  PRMT R8, R3, 0x5410, R6 ;  /* 0x0000541003087816 */ /* 0x000fe40000000006 */
[----:B------:R-:W-:-:S02]  /*52b0*/  LOP3.LUT R2, R0, 0xffff, RZ, 0xc0, !PT ;  /* 0x0000ffff00027812 */ /* 0x000fc400078ec0ff */
[----:B------:R-:W-:Y:S01]  /*52c0*/  LOP3.LUT R6, R0, 0xff, RZ, 0xc0, !PT ;  /* 0x000000ff00067812 */ /* 0x000fe200078ec0ff */
[----:B------:R-:W3:Y:S01]  /*52d0*/  MUFU.EX2 R21, R21 ;  /* 0x0000001500157308 */ /* 0x000ee20000000800 */
[----:B------:R-:W-:Y:S02]  /*52e0*/  SHF.R.U32.HI R3, RZ, 0x18, R0 ;  /* 0x00000018ff037819 */ /* 0x000fe40000011600 */
[----:B------:R-:W-:Y:S02]  /*52f0*/  LOP3.LUT R0, R4, 0xff, RZ, 0xc0, !PT ;  /* 0x000000ff04007812 */ /* 0x000fe400078ec0ff */
[----:B------:R-:W-:Y:S02]  /*5300*/  SHF.R.U32.HI R2, RZ, 0x8, R2 ;  /* 0x00000008ff027819 */ /* 0x000fe40000011602 */
[----:B------:R-:W-:Y:S01]  /*5310*/  PRMT R9, R0, 0x5410, R3 ;  /* 0x0000541000097816 */ /* 0x000fe20000000003 */
[----:B------:R-:W5:Y:S01]  /*5320*/  MUFU.EX2 R14, R14 ;  /* 0x0000000e000e7308 */ /* 0x000f620000000800 */
[----:B------:R-:W-:-:S02]  /*5330*/  LOP3.LUT R0, R5, 0xffff, RZ, 0xc0, !PT ;  /* 0x0000ffff05007812 */ /* 0x000fc400078ec0ff */
[----:B------:R-:W-:Y:S02]  /*5340*/  PRMT R4, R6, 0x5410, R2 ;  /* 0x0000541006047816 */ /* 0x000fe40000000002 */
[----:B------:R-:W-:Y:S02]  /*5350*/  SHF.R.U32.HI R2, RZ, 0x8, R0 ;  /* 0x00000008ff027819 */ /* 0x000fe40000011600 */
[----:B------:R-:W-:Y:S01]  /*5360*/  LOP3.LUT R0, R5, 0xff, RZ, 0xc0, !PT ;  /* 0x000000ff05007812 */ /* 0x000fe200078ec0ff */
[----:B------:R-:W-:Y:S03]  /*5370*/  MUFU.EX2 R23, R23 ;  /* 0x0000001700177308 */ /* 0x000fe60000000800 */
[----:B------:R-:W-:Y:S01]  /*5380*/  PRMT R10, R0, 0x5410, R2 ;  /* 0x00005410000a7816 */ /* 0x000fe20000000002 */
[----:B------:R-:W-:Y:S01]  /*5390*/  HSET2.LE.AND R0, R7, R25, PT ;  /* 0x0000001907007233 */ /* 0x000fe20003803000 */
[----:B----4-:R-:W-:-:S03]  /*53a0*/  F2FP.BF16.PACK_AB R2, R26, R132 ;  /* 0x000000841a02723e */ /* 0x010fc600000010ff */
[----:B------:R-:W4:Y:S01]  /*53b0*/  MUFU.EX2 R24, R24 ;  /* 0x0000001800187308 */ /* 0x000f220000000800 */
[----:B------:R-:W-:Y:S01]  /*53c0*/  LOP3.LUT R6, R0, R2, RZ, 0xc0, !PT ;  /* 0x0000000200067212 */ /* 0x000fe200078ec0ff */
[--C-:B------:R-:W-:Y:S01]  /*53d0*/  HSET2.LE.AND R0, R8, R25.reuse, PT ;  /* 0x0000001908007233 */ /* 0x100fe20003803000 */
[----:B--2---:R-:W-:Y:S02]  /*53e0*/  F2FP.BF16.PACK_AB R2, R16, R15 ;  /* 0x0000000f1002723e */ /* 0x004fe400000010ff */
[----:B------:R-:W-:Y:S02]  /*53f0*/  SHF.R.U32.HI R8, RZ, 0x18, R5 ;  /* 0x00000018ff087819 */ /* 0x000fe40000011605 */
[----:B------:R-:W-:Y:S01]  /*5400*/  LOP3.LUT R7, R0, R2, RZ, 0xc0, !PT ;  /* 0x0000000200077212 */ /* 0x000fe200078ec0ff */
[----:B------:R-:W-:Y:S01]  /*5410*/  HSET2.LE.AND R0, R4, R25, PT ;  /* 0x0000001904007233 */ /* 0x000fe20003803000 */
[----:B------:R-:W-:-:S04]  /*5420*/  F2FP.BF16.PACK_AB R2, R27, R133 ;  /* 0x000000851b02723e */ /* 0x000fc800000010ff */
[----:B------:R-:W-:Y:S02]  /*5430*/  LOP3.LUT R4, R0, R2, RZ, 0xc0, !PT ;  /* 0x0000000200047212 */ /* 0x000fe400078ec0ff */
[----:B------:R-:W-:Y:S02]  /*5440*/  SHF.R.U32.HI R0, RZ, 0x10, R5 ;  /* 0x00000010ff007819 */ /* 0x000fe40000011605 */
[----:B-1----:R-:W-:Y:S02]  /*5450*/  F2FP.BF16.PACK_AB R2, R19, R18 ;  /* 0x000000121302723e */ /* 0x002fe400000010ff */
[----:B------:R-:W-:Y:S01]  /*5460*/  LOP3.LUT R3, R0, 0xff, RZ, 0xc0, !PT ;  /* 0x000000ff00037812 */ /* 0x000fe200078ec0ff */
[----:B------:R-:W-:-:S05]  /*5470*/  HSET2.LE.AND R0, R9, R25, PT ;  /* 0x0000001909007233 */ /* 0x000fca0003803000 */
[----:B------:R-:W-:Y:S01]  /*5480*/  LOP3.LUT R5, R0, R2, RZ, 0xc0, !PT ;  /* 0x0000000200057212 */ /* 0x000fe200078ec0ff */
[--C-:B------:R-:W-:Y:S01]  /*5490*/  HSET2.LE.AND R0, R12, R25.reuse, PT ;  /* 0x000000190c007233 */ /* 0x100fe20003803000 */
[----:B------:R-:W-:Y:S01]  /*54a0*/  PRMT R2, R3, 0x5410, R8 ;  /* 0x0000541003027816 */ /* 0x000fe20000000008 */
[--C-:B------:R-:W-:Y:S02]  /*54b0*/  HSET2.LE.AND R3, R11, R25.reuse, PT ;  /* 0x000000190b037233 */ /* 0x100fe40003803000 */
[--C-:B------:R-:W-:Y:S02]  /*54c0*/  HSET2.LE.AND R8, R10, R25.reuse, PT ;  /* 0x000000190a087233 */ /* 0x100fe40003803000 */
[----:B------:R-:W-:Y:S01]  /*54d0*/  HSET2.LE.AND R9, R2, R25, PT ;  /* 0x0000001902097233 */ /* 0x000fe20003803000 */
[----:B------:R-:W-:Y:S01]  /*54e0*/  F2FP.BF16.PACK_AB R2, R22, R17 ;  /* 0x000000111602723e */ /* 0x000fe200000010ff */
[----:B------:R-:W-:Y:S03]  /*54f0*/  HMMA.16816.F32.BF16 R40, R4, R60, RZ ;  /* 0x0000003c0428723c */ /* 0x000fe600000418ff */
[----:B------:R-:W-:Y:S01]  /*5500*/  LOP3.LUT R126, R0, R2, RZ, 0xc0, !PT ;  /* 0x00000002007e7212 */ /* 0x000fe200078ec0ff */
[----:B------:R-:W-:Y:S01]  /*5510*/  FADD.FTZ R2, R243, R242 ;  /* 0x000000f2f3027221 */ /* 0x000fe20000010000 */
[----:B---3--:R-:W-:-:S03]  /*5520*/  F2FP.BF16.PACK_AB R0, R21, R20 ;  /* 0x000000141500723e */ /* 0x008fc600000010ff */
[C---:B------:R-:W-:Y:S01]  /*5530*/  HMMA.16816.F32.BF16 R44, R4.reuse, R62, RZ ;  /* 0x0000003e042c723c */ /* 0x040fe200000418ff */
[----:B------:R-:W-:Y:S01]  /*5540*/  LOP3.LUT R127, R3, R0, RZ, 0xc0, !PT ;  /* 0x00000000037f7212 */ /* 0x000fe200078ec0ff */
[----:B------:R-:W-:Y:S01]  /*5550*/  FADD.FTZ R3, R239, R236 ;  /* 0x000000ecef037221 */ /* 0x000fe20000010000 */
[----:B-----5:R-:W-:Y:S01]  /*5560*/  F2FP.BF16.PACK_AB R0, R14, R13 ;  /* 0x0000000d0e00723e */ /* 0x020fe200000010ff */
[----:B------:R-:W-:Y:S02]  /*5570*/  FADD.FTZ R2, R241, R2 ;  /* 0x00000002f1027221 */ /* 0x000fe40000010000 */
[----:B------:R-:W-:Y:S01]  /*5580*/  FADD.FTZ R3, R237, R3 ;  /* 0x00000003ed037221 */ /* 0x000fe20000010000 */
[----:B------:R-:W-:Y:S01]  /*5590*/  LOP3.LUT R124, R8, R0, RZ, 0xc0, !PT ;  /* 0x00000000087c7212 */ /* 0x000fe200078ec0ff */
[----:B------:R-:W-:Y:S01]  /*55a0*/  HMMA.16816.F32.BF16 R56, R4, R76, RZ ;  /* 0x0000004c0438723c */ /* 0x000fe200000418ff */
[----:B----4-:R-:W-:Y:S01]  /*55b0*/  F2FP.BF16.PACK_AB R0, R24, R23 ;  /* 0x000000171800723e */ /* 0x010fe200000010ff */
[----:B------:R-:W-:-:S02]  /*55c0*/  FADD.FTZ R8, R133, R27 ;  /* 0x0000001b85087221 */ /* 0x000fc40000010000 */
[----:B------:R-:W-:Y:S01]  /*55d0*/  FADD.FTZ R2, R240, R2 ;  /* 0x00000002f0027221 */ /* 0x000fe20000010000 */
[----:B------:R-:W-:Y:S01]  /*55e0*/  LOP3.LUT R125, R9, R0, RZ, 0xc0, !PT ;  /* 0x00000000097d7212 */ /* 0x000fe200078ec0ff */
        /* <DEDUP_REMOVED lines=9> */
[----:B------:R-:W-:Y:S02]  /*5680*/  FADD.FTZ R0, R23, R0 ;  /* 0x0000000017007221 */ /* 0x000fe40000010000 */
[----:B------:R-:W-:Y:S01]  /*5690*/  FADD.FTZ R3, R138, R3 ;  /* 0x000000038a037221 */ /* 0x000fe20000010000 */
[----:B------:R-:W-:Y:S01]  /*56a0*/  HMMA.16816.F32.BF16 R160, R4, R164, RZ ;  /* 0x000000a404a0723c */ /* 0x000fe200000418ff */
[----:B------:R-:W-:Y:S02]  /*56b0*/  FADD.FTZ R0, R24, R0 ;  /* 0x0000000018007221 */ /* 0x000fe40000010000 */
[----:B------:R-:W-:Y:S02]  /*56c0*/  FADD.FTZ R3, R139, R3 ;  /* 0x000000038b037221 */ /* 0x000fe40000010000 */
[----:B------:R-:W-:-:S02]  /*56d0*/  FADD.FTZ R0, R20, R0 ;  /* 0x0000000014007221 */ /* 0x000fc40000010000 */
[----:B------:R-:W-:Y:S01]  /*56e0*/  FADD.FTZ R246, R229, R3 ;  /* 0x00000003e5f67221 */ /* 0x000fe20000010000 */
[C---:B------:R-:W-:Y:S08]  /*56f0*/  HMMA.16816.F32.BF16 R72, R4.reuse, R92, RZ ;  /* 0x0000005c0448723c */ /* 0x040ff000000418ff */
[C---:B------:R-:W-:Y:S08]  /*5700*/  HMMA.16816.F32.BF16 R104, R4.reuse, R108, RZ ;  /* 0x0000006c0468723c */ /* 0x040ff000000418ff */
[C---:B------:R-:W-:Y:S08]  /*5710*/  HMMA.16816.F32.BF16 R76, R4.reuse, R94, RZ ;  /* 0x0000005e044c723c */ /* 0x040ff000000418ff */
[C---:B------:R-:W-:Y:S08]  /*5720*/  HMMA.16816.F32.BF16 R88, R4.reuse, R224, RZ ;  /* 0x000000e00458723c */ /* 0x040ff000000418ff */
[C---:B------:R-:W-:Y:S07]  /*5730*/  HMMA.16816.F32.BF16 R120, R4.reuse, R196, RZ ;  /* 0x000000c40478723c */ /* 0x040fee00000418ff */
[----:B------:R-:W-:Y:S01]  /*5740*/  FADD.FTZ R196, R21, R0 ;  /* 0x0000000015c47221 */ /* 0x000fe20000010000 */
        /* <DEDUP_REMOVED lines=28> */
[----:B------:R-:W-:-:S05]  /*5910*/  FADD.FTZ R197, R22, R2 ;  /* 0x0000000216c57221 */ /* 0x000fca0000010000 */
        /* <DEDUP_REMOVED lines=12> */
[----:B------:R-:W-:Y:S01]  /*59e0*/  UIMAD UR5, UR5, UR23, UR32 ;  /* 0x00000017050572a4 */ /* 0x000fe2000f8e0220 */
        /* <DEDUP_REMOVED lines=22> */
[C---:B------:R-:W-:Y:S02]  /*5b50*/  ISETP.LT.OR P0, PT, R0.reuse, R218, P0 ;  /* 0x000000da0000720c */ /* 0x040fe40000701670 */
[C---:B------:R-:W-:Y:S01]  /*5b60*/  ISETP.GE.AND P2, PT, R0.reuse, R221, PT ;  /* 0x000000dd0000720c */ /* 0x040fe20003f46270 */
[----:B------:R-:W4:Y:S03]  /*5b70*/  LDSM.16.M88.4 R4, [R202+0x2000] ;  /* 0x00200000ca04783b */ /* 0x000f260000000200 */
[C---:B------:R-:W-:Y:S01]  /*5b80*/  ISETP.LT.OR P2, PT, R0.reuse, R217, P2 ;  /* 0x000000d90000720c */ /* 0x040fe20001741670 */
[----:B------:R-:W5:Y:S04]  /*5b90*/  LDSM.16.M88.4 R24, [R200+0x8800] ;  /* 0x00880000c818783b */ /* 0x000f680000000200 */
[----:B------:R-:W1:Y:S04]  /*5ba0*/  LDSM.16.M88.4 R12, [R202] ;  /* 0x00000000ca0c783b */ /* 0x000e680000000200 */
[----:B------:R-:W-:Y:S04]  /*5bb0*/  LDSM.16.M88.4 R20, [R211] ;  /* 0x00000000d314783b */ /* 0x000fe80000000200 */
[----:B------:R-:W1:Y:S01]  /*5bc0*/  LDSM.16.M88.4 R8, [R204+0x2000] ;  /* 0x00200000cc08783b */ /* 0x000e620000000200 */
[----:B---3--:R-:W-:-:S03]  /*5bd0*/  IADD3 R2, R0, 0x1, RZ ;  /* 0x0000000100027810 */ /* 0x008fc60007ffe0ff */
[----:B------:R-:W3:Y:S01]  /*5be0*/  LDSM.16.M88.4 R16, [R214] ;  /* 0x00000000d610783b */ /* 0x000ee20000000200 */
[----:B------:R-:W-:Y:S02]  /*5bf0*/  IADD3 R3, R0, 0x9, RZ ;  /* 0x0000000900037810 */ /* 0x000fe40007ffe0ff */
[C---:B------:R-:W-:Y:S01]  /*5c00*/  ISETP.GE.AND P5, PT, R2.reuse, R223, PT ;  /* 0x000000df0200720c */ /* 0x040fe20003fa6270 */
[----:B------:R-:W0:Y:S01]  /*5c10*/  LDGDEPBAR ;  /* 0x00000000000079af */ /* 0x000e220000000000 */
[C---:B------:R-:W-:Y:S02]  /*5c20*/  ISETP.GE.AND P3, PT, R2.reuse, R222, PT ;  /* 0x000000de0200720c */ /* 0x040fe40003f66270 */
[C---:B------:R-:W-:Y:S02]  /*5c30*/  ISETP.GE.AND P4, PT, R2.reuse, R221, PT ;  /* 0x000000dd0200720c */ /* 0x040fe40003f86270 */
[C---:B------:R-:W-:Y:S02]  /*5c40*/  ISETP.GE.AND P1, PT, R2.reuse, R220, PT ;  /* 0x000000dc0200720c */ /* 0x040fe40003f26270 */
[----:B------:R-:W-:-:S02]  /*5c50*/  ISETP.LT.OR P5, PT, R2, R219, P5 ;  /* 0x000000db0200720c */ /* 0x000fc40002fa1670 */
[C---:B------:R-:W-:Y:S02]  /*5c60*/  ISETP.LT.OR P3, PT, R2.reuse, R218, P3 ;  /* 0x000000da0200720c */ /* 0x040fe40001f61670 */
[C---:B------:R-:W-:Y:S02]  /*5c70*/  ISETP.LT.OR P4, PT, R2.reuse, R217, P4 ;  /* 0x000000d90200720c */ /* 0x040fe40002781670 */
[----:B------:R-:W-:Y:S02]  /*5c80*/  ISETP.LT.OR P1, PT, R2, R216, P1 ;  /* 0x000000d80200720c */ /* 0x000fe40000f21670 */
[----:B------:R-:W-:Y:S01]  /*5c90*/  IADD3 R2, R0, 0x8, RZ ;  /* 0x0000000800027810 */ /* 0x000fe20007ffe0ff */
[C---:B----4-:R-:W-:Y:S08]  /*5ca0*/  HMMA.16816.F32.BF16 R184, R4.reuse, R28, RZ ;  /* 0x0000001c04b8723c */ /* 0x050ff000000418ff */
[C---:B-----5:R-:W-:Y:S08]  /*5cb0*/  HMMA.16816.F32.BF16 R176, R4.reuse, R24, RZ ;  /* 0x0000001804b0723c */ /* 0x060ff000000418ff */
[C---:B------:R-:W-:Y:S08]  /*5cc0*/  HMMA.16816.F32.BF16 R180, R4.reuse, R30, RZ ;  /* 0x0000001e04b4723c */ /* 0x040ff000000418ff */
[----:B------:R-:W-:Y:S01]  /*5cd0*/  HMMA.16816.F32.BF16 R172, R4, R26, RZ ;  /* 0x0000001a04ac723c */ /* 0x000fe200000418ff */
[----:B------:R-:W4:Y:S07]  /*5ce0*/  LDSM.16.M88.4 R4, [R204] ;  /* 0x00000000cc04783b */ /* 0x000f2e0000000200 */
[C---:B-1----:R-:W-:Y:S08]  /*5cf0*/  HMMA.16816.F32.BF16 R32, R12.reuse, R28, RZ ;  /* 0x0000001c0c20723c */ /* 0x042ff000000418ff */
[C---:B------:R-:W-:Y:S08]  /*5d00*/  HMMA.16816.F32.BF16 R188, R12.reuse, R30, RZ ;  /* 0x0000001e0cbc723c */ /* 0x040ff000000418ff */
[C---:B------:R-:W-:Y:S08]  /*5d10*/  HMMA.16816.F32.BF16 R28, R12.reuse, R24, RZ ;  /* 0x000000180c1c723c */ /* 0x040ff000000418ff */
[----:B------:R-:W-:Y:S08]  /*5d20*/  HMMA.16816.F32.BF16 R12, R12, R26, RZ ;  /* 0x0000001a0c0c723c */ /* 0x000ff000000418ff */
[C---:B------:R-:W-:Y:S08]  /*5d30*/  HMMA.16816.F32.BF16 R192, R8.reuse, R20, R184 ;  /* 0x0000001408c0723c */ /* 0x040ff000000418b8 */
[C---:B---3--:R-:W-:Y:S08]  /*5d40*/  HMMA.16816.F32.BF16 R184, R8.reuse, R16, R176 ;  /* 0x0000001008b8723c */ /* 0x048ff000000418b0 */
[C---:B------:R-:W-:Y:S08]  /*5d50*/  HMMA.16816.F32.BF16 R176, R8.reuse, R18, R172 ;  /* 0x0000001208b0723c */ /* 0x040ff000000418ac */
[----:B------:R-:W-:Y:S01]  /*5d60*/  HMMA.16816.F32.BF16 R180, R8, R22, R180 ;  /* 0x0000001608b4723c */ /* 0x000fe200000418b4 */
[----:B------:R-:W-:Y:S07]  /*5d70*/  LDSM.16.M88.4 R8, [R210] ;  /* 0x00000000d208783b */ /* 0x000fee0000000200 */
[C---:B----4-:R-:W-:Y:S08]  /*5d80*/  HMMA.16816.F32.BF16 R172, R4.reuse, R20, R32 ;  /* 0x0000001404ac723c */ /* 0x050ff00000041820 */
[C---:B------:R-:W-:Y:S08]  /*5d90*/  HMMA.16816.F32.BF16 R24, R4.reuse, R22, R188 ;  /* 0x000000160418723c */ /* 0x040ff000000418bc */
[C---:B------:R-:W-:Y:S08]  /*5da0*/  HMMA.16816.F32.BF16 R32, R4.reuse, R16, R28 ;  /* 0x000000100420723c */ /* 0x040ff0000004181c */
[----:B------:R-:W-:Y:S01]  /*5db0*/  HMMA.16816.F32.BF16 R20, R4, R18, R12 ;  /* 0x000000120414723c */ /* 0x000fe2000004180c */
[----:B------:R-:W1:Y:S04]  /*5dc0*/  LDSM.16.M88.4 R16, [R208+0x8000] ;  /* 0x00800000d010783b */ /* 0x000e680000000200 */
[----:B------:R-:W3:Y:S04]  /*5dd0*/  LDSM.16.M88.4 R4, [R210+0x2000] ;  /* 0x00200000d204783b */ /* 0x000ee80000000200 */
[----:B------:R-:W4:Y:S01]  /*5de0*/  LDSM.16.M88.4 R12, [R208+0x8800] ;  /* 0x00880000d00c783b */ /* 0x000f220000000200 */
[----:B-1----:R-:W-:Y:S08]  /*5df0*/  HMMA.16816.F32.BF16 R28, R8, R18, R24 ;  /* 0x00000012081c723c */ /* 0x002ff00000041818 */
[C---:B---3--:R-:W-:Y:S08]  /*5e00*/  HMMA.16816.F32.BF16 R188, R4.reuse, R16, R192 ;  /* 0x0000001004bc723c */ /* 0x048ff000000418c0 */
[C---:B----4-:R-:W-:Y:S08]  /*5e10*/  HMMA.16816.F32.BF16 R184, R4.reuse, R12, R184 ;  /* 0x0000000c04b8723c */ /* 0x050ff000000418b8 */
[C---:B------:R-:W-:Y:S08]  /*5e20*/  HMMA.16816.F32.BF16 R180, R4.reuse, R18, R180 ;  /* 0x0000001204b4723c */ /* 0x040ff000000418b4 */
[----:B------:R-:W-:Y:S01]  /*5e30*/  HMMA.16816.F32.BF16 R176, R4, R14, R176 ;  /* 0x0000000e04b0723c */ /* 0x000fe200000418b0 */
[----:B------:R-:W-:Y:S07]  /*5e40*/  LDSM.16.M88.4 R4, [R209+0x2000] ;  /* 0x00200000d104783b */ /* 0x000fee0000000200 */
[C---:B------:R-:W-:Y:S01]  /*5e50*/  HMMA.16816.F32.BF16 R172, R8.reuse, R16, R172 ;  /* 0x0000001008ac723c */ /* 0x040fe200000418ac */
[----:B------:R-:W1:Y:S07]  /*5e60*/  LDSM.16.M88.4 R16, [R207] ;  /* 0x00000000cf10783b */ /* 0x000e6e0000000200 */
[C---:B------:R-:W-:Y:S08]  /*5e70*/  HMMA.16816.F32.BF16 R24, R8.reuse, R12, R32 ;  /* 0x0000000c0818723c */ /* 0x040ff00000041820 */
[----:B------:R-:W-:Y:S01]  /*5e80*/  HMMA.16816.F32.BF16 R20, R8, R14, R20 ;  /* 0x0000000e0814723c */ /* 0x000fe20000041814 */
[----:B------:R-:W3:Y:S04]  /*5e90*/  LDSM.16.M88.4 R12, [R207+0x800] ;  /* 0x00080000cf0c783b */ /* 0x000ee80000000200 */
[----:B------:R-:W4:Y:S03]  /*5ea0*/  LDSM.16.M88.4 R8, [R209] ;  /* 0x00000000d108783b */ /* 0x000f260000000200 */
[C---:B-1----:R-:W-:Y:S08]  /*5eb0*/  HMMA.16816.F32.BF16 R188, R4.reuse, R16, R188 ;  /* 0x0000001004bc723c */ /* 0x042ff000000418bc */
[C---:B------:R-:W-:Y:S08]  /*5ec0*/  HMMA.16816.F32.BF16 R180, R4.reuse, R18, R180 ;  /* 0x0000001204b4723c */ /* 0x040ff000000418b4 */
[C---:B---3--:R-:W-:Y:S08]  /*5ed0*/  HMMA.16816.F32.BF16 R192, R4.reuse, R12, R184 ;  /* 0x0000000c04c0723c */ /* 0x048ff000000418b8 */
[----:B------:R-:W-:Y:S01]  /*5ee0*/  HMMA.16816.F32.BF16 R176, R4, R14, R176 ;  /* 0x0000000e04b0723c */ /* 0x000fe200000418b0 */
[----:B------:R-:W-:Y:S07]  /*5ef0*/  LDSM.16.M88.4 R4, [R202+0x6000] ;  /* 0x00600000ca04783b */ /* 0x000fee0000000200 */
[C---:B----4-:R-:W-:Y:S08]  /*5f00*/  HMMA.16816.F32.BF16 R32, R8.reuse, R16, R172 ;  /* 0x000000100820723c */ /* 0x050ff000000418ac */
[C---:B------:R-:W-:Y:S01]  /*5f10*/  HMMA.16816.F32.BF16 R28, R8.reuse, R18, R28 ;  /* 0x00000012081c723c */ /* 0x040fe2000004181c */
[----:B------:R-:W1:Y:S07]  /*5f20*/  LDSM.16.M88.4 R16, [R200+0x9000] ;  /* 0x00900000c810783b */ /* 0x000e6e0000000200 */
[C---:B------:R-:W-:Y:S08]  /*5f30*/  HMMA.16816.F32.BF16 R24, R8.reuse, R12, R24 ;  /* 0x0000000c0818723c */ /* 0x040ff00000041818 */
[----:B------:R-:W-:Y:S01]  /*5f40*/  HMMA.16816.F32.BF16 R20, R8, R14, R20 ;  /* 0x0000000e0814723c */ /* 0x000fe20000041814 */
[----:B------:R-:W3:Y:S04]  /*5f50*/  LDSM.16.M88.4 R12, [R200+0x9800] ;  /* 0x00980000c80c783b */ /* 0x000ee80000000200 */
[----:B------:R-:W4:Y:S03]  /*5f60*/  LDSM.16.M88.4 R8, [R202+0x4000] ;  /* 0x00400000ca08783b */ /* 0x000f260000000200 */
[C---:B-1----:R-:W-:Y:S08]  /*5f70*/  HMMA.16816.F32.BF16 R188, R4.reuse, R16, R188 ;  /* 0x0000001004bc723c */ /* 0x042ff000000418bc */
[C---:B------:R-:W-:Y:S08]  /*5f80*/  HMMA.16816.F32.BF16 R180, R4.reuse, R18, R180 ;  /* 0x0000001204b4723c */ /* 0x040ff000000418b4 */
[C---:B---3--:R-:W-:Y:S08]  /*5f90*/  HMMA.16816.F32.BF16 R192, R4.reuse, R12, R192 ;  /* 0x0000000c04c0723c */ /* 0x048ff000000418c0 */
[----:B------:R-:W-:Y:S01]  /*5fa0*/  HMMA.16816.F32.BF16 R172, R4, R14, R176 ;  /* 0x0000000e04ac723c */ /* 0x000fe200000418b0 */
[----:B------:R-:W-:Y:S07]  /*5fb0*/  LDSM.16.M88.4 R4, [R204+0x6000] ;  /* 0x00600000cc04783b */ /* 0x000fee0000000200 */
[C---:B----4-:R-:W-:Y:S08]  /*5fc0*/  HMMA.16816.F32.BF16 R32, R8.reuse, R16, R32 ;  /* 0x000000100820723c */ /* 0x050ff00000041820 */
[C---:B------:R-:W-:Y:S01]  /*5fd0*/  HMMA.16816.F32.BF16 R28, R8.reuse, R18, R28 ;  /* 0x00000012081c723c */ /* 0x040fe2000004181c */
[----:B------:R-:W1:Y:S07]  /*5fe0*/  LDSM.16.M88.4 R16, [R213] ;  /* 0x00000000d510783b */ /* 0x000e6e0000000200 */
[C---:B------:R-:W-:Y:S08]  /*5ff0*/  HMMA.16816.F32.BF16 R24, R8.reuse, R12, R24 ;  /* 0x0000000c0818723c */ /* 0x040ff00000041818 */
[----:B------:R-:W-:Y:S01]  /*6000*/  HMMA.16816.F32.BF16 R20, R8, R14, R20 ;  /* 0x0000000e0814723c */ /* 0x000fe20000041814 */
[----:B------:R-:W3:Y:S04]  /*6010*/  LDSM.16.M88.4 R12, [R212] ;  /* 0x00000000d40c783b */ /* 0x000ee80000000200 */
        /* <DEDUP_REMOVED lines=14> */
[-C--:B------:R-:W-:Y:S08]  /*6100*/  HMMA.16816.F32.BF16 R188, R4, R16.reuse, R188 ;  /* 0x0000001004bc723c */ /* 0x080ff000000418bc */
[C---:B---3--:R-:W-:Y:S08]  /*6110*/  HMMA.16816.F32.BF16 R176, R8.reuse, R16, R32 ;  /* 0x0000001008b0723c */ /* 0x048ff00000041820 */
[C---:B------:R-:W-:Y:S01]  /*6120*/  HMMA.16816.F32.BF16 R32, R8.reuse, R18, R28 ;  /* 0x000000120820723c */ /* 0x040fe2000004181c */
[----:B------:R-:W-:Y:S07]  /*6130*/  LDSM.16.M88.4 R16, [R207+0x1000] ;  /* 0x00100000cf10783b */ /* 0x000fee0000000200 */
[C---:B----4-:R-:W-:Y:S08]  /*6140*/  HMMA.16816.F32.BF16 R28, R8.reuse, R12, R24 ;  /* 0x0000000c081c723c */ /* 0x050ff00000041818 */
[----:B------:R-:W-:Y:S01]  /*6150*/  HMMA.16816.F32.BF16 R20, R8, R14, R20 ;  /* 0x0000000e0814723c */ /* 0x000fe20000041814 */
[----:B------:R-:W1:Y:S07]  /*6160*/  LDSM.16.M88.4 R8, [R209+0x4000] ;  /* 0x00400000d108783b */ /* 0x000e6e0000000200 */
[C---:B------:R-:W-:Y:S08]  /*6170*/  HMMA.16816.F32.BF16 R192, R4.reuse, R12, R192 ;  /* 0x0000000c04c0723c */ /* 0x040ff000000418c0 */
[----:B------:R-:W-:Y:S01]  /*6180*/  HMMA.16816.F32.BF16 R180, R4, R14, R172 ;  /* 0x0000000e04b4723c */ /* 0x000fe200000418ac */
[----:B------:R-:W3:Y:S04]  /*6190*/  LDSM.16.M88.4 R4, [R209+0x6000] ;  /* 0x00600000d104783b */ /* 0x000ee80000000200 */
[----:B------:R-:W4:Y:S01]  /*61a0*/  LDSM.16.M88.4 R12, [R207+0x1800] ;  /* 0x00180000cf0c783b */ /* 0x000f220000000200 */
[----:B------:R-:W-:-:S04]  /*61b0*/  DEPBAR.LE SB0, 0x0 ;  /* 0x000080000000791a */ /* 0x000fc80000000000 */
[C---:B-1----:R-:W-:Y:S08]  /*61c0*/  HMMA.16816.F32.BF16 R24, R8.reuse, R16, R176 ;  /* 0x000000100818723c */ /* 0x042ff000000418b0 */
[----:B------:R-:W-:Y:S08]  /*61d0*/  HMMA.16816.F32.BF16 R32, R8, R18, R32 ;  /* 0x000000120820723c */ /* 0x000ff00000041820 */
[C---:B---3--:R-:W-:Y:S08]  /*61e0*/  HMMA.16816.F32.BF16 R172, R4.reuse, R16, R188 ;  /* 0x0000001004ac723c */ /* 0x048ff000000418bc */
[----:B------:R-:W-:Y:S01]  /*61f0*/  HMMA.16816.F32.BF16 R184, R4, R18, R184 ;  /* 0x0000001204b8723c */ /* 0x000fe200000418b8 */
[----:B------:R-:W-:-:S02]  /*6200*/  FSEL R24, R24, -INF , !P6 ;  /* 0xff80000018187808 */ /* 0x000fc40007000000 */
[----:B------:R-:W-:Y:S02]  /*6210*/  FSEL R132, R26, -INF , !P0 ;  /* 0xff8000001a847808 */ /* 0x000fe40004000000 */
[----:B------:R-:W-:Y:S02]  /*6220*/  ISETP.GE.AND P6, PT, R0, R220, PT ;  /* 0x000000dc0000720c */ /* 0x000fe40003fc6270 */
[----:B------:R-:W-:Y:S01]  /*6230*/  ISETP.GE.AND P0, PT, R2, R223, PT ;  /* 0x000000df0200720c */ /* 0x000fe20003f06270 */
[----:B----4-:R-:W-:Y:S01]  /*6240*/  HMMA.16816.F32.BF16 R28, R8, R12, R28 ;  /* 0x0000000c081c723c */ /* 0x010fe2000004181c */
[----:B------:R-:W-:Y:S01]  /*6250*/  BAR.SYNC.DEFER_BLOCKING 0x0 ;  /* 0x0000000000007b1d */ /* 0x000fe20000010000 */
[----:B------:R-:W-:Y:S02]  /*6260*/  ISETP.LT.OR P6, PT, R0, R216, P6 ;  /* 0x000000d80000720c */ /* 0x000fe400037c1670 */
[----:B------:R-:W-:Y:S02]  /*6270*/  ISETP.LT.OR P0, PT, R2, R219, P0 ;  /* 0x000000db0200720c */ /* 0x000fe40000701670 */
[----:B------:R-:W-:-:S02]  /*6280*/  FSEL R26, R25, -INF , !P5 ;  /* 0xff800000191a7808 */ /* 0x000fc40006800000 */
[C---:B------:R-:W-:Y:S01]  /*6290*/  HMMA.16816.F32.BF16 R188, R4.reuse, R12, R192 ;  /* 0x0000000c04bc723c */ /* 0x040fe200000418c0 */
[----:B------:R-:W-:Y:S02]  /*62a0*/  FSEL R19, R175, -INF , !P1 ;  /* 0xff800000af137808 */ /* 0x000fe40004800000 */
[----:B------:R-:W-:Y:S02]  /*62b0*/  FSEL R133, R27, -INF , !P3 ;  /* 0xff8000001b857808 */ /* 0x000fe40005800000 */
[----:B------:R-:W-:Y:S02]  /*62c0*/  FSEL R32, R32, -INF , !P0 ;  /* 0xff80000020207808 */ /* 0x000fe40004000000 */
[C---:B------:R-:W-:Y:S01]  /*62d0*/  ISETP.GE.AND P5, PT, R3.reuse, R223, PT ;  /* 0x000000df0300720c */ /* 0x040fe20003fa6270 */
[----:B------:R-:W-:Y:S01]  /*62e0*/  HMMA.16816.F32.BF16 R180, R4, R14, R180 ;  /* 0x0000000e04b4723c */ /* 0x000fe200000418b4 */
[C---:B------:R-:W-:Y:S02]  /*62f0*/  ISETP.GE.AND P3, PT, R3.reuse, R222, PT ;  /* 0x000000de0300720c */ /* 0x040fe40003f66270 */
[----:B------:R-:W-:-:S02]  /*6300*/  ISETP.GE.AND P1, PT, R3, R221, PT ;  /* 0x000000dd0300720c */ /* 0x000fc40003f26270 */
[----:B------:R-:W-:Y:S02]  /*6310*/  ISETP.GE.AND P0, PT, R3, R220, PT ;  /* 0x000000dc0300720c */ /* 0x000fe40003f06270 */
[----:B------:R-:W-:Y:S01]  /*6320*/  FSEL R6, R172, -INF , !P2 ;  /* 0xff800000ac067808 */ /* 0x000fe20005000000 */
[----:B------:R-:W-:Y:S01]  /*6330*/  HMMA.16816.F32.BF16 R12, R8, R14, R20 ;  /* 0x0000000e080c723c */ /* 0x000fe20000041814 */
[----:B------:R-:W-:Y:S02]  /*6340*/  FSEL R7, R174, -INF , !P6 ;  /* 0xff800000ae077808 */ /* 0x000fe40007000000 */
[C---:B------:R-:W-:Y:S02]  /*6350*/  ISETP.GE.AND P2, PT, R2.reuse, R222, PT ;  /* 0x000000de0200720c */ /* 0x040fe40003f46270 */
[----:B------:R-:W-:Y:S02]  /*6360*/  ISETP.GE.AND P6, PT, R2, R221, PT ;  /* 0x000000dd0200720c */ /* 0x000fe40003fc6270 */
[----:B------:R-:W-:-:S02]  /*6370*/  FSEL R10, R173, -INF , !P4 ;  /* 0xff800000ad0a7808 */ /* 0x000fc40006000000 */
[C---:B------:R-:W-:Y:S02]  /*6380*/  ISETP.GE.AND P4, PT, R2.reuse, R220, PT ;  /* 0x000000dc0200720c */ /* 0x040fe40003f86270 */
        /* <DEDUP_REMOVED lines=26> */
[----:B------:R-:W-:Y:S02]  /*6530*/  ISETP.GE.AND P0, PT, R2, R220, PT ;  /* 0x000000dc0200720c */ /* 0x000fe40003f06270 */
[----:B------:R-:W-:Y:S02]  /*6540*/  FSEL R193, R28, -INF , !P2 ;  /* 0xff8000001cc17808 */ /* 0x000fe40005000000 */
[----:B------:R-:W-:-:S02]  /*6550*/  ISETP.LT.OR P0, PT, R2, R216, P0 ;  /* 0x000000d80200720c */ /* 0x000fc40000701670 */
[----:B------:R-:W-:Y:S02]  /*6560*/  FSEL R231, R190, -INF , !P1 ;  /* 0xff800000bee77808 */ /* 0x000fe40004800000 */
[----:B------:R-:W-:Y:S02]  /*6570*/  FSEL R33, R33, -INF , !P5 ;  /* 0xff80000021217808 */ /* 0x000fe40006800000 */
[----:B------:R-:W-:Y:S02]  /*6580*/  FSEL R35, R35, -INF , !P3 ;  /* 0xff80000023237808 */ /* 0x000fe40005800000 */
[C---:B------:R-:W-:Y:S02]  /*6590*/  ISETP.GE.AND P2, PT, R3.reuse, R220, PT ;  /* 0x000000dc0300720c */ /* 0x040fe40003f46270 */
[----:B------:R-:W-:Y:S02]  /*65a0*/  ISETP.GE.AND P1, PT, R2, R221, PT ;  /* 0x000000dd0200720c */ /* 0x000fe40003f26270 */
[----:B------:R-:W-:-:S02]  /*65b0*/  ISETP.GE.AND P5, PT, R3, R222, PT ;  /* 0x000000de0300720c */ /* 0x000fc40003fa6270 */
[C---:B------:R-:W-:Y:S02]  /*65c0*/  ISETP.GE.AND P3, PT, R3.reuse, R221, PT ;  /* 0x000000dd0300720c */ /* 0x040fe40003f66270 */
[----:B------:R-:W-:Y:S02]  /*65d0*/  FSEL R228, R182, -INF , !P0 ;  /* 0xff800000b6e47808 */ /* 0x000fe40004000000 */
[----:B------:R-:W-:Y:S02]  /*65e0*/  PLOP3.LUT P0, PT, PT, PT, UP0, 0x80, 0x0 ;  /* 0x000000000000781c */ /* 0x000fe40003f0f008 */
[C---:B------:R-:W-:Y:S02]  /*65f0*/  ISETP.LT.OR P2, PT, R3.reuse, R216, P2 ;  /* 0x000000d80300720c */ /* 0x040fe40001741670 */
[----:B------:R-:W-:Y:S02]  /*6600*/  ISETP.LT.OR P1, PT, R2, R217, P1 ;  /* 0x000000d90200720c */ /* 0x000fe40000f21670 */
[----:B------:R-:W-:-:S02]  /*6610*/  ISETP.LT.OR P5, PT, R3, R218, P5 ;  /* 0x000000da0300720c */ /* 0x000fc40002fa1670 */
[----:B------:R-:W-:Y:S02]  /*6620*/  ISETP.LT.OR P3, PT, R3, R217, P3 ;  /* 0x000000d90300720c */ /* 0x000fe40001f61670 */
[----:B------:R-:W-:Y:S02]  /*6630*/  IADD3 R0, R0, 0x19, RZ ;  /* 0x0000001900007810 */ /* 0x000fe40007ffe0ff */
[----:B------:R-:W-:Y:S02]  /*6640*/  FSEL R229, R191, -INF , !P2 ;  /* 0xff800000bfe57808 */ /* 0x000fe40005000000 */
[----:B------:R-:W-:Y:S02]  /*6650*/  FSEL R224, R180, -INF , !P1 ;  /* 0xff800000b4e07808 */ /* 0x000fe40004800000 */
[----:B------:R-:W-:Y:S02]  /*6660*/  FSEL R194, R30, -INF , !P6 ;  /* 0xff8000001ec27808 */ /* 0x000fe40007000000 */
[----:B------:R-:W-:-:S02]  /*6670*/  FSEL R230, R188, -INF , !P4 ;  /* 0xff800000bce67808 */ /* 0x000fc40006000000 */
[----:B------:R-:W-:Y:S02]  /*6680*/  FSEL R225, R31, -INF , !P5 ;  /* 0xff8000001fe17808 */ /* 0x000fe40006800000 */
[----:B------:R-:W-:Y:S02]  /*6690*/  FSEL R227, R189, -INF , !P3 ;  /* 0xff800000bde37808 */ /* 0x000fe40005800000 */
[C---:B------:R-:W-:Y:S02]  /*66a0*/  ISETP.GE.AND P2, PT, R0.reuse, R221, PT ;  /* 0x000000dd0000720c */ /* 0x040fe40003f46270 */
[----:B------:R-:W-:Y:S02]  /*66b0*/  ISETP.GE.AND P1, PT, R0, R220, PT ;  /* 0x000000dc0000720c */ /* 0x000fe40003f26270 */
[C---:B------:R-:W-:Y:S02]  /*66c0*/  ISETP.GE.AND P6, PT, R2.reuse, R223, PT ;  /* 0x000000df0200720c */ /* 0x040fe40003fc6270 */
[----:B------:R-:W-:-:S02]  /*66d0*/  ISETP.GE.AND P4, PT, R2, R222, PT ;  /* 0x000000de0200720c */ /* 0x000fc40003f86270 */
[C---:B------:R-:W-:Y:S02]  /*66e0*/  ISETP.GE.AND P5, PT, R0.reuse, R223, PT ;  /* 0x000000df0000720c */ /* 0x040fe40003fa6270 */
[C---:B------:R-:W-:Y:S02]  /*66f0*/  ISETP.GE.AND P3, PT, R0.reuse, R222, PT ;  /* 0x000000de0000720c */ /* 0x040fe40003f66270 */
[C---:B------:R-:W-:Y:S02]  /*6700*/  ISETP.LT.OR P2, PT, R0.reuse, R217, P2 ;  /* 0x000000d90000720c */ /* 0x040fe40001741670 */
[----:B------:R-:W-:Y:S02]  /*6710*/  ISETP.LT.OR P1, PT, R0, R216, P1 ;  /* 0x000000d80000720c */ /* 0x000fe40000f21670 */
[C---:B------:R-:W-:Y:S02]  /*6720*/  ISETP.LT.OR P6, PT, R2.reuse, R219, P6 ;  /* 0x000000db0200720c */ /* 0x040fe400037c1670 */
        /* <DEDUP_REMOVED lines=10> */
[----:B--2---:R-:W2:Y:S04]  /*67d0*/  LDL.64 R242, [R1+0x50] ;  /* 0x0000500001f27983 */ /* 0x004ea80000100a00 */
[----:B------:R-:W3:Y:S01]  /*67e0*/  LDL.64 R198, [R1+0x48] ;  /* 0x0000480001c67983 */ /* 0x000ee20000100a00 */
[----:B------:R-:W-:Y:S02]  /*67f0*/  UIADD3 UR32, UR30, -0x3, URZ ;  /* 0xfffffffd1e207890 */ /* 0x000fe4000fffe03f */
[----:B------:R-:W-:-:S02]  /*6800*/  ULDC.64 UR4, c[0x0][0x198] ;  /* 0x0000660000047ab9 */ /* 0x000fc40000000a00 */
        /* <DEDUP_REMOVED lines=22> */
.L_x_1860:
[----:B-12---:R-:W2:Y:S01]  /*6970*/  LDL.64 R4, [R1+0x10] ;  /* 0x0000100001047983 */ /* 0x006ea20000100a00 */
[----:B------:R-:W-:Y:S01]  /*6980*/  MOV R0, UR29 ;  /* 0x0000001d00007c02 */ /* 0x000fe20008000f00 */
[----:B------:R-:W-:-:S03]  /*6990*/  IMAD.WIDE.U32 R2, R232, -0x2daee0ad, RZ ;  /* 0xd2511f53e8027825 */ /* 0x000fc600078e00ff */
[----:B--2---:R-:W-:Y:S02]  /*69a0*/  LOP3.LUT R0, R5, UR25, R0, 0x96, !PT ;  /* 0x0000001905007c12 */ /* 0x004fe4000f8e9600 */
[----:B------:R-:W-:-:S03]  /*69b0*/  LOP3.LUT R4, R3, UR15, R4, 0x96, !PT ;  /* 0x0000000f03047c12 */ /* 0x000fc6000f8e9604 */
[----:B------:R-:W-:-:S04]  /*69c0*/  IMAD.WIDE.U32 R28, R0, -0x326172a9, RZ ;  /* 0xcd9e8d57001c7825 */ /* 0x000fc800078e00ff */
[----:B------:R-:W-:Y:S01]  /*69d0*/  IMAD.WIDE.U32 R4, R4, -0x326172a9, RZ ;  /* 0xcd9e8d5704047825 */ /* 0x000fe200078e00ff */
[C---:B------:R-:W-:Y:S02]  /*69e0*/  LOP3.LUT R0, R29.reuse, UR16, R234, 0x96, !PT ;  /* 0x000000101d007c12 */ /* 0x040fe4000f8e96ea */
[----:B------:R-:W-:-:S03]  /*69f0*/  LOP3.LUT R29, R29, UR16, R244, 0x96, !PT ;  /* 0x000000101d1d7c12 */ /* 0x000fc6000f8e96f4 */
[----:B------:R-:W-:Y:S01]  /*6a00*/  IMAD.WIDE.U32 R12, R0, -0x2daee0ad, RZ ;  /* 0xd2511f53000c7825 */ /* 0x000fe200078e00ff */
[----:B------:R-:W-:-:S04]  /*6a10*/  FMNMX.FTZ R0, R134, R6, !PT ;  /* 0x0000000686007209 */ /* 0x000fc80007810000 */
[----:B------:R-:W-:Y:S02]  /*6a20*/  FMNMX.FTZ R0, R10, R0, !PT ;  /* 0x000000000a007209 */ /* 0x000fe40007810000 */
[----:B------:R-:W-:Y:S02]  /*6a30*/  LOP3.LUT R11, R13, UR13, R2, 0x96, !PT ;  /* 0x0000000d0d0b7c12 */ /* 0x000fe4000f8e9602 */
[----:B------:R-:W-:Y:S02]  /*6a40*/  FMNMX.FTZ R0, R9, R0, !PT ;  /* 0x0000000009007209 */ /* 0x000fe40007810000 */
[--C-:B------:R-:W-:Y:S02]  /*6a50*/  LOP3.LUT R2, R5, UR14, R28.reuse, 0x96, !PT ;  /* 0x0000000e05027c12 */ /* 0x100fe4000f8e961c */
[----:B------:R-:W-:Y:S02]  /*6a60*/  FMNMX.FTZ R0, R8, R0, !PT ;  /* 0x0000000008007209 */ /* 0x000fe40007810000 */
[----:B------:R-:W-:Y:S01]  /*6a70*/  LOP3.LUT R28, R251, UR14, R28, 0x96, !PT ;  /* 0x0000000efb1c7c12 */ /* 0x000fe2000f8e961c */
[----:B------:R-:W-:Y:S01]  /*6a80*/  IMAD.WIDE.U32 R2, R2, -0x2daee0ad, RZ ;  /* 0xd2511f5302027825 */ /* 0x000fe200078e00ff */
[----:B------:R-:W-:-:S04]  /*6a90*/  FMNMX.FTZ R0, R230, R0, !PT ;  /* 0x00000000e6007209 */ /* 0x000fc80007810000 */
[----:B------:R-:W-:Y:S01]  /*6aa0*/  LOP3.LUT R3, R3, UR11, R12, 0x96, !PT ;  /* 0x0000000b03037c12 */ /* 0x000fe2000f8e960c */
[----:B------:R-:W-:Y:S01]  /*6ab0*/  IMAD.WIDE.U32 R12, R11, -0x326172a9, RZ ;  /* 0xcd9e8d570b0c7825 */ /* 0x000fe200078e00ff */
[----:B------:R-:W-:-:S03]  /*6ac0*/  FMNMX.FTZ R0, R227, R0, !PT ;  /* 0x00000000e3007209 */ /* 0x000fc60007810000 */
[----:B------:R-:W-:Y:S01]  /*6ad0*/  IMAD.WIDE.U32 R172, R3, -0x326172a9, RZ ;  /* 0xcd9e8d5703ac7825 */ /* 0x000fe200078e00ff */
[----:B------:R-:W-:Y:S02]  /*6ae0*/  FMNMX.FTZ R0, R224, R0, !PT ;  /* 0x00000000e0007209 */ /* 0x000fe40007810000 */
[----:B------:R-:W-:Y:S02]  /*6af0*/  LOP3.LUT R4, R13, UR12, R4, 0x96, !PT ;  /* 0x0000000c0d047c12 */ /* 0x000fe4000f8e9604 */
[----:B------:R-:W-:Y:S02]  /*6b00*/  FMNMX.FTZ R0, R195, R0, !PT ;  /* 0x00000000c3007209 */ /* 0x000fe40007810000 */
[----:B------:R-:W-:Y:S01]  /*6b10*/  LOP3.LUT R3, R173, UR10, R12, 0x96, !PT ;  /* 0x0000000aad037c12 */ /* 0x000fe2000f8e960c */
[----:B------:R-:W-:Y:S02]  /*6b20*/  IMAD.WIDE.U32 R4, R4, -0x2daee0ad, RZ ;  /* 0xd2511f5304047825 */ /* 0x000fe400078e00ff */
[----:B------:R-:W1:Y:S02]  /*6b30*/  SHFL.BFLY PT, R13, R0, 0x2, 0x1f ;  /* 0x0c401f00000d7f89 */ /* 0x000e6400000e0000 */
[----:B------:R-:W-:Y:S01]  /*6b40*/  IMAD.WIDE.U32 R174, R3, -0x2daee0ad, RZ ;  /* 0xd2511f5303ae7825 */ /* 0x000fe200078e00ff */
[----:B------:R-:W-:-:S04]  /*6b50*/  LOP3.LUT R12, R5, UR9, R2, 0x96, !PT ;  /* 0x00000009050c7c12 */ /* 0x000fc8000f8e9602 */
[----:B------:R-:W-:Y:S01]  /*6b60*/  LOP3.LUT R2, R175, UR7, R4, 0x96, !PT ;  /* 0x00000007af027c12 */ /* 0x000fe2000f8e9604 */
[----:B------:R-:W-:Y:S01]  /*6b70*/  IMAD.WIDE.U32 R240, R12, -0x326172a9, RZ ;  /* 0xcd9e8d570cf07825 */ /* 0x000fe200078e00ff */
[----:B------:R-:W-:-:S03]  /*6b80*/  MOV R175, R246 ;  /* 0x000000f600af7202 */ /* 0x000fc60000000f00 */
[----:B------:R-:W-:-:S05]  /*6b90*/  IMAD.WIDE.U32 R2, R2, -0x326172a9, RZ ;  /* 0xcd9e8d5702027825 */ /* 0x000fca00078e00ff */
[C---:B------:R-:W-:Y:S02]  /*6ba0*/  LOP3.LUT R4, R2.reuse, 0xffff, RZ, 0xc0, !PT ;  /* 0x0000ffff02047812 */ /* 0x040fe400078ec0ff */
[----:B------:R-:W-:Y:S02]  /*6bb0*/  LOP3.LUT R5, R2, 0xff, RZ, 0xc0, !PT ;  /* 0x000000ff02057812 */ /* 0x000fe400078ec0ff */
[----:B------:R-:W-:Y:S02]  /*6bc0*/  SHF.R.U32.HI R11, RZ, 0x8, R4 ;  /* 0x00000008ff0b7819 */ /* 0x000fe40000011604 */
[--C-:B------:R-:W-:Y:S02]  /*6bd0*/  SHF.R.U32.HI R23, RZ, 0x10, R2.reuse ;  /* 0x00000010ff177819 */ /* 0x100fe40000011602 */
[----:B------:R-:W-:Y:S02]  /*6be0*/  SHF.R.U32.HI R25, RZ, 0x18, R2 ;  /* 0x00000018ff197819 */ /* 0x000fe40000011602 */
[----:B------:R-:W-:-:S02]  /*6bf0*/  LOP3.LUT R2, R3, UR18, R240, 0x96, !PT ;  /* 0x0000001203027c12 */ /* 0x000fc4000f8e96f0 */
[----:B-1----:R-:W-:Y:S02]  /*6c00*/  FMNMX.FTZ R4, R0, R13, !PT ;  /* 0x0000000d00047209 */ /* 0x002fe40007810000 */
[----:B------:R-:W-:Y:S02]  /*6c10*/  FMNMX.FTZ R3, R136, R24, !PT ;  /* 0x0000001888037209 */ /* 0x000fe40007810000 */
[----:B------:R-:W-:Y:S01]  /*6c20*/  PRMT R31, R5, 0x5410, R11 ;  /* 0x00005410051f7816 */ /* 0x000fe2000000000b */
        /* <DEDUP_REMOVED lines=24> */
[----:B------:R-:W2:Y:S01]  /*6db0*/  SHFL.BFLY PT, R18, R0, 0x2, 0x1f ;  /* 0x0c401f0000127f89 */ /* 0x000ea200000e0000 */
[--C-:B------:R-:W-:Y:S02]  /*6dc0*/  SHF.R.U32.HI R14, RZ, 0x10, R2.reuse ;  /* 0x00000010ff0e7819 */ /* 0x100fe40000011602 */
[C---:B------:R-:W-:Y:S01]  /*6dd0*/  LOP3.LUT R11, R2.reuse, 0xffff, RZ, 0xc0, !PT ;  /* 0x0000ffff020b7812 */ /* 0x040fe200078ec0ff */
[----:B------:R-:W3:Y:S01]  /*6de0*/  SHFL.BFLY PT, R22, R5, 0x2, 0x1f ;  /* 0x0c401f0005167f89 */ /* 0x000ee200000e0000 */
[----:B------:R-:W-:Y:S02]  /*6df0*/  LOP3.LUT R15, R2, 0xff, RZ, 0xc0, !PT ;  /* 0x000000ff020f7812 */ /* 0x000fe400078ec0ff */
[----:B------:R-:W-:Y:S01]  /*6e00*/  SHF.R.U32.HI R13, RZ, 0x18, R2 ;  /* 0x00000018ff0d7819 */ /* 0x000fe20000011602 */
[----:B------:R-:W4:Y:S01]  /*6e10*/  SHFL.BFLY PT, R17, R3, 0x2, 0x1f ;  /* 0x0c401f0003117f89 */ /* 0x000f2200000e0000 */
[----:B------:R-:W-:-:S02]  /*6e20*/  LOP3.LUT R12, R23, 0xff, RZ, 0xc0, !PT ;  /* 0x000000ff170c7812 */ /* 0x000fc400078ec0ff */
[----:B------:R-:W-:Y:S02]  /*6e30*/  LOP3.LUT R2, R14, 0xff, RZ, 0xc0, !PT ;  /* 0x000000ff0e027812 */ /* 0x000fe400078ec0ff */
[----:B------:R-:W-:Y:S02]  /*6e40*/  PRMT R30, R12, 0x5410, R25 ;  /* 0x000054100c1e7816 */ /* 0x000fe40000000019 */
[----:B------:R-:W-:Y:S01]  /*6e50*/  PRMT R27, R2, 0x5410, R13 ;  /* 0x00005410021b7816 */ /* 0x000fe2000000000d */
[----:B------:R-:W-:Y:S01]  /*6e60*/  IMAD.WIDE.U32 R12, R29, -0x2daee0ad, RZ ;  /* 0xd2511f531d0c7825 */ /* 0x000fe200078e00ff */
[----:B------:R-:W-:Y:S02]  /*6e70*/  SHF.R.U32.HI R11, RZ, 0x8, R11 ;  /* 0x00000008ff0b7819 */ /* 0x000fe4000001160b */
[----:B-1----:R-:W-:Y:S01]  /*6e80*/  FMNMX.FTZ R191, R4, R16, !PT ;  /* 0x0000001004bf7209 */ /* 0x002fe20007810000 */
[----:B------:R-:W-:Y:S01]  /*6e90*/  IMAD.WIDE.U32 R28, R28, -0x2daee0ad, RZ ;  /* 0xd2511f531c1c7825 */ /* 0x000fe200078e00ff */
[----:B------:R-:W-:-:S02]  /*6ea0*/  PRMT R25, R15, 0x5410, R11 ;  /* 0x000054100f197816 */ /* 0x000fc4000000000b */
[----:B------:R-:W-:Y:S02]  /*6eb0*/  LOP3.LUT R11, R13, UR13, R248, 0x96, !PT ;  /* 0x0000000d0d0b7c12 */ /* 0x000fe4000f8e96f8 */
[----:B--2---:R-:W-:Y:S02]  /*6ec0*/  FMNMX.FTZ R2, R0, R18, !PT ;  /* 0x0000001200027209 */ /* 0x004fe40007810000 */
[----:B------:R-:W-:Y:S02]  /*6ed0*/  LOP3.LUT R12, R29, UR11, R12, 0x96, !PT ;  /* 0x0000000b1d0c7c12 */ /* 0x000fe4000f8e960c */
[----:B---3--:R-:W-:Y:S01]  /*6ee0*/  FMNMX.FTZ R0, R5, R22, !PT ;  /* 0x0000001605007209 */ /* 0x008fe20007810000 */
[----:B------:R-:W-:Y:S01]  /*6ef0*/  IMAD.WIDE.U32 R22, R11, -0x326172a9, RZ ;  /* 0xcd9e8d570b167825 */ /* 0x000fe200078e00ff */
[----:B------:R-:W1:Y:S01]  /*6f00*/  SHFL.BFLY PT, R14, R2, 0x1, 0x1f ;  /* 0x0c201f00020e7f89 */ /* 0x000e6200000e0000 */
[----:B----4-:R-:W-:Y:S02]  /*6f10*/  FMNMX.FTZ R3, R3, R17, !PT ;  /* 0x0000001103037209 */ /* 0x010fe40007810000 */
[----:B------:R-:W-:Y:S01]  /*6f20*/  IMAD.WIDE.U32 R248, R12, -0x326172a9, RZ ;  /* 0xcd9e8d570cf87825 */ /* 0x000fe200078e00ff */
[----:B------:R-:W2:Y:S01]  /*6f30*/  SHFL.BFLY PT, R13, R0, 0x1, 0x1f ;  /* 0x0c201f00000d7f89 */ /* 0x000ea200000e0000 */
[----:B------:R-:W-:-:S02]  /*6f40*/  LOP3.LUT R4, R23, UR12, R250, 0x96, !PT ;  /* 0x0000000c17047c12 */ /* 0x000fc4000f8e96fa */
[----:B------:R-:W-:Y:S01]  /*6f50*/  FMUL.FTZ R17, R191, c[0x0][0x23c] ;  /* 0x00008f00bf117a20 */ /* 0x000fe20000410000 */
[----:B------:R-:W3:Y:S01]  /*6f60*/  SHFL.BFLY PT, R15, R3, 0x1, 0x1f ;  /* 0x0c201f00030f7f89 */ /* 0x000ee200000e0000 */
[----:B------:R-:W-:Y:S01]  /*6f70*/  LOP3.LUT R11, R249, UR10, R22, 0x96, !PT ;  /* 0x0000000af90b7c12 */ /* 0x000fe2000f8e9616 */
[----:B------:R-:W-:Y:S01]  /*6f80*/  IMAD.WIDE.U32 R4, R4, -0x2daee0ad, RZ ;  /* 0xd2511f5304047825 */ /* 0x000fe200078e00ff */
[----:B------:R-:W-:-:S03]  /*6f90*/  FSETP.NEU.FTZ.AND P2, PT, R191, -INF , PT ;  /* 0xff800000bf00780b */ /* 0x000fc60003f5d000 */
[----:B------:R-:W-:Y:S01]  /*6fa0*/  IMAD.WIDE.U32 R242, R11, -0x2daee0ad, RZ ;  /* 0xd2511f530bf27825 */ /* 0x000fe200078e00ff */
[----:B------:R-:W-:Y:S02]  /*6fb0*/  FSEL R17, R17, RZ, P2 ;  /* 0x000000ff11117208 */ /* 0x000fe40001000000 */
[----:B------:R-:W-:Y:S02]  /*6fc0*/  LOP3.LUT R16, R5, UR9, R28, 0x96, !PT ;  /* 0x0000000905107c12 */ /* 0x000fe4000f8e961c */
[----:B------:R-:W-:Y:S01]  /*6fd0*/  LOP3.LUT R12, R243, UR7, R4, 0x96, !PT ;  /* 0x00000007f30c7c12 */ /* 0x000fe2000f8e9604 */
[--C-:B------:R-:W-:Y:S01]  /*6fe0*/  FFMA.FTZ R8, R8, c[0x0][0x23c], -R17.reuse ;  /* 0x00008f0008087a23 */ /* 0x100fe20000010811 */
[----:B------:R-:W4:Y:S01]  /*6ff0*/  LDC.U8 R4, c[0x0][0x2d8] ;  /* 0x0000b600ff047b82 */ /* 0x000f220000000000 */
[--C-:B------:R-:W-:Y:S02]  /*7000*/  FFMA.FTZ R6, R6, c[0x0][0x23c], -R17.reuse ;  /* 0x00008f0006067a23 */ /* 0x100fe40000010811 */
[----:B------:R-:W5:Y:S01]  /*7010*/  MUFU.EX2 R176, R8 ;  /* 0x0000000800b07308 */ /* 0x000f620000000800 */
[--C-:B------:R-:W-:Y:S01]  /*7020*/  FFMA.FTZ R10, R10, c[0x0][0x23c], -R17.reuse ;  /* 0x00008f000a0a7a23 */ /* 0x100fe20000010811 */
[----:B-1----:R-:W-:Y:S01]  /*7030*/  FMNMX.FTZ R189, R2, R14, !PT ;  /* 0x0000000e02bd7209 */ /* 0x002fe20007810000 */
[----:B------:R-:W-:Y:S01]  /*7040*/  FFMA.FTZ R9, R9, c[0x0][0x23c], -R17 ;  /* 0x00008f0009097a23 */ /* 0x000fe20000010811 */
[----:B--2---:R-:W-:Y:S01]  /*7050*/  FMNMX.FTZ R190, R0, R13, !PT ;  /* 0x0000000d00be7209 */ /* 0x004fe20007810000 */
[----:B------:R-:W-:Y:S01]  /*7060*/  IMAD.WIDE.U32 R28, R16, -0x326172a9, RZ ;  /* 0xcd9e8d57101c7825 */ /* 0x000fe200078e00ff */
[----:B------:R-:W-:-:S02]  /*7070*/  FSEL R2, R191, RZ, P2 ;  /* 0x000000ffbf027208 */ /* 0x000fc40001000000 */
[----:B---3--:R-:W-:Y:S01]  /*7080*/  FMNMX.FTZ R188, R3, R15, !PT ;  /* 0x0000000f03bc7209 */ /* 0x008fe20007810000 */
[C---:B------:R-:W-:Y:S01]  /*7090*/  FMUL.FTZ R18, R190.reuse, c[0x0][0x23c] ;  /* 0x00008f00be127a20 */ /* 0x040fe20000410000 */
[----:B------:R-:W-:Y:S01]  /*70a0*/  FSETP.NEU.FTZ.AND P1, PT, R190, -INF , PT ;  /* 0xff800000be00780b */ /* 0x000fe20003f3d000 */
[----:B------:R1:W-:Y:S01]  /*70b0*/  MUFU.EX2 R177, R6 ;  /* 0x0000000600b17308 */ /* 0x0003e20000000800 */
[----:B------:R-:W-:Y:S01]  /*70c0*/  FSETP.NEU.FTZ.AND P4, PT, R188, -INF , PT ;  /* 0xff800000bc00780b */ /* 0x000fe20003f9d000 */
[----:B------:R-:W-:Y:S01]  /*70d0*/  FADD.FTZ R15, R134, -R2 ;  /* 0x80000002860f7221 */ /* 0x000fe20000010000 */
[----:B------:R-:W-:Y:S01]  /*70e0*/  FSEL R18, R18, RZ, P1 ;  /* 0x000000ff12127208 */ /* 0x000fe20000800000 */
[----:B------:R-:W-:Y:S01]  /*70f0*/  IMAD.WIDE.U32 R12, R12, -0x326172a9, RZ ;  /* 0xcd9e8d570c0c7825 */ /* 0x000fe200078e00ff */
[----:B------:R-:W-:Y:S02]  /*7100*/  FSEL R0, R188, RZ, P4 ;  /* 0x000000ffbc007208 */ /* 0x000fe40002000000 */
[----:B------:R-:W-:Y:S01]  /*7110*/  FSEL R2, R190, RZ, P1 ;  /* 0x000000ffbe027208 */ /* 0x000fe20000800000 */
[----:B------:R2:W-:Y:S01]  /*7120*/  MUFU.EX2 R179, R10 ;  /* 0x0000000a00b37308 */ /* 0x0005e20000000800 */
[----:B------:R-:W-:Y:S01]  /*7130*/  FFMA.FTZ R7, R7, c[0x0][0x23c], -R18 ;  /* 0x00008f0007077a23 */ /* 0x000fe20000010812 */
[----:B------:R-:W-:Y:S01]  /*7140*/  FSETP.NEU.FTZ.AND P3, PT, R189, -INF , PT ;  /* 0xff800000bd00780b */ /* 0x000fe20003f7d000 */
[----:B------:R-:W-:Y:S01]  /*7150*/  FADD.FTZ R22, R136, -R0 ;  /* 0x8000000088167221 */ /* 0x000fe20000010000 */
[----:B-----5:R-:W-:Y:S01]  /*7160*/  MOV R136, R176 ;  /* 0x000000b000887202 */ /* 0x020fe20000000f00 */
[----:B------:R-:W-:Y:S01]  /*7170*/  FFMA.FTZ R0, R19, c[0x0][0x23c], -R18 ;  /* 0x00008f0013007a23 */ /* 0x000fe20000010812 */
[----:B----4-:R-:W-:Y:S01]  /*7180*/  PRMT R176, R4, 0x7054, R4 ;  /* 0x0000705404b07816 */ /* 0x010fe20000000004 */
[----:B------:R-:W-:Y:S01]  /*7190*/  FADD.FTZ R14, R137, -R2 ;  /* 0x80000002890e7221 */ /* 0x000fe20000010000 */
[----:B------:R3:W-:Y:S01]  /*71a0*/  MUFU.EX2 R178, R7 ;  /* 0x0000000700b27308 */ /* 0x0007e20000000800 */
[----:B------:R-:W-:Y:S01]  /*71b0*/  FFMA.FTZ R2, R20, c[0x0][0x23c], -R18 ;  /* 0x00008f0014027a23 */ /* 0x000fe20000010812 */
[C---:B------:R-:W-:Y:S01]  /*71c0*/  FSEL R3, R189.reuse, RZ, P3 ;  /* 0x000000ffbd037208 */ /* 0x040fe20001800000 */
[--C-:B------:R-:W-:Y:S01]  /*71d0*/  HSET2.LE.AND R4, R25, R176.reuse, PT ;  /* 0x000000b019047233 */ /* 0x100fe20003803000 */
[----:B------:R-:W-:Y:S01]  /*71e0*/  FMUL.FTZ R16, R189, c[0x0][0x23c] ;  /* 0x00008f00bd107a20 */ /* 0x000fe20000410000 */
[--C-:B------:R-:W-:Y:S01]  /*71f0*/  HSET2.LE.AND R5, R27, R176.reuse, PT ;  /* 0x000000b01b057233 */ /* 0x100fe20003803000 */
[----:B------:R-:W-:Y:S01]  /*7200*/  SHF.R.U32.HI R11, RZ, 0x10, R12 ;  /* 0x00000010ff0b7819 */ /* 0x000fe2000001160c */
[--C-:B-1----:R-:W-:Y:S01]  /*7210*/  HSET2.LE.AND R6, R31, R176.reuse, PT ;  /* 0x000000b01f067233 */ /* 0x102fe20003803000 */
[----:B------:R1:W4:Y:S01]  /*7220*/  MUFU.EX2 R8, R0 ;  /* 0x0000000000087308 */ /* 0x0003220000000800 */
[----:B------:R-:W-:Y:S01]  /*7230*/  FADD.FTZ R19, R135, -R3 ;  /* 0x8000000387137221 */ /* 0x000fe20000010000 */
[----:B------:R-:W-:Y:S01]  /*7240*/  FSEL R16, R16, RZ, P3 ;  /* 0x000000ff10107208 */ /* 0x000fe20001800000 */
[----:B------:R-:W-:Y:S01]  /*7250*/  FMUL.FTZ R3, R188, c[0x0][0x23c] ;  /* 0x00008f00bc037a20 */ /* 0x000fe20000410000 */
[----:B--2---:R-:W-:Y:S01]  /*7260*/  LOP3.LUT R10, R12, 0xffff, RZ, 0xc0, !PT ;  /* 0x0000ffff0c0a7812 */ /* 0x004fe200078ec0ff */
[----:B------:R-:W-:Y:S01]  /*7270*/  FMUL.FTZ R15, R15, c[0x0][0x23c] ;  /* 0x00008f000f0f7a20 */ /* 0x000fe20000410000 */
[----:B------:R-:W-:Y:S01]  /*7280*/  LOP3.LUT R11, R11, 0xff, RZ, 0xc0, !PT ;  /* 0x000000ff0b0b7812 */ /* 0x000fe200078ec0ff */
[----:B------:R-:W-:Y:S01]  /*7290*/  FMUL.FTZ R14, R14, c[0x0][0x23c] ;  /* 0x00008f000e0e7a20 */ /* 0x000fe20000410000 */
[----:B------:R-:W2:Y:S01]  /*72a0*/  MUFU.EX2 R184, R9 ;  /* 0x0000000900b87308 */ /* 0x000ea20000000800 */
[----:B---3--:R-:W-:Y:S01]  /*72b0*/  HSET2.LE.AND R7, R30, R176, PT ;  /* 0x000000b01e077233 */ /* 0x008fe20003803000 */
[----:B------:R-:W-:Y:S01]  /*72c0*/  FSEL R3, R3, RZ, P4 ;  /* 0x000000ff03037208 */ /* 0x000fe20002000000 */
[----:B------:R-:W-:Y:S01]  /*72d0*/  FMUL.FTZ R19, R19, c[0x0][0x23c] ;  /* 0x00008f0013137a20 */ /* 0x000fe20000410000 */
[----:B------:R-:W-:Y:S01]  /*72e0*/  SHF.R.U32.HI R10, RZ, 0x8, R10 ;  /* 0x00000008ff0a7819 */ /* 0x000fe2000001160a */
[----:B-1----:R-:W-:-:S03]  /*72f0*/  FFMA.FTZ R0, R21, c[0x0][0x23c], -R18 ;  /* 0x00008f0015007a23 */ /* 0x002fc60000010812 */
[----:B------:R1:W-:Y:S01]  /*7300*/  MUFU.EX2 R23, R2 ;  /* 0x0000000200177308 */ /* 0x0003e20000000800 */
[----:B----4-:R-:W-:Y:S02]  /*7310*/  MOV R30, R8 ;  /* 0x00000008001e7202 */ /* 0x010fe40000000f00 */
[----:B--2---:R-:W-:-:S05]  /*7320*/  MOV R31, R184 ;  /* 0x000000b8001f7202 */ /* 0x004fca0000000f00 */
[----:B------:R2:W-:Y:S01]  /*7330*/  MUFU.EX2 R137, R0 ;  /* 0x0000000000897308 */ /* 0x0005e20000000800 */
[----:B-1----:R-:W-:-:S07]  /*7340*/  FFMA.FTZ R2, R24, c[0x0][0x23c], -R3 ;  /* 0x00008f0018027a23 */ /* 0x002fce0000010803 */
[----:B------:R-:W1:Y:S01]  /*7350*/  MUFU.EX2 R21, R14 ;  /* 0x0000000e00157308 */ /* 0x000e620000000800 */
[----:B--2---:R-:W-:-:S07]  /*7360*/  F2FP.BF16.PACK_AB R0, R179, R177 ;  /* 0x000000b1b300723e */ /* 0x004fce00000010ff */
[----:B------:R-:W-:Y:S01]  /*7370*/  MUFU.EX2 R20, R2 ;  /* 0x0000000200147308 */ /* 0x000fe20000000800 */
[----:B------:R-:W-:Y:S02]  /*7380*/  LOP3.LUT R4, R4, R0, RZ, 0xc0, !PT ;  /* 0x0000000004047212 */ /* 0x000fe400078ec0ff */
[----:B------:R-:W-:-:S05]  /*7390*/  F2FP.BF16.PACK_AB R0, R8, R178 ;  /* 0x000000b20800723e */ /* 0x000fca00000010ff */
[----:B------:R-:W2:Y:S01]  /*73a0*/  MUFU.EX2 R19, R19 ;  /* 0x0000001300137308 */ /* 0x000ea20000000800 */
[----:B------:R-:W-:Y:S01]  /*73b0*/  LOP3.LUT R5, R5, R0, RZ, 0xc0, !PT ;  /* 0x0000000005057212 */ /* 0x000fe200078ec0ff */
[----:B-1----:R-:W-:Y:S01]  /*73c0*/  FMUL.FTZ R146, R146, R21 ;  /* 0x0000001592927220 */ /* 0x002fe20000410000 */
[----:B------:R-:W-:Y:S01]  /*73d0*/  F2FP.BF16.PACK_AB R0, R136, R31 ;  /* 0x0000001f8800723e */ /* 0x000fe200000010ff */
[-C--:B------:R-:W-:Y:S02]  /*73e0*/  FMUL.FTZ R147, R147, R21.reuse ;  /* 0x0000001593937220 */ /* 0x080fe40000410000 */
[-C--:B------:R-:W-:Y:S01]  /*73f0*/  FMUL.FTZ R150, R150, R21.reuse ;  /* 0x0000001596967220 */ /* 0x080fe20000410000 */
[----:B------:R-:W-:Y:S01]  /*7400*/  LOP3.LUT R6, R6, R0, RZ, 0xc0, !PT ;  /* 0x0000000006067212 */ /* 0x000fe200078ec0ff */
[----:B------:R-:W-:Y:S01]  /*7410*/  FMUL.FTZ R151, R151, R21 ;  /* 0x0000001597977220 */ /* 0x000fe20000410000 */
[----:B------:R-:W-:Y:S01]  /*7420*/  F2FP.BF16.PACK_AB R0, R23, R137 ;  /* 0x000000891700723e */ /* 0x000fe200000010ff */
[----:B------:R-:W-:-:S02]  /*7430*/  FMUL.FTZ R162, R162, R21 ;  /* 0x00000015a2a27220 */ /* 0x000fc40000410000 */
[----:B------:R-:W-:Y:S01]  /*7440*/  FMUL.FTZ R163, R163, R21 ;  /* 0x00000015a3a37220 */ /* 0x000fe20000410000 */
[----:B------:R-:W-:Y:S01]  /*7450*/  LOP3.LUT R7, R7, R0, RZ, 0xc0, !PT ;  /* 0x0000000007077212 */ /* 0x000fe200078ec0ff */
[----:B------:R-:W-:Y:S02]  /*7460*/  FFMA.FTZ R0, R26, c[0x0][0x23c], -R3 ;  /* 0x00008f001a007a23 */ /* 0x000fe40000010803 */
[-C--:B--2---:R-:W-:Y:S02]  /*7470*/  FMUL.FTZ R142, R142, R19.reuse ;  /* 0x000000138e8e7220 */ /* 0x084fe40000410000 */
[----:B------:R1:W2:Y:S01]  /*7480*/  MUFU.EX2 R24, R0 ;  /* 0x0000000000187308 */ /* 0x0002a20000000800 */
[-C--:B------:R-:W-:Y:S02]  /*7490*/  FMUL.FTZ R143, R143, R19.reuse ;  /* 0x000000138f8f7220 */ /* 0x080fe40000410000 */
[-C--:B------:R-:W-:Y:S02]  /*74a0*/  FMUL.FTZ R154, R154, R19.reuse ;  /* 0x000000139a9a7220 */ /* 0x080fe40000410000 */
[----:B------:R-:W-:-:S02]  /*74b0*/  FMUL.FTZ R155, R155, R19 ;  /* 0x000000139b9b7220 */ /* 0x000fc40000410000 */
[-C--:B------:R-:W-:Y:S02]  /*74c0*/  FMUL.FTZ R158, R158, R19.reuse ;  /* 0x000000139e9e7220 */ /* 0x080fe40000410000 */
[-C--:B------:R-:W-:Y:S02]  /*74d0*/  FMUL.FTZ R159, R159, R19.reuse ;  /* 0x000000139f9f7220 */ /* 0x080fe40000410000 */
[-C--:B------:R-:W-:Y:S02]  /*74e0*/  FMUL.FTZ R170, R170, R19.reuse ;  /* 0x00000013aaaa7220 */ /* 0x080fe40000410000 */
[----:B------:R-:W-:Y:S02]  /*74f0*/  FMUL.FTZ R171, R171, R19 ;  /* 0x00000013abab7220 */ /* 0x000fe40000410000 */
[-C--:B------:R-:W-:Y:S01]  /*7500*/  FMUL.FTZ R166, R166, R21.reuse ;  /* 0x00000015a6a67220 */ /* 0x080fe20000410000 */
[----:B-1----:R-:W-:Y:S01]  /*7510*/  LOP3.LUT R0, R13, UR18, R28, 0x96, !PT ;  /* 0x000000120d007c12 */ /* 0x002fe2000f8e961c */
[----:B------:R-:W-:-:S02]  /*7520*/  FMUL.FTZ R167, R167, R21 ;  /* 0x00000015a7a77220 */ /* 0x000fc40000410000 */
[-C--:B------:R-:W-:Y:S01]  /*7530*/  FMUL.FTZ R38, R38, R19.reuse ;  /* 0x0000001326267220 */ /* 0x080fe20000410000 */
[C---:B------:R-:W-:Y:S01]  /*7540*/  LOP3.LUT R2, R0.reuse, 0xffff, RZ, 0xc0, !PT ;  /* 0x0000ffff00027812 */ /* 0x040fe200078ec0ff */
[----:B------:R-:W-:Y:S01]  /*7550*/  FMUL.FTZ R39, R39, R19 ;  /* 0x0000001327277220 */ /* 0x000fe20000410000 */
[----:B------:R-:W-:Y:S01]  /*7560*/  LOP3.LUT R8, R0, 0xff, RZ, 0xc0, !PT ;  /* 0x000000ff00087812 */ /* 0x000fe200078ec0ff */
[-C--:B------:R-:W-:Y:S01]  /*7570*/  FMUL.FTZ R42, R42, R21.reuse ;  /* 0x000000152a2a7220 */ /* 0x080fe20000410000 */
[----:B------:R-:W-:Y:S01]  /*7580*/  SHF.R.U32.HI R2, RZ, 0x8, R2 ;  /* 0x00000008ff027819 */ /* 0x000fe20000011602 */
[----:B------:R-:W-:Y:S01]  /*7590*/  FMUL.FTZ R43, R43, R21 ;  /* 0x000000152b2b7220 */ /* 0x000fe20000410000 */
[----:B------:R-:W-:Y:S01]  /*75a0*/  SHF.R.U32.HI R9, RZ, 0x10, R0 ;  /* 0x00000010ff097819 */ /* 0x000fe20000011600 */
[-C--:B------:R-:W-:Y:S01]  /*75b0*/  FMUL.FTZ R50, R50, R19.reuse ;  /* 0x0000001332327220 */ /* 0x080fe20000410000 */
[----:B------:R-:W-:Y:S01]  /*75c0*/  PRMT R8, R8, 0x5410, R2 ;  /* 0x0000541008087816 */ /* 0x000fe20000000002 */
[----:B------:R-:W-:Y:S01]  /*75d0*/  FMUL.FTZ R51, R51, R19 ;  /* 0x0000001333337220 */ /* 0x000fe20000410000 */
[----:B--2---:R-:W-:Y:S01]  /*75e0*/  F2FP.BF16.PACK_AB R2, R24, R20 ;  /* 0x000000141802723e */ /* 0x004fe200000010ff */
[----:B------:R-:W-:-:S02]  /*75f0*/  FMUL.FTZ R46, R46, R21 ;  /* 0x000000152e2e7220 */ /* 0x000fc40000410000 */
[----:B------:R-:W-:Y:S01]  /*7600*/  HSET2.LE.AND R8, R8, R176, PT ;  /* 0x000000b008087233 */ /* 0x000fe20003803000 */
[----:B------:R-:W-:Y:S02]  /*7610*/  FMUL.FTZ R47, R47, R21 ;  /* 0x000000152f2f7220 */ /* 0x000fe40000410000 */
[-C--:B------:R-:W-:Y:S02]  /*7620*/  FMUL.FTZ R54, R54, R19.reuse ;  /* 0x0000001336367220 */ /* 0x080fe40000410000 */
[----:B------:R-:W-:Y:S01]  /*7630*/  LOP3.LUT R8, R8, R2, RZ, 0xc0, !PT ;  /* 0x0000000208087212 */ /* 0x000fe200078ec0ff */
[----:B------:R-:W-:Y:S01]  /*7640*/  FMUL.FTZ R55, R55, R19 ;  /* 0x0000001337377220 */ /* 0x000fe20000410000 */
[----:B------:R-:W-:Y:S01]  /*7650*/  SHF.R.U32.HI R2, RZ, 0x18, R0 ;  /* 0x00000018ff027819 */ /* 0x000fe20000011600 */
[-C--:B------:R-:W-:Y:S01]  /*7660*/  FMUL.FTZ R58, R58, R21.reuse ;  /* 0x000000153a3a7220 */ /* 0x080fe20000410000 */
[----:B------:R-:W-:Y:S01]  /*7670*/  LOP3.LUT R0, R9, 0xff, RZ, 0xc0, !PT ;  /* 0x000000ff09007812 */ /* 0x000fe200078ec0ff */
[----:B------:R-:W-:-:S02]  /*7680*/  FMUL.FTZ R59, R59, R21 ;  /* 0x000000153b3b7220 */ /* 0x000fc40000410000 */
[-C--:B------:R-:W-:Y:S01]  /*7690*/  FMUL.FTZ R66, R66, R19.reuse ;  /* 0x0000001342427220 */ /* 0x080fe20000410000 */
[----:B------:R-:W-:Y:S01]  /*76a0*/  PRMT R2, R0, 0x5410, R2 ;  /* 0x0000541000027816 */ /* 0x000fe20000000002 */
[----:B------:R-:W-:Y:S02]  /*76b0*/  FFMA.FTZ R0, R132, c[0x0][0x23c], -R16 ;  /* 0x00008f0084007a23 */ /* 0x000fe40000010810 */
[----:B------:R-:W-:Y:S02]  /*76c0*/  FMUL.FTZ R67, R67, R19 ;  /* 0x0000001343437220 */ /* 0x000fe40000410000 */
[----:B------:R1:W-:Y:S01]  /*76d0*/  MUFU.EX2 R240, R0 ;  /* 0x0000000000f07308 */ /* 0x0003e20000000800 */
[----:B------:R-:W-:Y:S01]  /*76e0*/  HSET2.LE.AND R9, R2, R176, PT ;  /* 0x000000b002097233 */ /* 0x000fe20003803000 */
[----:B------:R-:W-:Y:S02]  /*76f0*/  FFMA.FTZ R2, R32, c[0x0][0x23c], -R3 ;  /* 0x00008f0020027a23 */ /* 0x000fe40000010803 */
[----:B------:R-:W-:-:S02]  /*7700*/  FMUL.FTZ R62, R62, R21 ;  /* 0x000000153e3e7220 */ /* 0x000fc40000410000 */
[----:B------:R-:W-:Y:S02]  /*7710*/  FMUL.FTZ R63, R63, R21 ;  /* 0x000000153f3f7220 */ /* 0x000fe40000410000 */
[----:B------:R2:W-:Y:S01]  /*7720*/  MUFU.EX2 R250, R2 ;  /* 0x0000000200fa7308 */ /* 0x0005e20000000800 */
[-C--:B------:R-:W-:Y:S02]  /*7730*/  FMUL.FTZ R70, R70, R19.reuse ;  /* 0x0000001346467220 */ /* 0x080fe40000410000 */
[----:B------:R-:W-:Y:S02]  /*7740*/  FMUL.FTZ R71, R71, R19 ;  /* 0x0000001347477220 */ /* 0x000fe40000410000 */
[-C--:B------:R-:W-:Y:S02]  /*7750*/  FMUL.FTZ R74, R74, R21.reuse ;  /* 0x000000154a4a7220 */ /* 0x080fe40000410000 */
[----:B------:R-:W-:Y:S02]  /*7760*/  FMUL.FTZ R75, R75, R21 ;  /* 0x000000154b4b7220 */ /* 0x000fe40000410000 */
[----:B-1----:R-:W-:-:S02]  /*7770*/  FFMA.FTZ R0, R133, c[0x0][0x23c], -R16 ;  /* 0x00008f0085007a23 */ /* 0x002fc40000010810 */
[-C--:B------:R-:W-:Y:S02]  /*7780*/  FMUL.FTZ R82, R82, R19.reuse ;  /* 0x0000001352527220 */ /* 0x080fe40000410000 */
[----:B------:R-:W1:Y:S01]  /*7790*/  MUFU.EX2 R25, R0 ;  /* 0x0000000000197308 */ /* 0x000e620000000800 */
[----:B------:R-:W-:Y:S02]  /*77a0*/  FMUL.FTZ R83, R83, R19 ;  /* 0x0000001353537220 */ /* 0x000fe40000410000 */
[-C--:B------:R-:W-:Y:S01]  /*77b0*/  FMUL.FTZ R78, R78, R21.reuse ;  /* 0x000000154e4e7220 */ /* 0x080fe20000410000 */
[----:B--2---:R-:W-:Y:S01]  /*77c0*/  LOP3.LUT R2, R241, UR8, R172, 0x96, !PT ;  /* 0x00000008f1027c12 */ /* 0x004fe2000f8e96ac */
[----:B------:R-:W-:Y:S02]  /*77d0*/  FMUL.FTZ R79, R79, R21 ;  /* 0x000000154f4f7220 */ /* 0x000fe40000410000 */
[-C--:B------:R-:W-:Y:S02]  /*77e0*/  FMUL.FTZ R86, R86, R19.reuse ;  /* 0x0000001356567220 */ /* 0x080fe40000410000 */
[----:B------:R-:W-:-:S02]  /*77f0*/  FMUL.FTZ R87, R87, R19 ;  /* 0x0000001357577220 */ /* 0x000fc40000410000 */
[-C--:B------:R-:W-:Y:S02]  /*7800*/  FMUL.FTZ R90, R90, R21.reuse ;  /* 0x000000155a5a7220 */ /* 0x080fe40000410000 */
[----:B------:R-:W-:Y:S02]  /*7810*/  FMUL.FTZ R91, R91, R21 ;  /* 0x000000155b5b7220 */ /* 0x000fe40000410000 */
[-C--:B------:R-:W-:Y:S01]  /*7820*/  FMUL.FTZ R98, R98, R19.reuse ;  /* 0x0000001362627220 */ /* 0x080fe20000410000 */
[----:B-1----:R-:W-:Y:S01]  /*7830*/  F2FP.BF16.PACK_AB R0, R25, R240 ;  /* 0x000000f01900723e */ /* 0x002fe200000010ff */
[----:B------:R-:W-:Y:S02]  /*7840*/  FMUL.FTZ R99, R99, R19 ;  /* 0x0000001363637220 */ /* 0x000fe40000410000 */
[-C--:B------:R-:W-:Y:S01]  /*7850*/  FMUL.FTZ R94, R94, R21.reuse ;  /* 0x000000155e5e7220 */ /* 0x080fe20000410000 */
[----:B------:R-:W-:Y:S01]  /*7860*/  LOP3.LUT R9, R9, R0, RZ, 0xc0, !PT ;  /* 0x0000000009097212 */ /* 0x000fe200078ec0ff */
[----:B------:R-:W-:Y:S01]  /*7870*/  FMUL.FTZ R95, R95, R21 ;  /* 0x000000155f5f7220 */ /* 0x000fe20000410000 */
[----:B------:R-:W-:Y:S01]  /*7880*/  LOP3.LUT R0, R12, 0xff, RZ, 0xc0, !PT ;  /* 0x000000ff0c007812 */ /* 0x000fe200078ec0ff */
[-C--:B------:R-:W-:Y:S01]  /*7890*/  FMUL.FTZ R102, R102, R19.reuse ;  /* 0x0000001366667220 */ /* 0x080fe20000410000 */
[----:B------:R-:W-:Y:S01]  /*78a0*/  SHF.R.U32.HI R12, RZ, 0x18, R12 ;  /* 0x00000018ff0c7819 */ /* 0x000fe2000001160c */
[----:B------:R-:W-:Y:S01]  /*78b0*/  FMUL.FTZ R103, R103, R19 ;  /* 0x0000001367677220 */ /* 0x000fe20000410000 */
[----:B------:R-:W-:Y:S01]  /*78c0*/  PRMT R10, R0, 0x5410, R10 ;  /* 0x00005410000a7816 */ /* 0x000fe2000000000a */
[----:B------:R-:W-:Y:S01]  /*78d0*/  FFMA.FTZ R0, R33, c[0x0][0x23c], -R3 ;  /* 0x00008f0021007a23 */ /* 0x000fe20000010803 */
[----:B------:R-:W-:Y:S01]  /*78e0*/  PRMT R11, R11, 0x5410, R12 ;  /* 0x000054100b0b7816 */ /* 0x000fe2000000000c */
[----:B------:R-:W-:-:S02]  /*78f0*/  FMUL.FTZ R106, R106, R21 ;  /* 0x000000156a6a7220 */ /* 0x000fc40000410000 */
[----:B------:R-:W1:Y:S01]  /*7900*/  MUFU.EX2 R251, R0 ;  /* 0x0000000000fb7308 */ /* 0x000e620000000800 */
[--C-:B------:R-:W-:Y:S01]  /*7910*/  HSET2.LE.AND R10, R10, R176.reuse, PT ;  /* 0x000000b00a0a7233 */ /* 0x100fe20003803000 */
[----:B------:R-:W-:Y:S01]  /*7920*/  FMUL.FTZ R107, R107, R21 ;  /* 0x000000156b6b7220 */ /* 0x000fe20000410000 */
[----:B------:R-:W-:Y:S01]  /*7930*/  HSET2.LE.AND R11, R11, R176, PT ;  /* 0x000000b00b0b7233 */ /* 0x000fe20003803000 */
[-C--:B------:R-:W-:Y:S02]  /*7940*/  FMUL.FTZ R114, R114, R19.reuse ;  /* 0x0000001372727220 */ /* 0x080fe40000410000 */
[----:B------:R-:W-:Y:S02]  /*7950*/  FMUL.FTZ R115, R115, R19 ;  /* 0x0000001373737220 */ /* 0x000fe40000410000 */
[-C--:B------:R-:W-:Y:S02]  /*7960*/  FMUL.FTZ R110, R110, R21.reuse ;  /* 0x000000156e6e7220 */ /* 0x080fe40000410000 */
[----:B------:R-:W-:-:S02]  /*7970*/  FMUL.FTZ R111, R111, R21 ;  /* 0x000000156f6f7220 */ /* 0x000fc40000410000 */
[-C--:B------:R-:W-:Y:S02]  /*7980*/  FMUL.FTZ R122, R122, R21.reuse ;  /* 0x000000157a7a7220 */ /* 0x080fe40000410000 */
[-C--:B------:R-:W-:Y:S01]  /*7990*/  FMUL.FTZ R123, R123, R21.reuse ;  /* 0x000000157b7b7220 */ /* 0x080fe20000410000 */
[----:B-1----:R-:W-:Y:S01]  /*79a0*/  F2FP.BF16.PACK_AB R0, R251, R250 ;  /* 0x000000fafb00723e */ /* 0x002fe200000010ff */
[-C--:B------:R-:W-:Y:S02]  /*79b0*/  FMUL.FTZ R126, R126, R21.reuse ;  /* 0x000000157e7e7220 */ /* 0x080fe40000410000 */
[----:B------:R-:W-:Y:S01]  /*79c0*/  FMUL.FTZ R127, R127, R21 ;  /* 0x000000157f7f7220 */ /* 0x000fe20000410000 */
[----:B------:R-:W-:Y:S01]  /*79d0*/  LOP3.LUT R10, R10, R0, RZ, 0xc0, !PT ;  /* 0x000000000a0a7212 */ /* 0x000fe200078ec0ff */
[----:B------:R-:W-:Y:S02]  /*79e0*/  FFMA.FTZ R0, R34, c[0x0][0x23c], -R16 ;  /* 0x00008f0022007a23 */ /* 0x000fe40000010810 */
[----:B------:R-:W-:-:S02]  /*79f0*/  FMUL.FTZ R118, R118, R19 ;  /* 0x0000001376767220 */ /* 0x000fc40000410000 */
[----:B------:R1:W-:Y:S01]  /*7a00*/  MUFU.EX2 R243, R0 ;  /* 0x0000000000f37308 */ /* 0x0003e20000000800 */
[-C--:B------:R-:W-:Y:S02]  /*7a10*/  FMUL.FTZ R119, R119, R19.reuse ;  /* 0x0000001377777220 */ /* 0x080fe40000410000 */
[-C--:B------:R-:W-:Y:S02]  /*7a20*/  FMUL.FTZ R130, R130, R19.reuse ;  /* 0x0000001382827220 */ /* 0x080fe40000410000 */
[----:B------:R-:W-:Y:S02]  /*7a30*/  FMUL.FTZ R131, R131, R19 ;  /* 0x0000001383837220 */ /* 0x000fe40000410000 */
[----:B-1----:R-:W-:-:S04]  /*7a40*/  FFMA.FTZ R0, R35, c[0x0][0x23c], -R16 ;  /* 0x00008f0023007a23 */ /* 0x002fc80000010810 */
[----:B------:R-:W1:Y:S02]  /*7a50*/  MUFU.EX2 R249, R0 ;  /* 0x0000000000f97308 */ /* 0x000e640000000800 */
[----:B-1----:R-:W-:-:S04]  /*7a60*/  F2FP.BF16.PACK_AB R0, R249, R243 ;  /* 0x000000f3f900723e */ /* 0x002fc800000010ff */
[----:B------:R-:W-:Y:S01]  /*7a70*/  LOP3.LUT R11, R11, R0, RZ, 0xc0, !PT ;  /* 0x000000000b0b7212 */ /* 0x000fe200078ec0ff */
[----:B------:R-:W-:Y:S02]  /*7a80*/  FMUL.FTZ R0, R22, c[0x0][0x23c] ;  /* 0x00008f0016007a20 */ /* 0x000fe40000410000 */
[----:B------:R1:W2:Y:S08]  /*7a90*/  MUFU.EX2 R22, R15 ;  /* 0x0000000f00167308 */ /* 0x0002b00000000800 */
[----:B------:R-:W3:Y:S01]  /*7aa0*/  MUFU.EX2 R0, R0 ;  /* 0x0000000000007308 */ /* 0x000ee20000000800 */
[----:B-1----:R-:W1:Y:S01]  /*7ab0*/  LDSM.16.MT88.4 R12, [R201+0xa000] ;  /* 0x00a00000c90c783b */ /* 0x002e620000004200 */
[----:B--2---:R-:W-:-:S02]  /*7ac0*/  FMUL.FTZ R144, R144, R22 ;  /* 0x0000001690907220 */ /* 0x004fc40000410000 */
[-C--:B------:R-:W-:Y:S02]  /*7ad0*/  FMUL.FTZ R145, R145, R22.reuse ;  /* 0x0000001691917220 */ /* 0x080fe40000410000 */
[-C--:B------:R-:W-:Y:S02]  /*7ae0*/  FMUL.FTZ R148, R148, R22.reuse ;  /* 0x0000001694947220 */ /* 0x080fe40000410000 */
[----:B------:R-:W-:Y:S02]  /*7af0*/  FMUL.FTZ R149, R149, R22 ;  /* 0x0000001695957220 */ /* 0x000fe40000410000 */
[-C--:B---3--:R-:W-:Y:S02]  /*7b00*/  FMUL.FTZ R140, R140, R0.reuse ;  /* 0x000000008c8c7220 */ /* 0x088fe40000410000 */
[-C--:B------:R-:W-:Y:S02]  /*7b10*/  FMUL.FTZ R141, R141, R0.reuse ;  /* 0x000000008d8d7220 */ /* 0x080fe40000410000 */
        /* <DEDUP_REMOVED lines=14> */
[-C--:B-1----:R-:W-:Y:S01]  /*7c00*/  HMMA.16816.F32.BF16 R140, R8, R12.reuse, R140 ;  /* 0x0000000c088c723c */ /* 0x082fe2000004188c */
[-C--:B------:R-:W-:Y:S02]  /*7c10*/  FMUL.FTZ R48, R48, R0.reuse ;  /* 0x0000000030307220 */ /* 0x080fe40000410000 */
[----:B------:R-:W-:Y:S02]  /*7c20*/  FMUL.FTZ R49, R49, R0 ;  /* 0x0000000031317220 */ /* 0x000fe40000410000 */
        /* <DEDUP_REMOVED lines=12> */
[----:B------:R-:W-:Y:S01]  /*7cf0*/  HMMA.16816.F32.BF16 R244, R8, R14, R152 ;  /* 0x0000000e08f4723c */ /* 0x000fe20000041898 */
[----:B------:R-:W1:Y:S01]  /*7d00*/  LDSM.16.MT88.4 R12, [R203+0xa000] ;  /* 0x00a00000cb0c783b */ /* 0x000e620000004200 */
[-C--:B------:R-:W-:Y:S02]  /*7d10*/  FMUL.FTZ R68, R68, R0.reuse ;  /* 0x0000000044447220 */ /* 0x080fe40000410000 */
[----:B------:R-:W-:Y:S02]  /*7d20*/  FMUL.FTZ R69, R69, R0 ;  /* 0x0000000045457220 */ /* 0x000fe40000410000 */
        /* <DEDUP_REMOVED lines=33> */
[----:B------:R-:W-:Y:S02]  /*7f40*/  FFMA.FTZ R28, R252, R0, R20 ;  /* 0x00000000fc1c7223 */ /* 0x000fe40000010014 */
[----:B------:R-:W-:Y:S02]  /*7f50*/  FFMA.FTZ R0, R193, c[0x0][0x23c], -R3 ;  /* 0x00008f00c1007a23 */ /* 0x000fe40000010803 */
[----:B------:R-:W-:-:S02]  /*7f60*/  FMUL.FTZ R120, R120, R22 ;  /* 0x0000001678787220 */ /* 0x000fc40000410000 */
[-C--:B------:R-:W-:Y:S01]  /*7f70*/  FMUL.FTZ R121, R121, R22.reuse ;  /* 0x0000001679797220 */ /* 0x080fe20000410000 */
[----:B------:R-:W-:Y:S01]  /*7f80*/  HMMA.16816.F32.BF16 R236, R8, R14, R168 ;  /* 0x0000000e08ec723c */ /* 0x000fe200000418a8 */
[----:B------:R-:W1:Y:S01]  /*7f90*/  LDSM.16.MT88.4 R12, [R206+0xa000] ;  /* 0x00a00000ce0c783b */ /* 0x000e620000004200 */
[-C--:B------:R-:W-:Y:S01]  /*7fa0*/  FMUL.FTZ R124, R124, R22.reuse ;  /* 0x000000167c7c7220 */ /* 0x080fe20000410000 */
[----:B------:R2:W-:Y:S01]  /*7fb0*/  MUFU.EX2 R172, R0 ;  /* 0x0000000000ac7308 */ /* 0x0005e20000000800 */
[----:B------:R-:W-:Y:S02]  /*7fc0*/  FMUL.FTZ R125, R125, R22 ;  /* 0x000000167d7d7220 */ /* 0x000fe40000410000 */
[----:B------:R-:W-:Y:S01]  /*7fd0*/  FFMA.FTZ R20, R225, c[0x0][0x23c], -R16 ;  /* 0x00008f00e1147a23 */ /* 0x000fe20000010810 */
[----:B------:R-:W-:Y:S02]  /*7fe0*/  MOV R169, R179 ;  /* 0x000000b300a97202 */ /* 0x000fe40000000f00 */
[----:B------:R-:W-:-:S02]  /*7ff0*/  MOV R168, R176 ;  /* 0x000000b000a87202 */ /* 0x000fc40000000f00 */
[----:B------:R-:W-:Y:S01]  /*8000*/  MOV R170, R25 ;  /* 0x0000001900aa7202 */ /* 0x000fe20000000f00 */
[----:B------:R-:W-:Y:S01]  /*8010*/  MUFU.EX2 R20, R20 ;  /* 0x0000001400147308 */ /* 0x000fe20000000800 */
[----:B------:R-:W-:Y:S02]  /*8020*/  MOV R171, R24 ;  /* 0x0000001800ab7202 */ /* 0x000fe40000000f00 */
[----:B------:R-:W-:Y:S02]  /*8030*/  MOV R241, R168 ;  /* 0x000000a800f17202 */ /* 0x000fe40000000f00 */
[----:B------:R-:W-:Y:S01]  /*8040*/  MOV R168, R30 ;  /* 0x0000001e00a87202 */ /* 0x000fe20000000f00 */
[----:B--2---:R-:W-:Y:S01]  /*8050*/  FFMA.FTZ R0, R192, c[0x0][0x23c], -R3 ;  /* 0x00008f00c0007a23 */ /* 0x004fe20000010803 */
        /* <DEDUP_REMOVED lines=10> */
[----:B------:R-:W-:Y:S01]  /*8100*/  FFMA.FTZ R23, R229, c[0x0][0x23c], -R18 ;  /* 0x00008f00e5177a23 */ /* 0x000fe20000010812 */
[----:B------:R-:W-:Y:S02]  /*8110*/  MOV R192, R50 ;  /* 0x0000003200c07202 */ /* 0x000fe40000000f00 */
[----:B------:R-:W-:-:S03]  /*8120*/  MOV R193, R49 ;  /* 0x0000003100c17202 */ /* 0x000fc60000000f00 */
[----:B------:R-:W-:Y:S01]  /*8130*/  MUFU.EX2 R23, R23 ;  /* 0x0000001700177308 */ /* 0x000fe20000000800 */
[-C--:B-1----:R-:W-:Y:S08]  /*8140*/  HMMA.16816.F32.BF16 R52, R8, R12.reuse, R52 ;  /* 0x0000000c0834723c */ /* 0x082ff00000041834 */
[C---:B------:R-:W-:Y:S08]  /*8150*/  HMMA.16816.F32.BF16 R56, R4.reuse, R12, R56 ;  /* 0x0000000c0438723c */ /* 0x040ff00000041838 */
[-C--:B------:R-:W-:Y:S08]  /*8160*/  HMMA.16816.F32.BF16 R60, R4, R14.reuse, R60 ;  /* 0x0000000e043c723c */ /* 0x080ff0000004183c */
[----:B------:R-:W-:Y:S01]  /*8170*/  HMMA.16816.F32.BF16 R196, R8, R14, R64 ;  /* 0x0000000e08c4723c */ /* 0x000fe20000041840 */
[----:B------:R-:W1:Y:S06]  /*8180*/  LDSM.16.MT88.4 R12, [R201+0xb000] ;  /* 0x00b00000c90c783b */ /* 0x000e6c0000004200 */
[----:B------:R-:W-:-:S02]  /*8190*/  MOV R67, R175 ;  /* 0x000000af00437202 */ /* 0x000fc40000000f00 */
[----:B------:R2:W-:Y:S02]  /*81a0*/  MUFU.EX2 R175, R0 ;  /* 0x0000000000af7308 */ /* 0x0005e40000000800 */
[----:B--2---:R-:W-:Y:S01]  /*81b0*/  FFMA.FTZ R0, R181, c[0x0][0x23c], -R3 ;  /* 0x00008f00b5007a23 */ /* 0x004fe20000010803 */
[----:B------:R-:W-:-:S05]  /*81c0*/  MOV R181, R51 ;  /* 0x0000003300b57202 */ /* 0x000fca0000000f00 */
[----:B------:R2:W-:Y:S01]  /*81d0*/  MUFU.EX2 R173, R0 ;  /* 0x0000000000ad7308 */ /* 0x0005e20000000800 */
[----:B-1----:R-:W-:Y:S01]  /*81e0*/  HMMA.16816.F32.BF16 R68, R8, R12, R68 ;  /* 0x0000000c0844723c */ /* 0x002fe20000041844 */
[----:B--2---:R-:W-:Y:S01]  /*81f0*/  FFMA.FTZ R0, R194, c[0x0][0x23c], -R16 ;  /* 0x00008f00c2007a23 */ /* 0x004fe20000010810 */
[----:B------:R-:W-:-:S06]  /*8200*/  MOV R194, R170 ;  /* 0x000000aa00c27202 */ /* 0x000fcc0000000f00 */
[C---:B------:R-:W-:Y:S01]  /*8210*/  HMMA.16816.F32.BF16 R72, R4.reuse, R12, R72 ;  /* 0x0000000c0448723c */ /* 0x040fe20000041848 */
[----:B------:R-:W-:Y:S07]  /*8220*/  MUFU.EX2 R31, R0 ;  /* 0x00000000001f7308 */ /* 0x000fee0000000800 */
[-C--:B------:R-:W-:Y:S08]  /*8230*/  HMMA.16816.F32.BF16 R76, R4, R14.reuse, R76 ;  /* 0x0000000e044c723c */ /* 0x080ff0000004184c */
[C---:B------:R-:W-:Y:S01]  /*8240*/  HMMA.16816.F32.BF16 R184, R8.reuse, R14, R80 ;  /* 0x0000000e08b8723c */ /* 0x040fe20000041850 */
[----:B------:R-:W1:Y:S04]  /*8250*/  LDSM.16.MT88.4 R12, [R203+0xb000] ;  /* 0x00b00000cb0c783b */ /* 0x000e680000004200 */
[----:B------:R-:W-:Y:S03]  /*8260*/  LDSM.16.MT88.4 R80, [R201+0xb800] ;  /* 0x00b80000c950783b */ /* 0x000fe60000004200 */
[-C--:B-1----:R-:W-:Y:S08]  /*8270*/  HMMA.16816.F32.BF16 R84, R8, R12.reuse, R84 ;  /* 0x0000000c0854723c */ /* 0x082ff00000041854 */
[C---:B------:R-:W-:Y:S08]  /*8280*/  HMMA.16816.F32.BF16 R88, R4.reuse, R12, R88 ;  /* 0x0000000c0458723c */ /* 0x040ff00000041858 */
[-C--:B------:R-:W-:Y:S08]  /*8290*/  HMMA.16816.F32.BF16 R92, R4, R14.reuse, R92 ;  /* 0x0000000e045c723c */ /* 0x080ff0000004185c */
[C---:B------:R-:W-:Y:S01]  /*82a0*/  HMMA.16816.F32.BF16 R176, R8.reuse, R14, R96 ;  /* 0x0000000e08b0723c */ /* 0x040fe20000041860 */
[----:B------:R-:W1:Y:S04]  /*82b0*/  LDSM.16.MT88.4 R12, [R206+0xb000] ;  /* 0x00b00000ce0c783b */ /* 0x000e680000004200 */
[----:B------:R-:W-:Y:S03]  /*82c0*/  LDSM.16.MT88.4 R96, [R203+0xb800] ;  /* 0x00b80000cb60783b */ /* 0x000fe60000004200 */
[-C--:B-1----:R-:W-:Y:S08]  /*82d0*/  HMMA.16816.F32.BF16 R100, R8, R12.reuse, R100 ;  /* 0x0000000c0864723c */ /* 0x082ff00000041864 */
[C---:B------:R-:W-:Y:S08]  /*82e0*/  HMMA.16816.F32.BF16 R104, R4.reuse, R12, R104 ;  /* 0x0000000c0468723c */ /* 0x040ff00000041868 */
[-C--:B------:R-:W-:Y:S08]  /*82f0*/  HMMA.16816.F32.BF16 R108, R4, R14.reuse, R108 ;  /* 0x0000000e046c723c */ /* 0x080ff0000004186c */
[----:B------:R-:W-:Y:S01]  /*8300*/  HMMA.16816.F32.BF16 R132, R8, R14, R112 ;  /* 0x0000000e0884723c */ /* 0x000fe20000041870 */
[----:B------:R-:W1:Y:S04]  /*8310*/  LDSM.16.MT88.4 R12, [R205+0xb000] ;  /* 0x00b00000cd0c783b */ /* 0x000e680000004200 */
[----:B------:R-:W-:Y:S03]  /*8320*/  LDSM.16.MT88.4 R112, [R206+0xb800] ;  /* 0x00b80000ce70783b */ /* 0x000fe60000004200 */
[C---:B-1----:R-:W-:Y:S08]  /*8330*/  HMMA.16816.F32.BF16 R120, R4.reuse, R12, R120 ;  /* 0x0000000c0478723c */ /* 0x042ff00000041878 */
[----:B------:R-:W-:Y:S07]  /*8340*/  HMMA.16816.F32.BF16 R24, R4, R14, R124 ;  /* 0x0000000e0418723c */ /* 0x000fee000004187c */
[----:B------:R-:W-:Y:S01]  /*8350*/  FFMA.FTZ R5, R180, c[0x0][0x23c], -R3 ;  /* 0x00008f00b4057a23 */ /* 0x000fe20000010803 */
[----:B------:R-:W-:Y:S01]  /*8360*/  LOP3.LUT R6, R29, UR8, R248, 0x96, !PT ;  /* 0x000000081d067c12 */ /* 0x000fe2000f8e96f8 */
[----:B------:R-:W-:Y:S01]  /*8370*/  IMAD.WIDE.U32 R2, R2, -0x2daee0ad, RZ ;  /* 0xd2511f5302027825 */ /* 0x000fe200078e00ff */
[----:B------:R-:W-:Y:S01]  /*8380*/  HMMA.16816.F32.BF16 R116, R8, R12, R116 ;  /* 0x0000000c0874723c */ /* 0x000fe20000041874 */
[----:B------:R1:W-:Y:S01]  /*8390*/  MUFU.EX2 R252, R5 ;  /* 0x0000000500fc7308 */ /* 0x0003e20000000800 */
[----:B------:R-:W-:-:S02]  /*83a0*/  MOV R180, R168 ;  /* 0x000000a800b47202 */ /* 0x000fc40000000f00 */
[----:B------:R-:W-:Y:S02]  /*83b0*/  LOP3.LUT R4, R3, UR17, R174, 0x96, !PT ;  /* 0x0000001103047c12 */ /* 0x000fe4000f8e96ae */
[C---:B------:R-:W-:Y:S02]  /*83c0*/  LOP3.LUT R7, R2.reuse, 0xffff, RZ, 0xc0, !PT ;  /* 0x0000ffff02077812 */ /* 0x040fe400078ec0ff */
[----:B------:R-:W-:Y:S01]  /*83d0*/  HMMA.16816.F32.BF16 R32, R8, R14, R128 ;  /* 0x0000000e0820723c */ /* 0x000fe20000041880 */
[----:B------:R-:W-:Y:S02]  /*83e0*/  SHF.R.U32.HI R13, RZ, 0x18, R2 ;  /* 0x00000018ff0d7819 */ /* 0x000fe40000011602 */
[----:B------:R-:W-:Y:S02]  /*83f0*/  MOV R174, R169 ;  /* 0x000000a900ae7202 */ /* 0x000fe40000000f00 */
[----:B------:R-:W-:Y:S02]  /*8400*/  MOV R248, R48 ;  /* 0x0000003000f87202 */ /* 0x000fe40000000f00 */
[----:B------:R-:W-:Y:S01]  /*8410*/  LOP3.LUT R15, R2, 0xff, RZ, 0xc0, !PT ;  /* 0x000000ff020f7812 */ /* 0x000fe200078ec0ff */
[----:B------:R-:W-:Y:S01]  /*8420*/  FFMA.FTZ R9, R226, c[0x0][0x23c], -R18 ;  /* 0x00008f00e2097a23 */ /* 0x000fe20000010812 */
[----:B------:R-:W-:Y:S01]  /*8430*/  SHF.R.U32.HI R14, RZ, 0x10, R2 ;  /* 0x00000010ff0e7819 */ /* 0x000fe20000011602 */
[----:B------:R-:W-:Y:S01]  /*8440*/  IMAD.WIDE.U32 R2, R6, -0x2daee0ad, RZ ;  /* 0xd2511f5306027825 */ /* 0x000fe200078e00ff */
[----:B------:R-:W-:Y:S03]  /*8450*/  LDSM.16.MT88.4 R48, [R206+0xa800] ;  /* 0x00a80000ce30783b */ /* 0x000fe60000004200 */
[----:B-1----:R-:W-:Y:S01]  /*8460*/  FFMA.FTZ R5, R182, c[0x0][0x23c], -R16 ;  /* 0x00008f00b6057a23 */ /* 0x002fe20000010810 */
[C---:B------:R-:W-:Y:S01]  /*8470*/  LOP3.LUT R8, R2.reuse, 0xffff, RZ, 0xc0, !PT ;  /* 0x0000ffff02087812 */ /* 0x040fe200078ec0ff */
[----:B------:R-:W-:Y:S01]  /*8480*/  FFMA.FTZ R6, R195, c[0x0][0x23c], -R17 ;  /* 0x00008f00c3067a23 */ /* 0x000fe20000010811 */
[----:B------:R-:W-:Y:S01]  /*8490*/  LOP3.LUT R12, R2, 0xff, RZ, 0xc0, !PT ;  /* 0x000000ff020c7812 */ /* 0x000fe200078ec0ff */
[----:B------:R1:W-:Y:S01]  /*84a0*/  MUFU.EX2 R137, R5 ;  /* 0x0000000500897308 */ /* 0x0003e20000000800 */
[----:B------:R-:W-:-:S02]  /*84b0*/  SHF.R.U32.HI R11, RZ, 0x10, R2 ;  /* 0x00000010ff0b7819 */ /* 0x000fc40000011602 */
[----:B------:R-:W-:Y:S01]  /*84c0*/  SHF.R.U32.HI R10, RZ, 0x18, R2 ;  /* 0x00000018ff0a7819 */ /* 0x000fe20000011602 */
[----:B------:R-:W-:Y:S01]  /*84d0*/  FFMA.FTZ R2, R183, c[0x0][0x23c], -R16 ;  /* 0x00008f00b7027a23 */ /* 0x000fe20000010810 */
[----:B------:R-:W-:Y:S01]  /*84e0*/  LOP3.LUT R0, R3, UR17, R242, 0x96, !PT ;  /* 0x0000001103007c12 */ /* 0x000fe2000f8e96f2 */
[--C-:B------:R-:W-:Y:S01]  /*84f0*/  FFMA.FTZ R3, R230, c[0x0][0x23c], -R17.reuse ;  /* 0x00008f00e6037a23 */ /* 0x100fe20000010811 */
[----:B------:R-:W-:Y:S01]  /*8500*/  MOV R183, R154 ;  /* 0x0000009a00b77202 */ /* 0x000fe20000000f00 */
[----:B------:R2:W-:Y:S01]  /*8510*/  MUFU.EX2 R136, R2 ;  /* 0x0000000200887308 */ /* 0x0005e20000000800 */
[--C-:B------:R-:W-:Y:S01]  /*8520*/  FFMA.FTZ R16, R227, c[0x0][0x23c], -R17.reuse ;  /* 0x00008f00e3107a23 */ /* 0x100fe20000010811 */
[----:B------:R-:W-:Y:S02]  /*8530*/  MOV R230, R155 ;  /* 0x0000009b00e67202 */ /* 0x000fe40000000f00 */
[----:B------:R-:W-:Y:S02]  /*8540*/  MOV R182, R152 ;  /* 0x0000009800b67202 */ /* 0x000fe40000000f00 */
[----:B------:R-:W-:Y:S01]  /*8550*/  MOV R242, R171 ;  /* 0x000000ab00f27202 */ /* 0x000fe20000000f00 */
[----:B------:R-:W3:Y:S01]  /*8560*/  LDSM.16.MT88.4 R152, [R201+0xa800] ;  /* 0x00a80000c998783b */ /* 0x000ee20000004200 */
[----:B-1----:R-:W-:Y:S01]  /*8570*/  FFMA.FTZ R5, R224, c[0x0][0x23c], -R17 ;  /* 0x00008f00e0057a23 */ /* 0x002fe20000010811 */
[----:B------:R-:W-:Y:S01]  /*8580*/  MUFU.EX2 R29, R6 ;  /* 0x00000006001d7308 */ /* 0x000fe20000000800 */
[--C-:B------:R-:W-:Y:S01]  /*8590*/  FFMA.FTZ R17, R231, c[0x0][0x23c], -R18.reuse ;  /* 0x00008f00e7117a23 */ /* 0x100fe20000010812 */
[----:B------:R-:W1:Y:S01]  /*85a0*/  LDSM.16.MT88.4 R168, [R203+0xa800] ;  /* 0x00a80000cba8783b */ /* 0x000e620000004200 */
[----:B--2---:R-:W-:Y:S01]  /*85b0*/  SHF.R.U32.HI R2, RZ, 0x8, R7 ;  /* 0x00000008ff027819 */ /* 0x004fe20000011607 */
[----:B------:R-:W-:-:S04]  /*85c0*/  FFMA.FTZ R7, R228, c[0x0][0x23c], -R18 ;  /* 0x00008f00e4077a23 */ /* 0x000fc80000010812 */
[----:B------:R2:W4:Y:S01]  /*85d0*/  MUFU.EX2 R30, R5 ;  /* 0x00000005001e7308 */ /* 0x0005220000000800 */
[----:B------:R-:W-:Y:S02]  /*85e0*/  PRMT R15, R15, 0x5410, R2 ;  /* 0x000054100f0f7816 */ /* 0x000fe40000000002 */
[----:B------:R-:W-:-:S05]  /*85f0*/  LOP3.LUT R2, R14, 0xff, RZ, 0xc0, !PT ;  /* 0x000000ff0e027812 */ /* 0x000fca00078ec0ff */
[----:B------:R5:W-:Y:S01]  /*8600*/  MUFU.EX2 R18, R3 ;  /* 0x0000000300127308 */ /* 0x000be20000000800 */
[----:B------:R-:W-:Y:S02]  /*8610*/  PRMT R13, R2, 0x5410, R13 ;  /* 0x00005410020d7816 */ /* 0x000fe4000000000d */
[----:B------:R-:W-:-:S05]  /*8620*/  LOP3.LUT R2, R4, 0xffff, RZ, 0xc0, !PT ;  /* 0x0000ffff04027812 */ /* 0x000fca00078ec0ff */
[----:B------:R-:W-:Y:S01]  /*8630*/  MUFU.EX2 R14, R7 ;  /* 0x00000007000e7308 */ /* 0x000fe20000000800 */
[----:B--2---:R-:W-:Y:S02]  /*8640*/  SHF.R.U32.HI R5, RZ, 0x18, R4 ;  /* 0x00000018ff057819 */ /* 0x004fe40000011604 */
[----:B-----5:R-:W-:-:S05]  /*8650*/  SHF.R.U32.HI R3, RZ, 0x8, R8 ;  /* 0x00000008ff037819 */ /* 0x020fca0000011608 */
[----:B------:R-:W-:Y:S01]  /*8660*/  MUFU.EX2 R16, R16 ;  /* 0x0000001000107308 */ /* 0x000fe20000000800 */
[----:B------:R-:W-:Y:S02]  /*8670*/  PRMT R8, R12, 0x5410, R3 ;  /* 0x000054100c087816 */ /* 0x000fe40000000003 */
[----:B------:R-:W-:Y:S01]  /*8680*/  LOP3.LUT R3, R11, 0xff, RZ, 0xc0, !PT ;  /* 0x000000ff0b037812 */ /* 0x000fe200078ec0ff */
[----:B------:R-:W-:-:S04]  /*8690*/  FFMA.FTZ R11, R67, R19, R240 ;  /* 0x00000013430b7223 */ /* 0x000fc800000100f0 */
[----:B------:R2:W5:Y:S01]  /*86a0*/  MUFU.EX2 R12, R9 ;  /* 0x00000009000c7308 */ /* 0x0005620000000800 */
[----:B------:R-:W-:Y:S01]  /*86b0*/  PRMT R10, R3, 0x5410, R10 ;  /* 0x00005410030a7816 */ /* 0x000fe2000000000a */
[----:B------:R-:W-:Y:S01]  /*86c0*/  LDSM.16.MT88.4 R64, [R205+0xa800] ;  /* 0x00a80000cd40783b */ /* 0x000fe20000004200 */
[----:B------:R-:W-:Y:S02]  /*86d0*/  SHF.R.U32.HI R3, RZ, 0x8, R2 ;  /* 0x00000008ff037819 */ /* 0x000fe40000011602 */
[----:B------:R-:W-:-:S03]  /*86e0*/  LOP3.LUT R2, R4, 0xff, RZ, 0xc0, !PT ;  /* 0x000000ff04027812 */ /* 0x000fc600078ec0ff */
[----:B------:R-:W1:Y:S01]  /*86f0*/  MUFU.EX2 R17, R17 ;  /* 0x0000001100117308 */ /* 0x000e620000000800 */
[----:B------:R-:W-:Y:S02]  /*8700*/  PRMT R6, R2, 0x5410, R3 ;  /* 0x0000541002067816 */ /* 0x000fe40000000003 */
[----:B------:R-:W-:Y:S02]  /*8710*/  SHF.R.U32.HI R2, RZ, 0x10, R4 ;  /* 0x00000010ff027819 */ /* 0x000fe40000011604 */
[----:B------:R-:W-:Y:S02]  /*8720*/  LOP3.LUT R3, R0, 0xffff, RZ, 0xc0, !PT ;  /* 0x0000ffff00037812 */ /* 0x000fe400078ec0ff */
[----:B------:R-:W-:Y:S02]  /*8730*/  LOP3.LUT R2, R2, 0xff, RZ, 0xc0, !PT ;  /* 0x000000ff02027812 */ /* 0x000fe400078ec0ff */
[----:B------:R-:W-:Y:S02]  /*8740*/  SHF.R.U32.HI R4, RZ, 0x8, R3 ;  /* 0x00000008ff047819 */ /* 0x000fe40000011603 */
[----:B------:R-:W-:-:S02]  /*8750*/  LOP3.LUT R3, R0, 0xff, RZ, 0xc0, !PT ;  /* 0x000000ff00037812 */ /* 0x000fc400078ec0ff */
[----:B--2---:R-:W-:Y:S02]  /*8760*/  PRMT R9, R2, 0x5410, R5 ;  /* 0x0000541002097816 */ /* 0x004fe40000000005 */
[----:B------:R-:W-:Y:S02]  /*8770*/  SHF.R.U32.HI R2, RZ, 0x10, R0 ;  /* 0x00000010ff027819 */ /* 0x000fe40000011600 */
[----:B------:R-:W-:Y:S02]  /*8780*/  PRMT R5, R3, 0x5410, R4 ;  /* 0x0000541003057816 */ /* 0x000fe40000000004 */
[----:B------:R-:W-:Y:S01]  /*8790*/  SHF.R.U32.HI R4, RZ, 0x18, R0 ;  /* 0x00000018ff047819 */ /* 0x000fe20000011600 */
[----:B------:R-:W-:Y:S01]  /*87a0*/  HSET2.LE.AND R0, R15, R241, PT ;  /* 0x000000f10f007233 */ /* 0x000fe20003803000 */
[----:B------:R-:W-:Y:S02]  /*87b0*/  LOP3.LUT R3, R2, 0xff, RZ, 0xc0, !PT ;  /* 0x000000ff02037812 */ /* 0x000fe400078ec0ff */
[----:B----4-:R-:W-:-:S02]  /*87c0*/  F2FP.BF16.PACK_AB R2, R29, R30 ;  /* 0x0000001e1d02723e */ /* 0x010fc400000010ff */
[----:B------:R-:W-:Y:S01]  /*87d0*/  PRMT R7, R3, 0x5410, R4 ;  /* 0x0000541003077816 */ /* 0x000fe20000000004 */
[--C-:B------:R-:W-:Y:S01]  /*87e0*/  HSET2.LE.AND R3, R8, R241.reuse, PT ;  /* 0x000000f108037233 */ /* 0x100fe20003803000 */
[----:B------:R-:W-:Y:S01]  /*87f0*/  LOP3.LUT R126, R0, R2, RZ, 0xc0, !PT ;  /* 0x00000002007e7212 */ /* 0x000fe200078ec0ff */
[--C-:B------:R-:W-:Y:S01]  /*8800*/  HSET2.LE.AND R0, R13, R241.reuse, PT ;  /* 0x000000f10d007233 */ /* 0x100fe20003803000 */
[----:B-----5:R-:W-:Y:S02]  /*8810*/  F2FP.BF16.PACK_AB R2, R12, R14 ;  /* 0x0000000e0c02723e */ /* 0x020fe400000010ff */
[----:B------:R-:W-:Y:S02]  /*8820*/  F2FP.BF16.PACK_AB R4, R252, R173 ;  /* 0x000000adfc04723e */ /* 0x000fe400000010ff */
[----:B------:R-:W-:Y:S01]  /*8830*/  LOP3.LUT R127, R0, R2, RZ, 0xc0, !PT ;  /* 0x00000002007f7212 */ /* 0x000fe200078ec0ff */
[--C-:B------:R-:W-:Y:S01]  /*8840*/  HSET2.LE.AND R0, R10, R241.reuse, PT ;  /* 0x000000f10a007233 */ /* 0x100fe20003803000 */
[----:B------:R-:W-:Y:S01]  /*8850*/  F2FP.BF16.PACK_AB R2, R136, R137 ;  /* 0x000000898802723e */ /* 0x000fe200000010ff */
[----:B------:R-:W-:Y:S01]  /*8860*/  FADD.FTZ R10, R242, R28 ;  /* 0x0000001cf20a7221 */ /* 0x000fe20000010000 */
[----:B------:R-:W-:Y:S01]  /*8870*/  LOP3.LUT R130, R3, R4, RZ, 0xc0, !PT ;  /* 0x0000000403827212 */ /* 0x000fe200078ec0ff */
[--C-:B------:R-:W-:Y:S01]  /*8880*/  HSET2.LE.AND R3, R6, R241.reuse, PT ;  /* 0x000000f106037233 */ /* 0x100fe20003803000 */
[----:B------:R-:W-:Y:S01]  /*8890*/  LOP3.LUT R131, R0, R2, RZ, 0xc0, !PT ;  /* 0x0000000200837212 */ /* 0x000fe200078ec0ff */
[----:B------:R-:W-:Y:S01]  /*88a0*/  HSET2.LE.AND R0, R5, R241, PT ;  /* 0x000000f105007233 */ /* 0x000fe20003803000 */
[----:B------:R-:W-:-:S02]  /*88b0*/  F2FP.BF16.PACK_AB R4, R16, R18 ;  /* 0x000000121004723e */ /* 0x000fc400000010ff */
[----:B------:R-:W-:Y:S02]  /*88c0*/  F2FP.BF16.PACK_AB R2, R175, R172 ;  /* 0x000000acaf02723e */ /* 0x000fe400000010ff */
[----:B------:R-:W-:Y:S01]  /*88d0*/  LOP3.LUT R124, R3, R4, RZ, 0xc0, !PT ;  /* 0x00000004037c7212 */ /* 0x000fe200078ec0ff */
[----:B------:R-:W-:Y:S01]  /*88e0*/  FADD.FTZ R3, R194, R11 ;  /* 0x0000000bc2037221 */ /* 0x000fe20000010000 */
[----:B------:R-:W-:Y:S01]  /*88f0*/  LOP3.LUT R128, R0, R2, RZ, 0xc0, !PT ;  /* 0x0000000200807212 */ /* 0x000fe200078ec0ff */
[--C-:B------:R-:W-:Y:S01]  /*8900*/  HSET2.LE.AND R0, R7, R241.reuse, PT ;  /* 0x000000f107007233 */ /* 0x100fe20003803000 */
[----:B------:R-:W-:Y:S01]  /*8910*/  F2FP.BF16.PACK_AB R2, R20, R31 ;  /* 0x0000001f1402723e */ /* 0x000fe200000010ff */
[----:B------:R-:W2:Y:S01]  /*8920*/  LDSM.16.MT88.4 R4, [R205+0xb800] ;  /* 0x00b80000cd04783b */ /* 0x000ea20000004200 */
[----:B------:R-:W-:Y:S02]  /*8930*/  FADD.FTZ R3, R243, R3 ;  /* 0x00000003f3037221 */ /* 0x000fe40000010000 */
[----:B------:R-:W-:Y:S01]  /*8940*/  LOP3.LUT R129, R0, R2, RZ, 0xc0, !PT ;  /* 0x0000000200817212 */ /* 0x000fe200078ec0ff */
[----:B------:R-:W-:Y:S01]  /*8950*/  HSET2.LE.AND R0, R9, R241, PT ;  /* 0x000000f109007233 */ /* 0x000fe20003803000 */
[----:B-1----:R-:W-:Y:S01]  /*8960*/  F2FP.BF16.PACK_AB R2, R23, R17 ;  /* 0x000000111702723e */ /* 0x002fe200000010ff */
[----:B------:R-:W-:-:S03]  /*8970*/  FADD.FTZ R3, R249, R3 ;  /* 0x00000003f9037221 */ /* 0x000fc60000010000 */
[----:B------:R-:W-:Y:S01]  /*8980*/  LOP3.LUT R125, R0, R2, RZ, 0xc0, !PT ;  /* 0x00000002007d7212 */ /* 0x000fe200078ec0ff */
[----:B------:R-:W-:Y:S01]  /*8990*/  FFMA.FTZ R2, R183, R22, R230 ;  /* 0x00000016b7027223 */ /* 0x000fe200000100e6 */
[-C--:B---3--:R-:W-:Y:S01]  /*89a0*/  HMMA.16816.F32.BF16 R140, R128, R152.reuse, R140 ;  /* 0x00000098808c723c */ /* 0x088fe2000004188c */
[----:B------:R-:W-:Y:S02]  /*89b0*/  FFMA.FTZ R0, R182, R21, R225 ;  /* 0x00000015b6007223 */ /* 0x000fe400000100e1 */
        /* <DEDUP_REMOVED lines=10> */
[----:B------:R-:W-:-:S04]  /*8a60*/  FADD.FTZ R3, R31, R3 ;  /* 0x000000031f037221 */ /* 0x000fc80000010000 */
[----:B------:R-:W-:Y:S01]  /*8a70*/  FADD.FTZ R3, R20, R3 ;  /* 0x0000000314037221 */ /* 0x000fe20000010000 */
[----:B------:R-:W-:Y:S03]  /*8a80*/  HMMA.16816.F32.BF16 R156, R128, R168, R156 ;  /* 0x000000a8809c723c */ /* 0x000fe6000004189c */
[----:B------:R-:W-:Y:S01]  /*8a90*/  FADD.FTZ R3, R137, R3 ;  /* 0x0000000389037221 */ /* 0x000fe20000010000 */
[----:B------:R-:W-:-:S03]  /*8aa0*/  MOV R137, R190 ;  /* 0x000000be00897202 */ /* 0x000fc60000000f00 */
[----:B------:R-:W-:Y:S01]  /*8ab0*/  FADD.FTZ R228, R136, R3 ;  /* 0x0000000388e47221 */ /* 0x000fe20000010000 */
[----:B--2---:R-:W-:Y:S01]  /*8ac0*/  HMMA.16816.F32.BF16 R120, R124, R4, R120 ;  /* 0x000000047c78723c */ /* 0x004fe20000041878 */
[----:B------:R-:W-:-:S03]  /*8ad0*/  MOV R136, R188 ;  /* 0x000000bc00887202 */ /* 0x000fc60000000f00 */
[----:B------:R1:W-:Y:S04]  /*8ae0*/  STL [R1+0x18], R228 ;  /* 0x000018e401007387 */ /* 0x0003e80000100800 */
        /* <DEDUP_REMOVED lines=14> */
[----:B------:R-:W-:Y:S01]  /*8bd0*/  FADD.FTZ R4, R173, R4 ;  /* 0x00000004ad047221 */ /* 0x000fe20000010000 */
[----:B------:R1:W-:Y:S03]  /*8be0*/  STL [R1+0x1c], R229 ;  /* 0x00001ce501007387 */ /* 0x0003e60000100800 */
[----:B------:R-:W-:Y:S01]  /*8bf0*/  FADD.FTZ R252, R252, R4 ;  /* 0x00000004fcfc7221 */ /* 0x000fe20000010000 */
[----:B------:R1:W-:Y:S01]  /*8c00*/  STL [R1+0x20], R230 ;  /* 0x000020e601007387 */ /* 0x0003e20000100800 */
        /* <DEDUP_REMOVED lines=24> */
[----:B------:R-:W-:Y:S01]  /*8d90*/  HMMA.16816.F32.BF16 R128, R128, R6, R32 ;  /* 0x000000068080723c */ /* 0x000fe20000041820 */
[----:B------:R-:W-:Y:S07]  /*8da0*/  @!P0 BRA `(.L_x_1859) ;  /* 0x0000a1f000008947 */ /* 0x000fee0003800000 */
[----:B-1----:R-:W2:Y:S01]  /*8db0*/  LDL.64 R192, [R1+0x78] ;  /* 0x0000780001c07983 */ /* 0x002ea20000100a00 */
        /* <DEDUP_REMOVED lines=31> */
[----:B------:R-:W-:Y:S04]  /*8fb0*/  LDSM.16.M88.4 R8, [R204+0x2000] ;  /* 0x00200000cc08783b */ /* 0x000fe80000000200 */
[----:B------:R-:W5:Y:S04]  /*8fc0*/  LDSM.16.M88.4 R16, [R214] ;  /* 0x00000000d610783b */ /* 0x000f680000000200 */
        /* <DEDUP_REMOVED lines=8> */
[C---:B------:R-:W-:Y:S08]  /*9050*/  HMMA.16816.F32.BF16 R180, R12.reuse, R30, RZ ;  /* 0x0000001e0cb4723c */ /* 0x040ff000000418ff */
[C---:B------:R-:W-:Y:S08]  /*9060*/  HMMA.16816.F32.BF16 R28, R12.reuse, R24, RZ ;  /* 0x000000180c1c723c */ /* 0x040ff000000418ff */
[----:B------:R-:W-:Y:S08]  /*9070*/  HMMA.16816.F32.BF16 R12, R12, R26, RZ ;  /* 0x0000001a0c0c723c */ /* 0x000ff000000418ff */
[C---:B-----5:R-:W-:Y:S08]  /*9080*/  HMMA.16816.F32.BF16 R184, R8.reuse, R16, R136 ;  /* 0x0000001008b8723c */ /* 0x060ff00000041888 */
[C---:B------:R-:W-:Y:S08]  /*9090*/  HMMA.16816.F32.BF16 R136, R8.reuse, R18, R132 ;  /* 0x000000120888723c */ /* 0x040ff00000041884 */
[C---:B-1----:R-:W-:Y:S08]  /*90a0*/  HMMA.16816.F32.BF16 R176, R8.reuse, R20, R176 ;  /* 0x0000001408b0723c */ /* 0x042ff000000418b0 */
[----:B------:R-:W-:Y:S01]  /*90b0*/  HMMA.16816.F32.BF16 R172, R8, R22, R172 ;  /* 0x0000001608ac723c */ /* 0x000fe200000418ac */
[----:B------:R-:W-:Y:S07]  /*90c0*/  LDSM.16.M88.4 R8, [R210] ;  /* 0x00000000d208783b */ /* 0x000fee0000000200 */
[C---:B--2---:R-:W-:Y:S08]  /*90d0*/  HMMA.16816.F32.BF16 R132, R4.reuse, R20, R32 ;  /* 0x000000140484723c */ /* 0x044ff00000041820 */
[C---:B------:R-:W-:Y:S08]  /*90e0*/  HMMA.16816.F32.BF16 R24, R4.reuse, R22, R180 ;  /* 0x000000160418723c */ /* 0x040ff000000418b4 */
[C---:B------:R-:W-:Y:S08]  /*90f0*/  HMMA.16816.F32.BF16 R32, R4.reuse, R16, R28 ;  /* 0x000000100420723c */ /* 0x040ff0000004181c */
[----:B------:R-:W-:Y:S01]  /*9100*/  HMMA.16816.F32.BF16 R20, R4, R18, R12 ;  /* 0x000000120414723c */ /* 0x000fe2000004180c */
[----:B------:R-:W1:Y:S04]  /*9110*/  LDSM.16.M88.4 R16, [R208+0x8000] ;  /* 0x00800000d010783b */ /* 0x000e680000000200 */
[----:B------:R-:W2:Y:S04]  /*9120*/  LDSM.16.M88.4 R4, [R210+0x2000] ;  /* 0x00200000d204783b */ /* 0x000ea80000000200 */
[----:B------:R-:W3:Y:S01]  /*9130*/  LDSM.16.M88.4 R12, [R208+0x8800] ;  /* 0x00880000d00c783b */ /* 0x000ee20000000200 */
[----:B-1----:R-:W-:Y:S08]  /*9140*/  HMMA.16816.F32.BF16 R28, R8, R18, R24 ;  /* 0x00000012081c723c */ /* 0x002ff00000041818 */
[C---:B--2---:R-:W-:Y:S08]  /*9150*/  HMMA.16816.F32.BF16 R176, R4.reuse, R16, R176 ;  /* 0x0000001004b0723c */ /* 0x044ff000000418b0 */
[C---:B---3--:R-:W-:Y:S08]  /*9160*/  HMMA.16816.F32.BF16 R180, R4.reuse, R12, R184 ;  /* 0x0000000c04b4723c */ /* 0x048ff000000418b8 */
[C---:B------:R-:W-:Y:S08]  /*9170*/  HMMA.16816.F32.BF16 R172, R4.reuse, R18, R172 ;  /* 0x0000001204ac723c */ /* 0x040ff000000418ac */
[----:B------:R-:W-:Y:S01]  /*9180*/  HMMA.16816.F32.BF16 R136, R4, R14, R136 ;  /* 0x0000000e0488723c */ /* 0x000fe20000041888 */
[----:B------:R-:W-:Y:S07]  /*9190*/  LDSM.16.M88.4 R4, [R209+0x2000] ;  /* 0x00200000d104783b */ /* 0x000fee0000000200 */
[C---:B------:R-:W-:Y:S01]  /*91a0*/  HMMA.16816.F32.BF16 R132, R8.reuse, R16, R132 ;  /* 0x000000100884723c */ /* 0x040fe20000041884 */
[----:B------:R-:W1:Y:S07]  /*91b0*/  LDSM.16.M88.4 R16, [R207] ;  /* 0x00000000cf10783b */ /* 0x000e6e0000000200 */
[C---:B------:R-:W-:Y:S08]  /*91c0*/  HMMA.16816.F32.BF16 R24, R8.reuse, R12, R32 ;  /* 0x0000000c0818723c */ /* 0x040ff00000041820 */
[----:B------:R-:W-:Y:S01]  /*91d0*/  HMMA.16816.F32.BF16 R20, R8, R14, R20 ;  /* 0x0000000e0814723c */ /* 0x000fe20000041814 */
[----:B------:R-:W2:Y:S04]  /*91e0*/  LDSM.16.M88.4 R12, [R207+0x800] ;  /* 0x00080000cf0c783b */ /* 0x000ea80000000200 */
[----:B------:R-:W3:Y:S03]  /*91f0*/  LDSM.16.M88.4 R8, [R209] ;  /* 0x00000000d108783b */ /* 0x000ee60000000200 */
[C---:B-1----:R-:W-:Y:S08]  /*9200*/  HMMA.16816.F32.BF16 R176, R4.reuse, R16, R176 ;  /* 0x0000001004b0723c */ /* 0x042ff000000418b0 */
[C---:B------:R-:W-:Y:S08]  /*9210*/  HMMA.16816.F32.BF16 R32, R4.reuse, R18, R172 ;  /* 0x000000120420723c */ /* 0x040ff000000418ac */
[C---:B--2---:R-:W-:Y:S08]  /*9220*/  HMMA.16816.F32.BF16 R180, R4.reuse, R12, R180 ;  /* 0x0000000c04b4723c */ /* 0x044ff000000418b4 */
[----:B------:R-:W-:Y:S01]  /*9230*/  HMMA.16816.F32.BF16 R136, R4, R14, R136 ;  /* 0x0000000e0488723c */ /* 0x000fe20000041888 */
[----:B------:R-:W-:Y:S07]  /*9240*/  LDSM.16.M88.4 R4, [R202+0x6000] ;  /* 0x00600000ca04783b */ /* 0x000fee0000000200 */
[C---:B---3--:R-:W-:Y:S08]  /*9250*/  HMMA.16816.F32.BF16 R132, R8.reuse, R16, R132 ;  /* 0x000000100884723c */ /* 0x048ff00000041884 */
[C---:B------:R-:W-:Y:S01]  /*9260*/  HMMA.16816.F32.BF16 R28, R8.reuse, R18, R28 ;  /* 0x00000012081c723c */ /* 0x040fe2000004181c */
[----:B------:R-:W1:Y:S07]  /*9270*/  LDSM.16.M88.4 R16, [R200+0x9000] ;  /* 0x00900000c810783b */ /* 0x000e6e0000000200 */
[C---:B------:R-:W-:Y:S08]  /*9280*/  HMMA.16816.F32.BF16 R24, R8.reuse, R12, R24 ;  /* 0x0000000c0818723c */ /* 0x040ff00000041818 */
[----:B------:R-:W-:Y:S01]  /*9290*/  HMMA.16816.F32.BF16 R20, R8, R14, R20 ;  /* 0x0000000e0814723c */ /* 0x000fe20000041814 */
[----:B------:R-:W2:Y:S04]  /*92a0*/  LDSM.16.M88.4 R12, [R200+0x9800] ;  /* 0x00980000c80c783b */ /* 0x000ea80000000200 */
[----:B------:R-:W3:Y:S03]  /*92b0*/  LDSM.16.M88.4 R8, [R202+0x4000] ;  /* 0x00400000ca08783b */ /* 0x000ee60000000200 */
[C---:B-1----:R-:W-:Y:S08]  /*92c0*/  HMMA.16816.F32.BF16 R172, R4.reuse, R16, R176 ;  /* 0x0000001004ac723c */ /* 0x042ff000000418b0 */
[C---:B------:R-:W-:Y:S08]  /*92d0*/  HMMA.16816.F32.BF16 R32, R4.reuse, R18, R32 ;  /* 0x000000120420723c */ /* 0x040ff00000041820 */
[C---:B--2---:R-:W-:Y:S08]  /*92e0*/  HMMA.16816.F32.BF16 R176, R4.reuse, R12, R180 ;  /* 0x0000000c04b0723c */ /* 0x044ff000000418b4 */
[----:B------:R-:W-:Y:S01]  /*92f0*/  HMMA.16816.F32.BF16 R136, R4, R14, R136 ;  /* 0x0000000e0488723c */ /* 0x000fe20000041888 */
[----:B------:R-:W-:Y:S07]  /*9300*/  LDSM.16.M88.4 R4, [R204+0x6000] ;  /* 0x00600000cc04783b */ /* 0x000fee0000000200 */
[C---:B---3--:R-:W-:Y:S08]  /*9310*/  HMMA.16816.F32.BF16 R132, R8.reuse, R16, R132 ;  /* 0x000000100884723c */ /* 0x048ff00000041884 */
[C---:B------:R-:W-:Y:S01]  /*9320*/  HMMA.16816.F32.BF16 R28, R8.reuse, R18, R28 ;  /* 0x00000012081c723c */ /* 0x040fe2000004181c */
[----:B------:R-:W1:Y:S07]  /*9330*/  LDSM.16.M88.4 R16, [R213] ;  /* 0x00000000d510783b */ /* 0x000e6e0000000200 */
[C---:B------:R-:W-:Y:S08]  /*9340*/  HMMA.16816.F32.BF16 R24, R8.reuse, R12, R24 ;  /* 0x0000000c0818723c */ /* 0x040ff00000041818 */
[----:B------:R-:W-:Y:S01]  /*9350*/  HMMA.16816.F32.BF16 R20, R8, R14, R20 ;  /* 0x0000000e0814723c */ /* 0x000fe20000041814 */
[----:B------:R-:W2:Y:S04]  /*9360*/  LDSM.16.M88.4 R12, [R212] ;  /* 0x00000000d40c783b */ /* 0x000ea80000000200 */
        /* <DEDUP_REMOVED lines=15> */
[----:B--2---:R-:W-:Y:S08]  /*9460*/  HMMA.16816.F32.BF16 R176, R4, R12, R176 ;  /* 0x0000000c04b0723c */ /* 0x004ff000000418b0 */
[C---:B---3--:R-:W-:Y:S08]  /*9470*/  HMMA.16816.F32.BF16 R132, R8.reuse, R16, R132 ;  /* 0x000000100884723c */ /* 0x048ff00000041884 */
[C---:B------:R-:W-:Y:S01]  /*9480*/  HMMA.16816.F32.BF16 R32, R8.reuse, R18, R28 ;  /* 0x000000120820723c */ /* 0x040fe2000004181c */
[----:B------:R-:W-:Y:S07]  /*9490*/  LDSM.16.M88.4 R16, [R207+0x1000] ;  /* 0x00100000cf10783b */ /* 0x000fee0000000200 */
[C---:B------:R-:W-:Y:S08]  /*94a0*/  HMMA.16816.F32.BF16 R24, R8.reuse, R12, R24 ;  /* 0x0000000c0818723c */ /* 0x040ff00000041818 */
[-C--:B------:R-:W-:Y:S01]  /*94b0*/  HMMA.16816.F32.BF16 R20, R8, R14.reuse, R20 ;  /* 0x0000000e0814723c */ /* 0x080fe20000041814 */
[----:B------:R-:W1:Y:S07]  /*94c0*/  LDSM.16.M88.4 R8, [R209+0x4000] ;  /* 0x00400000d108783b */ /* 0x000e6e0000000200 */
[----:B------:R-:W-:Y:S01]  /*94d0*/  HMMA.16816.F32.BF16 R136, R4, R14, R136 ;  /* 0x0000000e0488723c */ /* 0x000fe20000041888 */
[----:B------:R-:W2:Y:S04]  /*94e0*/  LDSM.16.M88.4 R4, [R209+0x6000] ;  /* 0x00600000d104783b */ /* 0x000ea80000000200 */
[----:B------:R-:W3:Y:S01]  /*94f0*/  LDSM.16.M88.4 R12, [R207+0x1800] ;  /* 0x00180000cf0c783b */ /* 0x000ee20000000200 */
[----:B------:R-:W-:-:S04]  /*9500*/  DEPBAR.LE SB0, 0x0 ;  /* 0x000080000000791a */ /* 0x000fc80000000000 */
[-C--:B-1----:R-:W-:Y:S08]  /*9510*/  HMMA.16816.F32.BF16 R28, R8, R16.reuse, R132 ;  /* 0x00000010081c723c */ /* 0x082ff00000041884 */
[C---:B--2---:R-:W-:Y:S08]  /*9520*/  HMMA.16816.F32.BF16 R172, R4.reuse, R16, R172 ;  /* 0x0000001004ac723c */ /* 0x044ff000000418ac */
        /* <DEDUP_REMOVED lines=34> */
.L_x_1861:
[----:B------:R-:W2:Y:S04]  /*9750*/  LDL R0, [R1+0x60] ;  /* 0x0000600001007983 */ /* 0x000ea80000100800 */
[----:B------:R-:W3:Y:S04]  /*9760*/  LDL R6, [R1+0x64] ;  /* 0x0000640001067983 */ /* 0x000ee80000100800 */
[----:B-1----:R-:W4:Y:S04]  /*9770*/  LDL.64 R2, [R1+0x68] ;  /* 0x0000680001027983 */ /* 0x002f280000100a00 */
[----:B------:R-:W5:Y:S04]  /*9780*/  LDL.64 R8, [R1+0x10] ;  /* 0x0000100001087983 */ /* 0x000f680000100a00 */
[----:B------:R-:W5:Y:S04]  /*9790*/  LDL R7, [R1+0x8c] ;  /* 0x00008c0001077983 */ /* 0x000f680000100800 */
[----:B------:R-:W5:Y:S04]  /*97a0*/  LDL.64 R4, [R1+0x28] ;  /* 0x0000280001047983 */ /* 0x000f680000100a00 */
[----:B------:R-:W1:Y:S02]  /*97b0*/  S2R R10, SR_TID.X ;  /* 0x00000000000a7919 */ /* 0x000e640000002100 */
[----:B-1----:R-:W-:-:S05]  /*97c0*/  IMAD.SHL.U32 R10, R10, 0x2, RZ ;  /* 0x000000020a0a7824 */ /* 0x002fca00078e00ff */
[----:B------:R-:W-:Y:S01]  /*97d0*/  LOP3.LUT R10, R10, 0x6, RZ, 0xc0, !PT ;  /* 0x000000060a0a7812 */ /* 0x000fe200078ec0ff */
[----:B--2---:R-:W-:Y:S02]  /*97e0*/  IMAD.MOV.U32 R247, RZ, RZ, R0 ;  /* 0x000000fffff77224 */ /* 0x004fe400078e0000 */
[----:B------:R-:W-:-:S04]  /*97f0*/  IMAD.U32 R0, RZ, RZ, UR25 ;  /* 0x00000019ff007e24 */ /* 0x000fc8000f8e00ff */
[----:B------:R-:W-:Y:S02]  /*9800*/  IMAD R0, R0, 0x20, R10 ;  /* 0x0000002000007824 */ /* 0x000fe400078e020a */
[----:B---3--:R-:W-:Y:S02]  /*9810*/  IMAD.MOV.U32 R16, RZ, RZ, R6 ;  /* 0x000000ffff107224 */ /* 0x008fe400078e0006 */
[----:B----4-:R-:W-:Y:S01]  /*9820*/  IMAD.MOV.U32 R6, RZ, RZ, R2 ;  /* 0x000000ffff067224 */ /* 0x010fe200078e0002 */
[C---:B------:R-:W-:Y:S02]  /*9830*/  IADD3 R2, R0.reuse, 0x1, RZ ;  /* 0x0000000100027810 */ /* 0x040fe40007ffe0ff */
[-C--:B------:R-:W-:Y:S02]  /*9840*/  ISETP.GE.AND P6, PT, R0, R223.reuse, PT ;  /* 0x000000df0000720c */ /* 0x080fe40003fc6270 */
[C---:B------:R-:W-:Y:S02]  /*9850*/  ISETP.GE.AND P5, PT, R2.reuse, R223, PT ;  /* 0x000000df0200720c */ /* 0x040fe40003fa6270 */
[----:B------:R-:W-:-:S02]  /*9860*/  ISETP.GE.AND P2, PT, R2, R222, PT ;  /* 0x000000de0200720c */ /* 0x000fc40003f46270 */
[C---:B------:R-:W-:Y:S02]  /*9870*/  ISETP.GE.AND P1, PT, R2.reuse, R221, PT ;  /* 0x000000dd0200720c */ /* 0x040fe40003f26270 */
[----:B------:R-:W-:Y:S02]  /*9880*/  ISETP.GE.AND P4, PT, R2, R220, PT ;  /* 0x000000dc0200720c */ /* 0x000fe40003f86270 */
[-C--:B------:R-:W-:Y:S02]  /*9890*/  ISETP.LT.OR P6, PT, R0, R219.reuse, P6 ;  /* 0x000000db0000720c */ /* 0x080fe400037c1670 */
[C---:B------:R-:W-:Y:S02]  /*98a0*/  ISETP.LT.OR P5, PT, R2.reuse, R219, P5 ;  /* 0x000000db0200720c */ /* 0x040fe40002fa1670 */
[C---:B------:R-:W-:Y:S02]  /*98b0*/  ISETP.LT.OR P2, PT, R2.reuse, R218, P2 ;  /* 0x000000da0200720c */ /* 0x040fe40001741670 */
[----:B------:R-:W-:-:S02]  /*98c0*/  ISETP.LT.OR P1, PT, R2, R217, P1 ;  /* 0x000000d90200720c */ /* 0x000fc40000f21670 */
[----:B------:R-:W-:Y:S02]  /*98d0*/  ISETP.LT.OR P4, PT, R2, R216, P4 ;  /* 0x000000d80200720c */ /* 0x000fe40002781670 */
[C---:B------:R-:W-:Y:S01]  /*98e0*/  IADD3 R2, R0.reuse, 0x8, RZ ;  /* 0x0000000800027810 */ /* 0x040fe20007ffe0ff */
[----:B-----5:R-:W-:Y:S01]  /*98f0*/  IMAD.MOV.U32 R226, RZ, RZ, R8 ;  /* 0x000000ffffe27224 */ /* 0x020fe200078e0008 */
[----:B------:R-:W-:Y:S01]  /*9900*/  ISETP.GE.AND P3, PT, R0, R222, PT ;  /* 0x000000de0000720c */ /* 0x000fe20003f66270 */
[----:B------:R-:W-:Y:S01]  /*9910*/  IMAD.MOV.U32 R15, RZ, RZ, R7 ;  /* 0x000000ffff0f7224 */ /* 0x000fe200078e0007 */
[----:B------:R-:W-:Y:S02]  /*9920*/  FSEL R8, R28, -INF , !P6 ;  /* 0xff8000001c087808 */ /* 0x000fe40007000000 */
[----:B------:R-:W-:Y:S02]  /*9930*/  FSEL R11, R29, -INF , !P5 ;  /* 0xff8000001d0b7808 */ /* 0x000fe40006800000 */
[----:B------:R-:W-:Y:S01]  /*9940*/  FSEL R17, R31, -INF , !P2 ;  /* 0xff8000001f117808 */ /* 0x000fe20005000000 */
[----:B------:R-:W-:Y:S01]  /*9950*/  IMAD.MOV.U32 R7, RZ, RZ, R3 ;  /* 0x000000ffff077224 */ /* 0x000fe200078e0003 */
[----:B------:R-:W-:-:S02]  /*9960*/  ISETP.GE.AND P6, PT, R0, R221, PT ;  /* 0x000000dd0000720c */ /* 0x000fc40003fc6270 */
[----:B------:R-:W-:Y:S02]  /*9970*/  ISETP.GE.AND P2, PT, R0, R220, PT ;  /* 0x000000dc0000720c */ /* 0x000fe40003f46270 */
[----:B------:R-:W-:Y:S02]  /*9980*/  ISETP.GE.AND P5, PT, R2, R223, PT ;  /* 0x000000df0200720c */ /* 0x000fe40003fa6270 */
[C---:B------:R-:W-:Y:S02]  /*9990*/  ISETP.LT.OR P3, PT, R0.reuse, R218, P3 ;  /* 0x000000da0000720c */ /* 0x040fe40001f61670 */
[C---:B------:R-:W-:Y:S01]  /*99a0*/  IADD3 R3, R0.reuse, 0x9, RZ ;  /* 0x0000000900037810 */ /* 0x040fe20007ffe0ff */
[----:B------:R-:W-:Y:S01]  /*99b0*/  IMAD.MOV.U32 R227, RZ, RZ, R9 ;  /* 0x000000ffffe37224 */ /* 0x000fe200078e0009 */
[C---:B------:R-:W-:Y:S02]  /*99c0*/  ISETP.LT.OR P6, PT, R0.reuse, R217, P6 ;  /* 0x000000d90000720c */ /* 0x040fe400037c1670 */
[----:B------:R-:W-:-:S02]  /*99d0*/  ISETP.LT.OR P2, PT, R0, R216, P2 ;  /* 0x000000d80000720c */ /* 0x000fc40001741670 */
[----:B------:R-:W-:Y:S02]  /*99e0*/  ISETP.LT.OR P5, PT, R2, R219, P5 ;  /* 0x000000db0200720c */ /* 0x000fe40002fa1670 */
[----:B------:R-:W-:Y:S02]  /*99f0*/  FSEL R9, R30, -INF , !P3 ;  /* 0xff8000001e097808 */ /* 0x000fe40005800000 */
[----:B------:R-:W-:Y:S02]  /*9a00*/  ISETP.GE.AND P3, PT, R3, R223, PT ;  /* 0x000000df0300720c */ /* 0x000fe40003f66270 */
[----:B------:R-:W-:Y:S02]  /*9a10*/  FSEL R28, R172, -INF , !P6 ;  /* 0xff800000ac1c7808 */ /* 0x000fe40007000000 */
[----:B------:R-:W-:Y:S02]  /*9a20*/  FSEL R30, R174, -INF , !P2 ;  /* 0xff800000ae1e7808 */ /* 0x000fe40005000000 */
[----:B------:R-:W-:-:S02]  /*9a30*/  FSEL R29, R173, -INF , !P1 ;  /* 0xff800000ad1d7808 */ /* 0x000fc40004800000 */
[----:B------:R-:W-:Y:S02]  /*9a40*/  FSEL R10, R32, -INF , !P5 ;  /* 0xff800000200a7808 */ /* 0x000fe40006800000 */
[C---:B------:R-:W-:Y:S02]  /*9a50*/  ISETP.GE.AND P6, PT, R2.reuse, R222, PT ;  /* 0x000000de0200720c */ /* 0x040fe40003fc6270 */
[C---:B------:R-:W-:Y:S02]  /*9a60*/  ISETP.GE.AND P2, PT, R2.reuse, R221, PT ;  /* 0x000000dd0200720c */ /* 0x040fe40003f46270 */
[----:B------:R-:W-:Y:S02]  /*9a70*/  ISETP.GE.AND P1, PT, R2, R220, PT ;  /* 0x000000dc0200720c */ /* 0x000fe40003f26270 */
[C---:B------:R-:W-:Y:S02]  /*9a80*/  ISETP.GE.AND P5, PT, R3.reuse, R222, PT ;  /* 0x000000de0300720c */ /* 0x040fe40003fa6270 */
[----:B------:R-:W-:-:S02]  /*9a90*/  ISETP.LT.OR P3, PT, R3, R219, P3 ;  /* 0x000000db0300720c */ /* 0x000fc40001f61670 */
[C---:B------:R-:W-:Y:S02]  /*9aa0*/  ISETP.LT.OR P6, PT, R2.reuse, R218, P6 ;  /* 0x000000da0200720c */ /* 0x040fe400037c1670 */
[C---:B------:R-:W-:Y:S02]  /*9ab0*/  ISETP.LT.OR P2, PT, R2.reuse, R217, P2 ;  /* 0x000000d90200720c */ /* 0x040fe40001741670 */
[----:B------:R-:W-:Y:S02]  /*9ac0*/  ISETP.LT.OR P1, PT, R2, R216, P1 ;  /* 0x000000d80200720c */ /* 0x000fe40000f21670 */
[----:B------:R-:W-:Y:S02]  /*9ad0*/  ISETP.LT.OR P5, PT, R3, R218, P5 ;  /* 0x000000da0300720c */ /* 0x000fe40002fa1670 */
[----:B------:R-:W-:Y:S02]  /*9ae0*/  FSEL R31, R175, -INF , !P4 ;  /* 0xff800000af1f7808 */ /* 0x000fe40006000000 */
[----:B------:R-:W-:-:S02]  /*9af0*/  FSEL R12, R33, -INF , !P3 ;  /* 0xff800000210c7808 */ /* 0x000fc40005800000 */
[----:B------:R-:W-:Y:S02]  /*9b00*/  IADD3 R2, R0, 0x10, RZ ;  /* 0x0000001000027810 */ /* 0x000fe40007ffe0ff */
[C---:B------:R-:W-:Y:S02]  /*9b10*/  ISETP.GE.AND P4, PT, R3.reuse, R221, PT ;  /* 0x000000dd0300720c */ /* 0x040fe40003f86270 */
[----:B------:R-:W-:Y:S02]  /*9b20*/  ISETP.GE.AND P3, PT, R3, R220, PT ;  /* 0x000000dc0300720c */ /* 0x000fe40003f66270 */
        /* <DEDUP_REMOVED lines=8> */
[----:B------:R-:W-:-:S02]  /*9bb0*/  ISETP.LT.OR P4, PT, R3, R217, P4 ;  /* 0x000000d90300720c */ /* 0x000fc40002781670 */
[----:B------:R-:W-:Y:S02]  /*9bc0*/  ISETP.LT.OR P3, PT, R3, R216, P3 ;  /* 0x000000d80300720c */ /* 0x000fe40001f61670 */
[----:B------:R-:W-:Y:S02]  /*9bd0*/  IADD3 R3, R0, 0x11, RZ ;  /* 0x0000001100037810 */ /* 0x000fe40007ffe0ff */
[C---:B------:R-:W-:Y:S02]  /*9be0*/  ISETP.LT.OR P6, PT, R2.reuse, R219, P6 ;  /* 0x000000db0200720c */ /* 0x040fe400037c1670 */
[C---:B------:R-:W-:Y:S02]  /*9bf0*/  ISETP.LT.OR P5, PT, R2.reuse, R218, P5 ;  /* 0x000000da0200720c */ /* 0x040fe40002fa1670 */
[C---:B------:R-:W-:Y:S02]  /*9c00*/  ISETP.LT.OR P2, PT, R2.reuse, R217, P2 ;  /* 0x000000d90200720c */ /* 0x040fe40001741670 */
[----:B------:R-:W-:Y:S01]  /*9c10*/  ISETP.LT.OR P1, PT, R2, R216, P1 ;  /* 0x000000d80200720c */ /* 0x000fe20000f21670 */
[----:B------:R-:W-:Y:S01]  /*9c20*/  IMAD.U32 R2, RZ, RZ, UR29 ;  /* 0x0000001dff027e24 */ /* 0x000fe2000f8e00ff */
[----:B------:R-:W-:-:S02]  /*9c30*/  FSEL R26, R183, -INF , !P3 ;  /* 0xff800000b71a7808 */ /* 0x000fc40005800000 */
[----:B------:R-:W-:Y:S01]  /*9c40*/  ISETP.GE.AND P3, PT, R3, R223, PT ;  /* 0x000000df0300720c */ /* 0x000fe20003f66270 */
[----:B------:R-:W-:Y:S01]  /*9c50*/  IMAD.MOV.U32 R184, RZ, RZ, R4 ;  /* 0x000000ffffb87224 */ /* 0x000fe200078e0004 */
[----:B------:R-:W-:Y:S02]  /*9c60*/  FSEL R25, R181, -INF , !P4 ;  /* 0xff800000b5197808 */ /* 0x000fe40006000000 */
[----:B------:R-:W-:Y:S02]  /*9c70*/  LOP3.LUT R4, R227, UR25, R2, 0x96, !PT ;  /* 0x00000019e3047c12 */ /* 0x000fe4000f8e9602 */
[C---:B------:R-:W-:Y:S02]  /*9c80*/  ISETP.GE.AND P4, PT, R3.reuse, R222, PT ;  /* 0x000000de0300720c */ /* 0x040fe40003f86270 */
[----:B------:R-:W-:Y:S02]  /*9c90*/  ISETP.LT.OR P3, PT, R3, R219, P3 ;  /* 0x000000db0300720c */ /* 0x000fe40001f61670 */
[----:B------:R-:W-:-:S02]  /*9ca0*/  IADD3 R2, R0, 0x18, RZ ;  /* 0x0000001800027810 */ /* 0x000fc40007ffe0ff */
[----:B------:R-:W-:Y:S02]  /*9cb0*/  IADD3 R0, R0, 0x19, RZ ;  /* 0x0000001900007810 */ /* 0x000fe40007ffe0ff */
[----:B------:R-:W-:Y:S02]  /*9cc0*/  ISETP.LT.OR P4, PT, R3, R218, P4 ;  /* 0x000000da0300720c */ /* 0x000fe40002781670 */
[----:B------:R-:W-:Y:S02]  /*9cd0*/  FSEL R224, R133, -INF , !P3 ;  /* 0xff80000085e07808 */ /* 0x000fe40005800000 */
[-C--:B------:R-:W-:Y:S02]  /*9ce0*/  ISETP.GE.AND P3, PT, R2, R223.reuse, PT ;  /* 0x000000df0200720c */ /* 0x080fe40003f66270 */
[----:B------:R-:W-:Y:S02]  /*9cf0*/  FSEL R232, R134, -INF , !P5 ;  /* 0xff80000086e87808 */ /* 0x000fe40006800000 */
[----:B------:R-:W-:-:S02]  /*9d00*/  ISETP.GE.AND P5, PT, R0, R223, PT ;  /* 0x000000df0000720c */ /* 0x000fc40003fa6270 */
[----:B------:R-:W-:Y:S02]  /*9d10*/  FSEL R234, R135, -INF , !P4 ;  /* 0xff80000087ea7808 */ /* 0x000fe40006000000 */
[-C--:B------:R-:W-:Y:S02]  /*9d20*/  ISETP.LT.OR P4, PT, R2, R219.reuse, P3 ;  /* 0x000000db0200720c */ /* 0x080fe40001f81670 */
[----:B------:R-:W-:Y:S01]  /*9d30*/  ISETP.LT.OR P3, PT, R0, R219, P5 ;  /* 0x000000db0000720c */ /* 0x000fe20002f61670 */
[----:B------:R-:W-:Y:S01]  /*9d40*/  IMAD.MOV.U32 R185, RZ, RZ, R5 ;  /* 0x000000ffffb97224 */ /* 0x000fe200078e0005 */
[----:B------:R-:W-:Y:S01]  /*9d50*/  FSEL R225, R132, -INF , !P6 ;  /* 0xff80000084e17808 */ /* 0x000fe20007000000 */
[----:B------:R-:W-:Y:S01]  /*9d60*/  IMAD R5, R247, -0x326172a9, RZ ;  /* 0xcd9e8d57f7057824 */ /* 0x000fe200078e02ff */
[----:B------:R-:W-:Y:S01]  /*9d70*/  FSEL R198, R21, -INF , !P3 ;  /* 0xff80000015c67808 */ /* 0x000fe20005800000 */
[----:B------:R-:W-:Y:S01]  /*9d80*/  IMAD.WIDE.U32 R34, R4, -0x326172a9, RZ ;  /* 0xcd9e8d5704227825 */ /* 0x000fe200078e00ff */
[----:B------:R-:W-:-:S02]  /*9d90*/  ISETP.GE.AND P6, PT, R3, R221, PT ;  /* 0x000000dd0300720c */ /* 0x000fc40003fc6270 */
[C---:B------:R-:W-:Y:S02]  /*9da0*/  ISETP.GE.AND P3, PT, R3.reuse, R220, PT ;  /* 0x000000dc0300720c */ /* 0x040fe40003f66270 */
[C---:B------:R-:W-:Y:S02]  /*9db0*/  ISETP.GE.AND P5, PT, R2.reuse, R222, PT ;  /* 0x000000de0200720c */ /* 0x040fe40003fa6270 */
[C---:B------:R-:W-:Y:S02]  /*9dc0*/  ISETP.LT.OR P6, PT, R3.reuse, R217, P6 ;  /* 0x000000d90300720c */ /* 0x040fe400037c1670 */
[----:B------:R-:W-:Y:S02]  /*9dd0*/  ISETP.LT.OR P3, PT, R3, R216, P3 ;  /* 0x000000d80300720c */ /* 0x000fe40001f61670 */
[----:B------:R-:W-:Y:S02]  /*9de0*/  ISETP.LT.OR P5, PT, R2, R218, P5 ;  /* 0x000000da0200720c */ /* 0x000fe40002fa1670 */
[----:B------:R-:W-:-:S02]  /*9df0*/  LOP3.LUT R3, R35, UR16, R5, 0x96, !PT ;  /* 0x0000001023037c12 */ /* 0x000fc4000f8e9605 */
[----:B------:R-:W-:Y:S02]  /*9e00*/  FSEL R237, R22, -INF , !P5 ;  /* 0xff80000016ed7808 */ /* 0x000fe40006800000 */
[----:B------:R-:W-:Y:S01]  /*9e10*/  FSEL R239, R176, -INF , !P2 ;  /* 0xff800000b0ef7808 */ /* 0x000fe20005000000 */
[----:B------:R-:W-:Y:S01]  /*9e20*/  IMAD.WIDE.U32 R18, R3, -0x2daee0ad, RZ ;  /* 0xd2511f5303127825 */ /* 0x000fe200078e00ff */
[C---:B------:R-:W-:Y:S02]  /*9e30*/  ISETP.GE.AND P5, PT, R2.reuse, R221, PT ;  /* 0x000000dd0200720c */ /* 0x040fe40003fa6270 */
[----:B------:R-:W-:Y:S02]  /*9e40*/  ISETP.GE.AND P2, PT, R2, R220, PT ;  /* 0x000000dc0200720c */ /* 0x000fe40003f46270 */
[----:B------:R-:W-:Y:S02]  /*9e50*/  FSEL R199, R20, -INF , !P4 ;  /* 0xff80000014c77808 */ /* 0x000fe40006000000 */
[----:B------:R-:W-:-:S02]  /*9e60*/  ISETP.GE.AND P4, PT, R0, R222, PT ;  /* 0x000000de0000720c */ /* 0x000fc40003f86270 */
[C---:B------:R-:W-:Y:S02]  /*9e70*/  ISETP.LT.OR P5, PT, R2.reuse, R217, P5 ;  /* 0x000000d90200720c */ /* 0x040fe40002fa1670 */
[----:B------:R-:W-:Y:S02]  /*9e80*/  ISETP.LT.OR P2, PT, R2, R216, P2 ;  /* 0x000000d80200720c */ /* 0x000fe40001741670 */
[----:B------:R-:W-:Y:S02]  /*9e90*/  LOP3.LUT R2, R19, UR13, R6, 0x96, !PT ;  /* 0x0000000d13027c12 */ /* 0x000fe4000f8e9606 */
[----:B------:R-:W-:Y:S02]  /*9ea0*/  ISETP.LT.OR P4, PT, R0, R218, P4 ;  /* 0x000000da0000720c */ /* 0x000fe40002781670 */
[----:B------:R-:W-:Y:S01]  /*9eb0*/  LOP3.LUT R3, R185, UR14, R34, 0x96, !PT ;  /* 0x0000000eb9037c12 */ /* 0x000fe2000f8e9622 */
[----:B------:R-:W-:Y:S01]  /*9ec0*/  IMAD.WIDE.U32 R4, R2, -0x326172a9, RZ ;  /* 0xcd9e8d5702047825 */ /* 0x000fe200078e00ff */
[----:B------:R-:W-:-:S02]  /*9ed0*/  FSEL R238, R23, -INF , !P4 ;  /* 0xff80000017ee7808 */ /* 0x000fc40006000000 */
[----:B------:R-:W-:Y:S01]  /*9ee0*/  FSEL R244, R178, -INF , !P1 ;  /* 0xff800000b2f47808 */ /* 0x000fe20004800000 */
[----:B------:R-:W-:Y:S01]  /*9ef0*/  IMAD.WIDE.U32 R6, R3, -0x2daee0ad, RZ ;  /* 0xd2511f5303067825 */ /* 0x000fe200078e00ff */
[C---:B------:R-:W-:Y:S02]  /*9f00*/  ISETP.GE.AND P4, PT, R0.reuse, R221, PT ;  /* 0x000000dd0000720c */ /* 0x040fe40003f86270 */
[----:B------:R-:W-:Y:S02]  /*9f10*/  ISETP.GE.AND P1, PT, R0, R220, PT ;  /* 0x000000dc0000720c */ /* 0x000fe40003f26270 */
[----:B------:R-:W-:Y:S02]  /*9f20*/  FMNMX.FTZ R3, R188, R8, !PT ;  /* 0x00000008bc037209 */ /* 0x000fe40007810000 */
[C---:B------:R-:W-:Y:S02]  /*9f30*/  ISETP.LT.OR P4, PT, R0.reuse, R217, P4 ;  /* 0x000000d90000720c */ /* 0x040fe40002781670 */
[----:B------:R-:W-:-:S02]  /*9f40*/  ISETP.LT.OR P1, PT, R0, R216, P1 ;  /* 0x000000d80000720c */ /* 0x000fc40000f21670 */
[----:B------:R-:W-:Y:S02]  /*9f50*/  LOP3.LUT R2, R5, UR12, R184, 0x96, !PT ;  /* 0x0000000c05027c12 */ /* 0x000fe4000f8e96b8 */
[----:B------:R-:W-:Y:S02]  /*9f60*/  LOP3.LUT R0, R7, UR11, R18, 0x96, !PT ;  /* 0x0000000b07007c12 */ /* 0x000fe4000f8e9612 */
[----:B------:R-:W-:Y:S01]  /*9f70*/  FMNMX.FTZ R5, R11, R3, !PT ;  /* 0x000000030b057209 */ /* 0x000fe20007810000 */
[----:B------:R-:W-:-:S04]  /*9f80*/  IMAD.WIDE.U32 R2, R2, -0x2daee0ad, RZ ;  /* 0xd2511f5302027825 */ /* 0x000fc800078e00ff */
[----:B------:R-:W-:Y:S01]  /*9f90*/  IMAD.WIDE.U32 R182, R0, -0x326172a9, RZ ;  /* 0xcd9e8d5700b67825 */ /* 0x000fe200078e00ff */
[----:B------:R-:W-:-:S03]  /*9fa0*/  FMNMX.FTZ R0, R10, R5, !PT ;  /* 0x000000050a007209 */ /* 0x000fc60007810000 */
[----:B------:R-:W-:Y:S01]  /*9fb0*/  IMAD.MOV.U32 R231, RZ, RZ, R15 ;  /* 0x000000ffffe77224 */ /* 0x000fe200078e000f */
[----:B------:R-:W-:Y:S02]  /*9fc0*/  LOP3.LUT R15, R3, UR9, R6, 0x96, !PT ;  /* 0x00000009030f7c12 */ /* 0x000fe4000f8e9606 */
[----:B------:R-:W-:Y:S02]  /*9fd0*/  FMNMX.FTZ R3, R12, R0, !PT ;  /* 0x000000000c037209 */ /* 0x000fe40007810000 */
[----:B------:R-:W-:Y:S02]  /*9fe0*/  FMNMX.FTZ R0, R189, R9, !PT ;  /* 0x00000009bd007209 */ /* 0x000fe40007810000 */
[----:B------:R-:W-:Y:S02]  /*9ff0*/  LOP3.LUT R4, R183, UR10, R4, 0x96, !PT ;  /* 0x0000000ab7047c12 */ /* 0x000fe4000f8e9604 */
[----:B------:R-:W-:Y:S02]  /*a000*/  FMNMX.FTZ R0, R17, R0, !PT ;  /* 0x0000000011007209 */ /* 0x000fe40007810000 */
[----:B------:R-:W-:Y:S01]  /*a010*/  FMNMX.FTZ R3, R225, R3, !PT ;  /* 0x00000003e1037209 */ /* 0x000fe20007810000 */
[----:B------:R-:W-:Y:S01]  /*a020*/  IMAD.WIDE.U32 R184, R4, -0x2daee0ad, RZ ;  /* 0xd2511f5304b87825 */ /* 0x000fe200078e00ff */
[----:B------:R-:W-:-:S02]  /*a030*/  FMNMX.FTZ R0, R14, R0, !PT ;  /* 0x000000000e007209 */ /* 0x000fc40007810000 */
[----:B------:R-:W-:Y:S02]  /*a040*/  FMNMX.FTZ R3, R224, R3, !PT ;  /* 0x00000003e0037209 */ /* 0x000fe40007810000 */
[----:B------:R-:W-:Y:S02]  /*a050*/  LOP3.LUT R4, R185, UR7, R2, 0x96, !PT ;  /* 0x00000007b9047c12 */ /* 0x000fe4000f8e9602 */
[----:B------:R-:W-:Y:S02]  /*a060*/  FMNMX.FTZ R0, R13, R0, !PT ;  /* 0x000000000d007209 */ /* 0x000fe40007810000 */
[----:B------:R-:W-:Y:S02]  /*a070*/  FMNMX.FTZ R2, R199, R3, !PT ;  /* 0x00000003c7027209 */ /* 0x000fe40007810000 */
[----:B------:R-:W-:Y:S02]  /*a080*/  FMNMX.FTZ R5, R232, R0, !PT ;  /* 0x00000000e8057209 */ /* 0x000fe40007810000 */
[----:B------:R-:W-:Y:S01]  /*a090*/  FMNMX.FTZ R0, R198, R2, !PT ;  /* 0x00000002c6007209 */ /* 0x000fe20007810000 */
[----:B------:R-:W-:-:S04]  /*a0a0*/  IMAD.WIDE.U32 R2, R4, -0x326172a9, RZ ;  /* 0xcd9e8d5704027825 */ /* 0x000fc800078e00ff */
[----:B------:R-:W1:Y:S01]  /*a0b0*/  SHFL.BFLY PT, R7, R0, 0x2, 0x1f ;  /* 0x0c401f0000077f89 */ /* 0x000e6200000e0000 */
[----:B------:R-:W-:-:S04]  /*a0c0*/  LOP3.LUT R4, R2, 0xffff, RZ, 0xc0, !PT ;  /* 0x0000ffff02047812 */ /* 0x000fc800078ec0ff */
[----:B------:R-:W-:Y:S02]  /*a0d0*/  SHF.R.U32.HI R6, RZ, 0x8, R4 ;  /* 0x00000008ff067819 */ /* 0x000fe40000011604 */
[----:B------:R-:W-:-:S04]  /*a0e0*/  LOP3.LUT R4, R2, 0xff, RZ, 0xc0, !PT ;  /* 0x000000ff02047812 */ /* 0x000fc800078ec0ff */
[----:B------:R-:W-:Y:S02]  /*a0f0*/  PRMT R32, R4, 0x5410, R6 ;  /* 0x0000541004207816 */ /* 0x000fe40000000006 */
[--C-:B------:R-:W-:Y:S01]  /*a100*/  SHF.R.U32.HI R4, RZ, 0x10, R2.reuse ;  /* 0x00000010ff047819 */ /* 0x100fe20000011602 */
[----:B------:R-:W-:Y:S01]  /*a110*/  IMAD.WIDE.U32 R180, R15, -0x326172a9, RZ ;  /* 0xcd9e8d570fb47825 */ /* 0x000fe200078e00ff */
[----:B------:R-:W-:Y:S02]  /*a120*/  SHF.R.U32.HI R2, RZ, 0x18, R2 ;  /* 0x00000018ff027819 */ /* 0x000fe40000011602 */
[----:B------:R-:W-:-:S04]  /*a130*/  LOP3.LUT R4, R4, 0xff, RZ, 0xc0, !PT ;  /* 0x000000ff04047812 */ /* 0x000fc800078ec0ff */
[----:B------:R-:W-:Y:S02]  /*a140*/  PRMT R21, R4, 0x5410, R2 ;  /* 0x0000541004157816 */ /* 0x000fe40000000002 */
[----:B------:R-:W-:Y:S02]  /*a150*/  LOP3.LUT R2, R3, UR18, R180, 0x96, !PT ;  /* 0x0000001203027c12 */ /* 0x000fe4000f8e96b4 */
[----:B-1----:R-:W-:Y:S02]  /*a160*/  FMNMX.FTZ R3, R0, R7, !PT ;  /* 0x0000000700037209 */ /* 0x002fe40007810000 */
[----:B------:R-:W-:-:S04]  /*a170*/  FMNMX.FTZ R0, R191, R28, !PT ;  /* 0x0000001cbf007209 */ /* 0x000fc80007810000 */
[----:B------:R-:W-:-:S04]  /*a180*/  FMNMX.FTZ R4, R29, R0, !PT ;  /* 0x000000001d047209 */ /* 0x000fc80007810000 */
[----:B------:R-:W-:Y:S02]  /*a190*/  FMNMX.FTZ R4, R24, R4, !PT ;  /* 0x0000000418047209 */ /* 0x000fe40007810000 */
[----:B------:R-:W-:Y:S02]  /*a1a0*/  FMNMX.FTZ R5, R234, R5, !PT ;  /* 0x00000005ea057209 */ /* 0x000fe40007810000 */
[----:B------:R-:W-:Y:S02]  /*a1b0*/  FMNMX.FTZ R4, R25, R4, !PT ;  /* 0x0000000419047209 */ /* 0x000fe40007810000 */
[----:B------:R-:W-:Y:S02]  /*a1c0*/  FMNMX.FTZ R0, R190, R30, !PT ;  /* 0x0000001ebe007209 */ /* 0x000fe40007810000 */
[----:B------:R-:W-:Y:S02]  /*a1d0*/  FSEL R180, R177, -INF , !P6 ;  /* 0xff800000b1b47808 */ /* 0x000fe40007000000 */
[----:B------:R-:W-:-:S02]  /*a1e0*/  FMNMX.FTZ R4, R239, R4, !PT ;  /* 0x00000004ef047209 */ /* 0x000fc40007810000 */
[----:B------:R-:W-:Y:S02]  /*a1f0*/  FMNMX.FTZ R5, R237, R5, !PT ;  /* 0x00000005ed057209 */ /* 0x000fe40007810000 */
[----:B------:R-:W-:Y:S02]  /*a200*/  FMNMX.FTZ R0, R31, R0, !PT ;  /* 0x000000001f007209 */ /* 0x000fe40007810000 */
[----:B------:R-:W-:Y:S02]  /*a210*/  FSEL R185, R136, -INF , !P5 ;  /* 0xff80000088b97808 */ /* 0x000fe40006800000 */
[----:B------:R-:W-:Y:S02]  /*a220*/  FMNMX.FTZ R4, R180, R4, !PT ;  /* 0x00000004b4047209 */ /* 0x000fe40007810000 */
[----:B------:R-:W-:Y:S02]  /*a230*/  FMNMX.FTZ R5, R238, R5, !PT ;  /* 0x00000005ee057209 */ /* 0x000fe40007810000 */
[----:B------:R-:W-:-:S02]  /*a240*/  FMNMX.FTZ R0, R27, R0, !PT ;  /* 0x000000001b007209 */ /* 0x000fc40007810000 */
[----:B------:R-:W-:Y:S02]  /*a250*/  FSEL R183, R137, -INF , !P4 ;  /* 0xff80000089b77808 */ /* 0x000fe40006000000 */
[----:B------:R-:W-:Y:S01]  /*a260*/  FMNMX.FTZ R4, R185, R4, !PT ;  /* 0x00000004b9047209 */ /* 0x000fe20007810000 */
[----:B------:R-:W1:Y:S01]  /*a270*/  SHFL.BFLY PT, R6, R5, 0x2, 0x1f ;  /* 0x0c401f0005067f89 */ /* 0x000e6200000e0000 */
[----:B------:R-:W-:Y:S02]  /*a280*/  FMNMX.FTZ R0, R26, R0, !PT ;  /* 0x000000001a007209 */ /* 0x000fe40007810000 */
[----:B------:R-:W-:Y:S02]  /*a290*/  FMNMX.FTZ R4, R183, R4, !PT ;  /* 0x00000004b7047209 */ /* 0x000fe40007810000 */
[----:B------:R-:W-:Y:S02]  /*a2a0*/  FSEL R197, R179, -INF , !P3 ;  /* 0xff800000b3c57808 */ /* 0x000fe40005800000 */
[----:B------:R-:W-:Y:S01]  /*a2b0*/  FMNMX.FTZ R0, R244, R0, !PT ;  /* 0x00000000f4007209 */ /* 0x000fe20007810000 */
[----:B------:R-:W2:Y:S01]  /*a2c0*/  SHFL.BFLY PT, R15, R4, 0x2, 0x1f ;  /* 0x0c401f00040f7f89 */ /* 0x000ea200000e0000 */
[----:B------:R-:W-:-:S02]  /*a2d0*/  FSEL R196, R138, -INF , !P2 ;  /* 0xff8000008ac47808 */ /* 0x000fc40005000000 */
[----:B------:R-:W-:Y:S02]  /*a2e0*/  FMNMX.FTZ R0, R197, R0, !PT ;  /* 0x00000000c5007209 */ /* 0x000fe40007810000 */
[----:B------:R-:W-:Y:S02]  /*a2f0*/  FSEL R187, R139, -INF , !P1 ;  /* 0xff8000008bbb7808 */ /* 0x000fe40004800000 */
[----:B------:R-:W-:-:S04]  /*a300*/  FMNMX.FTZ R0, R196, R0, !PT ;  /* 0x00000000c4007209 */ /* 0x000fc80007810000 */
[----:B------:R-:W-:Y:S01]  /*a310*/  FMNMX.FTZ R0, R187, R0, !PT ;  /* 0x00000000bb007209 */ /* 0x000fe20007810000 */
[----:B------:R-:W-:-:S04]  /*a320*/  IMAD.MOV.U32 R186, RZ, RZ, R16 ;  /* 0x000000ffffba7224 */ /* 0x000fc800078e0010 */
[----:B------:R-:W3:Y:S01]  /*a330*/  SHFL.BFLY PT, R16, R0, 0x2, 0x1f ;  /* 0x0c401f0000107f89 */ /* 0x000ee200000e0000 */
[----:B-1----:R-:W-:Y:S02]  /*a340*/  FMNMX.FTZ R5, R5, R6, !PT ;  /* 0x0000000605057209 */ /* 0x002fe40007810000 */
[C---:B------:R-:W-:Y:S01]  /*a350*/  LOP3.LUT R6, R2.reuse, 0xffff, RZ, 0xc0, !PT ;  /* 0x0000ffff02067812 */ /* 0x040fe200078ec0ff */
[----:B------:R-:W1:Y:S03]  /*a360*/  SHFL.BFLY PT, R136, R3, 0x1, 0x1f ;  /* 0x0c201f0003887f89 */ /* 0x000e6600000e0000 */
[----:B------:R-:W-:Y:S01]  /*a370*/  SHF.R.U32.HI R7, RZ, 0x8, R6 ;  /* 0x00000008ff077819 */ /* 0x000fe20000011606 */
[----:B------:R-:W4:Y:S01]  /*a380*/  SHFL.BFLY PT, R135, R5, 0x1, 0x1f ;  /* 0x0c201f0005877f89 */ /* 0x000f2200000e0000 */
[----:B------:R-:W-:Y:S02]  /*a390*/  LOP3.LUT R6, R2, 0xff, RZ, 0xc0, !PT ;  /* 0x000000ff02067812 */ /* 0x000fe400078ec0ff */
[----:B--2---:R-:W-:Y:S01]  /*a3a0*/  FMNMX.FTZ R4, R4, R15, !PT ;  /* 0x0000000f04047209 */ /* 0x004fe20007810000 */
[----:B------:R-:W-:Y:S01]  /*a3b0*/  IMAD.WIDE.U32 R18, R231, -0x326172a9, RZ ;  /* 0xcd9e8d57e7127825 */ /* 0x000fe200078e00ff */
[----:B------:R-:W-:-:S02]  /*a3c0*/  PRMT R20, R6, 0x5410, R7 ;  /* 0x0000541006147816 */ /* 0x000fc40000000007 */
[--C-:B------:R-:W-:Y:S01]  /*a3d0*/  SHF.R.U32.HI R6, RZ, 0x10, R2.reuse ;  /* 0x00000010ff067819 */ /* 0x100fe20000011602 */
[----:B------:R-:W2:Y:S01]  /*a3e0*/  SHFL.BFLY PT, R134, R4, 0x1, 0x1f ;  /* 0x0c201f0004867f89 */ /* 0x000ea200000e0000 */
[----:B------:R-:W-:Y:S02]  /*a3f0*/  SHF.R.U32.HI R7, RZ, 0x18, R2 ;  /* 0x00000018ff077819 */ /* 0x000fe40000011602 */
[----:B------:R-:W-:Y:S02]  /*a400*/  LOP3.LUT R2, R6, 0xff, RZ, 0xc0, !PT ;  /* 0x000000ff06027812 */ /* 0x000fe400078ec0ff */
[----:B------:R-:W-:Y:S02]  /*a410*/  LOP3.LUT R6, R19, R186, RZ, 0x3c, !PT ;  /* 0x000000ba13067212 */ /* 0x000fe400078e3cff */
[----:B------:R-:W-:Y:S02]  /*a420*/  PRMT R19, R2, 0x5410, R7 ;  /* 0x0000541002137816 */ /* 0x000fe40000000007 */
[----:B---3--:R-:W-:Y:S01]  /*a430*/  FMNMX.FTZ R0, R16, R0, !PT ;  /* 0x0000000010007209 */ /* 0x008fe20007810000 */
[----:B------:R-:W-:Y:S01]  /*a440*/  IMAD.WIDE.U32 R6, R6, -0x2daee0ad, RZ ;  /* 0xd2511f5306067825 */ /* 0x000fe200078e00ff */
[----:B-1----:R-:W-:-:S03]  /*a450*/  FMNMX.FTZ R136, R3, R136, !PT ;  /* 0x0000008803887209 */ /* 0x002fc60007810000 */
[----:B------:R-:W1:Y:S01]  /*a460*/  SHFL.BFLY PT, R137, R0, 0x1, 0x1f ;  /* 0x0c201f0000897f89 */ /* 0x000e6200000e0000 */
[----:B------:R-:W-:Y:S02]  /*a470*/  LOP3.LUT R2, R7, UR15, R226, 0x96, !PT ;  /* 0x0000000f07027c12 */ /* 0x000fe4000f8e96e2 */
[----:B----4-:R-:W-:Y:S01]  /*a480*/  FMNMX.FTZ R135, R5, R135, !PT ;  /* 0x0000008705877209 */ /* 0x010fe20007810000 */
[----:B------:R-:W-:Y:S02]  /*a490*/  FMUL.FTZ R5, R136, c[0x0][0x23c] ;  /* 0x00008f0088057a20 */ /* 0x000fe40000410000 */
[----:B------:R-:W-:Y:S01]  /*a4a0*/  IMAD.WIDE.U32 R2, R2, -0x326172a9, RZ ;  /* 0xcd9e8d5702027825 */ /* 0x000fe200078e00ff */
[----:B------:R-:W-:Y:S02]  /*a4b0*/  FSETP.NEU.FTZ.AND P1, PT, R136, -INF , PT ;  /* 0xff8000008800780b */ /* 0x000fe40003f3d000 */
[----:B------:R-:W-:Y:S01]  /*a4c0*/  LOP3.LUT R18, R35, UR16, R18, 0x96, !PT ;  /* 0x0000001023127c12 */ /* 0x000fe2000f8e9612 */
[----:B------:R-:W-:Y:S01]  /*a4d0*/  FMUL.FTZ R16, R135, c[0x0][0x23c] ;  /* 0x00008f0087107a20 */ /* 0x000fe20000410000 */
[----:B------:R-:W-:-:S02]  /*a4e0*/  LOP3.LUT R7, R3, UR14, R34, 0x96, !PT ;  /* 0x0000000e03077c12 */ /* 0x000fc4000f8e9622 */
[----:B--2---:R-:W-:Y:S02]  /*a4f0*/  FMNMX.FTZ R134, R4, R134, !PT ;  /* 0x0000008604867209 */ /* 0x004fe40007810000 */
[----:B------:R-:W-:Y:S02]  /*a500*/  FSEL R3, R5, RZ, P1 ;  /* 0x000000ff05037208 */ /* 0x000fe40000800000 */
[----:B------:R-:W-:Y:S02]  /*a510*/  FSEL R4, R136, RZ, P1 ;  /* 0x000000ff88047208 */ /* 0x000fe40000800000 */
[----:B------:R-:W-:Y:S01]  /*a520*/  FSETP.NEU.FTZ.AND P1, PT, R135, -INF , PT ;  /* 0xff8000008700780b */ /* 0x000fe20003f3d000 */
[----:B------:R-:W-:-:S03]  /*a530*/  IMAD.WIDE.U32 R22, R18, -0x2daee0ad, RZ ;  /* 0xd2511f5312167825 */ /* 0x000fc600078e00ff */
[----:B------:R-:W-:Y:S01]  /*a540*/  FSEL R16, R16, RZ, P1 ;  /* 0x000000ff10107208 */ /* 0x000fe20000800000 */
[--C-:B------:R-:W-:Y:S01]  /*a550*/  FFMA.FTZ R10, R10, c[0x0][0x23c], -R3.reuse ;  /* 0x00008f000a0a7a23 */ /* 0x100fe20000010803 */
[----:B------:R-:W-:Y:S01]  /*a560*/  LOP3.LUT R6, R23, UR13, R6, 0x96, !PT ;  /* 0x0000000d17067c12 */ /* 0x000fe2000f8e9606 */
[----:B------:R-:W-:Y:S02]  /*a570*/  FFMA.FTZ R12, R12, c[0x0][0x23c], -R3 ;  /* 0x00008f000c0c7a23 */ /* 0x000fe40000010803 */
[--C-:B------:R-:W-:Y:S01]  /*a580*/  FFMA.FTZ R14, R14, c[0x0][0x23c], -R16.reuse ;  /* 0x00008f000e0e7a23 */ /* 0x100fe20000010810 */
[----:B-1----:R-:W-:Y:S02]  /*a590*/  FMNMX.FTZ R137, R0, R137, !PT ;  /* 0x0000008900897209 */ /* 0x002fe40007810000 */
[----:B------:R-:W-:Y:S01]  /*a5a0*/  FSEL R0, R135, RZ, P1 ;  /* 0x000000ff87007208 */ /* 0x000fe20000800000 */
[----:B------:R1:W-:Y:S01]  /*a5b0*/  MUFU.EX2 R227, R14 ;  /* 0x0000000e00e37308 */ /* 0x0003e20000000800 */
[----:B------:R-:W-:Y:S01]  /*a5c0*/  FSETP.NEU.FTZ.AND P2, PT, R134, -INF , PT ;  /* 0xff8000008600780b */ /* 0x000fe20003f5d000 */
[----:B------:R-:W-:-:S02]  /*a5d0*/  FFMA.FTZ R13, R13, c[0x0][0x23c], -R16 ;  /* 0x00008f000d0d7a23 */ /* 0x000fc40000010810 */
[----:B------:R-:W-:-:S04]  /*a5e0*/  FADD.FTZ R23, R189, -R0 ;  /* 0x80000000bd177221 */ /* 0x000fc80000010000 */
[----:B------:R2:W-:Y:S01]  /*a5f0*/  MUFU.EX2 R236, R10 ;  /* 0x0000000a00ec7308 */ /* 0x0005e20000000800 */
[----:B------:R-:W-:Y:S01]  /*a600*/  FSEL R0, R134, RZ, P2 ;  /* 0x000000ff86007208 */ /* 0x000fe20001000000 */
[----:B------:R-:W-:-:S06]  /*a610*/  FFMA.FTZ R8, R8, c[0x0][0x23c], -R3 ;  /* 0x00008f0008087a23 */ /* 0x000fcc0000010803 */
[----:B------:R3:W4:Y:S01]  /*a620*/  MUFU.EX2 R235, R12 ;  /* 0x0000000c00eb7308 */ /* 0x0007220000000800 */
[----:B-1----:R-:W-:Y:S01]  /*a630*/  IMAD.WIDE.U32 R14, R6, -0x326172a9, RZ ;  /* 0xcd9e8d57060e7825 */ /* 0x002fe200078e00ff */
[----:B------:R-:W-:-:S03]  /*a640*/  FSETP.NEU.FTZ.AND P1, PT, R137, -INF , PT ;  /* 0xff8000008900780b */ /* 0x000fc60003f3d000 */
[----:B------:R-:W-:Y:S01]  /*a650*/  FFMA.FTZ R11, R11, c[0x0][0x23c], -R3 ;  /* 0x00008f000b0b7a23 */ /* 0x000fe20000010803 */
[----:B------:R-:W-:Y:S02]  /*a660*/  LOP3.LUT R2, R15, UR12, R2, 0x96, !PT ;  /* 0x0000000c0f027c12 */ /* 0x000fe4000f8e9602 */
[----:B------:R-:W1:Y:S01]  /*a670*/  MUFU.EX2 R226, R13 ;  /* 0x0000000d00e27308 */ /* 0x000e620000000800 */
[----:B------:R-:W-:Y:S02]  /*a680*/  FADD.FTZ R18, R188, -R4 ;  /* 0x80000004bc127221 */ /* 0x000fe40000010000 */
[----:B------:R-:W-:-:S04]  /*a690*/  IMAD.WIDE.U32 R4, R7, -0x2daee0ad, RZ ;  /* 0xd2511f5307047825 */ /* 0x000fc800078e00ff */
[----:B------:R-:W-:Y:S01]  /*a6a0*/  FADD.FTZ R15, R191, -R0 ;  /* 0x80000000bf0f7221 */ /* 0x000fe20000010000 */
[----:B------:R-:W-:Y:S01]  /*a6b0*/  MUFU.EX2 R133, R8 ;  /* 0x0000000800857308 */ /* 0x000fe20000000800 */
[----:B------:R-:W-:Y:S01]  /*a6c0*/  IMAD.MOV.U32 R246, RZ, RZ, R241 ;  /* 0x000000fffff67224 */ /* 0x000fe200078e00f1 */
[----:B------:R-:W-:Y:S01]  /*a6d0*/  FSEL R0, R137, RZ, P1 ;  /* 0x000000ff89007208 */ /* 0x000fe20000800000 */
[----:B------:R-:W-:Y:S01]  /*a6e0*/  IMAD.WIDE.U32 R6, R2, -0x2daee0ad, RZ ;  /* 0xd2511f5302067825 */ /* 0x000fe200078e00ff */
[----:B------:R-:W-:-:S03]  /*a6f0*/  LOP3.LUT R5, R5, UR11, R22, 0x96, !PT ;  /* 0x0000000b05057c12 */ /* 0x000fc6000f8e9616 */
[--C-:B------:R-:W-:Y:S01]  /*a700*/  FFMA.FTZ R9, R9, c[0x0][0x23c], -R16.reuse ;  /* 0x00008f0009097a23 */ /* 0x100fe20000010810 */
[----:B------:R5:W1:Y:S01]  /*a710*/  MUFU.EX2 R233, R11 ;  /* 0x0000000b00e97308 */ /* 0x000a620000000800 */
[----:B------:R-:W-:Y:S01]  /*a720*/  FFMA.FTZ R2, R17, c[0x0][0x23c], -R16 ;  /* 0x00008f0011027a23 */ /* 0x000fe20000010810 */
[----:B--2---:R-:W-:Y:S01]  /*a730*/  HSET2.LE.AND R10, R32, R246, PT ;  /* 0x000000f6200a7233 */ /* 0x004fe20003803000 */
[----:B---3--:R-:W-:Y:S01]  /*a740*/  FADD.FTZ R12, R190, -R0 ;  /* 0x80000000be0c7221 */ /* 0x008fe20000010000 */
[----:B----4-:R-:W-:Y:S01]  /*a750*/  F2FP.BF16.PACK_AB R0, R235, R236 ;  /* 0x000000eceb00723e */ /* 0x010fe200000010ff */
[----:B------:R-:W-:-:S03]  /*a760*/  IMAD.WIDE.U32 R32, R5, -0x326172a9, RZ ;  /* 0xcd9e8d5705207825 */ /* 0x000fc600078e00ff */
[----:B------:R2:W-:Y:S01]  /*a770*/  MUFU.EX2 R132, R9 ;  /* 0x0000000900847308 */ /* 0x0005e20000000800 */
[----:B------:R-:W-:-:S07]  /*a780*/  LOP3.LUT R10, R10, R0, RZ, 0xc0, !PT ;  /* 0x000000000a0a7212 */ /* 0x000fce00078ec0ff */
[----:B------:R3:W4:Y:S01]  /*a790*/  MUFU.EX2 R186, R2 ;  /* 0x0000000200ba7308 */ /* 0x0007220000000800 */
[--C-:B-----5:R-:W-:Y:S01]  /*a7a0*/  HSET2.LE.AND R11, R21, R246.reuse, PT ;  /* 0x000000f6150b7233 */ /* 0x120fe20003803000 */
[----:B-1----:R-:W-:Y:S01]  /*a7b0*/  F2FP.BF16.PACK_AB R0, R226, R227 ;  /* 0x000000e3e200723e */ /* 0x002fe200000010ff */
[----:B------:R-:W-:-:S03]  /*a7c0*/  HSET2.LE.AND R8, R20, R246, PT ;  /* 0x000000f614087233 */ /* 0x000fc60003803000 */
[----:B------:R-:W-:Y:S01]  /*a7d0*/  LOP3.LUT R11, R11, R0, RZ, 0xc0, !PT ;  /* 0x000000000b0b7212 */ /* 0x000fe200078ec0ff */
[----:B--2---:R-:W-:Y:S01]  /*a7e0*/  HSET2.LE.AND R9, R19, R246, PT ;  /* 0x000000f613097233 */ /* 0x004fe20003803000 */
[----:B------:R-:W-:Y:S01]  /*a7f0*/  F2FP.BF16.PACK_AB R0, R233, R133 ;  /* 0x00000085e900723e */ /* 0x000fe200000010ff */
[----:B------:R-:W-:Y:S01]  /*a800*/  FMUL.FTZ R19, R134, c[0x0][0x23c] ;  /* 0x00008f0086137a20 */ /* 0x000fe20000410000 */
[----:B---3--:R-:W-:Y:S02]  /*a810*/  LOP3.LUT R2, R33, UR10, R14, 0x96, !PT ;  /* 0x0000000a21027c12 */ /* 0x008fe4000f8e960e */
[----:B------:R-:W-:-:S03]  /*a820*/  LOP3.LUT R8, R8, R0, RZ, 0xc0, !PT ;  /* 0x0000000008087212 */ /* 0x000fc600078ec0ff */
[----:B------:R-:W-:Y:S01]  /*a830*/  IMAD.WIDE.U32 R34, R2, -0x2daee0ad, RZ ;  /* 0xd2511f5302227825 */ /* 0x000fe200078e00ff */
[----:B----4-:R-:W-:Y:S02]  /*a840*/  F2FP.BF16.PACK_AB R0, R186, R132 ;  /* 0x00000084ba00723e */ /* 0x010fe400000010ff */
[----:B------:R-:W-:Y:S02]  /*a850*/  FSEL R19, R19, RZ, P2 ;  /* 0x000000ff13137208 */ /* 0x000fe40001000000 */
[----:B------:R-:W-:Y:S02]  /*a860*/  LOP3.LUT R7, R7, UR9, R4, 0x96, !PT ;  /* 0x0000000907077c12 */ /* 0x000fe4000f8e9604 */
[----:B------:R-:W-:Y:S02]  /*a870*/  LOP3.LUT R4, R35, UR7, R6, 0x96, !PT ;  /* 0x0000000723047c12 */ /* 0x000fe4000f8e9606 */
[----:B------:R-:W-:Y:S01]  /*a880*/  LOP3.LUT R9, R9, R0, RZ, 0xc0, !PT ;  /* 0x0000000009097212 */ /* 0x000fe200078ec0ff */
[----:B------:R-:W-:-:S02]  /*a890*/  FFMA.FTZ R0, R24, c[0x0][0x23c], -R19 ;  /* 0x00008f0018007a23 */ /* 0x000fc40000010813 */
[----:B------:R-:W-:Y:S02]  /*a8a0*/  IMAD.WIDE.U32 R4, R4, -0x326172a9, RZ ;  /* 0xcd9e8d5704047825 */ /* 0x000fe400078e00ff */
[----:B------:R1:W-:Y:S02]  /*a8b0*/  MUFU.EX2 R179, R0 ;  /* 0x0000000000b37308 */ /* 0x0003e40000000800 */
[----:B------:R-:W-:Y:S01]  /*a8c0*/  FMUL.FTZ R20, R137, c[0x0][0x23c] ;  /* 0x00008f0089147a20 */ /* 0x000fe20000410000 */
[----:B------:R-:W-:Y:S02]  /*a8d0*/  SHF.R.U32.HI R2, RZ, 0x10, R4 ;  /* 0x00000010ff027819 */ /* 0x000fe40000011604 */
[----:B------:R-:W-:Y:S02]  /*a8e0*/  LOP3.LUT R6, R4, 0xff, RZ, 0xc0, !PT ;  /* 0x000000ff04067812 */ /* 0x000fe400078ec0ff */
[----:B------:R-:W-:Y:S02]  /*a8f0*/  LOP3.LUT R2, R2, 0xff, RZ, 0xc0, !PT ;  /* 0x000000ff02027812 */ /* 0x000fe400078ec0ff */
[----:B------:R-:W-:Y:S01]  /*a900*/  FSEL R20, R20, RZ, P1 ;  /* 0x000000ff14147208 */ /* 0x000fe20000800000 */
[----:B-1----:R-:W-:-:S04]  /*a910*/  FFMA.FTZ R0, R25, c[0x0][0x23c], -R19 ;  /* 0x00008f0019007a23 */ /* 0x002fc80000010813 */
[----:B------:R1:W2:Y:S01]  /*a920*/  MUFU.EX2 R178, R0 ;  /* 0x0000000000b27308 */ /* 0x0002a20000000800 */
[----:B------:R-:W-:Y:S01]  /*a930*/  IMAD.WIDE.U32 R24, R7, -0x326172a9, RZ ;  /* 0xcd9e8d5707187825 */ /* 0x000fe200078e00ff */
[----:B-1----:R-:W-:Y:S02]  /*a940*/  LOP3.LUT R0, R4, 0xffff, RZ, 0xc0, !PT ;  /* 0x0000ffff04007812 */ /* 0x002fe400078ec0ff */
[----:B------:R-:W-:-:S04]  /*a950*/  SHF.R.U32.HI R4, RZ, 0x18, R4 ;  /* 0x00000018ff047819 */ /* 0x000fc80000011604 */
[----:B------:R-:W-:Y:S01]  /*a960*/  PRMT R7, R2, 0x5410, R4 ;  /* 0x0000541002077816 */ /* 0x000fe20000000004 */
[--C-:B------:R-:W-:Y:S02]  /*a970*/  FFMA.FTZ R4, R27, c[0x0][0x23c], -R20.reuse ;  /* 0x00008f001b047a23 */ /* 0x100fe40000010814 */
[----:B------:R-:W-:Y:S02]  /*a980*/  FFMA.FTZ R2, R26, c[0x0][0x23c], -R20 ;  /* 0x00008f001a027a23 */ /* 0x000fe40000010814 */
[----:B------:R-:W-:Y:S01]  /*a990*/  MUFU.EX2 R176, R4 ;  /* 0x0000000400b07308 */ /* 0x000fe20000000800 */
[----:B------:R-:W-:-:S07]  /*a9a0*/  SHF.R.U32.HI R0, RZ, 0x8, R0 ;  /* 0x00000008ff007819 */ /* 0x000fce0000011600 */
[----:B------:R-:W1:Y:S01]  /*a9b0*/  MUFU.EX2 R177, R2 ;  /* 0x0000000200b17308 */ /* 0x000e620000000800 */
[----:B------:R-:W-:Y:S02]  /*a9c0*/  PRMT R6, R6, 0x5410, R0 ;  /* 0x0000541006067816 */ /* 0x000fe40000000000 */
[----:B--2---:R-:W-:-:S03]  /*a9d0*/  F2FP.BF16.PACK_AB R0, R178, R179 ;  /* 0x000000b3b200723e */ /* 0x004fc600000010ff */
[--C-:B------:R-:W-:Y:S02]  /*a9e0*/  HSET2.LE.AND R6, R6, R246.reuse, PT ;  /* 0x000000f606067233 */ /* 0x100fe40003803000 */
[----:B------:R-:W-:-:S03]  /*a9f0*/  HSET2.LE.AND R7, R7, R246, PT ;  /* 0x000000f607077233 */ /* 0x000fc60003803000 */
[----:B------:R-:W-:Y:S02]  /*aa00*/  LOP3.LUT R6, R6, R0, RZ, 0xc0, !PT ;  /* 0x0000000006067212 */ /* 0x000fe400078ec0ff */
[----:B------:R-:W-:Y:S02]  /*aa10*/  LOP3.LUT R0, R5, UR18, R24, 0x96, !PT ;  /* 0x0000001205007c12 */ /* 0x000fe4000f8e9618 */
[----:B-1----:R-:W-:-:S04]  /*aa20*/  F2FP.BF16.PACK_AB R2, R177, R176 ;  /* 0x000000b0b102723e */ /* 0x002fc800000010ff */
[----:B------:R-:W-:Y:S02]  /*aa30*/  LOP3.LUT R7, R7, R2, RZ, 0xc0, !PT ;  /* 0x0000000207077212 */ /* 0x000fe400078ec0ff */
[C---:B------:R-:W-:Y:S02]  /*aa40*/  LOP3.LUT R2, R0.reuse, 0xffff, RZ, 0xc0, !PT ;  /* 0x0000ffff00027812 */ /* 0x040fe400078ec0ff */
[----:B------:R-:W-:Y:S02]  /*aa50*/  LOP3.LUT R4, R0, 0xff, RZ, 0xc0, !PT ;  /* 0x000000ff00047812 */ /* 0x000fe400078ec0ff */
[----:B------:R-:W-:Y:S01]  /*aa60*/  SHF.R.U32.HI R2, RZ, 0x8, R2 ;  /* 0x00000008ff027819 */ /* 0x000fe20000011602 */
[----:B------:R-:W-:-:S03]  /*aa70*/  FFMA.FTZ R5, R28, c[0x0][0x23c], -R19 ;  /* 0x00008f001c057a23 */ /* 0x000fc60000010813 */
[----:B------:R-:W-:Y:S01]  /*aa80*/  PRMT R4, R4, 0x5410, R2 ;  /* 0x0000541004047816 */ /* 0x000fe20000000002 */
[----:B------:R-:W-:Y:S01]  /*aa90*/  FFMA.FTZ R2, R29, c[0x0][0x23c], -R19 ;  /* 0x00008f001d027a23 */ /* 0x000fe20000010813 */
[----:B------:R1:W-:Y:S08]  /*aaa0*/  MUFU.EX2 R22, R5 ;  /* 0x0000000500167308 */ /* 0x0003f00000000800 */
[----:B------:R-:W2:Y:S01]  /*aab0*/  MUFU.EX2 R139, R2 ;  /* 0x00000002008b7308 */ /* 0x000ea20000000800 */
[----:B------:R-:W-:Y:S01]  /*aac0*/  HSET2.LE.AND R4, R4, R246, PT ;  /* 0x000000f604047233 */ /* 0x000fe20003803000 */
[----:B-1----:R-:W-:-:S02]  /*aad0*/  SHF.R.U32.HI R5, RZ, 0x10, R0 ;  /* 0x00000010ff057819 */ /* 0x002fc40000011600 */
[----:B------:R-:W-:Y:S02]  /*aae0*/  SHF.R.U32.HI R0, RZ, 0x18, R0 ;  /* 0x00000018ff007819 */ /* 0x000fe40000011600 */
[----:B------:R-:W-:Y:S02]  /*aaf0*/  LOP3.LUT R5, R5, 0xff, RZ, 0xc0, !PT ;  /* 0x000000ff05057812 */ /* 0x000fe400078ec0ff */
[----:B--2---:R-:W-:Y:S02]  /*ab00*/  F2FP.BF16.PACK_AB R2, R139, R22 ;  /* 0x000000168b02723e */ /* 0x004fe400000010ff */
[----:B------:R-:W-:Y:S01]  /*ab10*/  PRMT R5, R5, 0x5410, R0 ;  /* 0x0000541005057816 */ /* 0x000fe20000000000 */
[--C-:B------:R-:W-:Y:S01]  /*ab20*/  FFMA.FTZ R0, R31, c[0x0][0x23c], -R20.reuse ;  /* 0x00008f001f007a23 */ /* 0x100fe20000010814 */
[----:B------:R-:W-:Y:S01]  /*ab30*/  LOP3.LUT R4, R4, R2, RZ, 0xc0, !PT ;  /* 0x0000000204047212 */ /* 0x000fe200078ec0ff */
[----:B------:R-:W-:Y:S02]  /*ab40*/  FFMA.FTZ R2, R30, c[0x0][0x23c], -R20 ;  /* 0x00008f001e027a23 */ /* 0x000fe40000010814 */
[----:B------:R-:W-:Y:S08]  /*ab50*/  MUFU.EX2 R138, R0 ;  /* 0x00000000008a7308 */ /* 0x000ff00000000800 */
[----:B------:R-:W1:Y:S01]  /*ab60*/  MUFU.EX2 R31, R2 ;  /* 0x00000002001f7308 */ /* 0x000e620000000800 */
[----:B------:R-:W-:Y:S01]  /*ab70*/  HSET2.LE.AND R5, R5, R246, PT ;  /* 0x000000f605057233 */ /* 0x000fe20003803000 */
[----:B------:R-:W-:-:S06]  /*ab80*/  FMUL.FTZ R12, R12, c[0x0][0x23c] ;  /* 0x00008f000c0c7a20 */ /* 0x000fcc0000410000 */
[----:B------:R2:W-:Y:S01]  /*ab90*/  MUFU.EX2 R21, R12 ;  /* 0x0000000c00157308 */ /* 0x0005e20000000800 */
[----:B-1----:R-:W-:-:S04]  /*aba0*/  F2FP.BF16.PACK_AB R0, R138, R31 ;  /* 0x0000001f8a00723e */ /* 0x002fc800000010ff */
[----:B------:R-:W-:Y:S01]  /*abb0*/  LOP3.LUT R5, R5, R0, RZ, 0xc0, !PT ;  /* 0x0000000005057212 */ /* 0x000fe200078ec0ff */
[----:B------:R-:W-:Y:S02]  /*abc0*/  FMUL.FTZ R0, R15, c[0x0][0x23c] ;  /* 0x00008f000f007a20 */ /* 0x000fe40000410000 */
[----:B--2---:R-:W1:Y:S01]  /*abd0*/  LDSM.16.MT88.4 R12, [R201+0xa000] ;  /* 0x00a00000c90c783b */ /* 0x004e620000004200 */
[----:B------:R-:W-:Y:S02]  /*abe0*/  FMUL.FTZ R18, R18, c[0x0][0x23c] ;  /* 0x00008f0012127a20 */ /* 0x000fe40000410000 */
[----:B------:R-:W-:Y:S01]  /*abf0*/  FMUL.FTZ R17, R23, c[0x0][0x23c] ;  /* 0x00008f0017117a20 */ /* 0x000fe20000410000 */
[----:B------:R-:W2:Y:S08]  /*ac00*/  MUFU.EX2 R0, R0 ;  /* 0x0000000000007308 */ /* 0x000eb00000000800 */
[----:B------:R-:W3:Y:S08]  /*ac10*/  MUFU.EX2 R18, R18 ;  /* 0x0000001200127308 */ /* 0x000ef00000000800 */
[----:B------:R-:W4:Y:S01]  /*ac20*/  MUFU.EX2 R17, R17 ;  /* 0x0000001100117308 */ /* 0x000f220000000800 */
[----:B--2---:R-:W-:-:S02]  /*ac30*/  FMUL.FTZ R144, R144, R0 ;  /* 0x0000000090907220 */ /* 0x004fc40000410000 */
[----:B------:R-:W-:Y:S02]  /*ac40*/  FMUL.FTZ R145, R145, R0 ;  /* 0x0000000091917220 */ /* 0x000fe40000410000 */
[-C--:B------:R-:W-:Y:S02]  /*ac50*/  FMUL.FTZ R146, R146, R21.reuse ;  /* 0x0000001592927220 */ /* 0x080fe40000410000 */
[----:B------:R-:W-:Y:S02]  /*ac60*/  FMUL.FTZ R147, R147, R21 ;  /* 0x0000001593937220 */ /* 0x000fe40000410000 */
[-C--:B---3--:R-:W-:Y:S02]  /*ac70*/  FMUL.FTZ R140, R140, R18.reuse ;  /* 0x000000128c8c7220 */ /* 0x088fe40000410000 */
[-C--:B------:R-:W-:Y:S02]  /*ac80*/  FMUL.FTZ R141, R141, R18.reuse ;  /* 0x000000128d8d7220 */ /* 0x080fe40000410000 */
[----:B------:R-:W-:-:S02]  /*ac90*/  FMUL.FTZ R152, R152, R18 ;  /* 0x0000001298987220 */ /* 0x000fc40000410000 */
[----:B------:R-:W-:Y:S02]  /*aca0*/  FMUL.FTZ R153, R153, R18 ;  /* 0x0000001299997220 */ /* 0x000fe40000410000 */
[-C--:B----4-:R-:W-:Y:S02]  /*acb0*/  FMUL.FTZ R142, R142, R17.reuse ;  /* 0x000000118e8e7220 */ /* 0x090fe40000410000 */
[-C--:B------:R-:W-:Y:S02]  /*acc0*/  FMUL.FTZ R143, R143, R17.reuse ;  /* 0x000000118f8f7220 */ /* 0x080fe40000410000 */
        /* <DEDUP_REMOVED lines=160> */
[----:B------:R-:W-:Y:S01]  /*b6d0*/  IMAD.MOV.U32 R83, RZ, RZ, R27 ;  /* 0x000000ffff537224 */ /* 0x000fe200078e001b */
[----:B------:R-:W-:Y:S01]  /*b6e0*/  LOP3.LUT R2, R181, UR8, R182, 0x96, !PT ;  /* 0x00000008b5027c12 */ /* 0x000fe2000f8e96b6 */
[-C--:B------:R-:W-:Y:S02]  /*b6f0*/  FMUL.FTZ R116, R116, R18.reuse ;  /* 0x0000001274747220 */ /* 0x080fe40000410000 */
[----:B------:R-:W-:Y:S02]  /*b700*/  FMUL.FTZ R117, R117, R18 ;  /* 0x0000001275757220 */ /* 0x000fe40000410000 */
[-C--:B------:R-:W-:Y:S02]  /*b710*/  FMUL.FTZ R118, R118, R17.reuse ;  /* 0x0000001176767220 */ /* 0x080fe40000410000 */
[----:B------:R-:W-:-:S02]  /*b720*/  FMUL.FTZ R119, R119, R17 ;  /* 0x0000001177777220 */ /* 0x000fc40000410000 */
[-C--:B------:R-:W-:Y:S02]  /*b730*/  FMUL.FTZ R128, R128, R18.reuse ;  /* 0x0000001280807220 */ /* 0x080fe40000410000 */
[----:B------:R-:W-:Y:S01]  /*b740*/  FMUL.FTZ R129, R129, R18 ;  /* 0x0000001281817220 */ /* 0x000fe20000410000 */
[C---:B-1----:R-:W-:Y:S08]  /*b750*/  HMMA.16816.F32.BF16 R120, R4.reuse, R12, R120 ;  /* 0x0000000c0478723c */ /* 0x042ff00000041878 */
[----:B------:R-:W-:Y:S07]  /*b760*/  HMMA.16816.F32.BF16 R68, R4, R14, R124 ;  /* 0x0000000e0444723c */ /* 0x000fee000004187c */
[----:B------:R-:W-:Y:S01]  /*b770*/  LOP3.LUT R7, R25, UR8, R32, 0x96, !PT ;  /* 0x0000000819077c12 */ /* 0x000fe2000f8e9620 */
[----:B------:R-:W-:-:S02]  /*b780*/  FFMA.FTZ R32, R26, R0, R22 ;  /* 0x000000001a207223 */ /* 0x000fc40000010016 */
[----:B------:R-:W-:-:S04]  /*b790*/  FFMA.FTZ R0, R225, c[0x0][0x23c], -R3 ;  /* 0x00008f00e1007a23 */ /* 0x000fc80000010803 */
[----:B------:R1:W-:Y:S01]  /*b7a0*/  MUFU.EX2 R27, R0 ;  /* 0x00000000001b7308 */ /* 0x0003e20000000800 */
[-C--:B------:R-:W-:Y:S02]  /*b7b0*/  FMUL.FTZ R130, R130, R17.reuse ;  /* 0x0000001182827220 */ /* 0x080fe40000410000 */
[-C--:B------:R-:W-:Y:S02]  /*b7c0*/  FMUL.FTZ R131, R131, R17.reuse ;  /* 0x0000001183837220 */ /* 0x080fe40000410000 */
[----:B------:R-:W-:Y:S02]  /*b7d0*/  FFMA.FTZ R33, R28, R17, R132 ;  /* 0x000000111c217223 */ /* 0x000fe40000010084 */
[--C-:B------:R-:W-:Y:S02]  /*b7e0*/  FFMA.FTZ R5, R198, c[0x0][0x23c], -R3.reuse ;  /* 0x00008f00c6057a23 */ /* 0x100fe40000010803 */
[----:B-1----:R-:W-:-:S04]  /*b7f0*/  FFMA.FTZ R0, R224, c[0x0][0x23c], -R3 ;  /* 0x00008f00e0007a23 */ /* 0x002fc80000010803 */
[----:B------:R1:W-:Y:S01]  /*b800*/  MUFU.EX2 R28, R0 ;  /* 0x00000000001c7308 */ /* 0x0003e20000000800 */
[----:B------:R-:W-:Y:S01]  /*b810*/  IMAD.MOV.U32 R67, RZ, RZ, R172 ;  /* 0x000000ffff437224 */ /* 0x000fe200078e00ac */
[----:B------:R-:W-:Y:S01]  /*b820*/  HMMA.16816.F32.BF16 R116, R8, R12, R116 ;  /* 0x0000000c0874723c */ /* 0x000fe20000041874 */
[----:B------:R-:W-:Y:S02]  /*b830*/  IMAD.MOV.U32 R66, RZ, RZ, R173 ;  /* 0x000000ffff427224 */ /* 0x000fe400078e00ad */
[----:B------:R-:W-:Y:S02]  /*b840*/  IMAD.MOV.U32 R65, RZ, RZ, R174 ;  /* 0x000000ffff417224 */ /* 0x000fe400078e00ae */
[----:B------:R-:W-:-:S03]  /*b850*/  IMAD.MOV.U32 R64, RZ, RZ, R175 ;  /* 0x000000ffff407224 */ /* 0x000fc600078e00af */
[----:B------:R-:W-:Y:S01]  /*b860*/  HMMA.16816.F32.BF16 R172, R8, R14, R128 ;  /* 0x0000000e08ac723c */ /* 0x000fe20000041880 */
[----:B-1----:R-:W-:Y:S02]  /*b870*/  FFMA.FTZ R0, R199, c[0x0][0x23c], -R3 ;  /* 0x00008f00c7007a23 */ /* 0x002fe40000010803 */
[----:B------:R-:W-:-:S05]  /*b880*/  IMAD.WIDE.U32 R2, R2, -0x2daee0ad, RZ ;  /* 0xd2511f5302027825 */ /* 0x000fca00078e00ff */
[----:B------:R-:W-:Y:S02]  /*b890*/  LOP3.LUT R4, R3, UR17, R184, 0x96, !PT ;  /* 0x0000001103047c12 */ /* 0x000fe4000f8e96b8 */
[C---:B------:R-:W-:Y:S02]  /*b8a0*/  LOP3.LUT R6, R2.reuse, 0xffff, RZ, 0xc0, !PT ;  /* 0x0000ffff02067812 */ /* 0x040fe400078ec0ff */
[----:B------:R-:W-:Y:S02]  /*b8b0*/  LOP3.LUT R10, R2, 0xff, RZ, 0xc0, !PT ;  /* 0x000000ff020a7812 */ /* 0x000fe400078ec0ff */
[--C-:B------:R-:W-:Y:S02]  /*b8c0*/  SHF.R.U32.HI R9, RZ, 0x10, R2.reuse ;  /* 0x00000010ff097819 */ /* 0x100fe40000011602 */
[----:B------:R-:W-:Y:S01]  /*b8d0*/  SHF.R.U32.HI R8, RZ, 0x18, R2 ;  /* 0x00000018ff087819 */ /* 0x000fe20000011602 */
[----:B------:R-:W-:Y:S01]  /*b8e0*/  IMAD.WIDE.U32 R2, R7, -0x2daee0ad, RZ ;  /* 0xd2511f5307027825 */ /* 0x000fe200078e00ff */
[----:B------:R1:W-:Y:S04]  /*b8f0*/  MUFU.EX2 R29, R0 ;  /* 0x00000000001d7308 */ /* 0x0003e80000000800 */
[----:B------:R-:W-:-:S02]  /*b900*/  LOP3.LUT R7, R2, 0xffff, RZ, 0xc0, !PT ;  /* 0x0000ffff02077812 */ /* 0x000fc400078ec0ff */
[----:B------:R-:W-:Y:S02]  /*b910*/  LOP3.LUT R13, R2, 0xff, RZ, 0xc0, !PT ;  /* 0x000000ff020d7812 */ /* 0x000fe400078ec0ff */
[--C-:B------:R-:W-:Y:S02]  /*b920*/  SHF.R.U32.HI R12, RZ, 0x10, R2.reuse ;  /* 0x00000010ff0c7819 */ /* 0x100fe40000011602 */
[----:B------:R-:W-:Y:S02]  /*b930*/  SHF.R.U32.HI R11, RZ, 0x18, R2 ;  /* 0x00000018ff0b7819 */ /* 0x000fe40000011602 */
[----:B------:R-:W-:Y:S01]  /*b940*/  SHF.R.U32.HI R2, RZ, 0x8, R6 ;  /* 0x00000008ff027819 */ /* 0x000fe20000011606 */
[----:B------:R2:W3:Y:S01]  /*b950*/  MUFU.EX2 R30, R5 ;  /* 0x00000005001e7308 */ /* 0x0004e20000000800 */
[----:B-1----:R-:W-:Y:S02]  /*b960*/  FFMA.FTZ R0, R232, c[0x0][0x23c], -R16 ;  /* 0x00008f00e8007a23 */ /* 0x002fe40000010810 */
[----:B------:R-:W-:Y:S01]  /*b970*/  PRMT R14, R10, 0x5410, R2 ;  /* 0x000054100a0e7816 */ /* 0x000fe20000000002 */
[----:B------:R-:W-:-:S04]  /*b980*/  FFMA.FTZ R2, R238, c[0x0][0x23c], -R16 ;  /* 0x00008f00ee027a23 */ /* 0x000fc80000010810 */
[----:B------:R1:W-:Y:S01]  /*b990*/  MUFU.EX2 R24, R0 ;  /* 0x0000000000187308 */ /* 0x0003e20000000800 */
[----:B--2---:R-:W-:-:S07]  /*b9a0*/  FFMA.FTZ R5, R234, c[0x0][0x23c], -R16 ;  /* 0x00008f00ea057a23 */ /* 0x004fce0000010810 */
[----:B------:R2:W-:Y:S01]  /*b9b0*/  MUFU.EX2 R23, R2 ;  /* 0x0000000200177308 */ /* 0x0005e20000000800 */
[----:B-1----:R-:W-:-:S07]  /*b9c0*/  LOP3.LUT R0, R3, UR17, R34, 0x96, !PT ;  /* 0x0000001103007c12 */ /* 0x002fce000f8e9622 */
[----:B------:R1:W-:Y:S01]  /*b9d0*/  MUFU.EX2 R25, R5 ;  /* 0x0000000500197308 */ /* 0x0003e20000000800 */
[----:B------:R-:W-:Y:S02]  /*b9e0*/  FFMA.FTZ R3, R237, c[0x0][0x23c], -R16 ;  /* 0x00008f00ed037a23 */ /* 0x000fe40000010810 */
[----:B--2---:R-:W-:-:S05]  /*b9f0*/  FFMA.FTZ R2, R239, c[0x0][0x23c], -R19 ;  /* 0x00008f00ef027a23 */ /* 0x004fca0000010813 */
[----:B------:R2:W4:Y:S01]  /*ba00*/  MUFU.EX2 R26, R3 ;  /* 0x00000003001a7308 */ /* 0x0005220000000800 */
[----:B-1----:R-:W-:-:S07]  /*ba10*/  LOP3.LUT R5, R9, 0xff, RZ, 0xc0, !PT ;  /* 0x000000ff09057812 */ /* 0x002fce00078ec0ff */
[----:B------:R1:W-:Y:S01]  /*ba20*/  MUFU.EX2 R22, R2 ;  /* 0x0000000200167308 */ /* 0x0003e20000000800 */
[----:B------:R-:W-:Y:S02]  /*ba30*/  PRMT R8, R5, 0x5410, R8 ;  /* 0x0000541005087816 */ /* 0x000fe40000000008 */
[----:B------:R-:W-:Y:S02]  /*ba40*/  SHF.R.U32.HI R5, RZ, 0x8, R7 ;  /* 0x00000008ff057819 */ /* 0x000fe40000011607 */
[----:B--2---:R-:W-:Y:S02]  /*ba50*/  LOP3.LUT R3, R12, 0xff, RZ, 0xc0, !PT ;  /* 0x000000ff0c037812 */ /* 0x004fe400078ec0ff */
[----:B------:R-:W-:Y:S02]  /*ba60*/  PRMT R13, R13, 0x5410, R5 ;  /* 0x000054100d0d7816 */ /* 0x000fe40000000005 */
[----:B------:R-:W-:Y:S02]  /*ba70*/  PRMT R11, R3, 0x5410, R11 ;  /* 0x00005410030b7816 */ /* 0x000fe4000000000b */
[----:B-1----:R-:W-:-:S02]  /*ba80*/  SHF.R.U32.HI R2, RZ, 0x10, R4 ;  /* 0x00000010ff027819 */ /* 0x002fc40000011604 */
[----:B------:R-:W-:Y:S02]  /*ba90*/  LOP3.LUT R3, R4, 0xffff, RZ, 0xc0, !PT ;  /* 0x0000ffff04037812 */ /* 0x000fe400078ec0ff */
[----:B------:R-:W-:Y:S02]  /*baa0*/  SHF.R.U32.HI R5, RZ, 0x18, R4 ;  /* 0x00000018ff057819 */ /* 0x000fe40000011604 */
[----:B------:R-:W-:Y:S02]  /*bab0*/  LOP3.LUT R2, R2, 0xff, RZ, 0xc0, !PT ;  /* 0x000000ff02027812 */ /* 0x000fe400078ec0ff */
[----:B------:R-:W-:Y:S02]  /*bac0*/  LOP3.LUT R6, R4, 0xff, RZ, 0xc0, !PT ;  /* 0x000000ff04067812 */ /* 0x000fe400078ec0ff */
[----:B------:R-:W-:Y:S01]  /*bad0*/  SHF.R.U32.HI R4, RZ, 0x8, R3 ;  /* 0x00000008ff047819 */ /* 0x000fe20000011603 */
[----:B------:R-:W-:Y:S01]  /*bae0*/  FFMA.FTZ R3, R180, c[0x0][0x23c], -R19 ;  /* 0x00008f00b4037a23 */ /* 0x000fe20000010813 */
[----:B------:R-:W-:-:S02]  /*baf0*/  PRMT R5, R2, 0x5410, R5 ;  /* 0x0000541002057816 */ /* 0x000fc40000000005 */
[----:B------:R-:W-:Y:S01]  /*bb00*/  LOP3.LUT R2, R0, 0xffff, RZ, 0xc0, !PT ;  /* 0x0000ffff00027812 */ /* 0x000fe200078ec0ff */
[----:B------:R-:W-:Y:S02]  /*bb10*/  FFMA.FTZ R35, R252, R18, R133 ;  /* 0x00000012fc237223 */ /* 0x000fe40000010085 */
[----:B------:R1:W2:Y:S01]  /*bb20*/  MUFU.EX2 R18, R3 ;  /* 0x0000000300127308 */ /* 0x0002a20000000800 */
[----:B------:R-:W-:Y:S01]  /*bb30*/  PRMT R6, R6, 0x5410, R4 ;  /* 0x0000541006067816 */ /* 0x000fe20000000004 */
[----:B------:R-:W-:Y:S01]  /*bb40*/  FFMA.FTZ R4, R185, c[0x0][0x23c], -R19 ;  /* 0x00008f00b9047a23 */ /* 0x000fe20000010813 */
[----:B-1----:R-:W-:Y:S02]  /*bb50*/  SHF.R.U32.HI R3, RZ, 0x8, R2 ;  /* 0x00000008ff037819 */ /* 0x002fe40000011602 */
[----:B------:R-:W-:-:S04]  /*bb60*/  LOP3.LUT R2, R0, 0xff, RZ, 0xc0, !PT ;  /* 0x000000ff00027812 */ /* 0x000fc800078ec0ff */
[----:B------:R-:W-:Y:S02]  /*bb70*/  PRMT R7, R2, 0x5410, R3 ;  /* 0x0000541002077816 */ /* 0x000fe40000000003 */
[--C-:B------:R-:W-:Y:S02]  /*bb80*/  SHF.R.U32.HI R2, RZ, 0x10, R0.reuse ;  /* 0x00000010ff027819 */ /* 0x100fe40000011600 */
[----:B------:R-:W-:Y:S02]  /*bb90*/  SHF.R.U32.HI R3, RZ, 0x18, R0 ;  /* 0x00000018ff037819 */ /* 0x000fe40000011600 */
[----:B------:R-:W-:Y:S01]  /*bba0*/  LOP3.LUT R0, R2, 0xff, RZ, 0xc0, !PT ;  /* 0x000000ff02007812 */ /* 0x000fe200078ec0ff */
[----:B------:R1:W-:Y:S01]  /*bbb0*/  MUFU.EX2 R17, R4 ;  /* 0x0000000400117308 */ /* 0x0003e20000000800 */
[--C-:B------:R-:W-:Y:S02]  /*bbc0*/  FFMA.FTZ R2, R244, c[0x0][0x23c], -R20.reuse ;  /* 0x00008f00f4027a23 */ /* 0x100fe40000010814 */
[----:B------:R-:W-:Y:S01]  /*bbd0*/  PRMT R10, R0, 0x5410, R3 ;  /* 0x00005410000a7816 */ /* 0x000fe20000000003 */
[----:B------:R-:W-:Y:S01]  /*bbe0*/  FFMA.FTZ R3, R197, c[0x0][0x23c], -R20 ;  /* 0x00008f00c5037a23 */ /* 0x000fe20000010814 */
[----:B------:R-:W-:Y:S01]  /*bbf0*/  MOV R80, R51 ;  /* 0x0000003300507202 */ /* 0x000fe20000000f00 */
[----:B------:R-:W-:Y:S01]  /*bc00*/  IMAD.MOV.U32 R81, RZ, RZ, R50 ;  /* 0x000000ffff517224 */ /* 0x000fe200078e0032 */
[----:B------:R-:W-:Y:S01]  /*bc10*/  HSET2.LE.AND R0, R14, R246, PT ;  /* 0x000000f60e007233 */ /* 0x000fe20003803000 */
[----:B------:R-:W-:-:S02]  /*bc20*/  IMAD.MOV.U32 R82, RZ, RZ, R49 ;  /* 0x000000ffff527224 */ /* 0x000fc400078e0031 */
[----:B------:R-:W-:Y:S02]  /*bc30*/  IMAD.MOV.U32 R96, RZ, RZ, R171 ;  /* 0x000000ffff607224 */ /* 0x000fe400078e00ab */
[----:B------:R-:W-:Y:S02]  /*bc40*/  IMAD.MOV.U32 R97, RZ, RZ, R170 ;  /* 0x000000ffff617224 */ /* 0x000fe400078e00aa */
[----:B------:R-:W-:Y:S02]  /*bc50*/  IMAD.MOV.U32 R98, RZ, RZ, R169 ;  /* 0x000000ffff627224 */ /* 0x000fe400078e00a9 */
[----:B-1----:R-:W-:Y:S02]  /*bc60*/  FFMA.FTZ R4, R183, c[0x0][0x23c], -R19 ;  /* 0x00008f00b7047a23 */ /* 0x002fe40000010813 */
[----:B------:R-:W-:Y:S02]  /*bc70*/  FFMA.FTZ R19, R83, R21, R31 ;  /* 0x0000001553137223 */ /* 0x000fe4000001001f */
[----:B------:R-:W-:-:S02]  /*bc80*/  IMAD.MOV.U32 R83, RZ, RZ, R48 ;  /* 0x000000ffff537224 */ /* 0x000fc400078e0030 */
[----:B------:R-:W-:Y:S01]  /*bc90*/  IMAD.MOV.U32 R99, RZ, RZ, R168 ;  /* 0x000000ffff637224 */ /* 0x000fe200078e00a8 */
[----:B------:R-:W-:Y:S01]  /*bca0*/  LDSM.16.MT88.4 R48, [R206+0xa800] ;  /* 0x00a80000ce30783b */ /* 0x000fe20000004200 */
[----:B------:R-:W-:Y:S02]  /*bcb0*/  IMAD.MOV.U32 R112, RZ, RZ, R155 ;  /* 0x000000ffff707224 */ /* 0x000fe400078e009b */
[----:B------:R-:W-:Y:S01]  /*bcc0*/  IMAD.MOV.U32 R113, RZ, RZ, R154 ;  /* 0x000000ffff717224 */ /* 0x000fe200078e009a */
[----:B------:R-:W-:Y:S01]  /*bcd0*/  LDSM.16.MT88.4 R168, [R203+0xa800] ;  /* 0x00a80000cba8783b */ /* 0x000fe20000004200 */
[----:B------:R-:W-:Y:S02]  /*bce0*/  IMAD.MOV.U32 R114, RZ, RZ, R153 ;  /* 0x000000ffff727224 */ /* 0x000fe400078e0099 */
[----:B------:R-:W-:Y:S01]  /*bcf0*/  IMAD.MOV.U32 R115, RZ, RZ, R152 ;  /* 0x000000ffff737224 */ /* 0x000fe200078e0098 */
[----:B------:R3:W-:Y:S01]  /*bd00*/  MUFU.EX2 R15, R2 ;  /* 0x00000002000f7308 */ /* 0x0007e20000000800 */
[----:B------:R-:W1:Y:S07]  /*bd10*/  LDSM.16.MT88.4 R152, [R201+0xa800] ;  /* 0x00a80000c998783b */ /* 0x000e6e0000004200 */
[----:B------:R5:W1:Y:S01]  /*bd20*/  MUFU.EX2 R14, R3 ;  /* 0x00000003000e7308 */ /* 0x000a620000000800 */
[----:B------:R-:W-:-:S07]  /*bd30*/  FFMA.FTZ R9, R187, c[0x0][0x23c], -R20 ;  /* 0x00008f00bb097a23 */ /* 0x000fce0000010814 */
[----:B------:R2:W1:Y:S01]  /*bd40*/  MUFU.EX2 R16, R4 ;  /* 0x0000000400107308 */ /* 0x0004620000000800 */
[----:B---3--:R-:W-:Y:S01]  /*bd50*/  F2FP.BF16.PACK_AB R2, R30, R29 ;  /* 0x0000001d1e02723e */ /* 0x008fe200000010ff */
[----:B------:R-:W-:-:S03]  /*bd60*/  HSET2.LE.AND R5, R5, R246, PT ;  /* 0x000000f605057233 */ /* 0x000fc60003803000 */
[----:B------:R-:W-:Y:S01]  /*bd70*/  LOP3.LUT R130, R0, R2, RZ, 0xc0, !PT ;  /* 0x0000000200827212 */ /* 0x000fe200078ec0ff */
[--C-:B-----5:R-:W-:Y:S01]  /*bd80*/  HSET2.LE.AND R3, R6, R246.reuse, PT ;  /* 0x000000f606037233 */ /* 0x120fe20003803000 */
[----:B--2---:R-:W-:Y:S01]  /*bd90*/  FFMA.FTZ R4, R196, c[0x0][0x23c], -R20 ;  /* 0x00008f00c4047a23 */ /* 0x004fe20000010814 */
[----:B------:R-:W-:-:S03]  /*bda0*/  HSET2.LE.AND R0, R8, R246, PT ;  /* 0x000000f608007233 */ /* 0x000fc60003803000 */
[----:B------:R2:W-:Y:S01]  /*bdb0*/  MUFU.EX2 R12, R4 ;  /* 0x00000004000c7308 */ /* 0x0005e20000000800 */
[----:B----4-:R-:W-:Y:S01]  /*bdc0*/  F2FP.BF16.PACK_AB R2, R23, R26 ;  /* 0x0000001a1702723e */ /* 0x010fe200000010ff */
[--C-:B------:R-:W-:Y:S01]  /*bdd0*/  HSET2.LE.AND R7, R7, R246.reuse, PT ;  /* 0x000000f607077233 */ /* 0x100fe20003803000 */
[----:B------:R-:W-:Y:S02]  /*bde0*/  F2FP.BF16.PACK_AB R6, R25, R24 ;  /* 0x000000181906723e */ /* 0x000fe400000010ff */
[----:B------:R-:W-:Y:S02]  /*bdf0*/  F2FP.BF16.PACK_AB R8, R18, R22 ;  /* 0x000000161208723e */ /* 0x000fe400000010ff */
[----:B------:R-:W-:Y:S01]  /*be00*/  LOP3.LUT R131, R0, R2, RZ, 0xc0, !PT ;  /* 0x0000000200837212 */ /* 0x000fe200078ec0ff */
[----:B------:R-:W-:Y:S01]  /*be10*/  HSET2.LE.AND R0, R10, R246, PT ;  /* 0x000000f60a007233 */ /* 0x000fe20003803000 */
[----:B--2---:R-:W-:-:S04]  /*be20*/  F2FP.BF16.PACK_AB R4, R28, R27 ;  /* 0x0000001b1c04723e */ /* 0x004fc800000010ff */
[----:B------:R-:W-:Y:S02]  /*be30*/  LOP3.LUT R128, R3, R4, RZ, 0xc0, !PT ;  /* 0x0000000403807212 */ /* 0x000fe400078ec0ff */
[----:B------:R-:W2:Y:S01]  /*be40*/  MUFU.EX2 R3, R9 ;  /* 0x0000000900037308 */ /* 0x000ea20000000800 */
[----:B------:R-:W-:Y:S02]  /*be50*/  LOP3.LUT R129, R5, R6, RZ, 0xc0, !PT ;  /* 0x0000000605817212 */ /* 0x000fe400078ec0ff */
[----:B------:R-:W-:Y:S02]  /*be60*/  LOP3.LUT R124, R7, R8, RZ, 0xc0, !PT ;  /* 0x00000008077c7212 */ /* 0x000fe400078ec0ff */
[----:B-1----:R-:W-:Y:S01]  /*be70*/  F2FP.BF16.PACK_AB R2, R14, R15 ;  /* 0x0000000f0e02723e */ /* 0x002fe200000010ff */
[----:B------:R-:W1:Y:S03]  /*be80*/  LDSM.16.MT88.4 R4, [R205+0xb800] ;  /* 0x00b80000cd04783b */ /* 0x000e660000004200 */
[----:B------:R-:W-:Y:S01]  /*be90*/  LOP3.LUT R125, R0, R2, RZ, 0xc0, !PT ;  /* 0x00000002007d7212 */ /* 0x000fe200078ec0ff */
[----:B------:R-:W-:Y:S01]  /*bea0*/  HSET2.LE.AND R0, R13, R246, PT ;  /* 0x000000f60d007233 */ /* 0x000fe20003803000 */
[----:B------:R-:W-:-:S04]  /*beb0*/  F2FP.BF16.PACK_AB R2, R16, R17 ;  /* 0x000000111002723e */ /* 0x000fc800000010ff */
[----:B------:R-:W-:Y:S01]  /*bec0*/  LOP3.LUT R126, R0, R2, RZ, 0xc0, !PT ;  /* 0x00000002007e7212 */ /* 0x000fe200078ec0ff */
[----:B------:R-:W-:Y:S01]  /*bed0*/  HSET2.LE.AND R0, R11, R246, PT ;  /* 0x000000f60b007233 */ /* 0x000fe20003803000 */
[----:B--2---:R-:W-:-:S04]  /*bee0*/  F2FP.BF16.PACK_AB R2, R3, R12 ;  /* 0x0000000c0302723e */ /* 0x004fc800000010ff */
[----:B------:R-:W-:Y:S01]  /*bef0*/  LOP3.LUT R127, R0, R2, RZ, 0xc0, !PT ;  /* 0x00000002007f7212 */ /* 0x000fe200078ec0ff */
[-C--:B------:R-:W-:Y:S01]  /*bf00*/  HMMA.16816.F32.BF16 R140, R128, R152.reuse, R140 ;  /* 0x00000098808c723c */ /* 0x080fe2000004188c */
[----:B------:R-:W-:Y:S02]  /*bf10*/  IMAD.MOV.U32 R180, RZ, RZ, R67 ;  /* 0x000000ffffb47224 */ /* 0x000fe400078e0043 */
[----:B------:R-:W-:Y:S02]  /*bf20*/  IMAD.MOV.U32 R181, RZ, RZ, R66 ;  /* 0x000000ffffb57224 */ /* 0x000fe400078e0042 */
[----:B------:R-:W-:Y:S02]  /*bf30*/  IMAD.MOV.U32 R182, RZ, RZ, R65 ;  /* 0x000000ffffb67224 */ /* 0x000fe400078e0041 */
[----:B------:R-:W-:Y:S01]  /*bf40*/  IMAD.MOV.U32 R183, RZ, RZ, R64 ;  /* 0x000000ffffb77224 */ /* 0x000fe200078e0040 */
[C---:B------:R-:W-:Y:S01]  /*bf50*/  HMMA.16816.F32.BF16 R144, R124.reuse, R152, R144 ;  /* 0x000000987c90723c */ /* 0x040fe20000041890 */
[----:B------:R-:W2:Y:S07]  /*bf60*/  LDSM.16.MT88.4 R64, [R205+0xa800] ;  /* 0x00a80000cd40783b */ /* 0x000eae0000004200 */
[----:B------:R-:W-:Y:S08]  /*bf70*/  HMMA.16816.F32.BF16 R148, R124, R154, R148 ;  /* 0x0000009a7c94723c */ /* 0x000ff00000041894 */
[-C--:B------:R-:W-:Y:S08]  /*bf80*/  HMMA.16816.F32.BF16 R156, R128, R168.reuse, R156 ;  /* 0x000000a8809c723c */ /* 0x080ff0000004189c */
[C---:B------:R-:W-:Y:S08]  /*bf90*/  HMMA.16816.F32.BF16 R160, R124.reuse, R168, R160 ;  /* 0x000000a87ca0723c */ /* 0x040ff000000418a0 */
[----:B------:R-:W-:Y:S08]  /*bfa0*/  HMMA.16816.F32.BF16 R164, R124, R170, R164 ;  /* 0x000000aa7ca4723c */ /* 0x000ff000000418a4 */
[-C--:B------:R-:W-:Y:S08]  /*bfb0*/  HMMA.16816.F32.BF16 R36, R128, R48.reuse, R36 ;  /* 0x000000308024723c */ /* 0x080ff00000041824 */
[C---:B------:R-:W-:Y:S08]  /*bfc0*/  HMMA.16816.F32.BF16 R40, R124.reuse, R48, R40 ;  /* 0x000000307c28723c */ /* 0x040ff00000041828 */
[----:B------:R-:W-:Y:S08]  /*bfd0*/  HMMA.16816.F32.BF16 R44, R124, R50, R44 ;  /* 0x000000327c2c723c */ /* 0x000ff0000004182c */
[C---:B------:R-:W-:Y:S01]  /*bfe0*/  HMMA.16816.F32.BF16 R152, R128.reuse, R154, R112 ;  /* 0x0000009a8098723c */ /* 0x040fe20000041870 */
[----:B------:R-:W-:Y:S07]  /*bff0*/  LDSM.16.MT88.4 R112, [R206+0xb800] ;  /* 0x00b80000ce70783b */ /* 0x000fee0000004200 */
[C---:B------:R-:W-:Y:S01]  /*c000*/  HMMA.16816.F32.BF16 R168, R128.reuse, R170, R96 ;  /* 0x000000aa80a8723c */ /* 0x040fe20000041860 */
[----:B------:R-:W-:Y:S07]  /*c010*/  LDSM.16.MT88.4 R96, [R203+0xb800] ;  /* 0x00b80000cb60783b */ /* 0x000fee0000004200 */
[----:B------:R-:W-:Y:S01]  /*c020*/  HMMA.16816.F32.BF16 R48, R128, R50, R80 ;  /* 0x000000328030723c */ /* 0x000fe20000041850 */
[----:B------:R-:W3:Y:S01]  /*c030*/  LDSM.16.MT88.4 R80, [R201+0xb800] ;  /* 0x00b80000c950783b */ /* 0x000ee20000004200 */
[----:B------:R-:W-:-:S02]  /*c040*/  FADD.FTZ R0, R233, R35 ;  /* 0x00000023e9007221 */ /* 0x000fc40000010000 */
[----:B------:R-:W-:Y:S02]  /*c050*/  FADD.FTZ R2, R186, R33 ;  /* 0x00000021ba027221 */ /* 0x000fe40000010000 */
[----:B------:R-:W-:Y:S02]  /*c060*/  FADD.FTZ R8, R138, R19 ;  /* 0x000000138a087221 */ /* 0x000fe40000010000 */
[----:B-1----:R-:W-:Y:S01]  /*c070*/  HMMA.16816.F32.BF16 R120, R124, R4, R120 ;  /* 0x000000047c78723c */ /* 0x002fe20000041878 */
[----:B------:R-:W-:-:S07]  /*c080*/  FADD.FTZ R2, R227, R2 ;  /* 0x00000002e3027221 */ /* 0x000fce0000010000 */
[----:B------:R-:W-:Y:S07]  /*c090*/  HMMA.16816.F32.BF16 R116, R128, R4, R116 ;  /* 0x000000048074723c */ /* 0x000fee0000041874 */
        /* <DEDUP_REMOVED lines=15> */
[----:B--2---:R-:W-:Y:S01]  /*c190*/  HMMA.16816.F32.BF16 R56, R124, R64, R56 ;  /* 0x000000407c38723c */ /* 0x004fe20000041838 */
[----:B------:R-:W-:-:S02]  /*c1a0*/  FADD.FTZ R2, R26, R4 ;  /* 0x000000041a027221 */ /* 0x000fc40000010000 */
[----:B------:R-:W-:Y:S02]  /*c1b0*/  FADD.FTZ R0, R17, R0 ;  /* 0x0000000011007221 */ /* 0x000fe40000010000 */
[----:B------:R-:W-:-:S03]  /*c1c0*/  FADD.FTZ R246, R3, R14 ;  /* 0x0000000e03f67221 */ /* 0x000fc60000010000 */
[C---:B------:R-:W-:Y:S08]  /*c1d0*/  HMMA.16816.F32.BF16 R60, R124.reuse, R66, R60 ;  /* 0x000000427c3c723c */ /* 0x040ff0000004183c */
[C---:B---3--:R-:W-:Y:S01]  /*c1e0*/  HMMA.16816.F32.BF16 R72, R124.reuse, R80, R72 ;  /* 0x000000507c48723c */ /* 0x048fe20000041848 */
[----:B------:R1:W-:Y:S07]  /*c1f0*/  STL [R1+0x20], R246 ;  /* 0x000020f601007387 */ /* 0x0003ee0000100800 */
[C---:B------:R-:W-:Y:S08]  /*c200*/  HMMA.16816.F32.BF16 R76, R124.reuse, R82, R76 ;  /* 0x000000527c4c723c */ /* 0x040ff0000004184c */
[C---:B------:R-:W-:Y:S08]  /*c210*/  HMMA.16816.F32.BF16 R88, R124.reuse, R96, R88 ;  /* 0x000000607c58723c */ /* 0x040ff00000041858 */
[C---:B------:R-:W-:Y:S08]  /*c220*/  HMMA.16816.F32.BF16 R92, R124.reuse, R98, R92 ;  /* 0x000000627c5c723c */ /* 0x040ff0000004185c */
[C---:B------:R-:W-:Y:S08]  /*c230*/  HMMA.16816.F32.BF16 R104, R124.reuse, R112, R104 ;  /* 0x000000707c68723c */ /* 0x040ff00000041868 */
[C---:B------:R-:W-:Y:S08]  /*c240*/  HMMA.16816.F32.BF16 R108, R124.reuse, R114, R108 ;  /* 0x000000727c6c723c */ /* 0x040ff0000004186c */
[----:B------:R-:W-:Y:S08]  /*c250*/  HMMA.16816.F32.BF16 R124, R124, R6, R68 ;  /* 0x000000067c7c723c */ /* 0x000ff00000041844 */
[----:B------:R-:W-:Y:S07]  /*c260*/  HMMA.16816.F32.BF16 R68, R128, R80, R248 ;  /* 0x000000508044723c */ /* 0x000fee00000418f8 */
[----:B------:R-:W-:-:S02]  /*c270*/  FADD.FTZ R251, R23, R2 ;  /* 0x0000000217fb7221 */ /* 0x000fc40000010000 */
[----:B------:R-:W-:-:S03]  /*c280*/  FADD.FTZ R250, R16, R0 ;  /* 0x0000000010fa7221 */ /* 0x000fc60000010000 */
[----:B------:R1:W-:Y:S04]  /*c290*/  STL [R1+0x18], R251 ;  /* 0x000018fb01007387 */ /* 0x0003e80000100800 */
[----:B------:R1:W-:Y:S01]  /*c2a0*/  STL [R1+0x1c], R250 ;  /* 0x00001cfa01007387 */ /* 0x0003e20000100800 */
[----:B------:R-:W-:Y:S01]  /*c2b0*/  FADD.FTZ R252, R27, R252 ;  /* 0x000000fc1bfc7221 */ /* 0x000fe20000010000 */
[----:B------:R-:W-:Y:S03]  /*c2c0*/  HMMA.16816.F32.BF16 R52, R128, R64, R52 ;  /* 0x000000408034723c */ /* 0x000fe60000041834 */
[----:B------:R-:W-:-:S04]  /*c2d0*/  FADD.FTZ R252, R28, R252 ;  /* 0x000000fc1cfc7221 */ /* 0x000fc80000010000 */
[----:B------:R-:W-:Y:S01]  /*c2e0*/  FADD.FTZ R252, R29, R252 ;  /* 0x000000fc1dfc7221 */ /* 0x000fe20000010000 */
[----:B------:R-:W-:Y:S03]  /*c2f0*/  HMMA.16816.F32.BF16 R84, R128, R96, R84 ;  /* 0x000000608054723c */ /* 0x000fe60000041854 */
[----:B------:R-:W-:-:S05]  /*c300*/  FADD.FTZ R252, R30, R252 ;  /* 0x000000fc1efc7221 */ /* 0x000fca0000010000 */
        /* <DEDUP_REMOVED lines=8> */
[----:B------:R-:W-:Y:S01]  /*c390*/  UIADD3 UR4, UR30, -0x2, URZ ;  /* 0xfffffffe1e047890 */ /* 0x000fe2000fffe03f */
[----:B------:R-:W-:-:S04]  /*c3a0*/  DEPBAR.LE SB0, 0x0 ;  /* 0x000080000000791a */ /* 0x000fc80000000000 */
[----:B------:R-:W-:Y:S01]  /*c3b0*/  UIADD3 UR25, UR30, -0x4, URZ ;  /* 0xfffffffc1e197890 */ /* 0x000fe2000fffe03f */
[----:B------:R-:W-:Y:S01]  /*c3c0*/  IMAD.U32 R0, RZ, RZ, UR4 ;  /* 0x00000004ff007e24 */ /* 0x000fe2000f8e00ff */
[----:B------:R-:W-:-:S04]  /*c3d0*/  UIADD3 UR4, UP0, -UR31, 0x80, URZ ;  /* 0x000000801f047890 */ /* 0x000fc8000ff1e13f */
[----:B------:R-:W-:Y:S02]  /*c3e0*/  UIADD3.X UR34, URZ, ~UR32, URZ, UP0, !UPT ;  /* 0x800000203f227290 */ /* 0x000fe400087fe43f */
[----:B------:R-:W-:Y:S01]  /*c3f0*/  UISETP.GT.AND UP0, UPT, UR25, UR19, UPT ;  /* 0x000000131900728c */ /* 0x000fe2000bf04270 */
[----:B------:R-:W-:Y:S01]  /*c400*/  BAR.SYNC.DEFER_BLOCKING 0x0 ;  /* 0x0000000000007b1d */ /* 0x000fe20000010000 */
[----:B--2---:R-:W-:-:S04]  /*c410*/  IMAD.MOV.U32 R2, RZ, RZ, R132 ;  /* 0x000000ffff027224 */ /* 0x004fc800078e0084 */
[----:B------:R-:W-:-:S05]  /*c420*/  IMAD R0, R0, UR23, R2 ;  /* 0x0000001700007c24 */ /* 0x000fca000f8e0202 */
        /* <DEDUP_REMOVED lines=20> */
[----:B------:R-:W-:Y:S04]  /*c570*/  LDSM.16.M88.4 R24, [R200+0x8800] ;  /* 0x00880000c818783b */ /* 0x000fe80000000200 */
[----:B------:R-:W3:Y:S04]  /*c580*/  LDSM.16.M88.4 R12, [R202] ;  /* 0x00000000ca0c783b */ /* 0x000ee80000000200 */
[----:B------:R-:W-:Y:S04]  /*c590*/  LDSM.16.M88.4 R8, [R204+0x2000] ;  /* 0x00200000cc08783b */ /* 0x000fe80000000200 */
[----:B--2---:R-:W2:Y:S04]  /*c5a0*/  LDSM.16.M88.4 R4, [R202+0x2000] ;  /* 0x00200000ca04783b */ /* 0x004ea80000000200 */
[----:B------:R-:W4:Y:S04]  /*c5b0*/  LDSM.16.M88.4 R16, [R214] ;  /* 0x00000000d610783b */ /* 0x000f280000000200 */
[----:B------:R-:W5:Y:S04]  /*c5c0*/  LDSM.16.M88.4 R20, [R211] ;  /* 0x00000000d314783b */ /* 0x000f680000000200 */
[----:B------:R-:W0:Y:S01]  /*c5d0*/  LDGDEPBAR ;  /* 0x00000000000079af */ /* 0x000e220000000000 */
[-C--:B---3--:R-:W-:Y:S08]  /*c5e0*/  HMMA.16816.F32.BF16 R32, R12, R28.reuse, RZ ;  /* 0x0000001c0c20723c */ /* 0x088ff000000418ff */
[C---:B--2---:R-:W-:Y:S08]  /*c5f0*/  HMMA.16816.F32.BF16 R184, R4.reuse, R28, RZ ;  /* 0x0000001c04b8723c */ /* 0x044ff000000418ff */
[C---:B------:R-:W-:Y:S08]  /*c600*/  HMMA.16816.F32.BF16 R176, R4.reuse, R24, RZ ;  /* 0x0000001804b0723c */ /* 0x040ff000000418ff */
[C---:B------:R-:W-:Y:S08]  /*c610*/  HMMA.16816.F32.BF16 R180, R4.reuse, R30, RZ ;  /* 0x0000001e04b4723c */ /* 0x040ff000000418ff */
[----:B------:R-:W-:Y:S01]  /*c620*/  HMMA.16816.F32.BF16 R172, R4, R26, RZ ;  /* 0x0000001a04ac723c */ /* 0x000fe200000418ff */
[----:B------:R-:W2:Y:S07]  /*c630*/  LDSM.16.M88.4 R4, [R204] ;  /* 0x00000000cc04783b */ /* 0x000eae0000000200 */
[C---:B------:R-:W-:Y:S08]  /*c640*/  HMMA.16816.F32.BF16 R188, R12.reuse, R30, RZ ;  /* 0x0000001e0cbc723c */ /* 0x040ff000000418ff */
[C---:B------:R-:W-:Y:S08]  /*c650*/  HMMA.16816.F32.BF16 R28, R12.reuse, R24, RZ ;  /* 0x000000180c1c723c */ /* 0x040ff000000418ff */
[----:B------:R-:W-:Y:S08]  /*c660*/  HMMA.16816.F32.BF16 R12, R12, R26, RZ ;  /* 0x0000001a0c0c723c */ /* 0x000ff000000418ff */
[C---:B----4-:R-:W-:Y:S08]  /*c670*/  HMMA.16816.F32.BF16 R192, R8.reuse, R16, R176 ;  /* 0x0000001008c0723c */ /* 0x050ff000000418b0 */
[C---:B------:R-:W-:Y:S08]  /*c680*/  HMMA.16816.F32.BF16 R176, R8.reuse, R18, R172 ;  /* 0x0000001208b0723c */ /* 0x040ff000000418ac */
[C---:B-----5:R-:W-:Y:S08]  /*c690*/  HMMA.16816.F32.BF16 R184, R8.reuse, R20, R184 ;  /* 0x0000001408b8723c */ /* 0x060ff000000418b8 */
[----:B------:R-:W-:Y:S01]  /*c6a0*/  HMMA.16816.F32.BF16 R180, R8, R22, R180 ;  /* 0x0000001608b4723c */ /* 0x000fe200000418b4 */
[----:B------:R-:W-:Y:S07]  /*c6b0*/  LDSM.16.M88.4 R8, [R210] ;  /* 0x00000000d208783b */ /* 0x000fee0000000200 */
[C---:B--2---:R-:W-:Y:S08]  /*c6c0*/  HMMA.16816.F32.BF16 R172, R4.reuse, R20, R32 ;  /* 0x0000001404ac723c */ /* 0x044ff00000041820 */
[C---:B------:R-:W-:Y:S08]  /*c6d0*/  HMMA.16816.F32.BF16 R24, R4.reuse, R22, R188 ;  /* 0x000000160418723c */ /* 0x040ff000000418bc */
[C---:B------:R-:W-:Y:S08]  /*c6e0*/  HMMA.16816.F32.BF16 R32, R4.reuse, R16, R28 ;  /* 0x000000100420723c */ /* 0x040ff0000004181c */
[----:B------:R-:W-:Y:S01]  /*c6f0*/  HMMA.16816.F32.BF16 R20, R4, R18, R12 ;  /* 0x000000120414723c */ /* 0x000fe2000004180c */
[----:B------:R-:W2:Y:S04]  /*c700*/  LDSM.16.M88.4 R16, [R208+0x8000] ;  /* 0x00800000d010783b */ /* 0x000ea80000000200 */
[----:B------:R-:W3:Y:S04]  /*c710*/  LDSM.16.M88.4 R4, [R210+0x2000] ;  /* 0x00200000d204783b */ /* 0x000ee80000000200 */
[----:B------:R-:W4:Y:S01]  /*c720*/  LDSM.16.M88.4 R12, [R208+0x8800] ;  /* 0x00880000d00c783b */ /* 0x000f220000000200 */
[----:B--2---:R-:W-:Y:S08]  /*c730*/  HMMA.16816.F32.BF16 R28, R8, R18, R24 ;  /* 0x00000012081c723c */ /* 0x004ff00000041818 */
[C---:B---3--:R-:W-:Y:S08]  /*c740*/  HMMA.16816.F32.BF16 R184, R4.reuse, R16, R184 ;  /* 0x0000001004b8723c */ /* 0x048ff000000418b8 */
[C---:B----4-:R-:W-:Y:S08]  /*c750*/  HMMA.16816.F32.BF16 R188, R4.reuse, R12, R192 ;  /* 0x0000000c04bc723c */ /* 0x050ff000000418c0 */
[C---:B------:R-:W-:Y:S08]  /*c760*/  HMMA.16816.F32.BF16 R180, R4.reuse, R18, R180 ;  /* 0x0000001204b4723c */ /* 0x040ff000000418b4 */
[----:B------:R-:W-:Y:S01]  /*c770*/  HMMA.16816.F32.BF16 R176, R4, R14, R176 ;  /* 0x0000000e04b0723c */ /* 0x000fe200000418b0 */
[----:B------:R-:W-:Y:S07]  /*c780*/  LDSM.16.M88.4 R4, [R209+0x2000] ;  /* 0x00200000d104783b */ /* 0x000fee0000000200 */
[C---:B------:R-:W-:Y:S01]  /*c790*/  HMMA.16816.F32.BF16 R172, R8.reuse, R16, R172 ;  /* 0x0000001008ac723c */ /* 0x040fe200000418ac */
[----:B------:R-:W2:Y:S07]  /*c7a0*/  LDSM.16.M88.4 R16, [R207] ;  /* 0x00000000cf10783b */ /* 0x000eae0000000200 */
[C---:B------:R-:W-:Y:S08]  /*c7b0*/  HMMA.16816.F32.BF16 R24, R8.reuse, R12, R32 ;  /* 0x0000000c0818723c */ /* 0x040ff00000041820 */
[----:B------:R-:W-:Y:S01]  /*c7c0*/  HMMA.16816.F32.BF16 R20, R8, R14, R20 ;  /* 0x0000000e0814723c */ /* 0x000fe20000041814 */
[----:B------:R-:W3:Y:S04]  /*c7d0*/  LDSM.16.M88.4 R12, [R207+0x800] ;  /* 0x00080000cf0c783b */ /* 0x000ee80000000200 */
[----:B------:R-:W4:Y:S03]  /*c7e0*/  LDSM.16.M88.4 R8, [R209] ;  /* 0x00000000d108783b */ /* 0x000f260000000200 */
[C---:B--2---:R-:W-:Y:S08]  /*c7f0*/  HMMA.16816.F32.BF16 R184, R4.reuse, R16, R184 ;  /* 0x0000001004b8723c */ /* 0x044ff000000418b8 */
[C---:B------:R-:W-:Y:S08]  /*c800*/  HMMA.16816.F32.BF16 R32, R4.reuse, R18, R180 ;  /* 0x000000120420723c */ /* 0x040ff000000418b4 */
[C---:B---3--:R-:W-:Y:S08]  /*c810*/  HMMA.16816.F32.BF16 R188, R4.reuse, R12, R188 ;  /* 0x0000000c04bc723c */ /* 0x048ff000000418bc */
[----:B------:R-:W-:Y:S01]  /*c820*/  HMMA.16816.F32.BF16 R176, R4, R14, R176 ;  /* 0x0000000e04b0723c */ /* 0x000fe200000418b0 */
[----:B------:R-:W-:Y:S07]  /*c830*/  LDSM.16.M88.4 R4, [R202+0x6000] ;  /* 0x00600000ca04783b */ /* 0x000fee0000000200 */
[C---:B----4-:R-:W-:Y:S08]  /*c840*/  HMMA.16816.F32.BF16 R172, R8.reuse, R16, R172 ;  /* 0x0000001008ac723c */ /* 0x050ff000000418ac */
[C---:B------:R-:W-:Y:S01]  /*c850*/  HMMA.16816.F32.BF16 R28, R8.reuse, R18, R28 ;  /* 0x00000012081c723c */ /* 0x040fe2000004181c */
[----:B------:R-:W2:Y:S07]  /*c860*/  LDSM.16.M88.4 R16, [R200+0x9000] ;  /* 0x00900000c810783b */ /* 0x000eae0000000200 */
[C---:B------:R-:W-:Y:S08]  /*c870*/  HMMA.16816.F32.BF16 R24, R8.reuse, R12, R24 ;  /* 0x0000000c0818723c */ /* 0x040ff00000041818 */
[----:B------:R-:W-:Y:S01]  /*c880*/  HMMA.16816.F32.BF16 R20, R8, R14, R20 ;  /* 0x0000000e0814723c */ /* 0x000fe20000041814 */
[----:B------:R-:W3:Y:S04]  /*c890*/  LDSM.16.M88.4 R12, [R200+0x9800] ;  /* 0x00980000c80c783b */ /* 0x000ee80000000200 */
[----:B------:R-:W4:Y:S03]  /*c8a0*/  LDSM.16.M88.4 R8, [R202+0x4000] ;  /* 0x00400000ca08783b */ /* 0x000f260000000200 */
[C---:B--2---:R-:W-:Y:S08]  /*c8b0*/  HMMA.16816.F32.BF16 R180, R4.reuse, R16, R184 ;  /* 0x0000001004b4723c */ /* 0x044ff000000418b8 */
[C---:B------:R-:W-:Y:S08]  /*c8c0*/  HMMA.16816.F32.BF16 R32, R4.reuse, R18, R32 ;  /* 0x000000120420723c */ /* 0x040ff00000041820 */
[C---:B---3--:R-:W-:Y:S08]  /*c8d0*/  HMMA.16816.F32.BF16 R184, R4.reuse, R12, R188 ;  /* 0x0000000c04b8723c */ /* 0x048ff000000418bc */
[----:B------:R-:W-:Y:S01]  /*c8e0*/  HMMA.16816.F32.BF16 R176, R4, R14, R176 ;  /* 0x0000000e04b0723c */ /* 0x000fe200000418b0 */
[----:B------:R-:W-:Y:S07]  /*c8f0*/  LDSM.16.M88.4 R4, [R204+0x6000] ;  /* 0x00600000cc04783b */ /* 0x000fee0000000200 */
[C---:B----4-:R-:W-:Y:S08]  /*c900*/  HMMA.16816.F32.BF16 R172, R8.reuse, R16, R172 ;  /* 0x0000001008ac723c */ /* 0x050ff000000418ac */
[C---:B------:R-:W-:Y:S01]  /*c910*/  HMMA.16816.F32.BF16 R28, R8.reuse, R18, R28 ;  /* 0x00000012081c723c */ /* 0x040fe2000004181c */
[----:B------:R-:W2:Y:S07]  /*c920*/  LDSM.16.M88.4 R16, [R213] ;  /* 0x00000000d510783b */ /* 0x000eae0000000200 */
[C---:B------:R-:W-:Y:S08]  /*c930*/  HMMA.16816.F32.BF16 R24, R8.reuse, R12, R24 ;  /* 0x0000000c0818723c */ /* 0x040ff00000041818 */
[----:B------:R-:W-:Y:S01]  /*c940*/  HMMA.16816.F32.BF16 R20, R8, R14, R20 ;  /* 0x0000000e0814723c */ /* 0x000fe20000041814 */
[----:B------:R-:W3:Y:S04]  /*c950*/  LDSM.16.M88.4 R12, [R212] ;  /* 0x00000000d40c783b */ /* 0x000ee80000000200 */
        /* <DEDUP_REMOVED lines=15> */
[----:B---3--:R-:W-:Y:S08]  /*ca50*/  HMMA.16816.F32.BF16 R184, R4, R12, R184 ;  /* 0x0000000c04b8723c */ /* 0x008ff000000418b8 */
[C---:B----4-:R-:W-:Y:S08]  /*ca60*/  HMMA.16816.F32.BF16 R172, R8.reuse, R16, R172 ;  /* 0x0000001008ac723c */ /* 0x050ff000000418ac */
[C---:B------:R-:W-:Y:S01]  /*ca70*/  HMMA.16816.F32.BF16 R32, R8.reuse, R18, R28 ;  /* 0x000000120820723c */ /* 0x040fe2000004181c */
[----:B------:R-:W-:Y:S07]  /*ca80*/  LDSM.16.M88.4 R16, [R207+0x1000] ;  /* 0x00100000cf10783b */ /* 0x000fee0000000200 */
[C---:B------:R-:W-:Y:S08]  /*ca90*/  HMMA.16816.F32.BF16 R24, R8.reuse, R12, R24 ;  /* 0x0000000c0818723c */ /* 0x040ff00000041818 */
[-C--:B------:R-:W-:Y:S01]  /*caa0*/  HMMA.16816.F32.BF16 R20, R8, R14.reuse, R20 ;  /* 0x0000000e0814723c */ /* 0x080fe20000041814 */
[----:B------:R-:W2:Y:S07]  /*cab0*/  LDSM.16.M88.4 R8, [R209+0x4000] ;  /* 0x00400000d108783b */ /* 0x000eae0000000200 */
[----:B------:R-:W-:Y:S01]  /*cac0*/  HMMA.16816.F32.BF16 R176, R4, R14, R176 ;  /* 0x0000000e04b0723c */ /* 0x000fe200000418b0 */
[----:B------:R-:W3:Y:S04]  /*cad0*/  LDSM.16.M88.4 R4, [R209+0x6000] ;  /* 0x00600000d104783b */ /* 0x000ee80000000200 */
[----:B------:R-:W4:Y:S01]  /*cae0*/  LDSM.16.M88.4 R12, [R207+0x1800] ;  /* 0x00180000cf0c783b */ /* 0x000f220000000200 */
[----:B------:R-:W-:-:S04]  /*caf0*/  DEPBAR.LE SB0, 0x0 ;  /* 0x000080000000791a */ /* 0x000fc80000000000 */
[-C--:B--2---:R-:W-:Y:S08]  /*cb00*/  HMMA.16816.F32.BF16 R28, R8, R16.reuse, R172 ;  /* 0x00000010081c723c */ /* 0x084ff000000418ac */
[C---:B---3--:R-:W-:Y:S08]  /*cb10*/  HMMA.16816.F32.BF16 R180, R4.reuse, R16, R180 ;  /* 0x0000001004b4723c */ /* 0x048ff000000418b4 */
[C---:B------:R-:W-:Y:S08]  /*cb20*/  HMMA.16816.F32.BF16 R188, R4.reuse, R18, R188 ;  /* 0x0000001204bc723c */ /* 0x040ff000000418bc */
[C---:B----4-:R-:W-:Y:S08]  /*cb30*/  HMMA.16816.F32.BF16 R184, R4.reuse, R12, R184 ;  /* 0x0000000c04b8723c */ /* 0x050ff000000418b8 */
[----:B------:R-:W-:Y:S08]  /*cb40*/  HMMA.16816.F32.BF16 R176, R4, R14, R176 ;  /* 0x0000000e04b0723c */ /* 0x000ff000000418b0 */
[C---:B------:R-:W-:Y:S08]  /*cb50*/  HMMA.16816.F32.BF16 R32, R8.reuse, R18, R32 ;  /* 0x000000120820723c */ /* 0x040ff00000041820 */
[C---:B------:R-:W-:Y:S08]  /*cb60*/  HMMA.16816.F32.BF16 R172, R8.reuse, R12, R24 ;  /* 0x0000000c08ac723c */ /* 0x040ff00000041818 */
[----:B------:R-:W-:Y:S01]  /*cb70*/  HMMA.16816.F32.BF16 R20, R8, R14, R20 ;  /* 0x0000000e0814723c */ /* 0x000fe20000041814 */
[----:B------:R-:W-:Y:S06]  /*cb80*/  BAR.SYNC.DEFER_BLOCKING 0x0 ;  /* 0x0000000000007b1d */ /* 0x000fec0000010000 */
[----:B------:R-:W-:Y:S05]  /*cb90*/  @!P0 BRA `(.L_x_1862) ;  /* 0x000001a000008947 */ /* 0x000fea0003800000 */
[----:B-1----:R-:W2:Y:S04]  /*cba0*/  LDL.64 R224, [R1+0x50] ;  /* 0x0000500001e07983 */ /* 0x002ea80000100a00 */
        /* <DEDUP_REMOVED lines=25> */
.L_x_1862:
[----:B-1----:R-:W2:Y:S04]  /*cd40*/  LDL R6, [R1+0x64] ;  /* 0x0000640001067983 */ /* 0x002ea80000100800 */
[----:B------:R-:W3:Y:S04]  /*cd50*/  LDL.64 R2, [R1+0x68] ;  /* 0x0000680001027983 */ /* 0x000ee80000100a00 */
[----:B------:R-:W4:Y:S04]  /*cd60*/  LDL.64 R8, [R1+0x10] ;  /* 0x0000100001087983 */ /* 0x000f280000100a00 */
[----:B------:R-:W5:Y:S04]  /*cd70*/  LDL R7, [R1+0x8c] ;  /* 0x00008c0001077983 */ /* 0x000f680000100800 */
[----:B------:R-:W4:Y:S04]  /*cd80*/  LDL.64 R4, [R1+0x28] ;  /* 0x0000280001047983 */ /* 0x000f280000100a00 */
[----:B------:R-:W1:Y:S01]  /*cd90*/  S2R R10, SR_TID.X ;  /* 0x00000000000a7919 */ /* 0x000e620000002100 */
[----:B------:R-:W-:-:S02]  /*cda0*/  IMAD.U32 R0, RZ, RZ, UR25 ;  /* 0x00000019ff007e24 */ /* 0x000fc4000f8e00ff */
[----:B-1----:R-:W-:-:S05]  /*cdb0*/  IMAD.SHL.U32 R10, R10, 0x2, RZ ;  /* 0x000000020a0a7824 */ /* 0x002fca00078e00ff */
[----:B------:R-:W-:-:S05]  /*cdc0*/  LOP3.LUT R10, R10, 0x6, RZ, 0xc0, !PT ;  /* 0x000000060a0a7812 */ /* 0x000fca00078ec0ff */
[----:B------:R-:W-:-:S05]  /*cdd0*/  IMAD R0, R0, 0x20, R10 ;  /* 0x0000002000007824 */ /* 0x000fca00078e020a */
[C---:B------:R-:W-:Y:S02]  /*cde0*/  ISETP.GE.AND P6, PT, R0.reuse, R223, PT ;  /* 0x000000df0000720c */ /* 0x040fe40003fc6270 */
[C---:B------:R-:W-:Y:S02]  /*cdf0*/  ISETP.GE.AND P3, PT, R0.reuse, R222, PT ;  /* 0x000000de0000720c */ /* 0x040fe40003f66270 */
[C---:B------:R-:W-:Y:S02]  /*ce00*/  ISETP.LT.OR P6, PT, R0.reuse, R219, P6 ;  /* 0x000000db0000720c */ /* 0x040fe400037c1670 */
[C---:B------:R-:W-:Y:S01]  /*ce10*/  ISETP.LT.OR P3, PT, R0.reuse, R218, P3 ;  /* 0x000000da0000720c */ /* 0x040fe20001f61670 */
[----:B--2---:R-:W-:Y:S02]  /*ce20*/  IMAD.MOV.U32 R16, RZ, RZ, R6 ;  /* 0x000000ffff107224 */ /* 0x004fe400078e0006 */
[----:B---3--:R-:W-:Y:S01]  /*ce30*/  IMAD.MOV.U32 R6, RZ, RZ, R2 ;  /* 0x000000ffff067224 */ /* 0x008fe200078e0002 */
[----:B------:R-:W-:-:S04]  /*ce40*/  IADD3 R2, R0, 0x1, RZ ;  /* 0x0000000100027810 */ /* 0x000fc80007ffe0ff */
        /* <DEDUP_REMOVED lines=8> */
[----:B------:R-:W-:Y:S01]  /*ced0*/  IADD3 R2, R0, 0x8, RZ ;  /* 0x0000000800027810 */ /* 0x000fe20007ffe0ff */
[----:B----4-:R-:W-:Y:S01]  /*cee0*/  IMAD.MOV.U32 R228, RZ, RZ, R8 ;  /* 0x000000ffffe47224 */ /* 0x010fe200078e0008 */
[----:B------:R-:W-:Y:S01]  /*cef0*/  FSEL R8, R28, -INF , !P6 ;  /* 0xff8000001c087808 */ /* 0x000fe20007000000 */
[----:B-----5:R-:W-:Y:S01]  /*cf00*/  IMAD.MOV.U32 R15, RZ, RZ, R7 ;  /* 0x000000ffff0f7224 */ /* 0x020fe200078e0007 */
[----:B------:R-:W-:Y:S02]  /*cf10*/  FSEL R12, R29, -INF , !P5 ;  /* 0xff8000001d0c7808 */ /* 0x000fe40006800000 */
[----:B------:R-:W-:Y:S01]  /*cf20*/  FSEL R17, R31, -INF , !P2 ;  /* 0xff8000001f117808 */ /* 0x000fe20005000000 */
[----:B------:R-:W-:Y:S01]  /*cf30*/  IMAD.MOV.U32 R7, RZ, RZ, R3 ;  /* 0x000000ffff077224 */ /* 0x000fe200078e0003 */
[----:B------:R-:W-:-:S02]  /*cf40*/  ISETP.GE.AND P6, PT, R0, R221, PT ;  /* 0x000000dd0000720c */ /* 0x000fc40003fc6270 */
[----:B------:R-:W-:Y:S02]  /*cf50*/  ISETP.GE.AND P2, PT, R0, R220, PT ;  /* 0x000000dc0000720c */ /* 0x000fe40003f46270 */
[----:B------:R-:W-:Y:S02]  /*cf60*/  ISETP.GE.AND P5, PT, R2, R223, PT ;  /* 0x000000df0200720c */ /* 0x000fe40003fa6270 */
[C---:B------:R-:W-:Y:S01]  /*cf70*/  IADD3 R3, R0.reuse, 0x9, RZ ;  /* 0x0000000900037810 */ /* 0x040fe20007ffe0ff */
[----:B------:R-:W-:Y:S01]  /*cf80*/  IMAD.MOV.U32 R229, RZ, RZ, R9 ;  /* 0x000000ffffe57224 */ /* 0x000fe200078e0009 */
[C---:B------:R-:W-:Y:S02]  /*cf90*/  ISETP.LT.OR P6, PT, R0.reuse, R217, P6 ;  /* 0x000000d90000720c */ /* 0x040fe400037c1670 */
[----:B------:R-:W-:Y:S02]  /*cfa0*/  ISETP.LT.OR P2, PT, R0, R216, P2 ;  /* 0x000000d80000720c */ /* 0x000fe40001741670 */
[----:B------:R-:W-:-:S02]  /*cfb0*/  ISETP.LT.OR P5, PT, R2, R219, P5 ;  /* 0x000000db0200720c */ /* 0x000fc40002fa1670 */
[----:B------:R-:W-:Y:S02]  /*cfc0*/  FSEL R9, R30, -INF , !P3 ;  /* 0xff8000001e097808 */ /* 0x000fe40005800000 */
[----:B------:R-:W-:Y:S02]  /*cfd0*/  ISETP.GE.AND P3, PT, R3, R223, PT ;  /* 0x000000df0300720c */ /* 0x000fe40003f66270 */
        /* <DEDUP_REMOVED lines=8> */
[----:B------:R-:W-:Y:S02]  /*d060*/  ISETP.LT.OR P3, PT, R3, R219, P3 ;  /* 0x000000db0300720c */ /* 0x000fe40001f61670 */
[----:B------:R-:W-:-:S02]  /*d070*/  ISETP.LT.OR P6, PT, R2, R218, P6 ;  /* 0x000000da0200720c */ /* 0x000fc400037c1670 */
[C---:B------:R-:W-:Y:S02]  /*d080*/  ISETP.LT.OR P2, PT, R2.reuse, R217, P2 ;  /* 0x000000d90200720c */ /* 0x040fe40001741670 */
[----:B------:R-:W-:Y:S02]  /*d090*/  ISETP.LT.OR P1, PT, R2, R216, P1 ;  /* 0x000000d80200720c */ /* 0x000fe40000f21670 */
[----:B------:R-:W-:Y:S02]  /*d0a0*/  ISETP.LT.OR P5, PT, R3, R218, P5 ;  /* 0x000000da0300720c */ /* 0x000fe40002fa1670 */
[----:B------:R-:W-:Y:S02]  /*d0b0*/  FSEL R31, R183, -INF , !P4 ;  /* 0xff800000b71f7808 */ /* 0x000fe40006000000 */
[----:B------:R-:W-:Y:S02]  /*d0c0*/  FSEL R11, R33, -INF , !P3 ;  /* 0xff800000210b7808 */ /* 0x000fe40005800000 */
[----:B------:R-:W-:-:S02]  /*d0d0*/  IADD3 R2, R0, 0x10, RZ ;  /* 0x0000001000027810 */ /* 0x000fc40007ffe0ff */
[C---:B------:R-:W-:Y:S02]  /*d0e0*/  ISETP.GE.AND P4, PT, R3.reuse, R221, PT ;  /* 0x000000dd0300720c */ /* 0x040fe40003f86270 */
        /* <DEDUP_REMOVED lines=8> */
[----:B------:R-:W-:Y:S02]  /*d170*/  ISETP.GE.AND P1, PT, R2, R220, PT ;  /* 0x000000dc0200720c */ /* 0x000fe40003f26270 */
[C---:B------:R-:W-:Y:S02]  /*d180*/  ISETP.LT.OR P4, PT, R3.reuse, R217, P4 ;  /* 0x000000d90300720c */ /* 0x040fe40002781670 */
[----:B------:R-:W-:-:S02]  /*d190*/  ISETP.LT.OR P3, PT, R3, R216, P3 ;  /* 0x000000d80300720c */ /* 0x000fc40001f61670 */
        /* <DEDUP_REMOVED lines=77> */
[----:B------:R-:W-:Y:S01]  /*d670*/  IMAD.WIDE.U32 R2, R5, -0x326172a9, RZ ;  /* 0xcd9e8d5705027825 */ /* 0x000fe200078e00ff */
[----:B------:R-:W-:-:S03]  /*d680*/  FMNMX.FTZ R5, R233, R0, !PT ;  /* 0x00000000e9057209 */ /* 0x000fc60007810000 */
[----:B------:R-:W-:Y:S01]  /*d690*/  IMAD.MOV.U32 R132, RZ, RZ, R15 ;  /* 0x000000ffff847224 */ /* 0x000fe200078e000f */
[----:B------:R-:W-:Y:S01]  /*d6a0*/  LOP3.LUT R0, R2, 0xffff, RZ, 0xc0, !PT ;  /* 0x0000ffff02007812 */ /* 0x000fe200078ec0ff */
[----:B------:R-:W1:Y:S01]  /*d6b0*/  SHFL.BFLY PT, R15, R4, 0x2, 0x1f ;  /* 0x0c401f00040f7f89 */ /* 0x000e6200000e0000 */
[----:B------:R-:W-:Y:S02]  /*d6c0*/  FMNMX.FTZ R7, R236, R5, !PT ;  /* 0x00000005ec077209 */ /* 0x000fe40007810000 */
[----:B------:R-:W-:Y:S02]  /*d6d0*/  SHF.R.U32.HI R6, RZ, 0x8, R0 ;  /* 0x00000008ff067819 */ /* 0x000fe40000011600 */
[----:B------:R-:W-:Y:S02]  /*d6e0*/  FMNMX.FTZ R0, R237, R7, !PT ;  /* 0x00000007ed007209 */ /* 0x000fe40007810000 */
[----:B------:R-:W-:-:S03]  /*d6f0*/  LOP3.LUT R5, R2, 0xff, RZ, 0xc0, !PT ;  /* 0x000000ff02057812 */ /* 0x000fc600078ec0ff */
[----:B------:R-:W2:Y:S01]  /*d700*/  SHFL.BFLY PT, R7, R0, 0x2, 0x1f ;  /* 0x0c401f0000077f89 */ /* 0x000ea200000e0000 */
[----:B------:R-:W-:Y:S02]  /*d710*/  PRMT R33, R5, 0x5410, R6 ;  /* 0x0000541005217816 */ /* 0x000fe40000000006 */
[--C-:B------:R-:W-:Y:S01]  /*d720*/  SHF.R.U32.HI R5, RZ, 0x10, R2.reuse ;  /* 0x00000010ff057819 */ /* 0x100fe20000011602 */
[----:B------:R-:W-:Y:S01]  /*d730*/  IMAD.WIDE.U32 R138, R16, -0x326172a9, RZ ;  /* 0xcd9e8d57108a7825 */ /* 0x000fe200078e00ff */
[----:B------:R-:W-:Y:S02]  /*d740*/  SHF.R.U32.HI R2, RZ, 0x18, R2 ;  /* 0x00000018ff027819 */ /* 0x000fe40000011602 */
[----:B------:R-:W-:-:S04]  /*d750*/  LOP3.LUT R5, R5, 0xff, RZ, 0xc0, !PT ;  /* 0x000000ff05057812 */ /* 0x000fc800078ec0ff */
[----:B------:R-:W-:Y:S02]  /*d760*/  PRMT R32, R5, 0x5410, R2 ;  /* 0x0000541005207816 */ /* 0x000fe40000000002 */
[----:B------:R-:W-:Y:S02]  /*d770*/  LOP3.LUT R2, R3, UR18, R138, 0x96, !PT ;  /* 0x0000001203027c12 */ /* 0x000fe4000f8e968a */
[----:B------:R-:W-:Y:S02]  /*d780*/  FMNMX.FTZ R3, R134, R28, !PT ;  /* 0x0000001c86037209 */ /* 0x000fe40007810000 */
[----:B-1----:R-:W-:Y:S02]  /*d790*/  FMNMX.FTZ R6, R4, R15, !PT ;  /* 0x0000000f04067209 */ /* 0x002fe40007810000 */
[----:B------:R-:W-:Y:S02]  /*d7a0*/  FMNMX.FTZ R4, R29, R3, !PT ;  /* 0x000000031d047209 */ /* 0x000fe40007810000 */
[----:B------:R-:W-:-:S02]  /*d7b0*/  FMNMX.FTZ R3, R137, R30, !PT ;  /* 0x0000001e89037209 */ /* 0x000fc40007810000 */
[----:B------:R-:W-:Y:S02]  /*d7c0*/  FMNMX.FTZ R5, R24, R4, !PT ;  /* 0x0000000418057209 */ /* 0x000fe40007810000 */
[----:B------:R-:W-:Y:S02]  /*d7d0*/  FMNMX.FTZ R3, R31, R3, !PT ;  /* 0x000000031f037209 */ /* 0x000fe40007810000 */
[----:B--2---:R-:W-:Y:S02]  /*d7e0*/  FMNMX.FTZ R4, R0, R7, !PT ;  /* 0x0000000700047209 */ /* 0x004fe40007810000 */
[----:B------:R-:W-:Y:S02]  /*d7f0*/  FMNMX.FTZ R0, R27, R3, !PT ;  /* 0x000000031b007209 */ /* 0x000fe40007810000 */
[----:B------:R-:W-:Y:S02]  /*d800*/  FMNMX.FTZ R3, R25, R5, !PT ;  /* 0x0000000519037209 */ /* 0x000fe40007810000 */
[----:B------:R-:W-:-:S02]  /*d810*/  FMNMX.FTZ R0, R26, R0, !PT ;  /* 0x000000001a007209 */ /* 0x000fc40007810000 */
[----:B------:R-:W-:Y:S02]  /*d820*/  FSEL R185, R185, -INF , !P6 ;  /* 0xff800000b9b97808 */ /* 0x000fe40007000000 */
[----:B------:R-:W-:Y:S02]  /*d830*/  FMNMX.FTZ R3, R238, R3, !PT ;  /* 0x00000003ee037209 */ /* 0x000fe40007810000 */
[----:B------:R-:W-:Y:S02]  /*d840*/  FSEL R194, R187, -INF , !P3 ;  /* 0xff800000bbc27808 */ /* 0x000fe40005800000 */
[----:B------:R-:W-:Y:S02]  /*d850*/  FMNMX.FTZ R0, R239, R0, !PT ;  /* 0x00000000ef007209 */ /* 0x000fe40007810000 */
[----:B------:R-:W-:Y:S02]  /*d860*/  FSEL R186, R176, -INF , !P5 ;  /* 0xff800000b0ba7808 */ /* 0x000fe40006800000 */
[----:B------:R-:W-:-:S02]  /*d870*/  FMNMX.FTZ R3, R185, R3, !PT ;  /* 0x00000003b9037209 */ /* 0x000fc40007810000 */
[----:B------:R-:W-:Y:S02]  /*d880*/  FSEL R193, R178, -INF , !P2 ;  /* 0xff800000b2c17808 */ /* 0x000fe40005000000 */
[----:B------:R-:W-:Y:S02]  /*d890*/  FMNMX.FTZ R0, R194, R0, !PT ;  /* 0x00000000c2007209 */ /* 0x000fe40007810000 */
[----:B------:R-:W-:Y:S02]  /*d8a0*/  FSEL R184, R177, -INF , !P4 ;  /* 0xff800000b1b87808 */ /* 0x000fe40006000000 */
[----:B------:R-:W-:Y:S02]  /*d8b0*/  FMNMX.FTZ R3, R186, R3, !PT ;  /* 0x00000003ba037209 */ /* 0x000fe40007810000 */
[----:B------:R-:W-:Y:S02]  /*d8c0*/  FSEL R192, R179, -INF , !P1 ;  /* 0xff800000b3c07808 */ /* 0x000fe40004800000 */
[----:B------:R-:W-:-:S02]  /*d8d0*/  FMNMX.FTZ R0, R193, R0, !PT ;  /* 0x00000000c1007209 */ /* 0x000fc40007810000 */
[----:B------:R-:W-:Y:S02]  /*d8e0*/  FMNMX.FTZ R3, R184, R3, !PT ;  /* 0x00000003b8037209 */ /* 0x000fe40007810000 */
[----:B------:R-:W-:Y:S01]  /*d8f0*/  FMNMX.FTZ R0, R192, R0, !PT ;  /* 0x00000000c0007209 */ /* 0x000fe20007810000 */
[----:B------:R-:W1:Y:S04]  /*d900*/  SHFL.BFLY PT, R19, R6, 0x1, 0x1f ;  /* 0x0c201f0006137f89 */ /* 0x000e6800000e0000 */
[----:B------:R-:W2:Y:S04]  /*d910*/  SHFL.BFLY PT, R16, R3, 0x2, 0x1f ;  /* 0x0c401f0003107f89 */ /* 0x000ea800000e0000 */
[----:B------:R-:W3:Y:S01]  /*d920*/  SHFL.BFLY PT, R18, R0, 0x2, 0x1f ;  /* 0x0c401f0000127f89 */ /* 0x000ee200000e0000 */
[----:B------:R-:W-:-:S03]  /*d930*/  LOP3.LUT R5, R2, 0xffff, RZ, 0xc0, !PT ;  /* 0x0000ffff02057812 */ /* 0x000fc600078ec0ff */
[----:B------:R-:W4:Y:S01]  /*d940*/  SHFL.BFLY PT, R20, R4, 0x1, 0x1f ;  /* 0x0c201f0004147f89 */ /* 0x000f2200000e0000 */
[----:B------:R-:W-:Y:S01]  /*d950*/  SHF.R.U32.HI R7, RZ, 0x8, R5 ;  /* 0x00000008ff077819 */ /* 0x000fe20000011605 */
[----:B------:R-:W-:Y:S01]  /*d960*/  IMAD.WIDE.U32 R132, R132, -0x326172a9, RZ ;  /* 0xcd9e8d5784847825 */ /* 0x000fe200078e00ff */
[----:B------:R-:W-:-:S04]  /*d970*/  LOP3.LUT R5, R2, 0xff, RZ, 0xc0, !PT ;  /* 0x000000ff02057812 */ /* 0x000fc800078ec0ff */
[----:B------:R-:W-:Y:S02]  /*d980*/  PRMT R23, R5, 0x5410, R7 ;  /* 0x0000541005177816 */ /* 0x000fe40000000007 */
[--C-:B------:R-:W-:Y:S02]  /*d990*/  SHF.R.U32.HI R5, RZ, 0x10, R2.reuse ;  /* 0x00000010ff057819 */ /* 0x100fe40000011602 */
[----:B------:R-:W-:Y:S02]  /*d9a0*/  LOP3.LUT R7, R133, R225, RZ, 0x3c, !PT ;  /* 0x000000e185077212 */ /* 0x000fe400078e3cff */
[----:B------:R-:W-:Y:S02]  /*d9b0*/  SHF.R.U32.HI R15, RZ, 0x18, R2 ;  /* 0x00000018ff0f7819 */ /* 0x000fe40000011602 */
[----:B------:R-:W-:Y:S02]  /*d9c0*/  LOP3.LUT R2, R5, 0xff, RZ, 0xc0, !PT ;  /* 0x000000ff05027812 */ /* 0x000fe400078ec0ff */
[----:B-1----:R-:W-:Y:S01]  /*d9d0*/  FMNMX.FTZ R191, R6, R19, !PT ;  /* 0x0000001306bf7209 */ /* 0x002fe20007810000 */
[----:B------:R-:W-:Y:S01]  /*d9e0*/  IMAD.WIDE.U32 R6, R7, -0x2daee0ad, RZ ;  /* 0xd2511f5307067825 */ /* 0x000fe200078e00ff */
[----:B--2---:R-:W-:-:S02]  /*d9f0*/  FMNMX.FTZ R5, R3, R16, !PT ;  /* 0x0000001003057209 */ /* 0x004fc40007810000 */
[----:B---3--:R-:W-:Y:S02]  /*da00*/  FMNMX.FTZ R0, R0, R18, !PT ;  /* 0x0000001200007209 */ /* 0x008fe40007810000 */
[----:B------:R-:W-:Y:S02]  /*da10*/  PRMT R22, R2, 0x5410, R15 ;  /* 0x0000541002167816 */ /* 0x000fe4000000000f */
[----:B------:R-:W1:Y:S01]  /*da20*/  SHFL.BFLY PT, R15, R5, 0x1, 0x1f ;  /* 0x0c201f00050f7f89 */ /* 0x000e6200000e0000 */
[----:B------:R-:W-:-:S03]  /*da30*/  LOP3.LUT R2, R7, UR15, R228, 0x96, !PT ;  /* 0x0000000f07027c12 */ /* 0x000fc6000f8e96e4 */
[----:B------:R-:W2:Y:S01]  /*da40*/  SHFL.BFLY PT, R7, R0, 0x1, 0x1f ;  /* 0x0c201f0000077f89 */ /* 0x000ea200000e0000 */
[----:B----4-:R-:W-:Y:S01]  /*da50*/  FMNMX.FTZ R190, R4, R20, !PT ;  /* 0x0000001404be7209 */ /* 0x010fe20007810000 */
[----:B------:R-:W-:Y:S01]  /*da60*/  IMAD.WIDE.U32 R2, R2, -0x326172a9, RZ ;  /* 0xcd9e8d5702027825 */ /* 0x000fe200078e00ff */
[----:B------:R-:W-:-:S03]  /*da70*/  FSETP.NEU.FTZ.AND P1, PT, R191, -INF , PT ;  /* 0xff800000bf00780b */ /* 0x000fc60003f3d000 */
[----:B------:R-:W-:Y:S01]  /*da80*/  FMUL.FTZ R4, R191, c[0x0][0x23c] ;  /* 0x00008f00bf047a20 */ /* 0x000fe20000410000 */
[----:B------:R-:W-:Y:S01]  /*da90*/  LOP3.LUT R18, R3, UR14, R34, 0x96, !PT ;  /* 0x0000000e03127c12 */ /* 0x000fe2000f8e9622 */
[----:B------:R-:W-:Y:S01]  /*daa0*/  FMUL.FTZ R16, R190, c[0x0][0x23c] ;  /* 0x00008f00be107a20 */ /* 0x000fe20000410000 */
[----:B------:R-:W-:Y:S02]  /*dab0*/  LOP3.LUT R21, R35, UR16, R132, 0x96, !PT ;  /* 0x0000001023157c12 */ /* 0x000fe4000f8e9684 */
[----:B------:R-:W-:Y:S01]  /*dac0*/  FSEL R3, R4, RZ, P1 ;  /* 0x000000ff04037208 */ /* 0x000fe20000800000 */
[----:B------:R-:W3:Y:S01]  /*dad0*/  LDC.U8 R229, c[0x0][0x2d8] ;  /* 0x0000b600ffe57b82 */ /* 0x000ee20000000000 */
[----:B------:R-:W-:Y:S02]  /*dae0*/  FSEL R4, R191, RZ, P1 ;  /* 0x000000ffbf047208 */ /* 0x000fe40000800000 */
[----:B------:R-:W-:Y:S01]  /*daf0*/  FSETP.NEU.FTZ.AND P1, PT, R190, -INF , PT ;  /* 0xff800000be00780b */ /* 0x000fe20003f3d000 */
[----:B------:R-:W-:-:S04]  /*db00*/  IMAD.WIDE.U32 R20, R21, -0x2daee0ad, RZ ;  /* 0xd2511f5315147825 */ /* 0x000fc800078e00ff */
[----:B------:R-:W3:Y:S01]  /*db10*/  LDC.U8 R228, c[0x0][0x2d8] ;  /* 0x0000b600ffe47b82 */ /* 0x000ee20000000000 */
[----:B------:R-:W-:Y:S01]  /*db20*/  FSEL R16, R16, RZ, P1 ;  /* 0x000000ff10107208 */ /* 0x000fe20000800000 */
[--C-:B------:R-:W-:Y:S01]  /*db30*/  FFMA.FTZ R10, R10, c[0x0][0x23c], -R3.reuse ;  /* 0x00008f000a0a7a23 */ /* 0x100fe20000010803 */
[----:B------:R-:W-:Y:S01]  /*db40*/  LOP3.LUT R6, R21, UR13, R6, 0x96, !PT ;  /* 0x0000000d15067c12 */ /* 0x000fe2000f8e9606 */
[----:B------:R-:W-:Y:S01]  /*db50*/  FFMA.FTZ R11, R11, c[0x0][0x23c], -R3 ;  /* 0x00008f000b0b7a23 */ /* 0x000fe20000010803 */
[----:B-1----:R-:W-:Y:S01]  /*db60*/  FMNMX.FTZ R189, R5, R15, !PT ;  /* 0x0000000f05bd7209 */ /* 0x002fe20007810000 */
[--C-:B------:R-:W-:Y:S01]  /*db70*/  FFMA.FTZ R14, R14, c[0x0][0x23c], -R16.reuse ;  /* 0x00008f000e0e7a23 */ /* 0x100fe20000010810 */
[----:B--2---:R-:W-:Y:S02]  /*db80*/  FMNMX.FTZ R188, R0, R7, !PT ;  /* 0x0000000700bc7209 */ /* 0x004fe40007810000 */
        /* <DEDUP_REMOVED lines=8> */
[----:B------:R4:W5:Y:S01]  /*dc10*/  MUFU.EX2 R234, R11 ;  /* 0x0000000b00ea7308 */ /* 0x0009620000000800 */
[----:B-1----:R-:W-:Y:S01]  /*dc20*/  IMAD.WIDE.U32 R14, R6, -0x326172a9, RZ ;  /* 0xcd9e8d57060e7825 */ /* 0x002fe200078e00ff */
[----:B------:R-:W-:-:S03]  /*dc30*/  FSETP.NEU.FTZ.AND P1, PT, R188, -INF , PT ;  /* 0xff800000bc00780b */ /* 0x000fc60003f3d000 */
[----:B------:R-:W-:Y:S01]  /*dc40*/  FFMA.FTZ R12, R12, c[0x0][0x23c], -R3 ;  /* 0x00008f000c0c7a23 */ /* 0x000fe20000010803 */
[----:B------:R-:W-:Y:S02]  /*dc50*/  LOP3.LUT R2, R15, UR12, R2, 0x96, !PT ;  /* 0x0000000c0f027c12 */ /* 0x000fe4000f8e9602 */
[----:B------:R-:W1:Y:S01]  /*dc60*/  MUFU.EX2 R225, R13 ;  /* 0x0000000d00e17308 */ /* 0x000e620000000800 */
[----:B------:R-:W-:Y:S02]  /*dc70*/  FADD.FTZ R132, R136, -R4 ;  /* 0x8000000488847221 */ /* 0x000fe40000010000 */
[----:B------:R-:W-:Y:S01]  /*dc80*/  IMAD.WIDE.U32 R4, R18, -0x2daee0ad, RZ ;  /* 0xd2511f5312047825 */ /* 0x000fe200078e00ff */
[----:B---3--:R-:W-:-:S03]  /*dc90*/  PRMT R228, R228, 0x7054, R229 ;  /* 0x00007054e4e47816 */ /* 0x008fc600000000e5 */
[----:B------:R-:W-:Y:S01]  /*dca0*/  FADD.FTZ R15, R134, -R0 ;  /* 0x80000000860f7221 */ /* 0x000fe20000010000 */
[----:B------:R-:W-:Y:S01]  /*dcb0*/  MUFU.EX2 R138, R8 ;  /* 0x00000008008a7308 */ /* 0x000fe20000000800 */
[----:B------:R-:W-:Y:S01]  /*dcc0*/  IMAD.WIDE.U32 R6, R2, -0x2daee0ad, RZ ;  /* 0xd2511f5302067825 */ /* 0x000fe200078e00ff */
[----:B------:R-:W-:-:S03]  /*dcd0*/  FSEL R0, R188, RZ, P1 ;  /* 0x000000ffbc007208 */ /* 0x000fc60000800000 */
[--C-:B------:R-:W-:Y:S02]  /*dce0*/  FFMA.FTZ R9, R9, c[0x0][0x23c], -R16.reuse ;  /* 0x00008f0009097a23 */ /* 0x100fe40000010810 */
[----:B------:R-:W-:Y:S01]  /*dcf0*/  FFMA.FTZ R2, R17, c[0x0][0x23c], -R16 ;  /* 0x00008f0011027a23 */ /* 0x000fe20000010810 */
[----:B------:R3:W1:Y:S01]  /*dd00*/  MUFU.EX2 R232, R12 ;  /* 0x0000000c00e87308 */ /* 0x0006620000000800 */
[----:B------:R-:W-:Y:S01]  /*dd10*/  LOP3.LUT R5, R5, UR11, R20, 0x96, !PT ;  /* 0x0000000b05057c12 */ /* 0x000fe2000f8e9614 */
[--C-:B--2---:R-:W-:Y:S02]  /*dd20*/  HSET2.LE.AND R10, R33, R228.reuse, PT ;  /* 0x000000e4210a7233 */ /* 0x104fe40003803000 */
[----:B----4-:R-:W-:-:S04]  /*dd30*/  HSET2.LE.AND R11, R32, R228, PT ;  /* 0x000000e4200b7233 */ /* 0x010fc80003803000 */
[----:B------:R-:W-:Y:S01]  /*dd40*/  MUFU.EX2 R133, R9 ;  /* 0x0000000900857308 */ /* 0x000fe20000000800 */
[----:B------:R-:W-:-:S04]  /*dd50*/  IMAD.WIDE.U32 R32, R5, -0x326172a9, RZ ;  /* 0xcd9e8d5705207825 */ /* 0x000fc800078e00ff */
[----:B---3--:R-:W-:-:S03]  /*dd60*/  FADD.FTZ R12, R137, -R0 ;  /* 0x80000000890c7221 */ /* 0x008fc60000010000 */
[----:B------:R2:W3:Y:S01]  /*dd70*/  MUFU.EX2 R187, R2 ;  /* 0x0000000200bb7308 */ /* 0x0004e20000000800 */
[----:B-----5:R-:W-:-:S04]  /*dd80*/  F2FP.BF16.PACK_AB R0, R234, R235 ;  /* 0x000000ebea00723e */ /* 0x020fc800000010ff */
[----:B------:R-:W-:Y:S02]  /*dd90*/  LOP3.LUT R10, R10, R0, RZ, 0xc0, !PT ;  /* 0x000000000a0a7212 */ /* 0x000fe400078ec0ff */
[----:B-1----:R-:W-:Y:S01]  /*dda0*/  F2FP.BF16.PACK_AB R0, R225, R226 ;  /* 0x000000e2e100723e */ /* 0x002fe200000010ff */
[--C-:B------:R-:W-:Y:S01]  /*ddb0*/  HSET2.LE.AND R8, R23, R228.reuse, PT ;  /* 0x000000e417087233 */ /* 0x100fe20003803000 */
[----:B------:R-:W-:Y:S02]  /*ddc0*/  FMUL.FTZ R19, R189, c[0x0][0x23c] ;  /* 0x00008f00bd137a20 */ /* 0x000fe40000410000 */
[----:B------:R-:W-:Y:S02]  /*ddd0*/  LOP3.LUT R11, R11, R0, RZ, 0xc0, !PT ;  /* 0x000000000b0b7212 */ /* 0x000fe400078ec0ff */
[----:B------:R-:W-:Y:S02]  /*dde0*/  F2FP.BF16.PACK_AB R0, R232, R138 ;  /* 0x0000008ae800723e */ /* 0x000fe400000010ff */
[----:B--2---:R-:W-:Y:S01]  /*ddf0*/  LOP3.LUT R2, R33, UR10, R14, 0x96, !PT ;  /* 0x0000000a21027c12 */ /* 0x004fe2000f8e960e */
[----:B------:R-:W-:Y:S01]  /*de00*/  HSET2.LE.AND R9, R22, R228, PT ;  /* 0x000000e416097233 */ /* 0x000fe20003803000 */
[----:B------:R-:W-:-:S03]  /*de10*/  LOP3.LUT R8, R8, R0, RZ, 0xc0, !PT ;  /* 0x0000000008087212 */ /* 0x000fc600078ec0ff */
[----:B------:R-:W-:Y:S01]  /*de20*/  IMAD.WIDE.U32 R34, R2, -0x2daee0ad, RZ ;  /* 0xd2511f5302227825 */ /* 0x000fe200078e00ff */
[----:B---3--:R-:W-:Y:S02]  /*de30*/  F2FP.BF16.PACK_AB R0, R187, R133 ;  /* 0x00000085bb00723e */ /* 0x008fe400000010ff */
        /* <DEDUP_REMOVED lines=21> */
[----:B------:R-:W-:Y:S01]  /*df90*/  SHF.R.U32.HI R0, RZ, 0x8, R0 ;  /* 0x00000008ff007819 */ /* 0x000fe20000011600 */
[----:B------:R-:W-:-:S06]  /*dfa0*/  IMAD.MOV.U32 R24, RZ, RZ, R228 ;  /* 0x000000ffff187224 */ /* 0x000fcc00078e00e4 */
        /* <DEDUP_REMOVED lines=29> */
[----:B------:R-:W-:-:S02]  /*e180*/  FMUL.FTZ R12, R12, c[0x0][0x23c] ;  /* 0x00008f000c0c7a20 */ /* 0x000fc40000410000 */
[----:B------:R-:W-:-:S04]  /*e190*/  FMUL.FTZ R17, R21, c[0x0][0x23c] ;  /* 0x00008f0015117a20 */ /* 0x000fc80000410000 */
[----:B------:R2:W-:Y:S01]  /*e1a0*/  MUFU.EX2 R21, R12 ;  /* 0x0000000c00157308 */ /* 0x0005e20000000800 */
[----:B-1----:R-:W-:-:S04]  /*e1b0*/  F2FP.BF16.PACK_AB R0, R134, R31 ;  /* 0x0000001f8600723e */ /* 0x002fc800000010ff */
[----:B------:R-:W-:Y:S01]  /*e1c0*/  LOP3.LUT R5, R5, R0, RZ, 0xc0, !PT ;  /* 0x0000000005057212 */ /* 0x000fe200078ec0ff */
[----:B------:R-:W-:Y:S02]  /*e1d0*/  FMUL.FTZ R0, R15, c[0x0][0x23c] ;  /* 0x00008f000f007a20 */ /* 0x000fe40000410000 */
[----:B--2---:R-:W1:Y:S01]  /*e1e0*/  LDSM.16.MT88.4 R12, [R201+0xa000] ;  /* 0x00a00000c90c783b */ /* 0x004e620000004200 */
        /* <DEDUP_REMOVED lines=173> */
[-C--:B------:R-:W-:Y:S01]  /*ecc0*/  FFMA.FTZ R33, R27, R17.reuse, R133 ;  /* 0x000000111b217223 */ /* 0x080fe20000010085 */
        /* <DEDUP_REMOVED lines=14> */
[----:B------:R-:W-:Y:S02]  /*edb0*/  FMUL.FTZ R131, R131, R17 ;  /* 0x0000001183837220 */ /* 0x000fe40000410000 */
[--C-:B------:R-:W-:Y:S01]  /*edc0*/  FFMA.FTZ R5, R195, c[0x0][0x23c], -R3.reuse ;  /* 0x00008f00c3057a23 */ /* 0x100fe20000010803 */
[----:B------:R-:W-:Y:S01]  /*edd0*/  HMMA.16816.F32.BF16 R116, R8, R12, R116 ;  /* 0x0000000c0874723c */ /* 0x000fe20000041874 */
[----:B------:R-:W-:Y:S02]  /*ede0*/  IMAD.MOV.U32 R67, RZ, RZ, R172 ;  /* 0x000000ffff437224 */ /* 0x000fe400078e00ac */
[----:B-1----:R-:W-:-:S04]  /*edf0*/  FFMA.FTZ R0, R199, c[0x0][0x23c], -R3 ;  /* 0x00008f00c7007a23 */ /* 0x002fc80000010803 */
[----:B------:R1:W-:Y:S01]  /*ee00*/  MUFU.EX2 R28, R0 ;  /* 0x00000000001c7308 */ /* 0x0003e20000000800 */
[----:B------:R-:W-:Y:S02]  /*ee10*/  IMAD.MOV.U32 R66, RZ, RZ, R173 ;  /* 0x000000ffff427224 */ /* 0x000fe400078e00ad */
[----:B------:R-:W-:Y:S02]  /*ee20*/  IMAD.MOV.U32 R65, RZ, RZ, R174 ;  /* 0x000000ffff417224 */ /* 0x000fe400078e00ae */
[----:B------:R-:W-:Y:S02]  /*ee30*/  IMAD.MOV.U32 R64, RZ, RZ, R175 ;  /* 0x000000ffff407224 */ /* 0x000fe400078e00af */
        /* <DEDUP_REMOVED lines=13> */
[----:B------:R-:W-:Y:S01]  /*ef10*/  SHF.R.U32.HI R10, RZ, 0x18, R2 ;  /* 0x00000018ff0a7819 */ /* 0x000fe20000011602 */
[----:B------:R-:W-:Y:S01]  /*ef20*/  IMAD.MOV.U32 R199, RZ, RZ, R24 ;  /* 0x000000ffffc77224 */ /* 0x000fe200078e0018 */
[----:B------:R-:W-:Y:S01]  /*ef30*/  SHF.R.U32.HI R2, RZ, 0x8, R7 ;  /* 0x00000008ff027819 */ /* 0x000fe20000011607 */
[----:B-1----:R-:W-:Y:S01]  /*ef40*/  FFMA.FTZ R0, R227, c[0x0][0x23c], -R16 ;  /* 0x00008f00e3007a23 */ /* 0x002fe20000010810 */
[----:B------:R1:W2:Y:S02]  /*ef50*/  MUFU.EX2 R30, R5 ;  /* 0x00000005001e7308 */ /* 0x0002a40000000800 */
[----:B------:R-:W-:Y:S01]  /*ef60*/  PRMT R12, R12, 0x5410, R2 ;  /* 0x000054100c0c7816 */ /* 0x000fe20000000002 */
[----:B------:R-:W-:-:S05]  /*ef70*/  FFMA.FTZ R2, R237, c[0x0][0x23c], -R16 ;  /* 0x00008f00ed027a23 */ /* 0x000fca0000010810 */
[----:B------:R3:W-:Y:S01]  /*ef80*/  MUFU.EX2 R24, R0 ;  /* 0x0000000000187308 */ /* 0x0007e20000000800 */
[----:B-1----:R-:W-:-:S07]  /*ef90*/  FFMA.FTZ R5, R233, c[0x0][0x23c], -R16 ;  /* 0x00008f00e9057a23 */ /* 0x002fce0000010810 */
[----:B------:R1:W-:Y:S01]  /*efa0*/  MUFU.EX2 R23, R2 ;  /* 0x0000000200177308 */ /* 0x0003e20000000800 */
[----:B---3--:R-:W-:Y:S01]  /*efb0*/  LOP3.LUT R0, R3, UR17, R34, 0x96, !PT ;  /* 0x0000001103007c12 */ /* 0x008fe2000f8e9622 */
[----:B------:R-:W-:-:S06]  /*efc0*/  FFMA.FTZ R3, R236, c[0x0][0x23c], -R16 ;  /* 0x00008f00ec037a23 */ /* 0x000fcc0000010810 */
[----:B------:R3:W-:Y:S08]  /*efd0*/  MUFU.EX2 R25, R5 ;  /* 0x0000000500197308 */ /* 0x0007f00000000800 */
[----:B------:R4:W-:Y:S01]  /*efe0*/  MUFU.EX2 R26, R3 ;  /* 0x00000003001a7308 */ /* 0x0009e20000000800 */
[----:B-1----:R-:W-:Y:S02]  /*eff0*/  LOP3.LUT R2, R11, 0xff, RZ, 0xc0, !PT ;  /* 0x000000ff0b027812 */ /* 0x002fe400078ec0ff */
[----:B---3--:R-:W-:-:S04]  /*f000*/  LOP3.LUT R5, R9, 0xff, RZ, 0xc0, !PT ;  /* 0x000000ff09057812 */ /* 0x008fc800078ec0ff */
[----:B------:R-:W-:Y:S02]  /*f010*/  PRMT R8, R5, 0x5410, R8 ;  /* 0x0000541005087816 */ /* 0x000fe40000000008 */
[----:B----4-:R-:W-:Y:S01]  /*f020*/  SHF.R.U32.HI R3, RZ, 0x8, R6 ;  /* 0x00000008ff037819 */ /* 0x010fe20000011606 */
[----:B------:R-:W-:-:S03]  /*f030*/  FFMA.FTZ R5, R238, c[0x0][0x23c], -R19 ;  /* 0x00008f00ee057a23 */ /* 0x000fc60000010813 */
[----:B------:R-:W-:Y:S02]  /*f040*/  PRMT R11, R13, 0x5410, R3 ;  /* 0x000054100d0b7816 */ /* 0x000fe40000000003 */
[----:B------:R-:W-:Y:S02]  /*f050*/  PRMT R13, R2, 0x5410, R10 ;  /* 0x00005410020d7816 */ /* 0x000fe4000000000a */
[----:B------:R-:W-:Y:S01]  /*f060*/  SHF.R.U32.HI R2, RZ, 0x10, R4 ;  /* 0x00000010ff027819 */ /* 0x000fe20000011604 */
[----:B------:R1:W-:Y:S01]  /*f070*/  MUFU.EX2 R22, R5 ;  /* 0x0000000500167308 */ /* 0x0003e20000000800 */
[----:B------:R-:W-:Y:S02]  /*f080*/  LOP3.LUT R3, R4, 0xffff, RZ, 0xc0, !PT ;  /* 0x0000ffff04037812 */ /* 0x000fe400078ec0ff */
[----:B------:R-:W-:Y:S02]  /*f090*/  LOP3.LUT R2, R2, 0xff, RZ, 0xc0, !PT ;  /* 0x000000ff02027812 */ /* 0x000fe400078ec0ff */
[----:B------:R-:W-:Y:S01]  /*f0a0*/  LOP3.LUT R6, R4, 0xff, RZ, 0xc0, !PT ;  /* 0x000000ff04067812 */ /* 0x000fe200078ec0ff */
[----:B------:R-:W-:Y:S01]  /*f0b0*/  FFMA.FTZ R35, R252, R18, R138 ;  /* 0x00000012fc237223 */ /* 0x000fe2000001008a */
[----:B-1----:R-:W-:-:S02]  /*f0c0*/  SHF.R.U32.HI R5, RZ, 0x18, R4 ;  /* 0x00000018ff057819 */ /* 0x002fc40000011604 */
[----:B------:R-:W-:Y:S01]  /*f0d0*/  SHF.R.U32.HI R4, RZ, 0x8, R3 ;  /* 0x00000008ff047819 */ /* 0x000fe20000011603 */
[----:B------:R-:W-:Y:S01]  /*f0e0*/  FFMA.FTZ R3, R185, c[0x0][0x23c], -R19 ;  /* 0x00008f00b9037a23 */ /* 0x000fe20000010813 */
[----:B------:R-:W-:Y:S02]  /*f0f0*/  PRMT R5, R2, 0x5410, R5 ;  /* 0x0000541002057816 */ /* 0x000fe40000000005 */
[----:B------:R-:W-:Y:S01]  /*f100*/  LOP3.LUT R2, R0, 0xffff, RZ, 0xc0, !PT ;  /* 0x0000ffff00027812 */ /* 0x000fe200078ec0ff */
[----:B------:R1:W3:Y:S01]  /*f110*/  MUFU.EX2 R18, R3 ;  /* 0x0000000300127308 */ /* 0x0002e20000000800 */
[----:B------:R-:W-:Y:S01]  /*f120*/  PRMT R6, R6, 0x5410, R4 ;  /* 0x0000541006067816 */ /* 0x000fe20000000004 */
[----:B------:R-:W-:Y:S01]  /*f130*/  FFMA.FTZ R4, R186, c[0x0][0x23c], -R19 ;  /* 0x00008f00ba047a23 */ /* 0x000fe20000010813 */
[----:B-1----:R-:W-:Y:S02]  /*f140*/  SHF.R.U32.HI R3, RZ, 0x8, R2 ;  /* 0x00000008ff037819 */ /* 0x002fe40000011602 */
[----:B------:R-:W-:-:S04]  /*f150*/  LOP3.LUT R2, R0, 0xff, RZ, 0xc0, !PT ;  /* 0x000000ff00027812 */ /* 0x000fc800078ec0ff */
[----:B------:R-:W-:Y:S02]  /*f160*/  PRMT R7, R2, 0x5410, R3 ;  /* 0x0000541002077816 */ /* 0x000fe40000000003 */
[--C-:B------:R-:W-:Y:S01]  /*f170*/  SHF.R.U32.HI R2, RZ, 0x10, R0.reuse ;  /* 0x00000010ff027819 */ /* 0x100fe20000011600 */
[----:B------:R1:W-:Y:S01]  /*f180*/  MUFU.EX2 R17, R4 ;  /* 0x0000000400117308 */ /* 0x0003e20000000800 */
[----:B------:R-:W-:Y:S02]  /*f190*/  SHF.R.U32.HI R3, RZ, 0x18, R0 ;  /* 0x00000018ff037819 */ /* 0x000fe40000011600 */
[----:B------:R-:W-:Y:S01]  /*f1a0*/  LOP3.LUT R0, R2, 0xff, RZ, 0xc0, !PT ;  /* 0x000000ff02007812 */ /* 0x000fe200078ec0ff */
[----:B------:R-:W-:-:S03]  /*f1b0*/  FFMA.FTZ R2, R239, c[0x0][0x23c], -R20 ;  /* 0x00008f00ef027a23 */ /* 0x000fc60000010814 */
[----:B------:R-:W-:Y:S01]  /*f1c0*/  PRMT R9, R0, 0x5410, R3 ;  /* 0x0000541000097816 */ /* 0x000fe20000000003 */
[----:B------:R2:W-:Y:S01]  /*f1d0*/  MUFU.EX2 R15, R2 ;  /* 0x00000002000f7308 */ /* 0x0005e20000000800 */
[----:B------:R-:W-:Y:S01]  /*f1e0*/  FFMA.FTZ R3, R194, c[0x0][0x23c], -R20 ;  /* 0x00008f00c2037a23 */ /* 0x000fe20000010814 */
[----:B------:R-:W-:Y:S01]  /*f1f0*/  HSET2.LE.AND R0, R12, R199, PT ;  /* 0x000000c70c007233 */ /* 0x000fe20003803000 */
[----:B-1----:R-:W-:-:S05]  /*f200*/  FFMA.FTZ R4, R184, c[0x0][0x23c], -R19 ;  /* 0x00008f00b8047a23 */ /* 0x002fca0000010813 */
[----:B------:R1:W-:Y:S01]  /*f210*/  MUFU.EX2 R16, R4 ;  /* 0x0000000400107308 */ /* 0x0003e20000000800 */
[----:B--2---:R-:W-:Y:S01]  /*f220*/  F2FP.BF16.PACK_AB R2, R30, R29 ;  /* 0x0000001d1e02723e */ /* 0x004fe200000010ff */
[----:B------:R-:W-:-:S06]  /*f230*/  HSET2.LE.AND R5, R5, R199, PT ;  /* 0x000000c705057233 */ /* 0x000fcc0003803000 */
[----:B------:R2:W4:Y:S01]  /*f240*/  MUFU.EX2 R14, R3 ;  /* 0x00000003000e7308 */ /* 0x0005220000000800 */
[----:B------:R-:W-:Y:S01]  /*f250*/  LOP3.LUT R130, R0, R2, RZ, 0xc0, !PT ;  /* 0x0000000200827212 */ /* 0x000fe200078ec0ff */
[--C-:B------:R-:W-:Y:S01]  /*f260*/  HSET2.LE.AND R0, R8, R199.reuse, PT ;  /* 0x000000c708007233 */ /* 0x100fe20003803000 */
[----:B-1----:R-:W-:Y:S01]  /*f270*/  FFMA.FTZ R4, R193, c[0x0][0x23c], -R20 ;  /* 0x00008f00c1047a23 */ /* 0x002fe20000010814 */
[----:B------:R-:W-:Y:S01]  /*f280*/  HSET2.LE.AND R7, R7, R199, PT ;  /* 0x000000c707077233 */ /* 0x000fe20003803000 */
[----:B---3--:R-:W-:-:S03]  /*f290*/  F2FP.BF16.PACK_AB R8, R18, R22 ;  /* 0x000000161208723e */ /* 0x008fc600000010ff */
[----:B------:R1:W-:Y:S01]  /*f2a0*/  MUFU.EX2 R12, R4 ;  /* 0x00000004000c7308 */ /* 0x0003e20000000800 */
[----:B--2---:R-:W-:Y:S01]  /*f2b0*/  HSET2.LE.AND R3, R6, R199, PT ;  /* 0x000000c706037233 */ /* 0x004fe20003803000 */
[----:B------:R-:W-:Y:S02]  /*f2c0*/  F2FP.BF16.PACK_AB R6, R25, R24 ;  /* 0x000000181906723e */ /* 0x000fe400000010ff */
[----:B------:R-:W-:Y:S02]  /*f2d0*/  LOP3.LUT R124, R7, R8, RZ, 0xc0, !PT ;  /* 0x00000008077c7212 */ /* 0x000fe400078ec0ff */
[----:B------:R-:W-:Y:S02]  /*f2e0*/  LOP3.LUT R129, R5, R6, RZ, 0xc0, !PT ;  /* 0x0000000605817212 */ /* 0x000fe400078ec0ff */
[----:B-1----:R-:W-:Y:S01]  /*f2f0*/  F2FP.BF16.PACK_AB R4, R28, R27 ;  /* 0x0000001b1c04723e */ /* 0x002fe200000010ff */
[----:B------:R-:W-:Y:S01]  /*f300*/  IMAD.MOV.U32 R80, RZ, RZ, R51 ;  /* 0x000000ffff507224 */ /* 0x000fe200078e0033 */
[----:B------:R-:W-:-:S02]  /*f310*/  MOV R97, R169 ;  /* 0x000000a900617202 */ /* 0x000fc40000000f00 */
[----:B------:R-:W-:Y:S01]  /*f320*/  LOP3.LUT R128, R3, R4, RZ, 0xc0, !PT ;  /* 0x0000000403807212 */ /* 0x000fe200078ec0ff */
[----:B------:R-:W-:Y:S01]  /*f330*/  IMAD.MOV.U32 R81, RZ, RZ, R50 ;  /* 0x000000ffff517224 */ /* 0x000fe200078e0032 */
[----:B------:R-:W1:Y:S01]  /*f340*/  LDSM.16.MT88.4 R4, [R205+0xb800] ;  /* 0x00b80000cd04783b */ /* 0x000e620000004200 */
[----:B------:R-:W-:Y:S02]  /*f350*/  IMAD.MOV.U32 R82, RZ, RZ, R49 ;  /* 0x000000ffff527224 */ /* 0x000fe400078e0031 */
[----:B------:R-:W-:Y:S02]  /*f360*/  IMAD.MOV.U32 R83, RZ, RZ, R48 ;  /* 0x000000ffff537224 */ /* 0x000fe400078e0030 */
[----:B------:R-:W-:Y:S01]  /*f370*/  IMAD.MOV.U32 R96, RZ, RZ, R170 ;  /* 0x000000ffff607224 */ /* 0x000fe200078e00aa */
[----:B------:R-:W-:Y:S01]  /*f380*/  LDSM.16.MT88.4 R48, [R206+0xa800] ;  /* 0x00a80000ce30783b */ /* 0x000fe20000004200 */
[----:B------:R-:W-:Y:S02]  /*f390*/  IMAD.MOV.U32 R98, RZ, RZ, R168 ;  /* 0x000000ffff627224 */ /* 0x000fe400078e00a8 */
[----:B------:R-:W-:Y:S01]  /*f3a0*/  IMAD.MOV.U32 R99, RZ, RZ, R155 ;  /* 0x000000ffff637224 */ /* 0x000fe200078e009b */
[----:B------:R-:W-:Y:S01]  /*f3b0*/  LDSM.16.MT88.4 R168, [R203+0xa800] ;  /* 0x00a80000cba8783b */ /* 0x000fe20000004200 */
[----:B------:R-:W-:-:S02]  /*f3c0*/  IMAD.MOV.U32 R112, RZ, RZ, R154 ;  /* 0x000000ffff707224 */ /* 0x000fc400078e009a */
[----:B------:R-:W-:Y:S02]  /*f3d0*/  IMAD.MOV.U32 R113, RZ, RZ, R153 ;  /* 0x000000ffff717224 */ /* 0x000fe400078e0099 */
[----:B------:R-:W-:Y:S02]  /*f3e0*/  IMAD.MOV.U32 R114, RZ, RZ, R152 ;  /* 0x000000ffff727224 */ /* 0x000fe400078e0098 */
[----:B------:R-:W2:Y:S01]  /*f3f0*/  LDSM.16.MT88.4 R152, [R201+0xa800] ;  /* 0x00a80000c998783b */ /* 0x000ea20000004200 */
[----:B------:R-:W-:Y:S01]  /*f400*/  FFMA.FTZ R10, R192, c[0x0][0x23c], -R20 ;  /* 0x00008f00c00a7a23 */ /* 0x000fe20000010814 */
[----:B------:R-:W-:-:S03]  /*f410*/  F2FP.BF16.PACK_AB R2, R23, R26 ;  /* 0x0000001a1702723e */ /* 0x000fc600000010ff */
[----:B------:R-:W3:Y:S01]  /*f420*/  MUFU.EX2 R3, R10 ;  /* 0x0000000a00037308 */ /* 0x000ee20000000800 */
[----:B------:R-:W-:Y:S01]  /*f430*/  LOP3.LUT R131, R0, R2, RZ, 0xc0, !PT ;  /* 0x0000000200837212 */ /* 0x000fe200078ec0ff */
[----:B------:R-:W-:Y:S01]  /*f440*/  HSET2.LE.AND R0, R9, R199, PT ;  /* 0x000000c709007233 */ /* 0x000fe20003803000 */
[----:B----4-:R-:W-:Y:S01]  /*f450*/  F2FP.BF16.PACK_AB R2, R14, R15 ;  /* 0x0000000f0e02723e */ /* 0x010fe200000010ff */
[----:B------:R-:W-:-:S03]  /*f460*/  IMAD.MOV.U32 R236, RZ, RZ, R67 ;  /* 0x000000ffffec7224 */ /* 0x000fc600078e0043 */
[----:B------:R-:W-:Y:S01]  /*f470*/  LOP3.LUT R125, R0, R2, RZ, 0xc0, !PT ;  /* 0x00000002007d7212 */ /* 0x000fe200078ec0ff */
[--C-:B------:R-:W-:Y:S01]  /*f480*/  HSET2.LE.AND R0, R11, R199.reuse, PT ;  /* 0x000000c70b007233 */ /* 0x100fe20003803000 */
[----:B------:R-:W-:Y:S01]  /*f490*/  IMAD.MOV.U32 R237, RZ, RZ, R66 ;  /* 0x000000ffffed7224 */ /* 0x000fe200078e0042 */
[----:B------:R-:W-:Y:S01]  /*f4a0*/  F2FP.BF16.PACK_AB R2, R16, R17 ;  /* 0x000000111002723e */ /* 0x000fe200000010ff */
[----:B------:R-:W-:Y:S02]  /*f4b0*/  IMAD.MOV.U32 R238, RZ, RZ, R65 ;  /* 0x000000ffffee7224 */ /* 0x000fe400078e0041 */
[----:B------:R-:W-:Y:S02]  /*f4c0*/  IMAD.MOV.U32 R239, RZ, RZ, R64 ;  /* 0x000000ffffef7224 */ /* 0x000fe400078e0040 */
[----:B------:R-:W4:Y:S01]  /*f4d0*/  LDSM.16.MT88.4 R64, [R205+0xa800] ;  /* 0x00a80000cd40783b */ /* 0x000f220000004200 */
[----:B------:R-:W-:Y:S01]  /*f4e0*/  LOP3.LUT R126, R0, R2, RZ, 0xc0, !PT ;  /* 0x00000002007e7212 */ /* 0x000fe200078ec0ff */
[----:B------:R-:W-:Y:S01]  /*f4f0*/  HSET2.LE.AND R0, R13, R199, PT ;  /* 0x000000c70d007233 */ /* 0x000fe20003803000 */
[----:B---3--:R-:W-:Y:S01]  /*f500*/  F2FP.BF16.PACK_AB R2, R3, R12 ;  /* 0x0000000c0302723e */ /* 0x008fe200000010ff */
[----:B------:R-:W-:-:S03]  /*f510*/  IMAD.MOV.U32 R115, RZ, RZ, R132 ;  /* 0x000000ffff737224 */ /* 0x000fc600078e0084 */
[----:B------:R-:W-:Y:S01]  /*f520*/  LOP3.LUT R127, R0, R2, RZ, 0xc0, !PT ;  /* 0x00000002007f7212 */ /* 0x000fe200078ec0ff */
[----:B------:R-:W-:Y:S01]  /*f530*/  FFMA.FTZ R19, R246, R21, R31 ;  /* 0x00000015f6137223 */ /* 0x000fe2000001001f */
[----:B-1----:R-:W-:Y:S01]  /*f540*/  HMMA.16816.F32.BF16 R116, R128, R4, R116 ;  /* 0x000000048074723c */ /* 0x002fe20000041874 */
[----:B------:R-:W-:Y:S02]  /*f550*/  FADD.FTZ R0, R232, R35 ;  /* 0x00000023e8007221 */ /* 0x000fe40000010000 */
[----:B------:R-:W-:Y:S02]  /*f560*/  FADD.FTZ R2, R187, R33 ;  /* 0x00000021bb027221 */ /* 0x000fe40000010000 */
[----:B------:R-:W-:-:S03]  /*f570*/  FADD.FTZ R8, R134, R19 ;  /* 0x0000001386087221 */ /* 0x000fc60000010000 */
[----:B------:R-:W-:Y:S01]  /*f580*/  HMMA.16816.F32.BF16 R120, R124, R4, R120 ;  /* 0x000000047c78723c */ /* 0x000fe20000041878 */
[----:B------:R-:W-:-:S06]  /*f590*/  FADD.FTZ R2, R226, R2 ;  /* 0x00000002e2027221 */ /* 0x000fcc0000010000 */
[----:B------:R-:W-:Y:S01]  /*f5a0*/  FADD.FTZ R5, R135, R32 ;  /* 0x0000002087057221 */ /* 0x000fe20000010000 */
[----:B--2---:R-:W-:Y:S01]  /*f5b0*/  HMMA.16816.F32.BF16 R140, R128, R152, R140 ;  /* 0x00000098808c723c */ /* 0x004fe2000004188c */
[----:B------:R-:W-:Y:S02]  /*f5c0*/  FADD.FTZ R4, R235, R0 ;  /* 0x00000000eb047221 */ /* 0x000fe40000010000 */
[----:B------:R-:W-:-:S05]  /*f5d0*/  FADD.FTZ R0, R183, R5 ;  /* 0x00000005b7007221 */ /* 0x000fca0000010000 */
[----:B------:R-:W-:Y:S01]  /*f5e0*/  HMMA.16816.F32.BF16 R144, R124, R152, R144 ;  /* 0x000000987c90723c */ /* 0x000fe20000041890 */
[----:B------:R-:W-:Y:S02]  /*f5f0*/  FADD.FTZ R5, R136, R8 ;  /* 0x0000000888057221 */ /* 0x000fe40000010000 */
[----:B------:R-:W-:-:S05]  /*f600*/  FADD.FTZ R252, R234, R4 ;  /* 0x00000004eafc7221 */ /* 0x000fca0000010000 */
[----:B------:R-:W-:Y:S01]  /*f610*/  HMMA.16816.F32.BF16 R148, R124, R154, R148 ;  /* 0x0000009a7c94723c */ /* 0x000fe20000041894 */
[----:B------:R-:W-:-:S07]  /*f620*/  FADD.FTZ R4, R225, R2 ;  /* 0x00000002e1047221 */ /* 0x000fce0000010000 */
[----:B------:R-:W-:Y:S01]  /*f630*/  HMMA.16816.F32.BF16 R156, R128, R168, R156 ;  /* 0x000000a8809c723c */ /* 0x000fe2000004189c */
[----:B------:R-:W-:-:S07]  /*f640*/  FADD.FTZ R2, R181, R0 ;  /* 0x00000000b5027221 */ /* 0x000fce0000010000 */
[C---:B------:R-:W-:Y:S08]  /*f650*/  HMMA.16816.F32.BF16 R160, R124.reuse, R168, R160 ;  /* 0x000000a87ca0723c */ /* 0x040ff000000418a0 */
[----:B------:R-:W-:Y:S08]  /*f660*/  HMMA.16816.F32.BF16 R164, R124, R170, R164 ;  /* 0x000000aa7ca4723c */ /* 0x000ff000000418a4 */
[-C--:B------:R-:W-:Y:S08]  /*f670*/  HMMA.16816.F32.BF16 R36, R128, R48.reuse, R36 ;  /* 0x000000308024723c */ /* 0x080ff00000041824 */
[C---:B------:R-:W-:Y:S08]  /*f680*/  HMMA.16816.F32.BF16 R40, R124.reuse, R48, R40 ;  /* 0x000000307c28723c */ /* 0x040ff00000041828 */
[----:B------:R-:W-:Y:S01]  /*f690*/  HMMA.16816.F32.BF16 R44, R124, R50, R44 ;  /* 0x000000327c2c723c */ /* 0x000fe2000004182c */
[----:B------:R-:W-:-:S07]  /*f6a0*/  FADD.FTZ R0, R137, R5 ;  /* 0x0000000589007221 */ /* 0x000fce0000010000 */
[C---:B------:R-:W-:Y:S01]  /*f6b0*/  HMMA.16816.F32.BF16 R152, R128.reuse, R154, R112 ;  /* 0x0000009a8098723c */ /* 0x040fe20000041870 */
[----:B------:R-:W-:Y:S07]  /*f6c0*/  LDSM.16.MT88.4 R112, [R206+0xb800] ;  /* 0x00b80000ce70783b */ /* 0x000fee0000004200 */
[C---:B------:R-:W-:Y:S01]  /*f6d0*/  HMMA.16816.F32.BF16 R168, R128.reuse, R170, R96 ;  /* 0x000000aa80a8723c */ /* 0x040fe20000041860 */
[----:B------:R-:W-:Y:S07]  /*f6e0*/  LDSM.16.MT88.4 R96, [R203+0xb800] ;  /* 0x00b80000cb60783b */ /* 0x000fee0000004200 */
[----:B------:R-:W-:Y:S01]  /*f6f0*/  HMMA.16816.F32.BF16 R48, R128, R50, R80 ;  /* 0x000000328030723c */ /* 0x000fe20000041850 */
[----:B------:R-:W1:Y:S01]  /*f700*/  LDSM.16.MT88.4 R80, [R201+0xb800] ;  /* 0x00b80000c950783b */ /* 0x000e620000004200 */
        /* <DEDUP_REMOVED lines=9> */
[----:B----4-:R-:W-:Y:S01]  /*f7a0*/  HMMA.16816.F32.BF16 R52, R128, R64, R52 ;  /* 0x000000408034723c */ /* 0x010fe20000041834 */
[----:B------:R-:W-:Y:S02]  /*f7b0*/  FADD.FTZ R246, R23, R2 ;  /* 0x0000000217f67221 */ /* 0x000fe40000010000 */
[----:B------:R-:W-:-:S05]  /*f7c0*/  FADD.FTZ R198, R16, R0 ;  /* 0x0000000010c67221 */ /* 0x000fca0000010000 */
[C---:B------:R-:W-:Y:S01]  /*f7d0*/  HMMA.16816.F32.BF16 R56, R124.reuse, R64, R56 ;  /* 0x000000407c38723c */ /* 0x040fe20000041838 */
[----:B------:R2:W-:Y:S07]  /*f7e0*/  STL [R1+0x18], R246 ;  /* 0x000018f601007387 */ /* 0x0005ee0000100800 */
[-C--:B------:R-:W-:Y:S01]  /*f7f0*/  HMMA.16816.F32.BF16 R60, R124, R66.reuse, R60 ;  /* 0x000000427c3c723c */ /* 0x080fe2000004183c */
[----:B------:R2:W-:Y:S07]  /*f800*/  STL [R1+0x1c], R198 ;  /* 0x00001cc601007387 */ /* 0x0005ee0000100800 */
[----:B------:R-:W-:Y:S07]  /*f810*/  HMMA.16816.F32.BF16 R64, R128, R66, R236 ;  /* 0x000000428040723c */ /* 0x000fee00000418ec */
[----:B------:R-:W-:-:S05]  /*f820*/  FADD.FTZ R239, R3, R14 ;  /* 0x0000000e03ef7221 */ /* 0x000fca0000010000 */
[----:B------:R2:W-:Y:S01]  /*f830*/  STL [R1+0x20], R239 ;  /* 0x000020ef01007387 */ /* 0x0005e20000100800 */
[----:B------:R-:W-:Y:S01]  /*f840*/  FADD.FTZ R252, R27, R252 ;  /* 0x000000fc1bfc7221 */ /* 0x000fe20000010000 */
[----:B-1----:R-:W-:Y:S03]  /*f850*/  HMMA.16816.F32.BF16 R72, R124, R80, R72 ;  /* 0x000000507c48723c */ /* 0x002fe60000041848 */
[----:B------:R-:W-:-:S05]  /*f860*/  FADD.FTZ R252, R28, R252 ;  /* 0x000000fc1cfc7221 */ /* 0x000fca0000010000 */
[----:B------:R-:W-:Y:S01]  /*f870*/  HMMA.16816.F32.BF16 R76, R124, R82, R76 ;  /* 0x000000527c4c723c */ /* 0x000fe2000004184c */
[----:B------:R-:W-:-:S07]  /*f880*/  FADD.FTZ R252, R29, R252 ;  /* 0x000000fc1dfc7221 */ /* 0x000fce0000010000 */
[----:B------:R-:W-:Y:S01]  /*f890*/  HMMA.16816.F32.BF16 R88, R124, R96, R88 ;  /* 0x000000607c58723c */ /* 0x000fe20000041858 */
[----:B------:R-:W-:-:S07]  /*f8a0*/  FADD.FTZ R252, R30, R252 ;  /* 0x000000fc1efc7221 */ /* 0x000fce0000010000 */
[----:B------:R-:W-:Y:S01]  /*f8b0*/  HMMA.16816.F32.BF16 R92, R124, R98, R92 ;  /* 0x000000627c5c723c */ /* 0x000fe2000004185c */
[----:B------:R-:W-:-:S07]  /*f8c0*/  IMAD.MOV.U32 R135, RZ, RZ, R190 ;  /* 0x000000ffff877224 */ /* 0x000fce00078e00be */
[----:B------:R-:W-:Y:S01]  /*f8d0*/  HMMA.16816.F32.BF16 R104, R124, R112, R104 ;  /* 0x000000707c68723c */ /* 0x000fe20000041868 */
[----:B------:R-:W-:-:S07]  /*f8e0*/  IMAD.MOV.U32 R136, RZ, RZ, R191 ;  /* 0x000000ffff887224 */ /* 0x000fce00078e00bf */
[----:B------:R-:W-:Y:S01]  /*f8f0*/  HMMA.16816.F32.BF16 R108, R124, R114, R108 ;  /* 0x000000727c6c723c */ /* 0x000fe2000004186c */
[----:B------:R-:W-:-:S07]  /*f900*/  IMAD.MOV.U32 R137, RZ, RZ, R188 ;  /* 0x000000ffff897224 */ /* 0x000fce00078e00bc */
[----:B------:R-:W-:Y:S01]  /*f910*/  HMMA.16816.F32.BF16 R124, R124, R6, R68 ;  /* 0x000000067c7c723c */ /* 0x000fe20000041844 */
[----:B------:R-:W-:-:S07]  /*f920*/  IMAD.MOV.U32 R134, RZ, RZ, R189 ;  /* 0x000000ffff867224 */ /* 0x000fce00078e00bd */
        /* <DEDUP_REMOVED lines=8> */
[----:B--2---:R-:W2:Y:S01]  /*f9b0*/  LDL.64 R138, [R1+0x78] ;  /* 0x00007800018a7983 */ /* 0x004ea20000100a00 */
[----:B------:R-:W-:Y:S01]  /*f9c0*/  UIADD3 UR4, UR30, -0x2, URZ ;  /* 0xfffffffe1e047890 */ /* 0x000fe2000fffe03f */
[----:B------:R-:W-:-:S04]  /*f9d0*/  DEPBAR.LE SB0, 0x0 ;  /* 0x000080000000791a */ /* 0x000fc80000000000 */
[----:B------:R-:W-:Y:S01]  /*f9e0*/  BAR.SYNC.DEFER_BLOCKING 0x0 ;  /* 0x0000000000007b1d */ /* 0x000fe20000010000 */
[----:B------:R-:W-:Y:S01]  /*f9f0*/  IMAD.U32 R0, RZ, RZ, UR4 ;  /* 0x00000004ff007e24 */ /* 0x000fe2000f8e00ff */
[----:B------:R-:W-:Y:S01]  /*fa00*/  IADD3 R4, P1, R196, -UR31, RZ ;  /* 0x8000001fc4047c10 */ /* 0x000fe2000ff3e0ff */
[----:B------:R-:W-:-:S03]  /*fa10*/  UIADD3 UR25, UR30, -0x5, URZ ;  /* 0xfffffffb1e197890 */ /* 0x000fc6000fffe03f */
[----:B------:R-:W-:Y:S01]  /*fa20*/  ULDC UR4, c[0x0][0x1a0] ;  /* 0x0000680000047ab9 */ /* 0x000fe20000000800 */
[----:B------:R-:W-:Y:S01]  /*fa30*/  IADD3.X R5, R197, ~UR32, RZ, P1, !PT ;  /* 0x80000020c5057c10 */ /* 0x000fe20008ffe4ff */
[----:B------:R-:W-:Y:S02]  /*fa40*/  USHF.L.U32 UR4, UR4, 0x6, URZ ;  /* 0x0000000604047899 */ /* 0x000fe4000800063f */
[----:B------:R-:W-:Y:S02]  /*fa50*/  UISETP.GT.AND UP0, UPT, UR25, UR19, UPT ;  /* 0x000000131900728c */ /* 0x000fe4000bf04270 */
[----:B------:R-:W-:Y:S01]  /*fa60*/  UIADD3 UR4, -UR4, 0x80, URZ ;  /* 0x0000008004047890 */ /* 0x000fe2000fffe13f */
        /* <DEDUP_REMOVED lines=10> */
[C---:B------:R-:W-:Y:S02]  /*fb10*/  IADD3.X R9, R245.reuse, ~UR32, RZ, P3, !PT ;  /* 0x80000020f5097c10 */ /* 0x040fe40009ffe4ff */
        /* <DEDUP_REMOVED lines=9> */
[----:B------:R-:W4:Y:S04]  /*fbb0*/  LDSM.16.M88.4 R12, [R202+0x2000] ;  /* 0x00200000ca0c783b */ /* 0x000f280000000200 */
[----:B------:R-:W5:Y:S04]  /*fbc0*/  LDSM.16.M88.4 R28, [R200+0x8800] ;  /* 0x00880000c81c783b */ /* 0x000f680000000200 */
[----:B------:R-:W3:Y:S04]  /*fbd0*/  LDSM.16.M88.4 R16, [R202] ;  /* 0x00000000ca10783b */ /* 0x000ee80000000200 */
[----:B------:R-:W-:Y:S04]  /*fbe0*/  LDSM.16.M88.4 R20, [R214] ;  /* 0x00000000d614783b */ /* 0x000fe80000000200 */
[----:B--2---:R-:W2:Y:S04]  /*fbf0*/  LDSM.16.M88.4 R4, [R204+0x2000] ;  /* 0x00200000cc04783b */ /* 0x004ea80000000200 */
[----:B-1----:R-:W1:Y:S04]  /*fc00*/  LDSM.16.M88.4 R8, [R204] ;  /* 0x00000000cc08783b */ /* 0x002e680000000200 */
[----:B------:R-:W1:Y:S04]  /*fc10*/  LDSM.16.M88.4 R24, [R211] ;  /* 0x00000000d318783b */ /* 0x000e680000000200 */
[----:B------:R-:W0:Y:S01]  /*fc20*/  LDGDEPBAR ;  /* 0x00000000000079af */ /* 0x000e220000000000 */
[C---:B----4-:R-:W-:Y:S08]  /*fc30*/  HMMA.16816.F32.BF16 R180, R12.reuse, R32, RZ ;  /* 0x000000200cb4723c */ /* 0x050ff000000418ff */
[C---:B-----5:R-:W-:Y:S08]  /*fc40*/  HMMA.16816.F32.BF16 R172, R12.reuse, R28, RZ ;  /* 0x0000001c0cac723c */ /* 0x060ff000000418ff */
[C---:B------:R-:W-:Y:S08]  /*fc50*/  HMMA.16816.F32.BF16 R176, R12.reuse, R34, RZ ;  /* 0x000000220cb0723c */ /* 0x040ff000000418ff */
[----:B------:R-:W-:Y:S08]  /*fc60*/  HMMA.16816.F32.BF16 R136, R12, R30, RZ ;  /* 0x0000001e0c88723c */ /* 0x000ff000000418ff */
[C---:B---3--:R-:W-:Y:S08]  /*fc70*/  HMMA.16816.F32.BF16 R132, R16.reuse, R32, RZ ;  /* 0x000000201084723c */ /* 0x048ff000000418ff */
[C---:B------:R-:W-:Y:S08]  /*fc80*/  HMMA.16816.F32.BF16 R184, R16.reuse, R34, RZ ;  /* 0x0000002210b8723c */ /* 0x040ff000000418ff */
[C---:B------:R-:W-:Y:S08]  /*fc90*/  HMMA.16816.F32.BF16 R12, R16.reuse, R28, RZ ;  /* 0x0000001c100c723c */ /* 0x040ff000000418ff */
[----:B------:R-:W-:Y:S08]  /*fca0*/  HMMA.16816.F32.BF16 R16, R16, R30, RZ ;  /* 0x0000001e1010723c */ /* 0x000ff000000418ff */
[C---:B--2---:R-:W-:Y:S08]  /*fcb0*/  HMMA.16816.F32.BF16 R28, R4.reuse, R20, R172 ;  /* 0x00000014041c723c */ /* 0x044ff000000418ac */
[----:B------:R-:W-:Y:S08]  /*fcc0*/  HMMA.16816.F32.BF16 R136, R4, R22, R136 ;  /* 0x000000160488723c */ /* 0x000ff00000041888 */
[----:B-1----:R-:W-:Y:S01]  /*fcd0*/  HMMA.16816.F32.BF16 R32, R8, R20, R12 ;  /* 0x000000140820723c */ /* 0x002fe2000004180c */
[----:B------:R-:W-:Y:S07]  /*fce0*/  LDSM.16.M88.4 R12, [R208+0x8800] ;  /* 0x00880000d00c783b */ /* 0x000fee0000000200 */
[C---:B------:R-:W-:Y:S08]  /*fcf0*/  HMMA.16816.F32.BF16 R180, R4.reuse, R24, R180 ;  /* 0x0000001804b4723c */ /* 0x040ff000000418b4 */
[----:B------:R-:W-:Y:S01]  /*fd00*/  HMMA.16816.F32.BF16 R172, R4, R26, R176 ;  /* 0x0000001a04ac723c */ /* 0x000fe200000418b0 */
[----:B------:R-:W1:Y:S07]  /*fd10*/  LDSM.16.M88.4 R4, [R210+0x2000] ;  /* 0x00200000d204783b */ /* 0x000e6e0000000200 */
[C---:B------:R-:W-:Y:S01]  /*fd20*/  HMMA.16816.F32.BF16 R20, R8.reuse, R22, R16 ;  /* 0x000000160814723c */ /* 0x040fe20000041810 */
[----:B------:R-:W2:Y:S07]  /*fd30*/  LDSM.16.M88.4 R16, [R208+0x8000] ;  /* 0x00800000d010783b */ /* 0x000eae0000000200 */
[C---:B------:R-:W-:Y:S08]  /*fd40*/  HMMA.16816.F32.BF16 R132, R8.reuse, R24, R132 ;  /* 0x000000180884723c */ /* 0x040ff00000041884 */
[----:B------:R-:W-:Y:S01]  /*fd50*/  HMMA.16816.F32.BF16 R24, R8, R26, R184 ;  /* 0x0000001a0818723c */ /* 0x000fe200000418b8 */
[----:B------:R-:W3:Y:S07]  /*fd60*/  LDSM.16.M88.4 R8, [R210] ;  /* 0x00000000d208783b */ /* 0x000eee0000000200 */
[C---:B-1----:R-:W-:Y:S08]  /*fd70*/  HMMA.16816.F32.BF16 R136, R4.reuse, R14, R136 ;  /* 0x0000000e0488723c */ /* 0x042ff00000041888 */
[C---:B--2---:R-:W-:Y:S08]  /*fd80*/  HMMA.16816.F32.BF16 R176, R4.reuse, R16, R180 ;  /* 0x0000001004b0723c */ /* 0x044ff000000418b4 */
[----:B------:R-:W-:Y:S08]  /*fd90*/  HMMA.16816.F32.BF16 R180, R4, R12, R28 ;  /* 0x0000000c04b4723c */ /* 0x000ff0000004181c */
[-C--:B---3--:R-:W-:Y:S08]  /*fda0*/  HMMA.16816.F32.BF16 R28, R8, R18.reuse, R24 ;  /* 0x00000012081c723c */ /* 0x088ff00000041818 */
        /* <DEDUP_REMOVED lines=55> */
[----:B------:R-:W3:Y:S01]  /*10120*/  LDSM.16.M88.4 R8, [R209+0x4000] ;  /* 0x00400000d108783b */ /* 0x000ee20000000200 */
[----:B------:R-:W-:-:S04]  /*10130*/  DEPBAR.LE SB0, 0x0 ;  /* 0x000080000000791a */ /* 0x000fc80000000000 */
[C---:B-1----:R-:W-:Y:S08]  /*10140*/  HMMA.16816.F32.BF16 R184, R4.reuse, R18, R172 ;  /* 0x0000001204b8723c */ /* 0x042ff000000418ac */
[C---:B------:R-:W-:Y:S08]  /*10150*/  HMMA.16816.F32.BF16 R176, R4.reuse, R16, R176 ;  /* 0x0000001004b0723c */ /* 0x040ff000000418b0 */
[----:B--2---:R-:W-:Y:S08]  /*10160*/  HMMA.16816.F32.BF16 R172, R4, R14, R132 ;  /* 0x0000000e04ac723c */ /* 0x004ff00000041884 */
[C---:B---3--:R-:W-:Y:S08]  /*10170*/  HMMA.16816.F32.BF16 R132, R8.reuse, R16, R32 ;  /* 0x000000100884723c */ /* 0x048ff00000041820 */
[----:B------:R-:W-:Y:S08]  /*10180*/  HMMA.16816.F32.BF16 R32, R8, R18, R28 ;  /* 0x000000120820723c */ /* 0x000ff0000004181c */
[-C--:B------:R-:W-:Y:S08]  /*10190*/  HMMA.16816.F32.BF16 R180, R4, R12.reuse, R136 ;  /* 0x0000000c04b4723c */ /* 0x080ff00000041888 */
        /* <DEDUP_REMOVED lines=30> */
.L_x_1863:
[----:B-1----:R-:W2:Y:S04]  /*10380*/  LDL R2, [R1+0x8c] ;  /* 0x00008c0001027983 */ /* 0x002ea80000100800 */
[----:B------:R-:W3:Y:S04]  /*10390*/  LDL R3, [R1+0x64] ;  /* 0x0000640001037983 */ /* 0x000ee80000100800 */
[----:B------:R-:W4:Y:S04]  /*103a0*/  LDL.LU.64 R16, [R1+0x10] ;  /* 0x0000100001107983 */ /* 0x000f280000300a00 */
[----:B------:R-:W5:Y:S04]  /*103b0*/  LDL.LU.64 R12, [R1+0x68] ;  /* 0x00006800010c7983 */ /* 0x000f680000300a00 */
[----:B------:R-:W5:Y:S01]  /*103c0*/  LDL.LU.64 R10, [R1+0x28] ;  /* 0x00002800010a7983 */ /* 0x000f620000300a00 */
[----:B------:R-:W-:-:S03]  /*103d0*/  IMAD.U32 R0, RZ, RZ, UR29 ;  /* 0x0000001dff007e24 */ /* 0x000fc6000f8e00ff */
[----:B------:R-:W1:Y:S02]  /*103e0*/  S2R R5, SR_TID.X ;  /* 0x0000000000057919 */ /* 0x000e640000002100 */
[----:B-1----:R-:W-:-:S05]  /*103f0*/  IMAD.SHL.U32 R5, R5, 0x2, RZ ;  /* 0x0000000205057824 */ /* 0x002fca00078e00ff */
[----:B------:R-:W-:Y:S01]  /*10400*/  LOP3.LUT R5, R5, 0x6, RZ, 0xc0, !PT ;  /* 0x0000000605057812 */ /* 0x000fe200078ec0ff */
[----:B--2---:R-:W-:-:S04]  /*10410*/  IMAD.WIDE.U32 R6, R2, -0x326172a9, RZ ;  /* 0xcd9e8d5702067825 */ /* 0x004fc800078e00ff */
[----:B------:R-:W-:Y:S01]  /*10420*/  IMAD.U32 R2, RZ, RZ, UR25 ;  /* 0x00000019ff027e24 */ /* 0x000fe2000f8e00ff */
[----:B---3--:R-:W-:Y:S02]  /*10430*/  LOP3.LUT R3, R7, R3, RZ, 0x3c, !PT ;  /* 0x0000000307037212 */ /* 0x008fe400078e3cff */
[----:B----4-:R-:W-:Y:S01]  /*10440*/  LOP3.LUT R4, R17, UR25, R0, 0x96, !PT ;  /* 0x0000001911047c12 */ /* 0x010fe2000f8e9600 */
[----:B------:R-:W-:Y:S02]  /*10450*/  IMAD R0, R2, 0x20, R5 ;  /* 0x0000002002007824 */ /* 0x000fe400078e0205 */
[----:B------:R-:W-:-:S03]  /*10460*/  IMAD.WIDE.U32 R8, R3, -0x2daee0ad, RZ ;  /* 0xd2511f5303087825 */ /* 0x000fc600078e00ff */
[C---:B------:R-:W-:Y:S01]  /*10470*/  ISETP.GE.AND P4, PT, R0.reuse, R223, PT ;  /* 0x000000df0000720c */ /* 0x040fe20003f86270 */
[----:B-----5:R-:W-:Y:S01]  /*10480*/  IMAD.MOV.U32 R26, RZ, RZ, R12 ;  /* 0x000000ffff1a7224 */ /* 0x020fe200078e000c */
[C---:B------:R-:W-:Y:S01]  /*10490*/  IADD3 R2, R0.reuse, 0x1, RZ ;  /* 0x0000000100027810 */ /* 0x040fe20007ffe0ff */
[----:B------:R-:W-:Y:S01]  /*104a0*/  IMAD.MOV.U32 R139, RZ, RZ, R11 ;  /* 0x000000ffff8b7224 */ /* 0x000fe200078e000b */
[C---:B------:R-:W-:Y:S01]  /*104b0*/  ISETP.LT.OR P4, PT, R0.reuse, R219, P4 ;  /* 0x000000db0000720c */ /* 0x040fe20002781670 */
[----:B------:R-:W-:Y:S01]  /*104c0*/  IMAD.MOV.U32 R138, RZ, RZ, R10 ;  /* 0x000000ffff8a7224 */ /* 0x000fe200078e000a */
[----:B------:R-:W-:Y:S01]  /*104d0*/  IADD3 R3, R0, 0x8, RZ ;  /* 0x0000000800037810 */ /* 0x000fe20007ffe0ff */
[----:B------:R-:W-:Y:S01]  /*104e0*/  IMAD.WIDE.U32 R136, R4, -0x326172a9, RZ ;  /* 0xcd9e8d5704887825 */ /* 0x000fe200078e00ff */
[----:B------:R-:W-:Y:S02]  /*104f0*/  LOP3.LUT R7, R9, UR15, R16, 0x96, !PT ;  /* 0x0000000f09077c12 */ /* 0x000fe4000f8e9610 */
[----:B------:R-:W-:Y:S01]  /*10500*/  FSEL R9, R132, -INF , !P4 ;  /* 0xff80000084097808 */ /* 0x000fe20006000000 */
[----:B------:R-:W-:Y:S01]  /*10510*/  IMAD.MOV.U32 R27, RZ, RZ, R13 ;  /* 0x000000ffff1b7224 */ /* 0x000fe200078e000d */
[C---:B------:R-:W-:Y:S01]  /*10520*/  ISETP.GE.AND P3, PT, R2.reuse, R223, PT ;  /* 0x000000df0200720c */ /* 0x040fe20003f66270 */
[----:B------:R-:W-:Y:S01]  /*10530*/  IMAD.MOV.U32 R192, RZ, RZ, R26 ;  /* 0x000000ffffc07224 */ /* 0x000fe200078e001a */
[C---:B------:R-:W-:Y:S01]  /*10540*/  ISETP.GE.AND P0, PT, R2.reuse, R222, PT ;  /* 0x000000de0200720c */ /* 0x040fe20003f06270 */
[----:B------:R-:W-:Y:S01]  /*10550*/  IMAD.MOV.U32 R193, RZ, RZ, R27 ;  /* 0x000000ffffc17224 */ /* 0x000fe200078e001b */
[----:B------:R-:W-:-:S02]  /*10560*/  ISETP.GE.AND P2, PT, R2, R221, PT ;  /* 0x000000dd0200720c */ /* 0x000fc40003f46270 */
[----:B------:R-:W-:Y:S02]  /*10570*/  ISETP.GE.AND P6, PT, R2, R220, PT ;  /* 0x000000dc0200720c */ /* 0x000fe40003fc6270 */
[----:B------:R-:W-:Y:S02]  /*10580*/  ISETP.GE.AND P4, PT, R3, R223, PT ;  /* 0x000000df0300720c */ /* 0x000fe40003f86270 */
[----:B------:R-:W-:Y:S02]  /*10590*/  ISETP.GE.AND P1, PT, R0, R222, PT ;  /* 0x000000de0000720c */ /* 0x000fe40003f26270 */
[C---:B------:R-:W-:Y:S02]  /*105a0*/  ISETP.LT.OR P3, PT, R2.reuse, R219, P3 ;  /* 0x000000db0200720c */ /* 0x040fe40001f61670 */
[C---:B------:R-:W-:Y:S02]  /*105b0*/  ISETP.LT.OR P0, PT, R2.reuse, R218, P0 ;  /* 0x000000da0200720c */ /* 0x040fe40000701670 */
[----:B------:R-:W-:-:S02]  /*105c0*/  ISETP.LT.OR P2, PT, R2, R217, P2 ;  /* 0x000000d90200720c */ /* 0x000fc40001741670 */
[----:B------:R-:W-:Y:S02]  /*105d0*/  ISETP.LT.OR P6, PT, R2, R216, P6 ;  /* 0x000000d80200720c */ /* 0x000fe400037c1670 */
[----:B------:R-:W-:Y:S02]  /*105e0*/  ISETP.LT.OR P4, PT, R3, R219, P4 ;  /* 0x000000db0300720c */ /* 0x000fe40002781670 */
[C---:B------:R-:W-:Y:S02]  /*105f0*/  IADD3 R2, R0.reuse, 0x9, RZ ;  /* 0x0000000900027810 */ /* 0x040fe40007ffe0ff */
[----:B------:R-:W-:Y:S02]  /*10600*/  ISETP.LT.OR P1, PT, R0, R218, P1 ;  /* 0x000000da0000720c */ /* 0x000fe40000f21670 */
[----:B------:R-:W-:Y:S02]  /*10610*/  FSEL R17, R135, -INF , !P0 ;  /* 0xff80000087117808 */ /* 0x000fe40004000000 */
[----:B------:R-:W-:-:S02]  /*10620*/  FSEL R12, R32, -INF , !P4 ;  /* 0xff800000200c7808 */ /* 0x000fc40006000000 */
[----:B------:R-:W-:Y:S02]  /*10630*/  ISETP.GE.AND P0, PT, R2, R222, PT ;  /* 0x000000de0200720c */ /* 0x000fe40003f06270 */
[----:B------:R-:W-:Y:S02]  /*10640*/  ISETP.GE.AND P4, PT, R0, R220, PT ;  /* 0x000000dc0000720c */ /* 0x000fe40003f86270 */
[----:B------:R-:W-:Y:S02]  /*10650*/  FSEL R11, R133, -INF , !P3 ;  /* 0xff800000850b7808 */ /* 0x000fe40005800000 */
[----:B------:R-:W-:Y:S02]  /*10660*/  ISETP.GE.AND P3, PT, R2, R223, PT ;  /* 0x000000df0200720c */ /* 0x000fe40003f66270 */
[----:B------:R-:W-:Y:S02]  /*10670*/  FSEL R10, R134, -INF , !P1 ;  /* 0xff800000860a7808 */ /* 0x000fe40004800000 */
[----:B------:R-:W-:-:S02]  /*10680*/  ISETP.GE.AND P1, PT, R3, R222, PT ;  /* 0x000000de0300720c */ /* 0x000fc40003f26270 */
[----:B------:R-:W-:Y:S02]  /*10690*/  ISETP.LT.OR P0, PT, R2, R218, P0 ;  /* 0x000000da0200720c */ /* 0x000fe40000701670 */
[C---:B------:R-:W-:Y:S02]  /*106a0*/  ISETP.LT.OR P4, PT, R0.reuse, R216, P4 ;  /* 0x000000d80000720c */ /* 0x040fe40002781670 */
[C---:B------:R-:W-:Y:S02]  /*106b0*/  IADD3 R5, R0.reuse, 0x10, RZ ;  /* 0x0000001000057810 */ /* 0x040fe40007ffe0ff */
[----:B------:R-:W-:Y:S02]  /*106c0*/  IADD3 R4, R0, 0x11, RZ ;  /* 0x0000001100047810 */ /* 0x000fe40007ffe0ff */
[----:B------:R-:W-:Y:S02]  /*106d0*/  ISETP.LT.OR P3, PT, R2, R219, P3 ;  /* 0x000000db0200720c */ /* 0x000fe40001f61670 */
[----:B------:R-:W-:-:S02]  /*106e0*/  ISETP.LT.OR P1, PT, R3, R218, P1 ;  /* 0x000000da0300720c */ /* 0x000fc40000f21670 */
[----:B------:R-:W-:Y:S02]  /*106f0*/  FSEL R24, R35, -INF , !P0 ;  /* 0xff80000023187808 */ /* 0x000fe40004000000 */
[----:B------:R-:W-:Y:S02]  /*10700*/  FSEL R32, R178, -INF , !P4 ;  /* 0xff800000b2207808 */ /* 0x000fe40006000000 */
[-C--:B------:R-:W-:Y:S02]  /*10710*/  ISETP.GE.AND P0, PT, R5, R223.reuse, PT ;  /* 0x000000df0500720c */ /* 0x080fe40003f06270 */
[----:B------:R-:W-:Y:S02]  /*10720*/  ISETP.GE.AND P4, PT, R4, R223, PT ;  /* 0x000000df0400720c */ /* 0x000fe40003f86270 */
[----:B------:R-:W-:Y:S02]  /*10730*/  FSEL R13, R33, -INF , !P3 ;  /* 0xff800000210d7808 */ /* 0x000fe40005800000 */
[----:B------:R-:W-:-:S02]  /*10740*/  ISETP.GE.AND P3, PT, R0, R221, PT ;  /* 0x000000dd0000720c */ /* 0x000fc40003f66270 */
[----:B------:R-:W-:Y:S02]  /*10750*/  FSEL R18, R34, -INF , !P1 ;  /* 0xff80000022127808 */ /* 0x000fe40004800000 */
[----:B------:R-:W-:Y:S02]  /*10760*/  ISETP.GE.AND P1, PT, R3, R221, PT ;  /* 0x000000dd0300720c */ /* 0x000fe40003f26270 */
[-C--:B------:R-:W-:Y:S02]  /*10770*/  ISETP.LT.OR P0, PT, R5, R219.reuse, P0 ;  /* 0x000000db0500720c */ /* 0x080fe40000701670 */
[----:B------:R-:W-:Y:S02]  /*10780*/  ISETP.LT.OR P4, PT, R4, R219, P4 ;  /* 0x000000db0400720c */ /* 0x000fe40002781670 */
[----:B------:R-:W-:Y:S02]  /*10790*/  ISETP.LT.OR P3, PT, R0, R217, P3 ;  /* 0x000000d90000720c */ /* 0x000fe40001f61670 */
[----:B------:R-:W-:-:S02]  /*107a0*/  FSEL R232, R28, -INF , !P0 ;  /* 0xff8000001ce87808 */ /* 0x000fc40004000000 */
[----:B------:R-:W-:Y:S02]  /*107b0*/  FSEL R231, R29, -INF , !P4 ;  /* 0xff8000001de77808 */ /* 0x000fe40006000000 */
[----:B------:R-:W-:Y:S02]  /*107c0*/  ISETP.LT.OR P1, PT, R3, R217, P1 ;  /* 0x000000d90300720c */ /* 0x000fe40000f21670 */
[----:B------:R-:W-:Y:S02]  /*107d0*/  FSEL R25, R177, -INF , !P2 ;  /* 0xff800000b1197808 */ /* 0x000fe40005000000 */
[CC--:B------:R-:W-:Y:S02]  /*107e0*/  ISETP.GE.AND P0, PT, R2.reuse, R221.reuse, PT ;  /* 0x000000dd0200720c */ /* 0x0c0fe40003f06270 */
[----:B------:R-:W-:Y:S02]  /*107f0*/  ISETP.GE.AND P4, PT, R2, R220, PT ;  /* 0x000000dc0200720c */ /* 0x000fe40003f86270 */
[----:B------:R-:W-:-:S02]  /*10800*/  ISETP.GE.AND P2, PT, R5, R221, PT ;  /* 0x000000dd0500720c */ /* 0x000fc40003f46270 */
[----:B------:R-:W-:Y:S02]  /*10810*/  FSEL R19, R176, -INF , !P3 ;  /* 0xff800000b0137808 */ /* 0x000fe40005800000 */
[C---:B------:R-:W-:Y:S02]  /*10820*/  ISETP.GE.AND P3, PT, R5.reuse, R222, PT ;  /* 0x000000de0500720c */ /* 0x040fe40003f66270 */
[----:B------:R-:W-:Y:S02]  /*10830*/  FSEL R26, R184, -INF , !P1 ;  /* 0xff800000b81a7808 */ /* 0x000fe40004800000 */
[CC--:B------:R-:W-:Y:S02]  /*10840*/  ISETP.LT.OR P0, PT, R2.reuse, R217.reuse, P0 ;  /* 0x000000d90200720c */ /* 0x0c0fe40000701670 */
[----:B------:R-:W-:Y:S02]  /*10850*/  ISETP.LT.OR P4, PT, R2, R216, P4 ;  /* 0x000000d80200720c */ /* 0x000fe40002781670 */
[----:B------:R-:W-:-:S02]  /*10860*/  ISETP.LT.OR P1, PT, R5, R217, P2 ;  /* 0x000000d90500720c */ /* 0x000fc40001721670 */
[----:B------:R-:W-:Y:S02]  /*10870*/  IADD3 R2, R0, 0x18, RZ ;  /* 0x0000001800027810 */ /* 0x000fe40007ffe0ff */
[----:B------:R-:W-:Y:S02]  /*10880*/  ISETP.LT.OR P3, PT, R5, R218, P3 ;  /* 0x000000da0500720c */ /* 0x000fe40001f61670 */
[----:B------:R-:W-:Y:S02]  /*10890*/  FSEL R235, R180, -INF , !P1 ;  /* 0xff800000b4eb7808 */ /* 0x000fe40004800000 */
[-C--:B------:R-:W-:Y:S02]  /*108a0*/  ISETP.GE.AND P1, PT, R2, R222.reuse, PT ;  /* 0x000000de0200720c */ /* 0x080fe40003f26270 */
[----:B------:R-:W-:Y:S02]  /*108b0*/  FSEL R234, R30, -INF , !P3 ;  /* 0xff8000001eea7808 */ /* 0x000fe40005800000 */
[----:B------:R-:W-:-:S02]  /*108c0*/  ISETP.GE.AND P3, PT, R4, R222, PT ;  /* 0x000000de0400720c */ /* 0x000fc40003f66270 */
[----:B------:R-:W-:Y:S02]  /*108d0*/  IADD3 R0, R0, 0x19, RZ ;  /* 0x0000001900007810 */ /* 0x000fe40007ffe0ff */
[----:B------:R-:W-:Y:S02]  /*108e0*/  FSEL R27, R185, -INF , !P0 ;  /* 0xff800000b91b7808 */ /* 0x000fe40004000000 */
[CC--:B------:R-:W-:Y:S02]  /*108f0*/  ISETP.GE.AND P0, PT, R2.reuse, R223.reuse, PT ;  /* 0x000000df0200720c */ /* 0x0c0fe40003f06270 */
[-C--:B------:R-:W-:Y:S02]  /*10900*/  ISETP.LT.OR P1, PT, R2, R218.reuse, P1 ;  /* 0x000000da0200720c */ /* 0x080fe40000f21670 */
[----:B------:R-:W-:Y:S02]  /*10910*/  ISETP.LT.OR P3, PT, R4, R218, P3 ;  /* 0x000000da0400720c */ /* 0x000fe40001f61670 */
[----:B------:R-:W-:-:S02]  /*10920*/  ISETP.GE.AND P2, PT, R0, R223, PT ;  /* 0x000000df0000720c */ /* 0x000fc40003f46270 */
[-C--:B------:R-:W-:Y:S02]  /*10930*/  ISETP.LT.OR P0, PT, R2, R219.reuse, P0 ;  /* 0x000000db0200720c */ /* 0x080fe40000701670 */
[----:B------:R-:W-:Y:S02]  /*10940*/  FSEL R228, R22, -INF , !P1 ;  /* 0xff80000016e47808 */ /* 0x000fe40004800000 */
[C---:B------:R-:W-:Y:S02]  /*10950*/  ISETP.GE.AND P1, PT, R0.reuse, R222, PT ;  /* 0x000000de0000720c */ /* 0x040fe40003f26270 */
[----:B------:R-:W-:Y:S02]  /*10960*/  ISETP.GE.AND P5, PT, R3, R220, PT ;  /* 0x000000dc0300720c */ /* 0x000fe40003fa6270 */
[----:B------:R-:W-:Y:S02]  /*10970*/  FSEL R233, R31, -INF , !P3 ;  /* 0xff8000001fe97808 */ /* 0x000fe40005800000 */
[----:B------:R-:W-:-:S02]  /*10980*/  ISETP.LT.OR P2, PT, R0, R219, P2 ;  /* 0x000000db0000720c */ /* 0x000fc40001741670 */
[-C--:B------:R-:W-:Y:S02]  /*10990*/  ISETP.GE.AND P3, PT, R4, R221.reuse, PT ;  /* 0x000000dd0400720c */ /* 0x080fe40003f66270 */
[----:B------:R-:W-:Y:S02]  /*109a0*/  FSEL R224, R20, -INF , !P0 ;  /* 0xff80000014e07808 */ /* 0x000fe40004000000 */
[----:B------:R-:W-:Y:S02]  /*109b0*/  ISETP.GE.AND P0, PT, R2, R221, PT ;  /* 0x000000dd0200720c */ /* 0x000fe40003f06270 */
[----:B------:R-:W-:Y:S02]  /*109c0*/  ISETP.LT.OR P1, PT, R0, R218, P1 ;  /* 0x000000da0000720c */ /* 0x000fe40000f21670 */
[----:B------:R-:W-:Y:S01]  /*109d0*/  ISETP.LT.OR P5, PT, R3, R216, P5 ;  /* 0x000000d80300720c */ /* 0x000fe20002fa1670 */
[----:B------:R-:W-:Y:S01]  /*109e0*/  IMAD R3, R247, -0x326172a9, RZ ;  /* 0xcd9e8d57f7037824 */ /* 0x000fe200078e02ff */
[----:B------:R-:W-:-:S02]  /*109f0*/  FSEL R33, R21, -INF , !P2 ;  /* 0xff80000015217808 */ /* 0x000fc40005000000 */
[CC--:B------:R-:W-:Y:S02]  /*10a00*/  ISETP.LT.OR P3, PT, R4.reuse, R217.reuse, P3 ;  /* 0x000000d90400720c */ /* 0x0c0fe40001f61670 */
[-C--:B------:R-:W-:Y:S02]  /*10a10*/  ISETP.GE.AND P2, PT, R4, R220.reuse, PT ;  /* 0x000000dc0400720c */ /* 0x080fe40003f46270 */
[C---:B------:R-:W-:Y:S02]  /*10a20*/  ISETP.LT.OR P0, PT, R2.reuse, R217, P0 ;  /* 0x000000d90200720c */ /* 0x040fe40000701670 */
[----:B------:R-:W-:Y:S02]  /*10a30*/  FSEL R230, R23, -INF , !P1 ;  /* 0xff80000017e67808 */ /* 0x000fe40004800000 */
[----:B------:R-:W-:Y:S02]  /*10a40*/  ISETP.GE.AND P1, PT, R2, R220, PT ;  /* 0x000000dc0200720c */ /* 0x000fe40003f26270 */
[----:B------:R-:W-:-:S02]  /*10a50*/  FSEL R237, R181, -INF , !P3 ;  /* 0xff800000b5ed7808 */ /* 0x000fc40005800000 */
[----:B------:R-:W-:Y:S02]  /*10a60*/  ISETP.LT.OR P2, PT, R4, R216, P2 ;  /* 0x000000d80400720c */ /* 0x000fe40001741670 */
[----:B------:R-:W-:Y:S02]  /*10a70*/  ISETP.GE.AND P3, PT, R5, R220, PT ;  /* 0x000000dc0500720c */ /* 0x000fe40003f66270 */
[----:B------:R-:W-:Y:S02]  /*10a80*/  LOP3.LUT R3, R137, UR16, R3, 0x96, !PT ;  /* 0x0000001089037c12 */ /* 0x000fe4000f8e9603 */
[----:B------:R-:W-:Y:S02]  /*10a90*/  FSEL R236, R172, -INF , !P0 ;  /* 0xff800000acec7808 */ /* 0x000fe40004000000 */
[----:B------:R-:W-:Y:S01]  /*10aa0*/  LOP3.LUT R4, R139, UR14, R136, 0x96, !PT ;  /* 0x0000000e8b047c12 */ /* 0x000fe2000f8e9688 */
[----:B------:R-:W-:Y:S01]  /*10ab0*/  IMAD.WIDE.U32 R20, R3, -0x2daee0ad, RZ ;  /* 0xd2511f5303147825 */ /* 0x000fe200078e00ff */
[----:B------:R-:W-:-:S02]  /*10ac0*/  ISETP.GE.AND P0, PT, R0, R221, PT ;  /* 0x000000dd0000720c */ /* 0x000fc40003f06270 */
[-C--:B------:R-:W-:Y:S02]  /*10ad0*/  ISETP.LT.OR P1, PT, R2, R216.reuse, P1 ;  /* 0x000000d80200720c */ /* 0x080fe40000f21670 */
[----:B------:R-:W-:Y:S02]  /*10ae0*/  FMNMX.FTZ R2, R191, R9, !PT ;  /* 0x00000009bf027209 */ /* 0x000fe40007810000 */
[----:B------:R-:W-:Y:S01]  /*10af0*/  ISETP.LT.OR P3, PT, R5, R216, P3 ;  /* 0x000000d80500720c */ /* 0x000fe20001f61670 */
[----:B------:R-:W-:Y:S01]  /*10b00*/  IMAD.WIDE.U32 R4, R4, -0x2daee0ad, RZ ;  /* 0xd2511f5304047825 */ /* 0x000fe200078e00ff */
[----:B------:R-:W-:Y:S02]  /*10b10*/  ISETP.LT.OR P0, PT, R0, R217, P0 ;  /* 0x000000d90000720c */ /* 0x000fe40000701670 */
[----:B------:R-:W-:Y:S02]  /*10b20*/  LOP3.LUT R15, R137, UR16, R6, 0x96, !PT ;  /* 0x00000010890f7c12 */ /* 0x000fe4000f8e9606 */
[----:B------:R-:W-:Y:S01]  /*10b30*/  FMNMX.FTZ R6, R11, R2, !PT ;  /* 0x000000020b067209 */ /* 0x000fe20007810000 */
[----:B------:R-:W-:Y:S01]  /*10b40*/  IMAD.WIDE.U32 R2, R7, -0x326172a9, RZ ;  /* 0xcd9e8d5707027825 */ /* 0x000fe200078e00ff */
[----:B------:R-:W-:-:S02]  /*10b50*/  FSEL R238, R173, -INF , !P0 ;  /* 0xff800000adee7808 */ /* 0x000fc40004000000 */
[----:B------:R-:W-:Y:S01]  /*10b60*/  ISETP.GE.AND P0, PT, R0, R220, PT ;  /* 0x000000dc0000720c */ /* 0x000fe20003f06270 */
[----:B------:R-:W-:Y:S01]  /*10b70*/  IMAD.WIDE.U32 R22, R15, -0x2daee0ad, RZ ;  /* 0xd2511f530f167825 */ /* 0x000fe200078e00ff */
[----:B------:R-:W-:Y:S02]  /*10b80*/  LOP3.LUT R7, R5, UR11, R20, 0x96, !PT ;  /* 0x0000000b05077c12 */ /* 0x000fe4000f8e9614 */
[----:B------:R-:W-:Y:S02]  /*10b90*/  FMNMX.FTZ R5, R12, R6, !PT ;  /* 0x000000060c057209 */ /* 0x000fe40007810000 */
[----:B------:R-:W-:Y:S01]  /*10ba0*/  ISETP.LT.OR P0, PT, R0, R216, P0 ;  /* 0x000000d80000720c */ /* 0x000fe20000701670 */
[----:B------:R-:W-:Y:S01]  /*10bb0*/  IMAD.WIDE.U32 R180, R7, -0x326172a9, RZ ;  /* 0xcd9e8d5707b47825 */ /* 0x000fe200078e00ff */
[----:B------:R-:W-:Y:S02]  /*10bc0*/  FMNMX.FTZ R0, R13, R5, !PT ;  /* 0x000000050d007209 */ /* 0x000fe40007810000 */
[----:B------:R-:W-:-:S02]  /*10bd0*/  LOP3.LUT R14, R21, UR13, R192, 0x96, !PT ;  /* 0x0000000d150e7c12 */ /* 0x000fc4000f8e96c0 */
[----:B------:R-:W-:Y:S02]  /*10be0*/  FMNMX.FTZ R0, R232, R0, !PT ;  /* 0x00000000e8007209 */ /* 0x000fe40007810000 */
[----:B------:R-:W-:Y:S01]  /*10bf0*/  LOP3.LUT R6, R3, UR14, R136, 0x96, !PT ;  /* 0x0000000e03067c12 */ /* 0x000fe2000f8e9688 */
[----:B------:R-:W-:Y:S01]  /*10c00*/  IMAD.WIDE.U32 R20, R14, -0x326172a9, RZ ;  /* 0xcd9e8d570e147825 */ /* 0x000fe200078e00ff */
[----:B------:R-:W-:Y:S02]  /*10c10*/  FMNMX.FTZ R0, R231, R0, !PT ;  /* 0x00000000e7007209 */ /* 0x000fe40007810000 */
[----:B------:R-:W-:Y:S01]  /*10c20*/  LOP3.LUT R8, R23, UR13, R8, 0x96, !PT ;  /* 0x0000000d17087c12 */ /* 0x000fe2000f8e9608 */
[----:B------:R-:W-:Y:S01]  /*10c30*/  IMAD.WIDE.U32 R6, R6, -0x2daee0ad, RZ ;  /* 0xd2511f5306067825 */ /* 0x000fe200078e00ff */
[----:B------:R-:W-:Y:S02]  /*10c40*/  LOP3.LUT R14, R21, UR12, R138, 0x96, !PT ;  /* 0x0000000c150e7c12 */ /* 0x000fe4000f8e968a */
[----:B------:R-:W-:-:S02]  /*10c50*/  FMNMX.FTZ R0, R224, R0, !PT ;  /* 0x00000000e0007209 */ /* 0x000fc40007810000 */
[----:B------:R-:W-:Y:S01]  /*10c60*/  LOP3.LUT R3, R181, UR10, R20, 0x96, !PT ;  /* 0x0000000ab5037c12 */ /* 0x000fe2000f8e9614 */
[----:B------:R-:W-:Y:S01]  /*10c70*/  IMAD.WIDE.U32 R14, R14, -0x2daee0ad, RZ ;  /* 0xd2511f530e0e7825 */ /* 0x000fe200078e00ff */
[----:B------:R-:W-:Y:S02]  /*10c80*/  FMNMX.FTZ R0, R33, R0, !PT ;  /* 0x0000000021007209 */ /* 0x000fe40007810000 */
[----:B------:R-:W-:Y:S01]  /*10c90*/  LOP3.LUT R21, R7, UR11, R22, 0x96, !PT ;  /* 0x0000000b07157c12 */ /* 0x000fe2000f8e9616 */
[----:B------:R-:W-:Y:S01]  /*10ca0*/  IMAD.WIDE.U32 R184, R3, -0x2daee0ad, RZ ;  /* 0xd2511f5303b87825 */ /* 0x000fe200078e00ff */
[----:B------:R-:W-:Y:S02]  /*10cb0*/  LOP3.LUT R15, R15, UR9, R4, 0x96, !PT ;  /* 0x000000090f0f7c12 */ /* 0x000fe4000f8e9604 */
[----:B------:R-:W-:Y:S01]  /*10cc0*/  FMNMX.FTZ R3, R190, R10, !PT ;  /* 0x0000000abe037209 */ /* 0x000fe20007810000 */
[----:B------:R-:W-:Y:S01]  /*10cd0*/  IMAD.WIDE.U32 R22, R8, -0x326172a9, RZ ;  /* 0xcd9e8d5708167825 */ /* 0x000fe200078e00ff */
[----:B------:R-:W-:Y:S01]  /*10ce0*/  FMNMX.FTZ R4, R189, R19, !PT ;  /* 0x00000013bd047209 */ /* 0x000fe20007810000 */
[----:B------:R-:W1:Y:S01]  /*10cf0*/  SHFL.BFLY PT, R8, R0, 0x2, 0x1f ;  /* 0x0c401f0000087f89 */ /* 0x000e6200000e0000 */
[----:B------:R-:W-:Y:S01]  /*10d00*/  FMNMX.FTZ R3, R17, R3, !PT ;  /* 0x0000000311037209 */ /* 0x000fe20007810000 */
[----:B------:R-:W-:Y:S01]  /*10d10*/  IMAD.WIDE.U32 R242, R15, -0x326172a9, RZ ;  /* 0xcd9e8d570ff27825 */ /* 0x000fe200078e00ff */
[----:B------:R-:W-:-:S02]  /*10d20*/  LOP3.LUT R14, R185, UR7, R14, 0x96, !PT ;  /* 0x00000007b90e7c12 */ /* 0x000fc4000f8e960e */
[----:B------:R-:W-:Y:S01]  /*10d30*/  FMNMX.FTZ R4, R25, R4, !PT ;  /* 0x0000000419047209 */ /* 0x000fe20007810000 */
[----:B------:R-:W-:Y:S01]  /*10d40*/  IMAD.WIDE.U32 R132, R21, -0x326172a9, RZ ;  /* 0xcd9e8d5715847825 */ /* 0x000fe200078e00ff */
[----:B------:R-:W-:Y:S02]  /*10d50*/  FMNMX.FTZ R5, R18, R3, !PT ;  /* 0x0000000312057209 */ /* 0x000fe40007810000 */
[----:B------:R-:W-:Y:S01]  /*10d60*/  LOP3.LUT R20, R23, UR12, R2, 0x96, !PT ;  /* 0x0000000c17147c12 */ /* 0x000fe2000f8e9602 */
[----:B------:R-:W-:Y:S01]  /*10d70*/  IMAD.WIDE.U32 R2, R14, -0x326172a9, RZ ;  /* 0xcd9e8d570e027825 */ /* 0x000fe200078e00ff */
[----:B------:R-:W-:Y:S02]  /*10d80*/  FMNMX.FTZ R4, R26, R4, !PT ;  /* 0x000000041a047209 */ /* 0x000fe40007810000 */
[----:B------:R-:W-:Y:S02]  /*10d90*/  FMNMX.FTZ R7, R24, R5, !PT ;  /* 0x0000000518077209 */ /* 0x000fe40007810000 */
[----:B------:R-:W-:-:S02]  /*10da0*/  FMNMX.FTZ R5, R27, R4, !PT ;  /* 0x000000041b057209 */ /* 0x000fc40007810000 */
[----:B------:R-:W-:Y:S02]  /*10db0*/  LOP3.LUT R4, R2, 0xffff, RZ, 0xc0, !PT ;  /* 0x0000ffff02047812 */ /* 0x000fe400078ec0ff */
[----:B------:R-:W-:Y:S02]  /*10dc0*/  FMNMX.FTZ R135, R234, R7, !PT ;  /* 0x00000007ea877209 */ /* 0x000fe40007810000 */
[----:B------:R-:W-:Y:S02]  /*10dd0*/  FMNMX.FTZ R7, R235, R5, !PT ;  /* 0x00000005eb077209 */ /* 0x000fe40007810000 */
[----:B------:R-:W-:Y:S02]  /*10de0*/  SHF.R.U32.HI R5, RZ, 0x8, R4 ;  /* 0x00000008ff057819 */ /* 0x000fe40000011604 */
[----:B------:R-:W-:Y:S02]  /*10df0*/  LOP3.LUT R4, R2, 0xff, RZ, 0xc0, !PT ;  /* 0x000000ff02047812 */ /* 0x000fe400078ec0ff */
[----:B------:R-:W-:-:S02]  /*10e00*/  FMNMX.FTZ R7, R237, R7, !PT ;  /* 0x00000007ed077209 */ /* 0x000fc40007810000 */
[----:B------:R-:W-:Y:S02]  /*10e10*/  PRMT R31, R4, 0x5410, R5 ;  /* 0x00005410041f7816 */ /* 0x000fe40000000005 */
[----:B-1----:R-:W-:Y:S02]  /*10e20*/  FMNMX.FTZ R0, R0, R8, !PT ;  /* 0x0000000800007209 */ /* 0x002fe40007810000 */
[----:B------:R-:W-:Y:S02]  /*10e30*/  FMNMX.FTZ R4, R236, R7, !PT ;  /* 0x00000007ec047209 */ /* 0x000fe40007810000 */
[--C-:B------:R-:W-:Y:S01]  /*10e40*/  SHF.R.U32.HI R5, RZ, 0x10, R2.reuse ;  /* 0x00000010ff057819 */ /* 0x100fe20000011602 */
[----:B------:R-:W1:Y:S01]  /*10e50*/  SHFL.BFLY PT, R136, R0, 0x1, 0x1f ;  /* 0x0c201f0000887f89 */ /* 0x000e6200000e0000 */
[----:B------:R-:W-:Y:S02]  /*10e60*/  FMNMX.FTZ R4, R238, R4, !PT ;  /* 0x00000004ee047209 */ /* 0x000fe40007810000 */
[----:B------:R-:W-:-:S02]  /*10e70*/  SHF.R.U32.HI R15, RZ, 0x18, R2 ;  /* 0x00000018ff0f7819 */ /* 0x000fc40000011602 */
[----:B------:R-:W-:Y:S01]  /*10e80*/  LOP3.LUT R2, R3, UR18, R242, 0x96, !PT ;  /* 0x0000001203027c12 */ /* 0x000fe2000f8e96f2 */
[----:B------:R-:W2:Y:S01]  /*10e90*/  SHFL.BFLY PT, R134, R4, 0x2, 0x1f ;  /* 0x0c401f0004867f89 */ /* 0x000ea200000e0000 */
[----:B------:R-:W-:Y:S02]  /*10ea0*/  LOP3.LUT R8, R5, 0xff, RZ, 0xc0, !PT ;  /* 0x000000ff05087812 */ /* 0x000fe400078ec0ff */
[--C-:B------:R-:W-:Y:S02]  /*10eb0*/  SHF.R.U32.HI R5, RZ, 0x10, R2.reuse ;  /* 0x00000010ff057819 */ /* 0x100fe40000011602 */
[C---:B------:R-:W-:Y:S02]  /*10ec0*/  LOP3.LUT R3, R2.reuse, 0xffff, RZ, 0xc0, !PT ;  /* 0x0000ffff02037812 */ /* 0x040fe400078ec0ff */
[----:B------:R-:W-:Y:S02]  /*10ed0*/  LOP3.LUT R14, R2, 0xff, RZ, 0xc0, !PT ;  /* 0x000000ff020e7812 */ /* 0x000fe400078ec0ff */
[----:B------:R-:W-:-:S02]  /*10ee0*/  SHF.R.U32.HI R7, RZ, 0x18, R2 ;  /* 0x00000018ff077819 */ /* 0x000fc40000011602 */
[----:B------:R-:W-:Y:S02]  /*10ef0*/  FMNMX.FTZ R135, R233, R135, !PT ;  /* 0x00000087e9877209 */ /* 0x000fe40007810000 */
[----:B------:R-:W-:Y:S02]  /*10f00*/  LOP3.LUT R2, R5, 0xff, RZ, 0xc0, !PT ;  /* 0x000000ff05027812 */ /* 0x000fe400078ec0ff */
[----:B------:R-:W-:Y:S02]  /*10f10*/  SHF.R.U32.HI R3, RZ, 0x8, R3 ;  /* 0x00000008ff037819 */ /* 0x000fe40000011603 */
[----:B------:R-:W-:Y:S02]  /*10f20*/  LOP3.LUT R5, R133, UR10, R22, 0x96, !PT ;  /* 0x0000000a85057c12 */ /* 0x000fe4000f8e9616 */
[----:B------:R-:W-:Y:S02]  /*10f30*/  FMNMX.FTZ R135, R228, R135, !PT ;  /* 0x00000087e4877209 */ /* 0x000fe40007810000 */
[----:B------:R-:W-:Y:S01]  /*10f40*/  PRMT R29, R14, 0x5410, R3 ;  /* 0x000054100e1d7816 */ /* 0x000fe20000000003 */
[----:B------:R-:W-:Y:S01]  /*10f50*/  IMAD.WIDE.U32 R34, R5, -0x2daee0ad, RZ ;  /* 0xd2511f5305227825 */ /* 0x000fe200078e00ff */
[----:B------:R-:W-:-:S02]  /*10f60*/  PRMT R30, R2, 0x5410, R7 ;  /* 0x00005410021e7816 */ /* 0x000fc40000000007 */
[----:B------:R-:W-:Y:S01]  /*10f70*/  FMNMX.FTZ R135, R230, R135, !PT ;  /* 0x00000087e6877209 */ /* 0x000fe20007810000 */
[----:B------:R-:W-:Y:S01]  /*10f80*/  IMAD.WIDE.U32 R2, R20, -0x2daee0ad, RZ ;  /* 0xd2511f5314027825 */ /* 0x000fe200078e00ff */
[----:B-1----:R-:W-:Y:S02]  /*10f90*/  FMNMX.FTZ R136, R0, R136, !PT ;  /* 0x0000008800887209 */ /* 0x002fe40007810000 */
[----:B------:R-:W-:Y:S01]  /*10fa0*/  FMNMX.FTZ R0, R188, R32, !PT ;  /* 0x00000020bc007209 */ /* 0x000fe20007810000 */
[----:B------:R-:W1:Y:S01]  /*10fb0*/  SHFL.BFLY PT, R16, R135, 0x2, 0x1f ;  /* 0x0c401f0087107f89 */ /* 0x000e6200000e0000 */
[----:B------:R-:W-:Y:S02]  /*10fc0*/  LOP3.LUT R5, R35, UR7, R2, 0x96, !PT ;  /* 0x0000000723057c12 */ /* 0x000fe4000f8e9602 */
[----:B------:R-:W-:Y:S02]  /*10fd0*/  FSEL R2, R179, -INF , !P6 ;  /* 0xff800000b3027808 */ /* 0x000fe40007000000 */
[----:B------:R-:W-:-:S02]  /*10fe0*/  LOP3.LUT R20, R3, UR9, R6, 0x96, !PT ;  /* 0x0000000903147c12 */ /* 0x000fc4000f8e9606 */
[----:B--2---:R-:W-:Y:S01]  /*10ff0*/  FMNMX.FTZ R134, R4, R134, !PT ;  /* 0x0000008604867209 */ /* 0x004fe20007810000 */
[----:B------:R-:W-:Y:S01]  /*11000*/  IMAD.WIDE.U32 R4, R5, -0x326172a9, RZ ;  /* 0xcd9e8d5705047825 */ /* 0x000fe200078e00ff */
[----:B------:R-:W-:Y:S02]  /*11010*/  FSEL R6, R186, -INF , !P5 ;  /* 0xff800000ba067808 */ /* 0x000fe40006800000 */
[----:B------:R-:W-:Y:S01]  /*11020*/  FMNMX.FTZ R0, R2, R0, !PT ;  /* 0x0000000002007209 */ /* 0x000fe20007810000 */
[----:B------:R-:W-:Y:S01]  /*11030*/  IMAD.WIDE.U32 R240, R20, -0x326172a9, RZ ;  /* 0xcd9e8d5714f07825 */ /* 0x000fe200078e00ff */
[----:B------:R-:W-:Y:S02]  /*11040*/  FSEL R7, R187, -INF , !P4 ;  /* 0xff800000bb077808 */ /* 0x000fe40006000000 */
[----:B------:R-:W-:Y:S02]  /*11050*/  FMNMX.FTZ R3, R6, R0, !PT ;  /* 0x0000000006037209 */ /* 0x000fe40007810000 */
[----:B------:R-:W-:-:S02]  /*11060*/  LOP3.LUT R0, R4, 0xffff, RZ, 0xc0, !PT ;  /* 0x0000ffff04007812 */ /* 0x000fc400078ec0ff */
[----:B------:R-:W-:Y:S02]  /*11070*/  PRMT R28, R8, 0x5410, R15 ;  /* 0x00005410081c7816 */ /* 0x000fe4000000000f */
[----:B------:R-:W-:Y:S02]  /*11080*/  FSEL R182, R182, -INF , !P3 ;  /* 0xff800000b6b67808 */ /* 0x000fe40005800000 */
[----:B------:R-:W-:Y:S02]  /*11090*/  FMNMX.FTZ R8, R7, R3, !PT ;  /* 0x0000000307087209 */ /* 0x000fe40007810000 */
[----:B------:R-:W-:Y:S02]  /*110a0*/  SHF.R.U32.HI R3, RZ, 0x8, R0 ;  /* 0x00000008ff037819 */ /* 0x000fe40000011600 */
[----:B------:R-:W-:Y:S02]  /*110b0*/  LOP3.LUT R0, R4, 0xff, RZ, 0xc0, !PT ;  /* 0x000000ff04007812 */ /* 0x000fe400078ec0ff */
[----:B------:R-:W-:-:S02]  /*110c0*/  FSEL R183, R183, -INF , !P2 ;  /* 0xff800000b7b77808 */ /* 0x000fc40005000000 */
[----:B------:R-:W-:Y:S02]  /*110d0*/  FMNMX.FTZ R8, R182, R8, !PT ;  /* 0x00000008b6087209 */ /* 0x000fe40007810000 */
[----:B------:R-:W-:Y:S01]  /*110e0*/  PRMT R23, R0, 0x5410, R3 ;  /* 0x0000541000177816 */ /* 0x000fe20000000003 */
[----:B------:R-:W-:Y:S01]  /*110f0*/  FMUL.FTZ R3, R136, c[0x0][0x23c] ;  /* 0x00008f0088037a20 */ /* 0x000fe20000410000 */
[----:B------:R-:W-:Y:S02]  /*11100*/  FSEL R181, R174, -INF , !P1 ;  /* 0xff800000aeb57808 */ /* 0x000fe40004800000 */
[----:B------:R-:W-:Y:S02]  /*11110*/  FMNMX.FTZ R0, R183, R8, !PT ;  /* 0x00000008b7007209 */ /* 0x000fe40007810000 */
[----:B------:R-:W-:Y:S02]  /*11120*/  FSEL R185, R175, -INF , !P0 ;  /* 0xff800000afb97808 */ /* 0x000fe40004000000 */
[----:B------:R-:W-:-:S02]  /*11130*/  FMNMX.FTZ R137, R181, R0, !PT ;  /* 0x00000000b5897209 */ /* 0x000fc40007810000 */
[----:B-1----:R-:W-:Y:S02]  /*11140*/  FMNMX.FTZ R135, R135, R16, !PT ;  /* 0x0000001087877209 */ /* 0x002fe40007810000 */
[----:B------:R-:W-:Y:S02]  /*11150*/  FMNMX.FTZ R137, R185, R137, !PT ;  /* 0x00000089b9897209 */ /* 0x000fe40007810000 */
[----:B------:R-:W-:Y:S01]  /*11160*/  FSETP.NEU.FTZ.AND P1, PT, R136, -INF , PT ;  /* 0xff8000008800780b */ /* 0x000fe20003f3d000 */
[----:B------:R-:W1:Y:S01]  /*11170*/  SHFL.BFLY PT, R15, R135, 0x1, 0x1f ;  /* 0x0c201f00870f7f89 */ /* 0x000e6200000e0000 */
[----:B------:R-:W-:Y:S02]  /*11180*/  SHF.R.U32.HI R0, RZ, 0x10, R4 ;  /* 0x00000010ff007819 */ /* 0x000fe40000011604 */
[----:B------:R-:W-:Y:S01]  /*11190*/  FSEL R3, R3, RZ, P1 ;  /* 0x000000ff03037208 */ /* 0x000fe20000800000 */
[----:B------:R-:W2:Y:S01]  /*111a0*/  SHFL.BFLY PT, R14, R137, 0x2, 0x1f ;  /* 0x0c401f00890e7f89 */ /* 0x000ea200000e0000 */
[----:B------:R-:W-:-:S02]  /*111b0*/  LOP3.LUT R8, R0, 0xff, RZ, 0xc0, !PT ;  /* 0x000000ff00087812 */ /* 0x000fc400078ec0ff */
[----:B------:R-:W-:Y:S01]  /*111c0*/  SHF.R.U32.HI R0, RZ, 0x18, R4 ;  /* 0x00000018ff007819 */ /* 0x000fe20000011604 */
[--C-:B------:R-:W-:Y:S01]  /*111d0*/  FFMA.FTZ R9, R9, c[0x0][0x23c], -R3.reuse ;  /* 0x00008f0009097a23 */ /* 0x100fe20000010803 */
[----:B------:R-:W-:Y:S01]  /*111e0*/  LOP3.LUT R4, R5, UR18, R240, 0x96, !PT ;  /* 0x0000001205047c12 */ /* 0x000fe2000f8e96f0 */
[--C-:B------:R-:W-:Y:S01]  /*111f0*/  FFMA.FTZ R13, R13, c[0x0][0x23c], -R3.reuse ;  /* 0x00008f000d0d7a23 */ /* 0x100fe20000010803 */
[----:B------:R-:W-:Y:S01]  /*11200*/  PRMT R22, R8, 0x5410, R0 ;  /* 0x0000541008167816 */ /* 0x000fe20000000000 */
[----:B------:R3:W-:Y:S01]  /*11210*/  MUFU.EX2 R229, R9 ;  /* 0x0000000900e57308 */ /* 0x0007e20000000800 */
[----:B------:R-:W-:Y:S01]  /*11220*/  LOP3.LUT R0, R4, 0xffff, RZ, 0xc0, !PT ;  /* 0x0000ffff04007812 */ /* 0x000fe200078ec0ff */
[--C-:B------:R-:W-:Y:S02]  /*11230*/  FFMA.FTZ R12, R12, c[0x0][0x23c], -R3.reuse ;  /* 0x00008f000c0c7a23 */ /* 0x100fe40000010803 */
[----:B------:R-:W-:Y:S01]  /*11240*/  FFMA.FTZ R11, R11, c[0x0][0x23c], -R3 ;  /* 0x00008f000b0b7a23 */ /* 0x000fe20000010803 */
[----:B------:R-:W-:-:S02]  /*11250*/  SHF.R.U32.HI R5, RZ, 0x8, R0 ;  /* 0x00000008ff057819 */ /* 0x000fc40000011600 */
[----:B------:R-:W-:Y:S01]  /*11260*/  LOP3.LUT R0, R4, 0xff, RZ, 0xc0, !PT ;  /* 0x000000ff04007812 */ /* 0x000fe200078ec0ff */
[----:B------:R-:W-:Y:S01]  /*11270*/  MUFU.EX2 R226, R13 ;  /* 0x0000000d00e27308 */ /* 0x000fe20000000800 */
[----:B-1----:R-:W-:Y:S01]  /*11280*/  FMNMX.FTZ R135, R135, R15, !PT ;  /* 0x0000000f87877209 */ /* 0x002fe20007810000 */
[----:B---3--:R-:W1:Y:S01]  /*11290*/  SHFL.BFLY PT, R9, R134, 0x1, 0x1f ;  /* 0x0c201f0086097f89 */ /* 0x008e6200000e0000 */
[----:B--2---:R-:W-:-:S03]  /*112a0*/  FMNMX.FTZ R137, R14, R137, !PT ;  /* 0x000000890e897209 */ /* 0x004fc60007810000 */
[C---:B------:R-:W-:Y:S01]  /*112b0*/  FMUL.FTZ R16, R135.reuse, c[0x0][0x23c] ;  /* 0x00008f0087107a20 */ /* 0x040fe20000410000 */
[----:B------:R-:W-:Y:S01]  /*112c0*/  FSETP.NEU.FTZ.AND P2, PT, R135, -INF , PT ;  /* 0xff8000008700780b */ /* 0x000fe20003f5d000 */
[----:B------:R-:W-:Y:S01]  /*112d0*/  MUFU.EX2 R227, R12 ;  /* 0x0000000c00e37308 */ /* 0x000fe20000000800 */
[----:B------:R-:W-:Y:S01]  /*112e0*/  PRMT R14, R0, 0x5410, R5 ;  /* 0x00005410000e7816 */ /* 0x000fe20000000005 */
[----:B------:R-:W2:Y:S01]  /*112f0*/  SHFL.BFLY PT, R8, R137, 0x1, 0x1f ;  /* 0x0c201f0089087f89 */ /* 0x000ea200000e0000 */
[----:B------:R-:W-:Y:S02]  /*11300*/  FSEL R16, R16, RZ, P2 ;  /* 0x000000ff10107208 */ /* 0x000fe40001000000 */
[--C-:B------:R-:W-:Y:S02]  /*11310*/  SHF.R.U32.HI R5, RZ, 0x10, R4.reuse ;  /* 0x00000010ff057819 */ /* 0x100fe40000011604 */
[----:B------:R-:W-:Y:S01]  /*11320*/  SHF.R.U32.HI R4, RZ, 0x18, R4 ;  /* 0x00000018ff047819 */ /* 0x000fe20000011604 */
[--C-:B------:R-:W-:Y:S01]  /*11330*/  FFMA.FTZ R0, R17, c[0x0][0x23c], -R16.reuse ;  /* 0x00008f0011007a23 */ /* 0x100fe20000010810 */
[----:B------:R3:W-:Y:S01]  /*11340*/  MUFU.EX2 R225, R11 ;  /* 0x0000000b00e17308 */ /* 0x0007e20000000800 */
[----:B------:R-:W-:-:S07]  /*11350*/  FFMA.FTZ R10, R10, c[0x0][0x23c], -R16 ;  /* 0x00008f000a0a7a23 */ /* 0x000fce0000010810 */
[----:B------:R4:W-:Y:S01]  /*11360*/  MUFU.EX2 R194, R0 ;  /* 0x0000000000c27308 */ /* 0x0009e20000000800 */
[----:B-1----:R-:W-:Y:S01]  /*11370*/  FMNMX.FTZ R134, R134, R9, !PT ;  /* 0x0000000986867209 */ /* 0x002fe20007810000 */
[----:B------:R-:W-:-:S03]  /*11380*/  HSET2.LE.AND R9, R30, R199, PT ;  /* 0x000000c71e097233 */ /* 0x000fc60003803000 */
[C---:B------:R-:W-:Y:S01]  /*11390*/  FSETP.NEU.FTZ.AND P0, PT, R134.reuse, -INF , PT ;  /* 0xff8000008600780b */ /* 0x040fe20003f1d000 */
[----:B------:R-:W-:Y:S01]  /*113a0*/  FMUL.FTZ R17, R134, c[0x0][0x23c] ;  /* 0x00008f0086117a20 */ /* 0x000fe20000410000 */
[----:B--2---:R-:W-:Y:S01]  /*113b0*/  FMNMX.FTZ R137, R137, R8, !PT ;  /* 0x0000000889897209 */ /* 0x004fe20007810000 */
[----:B------:R1:W-:Y:S01]  /*113c0*/  MUFU.EX2 R195, R10 ;  /* 0x0000000a00c37308 */ /* 0x0003e20000000800 */
[--C-:B---3--:R-:W-:Y:S02]  /*113d0*/  HSET2.LE.AND R11, R28, R199.reuse, PT ;  /* 0x000000c71c0b7233 */ /* 0x108fe40003803000 */
[----:B------:R-:W-:Y:S01]  /*113e0*/  FSEL R17, R17, RZ, P0 ;  /* 0x000000ff11117208 */ /* 0x000fe20000000000 */
[--C-:B------:R-:W-:Y:S01]  /*113f0*/  HSET2.LE.AND R8, R29, R199.reuse, PT ;  /* 0x000000c71d087233 */ /* 0x100fe20003803000 */
[----:B----4-:R-:W-:Y:S01]  /*11400*/  LOP3.LUT R0, R5, 0xff, RZ, 0xc0, !PT ;  /* 0x000000ff05007812 */ /* 0x010fe200078ec0ff */
[----:B------:R-:W-:Y:S02]  /*11410*/  FFMA.FTZ R5, R18, c[0x0][0x23c], -R16 ;  /* 0x00008f0012057a23 */ /* 0x000fe40000010810 */
[----:B------:R-:W-:Y:S01]  /*11420*/  FMUL.FTZ R18, R137, c[0x0][0x23c] ;  /* 0x00008f0089127a20 */ /* 0x000fe20000410000 */
[----:B------:R-:W-:Y:S01]  /*11430*/  PRMT R13, R0, 0x5410, R4 ;  /* 0x00005410000d7816 */ /* 0x000fe20000000004 */
[----:B------:R-:W-:Y:S01]  /*11440*/  FFMA.FTZ R0, R24, c[0x0][0x23c], -R16 ;  /* 0x00008f0018007a23 */ /* 0x000fe20000010810 */
[----:B------:R-:W-:Y:S01]  /*11450*/  FSEL R4, R135, RZ, P2 ;  /* 0x000000ff87047208 */ /* 0x000fe20001000000 */
[----:B------:R2:W-:Y:S01]  /*11460*/  MUFU.EX2 R193, R5 ;  /* 0x0000000500c17308 */ /* 0x0005e20000000800 */
[----:B-1----:R-:W-:-:S03]  /*11470*/  HSET2.LE.AND R10, R31, R199, PT ;  /* 0x000000c71f0a7233 */ /* 0x002fc60003803000 */
[----:B------:R-:W-:Y:S01]  /*11480*/  FADD.FTZ R21, R190, -R4 ;  /* 0x80000004be157221 */ /* 0x000fe20000010000 */
[----:B------:R-:W-:Y:S02]  /*11490*/  FSEL R4, R134, RZ, P0 ;  /* 0x000000ff86047208 */ /* 0x000fe40000000000 */
[----:B------:R-:W-:Y:S01]  /*114a0*/  FSETP.NEU.FTZ.AND P0, PT, R137, -INF , PT ;  /* 0xff8000008900780b */ /* 0x000fe20003f1d000 */
[----:B------:R1:W-:Y:S01]  /*114b0*/  MUFU.EX2 R192, R0 ;  /* 0x0000000000c07308 */ /* 0x0003e20000000800 */
[----:B------:R-:W-:Y:S02]  /*114c0*/  FMUL.FTZ R21, R21, c[0x0][0x23c] ;  /* 0x00008f0015157a20 */ /* 0x000fe40000410000 */
[----:B------:R-:W-:Y:S01]  /*114d0*/  FADD.FTZ R20, R189, -R4 ;  /* 0x80000004bd147221 */ /* 0x000fe20000010000 */
[----:B------:R-:W-:Y:S01]  /*114e0*/  FSEL R18, R18, RZ, P0 ;  /* 0x000000ff12127208 */ /* 0x000fe20000000000 */
[----:B------:R-:W-:Y:S02]  /*114f0*/  FFMA.FTZ R4, R26, c[0x0][0x23c], -R17 ;  /* 0x00008f001a047a23 */ /* 0x000fe40000010811 */
[----:B------:R-:W-:Y:S01]  /*11500*/  FMUL.FTZ R20, R20, c[0x0][0x23c] ;  /* 0x00008f0014147a20 */ /* 0x000fe20000410000 */
[----:B--2---:R-:W-:Y:S01]  /*11510*/  FSEL R5, R136, RZ, P1 ;  /* 0x000000ff88057208 */ /* 0x004fe20000800000 */
[----:B------:R2:W-:Y:S01]  /*11520*/  MUFU.EX2 R187, R4 ;  /* 0x0000000400bb7308 */ /* 0x0005e20000000800 */
[----:B------:R-:W-:-:S02]  /*11530*/  FFMA.FTZ R2, R2, c[0x0][0x23c], -R18 ;  /* 0x00008f0002027a23 */ /* 0x000fc40000010812 */
[--C-:B------:R-:W-:Y:S02]  /*11540*/  FFMA.FTZ R6, R6, c[0x0][0x23c], -R18.reuse ;  /* 0x00008f0006067a23 */ /* 0x100fe40000010812 */
[----:B------:R-:W-:Y:S01]  /*11550*/  FADD.FTZ R12, R191, -R5 ;  /* 0x80000005bf0c7221 */ /* 0x000fe20000010000 */
[----:B------:R-:W-:Y:S01]  /*11560*/  HSET2.LE.AND R5, R13, R199, PT ;  /* 0x000000c70d057233 */ /* 0x000fe20003803000 */
[----:B-1----:R-:W-:Y:S01]  /*11570*/  FFMA.FTZ R0, R19, c[0x0][0x23c], -R17 ;  /* 0x00008f0013007a23 */ /* 0x002fe20000010811 */
[----:B------:R-:W-:Y:S01]  /*11580*/  MUFU.EX2 R138, R2 ;  /* 0x00000002008a7308 */ /* 0x000fe20000000800 */
[----:B------:R-:W-:Y:S02]  /*11590*/  FMUL.FTZ R12, R12, c[0x0][0x23c] ;  /* 0x00008f000c0c7a20 */ /* 0x000fe40000410000 */
[----:B------:R-:W-:Y:S02]  /*115a0*/  FFMA.FTZ R7, R7, c[0x0][0x23c], -R18 ;  /* 0x00008f0007077a23 */ /* 0x000fe40000010812 */
[----:B------:R-:W-:-:S03]  /*115b0*/  IMAD.MOV.U32 R191, RZ, RZ, R198 ;  /* 0x000000ffffbf7224 */ /* 0x000fc600078e00c6 */
[----:B------:R1:W-:Y:S01]  /*115c0*/  MUFU.EX2 R190, R0 ;  /* 0x0000000000be7308 */ /* 0x0003e20000000800 */
[----:B--2---:R-:W-:-:S07]  /*115d0*/  FFMA.FTZ R4, R27, c[0x0][0x23c], -R17 ;  /* 0x00008f001b047a23 */ /* 0x004fce0000010811 */
[----:B------:R2:W-:Y:S01]  /*115e0*/  MUFU.EX2 R186, R4 ;  /* 0x0000000400ba7308 */ /* 0x0005e20000000800 */
[----:B-1----:R-:W-:-:S07]  /*115f0*/  FFMA.FTZ R0, R25, c[0x0][0x23c], -R17 ;  /* 0x00008f0019007a23 */ /* 0x002fce0000010811 */
[----:B------:R-:W1:Y:S01]  /*11600*/  MUFU.EX2 R26, R12 ;  /* 0x0000000c001a7308 */ /* 0x000e620000000800 */
[----:B--2---:R-:W-:-:S07]  /*11610*/  FFMA.FTZ R4, R32, c[0x0][0x23c], -R18 ;  /* 0x00008f0020047a23 */ /* 0x004fce0000010812 */
[----:B------:R2:W3:Y:S08]  /*11620*/  MUFU.EX2 R189, R0 ;  /* 0x0000000000bd7308 */ /* 0x0004f00000000800 */
[----:B------:R4:W-:Y:S01]  /*11630*/  MUFU.EX2 R139, R4 ;  /* 0x00000004008b7308 */ /* 0x0009e20000000800 */
[-C--:B-1----:R-:W-:Y:S02]  /*11640*/  FMUL.FTZ R140, R140, R26.reuse ;  /* 0x0000001a8c8c7220 */ /* 0x082fe40000410000 */
[----:B------:R-:W-:-:S02]  /*11650*/  FMUL.FTZ R141, R141, R26 ;  /* 0x0000001a8d8d7220 */ /* 0x000fc40000410000 */
[-C--:B------:R-:W-:Y:S02]  /*11660*/  FMUL.FTZ R152, R152, R26.reuse ;  /* 0x0000001a98987220 */ /* 0x080fe40000410000 */
[-C--:B------:R-:W-:Y:S01]  /*11670*/  FMUL.FTZ R153, R153, R26.reuse ;  /* 0x0000001a99997220 */ /* 0x080fe20000410000 */
[----:B--2---:R-:W-:Y:S01]  /*11680*/  FSEL R0, R137, RZ, P0 ;  /* 0x000000ff89007208 */ /* 0x004fe20000000000 */
[----:B------:R1:W-:Y:S01]  /*11690*/  MUFU.EX2 R133, R6 ;  /* 0x0000000600857308 */ /* 0x0003e20000000800 */
[-C--:B------:R-:W-:Y:S02]  /*116a0*/  FMUL.FTZ R156, R156, R26.reuse ;  /* 0x0000001a9c9c7220 */ /* 0x080fe40000410000 */
[----:B------:R-:W-:Y:S02]  /*116b0*/  FMUL.FTZ R157, R157, R26 ;  /* 0x0000001a9d9d7220 */ /* 0x000fe40000410000 */
[----:B------:R-:W-:Y:S01]  /*116c0*/  FADD.FTZ R19, R188, -R0 ;  /* 0x80000000bc137221 */ /* 0x000fe20000010000 */
[----:B------:R-:W-:Y:S01]  /*116d0*/  F2FP.BF16.PACK_AB R0, R226, R227 ;  /* 0x000000e3e200723e */ /* 0x000fe200000010ff */
[----:B----4-:R-:W-:Y:S01]  /*116e0*/  HSET2.LE.AND R4, R14, R199, PT ;  /* 0x000000c70e047233 */ /* 0x010fe20003803000 */
[----:B------:R2:W-:Y:S01]  /*116f0*/  MUFU.EX2 R35, R7 ;  /* 0x0000000700237308 */ /* 0x0005e20000000800 */
[----:B------:R-:W4:Y:S01]  /*11700*/  LDSM.16.MT88.4 R12, [R201+0xa000] ;  /* 0x00a00000c90c783b */ /* 0x000f220000004200 */
[----:B------:R-:W-:Y:S01]  /*11710*/  LOP3.LUT R10, R10, R0, RZ, 0xc0, !PT ;  /* 0x000000000a0a7212 */ /* 0x000fe200078ec0ff */
[----:B------:R-:W-:Y:S01]  /*11720*/  FMUL.FTZ R19, R19, c[0x0][0x23c] ;  /* 0x00008f0013137a20 */ /* 0x000fe20000410000 */
[----:B------:R-:W-:Y:S01]  /*11730*/  F2FP.BF16.PACK_AB R0, R192, R193 ;  /* 0x000000c1c000723e */ /* 0x000fe200000010ff */
[----:B------:R-:W-:-:S02]  /*11740*/  FMUL.FTZ R168, R168, R26 ;  /* 0x0000001aa8a87220 */ /* 0x000fc40000410000 */
[----:B------:R-:W-:Y:S01]  /*11750*/  FMUL.FTZ R169, R169, R26 ;  /* 0x0000001aa9a97220 */ /* 0x000fe20000410000 */
[----:B------:R-:W-:Y:S01]  /*11760*/  LOP3.LUT R11, R11, R0, RZ, 0xc0, !PT ;  /* 0x000000000b0b7212 */ /* 0x000fe200078ec0ff */
[----:B------:R-:W5:Y:S01]  /*11770*/  MUFU.EX2 R25, R21 ;  /* 0x0000001500197308 */ /* 0x000f620000000800 */
[----:B------:R-:W-:Y:S01]  /*11780*/  F2FP.BF16.PACK_AB R0, R225, R229 ;  /* 0x000000e5e100723e */ /* 0x000fe200000010ff */
[--C-:B-1----:R-:W-:Y:S01]  /*11790*/  HSET2.LE.AND R6, R23, R199.reuse, PT ;  /* 0x000000c717067233 */ /* 0x102fe20003803000 */
[----:B------:R-:W-:Y:S02]  /*117a0*/  FMUL.FTZ R36, R36, R26 ;  /* 0x0000001a24247220 */ /* 0x000fe40000410000 */
[----:B------:R-:W-:Y:S01]  /*117b0*/  LOP3.LUT R8, R8, R0, RZ, 0xc0, !PT ;  /* 0x0000000008087212 */ /* 0x000fe200078ec0ff */
[-C--:B------:R-:W-:Y:S01]  /*117c0*/  FMUL.FTZ R37, R37, R26.reuse ;  /* 0x0000001a25257220 */ /* 0x080fe20000410000 */
[----:B------:R-:W-:Y:S01]  /*117d0*/  F2FP.BF16.PACK_AB R0, R194, R195 ;  /* 0x000000c3c200723e */ /* 0x000fe200000010ff */
[----:B------:R-:W1:Y:S01]  /*117e0*/  MUFU.EX2 R24, R20 ;  /* 0x0000001400187308 */ /* 0x000e620000000800 */
[----:B--2---:R-:W-:Y:S01]  /*117f0*/  HSET2.LE.AND R7, R22, R199, PT ;  /* 0x000000c716077233 */ /* 0x004fe20003803000 */
[----:B------:R-:W-:Y:S01]  /*11800*/  FMUL.FTZ R48, R48, R26 ;  /* 0x0000001a30307220 */ /* 0x000fe20000410000 */
[----:B------:R-:W-:Y:S01]  /*11810*/  LOP3.LUT R9, R9, R0, RZ, 0xc0, !PT ;  /* 0x0000000009097212 */ /* 0x000fe200078ec0ff */
[----:B------:R-:W-:Y:S01]  /*11820*/  FMUL.FTZ R49, R49, R26 ;  /* 0x0000001a31317220 */ /* 0x000fe20000410000 */
[----:B---3--:R-:W-:Y:S01]  /*11830*/  F2FP.BF16.PACK_AB R0, R189, R190 ;  /* 0x000000bebd00723e */ /* 0x008fe200000010ff */
[----:B------:R-:W-:-:S02]  /*11840*/  FMUL.FTZ R52, R52, R26 ;  /* 0x0000001a34347220 */ /* 0x000fc40000410000 */
[----:B------:R-:W2:Y:S01]  /*11850*/  MUFU.EX2 R19, R19 ;  /* 0x0000001300137308 */ /* 0x000ea20000000800 */
[----:B------:R-:W-:Y:S01]  /*11860*/  LOP3.LUT R4, R4, R0, RZ, 0xc0, !PT ;  /* 0x0000000004047212 */ /* 0x000fe200078ec0ff */
[----:B-----5:R-:W-:Y:S01]  /*11870*/  FMUL.FTZ R142, R142, R25 ;  /* 0x000000198e8e7220 */ /* 0x020fe20000410000 */
[----:B------:R-:W-:Y:S01]  /*11880*/  F2FP.BF16.PACK_AB R0, R138, R139 ;  /* 0x0000008b8a00723e */ /* 0x000fe200000010ff */
[-C--:B------:R-:W-:Y:S02]  /*11890*/  FMUL.FTZ R143, R143, R25.reuse ;  /* 0x000000198f8f7220 */ /* 0x080fe40000410000 */
[----:B------:R-:W-:Y:S01]  /*118a0*/  FMUL.FTZ R154, R154, R25 ;  /* 0x000000199a9a7220 */ /* 0x000fe20000410000 */
[----:B------:R-:W-:Y:S01]  /*118b0*/  LOP3.LUT R5, R5, R0, RZ, 0xc0, !PT ;  /* 0x0000000005057212 */ /* 0x000fe200078ec0ff */
[-C--:B-1----:R-:W-:Y:S01]  /*118c0*/  FMUL.FTZ R144, R144, R24.reuse ;  /* 0x0000001890907220 */ /* 0x082fe20000410000 */
[----:B------:R-:W-:Y:S01]  /*118d0*/  F2FP.BF16.PACK_AB R0, R186, R187 ;  /* 0x000000bbba00723e */ /* 0x000fe200000010ff */
[----:B------:R-:W-:-:S02]  /*118e0*/  FMUL.FTZ R145, R145, R24 ;  /* 0x0000001891917220 */ /* 0x000fc40000410000 */
[----:B------:R-:W-:Y:S01]  /*118f0*/  FMUL.FTZ R148, R148, R24 ;  /* 0x0000001894947220 */ /* 0x000fe20000410000 */
[----:B------:R-:W-:Y:S01]  /*11900*/  LOP3.LUT R6, R6, R0, RZ, 0xc0, !PT ;  /* 0x0000000006067212 */ /* 0x000fe200078ec0ff */
[----:B------:R-:W-:Y:S01]  /*11910*/  FMUL.FTZ R149, R149, R24 ;  /* 0x0000001895957220 */ /* 0x000fe20000410000 */
[----:B------:R-:W-:Y:S01]  /*11920*/  F2FP.BF16.PACK_AB R0, R35, R133 ;  /* 0x000000852300723e */ /* 0x000fe200000010ff */
[-C--:B--2---:R-:W-:Y:S01]  /*11930*/  FMUL.FTZ R146, R146, R19.reuse ;  /* 0x0000001392927220 */ /* 0x084fe20000410000 */
[----:B----4-:R-:W-:Y:S01]  /*11940*/  HMMA.16816.F32.BF16 R140, R8, R12, R140 ;  /* 0x0000000c088c723c */ /* 0x010fe2000004188c */
[-C--:B------:R-:W-:Y:S01]  /*11950*/  FMUL.FTZ R147, R147, R19.reuse ;  /* 0x0000001393937220 */ /* 0x080fe20000410000 */
[----:B------:R-:W-:Y:S01]  /*11960*/  LOP3.LUT R7, R7, R0, RZ, 0xc0, !PT ;  /* 0x0000000007077212 */ /* 0x000fe200078ec0ff */
[-C--:B------:R-:W-:Y:S02]  /*11970*/  FMUL.FTZ R150, R150, R19.reuse ;  /* 0x0000001396967220 */ /* 0x080fe40000410000 */
[----:B------:R-:W-:-:S02]  /*11980*/  FMUL.FTZ R151, R151, R19 ;  /* 0x0000001397977220 */ /* 0x000fc40000410000 */
[-C--:B------:R-:W-:Y:S02]  /*11990*/  FMUL.FTZ R155, R155, R25.reuse ;  /* 0x000000199b9b7220 */ /* 0x080fe40000410000 */
        /* <DEDUP_REMOVED lines=11> */
[----:B------:R-:W1:Y:S01]  /*11a50*/  LDSM.16.MT88.4 R12, [R203+0xa000] ;  /* 0x00a00000cb0c783b */ /* 0x000e620000004200 */
        /* <DEDUP_REMOVED lines=16> */
[----:B------:R-:W-:Y:S02]  /*11b60*/  IMAD.MOV.U32 R21, RZ, RZ, R173 ;  /* 0x000000ffff157224 */ /* 0x000fe400078e00ad */
[----:B------:R-:W-:Y:S02]  /*11b70*/  IMAD.MOV.U32 R20, RZ, RZ, R174 ;  /* 0x000000ffff147224 */ /* 0x000fe400078e00ae */
[----:B------:R-:W-:Y:S02]  /*11b80*/  FMUL.FTZ R53, R53, R26 ;  /* 0x0000001a35357220 */ /* 0x000fe40000410000 */
        /* <DEDUP_REMOVED lines=12> */
[----:B------:R-:W-:Y:S02]  /*11c50*/  FMUL.FTZ R63, R63, R19 ;  /* 0x000000133f3f7220 */ /* 0x000fe40000410000 */
[-C--:B------:R-:W-:Y:S02]  /*11c60*/  FMUL.FTZ R64, R64, R26.reuse ;  /* 0x0000001a40407220 */ /* 0x080fe40000410000 */
[----:B------:R-:W-:Y:S02]  /*11c70*/  FMUL.FTZ R65, R65, R26 ;  /* 0x0000001a41417220 */ /* 0x000fe40000410000 */
[-C--:B------:R-:W-:Y:S01]  /*11c80*/  FMUL.FTZ R66, R66, R25.reuse ;  /* 0x0000001942427220 */ /* 0x080fe20000410000 */
[----:B------:R-:W-:Y:S01]  /*11c90*/  HMMA.16816.F32.BF16 R28, R8, R14, R168 ;  /* 0x0000000e081c723c */ /* 0x000fe200000418a8 */
[----:B------:R-:W1:Y:S01]  /*11ca0*/  LDSM.16.MT88.4 R12, [R206+0xa000] ;  /* 0x00a00000ce0c783b */ /* 0x000e620000004200 */
[----:B------:R-:W-:-:S02]  /*11cb0*/  FMUL.FTZ R67, R67, R25 ;  /* 0x0000001943437220 */ /* 0x000fc40000410000 */
[-C--:B------:R-:W-:Y:S02]  /*11cc0*/  FMUL.FTZ R68, R68, R26.reuse ;  /* 0x0000001a44447220 */ /* 0x080fe40000410000 */
[----:B------:R-:W-:Y:S02]  /*11cd0*/  FMUL.FTZ R69, R69, R26 ;  /* 0x0000001a45457220 */ /* 0x000fe40000410000 */
[----:B------:R-:W-:Y:S02]  /*11ce0*/  IMAD.MOV.U32 R169, RZ, RZ, R21 ;  /* 0x000000ffffa97224 */ /* 0x000fe400078e0015 */
[----:B------:R-:W-:Y:S02]  /*11cf0*/  IMAD.MOV.U32 R170, RZ, RZ, R20 ;  /* 0x000000ffffaa7224 */ /* 0x000fe400078e0014 */
[-C--:B------:R-:W-:Y:S02]  /*11d00*/  FMUL.FTZ R70, R70, R25.reuse ;  /* 0x0000001946467220 */ /* 0x080fe40000410000 */
[----:B------:R-:W-:-:S02]  /*11d10*/  FMUL.FTZ R71, R71, R25 ;  /* 0x0000001947477220 */ /* 0x000fc40000410000 */
[-C--:B------:R-:W-:Y:S02]  /*11d20*/  FMUL.FTZ R72, R72, R24.reuse ;  /* 0x0000001848487220 */ /* 0x080fe40000410000 */
[----:B------:R-:W-:Y:S02]  /*11d30*/  FMUL.FTZ R73, R73, R24 ;  /* 0x0000001849497220 */ /* 0x000fe40000410000 */
[-C--:B------:R-:W-:Y:S02]  /*11d40*/  FMUL.FTZ R74, R74, R19.reuse ;  /* 0x000000134a4a7220 */ /* 0x080fe40000410000 */
[----:B------:R-:W-:Y:S02]  /*11d50*/  FMUL.FTZ R75, R75, R19 ;  /* 0x000000134b4b7220 */ /* 0x000fe40000410000 */
[----:B------:R-:W-:Y:S01]  /*11d60*/  IMAD.MOV.U32 R155, RZ, RZ, R28 ;  /* 0x000000ffff9b7224 */ /* 0x000fe200078e001c */
[----:B------:R-:W-:Y:S01]  /*11d70*/  MOV R153, R30 ;  /* 0x0000001e00997202 */ /* 0x000fe20000000f00 */
[----:B------:R-:W-:-:S02]  /*11d80*/  IMAD.MOV.U32 R154, RZ, RZ, R29 ;  /* 0x000000ffff9a7224 */ /* 0x000fc400078e001d */
[----:B------:R-:W-:Y:S02]  /*11d90*/  IMAD.MOV.U32 R152, RZ, RZ, R31 ;  /* 0x000000ffff987224 */ /* 0x000fe400078e001f */
[-C--:B------:R-:W-:Y:S02]  /*11da0*/  FMUL.FTZ R76, R76, R24.reuse ;  /* 0x000000184c4c7220 */ /* 0x080fe40000410000 */
[----:B------:R-:W-:Y:S02]  /*11db0*/  FMUL.FTZ R77, R77, R24 ;  /* 0x000000184d4d7220 */ /* 0x000fe40000410000 */
[-C--:B------:R-:W-:Y:S02]  /*11dc0*/  FMUL.FTZ R78, R78, R19.reuse ;  /* 0x000000134e4e7220 */ /* 0x080fe40000410000 */
[----:B------:R-:W-:Y:S02]  /*11dd0*/  FMUL.FTZ R79, R79, R19 ;  /* 0x000000134f4f7220 */ /* 0x000fe40000410000 */
[----:B------:R-:W-:-:S02]  /*11de0*/  FMUL.FTZ R80, R80, R26 ;  /* 0x0000001a50507220 */ /* 0x000fc40000410000 */
[-C--:B------:R-:W-:Y:S01]  /*11df0*/  FMUL.FTZ R81, R81, R26.reuse ;  /* 0x0000001a51517220 */ /* 0x080fe20000410000 */
[-C--:B-1----:R-:W-:Y:S01]  /*11e00*/  HMMA.16816.F32.BF16 R36, R8, R12.reuse, R36 ;  /* 0x0000000c0824723c */ /* 0x082fe20000041824 */
[-C--:B------:R-:W-:Y:S02]  /*11e10*/  FMUL.FTZ R82, R82, R25.reuse ;  /* 0x0000001952527220 */ /* 0x080fe40000410000 */
[----:B------:R-:W-:Y:S02]  /*11e20*/  FMUL.FTZ R83, R83, R25 ;  /* 0x0000001953537220 */ /* 0x000fe40000410000 */
[----:B------:R-:W-:Y:S02]  /*11e30*/  IMAD.MOV.U32 R188, RZ, RZ, R246 ;  /* 0x000000ffffbc7224 */ /* 0x000fe400078e00f6 */
        /* <DEDUP_REMOVED lines=11> */
[----:B------:R-:W-:Y:S01]  /*11ef0*/  HMMA.16816.F32.BF16 R20, R8, R14, R48 ;  /* 0x0000000e0814723c */ /* 0x000fe20000041830 */
[----:B------:R-:W1:Y:S01]  /*11f00*/  LDSM.16.MT88.4 R12, [R205+0xa000] ;  /* 0x00a00000cd0c783b */ /* 0x000e620000004200 */
        /* <DEDUP_REMOVED lines=15> */
[-C--:B------:R-:W-:Y:S02]  /*12000*/  FMUL.FTZ R108, R108, R24.reuse ;  /* 0x000000186c6c7220 */ /* 0x080fe40000410000 */
[----:B------:R-:W-:-:S02]  /*12010*/  FMUL.FTZ R109, R109, R24 ;  /* 0x000000186d6d7220 */ /* 0x000fc40000410000 */
[-C--:B------:R-:W-:Y:S02]  /*12020*/  FMUL.FTZ R110, R110, R19.reuse ;  /* 0x000000136e6e7220 */ /* 0x080fe40000410000 */
[----:B------:R-:W-:Y:S02]  /*12030*/  FMUL.FTZ R111, R111, R19 ;  /* 0x000000136f6f7220 */ /* 0x000fe40000410000 */
[-C--:B------:R-:W-:Y:S01]  /*12040*/  FMUL.FTZ R112, R112, R26.reuse ;  /* 0x0000001a70707220 */ /* 0x080fe20000410000 */
[----:B-1----:R-:W-:Y:S01]  /*12050*/  HMMA.16816.F32.BF16 R28, R8, R12, R52 ;  /* 0x0000000c081c723c */ /* 0x002fe20000041834 */
        /* <DEDUP_REMOVED lines=13> */
[----:B------:R-:W-:Y:S01]  /*12130*/  FMUL.FTZ R122, R122, R19 ;  /* 0x000000137a7a7220 */ /* 0x000fe20000410000 */
[----:B------:R-:W-:Y:S01]  /*12140*/  HMMA.16816.F32.BF16 R248, R8, R14, R64 ;  /* 0x0000000e08f8723c */ /* 0x000fe20000041840 */
[----:B------:R-:W1:Y:S01]  /*12150*/  LDSM.16.MT88.4 R12, [R201+0xb000] ;  /* 0x00b00000c90c783b */ /* 0x000e620000004200 */
[----:B------:R-:W-:Y:S01]  /*12160*/  IMAD.MOV.U32 R21, RZ, RZ, R29 ;  /* 0x000000ffff157224 */ /* 0x000fe200078e001d */
[----:B------:R-:W-:Y:S01]  /*12170*/  MOV R2, R31 ;  /* 0x0000001f00027202 */ /* 0x000fe20000000f00 */
[----:B------:R-:W-:Y:S02]  /*12180*/  IMAD.MOV.U32 R20, RZ, RZ, R30 ;  /* 0x000000ffff147224 */ /* 0x000fe400078e001e */
[----:B------:R-:W-:-:S02]  /*12190*/  IMAD.MOV.U32 R0, RZ, RZ, R28 ;  /* 0x000000ffff007224 */ /* 0x000fc400078e001c */
[----:B------:R-:W-:Y:S02]  /*121a0*/  IMAD.MOV.U32 R65, RZ, RZ, R21 ;  /* 0x000000ffff417224 */ /* 0x000fe400078e0015 */
[----:B------:R-:W-:Y:S02]  /*121b0*/  IMAD.MOV.U32 R66, RZ, RZ, R20 ;  /* 0x000000ffff427224 */ /* 0x000fe400078e0014 */
[----:B------:R-:W2:Y:S01]  /*121c0*/  LDSM.16.MT88.4 R20, [R206+0xb000] ;  /* 0x00b00000ce14783b */ /* 0x000ea20000004200 */
[----:B------:R-:W-:Y:S02]  /*121d0*/  IMAD.MOV.U32 R64, RZ, RZ, R0 ;  /* 0x000000ffff407224 */ /* 0x000fe400078e0000 */
[----:B------:R-:W-:Y:S02]  /*121e0*/  FFMA.FTZ R0, R232, c[0x0][0x23c], -R3 ;  /* 0x00008f00e8007a23 */ /* 0x000fe40000010803 */
[----:B------:R-:W-:Y:S01]  /*121f0*/  IMAD.MOV.U32 R67, RZ, RZ, R2 ;  /* 0x000000ffff437224 */ /* 0x000fe200078e0002 */
[----:B------:R-:W-:Y:S01]  /*12200*/  LOP3.LUT R2, R243, UR8, R180, 0x96, !PT ;  /* 0x00000008f3027c12 */ /* 0x000fe2000f8e96b4 */
[----:B------:R3:W-:Y:S01]  /*12210*/  MUFU.EX2 R28, R0 ;  /* 0x00000000001c7308 */ /* 0x0007e20000000800 */
        /* <DEDUP_REMOVED lines=8> */
[----:B---3--:R-:W-:Y:S02]  /*122a0*/  FFMA.FTZ R0, R231, c[0x0][0x23c], -R3 ;  /* 0x00008f00e7007a23 */ /* 0x008fe40000010803 */
[----:B------:R-:W-:Y:S02]  /*122b0*/  FMUL.FTZ R117, R117, R26 ;  /* 0x0000001a75757220 */ /* 0x000fe40000410000 */
[----:B------:R3:W4:Y:S01]  /*122c0*/  MUFU.EX2 R31, R0 ;  /* 0x00000000001f7308 */ /* 0x0007220000000800 */
[----:B-1----:R-:W-:Y:S01]  /*122d0*/  HMMA.16816.F32.BF16 R68, R8, R12, R68 ;  /* 0x0000000c0844723c */ /* 0x002fe20000041844 */
[-C--:B------:R-:W-:Y:S02]  /*122e0*/  FMUL.FTZ R118, R118, R25.reuse ;  /* 0x0000001976767220 */ /* 0x080fe40000410000 */
[----:B------:R-:W-:-:S02]  /*122f0*/  FMUL.FTZ R119, R119, R25 ;  /* 0x0000001977777220 */ /* 0x000fc40000410000 */
[-C--:B------:R-:W-:Y:S02]  /*12300*/  FMUL.FTZ R128, R128, R26.reuse ;  /* 0x0000001a80807220 */ /* 0x080fe40000410000 */
[----:B------:R-:W-:Y:S01]  /*12310*/  FMUL.FTZ R129, R129, R26 ;  /* 0x0000001a81817220 */ /* 0x000fe20000410000 */
[C---:B------:R-:W-:Y:S01]  /*12320*/  HMMA.16816.F32.BF16 R72, R4.reuse, R12, R72 ;  /* 0x0000000c0448723c */ /* 0x040fe20000041848 */
[-C--:B------:R-:W-:Y:S02]  /*12330*/  FMUL.FTZ R130, R130, R25.reuse ;  /* 0x0000001982827220 */ /* 0x080fe40000410000 */
[----:B------:R-:W-:Y:S02]  /*12340*/  FMUL.FTZ R131, R131, R25 ;  /* 0x0000001983837220 */ /* 0x000fe40000410000 */
[----:B------:R-:W-:Y:S02]  /*12350*/  IMAD.MOV.U32 R240, RZ, RZ, R64 ;  /* 0x000000fffff07224 */ /* 0x000fe400078e0040 */
[----:B---3--:R-:W-:Y:S01]  /*12360*/  FFMA.FTZ R0, R224, c[0x0][0x23c], -R3 ;  /* 0x00008f00e0007a23 */ /* 0x008fe20000010803 */
[----:B------:R-:W-:Y:S01]  /*12370*/  HMMA.16816.F32.BF16 R76, R4, R14, R76 ;  /* 0x0000000e044c723c */ /* 0x000fe2000004184c */
[----:B------:R-:W-:-:S02]  /*12380*/  IMAD.MOV.U32 R242, RZ, RZ, R66 ;  /* 0x000000fffff27224 */ /* 0x000fc400078e0042 */
[----:B------:R1:W-:Y:S01]  /*12390*/  MUFU.EX2 R32, R0 ;  /* 0x0000000000207308 */ /* 0x0003e20000000800 */
[----:B------:R-:W-:Y:S02]  /*123a0*/  IMAD.MOV.U32 R243, RZ, RZ, R67 ;  /* 0x000000fffff37224 */ /* 0x000fe400078e0043 */
[----:B------:R-:W-:Y:S02]  /*123b0*/  IMAD.MOV.U32 R64, RZ, RZ, R51 ;  /* 0x000000ffff407224 */ /* 0x000fe400078e0033 */
[----:B------:R-:W-:Y:S01]  /*123c0*/  HMMA.16816.F32.BF16 R244, R8, R14, R80 ;  /* 0x0000000e08f4723c */ /* 0x000fe20000041850 */
[----:B------:R-:W3:Y:S01]  /*123d0*/  LDSM.16.MT88.4 R12, [R203+0xb000] ;  /* 0x00b00000cb0c783b */ /* 0x000ee20000004200 */
[----:B------:R-:W-:Y:S02]  /*123e0*/  IMAD.MOV.U32 R66, RZ, RZ, R49 ;  /* 0x000000ffff427224 */ /* 0x000fe400078e0031 */
[----:B------:R-:W-:-:S03]  /*123f0*/  IMAD.MOV.U32 R67, RZ, RZ, R48 ;  /* 0x000000ffff437224 */ /* 0x000fc600078e0030 */
[----:B------:R-:W-:Y:S01]  /*12400*/  IMAD.MOV.U32 R83, RZ, RZ, R199 ;  /* 0x000000ffff537224 */ /* 0x000fe200078e00c7 */
[-C--:B--2---:R-:W-:Y:S01]  /*12410*/  HMMA.16816.F32.BF16 R108, R4, R22.reuse, R108 ;  /* 0x00000016046c723c */ /* 0x084fe2000004186c */
[----:B------:R-:W-:Y:S02]  /*12420*/  IMAD.MOV.U32 R80, RZ, RZ, R155 ;  /* 0x000000ffff507224 */ /* 0x000fe400078e009b */
[----:B-1----:R-:W-:Y:S02]  /*12430*/  FFMA.FTZ R0, R33, c[0x0][0x23c], -R3 ;  /* 0x00008f0021007a23 */ /* 0x002fe40000010803 */
[----:B------:R-:W-:Y:S02]  /*12440*/  IMAD.WIDE.U32 R2, R2, -0x2daee0ad, RZ ;  /* 0xd2511f5302027825 */ /* 0x000fe400078e00ff */
[----:B------:R1:W2:Y:S01]  /*12450*/  MUFU.EX2 R33, R0 ;  /* 0x0000000000217308 */ /* 0x0002a20000000800 */
[----:B------:R-:W-:Y:S01]  /*12460*/  HMMA.16816.F32.BF16 R176, R8, R22, R112 ;  /* 0x0000001608b0723c */ /* 0x000fe20000041870 */
[----:B------:R-:W-:Y:S01]  /*12470*/  IMAD.MOV.U32 R81, RZ, RZ, R154 ;  /* 0x000000ffff517224 */ /* 0x000fe200078e009a */
[----:B------:R-:W-:Y:S01]  /*12480*/  LDSM.16.MT88.4 R112, [R206+0xb800] ;  /* 0x00b80000ce70783b */ /* 0x000fe20000004200 */
[----:B------:R-:W-:-:S05]  /*12490*/  IMAD.MOV.U32 R82, RZ, RZ, R153 ;  /* 0x000000ffff527224 */ /* 0x000fca00078e0099 */
[----:B------:R-:W-:Y:S01]  /*124a0*/  HMMA.16816.F32.BF16 R104, R4, R20, R104 ;  /* 0x000000140468723c */ /* 0x000fe20000041868 */
[----:B-1----:R-:W-:-:S07]  /*124b0*/  FFMA.FTZ R0, R234, c[0x0][0x23c], -R16 ;  /* 0x00008f00ea007a23 */ /* 0x002fce0000010810 */
[C---:B------:R-:W-:Y:S01]  /*124c0*/  HMMA.16816.F32.BF16 R100, R8.reuse, R20, R100 ;  /* 0x000000140864723c */ /* 0x040fe20000041864 */
[----:B------:R1:W-:Y:S07]  /*124d0*/  MUFU.EX2 R23, R0 ;  /* 0x0000000000177308 */ /* 0x0003ee0000000800 */
[-C--:B---3--:R-:W-:Y:S08]  /*124e0*/  HMMA.16816.F32.BF16 R84, R8, R12.reuse, R84 ;  /* 0x0000000c0854723c */ /* 0x088ff00000041854 */
[----:B------:R-:W-:Y:S01]  /*124f0*/  HMMA.16816.F32.BF16 R88, R4, R12, R88 ;  /* 0x0000000c0458723c */ /* 0x000fe20000041858 */
[----:B-1----:R-:W-:-:S04]  /*12500*/  FFMA.FTZ R0, R233, c[0x0][0x23c], -R16 ;  /* 0x00008f00e9007a23 */ /* 0x002fc80000010810 */
[----:B------:R1:W-:Y:S03]  /*12510*/  MUFU.EX2 R27, R0 ;  /* 0x00000000001b7308 */ /* 0x0003e60000000800 */
[-C--:B------:R-:W-:Y:S08]  /*12520*/  HMMA.16816.F32.BF16 R92, R4, R14.reuse, R92 ;  /* 0x0000000e045c723c */ /* 0x080ff0000004185c */
[----:B------:R-:W-:Y:S01]  /*12530*/  HMMA.16816.F32.BF16 R196, R8, R14, R96 ;  /* 0x0000000e08c4723c */ /* 0x000fe20000041860 */
[----:B------:R-:W3:Y:S01]  /*12540*/  LDSM.16.MT88.4 R12, [R205+0xb000] ;  /* 0x00b00000cd0c783b */ /* 0x000ee20000004200 */
[----:B-1----:R-:W-:-:S05]  /*12550*/  FFMA.FTZ R0, R228, c[0x0][0x23c], -R16 ;  /* 0x00008f00e4007a23 */ /* 0x002fca0000010810 */
[----:B------:R-:W-:Y:S01]  /*12560*/  IMAD.MOV.U32 R96, RZ, RZ, R168 ;  /* 0x000000ffff607224 */ /* 0x000fe200078e00a8 */
[----:B------:R1:W-:Y:S01]  /*12570*/  MUFU.EX2 R30, R0 ;  /* 0x00000000001e7308 */ /* 0x0003e20000000800 */
[----:B------:R-:W-:Y:S02]  /*12580*/  IMAD.MOV.U32 R97, RZ, RZ, R169 ;  /* 0x000000ffff617224 */ /* 0x000fe400078e00a9 */
[----:B------:R-:W-:Y:S02]  /*12590*/  IMAD.MOV.U32 R98, RZ, RZ, R170 ;  /* 0x000000ffff627224 */ /* 0x000fe400078e00aa */
[----:B------:R-:W-:Y:S02]  /*125a0*/  IMAD.MOV.U32 R99, RZ, RZ, R171 ;  /* 0x000000ffff637224 */ /* 0x000fe400078e00ab */
[----:B------:R-:W5:Y:S01]  /*125b0*/  LDSM.16.MT88.4 R168, [R203+0xa800] ;  /* 0x00a80000cba8783b */ /* 0x000f620000004200 */
[----:B-1----:R-:W-:-:S04]  /*125c0*/  FFMA.FTZ R0, R230, c[0x0][0x23c], -R16 ;  /* 0x00008f00e6007a23 */ /* 0x002fc80000010810 */
[----:B------:R1:W1:Y:S01]  /*125d0*/  MUFU.EX2 R29, R0 ;  /* 0x00000000001d7308 */ /* 0x0002620000000800 */
[C---:B---3--:R-:W-:Y:S08]  /*125e0*/  HMMA.16816.F32.BF16 R120, R4.reuse, R12, R120 ;  /* 0x0000000c0478723c */ /* 0x048ff00000041878 */
[----:B------:R-:W-:Y:S07]  /*125f0*/  HMMA.16816.F32.BF16 R52, R4, R14, R124 ;  /* 0x0000000e0434723c */ /* 0x000fee000004187c */
[----:B------:R-:W-:Y:S01]  /*12600*/  LOP3.LUT R6, R3, UR17, R184, 0x96, !PT ;  /* 0x0000001103067c12 */ /* 0x000fe2000f8e96b8 */
[----:B------:R-:W-:Y:S01]  /*12610*/  HMMA.16816.F32.BF16 R116, R8, R12, R116 ;  /* 0x0000000c0874723c */ /* 0x000fe20000041874 */
[----:B------:R-:W-:-:S02]  /*12620*/  LOP3.LUT R3, R2, 0xffff, RZ, 0xc0, !PT ;  /* 0x0000ffff02037812 */ /* 0x000fc400078ec0ff */
[----:B------:R-:W-:Y:S01]  /*12630*/  LOP3.LUT R4, R241, UR8, R132, 0x96, !PT ;  /* 0x00000008f1047c12 */ /* 0x000fe2000f8e9684 */
[----:B------:R-:W-:Y:S01]  /*12640*/  IMAD.MOV.U32 R241, RZ, RZ, R65 ;  /* 0x000000fffff17224 */ /* 0x000fe200078e0041 */
[----:B------:R-:W-:Y:S02]  /*12650*/  SHF.R.U32.HI R3, RZ, 0x8, R3 ;  /* 0x00000008ff037819 */ /* 0x000fe40000011603 */
[----:B------:R-:W-:Y:S01]  /*12660*/  MOV R65, R50 ;  /* 0x0000003200417202 */ /* 0x000fe20000000f00 */
[----:B------:R-:W-:Y:S01]  /*12670*/  HMMA.16816.F32.BF16 R172, R8, R14, R128 ;  /* 0x0000000e08ac723c */ /* 0x000fe20000041880 */
[----:B------:R-:W-:Y:S01]  /*12680*/  IMAD.WIDE.U32 R4, R4, -0x2daee0ad, RZ ;  /* 0xd2511f5304047825 */ /* 0x000fe200078e00ff */
[----:B------:R-:W3:Y:S04]  /*12690*/  LDSM.16.MT88.4 R48, [R206+0xa800] ;  /* 0x00a80000ce30783b */ /* 0x000ee80000004200 */
[----:B-1----:R-:W-:-:S02]  /*126a0*/  LOP3.LUT R0, R5, UR17, R34, 0x96, !PT ;  /* 0x0000001105007c12 */ /* 0x002fc4000f8e9622 */
[----:B------:R-:W-:Y:S02]  /*126b0*/  LOP3.LUT R11, R2, 0xff, RZ, 0xc0, !PT ;  /* 0x000000ff020b7812 */ /* 0x000fe400078ec0ff */
[--C-:B------:R-:W-:Y:S02]  /*126c0*/  SHF.R.U32.HI R8, RZ, 0x10, R2.reuse ;  /* 0x00000010ff087819 */ /* 0x100fe40000011602 */
[----:B------:R-:W-:Y:S01]  /*126d0*/  SHF.R.U32.HI R9, RZ, 0x18, R2 ;  /* 0x00000018ff097819 */ /* 0x000fe20000011602 */
[----:B------:R-:W-:Y:S01]  /*126e0*/  FFMA.FTZ R2, R235, c[0x0][0x23c], -R17 ;  /* 0x00008f00eb027a23 */ /* 0x000fe20000010811 */
[----:B------:R-:W-:Y:S01]  /*126f0*/  PRMT R14, R11, 0x5410, R3 ;  /* 0x000054100b0e7816 */ /* 0x000fe20000000003 */
[----:B------:R-:W-:Y:S01]  /*12700*/  FFMA.FTZ R3, R237, c[0x0][0x23c], -R17 ;  /* 0x00008f00ed037a23 */ /* 0x000fe20000010811 */
[----:B------:R-:W-:Y:S01]  /*12710*/  LOP3.LUT R7, R4, 0xffff, RZ, 0xc0, !PT ;  /* 0x0000ffff04077812 */ /* 0x000fe200078ec0ff */
[----:B------:R1:W-:Y:S01]  /*12720*/  MUFU.EX2 R22, R2 ;  /* 0x0000000200167308 */ /* 0x0003e20000000800 */
[----:B------:R-:W-:-:S02]  /*12730*/  LOP3.LUT R5, R8, 0xff, RZ, 0xc0, !PT ;  /* 0x000000ff08057812 */ /* 0x000fc400078ec0ff */
[----:B------:R-:W-:Y:S02]  /*12740*/  LOP3.LUT R12, R4, 0xff, RZ, 0xc0, !PT ;  /* 0x000000ff040c7812 */ /* 0x000fe400078ec0ff */
[--C-:B------:R-:W-:Y:S02]  /*12750*/  SHF.R.U32.HI R8, RZ, 0x10, R4.reuse ;  /* 0x00000010ff087819 */ /* 0x100fe40000011604 */
[----:B------:R-:W-:Y:S01]  /*12760*/  SHF.R.U32.HI R10, RZ, 0x18, R4 ;  /* 0x00000018ff0a7819 */ /* 0x000fe20000011604 */
[----:B------:R2:W2:Y:S01]  /*12770*/  MUFU.EX2 R21, R3 ;  /* 0x0000000300157308 */ /* 0x0004a20000000800 */
[----:B------:R-:W-:Y:S02]  /*12780*/  LOP3.LUT R4, R6, 0xff, RZ, 0xc0, !PT ;  /* 0x000000ff06047812 */ /* 0x000fe400078ec0ff */
[----:B------:R-:W-:Y:S02]  /*12790*/  PRMT R13, R5, 0x5410, R9 ;  /* 0x00005410050d7816 */ /* 0x000fe40000000009 */
[----:B------:R-:W-:-:S02]  /*127a0*/  SHF.R.U32.HI R7, RZ, 0x8, R7 ;  /* 0x00000008ff077819 */ /* 0x000fc40000011607 */
[----:B------:R-:W-:Y:S02]  /*127b0*/  LOP3.LUT R5, R8, 0xff, RZ, 0xc0, !PT ;  /* 0x000000ff08057812 */ /* 0x000fe400078ec0ff */
[----:B-1----:R-:W-:Y:S02]  /*127c0*/  LOP3.LUT R2, R6, 0xffff, RZ, 0xc0, !PT ;  /* 0x0000ffff06027812 */ /* 0x002fe400078ec0ff */
[----:B------:R-:W-:Y:S02]  /*127d0*/  SHF.R.U32.HI R8, RZ, 0x18, R6 ;  /* 0x00000018ff087819 */ /* 0x000fe40000011606 */
[----:B------:R-:W-:Y:S02]  /*127e0*/  SHF.R.U32.HI R2, RZ, 0x8, R2 ;  /* 0x00000008ff027819 */ /* 0x000fe40000011602 */
[----:B------:R-:W-:Y:S01]  /*127f0*/  PRMT R9, R12, 0x5410, R7 ;  /* 0x000054100c097816 */ /* 0x000fe20000000007 */
[--C-:B--2---:R-:W-:Y:S01]  /*12800*/  FFMA.FTZ R3, R236, c[0x0][0x23c], -R17.reuse ;  /* 0x00008f00ec037a23 */ /* 0x104fe20000010811 */
[----:B------:R-:W-:Y:S01]  /*12810*/  PRMT R11, R4, 0x5410, R2 ;  /* 0x00005410040b7816 */ /* 0x000fe20000000002 */
[----:B------:R-:W-:Y:S01]  /*12820*/  FFMA.FTZ R4, R238, c[0x0][0x23c], -R17 ;  /* 0x00008f00ee047a23 */ /* 0x000fe20000010811 */
[C---:B------:R-:W-:Y:S01]  /*12830*/  LOP3.LUT R2, R0.reuse, 0xffff, RZ, 0xc0, !PT ;  /* 0x0000ffff00027812 */ /* 0x040fe200078ec0ff */
[----:B------:R1:W-:Y:S01]  /*12840*/  MUFU.EX2 R20, R3 ;  /* 0x0000000300147308 */ /* 0x0003e20000000800 */
[----:B------:R-:W-:Y:S01]  /*12850*/  PRMT R10, R5, 0x5410, R10 ;  /* 0x00005410050a7816 */ /* 0x000fe2000000000a */
[----:B------:R-:W-:Y:S01]  /*12860*/  HSET2.LE.AND R9, R9, R83, PT ;  /* 0x0000005309097233 */ /* 0x000fe20003803000 */
[----:B------:R-:W-:-:S02]  /*12870*/  LOP3.LUT R7, R0, 0xff, RZ, 0xc0, !PT ;  /* 0x000000ff00077812 */ /* 0x000fc400078ec0ff */
[----:B------:R-:W-:Y:S01]  /*12880*/  SHF.R.U32.HI R5, RZ, 0x18, R0 ;  /* 0x00000018ff057819 */ /* 0x000fe20000011600 */
[----:B------:R-:W-:Y:S01]  /*12890*/  HSET2.LE.AND R10, R10, R83, PT ;  /* 0x000000530a0a7233 */ /* 0x000fe20003803000 */
[----:B------:R-:W-:Y:S01]  /*128a0*/  SHF.R.U32.HI R2, RZ, 0x8, R2 ;  /* 0x00000008ff027819 */ /* 0x000fe20000011602 */
[----:B------:R2:W-:Y:S03]  /*128b0*/  MUFU.EX2 R16, R4 ;  /* 0x0000000400107308 */ /* 0x0005e60000000800 */
[----:B------:R-:W-:Y:S02]  /*128c0*/  PRMT R7, R7, 0x5410, R2 ;  /* 0x0000541007077816 */ /* 0x000fe40000000002 */
[----:B-1----:R-:W-:-:S03]  /*128d0*/  SHF.R.U32.HI R3, RZ, 0x10, R6 ;  /* 0x00000010ff037819 */ /* 0x002fc60000011606 */
[----:B------:R-:W-:Y:S01]  /*128e0*/  HSET2.LE.AND R7, R7, R83, PT ;  /* 0x0000005307077233 */ /* 0x000fe20003803000 */
[----:B------:R-:W-:-:S04]  /*128f0*/  SHF.R.U32.HI R6, RZ, 0x10, R0 ;  /* 0x00000010ff067819 */ /* 0x000fc80000011600 */
[----:B------:R-:W-:Y:S01]  /*12900*/  LOP3.LUT R0, R6, 0xff, RZ, 0xc0, !PT ;  /* 0x000000ff06007812 */ /* 0x000fe200078ec0ff */
[--C-:B------:R-:W-:Y:S01]  /*12910*/  HSET2.LE.AND R6, R13, R83.reuse, PT ;  /* 0x000000530d067233 */ /* 0x100fe20003803000 */
[----:B--2---:R-:W-:Y:S01]  /*12920*/  LOP3.LUT R4, R3, 0xff, RZ, 0xc0, !PT ;  /* 0x000000ff03047812 */ /* 0x004fe200078ec0ff */
[--C-:B------:R-:W-:Y:S01]  /*12930*/  FFMA.FTZ R3, R182, c[0x0][0x23c], -R18.reuse ;  /* 0x00008f00b6037a23 */ /* 0x100fe20000010812 */
[----:B------:R-:W-:Y:S01]  /*12940*/  PRMT R2, R0, 0x5410, R5 ;  /* 0x0000541000027816 */ /* 0x000fe20000000005 */
[----:B------:R-:W-:Y:S01]  /*12950*/  FFMA.FTZ R0, R183, c[0x0][0x23c], -R18 ;  /* 0x00008f00b7007a23 */ /* 0x000fe20000010812 */
[----:B------:R-:W-:Y:S01]  /*12960*/  PRMT R4, R4, 0x5410, R8 ;  /* 0x0000541004047816 */ /* 0x000fe20000000008 */
[----:B------:R1:W-:Y:S01]  /*12970*/  MUFU.EX2 R15, R3 ;  /* 0x00000003000f7308 */ /* 0x0003e20000000800 */
[--C-:B------:R-:W-:Y:S02]  /*12980*/  HSET2.LE.AND R5, R14, R83.reuse, PT ;  /* 0x000000530e057233 */ /* 0x100fe40003803000 */
[----:B------:R-:W-:Y:S01]  /*12990*/  HSET2.LE.AND R8, R2, R83, PT ;  /* 0x0000005302087233 */ /* 0x000fe20003803000 */
[----:B----4-:R-:W-:-:S04]  /*129a0*/  F2FP.BF16.PACK_AB R2, R31, R28 ;  /* 0x0000001c1f02723e */ /* 0x010fc800000010ff */
[----:B------:R2:W4:Y:S01]  /*129b0*/  MUFU.EX2 R13, R0 ;  /* 0x00000000000d7308 */ /* 0x0005220000000800 */
[----:B-1----:R-:W-:Y:S01]  /*129c0*/  HSET2.LE.AND R3, R4, R83, PT ;  /* 0x0000005304037233 */ /* 0x002fe20003803000 */
[----:B------:R-:W-:-:S06]  /*129d0*/  FFMA.FTZ R4, R181, c[0x0][0x23c], -R18 ;  /* 0x00008f00b5047a23 */ /* 0x000fcc0000010812 */
[----:B------:R1:W-:Y:S01]  /*129e0*/  MUFU.EX2 R12, R4 ;  /* 0x00000004000c7308 */ /* 0x0003e20000000800 */
[----:B--2---:R-:W-:Y:S01]  /*129f0*/  HSET2.LE.AND R0, R11, R83, PT ;  /* 0x000000530b007233 */ /* 0x004fe20003803000 */
[----:B------:R-:W-:Y:S02]  /*12a00*/  IMAD.MOV.U32 R83, RZ, RZ, R152 ;  /* 0x000000ffff537224 */ /* 0x000fe400078e0098 */
[----:B------:R-:W2:Y:S01]  /*12a10*/  LDSM.16.MT88.4 R152, [R201+0xa800] ;  /* 0x00a80000c998783b */ /* 0x000ea20000004200 */
[----:B------:R-:W-:Y:S01]  /*12a20*/  FFMA.FTZ R11, R185, c[0x0][0x23c], -R18 ;  /* 0x00008f00b90b7a23 */ /* 0x000fe20000010812 */
[----:B------:R-:W-:Y:S02]  /*12a30*/  LOP3.LUT R128, R0, R2, RZ, 0xc0, !PT ;  /* 0x0000000200807212 */ /* 0x000fe400078ec0ff */
[----:B------:R-:W-:Y:S02]  /*12a40*/  F2FP.BF16.PACK_AB R0, R33, R32 ;  /* 0x000000202100723e */ /* 0x000fe400000010ff */
[----:B------:R-:W-:-:S02]  /*12a50*/  F2FP.BF16.PACK_AB R2, R29, R30 ;  /* 0x0000001e1d02723e */ /* 0x000fc400000010ff */
[----:B------:R-:W-:Y:S02]  /*12a60*/  LOP3.LUT R130, R5, R0, RZ, 0xc0, !PT ;  /* 0x0000000005827212 */ /* 0x000fe400078ec0ff */
[----:B-1----:R-:W-:Y:S02]  /*12a70*/  F2FP.BF16.PACK_AB R4, R27, R23 ;  /* 0x000000171b04723e */ /* 0x002fe400000010ff */
[----:B------:R-:W-:Y:S02]  /*12a80*/  F2FP.BF16.PACK_AB R0, R21, R22 ;  /* 0x000000161500723e */ /* 0x000fe400000010ff */
[----:B------:R-:W-:Y:S01]  /*12a90*/  LOP3.LUT R129, R3, R4, RZ, 0xc0, !PT ;  /* 0x0000000403817212 */ /* 0x000fe200078ec0ff */
[----:B------:R-:W-:Y:S01]  /*12aa0*/  FFMA.FTZ R3, R191, R24, R190 ;  /* 0x00000018bf037223 */ /* 0x000fe200000100be */
[----:B------:R-:W-:Y:S02]  /*12ab0*/  LOP3.LUT R131, R6, R2, RZ, 0xc0, !PT ;  /* 0x0000000206837212 */ /* 0x000fe400078ec0ff */
[----:B------:R-:W-:Y:S01]  /*12ac0*/  LOP3.LUT R124, R7, R0, RZ, 0xc0, !PT ;  /* 0x00000000077c7212 */ /* 0x000fe200078ec0ff */
[----:B------:R-:W1:Y:S01]  /*12ad0*/  MUFU.EX2 R2, R11 ;  /* 0x0000000b00027308 */ /* 0x000e620000000800 */
[----:B------:R-:W2:Y:S01]  /*12ae0*/  LDSM.16.MT88.4 R4, [R205+0xb800] ;  /* 0x00b80000cd04783b */ /* 0x000ea20000004200 */
[----:B----4-:R-:W-:-:S02]  /*12af0*/  F2FP.BF16.PACK_AB R0, R13, R15 ;  /* 0x0000000f0d00723e */ /* 0x010fc400000010ff */
[----:B-----5:R-:W-:Y:S02]  /*12b00*/  HMMA.16816.F32.BF16 R156, R128, R168, R156 ;  /* 0x000000a8809c723c */ /* 0x020fe4000004189c */
[----:B------:R-:W-:Y:S01]  /*12b10*/  LOP3.LUT R125, R8, R0, RZ, 0xc0, !PT ;  /* 0x00000000087d7212 */ /* 0x000fe200078ec0ff */
[----:B------:R-:W-:Y:S01]  /*12b20*/  FADD.FTZ R8, R189, R3 ;  /* 0x00000003bd087221 */ /* 0x000fe20000010000 */
[----:B------:R-:W-:-:S04]  /*12b30*/  F2FP.BF16.PACK_AB R0, R16, R20 ;  /* 0x000000141000723e */ /* 0x000fc800000010ff */
[----:B------:R-:W-:Y:S01]  /*12b40*/  LOP3.LUT R126, R9, R0, RZ, 0xc0, !PT ;  /* 0x00000000097e7212 */ /* 0x000fe200078ec0ff */
[----:B---3--:R-:W-:Y:S01]  /*12b50*/  HMMA.16816.F32.BF16 R36, R128, R48, R36 ;  /* 0x000000308024723c */ /* 0x008fe20000041824 */
[----:B-1----:R-:W-:-:S04]  /*12b60*/  F2FP.BF16.PACK_AB R0, R2, R12 ;  /* 0x0000000c0200723e */ /* 0x002fc800000010ff */
[----:B------:R-:W-:-:S03]  /*12b70*/  LOP3.LUT R127, R10, R0, RZ, 0xc0, !PT ;  /* 0x000000000a7f7212 */ /* 0x000fc600078ec0ff */
[----:B--2---:R-:W-:Y:S01]  /*12b80*/  HMMA.16816.F32.BF16 R140, R128, R152, R140 ;  /* 0x00000098808c723c */ /* 0x004fe2000004188c */
[----:B------:R-:W-:Y:S02]  /*12b90*/  FFMA.FTZ R10, R252, R26, R229 ;  /* 0x0000001afc0a7223 */ /* 0x000fe400000100e5 */
[----:B------:R-:W-:Y:S02]  /*12ba0*/  FFMA.FTZ R0, R239, R19, R139 ;  /* 0x00000013ef007223 */ /* 0x000fe4000001008b */
[----:B------:R-:W-:-:S03]  /*12bb0*/  FADD.FTZ R10, R225, R10 ;  /* 0x0000000ae10a7221 */ /* 0x000fc60000010000 */
[C---:B------:R-:W-:Y:S08]  /*12bc0*/  HMMA.16816.F32.BF16 R144, R124.reuse, R152, R144 ;  /* 0x000000987c90723c */ /* 0x040ff00000041890 */
[C---:B------:R-:W-:Y:S08]  /*12bd0*/  HMMA.16816.F32.BF16 R148, R124.reuse, R154, R148 ;  /* 0x0000009a7c94723c */ /* 0x040ff00000041894 */
[C---:B------:R-:W-:Y:S08]  /*12be0*/  HMMA.16816.F32.BF16 R160, R124.reuse, R168, R160 ;  /* 0x000000a87ca0723c */ /* 0x040ff000000418a0 */
[C---:B------:R-:W-:Y:S08]  /*12bf0*/  HMMA.16816.F32.BF16 R164, R124.reuse, R170, R164 ;  /* 0x000000aa7ca4723c */ /* 0x040ff000000418a4 */
[C---:B------:R-:W-:Y:S08]  /*12c00*/  HMMA.16816.F32.BF16 R40, R124.reuse, R48, R40 ;  /* 0x000000307c28723c */ /* 0x040ff00000041828 */
[----:B------:R-:W-:Y:S08]  /*12c10*/  HMMA.16816.F32.BF16 R44, R124, R50, R44 ;  /* 0x000000327c2c723c */ /* 0x000ff0000004182c */
[C---:B------:R-:W-:Y:S01]  /*12c20*/  HMMA.16816.F32.BF16 R152, R128.reuse, R154, R96 ;  /* 0x0000009a8098723c */ /* 0x040fe20000041860 */
[----:B------:R-:W1:Y:S07]  /*12c30*/  LDSM.16.MT88.4 R96, [R203+0xb800] ;  /* 0x00b80000cb60783b */ /* 0x000e6e0000004200 */
[C---:B------:R-:W-:Y:S01]  /*12c40*/  HMMA.16816.F32.BF16 R168, R128.reuse, R170, R80 ;  /* 0x000000aa80a8723c */ /* 0x040fe20000041850 */
[----:B------:R-:W2:Y:S07]  /*12c50*/  LDSM.16.MT88.4 R80, [R201+0xb800] ;  /* 0x00b80000c950783b */ /* 0x000eae0000004200 */
[----:B------:R-:W-:Y:S01]  /*12c60*/  HMMA.16816.F32.BF16 R48, R128, R50, R64 ;  /* 0x000000328030723c */ /* 0x000fe20000041840 */
[----:B------:R-:W3:Y:S07]  /*12c70*/  LDSM.16.MT88.4 R64, [R205+0xa800] ;  /* 0x00a80000cd40783b */ /* 0x000eee0000004200 */
[-C--:B------:R-:W-:Y:S08]  /*12c80*/  HMMA.16816.F32.BF16 R120, R124, R4.reuse, R120 ;  /* 0x000000047c78723c */ /* 0x080ff00000041878 */
[----:B------:R-:W-:Y:S07]  /*12c90*/  HMMA.16816.F32.BF16 R116, R128, R4, R116 ;  /* 0x000000048074723c */ /* 0x000fee0000041874 */
[----:B------:R-:W-:Y:S01]  /*12ca0*/  FFMA.FTZ R4, R188, R25, R195 ;  /* 0x00000019bc047223 */ /* 0x000fe200000100c3 */
[----:B------:R-:W-:Y:S01]  /*12cb0*/  HMMA.16816.F32.BF16 R104, R124, R112, R104 ;  /* 0x000000707c68723c */ /* 0x000fe20000041868 */
[----:B------:R-:W-:-:S02]  /*12cc0*/  FADD.FTZ R5, R138, R0 ;  /* 0x000000008a057221 */ /* 0x000fc40000010000 */
[----:B------:R-:W-:Y:S02]  /*12cd0*/  FADD.FTZ R9, R194, R4 ;  /* 0x00000004c2097221 */ /* 0x000fe40000010000 */
[----:B------:R-:W-:Y:S02]  /*12ce0*/  FADD.FTZ R4, R227, R10 ;  /* 0x0000000ae3047221 */ /* 0x000fe40000010000 */
[----:B------:R-:W-:Y:S01]  /*12cf0*/  FADD.FTZ R3, R193, R9 ;  /* 0x00000009c1037221 */ /* 0x000fe20000010000 */
[----:B-1----:R-:W-:Y:S01]  /*12d00*/  HMMA.16816.F32.BF16 R88, R124, R96, R88 ;  /* 0x000000607c58723c */ /* 0x002fe20000041858 */
[----:B------:R-:W-:Y:S02]  /*12d10*/  FADD.FTZ R0, R187, R8 ;  /* 0x00000008bb007221 */ /* 0x000fe40000010000 */
[----:B------:R-:W-:Y:S02]  /*12d20*/  FADD.FTZ R5, R133, R5 ;  /* 0x0000000585057221 */ /* 0x000fe40000010000 */
[----:B------:R-:W-:-:S02]  /*12d30*/  FADD.FTZ R252, R226, R4 ;  /* 0x00000004e2fc7221 */ /* 0x000fc40000010000 */
[----:B------:R-:W-:Y:S01]  /*12d40*/  FADD.FTZ R4, R192, R3 ;  /* 0x00000003c0047221 */ /* 0x000fe20000010000 */
[C---:B--2---:R-:W-:Y:S01]  /*12d50*/  HMMA.16816.F32.BF16 R72, R124.reuse, R80, R72 ;  /* 0x000000507c48723c */ /* 0x044fe20000041848 */
[----:B------:R-:W-:Y:S02]  /*12d60*/  FADD.FTZ R3, R186, R0 ;  /* 0x00000000ba037221 */ /* 0x000fe40000010000 */
[----:B------:R-:W-:Y:S02]  /*12d70*/  FADD.FTZ R0, R35, R5 ;  /* 0x0000000523007221 */ /* 0x000fe40000010000 */
[----:B------:R-:W-:Y:S02]  /*12d80*/  FADD.FTZ R4, R23, R4 ;  /* 0x0000000417047221 */ /* 0x000fe40000010000 */
[----:B------:R-:W-:Y:S01]  /*12d90*/  FADD.FTZ R0, R15, R0 ;  /* 0x000000000f007221 */ /* 0x000fe20000010000 */
[----:B---3--:R-:W-:Y:S01]  /*12da0*/  HMMA.16816.F32.BF16 R56, R124, R64, R56 ;  /* 0x000000407c38723c */ /* 0x008fe20000041838 */
        /* <DEDUP_REMOVED lines=11> */
[----:B------:R-:W-:Y:S01]  /*12e60*/  FADD.FTZ R3, R16, R3 ;  /* 0x0000000310037221 */ /* 0x000fe20000010000 */
[----:B------:R1:W-:Y:S01]  /*12e70*/  STL [R1+0x18], R4 ;  /* 0x0000180401007387 */ /* 0x0003e20000100800 */
[----:B------:R-:W-:-:S03]  /*12e80*/  FADD.FTZ R252, R28, R252 ;  /* 0x000000fc1cfc7221 */ /* 0x000fc60000010000 */
[----:B------:R-:W-:Y:S01]  /*12e90*/  HMMA.16816.F32.BF16 R92, R124, R98, R92 ;  /* 0x000000627c5c723c */ /* 0x000fe2000004185c */
[----:B------:R1:W-:Y:S01]  /*12ea0*/  STL [R1+0x20], R0 ;  /* 0x0000200001007387 */ /* 0x0003e20000100800 */
[----:B------:R-:W-:-:S03]  /*12eb0*/  FADD.FTZ R252, R31, R252 ;  /* 0x000000fc1ffc7221 */ /* 0x000fc60000010000 */
[----:B------:R1:W-:Y:S01]  /*12ec0*/  STL [R1+0x1c], R3 ;  /* 0x00001c0301007387 */ /* 0x0003e20000100800 */
[----:B------:R-:W-:Y:S02]  /*12ed0*/  FADD.FTZ R252, R32, R252 ;  /* 0x000000fc20fc7221 */ /* 0x000fe40000010000 */
[----:B------:R-:W-:Y:S02]  /*12ee0*/  HMMA.16816.F32.BF16 R108, R124, R114, R108 ;  /* 0x000000727c6c723c */ /* 0x000fe4000004186c */
[----:B------:R-:W-:-:S06]  /*12ef0*/  FADD.FTZ R252, R33, R252 ;  /* 0x000000fc21fc7221 */ /* 0x000fcc0000010000 */
        /* <DEDUP_REMOVED lines=10> */
.L_x_1859:
[----:B-12---:R-:W-:-:S06]  /*12fa0*/  UISETP.GT.AND UP0, UPT, UR25, UR19, UPT ;  /* 0x000000131900728c */ /* 0x006fcc000bf04270 */
[----:B------:R-:W-:-:S13]  /*12fb0*/  PLOP3.LUT P0, PT, PT, PT, UP0, 0x80, 0x0 ;  /* 0x000000000000781c */ /* 0x000fda0003f0f008 */
[----:B------:R-:W-:Y:S05]  /*12fc0*/  @!P0 BRA `(.L_x_1864) ;  /* 0x0000355000008947 */ /* 0x000fea0003800000 */
[----:B------:R-:W2:Y:S01]  /*12fd0*/  LDL.LU R9, [R1+0x8c] ;  /* 0x00008c0001097983 */ /* 0x000ea20000300800 */
[----:B------:R-:W1:Y:S01]  /*12fe0*/  LDC.U8 R0, c[0x0][0x2d8] ;  /* 0x0000b600ff007b82 */ /* 0x000e620000000000 */
[----:B------:R-:W-:Y:S01]  /*12ff0*/  UMOV UR30, 0x4 ;  /* 0x00000004001e7882 */ /* 0x000fe20000000000 */
[----:B------:R-:W-:Y:S01]  /*13000*/  MOV R132, R135 ;  /* 0x0000008700847202 */ /* 0x000fe20000000f00 */
[----:B------:R-:W3:Y:S01]  /*13010*/  LDL.LU R2, [R1+0x64] ;  /* 0x0000640001027983 */ /* 0x000ee20000300800 */
[----:B------:R-:W-:Y:S01]  /*13020*/  ULDC.64 UR4, c[0x0][0x1a0] ;  /* 0x0000680000047ab9 */ /* 0x000fe20000000a00 */
[----:B------:R-:W-:Y:S01]  /*13030*/  MOV R3, R136 ;  /* 0x0000008800037202 */ /* 0x000fe20000000f00 */
[----:B------:R-:W-:Y:S01]  /*13040*/  USHF.L.U64.HI UR5, UR4, UR30, UR5 ;  /* 0x0000001e04057299 */ /* 0x000fe20008010205 */
[----:B------:R-:W4:Y:S01]  /*13050*/  LDL.LU R8, [R1+0x90] ;  /* 0x0000900001087983 */ /* 0x000f220000300800 */
[----:B------:R-:W-:Y:S01]  /*13060*/  USHF.L.U32 UR4, UR4, 0x4, URZ ;  /* 0x0000000404047899 */ /* 0x000fe2000800063f */
[----:B------:R-:W-:-:S02]  /*13070*/  MOV R138, R137 ;  /* 0x00000089008a7202 */ /* 0x000fc40000000f00 */
[----:B------:R-:W5:Y:S01]  /*13080*/  LDL.LU.64 R6, [R1+0x80] ;  /* 0x0000800001067983 */ /* 0x000f620000300a00 */
[----:B------:R-:W-:Y:S01]  /*13090*/  MOV R133, R134 ;  /* 0x0000008600857202 */ /* 0x000fe20000000f00 */
[----:B------:R-:W-:Y:S02]  /*130a0*/  USHF.L.U64.HI UR31, UR4, 0x1, UR5 ;  /* 0x00000001041f7899 */ /* 0x000fe40008010205 */
[----:B------:R-:W5:Y:S01]  /*130b0*/  LDL.LU.64 R4, [R1+0x78] ;  /* 0x0000780001047983 */ /* 0x000f620000300a00 */
[----:B------:R-:W-:-:S03]  /*130c0*/  USHF.L.U32 UR32, UR4, 0x1, URZ ;  /* 0x0000000104207899 */ /* 0x000fc6000800063f */
[----:B------:R-:W2:Y:S01]  /*130d0*/  LDL.LU R10, [R1+0x60] ;  /* 0x00006000010a7983 */ /* 0x000ea20000300800 */
[----:B-1----:R-:W-:Y:S01]  /*130e0*/  PRMT R0, R0, 0x7054, R0 ;  /* 0x0000705400007816 */ /* 0x002fe20000000000 */
[----:B--2---:R-:W-:-:S04]  /*130f0*/  IMAD.WIDE.U32 R12, R10, -0x326172a9, RZ ;  /* 0xcd9e8d570a0c7825 */ /* 0x004fc800078e00ff */
[----:B------:R-:W-:Y:S01]  /*13100*/  IMAD.WIDE.U32 R10, R9, -0x326172a9, RZ ;  /* 0xcd9e8d57090a7825 */ /* 0x000fe200078e00ff */
[-C--:B---3--:R-:W-:Y:S01]  /*13110*/  LOP3.LUT R0, R13, R2.reuse, RZ, 0x3c, !PT ;  /* 0x000000020d007212 */ /* 0x088fe200078e3cff */
[----:B------:R4:W-:Y:S03]  /*13120*/  STL.64 [R1+0x30], R12 ;  /* 0x0000300c01007387 */ /* 0x0009e60000100a00 */
[----:B------:R-:W-:Y:S01]  /*13130*/  LOP3.LUT R2, R11, R2, RZ, 0x3c, !PT ;  /* 0x000000020b027212 */ /* 0x000fe200078e3cff */
[----:B------:R1:W-:Y:S01]  /*13140*/  STL.64 [R1+0x28], R10 ;  /* 0x0000280a01007387 */ /* 0x0003e20000100a00 */
[----:B-----5:R-:W-:Y:S01]  /*13150*/  MOV R5, R7 ;  /* 0x0000000700057202 */ /* 0x020fe20000000f00 */
[----:B----4-:R-:W-:-:S04]  /*13160*/  IMAD.WIDE.U32 R12, R8, -0x2daee0ad, RZ ;  /* 0xd2511f53080c7825 */ /* 0x010fc800078e00ff */
[----:B-1----:R-:W-:Y:S01]  /*13170*/  IMAD.WIDE.U32 R10, R0, -0x2daee0ad, RZ ;  /* 0xd2511f53000a7825 */ /* 0x002fe200078e00ff */
[----:B------:R1:W-:Y:S03]  /*13180*/  STL.64 [R1], R12 ;  /* 0x0000000c01007387 */ /* 0x0003e60000100a00 */
[----:B------:R-:W-:Y:S01]  /*13190*/  IMAD.WIDE.U32 R8, R2, -0x2daee0ad, RZ ;  /* 0xd2511f5302087825 */ /* 0x000fe200078e00ff */
[----:B------:R1:W-:Y:S04]  /*131a0*/  STL.64 [R1+0x10], R10 ;  /* 0x0000100a01007387 */ /* 0x0003e80000100a00 */
[----:B------:R1:W-:Y:S04]  /*131b0*/  STL.64 [R1+0x38], R4 ;  /* 0x0000380401007387 */ /* 0x0003e80000100a00 */
[----:B------:R1:W-:Y:S01]  /*131c0*/  STL.64 [R1+0x8], R8 ;  /* 0x0000080801007387 */ /* 0x0003e20000100a00 */
[----:B------:R-:W-:Y:S05]  /*131d0*/  BRA `(.L_x_1865) ;  /* 0x000001b000007947 */ /* 0x000fea0003800000 */
.L_x_1867:
        /* <DEDUP_REMOVED lines=27> */
.L_x_1865:
[----:B-1----:R-:W2:Y:S01]  /*13390*/  LDL.64 R4, [R1+0x38] ;  /* 0x0000380001047983 */ /* 0x002ea20000100a00 */
        /* <DEDUP_REMOVED lines=32> */
[----:B------:R-:W-:Y:S05]  /*135a0*/  LDSM.16.M88.4 R192, [R210+0x2000] ;  /* 0x00200000d2c0783b */ /* 0x000fea0000000200 */
[----:B------:R-:W-:Y:S01]  /*135b0*/  LDSM.16.M88.4 R196, [R208+0x8800] ;  /* 0x00880000d0c4783b */ /* 0x000fe20000000200 */
[C---:B--2---:R-:W-:Y:S08]  /*135c0*/  HMMA.16816.F32.BF16 R8, R28.reuse, R16, RZ ;  /* 0x000000101c08723c */ /* 0x044ff000000418ff */
[-C--:B------:R-:W-:Y:S08]  /*135d0*/  HMMA.16816.F32.BF16 R12, R28, R18.reuse, RZ ;  /* 0x000000121c0c723c */ /* 0x080ff000000418ff */
[C---:B------:R-:W-:Y:S08]  /*135e0*/  HMMA.16816.F32.BF16 R16, R32.reuse, R18, RZ ;  /* 0x000000122010723c */ /* 0x040ff000000418ff */
[-C--:B---3--:R-:W-:Y:S08]  /*135f0*/  HMMA.16816.F32.BF16 R20, R32, R172.reuse, RZ ;  /* 0x000000ac2014723c */ /* 0x088ff000000418ff */
[C---:B------:R-:W-:Y:S08]  /*13600*/  HMMA.16816.F32.BF16 R24, R28.reuse, R172, RZ ;  /* 0x000000ac1c18723c */ /* 0x040ff000000418ff */
[-C--:B------:R-:W-:Y:S08]  /*13610*/  HMMA.16816.F32.BF16 R28, R28, R174.reuse, RZ ;  /* 0x000000ae1c1c723c */ /* 0x080ff000000418ff */
[----:B------:R-:W-:Y:S01]  /*13620*/  HMMA.16816.F32.BF16 R32, R32, R174, RZ ;  /* 0x000000ae2020723c */ /* 0x000fe200000418ff */
[----:B------:R-:W-:Y:S07]  /*13630*/  LDSM.16.M88.4 R172, [R210] ;  /* 0x00000000d2ac783b */ /* 0x000fee0000000200 */
[-C--:B----4-:R-:W-:Y:S08]  /*13640*/  HMMA.16816.F32.BF16 R4, R176, R180.reuse, R4 ;  /* 0x000000b4b004723c */ /* 0x090ff00000041804 */
[C---:B-----5:R-:W-:Y:S08]  /*13650*/  HMMA.16816.F32.BF16 R8, R184.reuse, R180, R8 ;  /* 0x000000b4b808723c */ /* 0x060ff00000041808 */
[-C--:B------:R-:W-:Y:S08]  /*13660*/  HMMA.16816.F32.BF16 R12, R184, R182.reuse, R12 ;  /* 0x000000b6b80c723c */ /* 0x080ff0000004180c */
[C---:B------:R-:W-:Y:S01]  /*13670*/  HMMA.16816.F32.BF16 R16, R176.reuse, R182, R16 ;  /* 0x000000b6b010723c */ /* 0x040fe20000041810 */
[----:B------:R-:W1:Y:S07]  /*13680*/  LDSM.16.M88.4 R180, [R208+0x8000] ;  /* 0x00800000d0b4783b */ /* 0x000e6e0000000200 */
[-C--:B------:R-:W-:Y:S08]  /*13690*/  HMMA.16816.F32.BF16 R20, R176, R188.reuse, R20 ;  /* 0x000000bcb014723c */ /* 0x080ff00000041814 */
[C---:B------:R-:W-:Y:S08]  /*136a0*/  HMMA.16816.F32.BF16 R24, R184.reuse, R188, R24 ;  /* 0x000000bcb818723c */ /* 0x040ff00000041818 */
[-C--:B------:R-:W-:Y:S01]  /*136b0*/  HMMA.16816.F32.BF16 R28, R184, R190.reuse, R28 ;  /* 0x000000beb81c723c */ /* 0x080fe2000004181c */
[----:B------:R-:W-:Y:S07]  /*136c0*/  LDSM.16.M88.4 R184, [R209+0x2000] ;  /* 0x00200000d1b8783b */ /* 0x000fee0000000200 */
[----:B------:R-:W-:Y:S01]  /*136d0*/  HMMA.16816.F32.BF16 R32, R176, R190, R32 ;  /* 0x000000beb020723c */ /* 0x000fe20000041820 */
[----:B------:R-:W-:Y:S05]  /*136e0*/  LDSM.16.M88.4 R176, [R209] ;  /* 0x00000000d1b0783b */ /* 0x000fea0000000200 */
[----:B------:R-:W-:Y:S02]  /*136f0*/  LDSM.16.M88.4 R188, [R207+0x800] ;  /* 0x00080000cfbc783b */ /* 0x000fe40000000200 */
[-C--:B-1----:R-:W-:Y:S08]  /*13700*/  HMMA.16816.F32.BF16 R4, R172, R180.reuse, R4 ;  /* 0x000000b4ac04723c */ /* 0x082ff00000041804 */
[C---:B------:R-:W-:Y:S08]  /*13710*/  HMMA.16816.F32.BF16 R8, R192.reuse, R180, R8 ;  /* 0x000000b4c008723c */ /* 0x040ff00000041808 */
[-C--:B------:R-:W-:Y:S08]  /*13720*/  HMMA.16816.F32.BF16 R12, R192, R182.reuse, R12 ;  /* 0x000000b6c00c723c */ /* 0x080ff0000004180c */
[C---:B------:R-:W-:Y:S01]  /*13730*/  HMMA.16816.F32.BF16 R16, R172.reuse, R182, R16 ;  /* 0x000000b6ac10723c */ /* 0x040fe20000041810 */
[----:B------:R-:W1:Y:S07]  /*13740*/  LDSM.16.M88.4 R180, [R207] ;  /* 0x00000000cfb4783b */ /* 0x000e6e0000000200 */
[-C--:B------:R-:W-:Y:S08]  /*13750*/  HMMA.16816.F32.BF16 R20, R172, R196.reuse, R20 ;  /* 0x000000c4ac14723c */ /* 0x080ff00000041814 */
[C---:B------:R-:W-:Y:S08]  /*13760*/  HMMA.16816.F32.BF16 R24, R192.reuse, R196, R24 ;  /* 0x000000c4c018723c */ /* 0x040ff00000041818 */
[-C--:B------:R-:W-:Y:S01]  /*13770*/  HMMA.16816.F32.BF16 R28, R192, R198.reuse, R28 ;  /* 0x000000c6c01c723c */ /* 0x080fe2000004181c */
[----:B------:R-:W-:Y:S07]  /*13780*/  LDSM.16.M88.4 R192, [R202+0x6000] ;  /* 0x00600000cac0783b */ /* 0x000fee0000000200 */
[----:B------:R-:W-:Y:S01]  /*13790*/  HMMA.16816.F32.BF16 R32, R172, R198, R32 ;  /* 0x000000c6ac20723c */ /* 0x000fe20000041820 */
[----:B------:R-:W-:Y:S05]  /*137a0*/  LDSM.16.M88.4 R172, [R202+0x4000] ;  /* 0x00400000caac783b */ /* 0x000fea0000000200 */
[----:B------:R-:W-:Y:S02]  /*137b0*/  LDSM.16.M88.4 R196, [R200+0x9800] ;  /* 0x00980000c8c4783b */ /* 0x000fe40000000200 */
[-C--:B-1----:R-:W-:Y:S08]  /*137c0*/  HMMA.16816.F32.BF16 R4, R176, R180.reuse, R4 ;  /* 0x000000b4b004723c */ /* 0x082ff00000041804 */
[C---:B------:R-:W-:Y:S08]  /*137d0*/  HMMA.16816.F32.BF16 R8, R184.reuse, R180, R8 ;  /* 0x000000b4b808723c */ /* 0x040ff00000041808 */
        /* <DEDUP_REMOVED lines=8> */
[----:B------:R-:W-:Y:S05]  /*13860*/  LDSM.16.M88.4 R176, [R204+0x4000] ;  /* 0x00400000ccb0783b */ /* 0x000fea0000000200 */
[----:B------:R-:W-:Y:S02]  /*13870*/  LDSM.16.M88.4 R188, [R212] ;  /* 0x00000000d4bc783b */ /* 0x000fe40000000200 */
        /* <DEDUP_REMOVED lines=28> */
[----:B------:R-:W1:Y:S01]  /*13a40*/  LDSM.16.M88.4 R180, [R207+0x1000] ;  /* 0x00100000cfb4783b */ /* 0x000e620000000200 */
[----:B------:R-:W-:Y:S04]  /*13a50*/  DEPBAR.LE SB0, 0x0 ;  /* 0x000080000000791a */ /* 0x000fe80000000000 */
[----:B------:R-:W-:Y:S02]  /*13a60*/  BAR.SYNC.DEFER_BLOCKING 0x0 ;  /* 0x0000000000007b1d */ /* 0x000fe40000010000 */
        /* <DEDUP_REMOVED lines=13> */
.L_x_1866:
[----:B------:R-:W2:Y:S01]  /*13b40*/  LDL.64 R186, [R1] ;  /* 0x0000000001ba7983 */ /* 0x000ea20000100a00 */
[----:B------:R-:W-:Y:S01]  /*13b50*/  IMAD.U32 R0, RZ, RZ, UR30 ;  /* 0x0000001eff007e24 */ /* 0x000fe2000f8e00ff */
[----:B------:R-:W-:Y:S02]  /*13b60*/  UISETP.GT.AND UP0, UPT, UR30, UR19, UPT ;  /* 0x000000131e00728c */ /* 0x000fe4000bf04270 */
[----:B------:R-:W-:Y:S02]  /*13b70*/  UMOV UR25, UR30 ;  /* 0x0000001e00197c82 */ /* 0x000fe40008000000 */
[----:B------:R-:W3:Y:S06]  /*13b80*/  LDL.64 R178, [R1+0x10] ;  /* 0x0000100001b27983 */ /* 0x000eec0000100a00 */
[----:B------:R-:W4:Y:S06]  /*13b90*/  LDL.64 R184, [R1+0x30] ;  /* 0x0000300001b87983 */ /* 0x000f2c0000100a00 */
[----:B------:R-:W5:Y:S06]  /*13ba0*/  LDL.64 R176, [R1+0x8] ;  /* 0x0000080001b07983 */ /* 0x000f6c0000100a00 */
[----:B------:R-:W2:Y:S06]  /*13bb0*/  LDL.64 R182, [R1+0x28] ;  /* 0x0000280001b67983 */ /* 0x000eac0000100a00 */
[----:B------:R-:W1:Y:S02]  /*13bc0*/  S2R R2, SR_TID.X ;  /* 0x0000000000027919 */ /* 0x000e640000002100 */
[----:B-1----:R-:W-:Y:S05]  /*13bd0*/  IMAD.SHL.U32 R2, R2, 0x2, RZ ;  /* 0x0000000202027824 */ /* 0x002fea00078e00ff */
[----:B------:R-:W-:Y:S05]  /*13be0*/  LOP3.LUT R2, R2, 0x6, RZ, 0xc0, !PT ;  /* 0x0000000602027812 */ /* 0x000fea00078ec0ff */
[----:B------:R-:W-:Y:S05]  /*13bf0*/  IMAD R0, R0, 0x20, R2 ;  /* 0x0000002000007824 */ /* 0x000fea00078e0202 */
[C---:B------:R-:W-:Y:S02]  /*13c00*/  ISETP.GE.AND P3, PT, R0.reuse, R219, PT ;  /* 0x000000db0000720c */ /* 0x040fe40003f66270 */
[C---:B------:R-:W-:Y:S02]  /*13c10*/  IADD3 R136, R0.reuse, 0x1, RZ ;  /* 0x0000000100887810 */ /* 0x040fe40007ffe0ff */
[C---:B------:R-:W-:Y:S02]  /*13c20*/  IADD3 R135, R0.reuse, 0x8, RZ ;  /* 0x0000000800877810 */ /* 0x040fe40007ffe0ff */
[C---:B------:R-:W-:Y:S02]  /*13c30*/  ISETP.GE.OR P3, PT, R0.reuse, R223, !P3 ;  /* 0x000000df0000720c */ /* 0x040fe40005f66670 */
[-C--:B------:R-:W-:Y:S02]  /*13c40*/  ISETP.GE.AND P1, PT, R0, R218.reuse, PT ;  /* 0x000000da0000720c */ /* 0x080fe40003f26270 */
[-C--:B------:R-:W-:Y:S02]  /*13c50*/  ISETP.GE.AND P2, PT, R136, R219.reuse, PT ;  /* 0x000000db8800720c */ /* 0x080fe40003f46270 */
[----:B------:R-:W-:Y:S02]  /*13c60*/  FSEL R172, R4, -INF , !P3 ;  /* 0xff80000004ac7808 */ /* 0x000fe40005800000 */
[C---:B------:R-:W-:Y:S02]  /*13c70*/  ISETP.GE.AND P3, PT, R135.reuse, R219, PT ;  /* 0x000000db8700720c */ /* 0x040fe40003f66270 */
[----:B------:R-:W-:Y:S02]  /*13c80*/  IADD3 R134, R0, 0x9, RZ ;  /* 0x0000000900867810 */ /* 0x000fe40007ffe0ff */
[----:B------:R-:W-:Y:S02]  /*13c90*/  ISETP.GE.AND P0, PT, R136, R218, PT ;  /* 0x000000da8800720c */ /* 0x000fe40003f06270 */
[-C--:B------:R-:W-:Y:S02]  /*13ca0*/  ISETP.GE.OR P1, PT, R0, R222.reuse, !P1 ;  /* 0x000000de0000720c */ /* 0x080fe40004f26670 */
[CC--:B------:R-:W-:Y:S02]  /*13cb0*/  ISETP.GE.OR P2, PT, R136.reuse, R223.reuse, !P2 ;  /* 0x000000df8800720c */ /* 0x0c0fe40005746670 */
[----:B------:R-:W-:Y:S02]  /*13cc0*/  ISETP.GE.OR P3, PT, R135, R223, !P3 ;  /* 0x000000df8700720c */ /* 0x000fe40005f66670 */
[----:B------:R-:W-:Y:S02]  /*13cd0*/  ISETP.GE.OR P0, PT, R136, R222, !P0 ;  /* 0x000000de8800720c */ /* 0x000fe40004706670 */
[----:B------:R-:W-:Y:S02]  /*13ce0*/  FSEL R174, R6, -INF , !P1 ;  /* 0xff80000006ae7808 */ /* 0x000fe40004800000 */
[----:B------:R-:W-:Y:S02]  /*13cf0*/  FSEL R173, R5, -INF , !P2 ;  /* 0xff80000005ad7808 */ /* 0x000fe40005000000 */
[----:B------:R-:W-:Y:S02]  /*13d00*/  ISETP.GE.AND P2, PT, R134, R219, PT ;  /* 0x000000db8600720c */ /* 0x000fe40003f46270 */
[----:B------:R-:W-:Y:S02]  /*13d10*/  ISETP.GE.AND P1, PT, R135, R218, PT ;  /* 0x000000da8700720c */ /* 0x000fe40003f26270 */
[----:B------:R-:W-:Y:S02]  /*13d20*/  FSEL R137, R16, -INF , !P3 ;  /* 0xff80000010897808 */ /* 0x000fe40005800000 */
[----:B------:R-:W-:Y:S02]  /*13d30*/  IADD3 R5, R0, 0x10, RZ ;  /* 0x0000001000057810 */ /* 0x000fe40007ffe0ff */
[----:B------:R-:W-:Y:S02]  /*13d40*/  FMNMX.FTZ R16, R172, R3, !PT ;  /* 0x00000003ac107209 */ /* 0x000fe40007810000 */
[----:B------:R-:W-:Y:S02]  /*13d50*/  FSEL R175, R7, -INF , !P0 ;  /* 0xff80000007af7808 */ /* 0x000fe40004000000 */
[----:B------:R-:W-:Y:S02]  /*13d60*/  FMNMX.FTZ R7, R174, R132, !PT ;  /* 0x00000084ae077209 */ /* 0x000fe40007810000 */
[C---:B------:R-:W-:Y:S02]  /*13d70*/  ISETP.GE.AND P0, PT, R134.reuse, R218, PT ;  /* 0x000000da8600720c */ /* 0x040fe40003f06270 */
[----:B------:R-:W-:Y:S02]  /*13d80*/  ISETP.GE.OR P2, PT, R134, R223, !P2 ;  /* 0x000000df8600720c */ /* 0x000fe40005746670 */
[----:B------:R-:W-:Y:S02]  /*13d90*/  ISETP.GE.OR P1, PT, R135, R222, !P1 ;  /* 0x000000de8700720c */ /* 0x000fe40004f26670 */
[----:B------:R-:W-:Y:S02]  /*13da0*/  ISETP.GE.AND P6, PT, R5, R219, PT ;  /* 0x000000db0500720c */ /* 0x000fe40003fc6270 */
[----:B------:R-:W-:Y:S02]  /*13db0*/  IADD3 R4, R0, 0x11, RZ ;  /* 0x0000001100047810 */ /* 0x000fe40007ffe0ff */
[----:B------:R-:W-:Y:S02]  /*13dc0*/  FMNMX.FTZ R16, R173, R16, !PT ;  /* 0x00000010ad107209 */ /* 0x000fe40007810000 */
[----:B------:R-:W-:Y:S02]  /*13dd0*/  ISETP.GE.OR P0, PT, R134, R222, !P0 ;  /* 0x000000de8600720c */ /* 0x000fe40004706670 */
[----:B------:R-:W-:Y:S02]  /*13de0*/  FMNMX.FTZ R7, R175, R7, !PT ;  /* 0x00000007af077209 */ /* 0x000fe40007810000 */
[----:B------:R-:W-:Y:S02]  /*13df0*/  FSEL R17, R17, -INF , !P2 ;  /* 0xff80000011117808 */ /* 0x000fe40005000000 */
[C---:B------:R-:W-:Y:S02]  /*13e00*/  ISETP.GE.AND P2, PT, R5.reuse, R218, PT ;  /* 0x000000da0500720c */ /* 0x040fe40003f46270 */
[----:B------:R-:W-:Y:S02]  /*13e10*/  FSEL R18, R18, -INF , !P1 ;  /* 0xff80000012127808 */ /* 0x000fe40004800000 */
[----:B------:R-:W-:Y:S02]  /*13e20*/  IADD3 R2, R0, 0x18, RZ ;  /* 0x0000001800027810 */ /* 0x000fe40007ffe0ff */
[----:B------:R-:W-:Y:S02]  /*13e30*/  ISETP.GE.OR P6, PT, R5, R223, !P6 ;  /* 0x000000df0500720c */ /* 0x000fe400077c6670 */
[C---:B------:R-:W-:Y:S02]  /*13e40*/  ISETP.GE.AND P5, PT, R4.reuse, R219, PT ;  /* 0x000000db0400720c */ /* 0x040fe40003fa6270 */
[----:B------:R-:W-:Y:S02]  /*13e50*/  FMNMX.FTZ R16, R137, R16, !PT ;  /* 0x0000001089107209 */ /* 0x000fe40007810000 */
[----:B------:R-:W-:Y:S02]  /*13e60*/  FSEL R19, R19, -INF , !P0 ;  /* 0xff80000013137808 */ /* 0x000fe40004000000 */
[----:B------:R-:W-:Y:S02]  /*13e70*/  ISETP.GE.OR P2, PT, R5, R222, !P2 ;  /* 0x000000de0500720c */ /* 0x000fe40005746670 */
[----:B------:R-:W-:Y:S02]  /*13e80*/  ISETP.GE.AND P1, PT, R4, R218, PT ;  /* 0x000000da0400720c */ /* 0x000fe40003f26270 */
[----:B------:R-:W-:Y:S02]  /*13e90*/  FMNMX.FTZ R7, R18, R7, !PT ;  /* 0x0000000712077209 */ /* 0x000fe40007810000 */
[----:B------:R-:W-:Y:S02]  /*13ea0*/  ISETP.GE.AND P4, PT, R2, R219, PT ;  /* 0x000000db0200720c */ /* 0x000fe40003f86270 */
[----:B------:R-:W-:Y:S02]  /*13eb0*/  IADD3 R6, R0, 0x19, RZ ;  /* 0x0000001900067810 */ /* 0x000fe40007ffe0ff */
[----:B------:R-:W-:Y:S02]  /*13ec0*/  ISETP.GE.OR P5, PT, R4, R223, !P5 ;  /* 0x000000df0400720c */ /* 0x000fe40006fa6670 */
[----:B------:R-:W-:Y:S02]  /*13ed0*/  FSEL R232, R20, -INF , !P6 ;  /* 0xff80000014e87808 */ /* 0x000fe40007000000 */
[----:B------:R-:W-:Y:S02]  /*13ee0*/  FMNMX.FTZ R16, R17, R16, !PT ;  /* 0x0000001011107209 */ /* 0x000fe40007810000 */
[----:B------:R-:W-:Y:S02]  /*13ef0*/  ISETP.GE.AND P0, PT, R2, R218, PT ;  /* 0x000000da0200720c */ /* 0x000fe40003f06270 */
[----:B------:R-:W-:Y:S02]  /*13f00*/  FSEL R196, R22, -INF , !P2 ;  /* 0xff80000016c47808 */ /* 0x000fe40005000000 */
[----:B------:R-:W-:Y:S02]  /*13f10*/  ISETP.GE.OR P1, PT, R4, R222, !P1 ;  /* 0x000000de0400720c */ /* 0x000fe40004f26670 */
[----:B------:R-:W-:Y:S02]  /*13f20*/  FMNMX.FTZ R7, R19, R7, !PT ;  /* 0x0000000713077209 */ /* 0x000fe40007810000 */
[----:B------:R-:W-:Y:S02]  /*13f30*/  ISETP.GE.OR P4, PT, R2, R223, !P4 ;  /* 0x000000df0200720c */ /* 0x000fe40006786670 */
[----:B------:R-:W-:Y:S02]  /*13f40*/  FSEL R198, R21, -INF , !P5 ;  /* 0xff80000015c67808 */ /* 0x000fe40006800000 */
[----:B------:R-:W-:Y:S02]  /*13f50*/  ISETP.GE.AND P3, PT, R6, R219, PT ;  /* 0x000000db0600720c */ /* 0x000fe40003f66270 */
[----:B------:R-:W-:Y:S02]  /*13f60*/  FMNMX.FTZ R16, R232, R16, !PT ;  /* 0x00000010e8107209 */ /* 0x000fe40007810000 */
[----:B------:R-:W-:Y:S02]  /*13f70*/  FSEL R195, R23, -INF , !P1 ;  /* 0xff80000017c37808 */ /* 0x000fe40004800000 */
[----:B------:R-:W-:Y:S02]  /*13f80*/  ISETP.GE.OR P0, PT, R2, R222, !P0 ;  /* 0x000000de0200720c */ /* 0x000fe40004706670 */
[----:B------:R-:W-:Y:S02]  /*13f90*/  ISETP.GE.AND P1, PT, R6, R218, PT ;  /* 0x000000da0600720c */ /* 0x000fe40003f26270 */
[----:B------:R-:W-:Y:S02]  /*13fa0*/  FMNMX.FTZ R7, R196, R7, !PT ;  /* 0x00000007c4077209 */ /* 0x000fe40007810000 */
[----:B------:R-:W-:Y:S02]  /*13fb0*/  ISETP.GE.OR P3, PT, R6, R223, !P3 ;  /* 0x000000df0600720c */ /* 0x000fe40005f66670 */
[----:B------:R-:W-:Y:S02]  /*13fc0*/  FSEL R193, R32, -INF , !P4 ;  /* 0xff80000020c17808 */ /* 0x000fe40006000000 */
[----:B------:R-:W-:Y:S02]  /*13fd0*/  FMNMX.FTZ R16, R198, R16, !PT ;  /* 0x00000010c6107209 */ /* 0x000fe40007810000 */
[----:B------:R-:W-:Y:S02]  /*13fe0*/  FSEL R191, R34, -INF , !P0 ;  /* 0xff80000022bf7808 */ /* 0x000fe40004000000 */
[----:B------:R-:W-:Y:S02]  /*13ff0*/  ISETP.GE.OR P1, PT, R6, R222, !P1 ;  /* 0x000000de0600720c */ /* 0x000fe40004f26670 */
[----:B------:R-:W-:Y:S02]  /*14000*/  FMNMX.FTZ R7, R195, R7, !PT ;  /* 0x00000007c3077209 */ /* 0x000fe40007810000 */
[----:B------:R-:W-:Y:S02]  /*14010*/  FSEL R192, R33, -INF , !P3 ;  /* 0xff80000021c07808 */ /* 0x000fe40005800000 */
[----:B------:R-:W-:Y:S02]  /*14020*/  FMNMX.FTZ R16, R193, R16, !PT ;  /* 0x00000010c1107209 */ /* 0x000fe40007810000 */
[----:B------:R-:W-:Y:S02]  /*14030*/  FSEL R190, R35, -INF , !P1 ;  /* 0xff80000023be7808 */ /* 0x000fe40004800000 */
[----:B------:R-:W-:Y:S02]  /*14040*/  FMNMX.FTZ R7, R191, R7, !PT ;  /* 0x00000007bf077209 */ /* 0x000fe40007810000 */
[----:B------:R-:W-:Y:S02]  /*14050*/  FMNMX.FTZ R16, R192, R16, !PT ;  /* 0x00000010c0107209 */ /* 0x000fe40007810000 */
[C---:B------:R-:W-:Y:S02]  /*14060*/  ISETP.GE.AND P0, PT, R0.reuse, R216, PT ;  /* 0x000000d80000720c */ /* 0x040fe40003f06270 */
[----:B------:R-:W-:Y:S01]  /*14070*/  ISETP.GE.AND P4, PT, R0, R217, PT ;  /* 0x000000d90000720c */ /* 0x000fe20003f86270 */
[----:B------:R-:W1:Y:S01]  /*14080*/  SHFL.BFLY PT, R20, R16, 0x2, 0x1f ;  /* 0x0c401f0010147f89 */ /* 0x000e6200000e0000 */
[----:B------:R-:W-:Y:S02]  /*14090*/  FMNMX.FTZ R7, R190, R7, !PT ;  /* 0x00000007be077209 */ /* 0x000fe40007810000 */
[C---:B------:R-:W-:Y:S02]  /*140a0*/  ISETP.GE.OR P0, PT, R0.reuse, R220, !P0 ;  /* 0x000000dc0000720c */ /* 0x040fe40004706670 */
[----:B------:R-:W-:Y:S02]  /*140b0*/  ISETP.GE.OR P4, PT, R0, R221, !P4 ;  /* 0x000000dd0000720c */ /* 0x000fe40006786670 */
[C---:B------:R-:W-:Y:S01]  /*140c0*/  ISETP.GE.AND P5, PT, R136.reuse, R216, PT ;  /* 0x000000d88800720c */ /* 0x040fe20003fa6270 */
[----:B------:R-:W1:Y:S01]  /*140d0*/  SHFL.BFLY PT, R0, R7, 0x2, 0x1f ;  /* 0x0c401f0007007f89 */ /* 0x000e6200000e0000 */
[CC--:B------:R-:W-:Y:S02]  /*140e0*/  ISETP.GE.AND P1, PT, R135.reuse, R217.reuse, PT ;  /* 0x000000d98700720c */ /* 0x0c0fe40003f26270 */
[C---:B------:R-:W-:Y:S02]  /*140f0*/  ISETP.GE.OR P5, PT, R136.reuse, R220, !P5 ;  /* 0x000000dc8800720c */ /* 0x040fe40006fa6670 */
[C---:B------:R-:W-:Y:S02]  /*14100*/  ISETP.GE.AND P2, PT, R136.reuse, R217, PT ;  /* 0x000000d98800720c */ /* 0x040fe40003f46270 */
[CC--:B------:R-:W-:Y:S02]  /*14110*/  ISETP.GE.OR P1, PT, R135.reuse, R221.reuse, !P1 ;  /* 0x000000dd8700720c */ /* 0x0c0fe40004f26670 */
[----:B------:R-:W-:Y:S02]  /*14120*/  ISETP.GE.AND P3, PT, R135, R216, PT ;  /* 0x000000d88700720c */ /* 0x000fe40003f66270 */
[----:B------:R-:W-:Y:S02]  /*14130*/  FSEL R23, R11, -INF , !P5 ;  /* 0xff8000000b177808 */ /* 0x000fe40006800000 */
[----:B------:R-:W-:Y:S02]  /*14140*/  ISETP.GE.OR P2, PT, R136, R221, !P2 ;  /* 0x000000dd8800720c */ /* 0x000fe40005746670 */
[----:B------:R-:W-:Y:S02]  /*14150*/  FSEL R32, R12, -INF , !P1 ;  /* 0xff8000000c207808 */ /* 0x000fe40004800000 */
[----:B-1----:R-:W-:Y:S02]  /*14160*/  FMNMX.FTZ R136, R16, R20, !PT ;  /* 0x0000001410887209 */ /* 0x002fe40007810000 */
[----:B------:R-:W-:Y:S02]  /*14170*/  FSEL R20, R8, -INF , !P4 ;  /* 0xff80000008147808 */ /* 0x000fe40006000000 */
[C---:B------:R-:W-:Y:S01]  /*14180*/  ISETP.GE.AND P5, PT, R4.reuse, R217, PT ;  /* 0x000000d90400720c */ /* 0x040fe20003fa6270 */
[----:B------:R-:W-:Y:S01]  /*14190*/  SHFL.BFLY PT, R8, R136, 0x1, 0x1f ;  /* 0x0c201f0088087f89 */ /* 0x000fe200000e0000 */
[----:B------:R-:W-:Y:S02]  /*141a0*/  ISETP.GE.AND P1, PT, R4, R216, PT ;  /* 0x000000d80400720c */ /* 0x000fe40003f26270 */
[----:B------:R-:W-:Y:S02]  /*141b0*/  ISETP.GE.OR P3, PT, R135, R220, !P3 ;  /* 0x000000dc8700720c */ /* 0x000fe40005f66670 */
[----:B------:R-:W-:Y:S02]  /*141c0*/  FMNMX.FTZ R135, R7, R0, !PT ;  /* 0x0000000007877209 */ /* 0x000fe40007810000 */
[----:B------:R-:W-:Y:S02]  /*141d0*/  FSEL R21, R9, -INF , !P2 ;  /* 0xff80000009157808 */ /* 0x000fe40005000000 */
[----:B------:R-:W-:Y:S02]  /*141e0*/  FMNMX.FTZ R0, R20, R133, !PT ;  /* 0x0000008514007209 */ /* 0x000fe40007810000 */
[----:B------:R-:W-:Y:S02]  /*141f0*/  ISETP.GE.AND P6, PT, R134, R217, PT ;  /* 0x000000d98600720c */ /* 0x000fe40003fc6270 */
[C---:B------:R-:W-:Y:S02]  /*14200*/  ISETP.GE.OR P5, PT, R4.reuse, R221, !P5 ;  /* 0x000000dd0400720c */ /* 0x040fe40006fa6670 */
[----:B------:R-:W-:Y:S02]  /*14210*/  ISETP.GE.OR P1, PT, R4, R220, !P1 ;  /* 0x000000dc0400720c */ /* 0x000fe40004f26670 */
[----:B------:R-:W1:Y:S01]  /*14220*/  SHFL.BFLY PT, R4, R135, 0x1, 0x1f ;  /* 0x0c201f0087047f89 */ /* 0x000e6200000e0000 */
[----:B------:R-:W-:Y:S02]  /*14230*/  FSEL R22, R10, -INF , !P0 ;  /* 0xff8000000a167808 */ /* 0x000fe40004000000 */
[----:B------:R-:W-:Y:S02]  /*14240*/  FMNMX.FTZ R0, R21, R0, !PT ;  /* 0x0000000015007209 */ /* 0x000fe40007810000 */
[C---:B------:R-:W-:Y:S02]  /*14250*/  ISETP.GE.AND P0, PT, R5.reuse, R217, PT ;  /* 0x000000d90500720c */ /* 0x040fe40003f06270 */
[-C--:B------:R-:W-:Y:S02]  /*14260*/  ISETP.GE.OR P6, PT, R134, R221.reuse, !P6 ;  /* 0x000000dd8600720c */ /* 0x080fe400077c6670 */
[----:B------:R-:W-:Y:S02]  /*14270*/  ISETP.GE.OR P0, PT, R5, R221, !P0 ;  /* 0x000000dd0500720c */ /* 0x000fe40004706670 */
[----:B------:R-:W-:Y:S02]  /*14280*/  FSEL R33, R13, -INF , !P6 ;  /* 0xff8000000d217808 */ /* 0x000fe40007000000 */
[----:B------:R-:W-:Y:S02]  /*14290*/  FMNMX.FTZ R0, R32, R0, !PT ;  /* 0x0000000020007209 */ /* 0x000fe40007810000 */
[----:B------:R-:W-:Y:S02]  /*142a0*/  FSEL R230, R24, -INF , !P0 ;  /* 0xff80000018e67808 */ /* 0x000fe40004000000 */
[C---:B------:R-:W-:Y:S02]  /*142b0*/  ISETP.GE.AND P6, PT, R2.reuse, R217, PT ;  /* 0x000000d90200720c */ /* 0x040fe40003fc6270 */
[C---:B------:R-:W-:Y:S02]  /*142c0*/  ISETP.GE.AND P0, PT, R2.reuse, R216, PT ;  /* 0x000000d80200720c */ /* 0x040fe40003f06270 */
[----:B------:R-:W-:Y:S02]  /*142d0*/  FMNMX.FTZ R0, R33, R0, !PT ;  /* 0x0000000021007209 */ /* 0x000fe40007810000 */
[C---:B------:R-:W-:Y:S02]  /*142e0*/  ISETP.GE.OR P6, PT, R2.reuse, R221, !P6 ;  /* 0x000000dd0200720c */ /* 0x040fe400077c6670 */
[----:B------:R-:W-:Y:S02]  /*142f0*/  ISETP.GE.OR P0, PT, R2, R220, !P0 ;  /* 0x000000dc0200720c */ /* 0x000fe40004706670 */
[----:B------:R-:W-:Y:S02]  /*14300*/  FMNMX.FTZ R2, R230, R0, !PT ;  /* 0x00000000e6027209 */ /* 0x000fe40007810000 */
[----:B------:R-:W-:Y:S02]  /*14310*/  FMNMX.FTZ R0, R22, R138, !PT ;  /* 0x0000008a16007209 */ /* 0x000fe40007810000 */
[----:B------:R-:W-:Y:S02]  /*14320*/  ISETP.GE.AND P4, PT, R134, R216, PT ;  /* 0x000000d88600720c */ /* 0x000fe40003f86270 */
[----:B------:R-:W-:Y:S02]  /*14330*/  FSEL R238, R25, -INF , !P5 ;  /* 0xff80000019ee7808 */ /* 0x000fe40006800000 */
[----:B------:R-:W-:Y:S02]  /*14340*/  ISETP.GE.AND P5, PT, R6, R217, PT ;  /* 0x000000d90600720c */ /* 0x000fe40003fa6270 */
[----:B------:R-:W-:Y:S02]  /*14350*/  FMNMX.FTZ R0, R23, R0, !PT ;  /* 0x0000000017007209 */ /* 0x000fe40007810000 */
[C---:B------:R-:W-:Y:S02]  /*14360*/  ISETP.GE.AND P2, PT, R5.reuse, R216, PT ;  /* 0x000000d80500720c */ /* 0x040fe40003f46270 */
[----:B------:R-:W-:Y:S02]  /*14370*/  FSEL R24, R14, -INF , !P3 ;  /* 0xff8000000e187808 */ /* 0x000fe40005800000 */
[----:B------:R-:W-:Y:S02]  /*14380*/  ISETP.GE.OR P4, PT, R134, R220, !P4 ;  /* 0x000000dc8600720c */ /* 0x000fe40006786670 */
[----:B------:R-:W-:Y:S02]  /*14390*/  ISETP.GE.OR P5, PT, R6, R221, !P5 ;  /* 0x000000dd0600720c */ /* 0x000fe40006fa6670 */
[----:B------:R-:W-:Y:S02]  /*143a0*/  FSEL R236, R28, -INF , !P6 ;  /* 0xff8000001cec7808 */ /* 0x000fe40007000000 */
[----:B------:R-:W-:Y:S01]  /*143b0*/  FMNMX.FTZ R2, R238, R2, !PT ;  /* 0x00000002ee027209 */ /* 0x000fe20007810000 */
[----:B------:R-:W2:Y:S01]  /*143c0*/  LDC.U8 R28, c[0x0][0x2d8] ;  /* 0x0000b600ff1c7b82 */ /* 0x000ea20000000000 */
[----:B------:R-:W-:Y:S02]  /*143d0*/  ISETP.GE.OR P2, PT, R5, R220, !P2 ;  /* 0x000000dc0500720c */ /* 0x000fe40005746670 */
[----:B------:R-:W-:Y:S02]  /*143e0*/  FSEL R25, R15, -INF , !P4 ;  /* 0xff8000000f197808 */ /* 0x000fe40006000000 */
[----:B------:R-:W-:Y:S02]  /*143f0*/  FMNMX.FTZ R0, R24, R0, !PT ;  /* 0x0000000018007209 */ /* 0x000fe40007810000 */
[----:B------:R-:W-:Y:S02]  /*14400*/  FSEL R235, R29, -INF , !P5 ;  /* 0xff8000001deb7808 */ /* 0x000fe40006800000 */
[----:B------:R-:W-:Y:S01]  /*14410*/  FMNMX.FTZ R2, R236, R2, !PT ;  /* 0x00000002ec027209 */ /* 0x000fe20007810000 */
[----:B------:R-:W2:Y:S01]  /*14420*/  LDC.U8 R29, c[0x0][0x2d8] ;  /* 0x0000b600ff1d7b82 */ /* 0x000ea20000000000 */
[----:B-1----:R-:W-:Y:S02]  /*14430*/  FMNMX.FTZ R135, R135, R4, !PT ;  /* 0x0000000487877209 */ /* 0x002fe40007810000 */
[----:B------:R-:W-:Y:S02]  /*14440*/  FMNMX.FTZ R0, R25, R0, !PT ;  /* 0x0000000019007209 */ /* 0x000fe40007810000 */
[----:B------:R-:W-:Y:S01]  /*14450*/  FSEL R234, R26, -INF , !P2 ;  /* 0xff8000001aea7808 */ /* 0x000fe20005000000 */
[----:B------:R-:W-:Y:S01]  /*14460*/  FMUL.FTZ R180, R135, c[0x0][0x23c] ;  /* 0x00008f0087b47a20 */ /* 0x000fe20000410000 */
[----:B------:R-:W-:Y:S01]  /*14470*/  FMNMX.FTZ R4, R235, R2, !PT ;  /* 0x00000002eb047209 */ /* 0x000fe20007810000 */
[----:B------:R-:W-:Y:S01]  /*14480*/  IMAD.U32 R2, RZ, RZ, UR29 ;  /* 0x0000001dff027e24 */ /* 0x000fe2000f8e00ff */
[----:B------:R-:W-:Y:S02]  /*14490*/  ISETP.GE.AND P4, PT, R6, R216, PT ;  /* 0x000000d80600720c */ /* 0x000fe40003f86270 */
[----:B------:R-:W-:Y:S01]  /*144a0*/  FSEL R233, R27, -INF , !P1 ;  /* 0xff8000001be97808 */ /* 0x000fe20004800000 */
[----:B------:R-:W1:Y:S01]  /*144b0*/  SHFL.BFLY PT, R134, R4, 0x2, 0x1f ;  /* 0x0c401f0004867f89 */ /* 0x000e6200000e0000 */
[----:B------:R-:W-:Y:S02]  /*144c0*/  FSETP.NEU.FTZ.AND P2, PT, R135, -INF , PT ;  /* 0xff8000008700780b */ /* 0x000fe40003f5d000 */
[----:B------:R-:W-:Y:S02]  /*144d0*/  FMNMX.FTZ R0, R234, R0, !PT ;  /* 0x00000000ea007209 */ /* 0x000fe40007810000 */
[----:B------:R-:W-:Y:S02]  /*144e0*/  ISETP.GE.OR P4, PT, R6, R220, !P4 ;  /* 0x000000dc0600720c */ /* 0x000fe40006786670 */
[----:B------:R-:W-:Y:S02]  /*144f0*/  FSEL R242, R30, -INF , !P0 ;  /* 0xff8000001ef27808 */ /* 0x000fe40004000000 */
[----:B------:R-:W-:Y:S02]  /*14500*/  FSEL R180, R180, RZ, P2 ;  /* 0x000000ffb4b47208 */ /* 0x000fe40001000000 */
[----:B------:R-:W-:Y:S02]  /*14510*/  FMNMX.FTZ R0, R233, R0, !PT ;  /* 0x00000000e9007209 */ /* 0x000fe40007810000 */
[----:B------:R-:W-:Y:S01]  /*14520*/  FSEL R139, R31, -INF , !P4 ;  /* 0xff8000001f8b7808 */ /* 0x000fe20006000000 */
[--C-:B------:R-:W-:Y:S01]  /*14530*/  FFMA.FTZ R18, R18, c[0x0][0x23c], -R180.reuse ;  /* 0x00008f0012127a23 */ /* 0x100fe200000108b4 */
[----:B------:R-:W-:Y:S01]  /*14540*/  FMNMX.FTZ R0, R242, R0, !PT ;  /* 0x00000000f2007209 */ /* 0x000fe20007810000 */
[----:B------:R-:W-:Y:S01]  /*14550*/  FFMA.FTZ R19, R19, c[0x0][0x23c], -R180 ;  /* 0x00008f0013137a23 */ /* 0x000fe200000108b4 */
[----:B--2---:R-:W-:Y:S01]  /*14560*/  LOP3.LUT R2, R187, UR30, R2, 0x96, !PT ;  /* 0x0000001ebb027c12 */ /* 0x004fe2000f8e9602 */
[----:B------:R-:W-:Y:S01]  /*14570*/  MUFU.EX2 R248, R18 ;  /* 0x0000001200f87308 */ /* 0x000fe20000000800 */
[----:B---3--:R-:W-:Y:S01]  /*14580*/  LOP3.LUT R6, R179, UR15, R186, 0x96, !PT ;  /* 0x0000000fb3067c12 */ /* 0x008fe2000f8e96ba */
[----:B------:R-:W-:Y:S01]  /*14590*/  FFMA.FTZ R174, R174, c[0x0][0x23c], -R180 ;  /* 0x00008f00aeae7a23 */ /* 0x000fe200000108b4 */
[----:B------:R-:W-:Y:S01]  /*145a0*/  FMNMX.FTZ R0, R139, R0, !PT ;  /* 0x000000008b007209 */ /* 0x000fe20007810000 */
[----:B------:R-:W-:Y:S01]  /*145b0*/  IMAD.WIDE.U32 R12, R2, -0x326172a9, RZ ;  /* 0xcd9e8d57020c7825 */ /* 0x000fe200078e00ff */
[----:B-----5:R-:W-:Y:S02]  /*145c0*/  LOP3.LUT R5, R177, UR15, R186, 0x96, !PT ;  /* 0x0000000fb1057c12 */ /* 0x020fe4000f8e96ba */
[----:B------:R-:W-:Y:S01]  /*145d0*/  FMNMX.FTZ R136, R136, R8, !PT ;  /* 0x0000000888887209 */ /* 0x000fe20007810000 */
[----:B------:R-:W2:Y:S01]  /*145e0*/  SHFL.BFLY PT, R2, R0, 0x2, 0x1f ;  /* 0x0c401f0000027f89 */ /* 0x000ea200000e0000 */
[----:B------:R-:W-:Y:S01]  /*145f0*/  IMAD.WIDE.U32 R6, R6, -0x326172a9, RZ ;  /* 0xcd9e8d5706067825 */ /* 0x000fe200078e00ff */
[----:B------:R3:W-:Y:S01]  /*14600*/  MUFU.EX2 R247, R19 ;  /* 0x0000001300f77308 */ /* 0x0007e20000000800 */
[----:B----4-:R-:W-:Y:S02]  /*14610*/  LOP3.LUT R9, R13, UR16, R184, 0x96, !PT ;  /* 0x000000100d097c12 */ /* 0x010fe4000f8e96b8 */
[----:B-1----:R-:W-:Y:S01]  /*14620*/  FMNMX.FTZ R134, R4, R134, !PT ;  /* 0x0000008604867209 */ /* 0x002fe20007810000 */
[----:B------:R-:W-:Y:S01]  /*14630*/  IMAD.WIDE.U32 R4, R5, -0x326172a9, RZ ;  /* 0xcd9e8d5705047825 */ /* 0x000fe200078e00ff */
[----:B------:R-:W-:Y:S02]  /*14640*/  LOP3.LUT R8, R7, UR14, R12, 0x96, !PT ;  /* 0x0000000e07087c12 */ /* 0x000fe4000f8e960c */
[----:B------:R-:W-:Y:S01]  /*14650*/  LOP3.LUT R7, R13, UR16, R182, 0x96, !PT ;  /* 0x000000100d077c12 */ /* 0x000fe2000f8e96b6 */
[----:B------:R-:W-:Y:S01]  /*14660*/  IMAD.WIDE.U32 R14, R9, -0x2daee0ad, RZ ;  /* 0xd2511f53090e7825 */ /* 0x000fe200078e00ff */
[----:B------:R-:W-:Y:S01]  /*14670*/  LOP3.LUT R12, R5, UR14, R12, 0x96, !PT ;  /* 0x0000000e050c7c12 */ /* 0x000fe2000f8e960c */
[----:B------:R-:W1:Y:S01]  /*14680*/  SHFL.BFLY PT, R16, R134, 0x1, 0x1f ;  /* 0x0c201f0086107f89 */ /* 0x000e6200000e0000 */
[----:B------:R-:W-:Y:S01]  /*14690*/  FSETP.NEU.FTZ.AND P3, PT, R136, -INF , PT ;  /* 0xff8000008800780b */ /* 0x000fe20003f7d000 */
[----:B------:R-:W-:Y:S01]  /*146a0*/  IMAD.WIDE.U32 R8, R8, -0x2daee0ad, RZ ;  /* 0xd2511f5308087825 */ /* 0x000fe200078e00ff */
[----:B------:R-:W-:Y:S01]  /*146b0*/  LOP3.LUT R5, R15, UR13, R178, 0x96, !PT ;  /* 0x0000000d0f057c12 */ /* 0x000fe2000f8e96b2 */
[----:B------:R-:W-:Y:S01]  /*146c0*/  MUFU.EX2 R227, R174 ;  /* 0x000000ae00e37308 */ /* 0x000fe20000000800 */
[----:B------:R-:W-:Y:S01]  /*146d0*/  PRMT R28, R28, 0x7054, R29 ;  /* 0x000070541c1c7816 */ /* 0x000fe2000000001d */
[----:B------:R-:W-:Y:S01]  /*146e0*/  FMUL.FTZ R181, R136, c[0x0][0x23c] ;  /* 0x00008f0088b57a20 */ /* 0x000fe20000410000 */
[----:B------:R-:W-:Y:S01]  /*146f0*/  LOP3.LUT R14, R9, UR11, R14, 0x96, !PT ;  /* 0x0000000b090e7c12 */ /* 0x000fe2000f8e960e */
[----:B------:R-:W-:Y:S03]  /*14700*/  IMAD.WIDE.U32 R10, R7, -0x2daee0ad, RZ ;  /* 0xd2511f53070a7825 */ /* 0x000fe600078e00ff */
[----:B------:R-:W-:Y:S01]  /*14710*/  FSEL R181, R181, RZ, P3 ;  /* 0x000000ffb5b57208 */ /* 0x000fe20001800000 */
[----:B------:R-:W-:Y:S01]  /*14720*/  IMAD.WIDE.U32 R14, R14, -0x326172a9, RZ ;  /* 0xcd9e8d570e0e7825 */ /* 0x000fe200078e00ff */
[----:B------:R-:W-:Y:S02]  /*14730*/  LOP3.LUT R7, R11, UR13, R176, 0x96, !PT ;  /* 0x0000000d0b077c12 */ /* 0x000fe4000f8e96b0 */
[----:B--2---:R-:W-:Y:S01]  /*14740*/  FMNMX.FTZ R0, R0, R2, !PT ;  /* 0x0000000200007209 */ /* 0x004fe20007810000 */
[----:B---3--:R-:W-:Y:S04]  /*14750*/  IMAD.WIDE.U32 R18, R5, -0x326172a9, RZ ;  /* 0xcd9e8d5705127825 */ /* 0x008fe800078e00ff */
[--C-:B------:R-:W-:Y:S01]  /*14760*/  FFMA.FTZ R137, R137, c[0x0][0x23c], -R181.reuse ;  /* 0x00008f0089897a23 */ /* 0x100fe200000108b5 */
[----:B------:R-:W-:Y:S01]  /*14770*/  LOP3.LUT R5, R19, UR12, R6, 0x96, !PT ;  /* 0x0000000c13057c12 */ /* 0x000fe2000f8e9606 */
[----:B------:R-:W-:Y:S01]  /*14780*/  IMAD.WIDE.U32 R26, R7, -0x326172a9, RZ ;  /* 0xcd9e8d57071a7825 */ /* 0x000fe200078e00ff */
[----:B------:R-:W-:Y:S01]  /*14790*/  LOP3.LUT R18, R15, UR10, R18, 0x96, !PT ;  /* 0x0000000a0f127c12 */ /* 0x000fe2000f8e9612 */
[----:B------:R-:W2:Y:S01]  /*147a0*/  SHFL.BFLY PT, R2, R0, 0x1, 0x1f ;  /* 0x0c201f0000027f89 */ /* 0x000ea200000e0000 */
[----:B------:R2:W-:Y:S01]  /*147b0*/  MUFU.EX2 R250, R137 ;  /* 0x0000008900fa7308 */ /* 0x0005e20000000800 */
[--C-:B------:R-:W-:Y:S01]  /*147c0*/  FFMA.FTZ R17, R17, c[0x0][0x23c], -R181.reuse ;  /* 0x00008f0011117a23 */ /* 0x100fe200000108b5 */
[----:B------:R-:W-:Y:S01]  /*147d0*/  LOP3.LUT R6, R27, UR12, R4, 0x96, !PT ;  /* 0x0000000c1b067c12 */ /* 0x000fe2000f8e9604 */
[----:B------:R-:W-:Y:S01]  /*147e0*/  IMAD.WIDE.U32 R18, R18, -0x2daee0ad, RZ ;  /* 0xd2511f5312127825 */ /* 0x000fe200078e00ff */
[----:B-1----:R-:W-:Y:S03]  /*147f0*/  FMNMX.FTZ R134, R134, R16, !PT ;  /* 0x0000001086867209 */ /* 0x002fe60007810000 */
[----:B------:R-:W-:Y:S01]  /*14800*/  IMAD.WIDE.U32 R4, R5, -0x2daee0ad, RZ ;  /* 0xd2511f5305047825 */ /* 0x000fe200078e00ff */
[----:B------:R-:W-:Y:S02]  /*14810*/  FSETP.NEU.FTZ.AND P1, PT, R134, -INF , PT ;  /* 0xff8000008600780b */ /* 0x000fe40003f3d000 */
[----:B------:R1:W-:Y:S01]  /*14820*/  MUFU.EX2 R249, R17 ;  /* 0x0000001100f97308 */ /* 0x0003e20000000800 */
[----:B------:R-:W-:Y:S01]  /*14830*/  IMAD.WIDE.U32 R12, R12, -0x2daee0ad, RZ ;  /* 0xd2511f530c0c7825 */ /* 0x000fe200078e00ff */
[----:B------:R-:W-:Y:S02]  /*14840*/  LOP3.LUT R7, R19, UR7, R4, 0x96, !PT ;  /* 0x0000000713077c12 */ /* 0x000fe4000f8e9604 */
[----:B------:R-:W-:Y:S01]  /*14850*/  LOP3.LUT R8, R5, UR9, R8, 0x96, !PT ;  /* 0x0000000905087c12 */ /* 0x000fe2000f8e9608 */
[----:B------:R-:W-:Y:S01]  /*14860*/  IMAD.WIDE.U32 R4, R6, -0x2daee0ad, RZ ;  /* 0xd2511f5306047825 */ /* 0x000fe200078e00ff */
[----:B------:R-:W-:Y:S03]  /*14870*/  LOP3.LUT R10, R13, UR11, R10, 0x96, !PT ;  /* 0x0000000b0d0a7c12 */ /* 0x000fe6000f8e960a */
[----:B------:R-:W-:Y:S01]  /*14880*/  FFMA.FTZ R6, R175, c[0x0][0x23c], -R180 ;  /* 0x00008f00af067a23 */ /* 0x000fe200000108b4 */
[----:B------:R-:W-:Y:S01]  /*14890*/  LOP3.LUT R12, R5, UR9, R12, 0x96, !PT ;  /* 0x00000009050c7c12 */ /* 0x000fe2000f8e960c */
[----:B------:R-:W-:Y:S02]  /*148a0*/  IMAD.WIDE.U32 R10, R10, -0x326172a9, RZ ;  /* 0xcd9e8d570a0a7825 */ /* 0x000fe400078e00ff */
[----:B------:R3:W-:Y:S01]  /*148b0*/  MUFU.EX2 R245, R6 ;  /* 0x0000000600f57308 */ /* 0x0007e20000000800 */
[----:B--2---:R-:W-:Y:S01]  /*148c0*/  FMNMX.FTZ R137, R0, R2, !PT ;  /* 0x0000000200897209 */ /* 0x004fe20007810000 */
[----:B------:R-:W-:Y:S01]  /*148d0*/  FMUL.FTZ R182, R134, c[0x0][0x23c] ;  /* 0x00008f0086b67a20 */ /* 0x000fe20000410000 */
[----:B------:R-:W-:Y:S01]  /*148e0*/  LOP3.LUT R16, R11, UR10, R26, 0x96, !PT ;  /* 0x0000000a0b107c12 */ /* 0x000fe2000f8e961a */
[----:B------:R-:W-:Y:S01]  /*148f0*/  IMAD.WIDE.U32 R8, R8, -0x326172a9, RZ ;  /* 0xcd9e8d5708087825 */ /* 0x000fe200078e00ff */
[C---:B------:R-:W-:Y:S02]  /*14900*/  FSETP.NEU.FTZ.AND P0, PT, R137.reuse, -INF , PT ;  /* 0xff8000008900780b */ /* 0x040fe40003f1d000 */
[----:B------:R-:W-:Y:S01]  /*14910*/  FSEL R182, R182, RZ, P1 ;  /* 0x000000ffb6b67208 */ /* 0x000fe20000800000 */
[----:B------:R-:W-:Y:S01]  /*14920*/  FMUL.FTZ R183, R137, c[0x0][0x23c] ;  /* 0x00008f0089b77a20 */ /* 0x000fe20000410000 */
[----:B------:R-:W-:Y:S01]  /*14930*/  LOP3.LUT R19, R9, UR8, R14, 0x96, !PT ;  /* 0x0000000809137c12 */ /* 0x000fe2000f8e960e */
[----:B------:R-:W-:Y:S03]  /*14940*/  IMAD.WIDE.U32 R12, R12, -0x326172a9, RZ ;  /* 0xcd9e8d570c0c7825 */ /* 0x000fe600078e00ff */
[----:B------:R-:W-:Y:S01]  /*14950*/  FSEL R183, R183, RZ, P0 ;  /* 0x000000ffb7b77208 */ /* 0x000fe20000000000 */
[----:B-1----:R-:W-:Y:S01]  /*14960*/  IMAD.WIDE.U32 R16, R16, -0x2daee0ad, RZ ;  /* 0xd2511f5310107825 */ /* 0x002fe200078e00ff */
[----:B------:R-:W-:Y:S03]  /*14970*/  LOP3.LUT R13, R13, UR8, R10, 0x96, !PT ;  /* 0x000000080d0d7c12 */ /* 0x000fe6000f8e960a */
[----:B------:R-:W-:Y:S01]  /*14980*/  FFMA.FTZ R0, R21, c[0x0][0x23c], -R182 ;  /* 0x00008f0015007a23 */ /* 0x000fe200000108b6 */
[----:B------:R-:W-:Y:S01]  /*14990*/  LOP3.LUT R4, R17, UR7, R4, 0x96, !PT ;  /* 0x0000000711047c12 */ /* 0x000fe2000f8e9604 */
[----:B------:R-:W-:Y:S02]  /*149a0*/  FFMA.FTZ R20, R20, c[0x0][0x23c], -R182 ;  /* 0x00008f0014147a23 */ /* 0x000fe400000108b6 */
[----:B------:R1:W-:Y:S01]  /*149b0*/  MUFU.EX2 R243, R0 ;  /* 0x0000000000f37308 */ /* 0x0003e20000000800 */
[--C-:B------:R-:W-:Y:S02]  /*149c0*/  FFMA.FTZ R172, R172, c[0x0][0x23c], -R181.reuse ;  /* 0x00008f00acac7a23 */ /* 0x100fe400000108b5 */
[----:B---3--:R-:W-:Y:S04]  /*149d0*/  IMAD.WIDE.U32 R6, R7, -0x326172a9, RZ ;  /* 0xcd9e8d5707067825 */ /* 0x008fe800078e00ff */
[----:B------:R-:W-:Y:S01]  /*149e0*/  IMAD.WIDE.U32 R4, R4, -0x326172a9, RZ ;  /* 0xcd9e8d5704047825 */ /* 0x000fe200078e00ff */
[C---:B------:R-:W-:Y:S02]  /*149f0*/  LOP3.LUT R9, R6.reuse, 0xffff, RZ, 0xc0, !PT ;  /* 0x0000ffff06097812 */ /* 0x040fe400078ec0ff */
[--C-:B------:R-:W-:Y:S01]  /*14a00*/  SHF.R.U32.HI R14, RZ, 0x10, R6.reuse ;  /* 0x00000010ff0e7819 */ /* 0x100fe20000011606 */
[----:B------:R-:W-:Y:S01]  /*14a10*/  MUFU.EX2 R244, R20 ;  /* 0x0000001400f47308 */ /* 0x000fe20000000800 */
[----:B------:R-:W-:Y:S01]  /*14a20*/  LOP3.LUT R15, R6, 0xff, RZ, 0xc0, !PT ;  /* 0x000000ff060f7812 */ /* 0x000fe200078ec0ff */
[----:B------:R-:W-:Y:S01]  /*14a30*/  FFMA.FTZ R173, R173, c[0x0][0x23c], -R181 ;  /* 0x00008f00adad7a23 */ /* 0x000fe200000108b5 */
[----:B------:R-:W-:Y:S01]  /*14a40*/  SHF.R.U32.HI R17, RZ, 0x18, R6 ;  /* 0x00000018ff117819 */ /* 0x000fe20000011606 */
[----:B------:R-:W-:Y:S01]  /*14a50*/  FFMA.FTZ R6, R22, c[0x0][0x23c], -R183 ;  /* 0x00008f0016067a23 */ /* 0x000fe200000108b7 */
[----:B------:R-:W-:Y:S02]  /*14a60*/  LOP3.LUT R8, R7, UR18, R8, 0x96, !PT ;  /* 0x0000001207087c12 */ /* 0x000fe4000f8e9608 */
[--C-:B------:R-:W-:Y:S02]  /*14a70*/  SHF.R.U32.HI R7, RZ, 0x10, R4.reuse ;  /* 0x00000010ff077819 */ /* 0x100fe40000011604 */
[C---:B------:R-:W-:Y:S01]  /*14a80*/  LOP3.LUT R2, R4.reuse, 0xffff, RZ, 0xc0, !PT ;  /* 0x0000ffff04027812 */ /* 0x040fe200078ec0ff */
[----:B------:R2:W-:Y:S01]  /*14a90*/  MUFU.EX2 R241, R6 ;  /* 0x0000000600f17308 */ /* 0x0005e20000000800 */
[----:B------:R-:W-:Y:S02]  /*14aa0*/  SHF.R.U32.HI R10, RZ, 0x18, R4 ;  /* 0x00000018ff0a7819 */ /* 0x000fe40000011604 */
[----:B-1----:R-:W-:Y:S02]  /*14ab0*/  LOP3.LUT R0, R5, UR18, R12, 0x96, !PT ;  /* 0x0000001205007c12 */ /* 0x002fe4000f8e960c */
[----:B------:R-:W-:Y:S02]  /*14ac0*/  SHF.R.U32.HI R5, RZ, 0x8, R9 ;  /* 0x00000008ff057819 */ /* 0x000fe40000011609 */
[----:B------:R-:W-:Y:S02]  /*14ad0*/  LOP3.LUT R11, R4, 0xff, RZ, 0xc0, !PT ;  /* 0x000000ff040b7812 */ /* 0x000fe400078ec0ff */
[----:B------:R-:W-:Y:S01]  /*14ae0*/  PRMT R174, R15, 0x5410, R5 ;  /* 0x000054100fae7816 */ /* 0x000fe20000000005 */
[----:B------:R-:W-:Y:S01]  /*14af0*/  IMAD.WIDE.U32 R4, R19, -0x2daee0ad, RZ ;  /* 0xd2511f5313047825 */ /* 0x000fe200078e00ff */
[----:B------:R-:W-:Y:S01]  /*14b00*/  LOP3.LUT R9, R14, 0xff, RZ, 0xc0, !PT ;  /* 0x000000ff0e097812 */ /* 0x000fe200078ec0ff */
[----:B------:R1:W-:Y:S01]  /*14b10*/  MUFU.EX2 R228, R172 ;  /* 0x000000ac00e47308 */ /* 0x0003e20000000800 */
[----:B------:R-:W-:Y:S01]  /*14b20*/  SHF.R.U32.HI R12, RZ, 0x18, R8 ;  /* 0x00000018ff0c7819 */ /* 0x000fe20000011608 */
[--C-:B------:R-:W-:Y:S01]  /*14b30*/  HSET2.LE.AND R174, R174, R28.reuse, PT ;  /* 0x0000001caeae7233 */ /* 0x100fe20003803000 */
[C---:B------:R-:W-:Y:S02]  /*14b40*/  LOP3.LUT R14, R4.reuse, 0xffff, RZ, 0xc0, !PT ;  /* 0x0000ffff040e7812 */ /* 0x040fe400078ec0ff */
[----:B------:R-:W-:Y:S02]  /*14b50*/  LOP3.LUT R15, R4, 0xff, RZ, 0xc0, !PT ;  /* 0x000000ff040f7812 */ /* 0x000fe400078ec0ff */
[--C-:B------:R-:W-:Y:S02]  /*14b60*/  SHF.R.U32.HI R197, RZ, 0x18, R4.reuse ;  /* 0x00000018ffc57819 */ /* 0x100fe40000011604 */
[----:B------:R-:W-:Y:S01]  /*14b70*/  SHF.R.U32.HI R194, RZ, 0x10, R4 ;  /* 0x00000010ffc27819 */ /* 0x000fe20000011604 */
[----:B------:R-:W-:Y:S01]  /*14b80*/  MUFU.EX2 R246, R173 ;  /* 0x000000ad00f67308 */ /* 0x000fe20000000800 */
[----:B------:R-:W-:Y:S02]  /*14b90*/  LOP3.LUT R4, R8, 0xffff, RZ, 0xc0, !PT ;  /* 0x0000ffff08047812 */ /* 0x000fe400078ec0ff */
[----:B--2---:R-:W-:Y:S02]  /*14ba0*/  SHF.R.U32.HI R6, RZ, 0x8, R2 ;  /* 0x00000008ff067819 */ /* 0x004fe40000011602 */
[----:B------:R-:W-:Y:S01]  /*14bb0*/  LOP3.LUT R2, R7, 0xff, RZ, 0xc0, !PT ;  /* 0x000000ff07027812 */ /* 0x000fe200078ec0ff */
[----:B------:R-:W-:Y:S01]  /*14bc0*/  FFMA.FTZ R7, R23, c[0x0][0x23c], -R183 ;  /* 0x00008f0017077a23 */ /* 0x000fe200000108b7 */
[----:B------:R-:W-:Y:S01]  /*14bd0*/  PRMT R20, R11, 0x5410, R6 ;  /* 0x000054100b147816 */ /* 0x000fe20000000006 */
[----:B------:R-:W-:Y:S01]  /*14be0*/  FFMA.FTZ R6, R33, c[0x0][0x23c], -R182 ;  /* 0x00008f0021067a23 */ /* 0x000fe200000108b6 */
[----:B------:R-:W-:Y:S01]  /*14bf0*/  PRMT R19, R2, 0x5410, R10 ;  /* 0x0000541002137816 */ /* 0x000fe2000000000a */
[----:B------:R-:W-:Y:S01]  /*14c00*/  FFMA.FTZ R2, R32, c[0x0][0x23c], -R182 ;  /* 0x00008f0020027a23 */ /* 0x000fe200000108b6 */
[----:B------:R2:W3:Y:S01]  /*14c10*/  MUFU.EX2 R240, R7 ;  /* 0x0000000700f07308 */ /* 0x0004e20000000800 */
[----:B------:R-:W-:Y:S01]  /*14c20*/  LOP3.LUT R184, R5, UR17, R18, 0x96, !PT ;  /* 0x0000001105b87c12 */ /* 0x000fe2000f8e9612 */
[----:B------:R-:W-:Y:S01]  /*14c30*/  IMAD.WIDE.U32 R10, R13, -0x2daee0ad, RZ ;  /* 0xd2511f530d0a7825 */ /* 0x000fe200078e00ff */
[----:B------:R-:W-:Y:S02]  /*14c40*/  LOP3.LUT R13, R8, 0xff, RZ, 0xc0, !PT ;  /* 0x000000ff080d7812 */ /* 0x000fe400078ec0ff */
[----:B------:R-:W-:Y:S02]  /*14c50*/  SHF.R.U32.HI R5, RZ, 0x8, R4 ;  /* 0x00000008ff057819 */ /* 0x000fe40000011604 */
[----:B------:R-:W-:Y:S02]  /*14c60*/  PRMT R17, R9, 0x5410, R17 ;  /* 0x0000541009117816 */ /* 0x000fe40000000011 */
[----:B------:R-:W-:Y:S01]  /*14c70*/  PRMT R13, R13, 0x5410, R5 ;  /* 0x000054100d0d7816 */ /* 0x000fe20000000005 */
[----:B------:R4:W-:Y:S01]  /*14c80*/  MUFU.EX2 R239, R2 ;  /* 0x0000000200ef7308 */ /* 0x0009e20000000800 */
[----:B------:R-:W-:Y:S01]  /*14c90*/  FFMA.FTZ R5, R24, c[0x0][0x23c], -R183 ;  /* 0x00008f0018057a23 */ /* 0x000fe200000108b7 */
[----:B------:R-:W-:Y:S01]  /*14ca0*/  SHF.R.U32.HI R9, RZ, 0x10, R8 ;  /* 0x00000010ff097819 */ /* 0x000fe20000011608 */
[--C-:B------:R-:W-:Y:S01]  /*14cb0*/  HSET2.LE.AND R175, R17, R28.reuse, PT ;  /* 0x0000001c11af7233 */ /* 0x100fe20003803000 */
[----:B------:R-:W-:Y:S01]  /*14cc0*/  LOP3.LUT R185, R11, UR17, R16, 0x96, !PT ;  /* 0x000000110bb97c12 */ /* 0x000fe2000f8e9610 */
[--C-:B-1----:R-:W-:Y:S01]  /*14cd0*/  HSET2.LE.AND R172, R13, R28.reuse, PT ;  /* 0x0000001c0dac7233 */ /* 0x102fe20003803000 */
[----:B------:R-:W-:Y:S02]  /*14ce0*/  LOP3.LUT R8, R9, 0xff, RZ, 0xc0, !PT ;  /* 0x000000ff09087812 */ /* 0x000fe400078ec0ff */
[----:B------:R-:W-:Y:S02]  /*14cf0*/  LOP3.LUT R186, R10, 0xffff, RZ, 0xc0, !PT ;  /* 0x0000ffff0aba7812 */ /* 0x000fe400078ec0ff */
[----:B------:R1:W-:Y:S01]  /*14d00*/  MUFU.EX2 R231, R5 ;  /* 0x0000000500e77308 */ /* 0x0003e20000000800 */
[----:B------:R-:W-:Y:S02]  /*14d10*/  PRMT R8, R8, 0x5410, R12 ;  /* 0x0000541008087816 */ /* 0x000fe4000000000c */
[----:B------:R-:W-:Y:S02]  /*14d20*/  LOP3.LUT R187, R10, 0xff, RZ, 0xc0, !PT ;  /* 0x000000ff0abb7812 */ /* 0x000fe400078ec0ff */
[----:B--2---:R-:W-:Y:S01]  /*14d30*/  LOP3.LUT R7, R0, 0xff, RZ, 0xc0, !PT ;  /* 0x000000ff00077812 */ /* 0x004fe200078ec0ff */
[--C-:B------:R-:W-:Y:S01]  /*14d40*/  HSET2.LE.AND R173, R8, R28.reuse, PT ;  /* 0x0000001c08ad7233 */ /* 0x100fe20003803000 */
[----:B---3--:R-:W-:Y:S02]  /*14d50*/  F2FP.BF16.PACK_AB R8, R240, R241 ;  /* 0x000000f1f008723e */ /* 0x008fe400000010ff */
[--C-:B------:R-:W-:Y:S01]  /*14d60*/  SHF.R.U32.HI R189, RZ, 0x10, R10.reuse ;  /* 0x00000010ffbd7819 */ /* 0x100fe2000001160a */
[----:B------:R2:W3:Y:S01]  /*14d70*/  MUFU.EX2 R237, R6 ;  /* 0x0000000600ed7308 */ /* 0x0004e20000000800 */
[----:B------:R-:W-:Y:S02]  /*14d80*/  SHF.R.U32.HI R188, RZ, 0x18, R10 ;  /* 0x00000018ffbc7819 */ /* 0x000fe4000001160a */
[----:B----4-:R-:W-:Y:S04]  /*14d90*/  LOP3.LUT R2, R0, 0xffff, RZ, 0xc0, !PT ;  /* 0x0000ffff00027812 */ /* 0x010fe800078ec0ff */
[----:B------:R-:W-:Y:S02]  /*14da0*/  SHF.R.U32.HI R4, RZ, 0x8, R2 ;  /* 0x00000008ff047819 */ /* 0x000fe40000011602 */
[----:B------:R-:W-:Y:S02]  /*14db0*/  SHF.R.U32.HI R2, RZ, 0x10, R0 ;  /* 0x00000010ff027819 */ /* 0x000fe40000011600 */
[----:B------:R-:W-:Y:S02]  /*14dc0*/  PRMT R176, R7, 0x5410, R4 ;  /* 0x0000541007b07816 */ /* 0x000fe40000000004 */
[----:B------:R-:W-:Y:S02]  /*14dd0*/  LOP3.LUT R4, R2, 0xff, RZ, 0xc0, !PT ;  /* 0x000000ff02047812 */ /* 0x000fe400078ec0ff */
[----:B------:R-:W-:Y:S01]  /*14de0*/  FSEL R2, R136, RZ, P3 ;  /* 0x000000ff88027208 */ /* 0x000fe20001800000 */
[--C-:B------:R-:W-:Y:S01]  /*14df0*/  HSET2.LE.AND R176, R176, R28.reuse, PT ;  /* 0x0000001cb0b07233 */ /* 0x100fe20003803000 */
[----:B------:R-:W-:Y:S03]  /*14e00*/  SHF.R.U32.HI R7, RZ, 0x8, R14 ;  /* 0x00000008ff077819 */ /* 0x000fe6000001160e */
[----:B-1----:R-:W-:Y:S01]  /*14e10*/  FADD.FTZ R5, -R2, R3 ;  /* 0x0000000302057221 */ /* 0x002fe20000010100 */
[----:B------:R-:W-:Y:S01]  /*14e20*/  FSEL R2, R134, RZ, P1 ;  /* 0x000000ff86027208 */ /* 0x000fe20000800000 */
[----:B------:R-:W-:Y:S01]  /*14e30*/  FFMA.FTZ R3, R25, c[0x0][0x23c], -R183 ;  /* 0x00008f0019037a23 */ /* 0x000fe200000108b7 */
[----:B--2---:R-:W-:Y:S02]  /*14e40*/  SHF.R.U32.HI R6, RZ, 0x18, R0 ;  /* 0x00000018ff067819 */ /* 0x004fe40000011600 */
[----:B------:R-:W-:Y:S01]  /*14e50*/  FSEL R0, R135, RZ, P2 ;  /* 0x000000ff87007208 */ /* 0x000fe20001000000 */
[----:B------:R1:W2:Y:S01]  /*14e60*/  MUFU.EX2 R229, R3 ;  /* 0x0000000300e57308 */ /* 0x0002a20000000800 */
[----:B------:R-:W-:Y:S02]  /*14e70*/  PRMT R177, R4, 0x5410, R6 ;  /* 0x0000541004b17816 */ /* 0x000fe40000000006 */
[----:B------:R-:W-:Y:S01]  /*14e80*/  F2FP.BF16.PACK_AB R6, R249, R250 ;  /* 0x000000faf906723e */ /* 0x000fe200000010ff */
[----:B------:R-:W-:Y:S01]  /*14e90*/  FADD.FTZ R4, -R0, R132 ;  /* 0x0000008400047221 */ /* 0x000fe20000010100 */
[----:B------:R-:W-:Y:S01]  /*14ea0*/  FSEL R0, R137, RZ, P0 ;  /* 0x000000ff89007208 */ /* 0x000fe20000000000 */
[--C-:B------:R-:W-:Y:S01]  /*14eb0*/  HSET2.LE.AND R177, R177, R28.reuse, PT ;  /* 0x0000001cb1b17233 */ /* 0x100fe20003803000 */
[----:B------:R-:W-:Y:S02]  /*14ec0*/  LOP3.LUT R174, R174, R6, RZ, 0xc0, !PT ;  /* 0x00000006aeae7212 */ /* 0x000fe400078ec0ff */
[----:B------:R-:W-:Y:S02]  /*14ed0*/  F2FP.BF16.PACK_AB R6, R245, R227 ;  /* 0x000000e3f506723e */ /* 0x000fe400000010ff */
[----:B------:R-:W-:Y:S02]  /*14ee0*/  PRMT R251, R15, 0x5410, R7 ;  /* 0x000054100ffb7816 */ /* 0x000fe40000000007 */
[----:B------:R-:W-:Y:S02]  /*14ef0*/  F2FP.BF16.PACK_AB R7, R247, R248 ;  /* 0x000000f8f707723e */ /* 0x000fe400000010ff */
[----:B------:R-:W-:Y:S01]  /*14f00*/  LOP3.LUT R173, R173, R6, RZ, 0xc0, !PT ;  /* 0x00000006adad7212 */ /* 0x000fe200078ec0ff */
[--C-:B------:R-:W-:Y:S01]  /*14f10*/  HSET2.LE.AND R6, R19, R28.reuse, PT ;  /* 0x0000001c13067233 */ /* 0x100fe20003803000 */
[----:B------:R-:W-:Y:S02]  /*14f20*/  LOP3.LUT R175, R175, R7, RZ, 0xc0, !PT ;  /* 0x00000007afaf7212 */ /* 0x000fe400078ec0ff */
[----:B------:R-:W-:Y:S02]  /*14f30*/  F2FP.BF16.PACK_AB R7, R243, R244 ;  /* 0x000000f4f307723e */ /* 0x000fe400000010ff */
[----:B---3--:R-:W-:Y:S02]  /*14f40*/  F2FP.BF16.PACK_AB R178, R237, R239 ;  /* 0x000000efedb2723e */ /* 0x008fe400000010ff */
[----:B------:R-:W-:Y:S01]  /*14f50*/  LOP3.LUT R176, R176, R7, RZ, 0xc0, !PT ;  /* 0x00000007b0b07212 */ /* 0x000fe200078ec0ff */
[----:B-1----:R-:W-:Y:S01]  /*14f60*/  FADD.FTZ R3, -R2, R133 ;  /* 0x0000008502037221 */ /* 0x002fe20000010100 */
[----:B--2---:R-:W-:Y:S01]  /*14f70*/  F2FP.BF16.PACK_AB R179, R229, R231 ;  /* 0x000000e7e5b3723e */ /* 0x004fe200000010ff */
[----:B------:R-:W-:Y:S01]  /*14f80*/  FADD.FTZ R2, -R0, R138 ;  /* 0x0000008a00027221 */ /* 0x000fe20000010100 */
[----:B------:R-:W-:Y:S02]  /*14f90*/  F2FP.BF16.PACK_AB R0, R246, R228 ;  /* 0x000000e4f600723e */ /* 0x000fe400000010ff */
[----:B------:R-:W-:Y:S02]  /*14fa0*/  LOP3.LUT R179, R6, R179, RZ, 0xc0, !PT ;  /* 0x000000b306b37212 */ /* 0x000fe400078ec0ff */
[----:B------:R-:W-:Y:S01]  /*14fb0*/  LOP3.LUT R172, R172, R0, RZ, 0xc0, !PT ;  /* 0x00000000acac7212 */ /* 0x000fe200078ec0ff */
[----:B------:R-:W-:Y:S01]  /*14fc0*/  FMUL.FTZ R0, R5, c[0x0][0x23c] ;  /* 0x00008f0005007a20 */ /* 0x000fe20000410000 */
[----:B------:R-:W-:Y:S01]  /*14fd0*/  HSET2.LE.AND R5, R20, R28, PT ;  /* 0x0000001c14057233 */ /* 0x000fe20003803000 */
[----:B------:R-:W-:Y:S01]  /*14fe0*/  LOP3.LUT R177, R177, R8, RZ, 0xc0, !PT ;  /* 0x00000008b1b17212 */ /* 0x000fe200078ec0ff */
[----:B------:R-:W1:Y:S01]  /*14ff0*/  LDSM.16.MT88.4 R20, [R201+0xa000] ;  /* 0x00a00000c914783b */ /* 0x000e620000004200 */
[----:B------:R2:W3:Y:S01]  /*15000*/  MUFU.EX2 R132, R0 ;  /* 0x0000000000847308 */ /* 0x0004e20000000800 */
[----:B------:R-:W-:Y:S02]  /*15010*/  LOP3.LUT R138, R194, 0xff, RZ, 0xc0, !PT ;  /* 0x000000ffc28a7812 */ /* 0x000fe400078ec0ff */
[----:B------:R-:W-:Y:S02]  /*15020*/  LOP3.LUT R178, R5, R178, RZ, 0xc0, !PT ;  /* 0x000000b205b27212 */ /* 0x000fe400078ec0ff */
[----:B------:R-:W-:Y:S01]  /*15030*/  PLOP3.LUT P0, PT, PT, PT, UP0, 0x80, 0x0 ;  /* 0x000000000000781c */ /* 0x000fe20003f0f008 */
[----:B--2---:R-:W-:Y:S02]  /*15040*/  FMUL.FTZ R0, R4, c[0x0][0x23c] ;  /* 0x00008f0004007a20 */ /* 0x004fe40000410000 */
[C---:B---3--:R-:W-:Y:S02]  /*15050*/  FMUL.FTZ R4, R132.reuse, R140 ;  /* 0x0000008c84047220 */ /* 0x048fe40000410000 */
        /* <DEDUP_REMOVED lines=13> */
[----:B--2---:R-:W-:Y:S02]  /*15130*/  FMUL.FTZ R0, R3, c[0x0][0x23c] ;  /* 0x00008f0003007a20 */ /* 0x004fe40000410000 */
[C---:B---3--:R-:W-:Y:S02]  /*15140*/  FMUL.FTZ R6, R133.reuse, R142 ;  /* 0x0000008e85067220 */ /* 0x048fe40000410000 */
[----:B------:R2:W3:Y:S01]  /*15150*/  MUFU.EX2 R3, R0 ;  /* 0x0000000000037308 */ /* 0x0004e20000000800 */
[C---:B------:R-:W-:Y:S02]  /*15160*/  FMUL.FTZ R7, R133.reuse, R143 ;  /* 0x0000008f85077220 */ /* 0x040fe40000410000 */
[----:B------:R-:W4:Y:S01]  /*15170*/  LDSM.16.MT88.4 R140, [R203+0xa000] ;  /* 0x00a00000cb8c783b */ /* 0x000f220000004200 */
[C---:B------:R-:W-:Y:S02]  /*15180*/  FMUL.FTZ R18, R133.reuse, R154 ;  /* 0x0000009a85127220 */ /* 0x040fe40000410000 */
[C---:B------:R-:W-:Y:S02]  /*15190*/  FMUL.FTZ R19, R133.reuse, R155 ;  /* 0x0000009b85137220 */ /* 0x040fe40000410000 */
[-C--:B-1----:R-:W-:Y:S01]  /*151a0*/  HMMA.16816.F32.BF16 R4, R172, R20.reuse, R4 ;  /* 0x00000014ac04723c */ /* 0x082fe20000041804 */
[C---:B------:R-:W-:Y:S02]  /*151b0*/  FMUL.FTZ R34, R133.reuse, R170 ;  /* 0x000000aa85227220 */ /* 0x040fe40000410000 */
[C---:B------:R-:W-:Y:S01]  /*151c0*/  FMUL.FTZ R35, R133.reuse, R171 ;  /* 0x000000ab85237220 */ /* 0x040fe20000410000 */
[----:B------:R-:W-:Y:S01]  /*151d0*/  LDSM.16.MT88.4 R152, [R201+0xa800] ;  /* 0x00a80000c998783b */ /* 0x000fe20000004200 */
[C---:B------:R-:W-:Y:S02]  /*151e0*/  FMUL.FTZ R38, R133.reuse, R38 ;  /* 0x0000002685267220 */ /* 0x040fe40000410000 */
[C---:B------:R-:W-:Y:S02]  /*151f0*/  FMUL.FTZ R39, R133.reuse, R39 ;  /* 0x0000002785277220 */ /* 0x040fe40000410000 */
[C---:B------:R-:W-:Y:S03]  /*15200*/  FMUL.FTZ R50, R133.reuse, R50 ;  /* 0x0000003285327220 */ /* 0x040fe60000410000 */
[C---:B------:R-:W-:Y:S01]  /*15210*/  FMUL.FTZ R51, R133.reuse, R51 ;  /* 0x0000003385337220 */ /* 0x040fe20000410000 */
[----:B------:R-:W-:Y:S01]  /*15220*/  LDSM.16.MT88.4 R168, [R203+0xa800] ;  /* 0x00a80000cba8783b */ /* 0x000fe20000004200 */
[----:B------:R-:W-:Y:S02]  /*15230*/  FMUL.FTZ R54, R133, R54 ;  /* 0x0000003685367220 */ /* 0x000fe40000410000 */
[----:B--2---:R-:W-:Y:S01]  /*15240*/  FMUL.FTZ R0, R2, c[0x0][0x23c] ;  /* 0x00008f0002007a20 */ /* 0x004fe20000410000 */
[----:B------:R-:W-:Y:S01]  /*15250*/  SHF.R.U32.HI R2, RZ, 0x8, R186 ;  /* 0x00000008ff027819 */ /* 0x000fe200000116ba */
[C---:B---3--:R-:W-:Y:S02]  /*15260*/  FMUL.FTZ R8, R3.reuse, R144 ;  /* 0x0000009003087220 */ /* 0x048fe40000410000 */
[C---:B------:R-:W-:Y:S02]  /*15270*/  FMUL.FTZ R9, R3.reuse, R145 ;  /* 0x0000009103097220 */ /* 0x040fe40000410000 */
[----:B------:R-:W1:Y:S01]  /*15280*/  MUFU.EX2 R0, R0 ;  /* 0x0000000000007308 */ /* 0x000e620000000800 */
        /* <DEDUP_REMOVED lines=9> */
[----:B------:R-:W-:Y:S02]  /*15320*/  FMUL.FTZ R55, R133, R55 ;  /* 0x0000003785377220 */ /* 0x000fe40000410000 */
[C---:B------:R-:W-:Y:S02]  /*15330*/  FMUL.FTZ R56, R3.reuse, R56 ;  /* 0x0000003803387220 */ /* 0x040fe40000410000 */
[----:B------:R-:W-:Y:S02]  /*15340*/  FMUL.FTZ R57, R3, R57 ;  /* 0x0000003903397220 */ /* 0x000fe40000410000 */
[C---:B-1----:R-:W-:Y:S02]  /*15350*/  FMUL.FTZ R10, R0.reuse, R146 ;  /* 0x00000092000a7220 */ /* 0x042fe40000410000 */
[C---:B------:R-:W-:Y:S02]  /*15360*/  FMUL.FTZ R11, R0.reuse, R147 ;  /* 0x00000093000b7220 */ /* 0x040fe40000410000 */
[----:B------:R-:W-:Y:S01]  /*15370*/  LDSM.16.MT88.4 R144, [R206+0xb000] ;  /* 0x00b00000ce90783b */ /* 0x000fe20000004200 */
[C---:B------:R-:W-:Y:S02]  /*15380*/  FMUL.FTZ R14, R0.reuse, R150 ;  /* 0x00000096000e7220 */ /* 0x040fe40000410000 */
[----:B------:R-:W-:Y:S01]  /*15390*/  FMUL.FTZ R15, R0, R151 ;  /* 0x00000097000f7220 */ /* 0x000fe20000410000 */
[----:B------:R-:W-:Y:S01]  /*153a0*/  PRMT R151, R138, 0x5410, R197 ;  /* 0x000054108a977816 */ /* 0x000fe200000000c5 */
[C---:B------:R-:W-:Y:S01]  /*153b0*/  HMMA.16816.F32.BF16 R8, R176.reuse, R20, R8 ;  /* 0x00000014b008723c */ /* 0x040fe20000041808 */
[C---:B------:R-:W-:Y:S02]  /*153c0*/  FMUL.FTZ R26, R0.reuse, R162 ;  /* 0x000000a2001a7220 */ /* 0x040fe40000410000 */
[C---:B------:R-:W-:Y:S02]  /*153d0*/  FMUL.FTZ R27, R0.reuse, R163 ;  /* 0x000000a3001b7220 */ /* 0x040fe40000410000 */
[----:B------:R-:W-:Y:S02]  /*153e0*/  FMUL.FTZ R30, R0, R166 ;  /* 0x000000a6001e7220 */ /* 0x000fe40000410000 */
[C---:B------:R-:W-:Y:S01]  /*153f0*/  FMUL.FTZ R20, R132.reuse, R156 ;  /* 0x0000009c84147220 */ /* 0x040fe20000410000 */
[-C--:B------:R-:W-:Y:S01]  /*15400*/  HMMA.16816.F32.BF16 R12, R176, R22.reuse, R12 ;  /* 0x00000016b00c723c */ /* 0x080fe2000004180c */
[----:B------:R-:W-:Y:S03]  /*15410*/  FMUL.FTZ R21, R132, R157 ;  /* 0x0000009d84157220 */ /* 0x000fe60000410000 */
[----:B------:R-:W-:Y:S01]  /*15420*/  PRMT R157, R187, 0x5410, R2 ;  /* 0x00005410bb9d7816 */ /* 0x000fe20000000002 */
[C---:B------:R-:W-:Y:S01]  /*15430*/  FMUL.FTZ R31, R0.reuse, R167 ;  /* 0x000000a7001f7220 */ /* 0x040fe20000410000 */
[----:B------:R-:W-:Y:S01]  /*15440*/  LOP3.LUT R2, R189, 0xff, RZ, 0xc0, !PT ;  /* 0x000000ffbd027812 */ /* 0x000fe200078ec0ff */
[C---:B------:R-:W-:Y:S01]  /*15450*/  FMUL.FTZ R42, R0.reuse, R42 ;  /* 0x0000002a002a7220 */ /* 0x040fe20000410000 */
[C---:B------:R-:W-:Y:S01]  /*15460*/  HMMA.16816.F32.BF16 R16, R172.reuse, R22, R16 ;  /* 0x00000016ac10723c */ /* 0x040fe20000041810 */
[C---:B------:R-:W-:Y:S03]  /*15470*/  FMUL.FTZ R43, R0.reuse, R43 ;  /* 0x0000002b002b7220 */ /* 0x040fe60000410000 */
[----:B------:R-:W-:Y:S01]  /*15480*/  FMUL.FTZ R46, R0, R46 ;  /* 0x0000002e002e7220 */ /* 0x000fe20000410000 */
[----:B------:R-:W-:Y:S01]  /*15490*/  PRMT R156, R2, 0x5410, R188 ;  /* 0x00005410029c7816 */ /* 0x000fe200000000bc */
[----:B------:R-:W-:Y:S01]  /*154a0*/  FMUL.FTZ R47, R0, R47 ;  /* 0x0000002f002f7220 */ /* 0x000fe20000410000 */
[----:B------:R-:W-:Y:S01]  /*154b0*/  LOP3.LUT R2, R184, 0xffff, RZ, 0xc0, !PT ;  /* 0x0000ffffb8027812 */ /* 0x000fe200078ec0ff */
[C---:B------:R-:W-:Y:S02]  /*154c0*/  FMUL.FTZ R23, R133.reuse, R159 ;  /* 0x0000009f85177220 */ /* 0x040fe40000410000 */
[----:B------:R-:W2:Y:S02]  /*154d0*/  LDL.LU R159, [R1+0x18] ;  /* 0x00001800019f7983 */ /* 0x000ea40000300800 */
[----:B------:R-:W-:Y:S01]  /*154e0*/  FMUL.FTZ R22, R133, R158 ;  /* 0x0000009e85167220 */ /* 0x000fe20000410000 */
[----:B------:R-:W-:Y:S01]  /*154f0*/  SHF.R.U32.HI R138, RZ, 0x8, R2 ;  /* 0x00000008ff8a7819 */ /* 0x000fe20000011602 */
[----:B------:R-:W-:Y:S02]  /*15500*/  IMAD.MOV.U32 R158, RZ, RZ, R28 ;  /* 0x000000ffff9e7224 */ /* 0x000fe400078e001c */
[C---:B------:R-:W-:Y:S02]  /*15510*/  FMUL.FTZ R28, R3.reuse, R164 ;  /* 0x000000a4031c7220 */ /* 0x040fe40000410000 */
[C---:B------:R-:W-:Y:S01]  /*15520*/  FMUL.FTZ R58, R0.reuse, R58 ;  /* 0x0000003a003a7220 */ /* 0x040fe20000410000 */
[-C--:B----4-:R-:W-:Y:S01]  /*15530*/  HMMA.16816.F32.BF16 R20, R172, R140.reuse, R20 ;  /* 0x0000008cac14723c */ /* 0x090fe20000041814 */
[C---:B------:R-:W-:Y:S02]  /*15540*/  FMUL.FTZ R59, R0.reuse, R59 ;  /* 0x0000003b003b7220 */ /* 0x040fe40000410000 */
[C---:B------:R-:W-:Y:S02]  /*15550*/  FMUL.FTZ R60, R3.reuse, R60 ;  /* 0x0000003c033c7220 */ /* 0x040fe40000410000 */
[----:B------:R-:W-:Y:S02]  /*15560*/  FMUL.FTZ R61, R3, R61 ;  /* 0x0000003d033d7220 */ /* 0x000fe40000410000 */
[C---:B------:R-:W-:Y:S01]  /*15570*/  FMUL.FTZ R62, R0.reuse, R62 ;  /* 0x0000003e003e7220 */ /* 0x040fe20000410000 */
[C---:B------:R-:W-:Y:S01]  /*15580*/  HMMA.16816.F32.BF16 R24, R176.reuse, R140, R24 ;  /* 0x0000008cb018723c */ /* 0x040fe20000041818 */
[----:B------:R-:W-:Y:S03]  /*15590*/  FMUL.FTZ R63, R0, R63 ;  /* 0x0000003f003f7220 */ /* 0x000fe60000410000 */
[----:B------:R-:W-:Y:S02]  /*155a0*/  FMUL.FTZ R65, R132, R65 ;  /* 0x0000004184417220 */ /* 0x000fe40000410000 */
        /* <DEDUP_REMOVED lines=24> */
[----:B------:R-:W-:Y:S01]  /*15730*/  FMUL.FTZ R95, R0, R95 ;  /* 0x0000005f005f7220 */ /* 0x000fe20000410000 */
[-C--:B-1----:R-:W-:Y:S01]  /*15740*/  HMMA.16816.F32.BF16 R36, R172, R140.reuse, R36 ;  /* 0x0000008cac24723c */ /* 0x082fe20000041824 */
[C---:B------:R-:W-:Y:S02]  /*15750*/  FMUL.FTZ R96, R132.reuse, R96 ;  /* 0x0000006084607220 */ /* 0x040fe40000410000 */
[----:B------:R-:W-:Y:S02]  /*15760*/  FMUL.FTZ R97, R132, R97 ;  /* 0x0000006184617220 */ /* 0x000fe40000410000 */
[C---:B------:R-:W-:Y:S02]  /*15770*/  FMUL.FTZ R98, R133.reuse, R98 ;  /* 0x0000006285627220 */ /* 0x040fe40000410000 */
[----:B------:R-:W-:Y:S01]  /*15780*/  FMUL.FTZ R99, R133, R99 ;  /* 0x0000006385637220 */ /* 0x000fe20000410000 */
        /* <DEDUP_REMOVED lines=29> */
[C---:B------:R-:W-:Y:S02]  /*15960*/  FMUL.FTZ R100, R132.reuse, R100 ;  /* 0x0000006484647220 */ /* 0x040fe40000410000 */
        /* <DEDUP_REMOVED lines=19> */
[----:B------:R-:W-:Y:S01]  /*15aa0*/  FFMA.FTZ R228, R132, R252, R228 ;  /* 0x000000fc84e47223 */ /* 0x000fe200000100e4 */
[-C--:B-1----:R-:W-:Y:S08]  /*15ab0*/  HMMA.16816.F32.BF16 R68, R172, R140.reuse, R68 ;  /* 0x0000008cac44723c */ /* 0x082ff00000041844 */
[C---:B------:R-:W-:Y:S07]  /*15ac0*/  HMMA.16816.F32.BF16 R72, R176.reuse, R140, R72 ;  /* 0x0000008cb048723c */ /* 0x040fee0000041848 */
[--C-:B------:R-:W-:Y:S01]  /*15ad0*/  SHF.R.U32.HI R141, RZ, 0x10, R184.reuse ;  /* 0x00000010ff8d7819 */ /* 0x100fe200000116b8 */
[-C--:B------:R-:W-:Y:S01]  /*15ae0*/  HMMA.16816.F32.BF16 R76, R176, R142.reuse, R76 ;  /* 0x0000008eb04c723c */ /* 0x080fe2000004184c */
[----:B------:R-:W-:Y:S03]  /*15af0*/  LOP3.LUT R140, R184, 0xff, RZ, 0xc0, !PT ;  /* 0x000000ffb88c7812 */ /* 0x000fe600078ec0ff */
[----:B------:R-:W-:Y:S02]  /*15b00*/  SHF.R.U32.HI R184, RZ, 0x18, R184 ;  /* 0x00000018ffb87819 */ /* 0x000fe400000116b8 */
[----:B------:R-:W-:Y:S02]  /*15b10*/  LOP3.LUT R2, R141, 0xff, RZ, 0xc0, !PT ;  /* 0x000000ff8d027812 */ /* 0x000fe400078ec0ff */
[C---:B------:R-:W-:Y:S01]  /*15b20*/  HMMA.16816.F32.BF16 R80, R172.reuse, R142, R80 ;  /* 0x0000008eac50723c */ /* 0x040fe20000041850 */
[----:B------:R-:W-:Y:S02]  /*15b30*/  PRMT R150, R140, 0x5410, R138 ;  /* 0x000054108c967816 */ /* 0x000fe4000000008a */
[----:B------:R-:W1:Y:S01]  /*15b40*/  LDSM.16.MT88.4 R140, [R203+0xb000] ;  /* 0x00b00000cb8c783b */ /* 0x000e620000004200 */
[----:B------:R-:W-:Y:S01]  /*15b50*/  PRMT R149, R2, 0x5410, R184 ;  /* 0x0000541002957816 */ /* 0x000fe200000000b8 */
[--C-:B------:R-:W-:Y:S02]  /*15b60*/  FFMA.FTZ R2, R193, c[0x0][0x23c], -R181.reuse ;  /* 0x00008f00c1027a23 */ /* 0x100fe400000108b5 */
[----:B------:R-:W-:Y:S02]  /*15b70*/  FFMA.FTZ R138, R196, c[0x0][0x23c], -R180 ;  /* 0x00008f00c48a7a23 */ /* 0x000fe400000108b4 */
[----:B------:R3:W-:Y:S10]  /*15b80*/  MUFU.EX2 R224, R2 ;  /* 0x0000000200e07308 */ /* 0x0007f40000000800 */
[----:B------:R4:W-:Y:S01]  /*15b90*/  MUFU.EX2 R196, R138 ;  /* 0x0000008a00c47308 */ /* 0x0009e20000000800 */
[----:B---3--:R-:W-:Y:S09]  /*15ba0*/  FFMA.FTZ R2, R192, c[0x0][0x23c], -R181 ;  /* 0x00008f00c0027a23 */ /* 0x008ff200000108b5 */
[----:B------:R3:W-:Y:S01]  /*15bb0*/  MUFU.EX2 R226, R2 ;  /* 0x0000000200e27308 */ /* 0x0007e20000000800 */
[-C--:B-1----:R-:W-:Y:S01]  /*15bc0*/  HMMA.16816.F32.BF16 R84, R172, R140.reuse, R84 ;  /* 0x0000008cac54723c */ /* 0x082fe20000041854 */
[----:B----4-:R-:W-:Y:S02]  /*15bd0*/  FFMA.FTZ R138, R230, c[0x0][0x23c], -R182 ;  /* 0x00008f00e68a7a23 */ /* 0x010fe400000108b6 */
[----:B------:R-:W4:Y:S06]  /*15be0*/  LDL.LU R230, [R1+0x1c] ;  /* 0x00001c0001e67983 */ /* 0x000f2c0000300800 */
[----:B------:R1:W-:Y:S01]  /*15bf0*/  MUFU.EX2 R194, R138 ;  /* 0x0000008a00c27308 */ /* 0x0003e20000000800 */
[C---:B------:R-:W-:Y:S07]  /*15c00*/  HMMA.16816.F32.BF16 R88, R176.reuse, R140, R88 ;  /* 0x0000008cb058723c */ /* 0x040fee0000041858 */
[----:B------:R-:W-:Y:S01]  /*15c10*/  LOP3.LUT R141, R185, 0xff, RZ, 0xc0, !PT ;  /* 0x000000ffb98d7812 */ /* 0x000fe200078ec0ff */
[-C--:B------:R-:W-:Y:S01]  /*15c20*/  HMMA.16816.F32.BF16 R92, R176, R142.reuse, R92 ;  /* 0x0000008eb05c723c */ /* 0x080fe2000004185c */
[----:B---3--:R-:W-:Y:S07]  /*15c30*/  FFMA.FTZ R2, R191, c[0x0][0x23c], -R180 ;  /* 0x00008f00bf027a23 */ /* 0x008fee00000108b4 */
[C---:B------:R-:W-:Y:S01]  /*15c40*/  HMMA.16816.F32.BF16 R96, R172.reuse, R142, R96 ;  /* 0x0000008eac60723c */ /* 0x040fe20000041860 */
[----:B------:R3:W-:Y:S03]  /*15c50*/  MUFU.EX2 R199, R2 ;  /* 0x0000000200c77308 */ /* 0x0007e60000000800 */
[----:B-1----:R-:W-:Y:S02]  /*15c60*/  FFMA.FTZ R138, R236, c[0x0][0x23c], -R182 ;  /* 0x00008f00ec8a7a23 */ /* 0x002fe400000108b6 */
[----:B--2---:R-:W-:Y:S02]  /*15c70*/  FFMA.FTZ R227, R133, R159, R227 ;  /* 0x0000009f85e37223 */ /* 0x004fe400000100e3 */
[-C--:B------:R-:W-:Y:S03]  /*15c80*/  HMMA.16816.F32.BF16 R100, R172, R144.reuse, R100 ;  /* 0x00000090ac64723c */ /* 0x080fe60000041864 */
[----:B------:R1:W-:Y:S05]  /*15c90*/  MUFU.EX2 R191, R138 ;  /* 0x0000008a00bf7308 */ /* 0x0003ea0000000800 */
[C---:B------:R-:W-:Y:S08]  /*15ca0*/  HMMA.16816.F32.BF16 R104, R176.reuse, R144, R104 ;  /* 0x00000090b068723c */ /* 0x040ff00000041868 */
[-C--:B------:R-:W-:Y:S01]  /*15cb0*/  HMMA.16816.F32.BF16 R108, R176, R146.reuse, R108 ;  /* 0x00000092b06c723c */ /* 0x080fe2000004186c */
[--C-:B---3--:R-:W-:Y:S03]  /*15cc0*/  FFMA.FTZ R2, R190, c[0x0][0x23c], -R180.reuse ;  /* 0x00008f00be027a23 */ /* 0x108fe600000108b4 */
[----:B------:R-:W-:Y:S01]  /*15cd0*/  FFMA.FTZ R180, R195, c[0x0][0x23c], -R180 ;  /* 0x00008f00c3b47a23 */ /* 0x000fe200000108b4 */
[----:B------:R2:W-:Y:S03]  /*15ce0*/  MUFU.EX2 R225, R2 ;  /* 0x0000000200e17308 */ /* 0x0005e60000000800 */
[C---:B------:R-:W-:Y:S01]  /*15cf0*/  HMMA.16816.F32.BF16 R112, R172.reuse, R146, R112 ;  /* 0x00000092ac70723c */ /* 0x040fe20000041870 */
[----:B-1----:R-:W-:Y:S06]  /*15d00*/  SHF.R.U32.HI R138, RZ, 0x18, R185 ;  /* 0x00000018ff8a7819 */ /* 0x002fec00000116b9 */
[----:B------:R1:W3:Y:S01]  /*15d10*/  MUFU.EX2 R195, R180 ;  /* 0x000000b400c37308 */ /* 0x0002e20000000800 */
[--C-:B--2---:R-:W-:Y:S04]  /*15d20*/  FFMA.FTZ R2, R232, c[0x0][0x23c], -R181.reuse ;  /* 0x00008f00e8027a23 */ /* 0x104fe800000108b5 */
[----:B------:R-:W-:Y:S05]  /*15d30*/  FFMA.FTZ R181, R198, c[0x0][0x23c], -R181 ;  /* 0x00008f00c6b57a23 */ /* 0x000fea00000108b5 */
[----:B------:R2:W-:Y:S01]  /*15d40*/  MUFU.EX2 R198, R2 ;  /* 0x0000000200c67308 */ /* 0x0005e20000000800 */
[--C-:B-1----:R-:W-:Y:S01]  /*15d50*/  HSET2.LE.AND R180, R150, R158.reuse, PT ;  /* 0x0000009e96b47233 */ /* 0x102fe20003803000 */
[----:B---3--:R-:W-:Y:S08]  /*15d60*/  F2FP.BF16.PACK_AB R132, R195, R196 ;  /* 0x000000c4c384723e */ /* 0x008ff000000010ff */
[----:B------:R1:W-:Y:S01]  /*15d70*/  MUFU.EX2 R197, R181 ;  /* 0x000000b500c57308 */ /* 0x0003e20000000800 */
[----:B--2---:R-:W-:Y:S04]  /*15d80*/  LOP3.LUT R2, R185, 0xffff, RZ, 0xc0, !PT ;  /* 0x0000ffffb9027812 */ /* 0x004fe800078ec0ff */
[----:B------:R-:W-:Y:S01]  /*15d90*/  SHF.R.U32.HI R140, RZ, 0x8, R2 ;  /* 0x00000008ff8c7819 */ /* 0x000fe20000011602 */
[--C-:B------:R-:W-:Y:S02]  /*15da0*/  FFMA.FTZ R2, R238, c[0x0][0x23c], -R182.reuse ;  /* 0x00008f00ee027a23 */ /* 0x100fe400000108b6 */
[----:B------:R-:W-:Y:S01]  /*15db0*/  FFMA.FTZ R182, R235, c[0x0][0x23c], -R182 ;  /* 0x00008f00ebb67a23 */ /* 0x000fe200000108b6 */
[----:B------:R-:W-:Y:S01]  /*15dc0*/  PRMT R148, R141, 0x5410, R140 ;  /* 0x000054108d947816 */ /* 0x000fe2000000008c */
[----:B------:R2:W3:Y:S01]  /*15dd0*/  MUFU.EX2 R193, R2 ;  /* 0x0000000200c17308 */ /* 0x0004e20000000800 */
[----:B------:R-:W5:Y:S01]  /*15de0*/  LDSM.16.MT88.4 R140, [R205+0xb000] ;  /* 0x00b00000cd8c783b */ /* 0x000f620000004200 */
[--C-:B-1----:R-:W-:Y:S05]  /*15df0*/  HSET2.LE.AND R181, R149, R158.reuse, PT ;  /* 0x0000009e95b57233 */ /* 0x102fea0003803000 */
[----:B------:R-:W-:Y:S03]  /*15e00*/  LOP3.LUT R181, R181, R132, RZ, 0xc0, !PT ;  /* 0x00000084b5b57212 */ /* 0x000fe600078ec0ff */
[----:B------:R1:W1:Y:S01]  /*15e10*/  MUFU.EX2 R189, R182 ;  /* 0x000000b600bd7308 */ /* 0x0002620000000800 */
[--C-:B--2---:R-:W-:Y:S01]  /*15e20*/  FFMA.FTZ R2, R234, c[0x0][0x23c], -R183.reuse ;  /* 0x00008f00ea027a23 */ /* 0x104fe200000108b7 */
[----:B---3--:R-:W-:Y:S08]  /*15e30*/  F2FP.BF16.PACK_AB R133, R193, R194 ;  /* 0x000000c2c185723e */ /* 0x008ff000000010ff */
[----:B------:R2:W-:Y:S01]  /*15e40*/  MUFU.EX2 R190, R2 ;  /* 0x0000000200be7308 */ /* 0x0005e20000000800 */
[--C-:B-1----:R-:W-:Y:S01]  /*15e50*/  HSET2.LE.AND R182, R251, R158.reuse, PT ;  /* 0x0000009efbb67233 */ /* 0x102fe20003803000 */
[----:B------:R-:W-:Y:S01]  /*15e60*/  F2FP.BF16.PACK_AB R132, R189, R191 ;  /* 0x000000bfbd84723e */ /* 0x000fe200000010ff */
[-C--:B-----5:R-:W-:Y:S08]  /*15e70*/  HMMA.16816.F32.BF16 R116, R172, R140.reuse, R116 ;  /* 0x0000008cac74723c */ /* 0x0a0ff00000041874 */
[C---:B------:R-:W-:Y:S01]  /*15e80*/  HMMA.16816.F32.BF16 R120, R176.reuse, R140, R120 ;  /* 0x0000008cb078723c */ /* 0x040fe20000041878 */
[----:B--2---:R-:W-:Y:S07]  /*15e90*/  FFMA.FTZ R2, R233, c[0x0][0x23c], -R183 ;  /* 0x00008f00e9027a23 */ /* 0x004fee00000108b7 */
[-C--:B------:R-:W-:Y:S01]  /*15ea0*/  HMMA.16816.F32.BF16 R124, R176, R142.reuse, R124 ;  /* 0x0000008eb07c723c */ /* 0x080fe2000004187c */
[----:B------:R1:W-:Y:S01]  /*15eb0*/  MUFU.EX2 R192, R2 ;  /* 0x0000000200c07308 */ /* 0x0003e20000000800 */
[----:B------:R-:W2:Y:S06]  /*15ec0*/  LDSM.16.MT88.4 R176, [R206+0xa800] ;  /* 0x00a80000ceb0783b */ /* 0x000eac0000004200 */
[----:B------:R-:W-:Y:S07]  /*15ed0*/  HMMA.16816.F32.BF16 R128, R172, R142, R128 ;  /* 0x0000008eac80723c */ /* 0x000fee0000041880 */
[--C-:B------:R-:W-:Y:S02]  /*15ee0*/  HSET2.LE.AND R172, R148, R158.reuse, PT ;  /* 0x0000009e94ac7233 */ /* 0x100fe40003803000 */
[--C-:B------:R-:W-:Y:S03]  /*15ef0*/  HSET2.LE.AND R174, R157, R158.reuse, PT ;  /* 0x0000009e9dae7233 */ /* 0x100fe60003803000 */
[--C-:B------:R-:W-:Y:S01]  /*15f00*/  HSET2.LE.AND R175, R156, R158.reuse, PT ;  /* 0x0000009e9caf7233 */ /* 0x100fe20003803000 */
[----:B------:R-:W-:Y:S02]  /*15f10*/  LOP3.LUT R172, R172, R133, RZ, 0xc0, !PT ;  /* 0x00000085acac7212 */ /* 0x000fe400078ec0ff */
[----:B------:R-:W-:Y:S01]  /*15f20*/  LOP3.LUT R174, R174, R132, RZ, 0xc0, !PT ;  /* 0x00000084aeae7212 */ /* 0x000fe200078ec0ff */
[----:B------:R-:W-:Y:S01]  /*15f30*/  IMAD.MOV.U32 R132, RZ, RZ, R135 ;  /* 0x000000ffff847224 */ /* 0x000fe200078e0087 */
[----:B-1----:R-:W-:Y:S02]  /*15f40*/  SHF.R.U32.HI R2, RZ, 0x10, R185 ;  /* 0x00000010ff027819 */ /* 0x002fe400000116b9 */
[----:B------:R-:W1:Y:S02]  /*15f50*/  LDSM.16.MT88.4 R184, [R205+0xa800] ;  /* 0x00a80000cdb8783b */ /* 0x000e640000004200 */
[----:B------:R-:W-:Y:S04]  /*15f60*/  LOP3.LUT R2, R2, 0xff, RZ, 0xc0, !PT ;  /* 0x000000ff02027812 */ /* 0x000fe800078ec0ff */
[----:B------:R-:W-:Y:S01]  /*15f70*/  PRMT R138, R2, 0x5410, R138 ;  /* 0x00005410028a7816 */ /* 0x000fe2000000008a */
[--C-:B------:R-:W-:Y:S02]  /*15f80*/  FFMA.FTZ R2, R242, c[0x0][0x23c], -R183.reuse ;  /* 0x00008f00f2027a23 */ /* 0x100fe400000108b7 */
[----:B------:R-:W-:Y:S02]  /*15f90*/  FFMA.FTZ R183, R139, c[0x0][0x23c], -R183 ;  /* 0x00008f008bb77a23 */ /* 0x000fe400000108b7 */
[--C-:B------:R-:W-:Y:S01]  /*15fa0*/  HSET2.LE.AND R173, R138, R158.reuse, PT ;  /* 0x0000009e8aad7233 */ /* 0x100fe20003803000 */
[----:B------:R3:W-:Y:S01]  /*15fb0*/  MUFU.EX2 R188, R2 ;  /* 0x0000000200bc7308 */ /* 0x0007e20000000800 */
[----:B------:R-:W5:Y:S09]  /*15fc0*/  LDL.LU R138, [R1+0x20] ;  /* 0x00002000018a7983 */ /* 0x000f720000300800 */
[----:B------:R1:W1:Y:S01]  /*15fd0*/  MUFU.EX2 R139, R183 ;  /* 0x000000b7008b7308 */ /* 0x0002620000000800 */
[----:B---3--:R-:W-:Y:S04]  /*15fe0*/  F2FP.BF16.PACK_AB R2, R226, R224 ;  /* 0x000000e0e202723e */ /* 0x008fe800000010ff */
[----:B------:R-:W-:Y:S02]  /*15ff0*/  LOP3.LUT R182, R182, R2, RZ, 0xc0, !PT ;  /* 0x00000002b6b67212 */ /* 0x000fe400078ec0ff */
[----:B------:R-:W-:Y:S01]  /*16000*/  F2FP.BF16.PACK_AB R2, R225, R199 ;  /* 0x000000c7e102723e */ /* 0x000fe200000010ff */
[----:B-1----:R-:W-:Y:S01]  /*16010*/  HSET2.LE.AND R183, R151, R158, PT ;  /* 0x0000009e97b77233 */ /* 0x002fe20003803000 */
[----:B------:R-:W-:Y:S04]  /*16020*/  F2FP.BF16.PACK_AB R133, R139, R188 ;  /* 0x000000bc8b85723e */ /* 0x000fe800000010ff */
[----:B------:R-:W-:Y:S02]  /*16030*/  LOP3.LUT R183, R183, R2, RZ, 0xc0, !PT ;  /* 0x00000002b7b77212 */ /* 0x000fe400078ec0ff */
[----:B------:R-:W-:Y:S02]  /*16040*/  F2FP.BF16.PACK_AB R2, R197, R198 ;  /* 0x000000c6c502723e */ /* 0x000fe400000010ff */
[----:B------:R-:W-:Y:S01]  /*16050*/  LOP3.LUT R175, R175, R133, RZ, 0xc0, !PT ;  /* 0x00000085afaf7212 */ /* 0x000fe200078ec0ff */
[----:B------:R-:W-:Y:S01]  /*16060*/  IMAD.MOV.U32 R133, RZ, RZ, R134 ;  /* 0x000000ffff857224 */ /* 0x000fe200078e0086 */
[----:B------:R-:W-:Y:S02]  /*16070*/  LOP3.LUT R180, R180, R2, RZ, 0xc0, !PT ;  /* 0x00000002b4b47212 */ /* 0x000fe400078ec0ff */
[----:B------:R-:W-:Y:S04]  /*16080*/  F2FP.BF16.PACK_AB R2, R192, R190 ;  /* 0x000000bec002723e */ /* 0x000fe800000010ff */
[----:B------:R-:W-:Y:S01]  /*16090*/  LOP3.LUT R173, R173, R2, RZ, 0xc0, !PT ;  /* 0x00000002adad7212 */ /* 0x000fe200078ec0ff */
[-C--:B------:R-:W-:Y:S01]  /*160a0*/  HMMA.16816.F32.BF16 R140, R180, R152.reuse, R4 ;  /* 0x00000098b48c723c */ /* 0x080fe20000041804 */
[----:B------:R-:W1:Y:S01]  /*160b0*/  LDSM.16.MT88.4 R4, [R201+0xb800] ;  /* 0x00b80000c904783b */ /* 0x000e620000004200 */
[----:B------:R-:W-:Y:S06]  /*160c0*/  FADD.FTZ R2, R246, R228 ;  /* 0x000000e4f6027221 */ /* 0x000fec0000010000 */
[C---:B------:R-:W-:Y:S01]  /*160d0*/  HMMA.16816.F32.BF16 R144, R172.reuse, R152, R8 ;  /* 0x00000098ac90723c */ /* 0x040fe20000041808 */
[----:B------:R-:W3:Y:S07]  /*160e0*/  LDSM.16.MT88.4 R8, [R203+0xb800] ;  /* 0x00b80000cb08783b */ /* 0x000eee0000004200 */
[-C--:B------:R-:W-:Y:S01]  /*160f0*/  HMMA.16816.F32.BF16 R148, R172, R154.reuse, R12 ;  /* 0x0000009aac94723c */ /* 0x080fe2000004180c */
[----:B------:R-:W1:Y:S07]  /*16100*/  LDSM.16.MT88.4 R12, [R206+0xb800] ;  /* 0x00b80000ce0c783b */ /* 0x000e6e0000004200 */
[C---:B------:R-:W-:Y:S01]  /*16110*/  HMMA.16816.F32.BF16 R152, R180.reuse, R154, R16 ;  /* 0x0000009ab498723c */ /* 0x040fe20000041810 */
[----:B------:R-:W1:Y:S07]  /*16120*/  LDSM.16.MT88.4 R16, [R205+0xb800] ;  /* 0x00b80000cd10783b */ /* 0x000e6e0000004200 */
[-C--:B------:R-:W-:Y:S08]  /*16130*/  HMMA.16816.F32.BF16 R156, R180, R168.reuse, R20 ;  /* 0x000000a8b49c723c */ /* 0x080ff00000041814 */
[C---:B------:R-:W-:Y:S01]  /*16140*/  HMMA.16816.F32.BF16 R160, R172.reuse, R168, R24 ;  /* 0x000000a8aca0723c */ /* 0x040fe20000041818 */
[----:B----4-:R-:W-:Y:S07]  /*16150*/  FFMA.FTZ R3, R3, R230, R244 ;  /* 0x000000e603037223 */ /* 0x010fee00000100f4 */
        /* <DEDUP_REMOVED lines=14> */
[----:B------:R-:W-:Y:S04]  /*16240*/  FADD.FTZ R3, R250, R2 ;  /* 0x00000002fa037221 */ /* 0x000fe80000010000 */
[----:B------:R-:W-:Y:S03]  /*16250*/  FADD.FTZ R3, R249, R3 ;  /* 0x00000003f9037221 */ /* 0x000fe60000010000 */
[C---:B------:R-:W-:Y:S01]  /*16260*/  HMMA.16816.F32.BF16 R80, R180.reuse, R6, R80 ;  /* 0x00000006b450723c */ /* 0x040fe20000041850 */
[----:B------:R-:W-:Y:S06]  /*16270*/  FADD.FTZ R3, R198, R3 ;  /* 0x00000003c6037221 */ /* 0x000fec0000010000 */
[----:B------:R-:W-:Y:S01]  /*16280*/  FADD.FTZ R6, R245, R227 ;  /* 0x000000e3f5067221 */ /* 0x000fe20000010000 */
[-C--:B---3--:R-:W-:Y:S04]  /*16290*/  HMMA.16816.F32.BF16 R84, R180, R8.reuse, R84 ;  /* 0x00000008b454723c */ /* 0x088fe80000041854 */
[----:B------:R-:W-:Y:S04]  /*162a0*/  FADD.FTZ R2, R248, R6 ;  /* 0x00000006f8027221 */ /* 0x000fe80000010000 */
[C---:B------:R-:W-:Y:S01]  /*162b0*/  HMMA.16816.F32.BF16 R88, R172.reuse, R8, R88 ;  /* 0x00000008ac58723c */ /* 0x040fe20000041858 */
[----:B------:R-:W-:Y:S04]  /*162c0*/  FADD.FTZ R2, R247, R2 ;  /* 0x00000002f7027221 */ /* 0x000fe80000010000 */
[----:B------:R-:W-:Y:S03]  /*162d0*/  FADD.FTZ R2, R196, R2 ;  /* 0x00000002c4027221 */ /* 0x000fe60000010000 */
        /* <DEDUP_REMOVED lines=10> */
[----:B-----5:R-:W-:Y:S03]  /*16380*/  FFMA.FTZ R0, R0, R138, R241 ;  /* 0x0000008a00007223 */ /* 0x020fe600000100f1 */
[----:B------:R-:W-:Y:S02]  /*16390*/  IMAD.MOV.U32 R138, RZ, RZ, R137 ;  /* 0x000000ffff8a7224 */ /* 0x000fe400078e0089 */
        /* <DEDUP_REMOVED lines=19> */
[----:B------:R2:W-:Y:S01]  /*164d0*/  STL [R1+0x1c], R2 ;  /* 0x00001c0201007387 */ /* 0x0005e20000100800 */
[----:B------:R-:W-:Y:S03]  /*164e0*/  FADD.FTZ R252, R226, R4 ;  /* 0x00000004e2fc7221 */ /* 0x000fe60000010000 */
[----:B------:R2:W-:Y:S01]  /*164f0*/  STL [R1+0x20], R0 ;  /* 0x0000200001007387 */ /* 0x0005e20000100800 */
[----:B-1----:R-:W-:Y:S01]  /*16500*/  IMAD.MOV.U32 R3, RZ, RZ, R136 ;  /* 0x000000ffff037224 */ /* 0x002fe200078e0088 */
[----:B--2---:R-:W-:-:S05]  /*16510*/  @P0 BRA `(.L_x_1865) ;  /* 0xffffce7000000947 */ /* 0x004fca000383ffff */
.L_x_1864:
[----:B------:R-:W2:Y:S04]  /*16520*/  LDL.LU R4, [R1+0x18] ;  /* 0x0000180001047983 */ /* 0x000ea80000300800 */
[----:B------:R-:W1:Y:S04]  /*16530*/  SHFL.BFLY PT, R0, R252, 0x2, 0x1f ;  /* 0x0c401f00fc007f89 */ /* 0x000e6800000e0000 */
[----:B------:R-:W3:Y:S01]  /*16540*/  S2R R174, SR_TID.X ;  /* 0x0000000000ae7919 */ /* 0x000ee20000002100 */
[----:B------:R-:W4:Y:S01]  /*16550*/  S2UR UR7, SR_CTAID.Y ;  /* 0x00000000000779c3 */ /* 0x000f220000002600 */
[----:B------:R-:W-:-:S02]  /*16560*/  UISETP.NE.AND UP4, UPT, UR24, -0x1, UPT ;  /* 0xffffffff1800788c */ /* 0x000fc4000bf85270 */
[----:B------:R-:W5:Y:S01]  /*16570*/  LDL.LU R7, [R1+0x1c] ;  /* 0x00001c0001077983 */ /* 0x000f620000300800 */
[----:B------:R-:W-:-:S03]  /*16580*/  ULDC.64 UR4, c[0x0][0x1e8] ;  /* 0x00007a0000047ab9 */ /* 0x000fc60000000a00 */
[----:B------:R-:W5:Y:S01]  /*16590*/  LDL.LU R6, [R1+0x20] ;  /* 0x0000200001067983 */ /* 0x000f620000300800 */
[----:B------:R-:W-:Y:S01]  /*165a0*/  ULDC.U8 UR11, c[0x0][0x329] ;  /* 0x0000ca40000b7ab9 */ /* 0x000fe20000000000 */
[----:B------:R-:W-:Y:S01]  /*165b0*/  BSSY B0, `(.L_x_1868) ;  /* 0x00001b3000007945 */ /* 0x000fe20003800000 */
[----:B------:R-:W-:Y:S02]  /*165c0*/  UISETP.NE.AND UP3, UPT, UR11, URZ, UPT ;  /* 0x0000003f0b00728c */ /* 0x000fe4000bf65270 */
[----:B------:R-:W-:Y:S02]  /*165d0*/  ULDC.U8 UR10, c[0x0][0x328] ;  /* 0x0000ca00000a7ab9 */ /* 0x000fe40000000000 */
[----:B------:R-:W-:Y:S02]  /*165e0*/  @UP4 UIMAD.WIDE.U32 UR14, UR24, UR4, URZ ;  /* 0x00000004180e42a5 */ /* 0x000fe4000f8e003f */
[----:B------:R-:W-:Y:S02]  /*165f0*/  UISETP.NE.AND UP2, UPT, UR10, URZ, UPT ;  /* 0x0000003f0a00728c */ /* 0x000fe4000bf45270 */
[----:B------:R-:W-:Y:S01]  /*16600*/  @UP4 UIMAD UR8, UR24, UR5, UR15 ;  /* 0x00000005180842a4 */ /* 0x000fe2000f8e020f */
[----:B-1----:R-:W-:Y:S01]  /*16610*/  FADD.FTZ R252, R0, R252 ;  /* 0x000000fc00fc7221 */ /* 0x002fe20000010000 */
[----:B------:R-:W-:Y:S01]  /*16620*/  UISETP.EQ.AND UP2, UPT, UR11, URZ, UP2 ;  /* 0x0000003f0b00728c */ /* 0x000fe20009742270 */
[----:B------:R-:W1:Y:S01]  /*16630*/  S2UR UR11, SR_CTAID.Z ;  /* 0x00000000000b79c3 */ /* 0x000e620000002700 */
[----:B------:R-:W-:Y:S01]  /*16640*/  @!UP3 UISETP.NE.AND UP1, UPT, UR10, URZ, UPT ;  /* 0x0000003f0a00b28c */ /* 0x000fe2000bf25270 */
[----:B---3--:R-:W-:Y:S01]  /*16650*/  SHF.R.S32.HI R175, RZ, 0x1f, R174 ;  /* 0x0000001fffaf7819 */ /* 0x008fe200000114ae */
[----:B------:R-:W3:Y:S01]  /*16660*/  SHFL.BFLY PT, R5, R252, 0x1, 0x1f ;  /* 0x0c201f00fc057f89 */ /* 0x000ee200000e0000 */
[----:B----4-:R-:W-:-:S02]  /*16670*/  @!UP4 USHF.R.S32.HI UR12, URZ, 0x1f, UR7 ;  /* 0x0000001f3f0cc899 */ /* 0x010fc40008011407 */
[----:B------:R-:W-:Y:S01]  /*16680*/  LEA.HI R173, R175, R174, RZ, 0x2 ;  /* 0x000000aeafad7211 */ /* 0x000fe200078f10ff */
[----:B------:R-:W-:Y:S01]  /*16690*/  ULDC.64 UR4, c[0x0][0x1e0] ;  /* 0x0000780000047ab9 */ /* 0x000fe20000000a00 */
[----:B------:R-:W4:Y:S01]  /*166a0*/  S2UR UR10, SR_CTAID.X ;  /* 0x00000000000a79c3 */ /* 0x000f220000002500 */
[----:B------:R-:W-:Y:S01]  /*166b0*/  @!UP4 UIMAD UR12, UR12, UR4, URZ ;  /* 0x000000040c0cc2a4 */ /* 0x000fe2000f8e023f */
[----:B------:R-:W-:Y:S01]  /*166c0*/  SHF.R.S32.HI R25, RZ, 0x2, R173 ;  /* 0x00000002ff197819 */ /* 0x000fe200000114ad */
[----:B------:R-:W-:Y:S02]  /*166d0*/  ULDC UR9, c[0x0][0x214] ;  /* 0x0000850000097ab9 */ /* 0x000fe40000000800 */
[----:B------:R-:W-:Y:S02]  /*166e0*/  @!UP4 UIMAD UR12, UR7, UR5, UR12 ;  /* 0x00000005070cc2a4 */ /* 0x000fe4000f8e020c */
[----:B------:R-:W-:Y:S02]  /*166f0*/  @UP3 ULDC UR15, c[0x0][0x210] ;  /* 0x00008400000f3ab9 */ /* 0x000fe40000000800 */
[----:B------:R-:W-:-:S02]  /*16700*/  ULDC UR5, c[0x0][0x234] ;  /* 0x00008d0000057ab9 */ /* 0x000fc40000000800 */
[----:B------:R-:W-:Y:S02]  /*16710*/  @UP3 UIMAD UR15, UR15, UR9, URZ ;  /* 0x000000090f0f32a4 */ /* 0x000fe4000f8e023f */
[----:B------:R-:W-:Y:S02]  /*16720*/  UISETP.NE.OR UP0, UPT, UR24, -0x1, !UP2 ;  /* 0xffffffff1800788c */ /* 0x000fe4000d705670 */
[----:B------:R-:W-:Y:S02]  /*16730*/  @!UP3 USEL UR15, UR9, UR5, !UP1 ;  /* 0x00000005090fb287 */ /* 0x000fe4000c800000 */
[----:B------:R-:W-:Y:S01]  /*16740*/  @!UP4 UIMAD.WIDE.U32 UR18, UR7, UR4, URZ ;  /* 0x000000040712c2a5 */ /* 0x000fe2000f8e003f */
[----:B---3--:R-:W-:Y:S01]  /*16750*/  FADD.FTZ R252, R252, R5 ;  /* 0x00000005fcfc7221 */ /* 0x008fe20000010000 */
[----:B------:R-:W-:Y:S01]  /*16760*/  SHF.R.S32.HI R5, RZ, 0x1f, R173 ;  /* 0x0000001fff057819 */ /* 0x000fe200000114ad */
[----:B------:R-:W-:Y:S02]  /*16770*/  ULDC UR4, c[0x0][0x1c0] ;  /* 0x0000700000047ab9 */ /* 0x000fe40000000800 */
[----:B------:R-:W-:Y:S01]  /*16780*/  @UP3 UMOV UR13, 0x1 ;  /* 0x00000001000d3882 */ /* 0x000fe20000000000 */
[----:B------:R-:W-:Y:S01]  /*16790*/  FSETP.NE.FTZ.AND P6, PT, R252, RZ, PT ;  /* 0x000000fffc00720b */ /* 0x000fe20003fd5000 */
[----:B------:R-:W-:Y:S01]  /*167a0*/  @!UP3 UIMAD UR13, UR15, UR4, URZ ;  /* 0x000000040f0db2a4 */ /* 0x000fe2000f8e023f */
[----:B------:R-:W-:Y:S01]  /*167b0*/  LEA.HI R5, R5, R25, RZ, 0x3 ;  /* 0x0000001905057211 */ /* 0x000fe200078f18ff */
[----:B------:R-:W-:-:S02]  /*167c0*/  @UP3 ULDC UR16, c[0x0][0x210] ;  /* 0x0000840000103ab9 */ /* 0x000fc40000000800 */
[----:B------:R-:W-:Y:S01]  /*167d0*/  UIMAD UR4, UR7, UR13, URZ ;  /* 0x0000000d070472a4 */ /* 0x000fe2000f8e023f */
[----:B------:R-:W-:Y:S01]  /*167e0*/  LOP3.LUT R5, R5, 0xfffffff8, RZ, 0xc0, !PT ;  /* 0xfffffff805057812 */ /* 0x000fe200078ec0ff */
[----:B------:R-:W-:Y:S02]  /*167f0*/  @!UP3 UMOV UR16, 0x1 ;  /* 0x000000010010b882 */ /* 0x000fe40000000000 */
[----:B------:R-:W-:Y:S01]  /*16800*/  @!UP0 UIMAD UR24, UR7, UR9, URZ ;  /* 0x00000009071882a4 */ /* 0x000fe2000f8e023f */
[----:B------:R-:W-:Y:S01]  /*16810*/  IADD3 R25, R25, -R5, RZ ;  /* 0x8000000519197210 */ /* 0x000fe20007ffe0ff */
[----:B----4-:R-:W-:Y:S02]  /*16820*/  UIMAD UR10, UR10, UR16, URZ ;  /* 0x000000100a0a72a4 */ /* 0x010fe4000f8e023f */
[----:B------:R-:W-:Y:S02]  /*16830*/  USEL UR4, UR4, URZ, !UP2 ;  /* 0x0000003f04047287 */ /* 0x000fe4000d000000 */
[----:B------:R-:W-:-:S02]  /*16840*/  USHF.L.U32 UR10, UR10, 0x7, URZ ;  /* 0x000000070a0a7899 */ /* 0x000fc4000800063f */
[----:B-1----:R-:W-:Y:S02]  /*16850*/  UIMAD UR15, UR11, UR15, UR4 ;  /* 0x0000000f0b0f72a4 */ /* 0x002fe4000f8e0204 */
[----:B------:R-:W-:Y:S02]  /*16860*/  @!UP2 UMOV UR20, URZ ;  /* 0x0000003f0014ac82 */ /* 0x000fe40008000000 */
[----:B------:R-:W-:Y:S02]  /*16870*/  @UP2 UMOV UR20, UR24 ;  /* 0x0000001800142c82 */ /* 0x000fe40008000000 */
[----:B------:R-:W-:Y:S02]  /*16880*/  @!UP2 UMOV UR21, URZ ;  /* 0x0000003f0015ac82 */ /* 0x000fe40008000000 */
[----:B------:R-:W-:Y:S02]  /*16890*/  USHF.R.S32.HI UR4, URZ, 0x1f, UR10 ;  /* 0x0000001f3f047899 */ /* 0x000fe4000801140a */
[----:B------:R-:W-:-:S02]  /*168a0*/  @UP2 USHF.R.S32.HI UR21, URZ, 0x1f, UR24 ;  /* 0x0000001f3f152899 */ /* 0x000fc40008011418 */
[----:B------:R-:W-:Y:S02]  /*168b0*/  USHF.R.S32.HI UR5, URZ, 0x1f, UR15 ;  /* 0x0000001f3f057899 */ /* 0x000fe4000801140f */
[----:B------:R-:W-:Y:S02]  /*168c0*/  UIADD3 UR10, UP1, UP0, UR10, UR20, UR15 ;  /* 0x000000140a0a7290 */ /* 0x000fe4000f83e00f */
[----:B------:R-:W-:Y:S02]  /*168d0*/  @!UP4 UIADD3 UR8, UR19, UR12, URZ ;  /* 0x0000000c1308c290 */ /* 0x000fe4000fffe03f */
[----:B------:R-:W-:Y:S02]  /*168e0*/  UIADD3.X UR4, UR4, UR21, UR5, UP1, UP0 ;  /* 0x0000001504047290 */ /* 0x000fe40008fe0405 */
[----:B------:R-:W-:Y:S01]  /*168f0*/  @!UP4 UMOV UR14, UR18 ;  /* 0x00000012000ecc82 */ /* 0x000fe20008000000 */
[----:B--2---:R-:W1:Y:S02]  /*16900*/  SHFL.BFLY PT, R2, R4, 0x2, 0x1f ;  /* 0x0c401f0004027f89 */ /* 0x004e6400000e0000 */
[----:B-1----:R-:W-:-:S02]  /*16910*/  FADD.FTZ R0, R2, R4 ;  /* 0x0000000402007221 */ /* 0x002fc40000010000 */
[----:B-----5:R-:W1:Y:S04]  /*16920*/  SHFL.BFLY PT, R2, R7, 0x2, 0x1f ;  /* 0x0c401f0007027f89 */ /* 0x020e6800000e0000 */
[----:B------:R-:W2:Y:S04]  /*16930*/  SHFL.BFLY PT, R4, R6, 0x2, 0x1f ;  /* 0x0c401f0006047f89 */ /* 0x000ea800000e0000 */
[----:B------:R-:W3:Y:S01]  /*16940*/  SHFL.BFLY PT, R3, R0, 0x1, 0x1f ;  /* 0x0c201f0000037f89 */ /* 0x000ee200000e0000 */
[----:B-1----:R-:W-:Y:S02]  /*16950*/  FADD.FTZ R2, R2, R7 ;  /* 0x0000000702027221 */ /* 0x002fe40000010000 */
[----:B--2---:R-:W-:-:S03]  /*16960*/  FADD.FTZ R4, R4, R6 ;  /* 0x0000000604047221 */ /* 0x004fc60000010000 */
[----:B------:R-:W1:Y:S01]  /*16970*/  SHFL.BFLY PT, R6, R2, 0x1, 0x1f ;  /* 0x0c201f0002067f89 */ /* 0x000e6200000e0000 */
[----:B---3--:R-:W-:Y:S01]  /*16980*/  FADD.FTZ R132, R0, R3 ;  /* 0x0000000300847221 */ /* 0x008fe20000010000 */
[----:B------:R-:W-:Y:S02]  /*16990*/  MOV R0, 0x3f800000 ;  /* 0x3f80000000007802 */ /* 0x000fe40000000f00 */
[----:B------:R-:W2:Y:S01]  /*169a0*/  SHFL.BFLY PT, R7, R4, 0x1, 0x1f ;  /* 0x0c201f0004077f89 */ /* 0x000ea200000e0000 */
[----:B------:R-:W-:Y:S02]  /*169b0*/  MOV R3, 0x3f800000 ;  /* 0x3f80000000037802 */ /* 0x000fe40000000f00 */
[----:B------:R-:W-:Y:S01]  /*169c0*/  FSETP.NE.FTZ.AND P5, PT, R132, RZ, PT ;  /* 0x000000ff8400720b */ /* 0x000fe20003fb5000 */
[----:B------:R-:W3:-:S12]  /*169d0*/  @P6 MUFU.RCP R0, R252 ;  /* 0x000000fc00006308 */ /* 0x000ed80000001000 */
[----:B------:R-:W4:Y:S01]  /*169e0*/  @P5 MUFU.RCP R3, R132 ;  /* 0x0000008400035308 */ /* 0x000f220000001000 */
[----:B-1----:R-:W-:Y:S01]  /*169f0*/  FADD.FTZ R138, R2, R6 ;  /* 0x00000006028a7221 */ /* 0x002fe20000010000 */
[----:B------:R-:W-:Y:S01]  /*16a00*/  MOV R2, 0x3f800000 ;  /* 0x3f80000000027802 */ /* 0x000fe20000000f00 */
[----:B---3--:R-:W-:Y:S02]  /*16a10*/  FMUL.FTZ R0, R0, c[0x0][0x2dc] ;  /* 0x0000b70000007a20 */ /* 0x008fe40000410000 */
[----:B--2---:R-:W-:Y:S01]  /*16a20*/  FADD.FTZ R133, R4, R7 ;  /* 0x0000000704857221 */ /* 0x004fe20000010000 */
[----:B------:R-:W-:Y:S01]  /*16a30*/  FSETP.NE.FTZ.AND P4, PT, R138, RZ, PT ;  /* 0x000000ff8a00720b */ /* 0x000fe20003f95000 */
[C---:B------:R-:W-:Y:S02]  /*16a40*/  FMUL.FTZ R5, R0.reuse, R141 ;  /* 0x0000008d00057220 */ /* 0x040fe40000410000 */
[C---:B------:R-:W-:Y:S01]  /*16a50*/  FMUL.FTZ R10, R0.reuse, R157 ;  /* 0x0000009d000a7220 */ /* 0x040fe20000410000 */
[----:B------:R-:W-:Y:S01]  /*16a60*/  FSETP.NE.FTZ.AND P3, PT, R133, RZ, PT ;  /* 0x000000ff8500720b */ /* 0x000fe20003f75000 */
[----:B------:R-:W-:-:S02]  /*16a70*/  FMUL.FTZ R13, R0, R169 ;  /* 0x000000a9000d7220 */ /* 0x000fc40000410000 */
[C---:B------:R-:W-:Y:S01]  /*16a80*/  FMUL.FTZ R140, R0.reuse, R140 ;  /* 0x0000008c008c7220 */ /* 0x040fe20000410000 */
[----:B------:R-:W-:Y:S01]  /*16a90*/  R2P PR, R25, 0x6 ;  /* 0x0000000619007804 */ /* 0x000fe20000000000 */
[C---:B------:R-:W-:Y:S02]  /*16aa0*/  FMUL.FTZ R152, R0.reuse, R152 ;  /* 0x0000009800987220 */ /* 0x040fe40000410000 */
[C---:B------:R-:W-:Y:S01]  /*16ab0*/  FMUL.FTZ R153, R0.reuse, R153 ;  /* 0x0000009900997220 */ /* 0x040fe20000410000 */
[----:B------:R-:W-:Y:S01]  /*16ac0*/  F2FP.BF16.PACK_AB R5, R5, R140 ;  /* 0x0000008c0505723e */ /* 0x000fe200000010ff */
[C---:B------:R-:W-:Y:S01]  /*16ad0*/  FMUL.FTZ R156, R0.reuse, R156 ;  /* 0x0000009c009c7220 */ /* 0x040fe20000410000 */
[----:B------:R-:W1:Y:S01]  /*16ae0*/  @P4 MUFU.RCP R2, R138 ;  /* 0x0000008a00024308 */ /* 0x000e620000001000 */
[C---:B------:R-:W-:Y:S02]  /*16af0*/  FMUL.FTZ R168, R0.reuse, R168 ;  /* 0x000000a800a87220 */ /* 0x040fe40000410000 */
        /* <DEDUP_REMOVED lines=30> */
[----:B----4-:R-:W-:Y:S02]  /*16ce0*/  FMUL.FTZ R3, R3, c[0x0][0x2dc] ;  /* 0x0000b70003037a20 */ /* 0x010fe40000410000 */
[----:B-1----:R-:W-:Y:S02]  /*16cf0*/  FMUL.FTZ R2, R2, c[0x0][0x2dc] ;  /* 0x0000b70002027a20 */ /* 0x002fe40000410000 */
[----:B------:R-:W-:Y:S01]  /*16d00*/  FMUL.FTZ R31, R3, R66 ;  /* 0x00000042031f7220 */ /* 0x000fe20000410000 */
[----:B------:R-:W1:Y:S01]  /*16d10*/  @P3 MUFU.RCP R0, R133 ;  /* 0x0000008500003308 */ /* 0x000e620000001000 */
        /* <DEDUP_REMOVED lines=10> */
[----:B-1----:R-:W-:Y:S02]  /*16dc0*/  FMUL.FTZ R0, R0, c[0x0][0x2dc] ;  /* 0x0000b70000007a20 */ /* 0x002fe40000410000 */
[----:B------:R-:W-:Y:S01]  /*16dd0*/  FMUL.FTZ R164, R2, R164 ;  /* 0x000000a402a47220 */ /* 0x000fe20000410000 */
[----:B------:R-:W-:Y:S01]  /*16de0*/  F2FP.BF16.PACK_AB R14, R14, R160 ;  /* 0x000000a00e0e723e */ /* 0x000fe200000010ff */
[C---:B------:R-:W-:Y:S02]  /*16df0*/  FMUL.FTZ R22, R2.reuse, R165 ;  /* 0x000000a502167220 */ /* 0x040fe40000410000 */
[C---:B------:R-:W-:Y:S02]  /*16e00*/  FMUL.FTZ R16, R2.reuse, R40 ;  /* 0x0000002802107220 */ /* 0x040fe40000410000 */
[----:B------:R-:W-:Y:S01]  /*16e10*/  FMUL.FTZ R23, R2, R44 ;  /* 0x0000002c02177220 */ /* 0x000fe20000410000 */
        /* <DEDUP_REMOVED lines=36> */
[----:B------:R-:W-:Y:S02]  /*17060*/  FMUL.FTZ R30, R3, R67 ;  /* 0x00000043031e7220 */ /* 0x000fe40000410000 */
[----:B------:R-:W-:Y:S01]  /*17070*/  FMUL.FTZ R64, R0, R47 ;  /* 0x0000002f00407220 */ /* 0x000fe20000410000 */
[----:B------:R-:W-:Y:S01]  /*17080*/  F2FP.BF16.PACK_AB R56, R56, R2 ;  /* 0x000000023838723e */ /* 0x000fe200000010ff */
[C---:B------:R-:W-:Y:S01]  /*17090*/  FMUL.FTZ R146, R0.reuse, R146 ;  /* 0x0000009200927220 */ /* 0x040fe20000410000 */
[----:B------:R-:W-:Y:S01]  /*170a0*/  F2FP.BF16.PACK_AB R47, R85, R84 ;  /* 0x00000054552f723e */ /* 0x000fe200000010ff */
[C---:B------:R-:W-:Y:S01]  /*170b0*/  FMUL.FTZ R7, R0.reuse, R147 ;  /* 0x0000009300077220 */ /* 0x040fe20000410000 */
[----:B------:R-:W-:Y:S01]  /*170c0*/  LEA.HI R84, R175, R174, RZ, 0x5 ;  /* 0x000000aeaf547211 */ /* 0x000fe200078f28ff */
[C---:B------:R-:W-:Y:S01]  /*170d0*/  FMUL.FTZ R150, R0.reuse, R150 ;  /* 0x0000009600967220 */ /* 0x040fe20000410000 */
[C---:B------:R-:W-:Y:S01]  /*170e0*/  SHF.L.U32 R2, R25.reuse, 0x6, RZ ;  /* 0x0000000619027819 */ /* 0x040fe200000006ff */
[C---:B------:R-:W-:Y:S01]  /*170f0*/  FMUL.FTZ R11, R0.reuse, R151 ;  /* 0x00000097000b7220 */ /* 0x040fe20000410000 */
[----:B------:R-:W-:Y:S01]  /*17100*/  SHF.R.S32.HI R23, RZ, 0x5, R84 ;  /* 0x00000005ff177819 */ /* 0x000fe20000011454 */
[----:B------:R-:W-:Y:S01]  /*17110*/  FMUL.FTZ R162, R0, R162 ;  /* 0x000000a200a27220 */ /* 0x000fe20000410000 */
[----:B------:R-:W-:Y:S01]  /*17120*/  LOP3.LUT R2, R2, 0x1c0, RZ, 0xc0, !PT ;  /* 0x000001c002027812 */ /* 0x000fe200078ec0ff */
[C---:B------:R-:W-:Y:S01]  /*17130*/  FMUL.FTZ R15, R0.reuse, R163 ;  /* 0x000000a3000f7220 */ /* 0x040fe20000410000 */
[----:B------:R-:W-:Y:S01]  /*17140*/  LOP3.LUT R25, R25, 0x1, RZ, 0xc0, !PT ;  /* 0x0000000119197812 */ /* 0x000fe200078ec0ff */
[----:B------:R-:W-:Y:S01]  /*17150*/  FMUL.FTZ R166, R0, R166 ;  /* 0x000000a600a67220 */ /* 0x000fe20000410000 */
[----:B------:R-:W-:Y:S01]  /*17160*/  LEA.HI R2, R2, R2, RZ, 0x1d ;  /* 0x0000000202027211 */ /* 0x000fe200078fe8ff */
        /* <DEDUP_REMOVED lines=41> */
[----:B------:R-:W-:Y:S01]  /*17400*/  LOP3.LUT R0, R173, 0x3ffffffc, RZ, 0xc0, !PT ;  /* 0x3ffffffcad007812 */ /* 0x000fe200078ec0ff */
[C---:B------:R-:W-:Y:S01]  /*17410*/  FMUL.FTZ R142, R3.reuse, R142 ;  /* 0x0000008e038e7220 */ /* 0x040fe20000410000 */
[----:B------:R-:W-:Y:S01]  /*17420*/  F2FP.BF16.PACK_AB R28, R28, R122 ;  /* 0x0000007a1c1c723e */ /* 0x000fe200000010ff */
[C---:B------:R-:W-:Y:S01]  /*17430*/  FMUL.FTZ R4, R3.reuse, R143 ;  /* 0x0000008f03047220 */ /* 0x040fe20000410000 */
[----:B------:R-:W-:Y:S01]  /*17440*/  IADD3 R0, -R0, R174, RZ ;  /* 0x000000ae00007210 */ /* 0x000fe20007ffe1ff */
[----:B------:R-:W-:Y:S01]  /*17450*/  FMUL.FTZ R54, R3, R54 ;  /* 0x0000003603367220 */ /* 0x000fe20000410000 */
[----:B------:R-:W-:Y:S01]  /*17460*/  F2FP.BF16.PACK_AB R67, R67, R126 ;  /* 0x0000007e4343723e */ /* 0x000fe200000010ff */
[----:B------:R-:W-:Y:S01]  /*17470*/  FMUL.FTZ R55, R3, R55 ;  /* 0x0000003703377220 */ /* 0x000fe20000410000 */
[----:B------:R-:W-:Y:S01]  /*17480*/  LEA R0, R23, R0, 0x9 ;  /* 0x0000000017007211 */ /* 0x000fe200078e48ff */
        /* <DEDUP_REMOVED lines=8> */
[----:B------:R-:W-:Y:S01]  /*17510*/  FMUL.FTZ R170, R3, R170 ;  /* 0x000000aa03aa7220 */ /* 0x000fe20000410000 */
[----:B------:R-:W-:Y:S01]  /*17520*/  F2FP.BF16.PACK_AB R55, R69, R68 ;  /* 0x000000444537723e */ /* 0x000fe200000010ff */
[C---:B------:R-:W-:Y:S01]  /*17530*/  FMUL.FTZ R12, R3.reuse, R171 ;  /* 0x000000ab030c7220 */ /* 0x040fe20000410000 */
[C---:B------:R-:W-:Y:S01]  /*17540*/  IADD3 R2, R0.reuse, -0x10, RZ ;  /* 0xfffffff000027810 */ /* 0x040fe20007ffe0ff */
[C---:B------:R-:W-:Y:S01]  /*17550*/  FMUL.FTZ R38, R3.reuse, R38 ;  /* 0x0000002603267220 */ /* 0x040fe20000410000 */
[----:B------:R-:W-:Y:S01]  /*17560*/  @P0 IADD3 R2, R0, 0x10, RZ ;  /* 0x0000001000020810 */ /* 0x000fe20007ffe0ff */
        /* <DEDUP_REMOVED lines=11> */
[----:B------:R-:W-:Y:S01]  /*17620*/  F2FP.BF16.PACK_AB R12, R12, R170 ;  /* 0x000000aa0c0c723e */ /* 0x000fe200000010ff */
[C---:B------:R-:W-:Y:S01]  /*17630*/  FMUL.FTZ R83, R3.reuse, R83 ;  /* 0x0000005303537220 */ /* 0x040fe20000410000 */
[----:B------:R-:W-:Y:S01]  /*17640*/  STS [R2+0x400], R6 ;  /* 0x0004000602007388 */ /* 0x000fe20000000800 */
        /* <DEDUP_REMOVED lines=23> */
[----:B------:R-:W-:-:S02]  /*177c0*/  F2FP.BF16.PACK_AB R3, R153, R152 ;  /* 0x000000989903723e */ /* 0x000fc400000010ff */
[----:B------:R-:W-:Y:S02]  /*177d0*/  F2FP.BF16.PACK_AB R34, R34, R114 ;  /* 0x000000722222723e */ /* 0x000fe400000010ff */
[----:B------:R-:W-:Y:S01]  /*177e0*/  F2FP.BF16.PACK_AB R30, R119, R118 ;  /* 0x00000076771e723e */ /* 0x000fe200000010ff */
[----:B------:R1:W-:Y:S01]  /*177f0*/  STS [R2], R3 ;  /* 0x0000000302007388 */ /* 0x0003e20000000800 */
[----:B------:R-:W-:-:S03]  /*17800*/  F2FP.BF16.PACK_AB R26, R131, R130 ;  /* 0x00000082831a723e */ /* 0x000fc600000010ff */
[----:B------:R-:W-:Y:S04]  /*17810*/  STS [R0+0x2000], R66 ;  /* 0x0020004200007388 */ /* 0x000fe80000000800 */
[----:B------:R2:W-:Y:S04]  /*17820*/  STS [R0+0x2400], R7 ;  /* 0x0024000700007388 */ /* 0x0005e80000000800 */
[----:B------:R3:W-:Y:S04]  /*17830*/  STS [R2+0x2000], R8 ;  /* 0x0020000802007388 */ /* 0x0007e80000000800 */
[----:B------:R-:W-:Y:S01]  /*17840*/  STS [R2+0x2400], R11 ;  /* 0x0024000b02007388 */ /* 0x000fe20000000800 */
[----:B-1----:R-:W-:-:S04]  /*17850*/  SEL R3, R68, 0xffffffe0, !P1 ;  /* 0xffffffe044037807 */ /* 0x002fc80004800000 */
[C---:B------:R-:W-:Y:S02]  /*17860*/  IADD3 R4, R0.reuse, R3, RZ ;  /* 0x0000000300047210 */ /* 0x040fe40007ffe0ff */
[-C--:B------:R-:W-:Y:S02]  /*17870*/  IADD3 R3, R3, R2.reuse, RZ ;  /* 0x0000000203037210 */ /* 0x080fe40007ffe0ff */
[-C--:B--2---:R-:W-:Y:S01]  /*17880*/  IADD3 R7, R0, R5.reuse, RZ ;  /* 0x0000000500077210 */ /* 0x084fe20007ffe0ff */
[----:B------:R-:W-:Y:S01]  /*17890*/  STS [R4], R10 ;  /* 0x0000000a04007388 */ /* 0x000fe20000000800 */
[-C--:B------:R-:W-:Y:S02]  /*178a0*/  IADD3 R6, R4, R5.reuse, RZ ;  /* 0x0000000504067210 */ /* 0x080fe40007ffe0ff */
[----:B---3--:R-:W-:Y:S01]  /*178b0*/  IADD3 R8, R5, R2, RZ ;  /* 0x0000000205087210 */ /* 0x008fe20007ffe0ff */
[----:B------:R1:W-:Y:S01]  /*178c0*/  STS [R4+0x400], R9 ;  /* 0x0004000904007388 */ /* 0x0003e20000000800 */
[----:B------:R-:W-:-:S03]  /*178d0*/  IADD3 R5, R3, R5, RZ ;  /* 0x0000000503057210 */ /* 0x000fc60007ffe0ff */
[----:B------:R2:W-:Y:S04]  /*178e0*/  STS [R3], R13 ;  /* 0x0000000d03007388 */ /* 0x0005e80000000800 */
[----:B------:R3:W-:Y:S04]  /*178f0*/  STS [R3+0x400], R12 ;  /* 0x0004000c03007388 */ /* 0x0007e80000000800 */
[----:B------:R4:W-:Y:S04]  /*17900*/  STS [R4+0x2000], R14 ;  /* 0x0020000e04007388 */ /* 0x0009e80000000800 */
[----:B------:R-:W-:Y:S04]  /*17910*/  STS [R4+0x2400], R15 ;  /* 0x0024000f04007388 */ /* 0x000fe80000000800 */
[----:B------:R-:W-:Y:S04]  /*17920*/  STS [R3+0x2000], R22 ;  /* 0x0020001603007388 */ /* 0x000fe80000000800 */
[----:B------:R-:W-:Y:S01]  /*17930*/  STS [R3+0x2400], R21 ;  /* 0x0024001503007388 */ /* 0x000fe20000000800 */
[----:B-1----:R-:W-:-:S03]  /*17940*/  MOV R9, 0x7f800000 ;  /* 0x7f80000000097802 */ /* 0x002fc60000000f00 */
[----:B------:R-:W-:Y:S01]  /*17950*/  STS [R7], R20 ;  /* 0x0000001407007388 */ /* 0x000fe20000000800 */
[----:B--2---:R-:W-:-:S03]  /*17960*/  MOV R13, 0x7f800000 ;  /* 0x7f800000000d7802 */ /* 0x004fc60000000f00 */
[----:B------:R-:W-:Y:S01]  /*17970*/  STS [R7+0x400], R19 ;  /* 0x0004001307007388 */ /* 0x000fe20000000800 */
[----:B---3--:R-:W-:-:S03]  /*17980*/  MOV R12, 0x7f800000 ;  /* 0x7f800000000c7802 */ /* 0x008fc60000000f00 */
[----:B------:R-:W-:Y:S01]  /*17990*/  STS [R8], R17 ;  /* 0x0000001108007388 */ /* 0x000fe20000000800 */
[----:B----4-:R-:W-:-:S03]  /*179a0*/  MOV R14, 0x7f800000 ;  /* 0x7f800000000e7802 */ /* 0x010fc60000000f00 */
        /* <DEDUP_REMOVED lines=115> */
.L_x_1869:
[----:B--234-:R-:W-:Y:S05]  /*180e0*/  BSYNC B0 ;  /* 0x0000000000007941 */ /* 0x01cfea0003800000 */
.L_x_1868:
[----:B------:R-:W2:Y:S04]  /*180f0*/  LDL.LU.64 R12, [R1+0x70] ;  /* 0x00007000010c7983 */ /* 0x000ea80000300a00 */
        /* <DEDUP_REMOVED lines=23> */
.L_x_1871:
[----:B-1----:R-:W-:Y:S05]  /*18270*/  BSYNC B0 ;  /* 0x0000000000007941 */ /* 0x002fea0003800000 */
.L_x_1870:
        /* <DEDUP_REMOVED lines=16> */
.L_x_1873:
[----:B------:R-:W-:Y:S05]  /*18380*/  BSYNC B0 ;  /* 0x0000000000007941 */ /* 0x000fea0003800000 */
.L_x_1872:
        /* <DEDUP_REMOVED lines=16> */
.L_x_1875:
[----:B------:R-:W-:Y:S05]  /*18490*/  BSYNC B0 ;  /* 0x0000000000007941 */ /* 0x000fea0003800000 */
.L_x_1874:
        /* <DEDUP_REMOVED lines=16> */
.L_x_1877:
[----:B------:R-:W-:Y:S05]  /*185a0*/  BSYNC B0 ;  /* 0x0000000000007941 */ /* 0x000fea0003800000 */
.L_x_1876:
        /* <DEDUP_REMOVED lines=16> */
.L_x_1879:
[----:B------:R-:W-:Y:S05]  /*186b0*/  BSYNC B0 ;  /* 0x0000000000007941 */ /* 0x000fea0003800000 */
.L_x_1878:
        /* <DEDUP_REMOVED lines=16> */
.L_x_1881:
[----:B------:R-:W-:Y:S05]  /*187c0*/  BSYNC B0 ;  /* 0x0000000000007941 */ /* 0x000fea0003800000 */
.L_x_1880:
        /* <DEDUP_REMOVED lines=16> */
.L_x_1883:
[----:B------:R-:W-:Y:S05]  /*188d0*/  BSYNC B0 ;  /* 0x0000000000007941 */ /* 0x000fea0003800000 */
.L_x_1882:
        /* <DEDUP_REMOVED lines=16> */
.L_x_1884:
        /* <DEDUP_REMOVED lines=10> */
.L_x_2404:


//--------------------- .text._ZN5flash16flash_fwd_kernelI23Flash_fwd_kernel_traitsILi128ELi128ELi32ELi4ELb0ELb0EN7cutlass10bfloat16_tE19Flash_kernel_traitsILi128ELi128ELi32ELi4ES3_EELb0ELb0ELb1ELb0ELb0ELb1ELb1ELb0EEEvNS_16Flash_fwd_paramsE --------------------------
	.section	.text._ZN5flash16flash_fwd_kernelI23Flash_fwd_kernel_traitsILi128ELi128ELi32ELi4ELb0ELb0EN7cutlass10bfloat16_tE19Flash_kernel_traitsILi128ELi128ELi32ELi4ES3_EELb0ELb0ELb1ELb0ELb0ELb1ELb1ELb0EEEvNS_16Flash_fwd_paramsE,"ax",@progbits
	.sectioninfo	@"SHI_REGISTERS=255"
	.align	128
        .global         _ZN5flash16flash_fwd_kernelI23Flash_fwd_kernel_traitsILi128ELi128ELi32ELi4ELb0ELb0EN7cutlass10bfloat16_tE19Flash_kernel_traitsILi128ELi128ELi32ELi4ES3_EELb0ELb0ELb1ELb0ELb0ELb1ELb1ELb0EEEvNS_16Flash_fwd_paramsE
        .type           _ZN5flash16flash_fwd_kernelI23Flash_fwd_kernel_traitsILi128ELi128ELi32ELi4ELb0ELb0EN7cutlass10bfloat16_tE19Flash_kernel_traitsILi128ELi128ELi32ELi4ES3_EELb0ELb0ELb1ELb0ELb0ELb1ELb1ELb0EEEvNS_16Flash_fwd_paramsE,@function
        .size           _ZN5flash16flash_fwd_kernelI23Flash_fwd_kernel_traitsILi128ELi128ELi32ELi4ELb0ELb0EN7cutlass10bfloat16_tE19Flash_kernel_traitsILi128ELi128ELi32ELi4ES3_EELb0ELb0ELb1ELb0ELb0ELb1ELb1ELb0EEEvNS_16Flash_fwd_paramsE,(.L_x_2405 - _ZN5flash16flash_fwd_kernelI23Flash_fwd_kernel_traitsILi128ELi128ELi32ELi4ELb0ELb0EN7cutlass10bfloat16_tE19Flash_kernel_traitsILi128ELi128ELi32ELi4ES3_EELb0ELb0ELb1ELb0ELb0ELb1ELb1ELb0EEEvNS_16Flash_fwd_paramsE)
        .other          _ZN5flash16flash_fwd_kernelI23Flash_fwd_kernel_traitsILi128ELi128ELi32ELi4ELb0ELb0EN7cutlass10bfloat16_tE19Flash_kernel_traitsILi128ELi128ELi32ELi4ES3_EELb0ELb0ELb1ELb0ELb0ELb1ELb1ELb0EEEvNS_16Flash_fwd_paramsE,@"STO_CUDA_ENTRY STV_DEFAULT"
_ZN5flash16flash_fwd_kernelI23Flash_fwd_kernel_traitsILi128ELi128ELi32ELi4ELb0ELb0EN7cutlass10bfloat16_tE19Flash_kernel_traitsILi128ELi128ELi32ELi4ES3_EELb0ELb0ELb1ELb0ELb0ELb1ELb1ELb0EEEvNS_16Flash_fwd_paramsE:
.text._ZN5flash16flash_fwd_kernelI23Flash_fwd_kernel_traitsILi128ELi128ELi32ELi4ELb0ELb0EN7cutlass10bfloat16_tE19Flash_kernel_traitsILi128ELi128ELi32ELi4ES3_EELb0ELb0ELb1ELb0ELb0ELb1ELb1ELb0EEEvNS_16Flash_fwd_paramsE:
        /* <DEDUP_REMOVED lines=56> */
.L_x_1885:
[----:B------:R-:W-:Y:S02]  /*0380*/  ULDC UR6, c[0x0][0x218] ;  /* 0x0000860000067ab9 */ /* 0x000fe40000000800 */
.L_x_1886:
        /* <DEDUP_REMOVED lines=116> */
.L_x_1889:
[----:B------:R-:W-:Y:S05]  /*0ad0*/  BSYNC B0 ;  /* 0x0000000000007941 */ /* 0x000fea0003800000 */
.L_x_1888:
        /* <DEDUP_REMOVED lines=16> */
.L_x_1891:
[----:B------:R-:W-:Y:S05]  /*0be0*/  BSYNC B0 ;  /* 0x0000000000007941 */ /* 0x000fea0003800000 */
.L_x_1890:
        /* <DEDUP_REMOVED lines=16> */
.L_x_1893:
[----:B------:R-:W-:Y:S05]  /*0cf0*/  BSYNC B0 ;  /* 0x0000000000007941 */ /* 0x000fea0003800000 */
.L_x_1892:
        /* <DEDUP_REMOVED lines=16> */
.L_x_1895:
[----:B------:R-:W-:Y:S05]  /*0e00*/  BSYNC B0 ;  /* 0x0000000000007941 */ /* 0x000fea0003800000 */
.L_x_1894:
        /* <DEDUP_REMOVED lines=16> */
.L_x_1897:
[----:B------:R-:W-:Y:S05]  /*0f10*/  BSYNC B0 ;  /* 0x0000000000007941 */ /* 0x000fea0003800000 */
.L_x_1896:
        /* <DEDUP_REMOVED lines=16> */
.L_x_1899:
[----:B------:R-:W-:Y:S05]  /*1020*/  BSYNC B0 ;  /* 0x0000000000007941 */ /* 0x000fea0003800000 */
.L_x_1898:
        /* <DEDUP_REMOVED lines=16> */
.L_x_1901:
[----:B------:R-:W-:Y:S05]  /*1130*/  BSYNC B0 ;  /* 0x0000000000007941 */ /* 0x000fea0003800000 */
.L_x_1900:
        /* <DEDUP_REMOVED lines=16> */
.L_x_1903:
[----:B------:R-:W-:Y:S05]  /*1240*/  BSYNC B0 ;  /* 0x0000000000007941 */ /* 0x000fea0003800000 */
.L_x_1902:
        /* <DEDUP_REMOVED lines=67> */
.L_x_1887:
        /* <DEDUP_REMOVED lines=33> */
.L_x_1904:
        /* <DEDUP_REMOVED lines=46> */
.L_x_1905:
        /* <DEDUP_REMOVED lines=15> */
[C---:B------:R-:W-:Y:S01]  /*1c60*/  IMAD.SHL.U32 R0, R28.reuse, 0x40, RZ ;  /* 0x000000401c007824 */ /* 0x040fe200078e00ff */
        /* <DEDUP_REMOVED lines=100> */
[----:B------:R-:W-:Y:S01]  /*22b0*/  @!P2 IADD3 R5, P0, R32, 0x60, RZ ;  /* 0x000000602005a810 */ /* 0x000fe20007f1e0ff */
[----:B------:R4:W-:Y:S04]  /*22c0*/  @!P4 LDGSTS.E.BYPASS.LTC128B.128 [R227+0x2000], [R22.64] ;  /* 0x0200000016e3cfae */ /* 0x0009e8000b901d52 */
[----:B------:R4:W-:Y:S01]  /*22d0*/  @!P4 LDGSTS.E.BYPASS.LTC128B.128 [R227+0x6000], [R22.64+0x80] ;  /* 0x0600008016e3cfae */ /* 0x0009e2000b901d52 */
[----:B------:R-:W-:Y:S01]  /*22e0*/  ISETP.GE.AND P4, PT, R28, UR21, PT ;  /* 0x000000151c007c0c */ /* 0x000fe2000bf86270 */
        /* <DEDUP_REMOVED lines=57> */
[----:B------:R-:W-:Y:S01]  /*2680*/  STL.64 [R1+0x18], R30 ;  /* 0x0000181e01007387 */ /* 0x000fe20000100a00 */
[----:B------:R-:W-:Y:S01]  /*2690*/  UIADD3 UR21, UR15, 0x1, -UR16 ;  /* 0x000000010f157890 */ /* 0x000fe2000fffe810 */
        /* <DEDUP_REMOVED lines=28> */
[----:B------:R-:W-:Y:S01]  /*2860*/  ULDC UR10, c[0x0][0x2e4] ;  /* 0x0000b900000a7ab9 */ /* 0x000fe20000000800 */
[----:B------:R-:W-:Y:S01]  /*2870*/  IMAD.IADD R13, R0, 0x1, -R13 ;  /* 0x00000001000d7824 */ /* 0x000fe200078e0a0d */
[----:B------:R2:W-:Y:S01]  /*2880*/  @!P5 LDGSTS.E.BYPASS.LTC128B.128 [R227+0x8800], [R2.64] ;  /* 0x0880000002e3dfae */ /* 0x0005e2000b901d52 */
[----:B------:R-:W-:Y:S01]  /*2890*/  IMAD R0, R7, c[0x0][0x1b8], RZ ;  /* 0x00006e0007007a24 */ /* 0x000fe200078e02ff */
[----:B------:R-:W-:-:S02]  /*28a0*/  ULDC UR5, c[0x0][0x2e8] ;  /* 0x0000ba0000057ab9 */ /* 0x000fc40000000800 */
[----:B------:R2:W-:Y:S01]  /*28b0*/  @!P5 LDGSTS.E.BYPASS.LTC128B.128 [R227+0x9800], [R2.64+0x80] ;  /* 0x0980008002e3dfae */ /* 0x0005e2000b901d52 */
[----:B------:R-:W-:Y:S01]  /*28c0*/  IMAD R7, R20, c[0x0][0x1bc], R0 ;  /* 0x00006f0014077a24 */ /* 0x000fe200078e0200 */
[----:B------:R-:W-:Y:S01]  /*28d0*/  UIADD3 UR10, UR15, -UR10, -UR16 ;  /* 0x8000000a0f0a7290 */ /* 0x000fe2000fffe810 */
[----:B------:R-:W-:Y:S01]  /*28e0*/  IMAD.SHL.U32 R0, R13, 0x40, RZ ;  /* 0x000000400d007824 */ /* 0x000fe200078e00ff */
[----:B------:R-:W0:Y:S01]  /*28f0*/  LDGDEPBAR ;  /* 0x00000000000079af */ /* 0x000e220000000000 */
[----:B------:R-:W-:Y:S01]  /*2900*/  IMAD.IADD R7, R9, 0x1, R7 ;  /* 0x0000000109077824 */ /* 0x000fe200078e0207 */
[----:B------:R-:W-:Y:S02]  /*2910*/  UIADD3 UR5, UR21, UR5, URZ ;  /* 0x0000000515057290 */ /* 0x000fe4000fffe03f */
[----:B------:R-:W-:Y:S01]  /*2920*/  LOP3.LUT R0, R0, 0x1c0, RZ, 0xc0, !PT ;  /* 0x000001c000007812 */ /* 0x000fe200078ec0ff */
[----:B------:R3:W-:Y:S01]  /*2930*/  STL.64 [R1+0x30], R8 ;  /* 0x0000300801007387 */ /* 0x0007e20000100a00 */
[----:B-1----:R-:W-:-:S03]  /*2940*/  IMAD.SHL.U32 R5, R19, 0x40, RZ ;  /* 0x0000004013057824 */ /* 0x002fc600078e00ff */
[----:B------:R1:W-:Y:S02]  /*2950*/  STL.64 [R1+0x38], R6 ;  /* 0x0000380601007387 */ /* 0x0003e40000100a00 */
        /* <DEDUP_REMOVED lines=29> */
[----:B------:R1:W-:Y:S01]  /*2b30*/  @!P4 LDGSTS.E.BYPASS.LTC128B.128 [R227+0xa000], [R4.64] ;  /* 0x0a00000004e3cfae */ /* 0x0003e2000b901d52 */
[----:B------:R-:W-:-:S03]  /*2b40*/  R2P PR, R13, 0x6 ;  /* 0x000000060d007804 */ /* 0x000fc60000000000 */
[----:B------:R1:W-:Y:S02]  /*2b50*/  @!P4 LDGSTS.E.BYPASS.LTC128B.128 [R227+0xb000], [R4.64+0x80] ;  /* 0x0b00008004e3cfae */ /* 0x0003e4000b901d52 */
[----:B------:R-:W-:Y:S02]  /*2b60*/  SEL R3, R3, 0xfffffff0, !P1 ;  /* 0xfffffff003037807 */ /* 0x000fe40004800000 */
[----:B------:R-:W-:Y:S01]  /*2b70*/  @P3 STS.128 [R227+0xa800], RZ ;  /* 0x00a800ffe3003388 */ /* 0x000fe20000000c00 */
[----:B------:R-:W-:Y:S02]  /*2b80*/  SEL R0, R0, 0x20, P2 ;  /* 0x0000002000007807 */ /* 0x000fe40001000000 */
[----:B------:R-:W-:Y:S01]  /*2b90*/  R2P PR, R25, 0x6 ;  /* 0x0000000619007804 */ /* 0x000fe20000000000 */
[----:B------:R-:W-:Y:S01]  /*2ba0*/  @P3 STS.128 [R227+0xb800], RZ ;  /* 0x00b800ffe3003388 */ /* 0x000fe20000000c00 */
[--C-:B------:R-:W-:Y:S02]  /*2bb0*/  IMAD R216, R3, 0x2, R214.reuse ;  /* 0x0000000203d87824 */ /* 0x100fe400078e02d6 */
[C---:B------:R-:W-:Y:S01]  /*2bc0*/  IMAD R222, R0.reuse, 0x2, R214 ;  /* 0x0000000200de7824 */ /* 0x040fe200078e02d6 */
[----:B------:R-:W-:Y:S01]  /*2bd0*/  @!PT LDS RZ, [RZ] ;  /* 0x00000000fffff984 */ /* 0x000fe20000000800 */
[----:B------:R-:W-:Y:S01]  /*2be0*/  @!PT LDS RZ, [RZ] ;  /* 0x00000000fffff984 */ /* 0x000fe20000000800 */
[----:B------:R-:W-:Y:S01]  /*2bf0*/  @!PT LDS RZ, [RZ] ;  /* 0x00000000fffff984 */ /* 0x000fe20000000800 */
[----:B------:R1:W-:Y:S01]  /*2c00*/  @!P3 LDGSTS.E.BYPASS.LTC128B.128 [R227+0xa800], [R6.64] ;  /* 0x0a80000006e3bfae */ /* 0x0003e2000b901d52 */
[----:B------:R-:W-:-:S03]  /*2c10*/  IMAD R220, R0, 0x2, R216 ;  /* 0x0000000200dc7824 */ /* 0x000fc600078e02d8 */
[----:B------:R1:W-:Y:S04]  /*2c20*/  @!P3 LDGSTS.E.BYPASS.LTC128B.128 [R227+0xb800], [R6.64+0x80] ;  /* 0x0b80008006e3bfae */ /* 0x0003e8000b901d52 */
[----:B------:R-:W-:Y:S01]  /*2c30*/  LDSM.16.M88.4 R16, [R214] ;  /* 0x00000000d610783b */ /* 0x000fe20000000200 */
[----:B------:R-:W-:Y:S01]  /*2c40*/  @P1 IADD3 R223, R2, -0x20, RZ ;  /* 0xffffffe002df1810 */ /* 0x000fe20007ffe0ff */
[----:B------:R-:W-:Y:S02]  /*2c50*/  IMAD.MOV.U32 R2, RZ, RZ, 0x40 ;  /* 0x00000040ff027424 */ /* 0x000fe400078e00ff */
[----:B------:R-:W2:Y:S01]  /*2c60*/  LDSM.16.M88.4 R8, [R212+0x8000] ;  /* 0x00800000d408783b */ /* 0x000ea20000000200 */
[C---:B------:R-:W-:Y:S02]  /*2c70*/  IADD3 R226, R223.reuse, 0x800, RZ ;  /* 0x00000800dfe27810 */ /* 0x040fe40007ffe0ff */
[----:B------:R-:W-:Y:S01]  /*2c80*/  SEL R2, R2, 0xffffffc0, !P2 ;  /* 0xffffffc002027807 */ /* 0x000fe20005000000 */
[----:B------:R-:W3:Y:S01]  /*2c90*/  LDSM.16.M88.4 R24, [R212+0x8800] ;  /* 0x00880000d418783b */ /* 0x000ee20000000200 */
[----:B------:R-:W-:-:S02]  /*2ca0*/  IADD3 R225, R223, 0x1000, RZ ;  /* 0x00001000dfe17810 */ /* 0x000fc40007ffe0ff */
[----:B------:R-:W-:Y:S01]  /*2cb0*/  IADD3 R224, R223, 0x1800, RZ ;  /* 0x00001800dfe07810 */ /* 0x000fe20007ffe0ff */
[----:B----4-:R-:W-:Y:S01]  /*2cc0*/  LDSM.16.M88.4 R20, [R216] ;  /* 0x00000000d814783b */ /* 0x010fe20000000200 */
[----:B------:R-:W-:Y:S02]  /*2cd0*/  IMAD.IADD R221, R212, 0x1, R2 ;  /* 0x00000001d4dd7824 */ /* 0x000fe400078e0202 */
[----:B------:R-:W-:Y:S01]  /*2ce0*/  IMAD.IADD R219, R2, 0x1, R223 ;  /* 0x0000000102db7824 */ /* 0x000fe200078e02df */
[----:B------:R-:W-:Y:S04]  /*2cf0*/  LDSM.16.M88.4 R36, [R223] ;  /* 0x00000000df24783b */ /* 0x000fe80000000200 */
[----:B-----5:R-:W-:Y:S04]  /*2d00*/  LDSM.16.M88.4 R12, [R216+0x2000] ;  /* 0x00200000d80c783b */ /* 0x020fe80000000200 */
[----:B-1----:R-:W1:Y:S04]  /*2d10*/  LDSM.16.M88.4 R4, [R214+0x2000] ;  /* 0x00200000d604783b */ /* 0x002e680000000200 */
[----:B------:R-:W4:Y:S04]  /*2d20*/  LDSM.16.M88.4 R40, [R223+0x800] ;  /* 0x00080000df28783b */ /* 0x000f280000000200 */
[----:B------:R-:W-:Y:S04]  /*2d30*/  LDSM.16.M88.4 R48, [R221+0x8000] ;  /* 0x00800000dd30783b */ /* 0x000fe80000000200 */
[----:B------:R-:W5:Y:S04]  /*2d40*/  LDSM.16.M88.4 R32, [R222] ;  /* 0x00000000de20783b */ /* 0x000f680000000200 */
[----:B------:R-:W-:Y:S01]  /*2d50*/  LDSM.16.M88.4 R44, [R221+0x8800] ;  /* 0x00880000dd2c783b */ /* 0x000fe20000000200 */
[C---:B--2---:R-:W-:Y:S03]  /*2d60*/  HMMA.16816.F32.BF16 R28, R16.reuse, R8, RZ ;  /* 0x00000008101c723c */ /* 0x044fe600000418ff */
[----:B------:R-:W-:Y:S04]  /*2d70*/  LDSM.16.M88.4 R88, [R219] ;  /* 0x00000000db58783b */ /* 0x000fe80000000200 */
[----:B------:R-:W0:Y:S01]  /*2d80*/  LDGDEPBAR ;  /* 0x00000000000079af */ /* 0x000e220000000000 */
[C---:B------:R-:W-:Y:S08]  /*2d90*/  HMMA.16816.F32.BF16 R68, R16.reuse, R10, RZ ;  /* 0x0000000a1044723c */ /* 0x040ff000000418ff */
[----:B---3--:R-:W-:Y:S08]  /*2da0*/  HMMA.16816.F32.BF16 R72, R16, R24, RZ ;  /* 0x000000181048723c */ /* 0x008ff000000418ff */
[C---:B-1----:R-:W-:Y:S08]  /*2db0*/  HMMA.16816.F32.BF16 R64, R4.reuse, R8, RZ ;  /* 0x000000080440723c */ /* 0x042ff000000418ff */
[C---:B------:R-:W-:Y:S01]  /*2dc0*/  HMMA.16816.F32.BF16 R60, R4.reuse, R10, RZ ;  /* 0x0000000a043c723c */ /* 0x040fe200000418ff */
[----:B------:R-:W1:Y:S07]  /*2dd0*/  LDSM.16.M88.4 R8, [R222+0x2000] ;  /* 0x00200000de08783b */ /* 0x000e6e0000000200 */
[C---:B------:R-:W-:Y:S08]  /*2de0*/  HMMA.16816.F32.BF16 R56, R4.reuse, R24, RZ ;  /* 0x000000180438723c */ /* 0x040ff000000418ff */
[----:B------:R-:W-:Y:S08]  /*2df0*/  HMMA.16816.F32.BF16 R4, R4, R26, RZ ;  /* 0x0000001a0404723c */ /* 0x000ff000000418ff */
[----:B------:R-:W-:Y:S01]  /*2e00*/  HMMA.16816.F32.BF16 R52, R20, R36, R28 ;  /* 0x000000241434723c */ /* 0x000fe2000004181c */
[----:B------:R-:W2:Y:S07]  /*2e10*/  LDSM.16.M88.4 R28, [R220] ;  /* 0x00000000dc1c783b */ /* 0x000eae0000000200 */
[----:B------:R-:W-:Y:S01]  /*2e20*/  HMMA.16816.F32.BF16 R84, R16, R26, RZ ;  /* 0x0000001a1054723c */ /* 0x000fe200000418ff */
[----:B------:R-:W-:Y:S07]  /*2e30*/  LDSM.16.M88.4 R24, [R214+0x4000] ;  /* 0x00400000d618783b */ /* 0x000fee0000000200 */
[C---:B------:R-:W-:Y:S01]  /*2e40*/  HMMA.16816.F32.BF16 R80, R12.reuse, R36, R64 ;  /* 0x000000240c50723c */ /* 0x040fe20000041840 */
[----:B------:R-:W-:Y:S07]  /*2e50*/  LDSM.16.M88.4 R64, [R212+0x9000] ;  /* 0x00900000d440783b */ /* 0x000fee0000000200 */
[C---:B----4-:R-:W-:Y:S01]  /*2e60*/  HMMA.16816.F32.BF16 R76, R12.reuse, R40, R56 ;  /* 0x000000280c4c723c */ /* 0x050fe20000041838 */
[----:B------:R-:W-:Y:S07]  /*2e70*/  LDSM.16.M88.4 R56, [R219+0x800] ;  /* 0x00080000db38783b */ /* 0x000fee0000000200 */
[C---:B------:R-:W-:Y:S08]  /*2e80*/  HMMA.16816.F32.BF16 R60, R12.reuse, R38, R60 ;  /* 0x000000260c3c723c */ /* 0x040ff0000004183c */
[----:B------:R-:W-:Y:S01]  /*2e90*/  HMMA.16816.F32.BF16 R12, R12, R42, R4 ;  /* 0x0000002a0c0c723c */ /* 0x000fe20000041804 */
[----:B------:R-:W3:Y:S07]  /*2ea0*/  LDSM.16.M88.4 R4, [R220+0x2000] ;  /* 0x00200000dc04783b */ /* 0x000eee0000000200 */
[----:B-----5:R-:W-:Y:S08]  /*2eb0*/  HMMA.16816.F32.BF16 R16, R32, R48, R52 ;  /* 0x000000302010723c */ /* 0x020ff00000041834 */
[C---:B------:R-:W-:Y:S08]  /*2ec0*/  HMMA.16816.F32.BF16 R36, R20.reuse, R38, R68 ;  /* 0x000000261424723c */ /* 0x040ff00000041844 */
[C---:B------:R-:W-:Y:S08]  /*2ed0*/  HMMA.16816.F32.BF16 R52, R20.reuse, R40, R72 ;  /* 0x000000281434723c */ /* 0x040ff00000041848 */
[----:B------:R-:W-:Y:S08]  /*2ee0*/  HMMA.16816.F32.BF16 R40, R20, R42, R84 ;  /* 0x0000002a1428723c */ /* 0x000ff00000041854 */
[C---:B-1----:R-:W-:Y:S08]  /*2ef0*/  HMMA.16816.F32.BF16 R72, R8.reuse, R48, R80 ;  /* 0x000000300848723c */ /* 0x042ff00000041850 */
[C---:B------:R-:W-:Y:S08]  /*2f00*/  HMMA.16816.F32.BF16 R76, R8.reuse, R44, R76 ;  /* 0x0000002c084c723c */ /* 0x040ff0000004184c */
[C---:B------:R-:W-:Y:S08]  /*2f10*/  HMMA.16816.F32.BF16 R60, R8.reuse, R50, R60 ;  /* 0x00000032083c723c */ /* 0x040ff0000004183c */
[----:B------:R-:W-:Y:S01]  /*2f20*/  HMMA.16816.F32.BF16 R20, R8, R46, R12 ;  /* 0x0000002e0814723c */ /* 0x000fe2000004180c */
[----:B------:R-:W-:Y:S07]  /*2f30*/  LDSM.16.M88.4 R12, [R216+0x4000] ;  /* 0x00400000d80c783b */ /* 0x000fee0000000200 */
[----:B--2---:R-:W-:Y:S01]  /*2f40*/  HMMA.16816.F32.BF16 R8, R28, R88, R16 ;  /* 0x000000581c08723c */ /* 0x004fe20000041810 */
[----:B------:R-:W1:Y:S07]  /*2f50*/  LDSM.16.M88.4 R16, [R214+0x6000] ;  /* 0x00600000d610783b */ /* 0x000e6e0000000200 */
[C---:B------:R-:W-:Y:S08]  /*2f60*/  HMMA.16816.F32.BF16 R36, R32.reuse, R50, R36 ;  /* 0x000000322024723c */ /* 0x040ff00000041824 */
[C---:B------:R-:W-:Y:S01]  /*2f70*/  HMMA.16816.F32.BF16 R68, R32.reuse, R44, R52 ;  /* 0x0000002c2044723c */ /* 0x040fe20000041834 */
[----:B------:R-:W2:Y:S07]  /*2f80*/  LDSM.16.M88.4 R52, [R223+0x1000] ;  /* 0x00100000df34783b */ /* 0x000eae0000000200 */
[----:B------:R-:W-:Y:S01]  /*2f90*/  HMMA.16816.F32.BF16 R48, R32, R46, R40 ;  /* 0x0000002e2030723c */ /* 0x000fe20000041828 */
[----:B------:R-:W-:Y:S04]  /*2fa0*/  LDSM.16.M88.4 R44, [R221+0x9000] ;  /* 0x00900000dd2c783b */ /* 0x000fe80000000200 */
[----:B------:R-:W-:Y:S03]  /*2fb0*/  LDSM.16.M88.4 R32, [R212+0x9800] ;  /* 0x00980000d420783b */ /* 0x000fe60000000200 */
[C---:B---3--:R-:W-:Y:S08]  /*2fc0*/  HMMA.16816.F32.BF16 R40, R4.reuse, R88, R72 ;  /* 0x000000580428723c */ /* 0x048ff00000041848 */
[C---:B------:R-:W-:Y:S08]  /*2fd0*/  HMMA.16816.F32.BF16 R72, R4.reuse, R90, R60 ;  /* 0x0000005a0448723c */ /* 0x040ff0000004183c */
[C---:B------:R-:W-:Y:S08]  /*2fe0*/  HMMA.16816.F32.BF16 R76, R4.reuse, R56, R76 ;  /* 0x00000038044c723c */ /* 0x040ff0000004184c */
[----:B------:R-:W-:Y:S08]  /*2ff0*/  HMMA.16816.F32.BF16 R92, R4, R58, R20 ;  /* 0x0000003a045c723c */ /* 0x000ff00000041814 */
[----:B------:R-:W-:Y:S01]  /*3000*/  HMMA.16816.F32.BF16 R4, R24, R64, R8 ;  /* 0x000000401804723c */ /* 0x000fe20000041808 */
[----:B------:R-:W3:Y:S07]  /*3010*/  LDSM.16.M88.4 R8, [R216+0x6000] ;  /* 0x00600000d808783b */ /* 0x000eee0000000200 */
[----:B------:R-:W-:Y:S01]  /*3020*/  HMMA.16816.F32.BF16 R60, R28, R90, R36 ;  /* 0x0000005a1c3c723c */ /* 0x000fe20000041824 */
[----:B------:R-:W4:Y:S07]  /*3030*/  LDSM.16.M88.4 R36, [R222+0x4000] ;  /* 0x00400000de24783b */ /* 0x000f2e0000000200 */
[----:B-1----:R-:W-:Y:S08]  /*3040*/  HMMA.16816.F32.BF16 R20, R16, R64, R40 ;  /* 0x000000401014723c */ /* 0x002ff00000041828 */
[----:B--2---:R-:W-:Y:S01]  /*3050*/  HMMA.16816.F32.BF16 R40, R12, R52, R4 ;  /* 0x000000340c28723c */ /* 0x004fe20000041804 */
[----:B------:R-:W1:Y:S07]  /*3060*/  LDSM.16.M88.4 R4, [R222+0x6000] ;  /* 0x00600000de04783b */ /* 0x000e6e0000000200 */
[C---:B------:R-:W-:Y:S08]  /*3070*/  HMMA.16816.F32.BF16 R88, R28.reuse, R56, R68 ;  /* 0x000000381c58723c */ /* 0x040ff00000041844 */
[----:B------:R-:W-:Y:S01]  /*3080*/  HMMA.16816.F32.BF16 R84, R28, R58, R48 ;  /* 0x0000003a1c54723c */ /* 0x000fe20000041830 */
[----:B------:R-:W-:Y:S04]  /*3090*/  LDSM.16.M88.4 R48, [R219+0x1000] ;  /* 0x00100000db30783b */ /* 0x000fe80000000200 */
[----:B------:R-:W2:Y:S03]  /*30a0*/  LDSM.16.M88.4 R28, [R220+0x4000] ;  /* 0x00400000dc1c783b */ /* 0x000ea60000000200 */
[----:B------:R-:W-:Y:S08]  /*30b0*/  HMMA.16816.F32.BF16 R68, R24, R66, R60 ;  /* 0x000000421844723c */ /* 0x000ff0000004183c */
[----:B---3--:R-:W-:Y:S01]  /*30c0*/  HMMA.16816.F32.BF16 R60, R8, R52, R20 ;  /* 0x00000034083c723c */ /* 0x008fe20000041814 */
[----:B------:R-:W3:Y:S07]  /*30d0*/  LDSM.16.M88.4 R20, [R223+0x1800] ;  /* 0x00180000df14783b */ /* 0x000eee0000000200 */
[----:B----4-:R-:W-:Y:S01]  /*30e0*/  HMMA.16816.F32.BF16 R56, R36, R44, R40 ;  /* 0x0000002c2438723c */ /* 0x010fe20000041828 */
[----:B------:R-:W4:Y:S07]  /*30f0*/  LDSM.16.M88.4 R40, [R220+0x6000] ;  /* 0x00600000dc28783b */ /* 0x000f2e0000000200 */
[C---:B------:R-:W-:Y:S08]  /*3100*/  HMMA.16816.F32.BF16 R80, R16.reuse, R66, R72 ;  /* 0x000000421050723c */ /* 0x040ff00000041848 */
[C---:B------:R-:W-:Y:S08]  /*3110*/  HMMA.16816.F32.BF16 R76, R16.reuse, R32, R76 ;  /* 0x00000020104c723c */ /* 0x040ff0000004184c */
[----:B------:R-:W-:Y:S08]  /*3120*/  HMMA.16816.F32.BF16 R64, R16, R34, R92 ;  /* 0x000000221040723c */ /* 0x000ff0000004185c */
[----:B------:R-:W-:Y:S08]  /*3130*/  HMMA.16816.F32.BF16 R16, R24, R32, R88 ;  /* 0x000000201810723c */ /* 0x000ff00000041858 */
[----:B-1----:R-:W-:Y:S08]  /*3140*/  HMMA.16816.F32.BF16 R60, R4, R44, R60 ;  /* 0x0000002c043c723c */ /* 0x002ff0000004183c */
[----:B------:R-:W-:Y:S08]  /*3150*/  HMMA.16816.F32.BF16 R68, R12, R54, R68 ;  /* 0x000000360c44723c */ /* 0x000ff00000041844 */
[----:B--2---:R-:W-:Y:S08]  /*3160*/  HMMA.16816.F32.BF16 R72, R28, R48, R56 ;  /* 0x000000301c48723c */ /* 0x004ff00000041838 */
[----:B------:R-:W-:Y:S08]  /*3170*/  HMMA.16816.F32.BF16 R32, R24, R34, R84 ;  /* 0x000000221820723c */ /* 0x000ff00000041854 */
[----:B---3--:R-:W-:Y:S01]  /*3180*/  HMMA.16816.F32.BF16 R56, R12, R20, R16 ;  /* 0x000000140c38723c */ /* 0x008fe20000041810 */
[----:B------:R-:W1:Y:S07]  /*3190*/  LDSM.16.M88.4 R16, [R221+0x9800] ;  /* 0x00980000dd10783b */ /* 0x000e6e0000000200 */
[----:B----4-:R-:W-:Y:S01]  /*31a0*/  HMMA.16816.F32.BF16 R60, R40, R48, R60 ;  /* 0x00000030283c723c */ /* 0x010fe2000004183c */
[----:B------:R-:W-:-:S02]  /*31b0*/  FMUL.FTZ R72, R72, c[0x0][0x2ec] ;  /* 0x0000bb0048487a20 */ /* 0x000fc40000410000 */
[----:B------:R-:W-:-:S05]  /*31c0*/  FMUL.FTZ R2, R73, c[0x0][0x2ec] ;  /* 0x0000bb0049027a20 */ /* 0x000fca0000410000 */
[----:B------:R-:W-:Y:S08]  /*31d0*/  HMMA.16816.F32.BF16 R24, R36, R46, R68 ;  /* 0x0000002e2418723c */ /* 0x000ff00000041844 */
[C---:B------:R-:W-:Y:S01]  /*31e0*/  HMMA.16816.F32.BF16 R52, R8.reuse, R54, R80 ;  /* 0x000000360834723c */ /* 0x040fe20000041850 */
[----:B------:R-:W-:Y:S07]  /*31f0*/  MUFU.TANH R80, R72 ;  /* 0x0000004800507308 */ /* 0x000fee0000002400 */
[----:B------:R-:W-:Y:S01]  /*3200*/  HMMA.16816.F32.BF16 R76, R8, R20, R76 ;  /* 0x00000014084c723c */ /* 0x000fe2000004184c */
[----:B------:R2:W3:Y:S07]  /*3210*/  MUFU.TANH R72, R2 ;  /* 0x0000000200487308 */ /* 0x0004ee0000002400 */
[----:B------:R-:W-:Y:S01]  /*3220*/  HMMA.16816.F32.BF16 R68, R12, R22, R32 ;  /* 0x000000160c44723c */ /* 0x000fe20000041820 */
[----:B------:R-:W4:Y:S01]  /*3230*/  LDSM.16.M88.4 R12, [R219+0x1800] ;  /* 0x00180000db0c783b */ /* 0x000f220000000200 */
[----:B------:R-:W-:-:S06]  /*3240*/  DEPBAR.LE SB0, 0x0 ;  /* 0x000080000000791a */ /* 0x000fcc0000000000 */
[----:B------:R-:W-:Y:S01]  /*3250*/  HMMA.16816.F32.BF16 R64, R8, R22, R64 ;  /* 0x000000160840723c */ /* 0x000fe20000041840 */
[----:B--2---:R-:W-:-:S04]  /*3260*/  FMUL.FTZ R2, R74, c[0x0][0x2ec] ;  /* 0x0000bb004a027a20 */ /* 0x004fc80000410000 */
[----:B------:R2:W5:Y:S03]  /*3270*/  MUFU.TANH R101, R2 ;  /* 0x0000000200657308 */ /* 0x0005660000002400 */
[----:B------:R-:W-:Y:S08]  /*3280*/  HMMA.16816.F32.BF16 R32, R28, R50, R24 ;  /* 0x000000321c20723c */ /* 0x000ff00000041818 */
[----:B------:R-:W-:Y:S01]  /*3290*/  HMMA.16816.F32.BF16 R8, R4, R46, R52 ;  /* 0x0000002e0408723c */ /* 0x000fe20000041834 */
[----:B--2---:R-:W-:-:S07]  /*32a0*/  FMUL.FTZ R2, R75, c[0x0][0x2ec] ;  /* 0x0000bb004b027a20 */ /* 0x004fce0000410000 */
[-C--:B-1----:R-:W-:Y:S01]  /*32b0*/  HMMA.16816.F32.BF16 R24, R36, R16.reuse, R56 ;  /* 0x000000102418723c */ /* 0x082fe20000041838 */
[----:B------:R1:W2:Y:S07]  /*32c0*/  MUFU.TANH R73, R2 ;  /* 0x0000000200497308 */ /* 0x0002ae0000002400 */
[C---:B------:R-:W-:Y:S08]  /*32d0*/  HMMA.16816.F32.BF16 R20, R4.reuse, R16, R76 ;  /* 0x000000100414723c */ /* 0x040ff0000004184c */
[----:B------:R-:W-:Y:S01]  /*32e0*/  HMMA.16816.F32.BF16 R64, R4, R18, R64 ;  /* 0x000000120440723c */ /* 0x000fe20000041840 */
[----:B-1----:R-:W-:-:S04]  /*32f0*/  FMUL.FTZ R2, R60, c[0x0][0x2ec] ;  /* 0x0000bb003c027a20 */ /* 0x002fc80000410000 */
[----:B------:R1:W-:Y:S02]  /*3300*/  MUFU.TANH R54, R2 ;  /* 0x0000000200367308 */ /* 0x0003e40000002400 */
[----:B------:R-:W-:Y:S01]  /*3310*/  FMUL.FTZ R4, R32, c[0x0][0x2ec] ;  /* 0x0000bb0020047a20 */ /* 0x000fe20000410000 */
[----:B------:R-:W-:Y:S01]  /*3320*/  HMMA.16816.F32.BF16 R8, R40, R50, R8 ;  /* 0x000000322808723c */ /* 0x000fe20000041808 */
[----:B------:R-:W-:-:S04]  /*3330*/  IMAD.U32 R6, RZ, RZ, UR20 ;  /* 0x00000014ff067e24 */ /* 0x000fc8000f8e00ff */
[----:B------:R2:W-:Y:S03]  /*3340*/  MUFU.TANH R51, R4 ;  /* 0x0000000400337308 */ /* 0x0005e60000002400 */
[----:B----4-:R-:W-:Y:S01]  /*3350*/  HMMA.16816.F32.BF16 R44, R28, R12, R24 ;  /* 0x0000000c1c2c723c */ /* 0x010fe20000041818 */
[----:B-1----:R-:W-:-:S07]  /*3360*/  FMUL.FTZ R2, R61, c[0x0][0x2ec] ;  /* 0x0000bb003d027a20 */ /* 0x002fce0000410000 */
[----:B------:R-:W-:Y:S01]  /*3370*/  HMMA.16816.F32.BF16 R24, R40, R12, R20 ;  /* 0x0000000c2818723c */ /* 0x000fe20000041814 */
[----:B------:R1:W-:Y:S01]  /*3380*/  MUFU.TANH R55, R2 ;  /* 0x0000000200377308 */ /* 0x0003e20000002400 */
[----:B--2---:R-:W-:-:S06]  /*3390*/  FMUL.FTZ R4, R33, c[0x0][0x2ec] ;  /* 0x0000bb0021047a20 */ /* 0x004fcc0000410000 */
[----:B------:R-:W-:Y:S01]  /*33a0*/  FMUL.FTZ R7, R8, c[0x0][0x2ec] ;  /* 0x0000bb0008077a20 */ /* 0x000fe20000410000 */
[----:B------:R-:W-:Y:S01]  /*33b0*/  MUFU.TANH R50, R4 ;  /* 0x0000000400327308 */ /* 0x000fe20000002400 */
[----:B------:R-:W-:Y:S02]  /*33c0*/  FMUL.FTZ R12, R9, c[0x0][0x2ec] ;  /* 0x0000bb00090c7a20 */ /* 0x000fe40000410000 */
[----:B------:R-:W-:Y:S02]  /*33d0*/  FMUL.FTZ R13, R10, c[0x0][0x2ec] ;  /* 0x0000bb000a0d7a20 */ /* 0x000fe40000410000 */
[----:B------:R-:W-:Y:S02]  /*33e0*/  FMUL.FTZ R16, R11, c[0x0][0x2ec] ;  /* 0x0000bb000b107a20 */ /* 0x000fe40000410000 */
[----:B-1----:R-:W-:Y:S01]  /*33f0*/  FMUL.FTZ R2, R62, c[0x0][0x2ec] ;  /* 0x0000bb003e027a20 */ /* 0x002fe20000410000 */
[----:B------:R-:W-:Y:S08]  /*3400*/  MUFU.TANH R17, R7 ;  /* 0x0000000700117308 */ /* 0x000ff00000002400 */
[----:B------:R1:W2:Y:S08]  /*3410*/  MUFU.TANH R52, R2 ;  /* 0x0000000200347308 */ /* 0x0002b00000002400 */
[----:B------:R4:W-:Y:S01]  /*3420*/  MUFU.TANH R49, R12 ;  /* 0x0000000c00317308 */ /* 0x0009e20000002400 */
[----:B-1----:R-:W-:-:S07]  /*3430*/  FMUL.FTZ R2, R63, c[0x0][0x2ec] ;  /* 0x0000bb003f027a20 */ /* 0x002fce0000410000 */
[----:B------:R1:W-:Y:S01]  /*3440*/  MUFU.TANH R21, R13 ;  /* 0x0000000d00157308 */ /* 0x0003e20000002400 */
[----:B----4-:R-:W-:-:S07]  /*3450*/  FMUL.FTZ R12, R27, c[0x0][0x2ec] ;  /* 0x0000bb001b0c7a20 */ /* 0x010fce0000410000 */
[----:B------:R4:W-:Y:S01]  /*3460*/  MUFU.TANH R53, R2 ;  /* 0x0000000200357308 */ /* 0x0009e20000002400 */
[----:B-1----:R-:W-:-:S07]  /*3470*/  FMUL.FTZ R13, R26, c[0x0][0x2ec] ;  /* 0x0000bb001a0d7a20 */ /* 0x002fce0000410000 */
[----:B------:R-:W-:Y:S01]  /*3480*/  MUFU.TANH R48, R16 ;  /* 0x0000001000307308 */ /* 0x000fe20000002400 */
[----:B----4-:R-:W-:-:S07]  /*3490*/  LOP3.LUT R2, R99, 0xffffffe0, RZ, 0xc0, !PT ;  /* 0xffffffe063027812 */ /* 0x010fce00078ec0ff */
[----:B------:R-:W-:Y:S01]  /*34a0*/  MUFU.TANH R23, R13 ;  /* 0x0000000d00177308 */ /* 0x000fe20000002400 */
        /* <DEDUP_REMOVED lines=8> */
[----:B------:R1:W4:Y:S01]  /*3530*/  MUFU.TANH R22, R5 ;  /* 0x0000000500167308 */ /* 0x0003220000002400 */
[----:B------:R-:W-:-:S03]  /*3540*/  IMAD R4, R6, 0x20, R252 ;  /* 0x0000002006047824 */ /* 0x000fc600078e02fc */
[----:B------:R2:W-:Y:S02]  /*3550*/  STL [R1+0x5c], R102 ;  /* 0x00005c6601007387 */ /* 0x0005e40000100800 */
[----:B------:R-:W-:Y:S01]  /*3560*/  IADD3 R6, R4, 0x1, RZ ;  /* 0x0000000104067810 */ /* 0x000fe20007ffe0ff */
[----:B-1----:R-:W-:-:S04]  /*3570*/  FMUL.FTZ R5, R35, c[0x0][0x2ec] ;  /* 0x0000bb0023057a20 */ /* 0x002fc80000410000 */
[----:B------:R1:W-:Y:S02]  /*3580*/  MUFU.TANH R61, R5 ;  /* 0x00000005003d7308 */ /* 0x0003e40000002400 */
[----:B-1----:R-:W-:-:S05]  /*3590*/  LEA R5, R98, UR14, 0x4 ;  /* 0x0000000e62057c11 */ /* 0x002fca000f8e20ff */
[----:B------:R-:W-:-:S05]  /*35a0*/  IMAD.IADD R5, R102, 0x1, R5 ;  /* 0x0000000166057824 */ /* 0x000fca00078e0205 */
[C---:B------:R-:W-:Y:S02]  /*35b0*/  IADD3 R9, R5.reuse, UR10, RZ ;  /* 0x0000000a05097c10 */ /* 0x040fe4000fffe0ff */
[C---:B------:R-:W-:Y:S02]  /*35c0*/  IADD3 R10, R5.reuse, UR5, RZ ;  /* 0x00000005050a7c10 */ /* 0x040fe4000fffe0ff */
[C---:B------:R-:W-:Y:S02]  /*35d0*/  IADD3 R8, R5.reuse, 0x8, RZ ;  /* 0x0000000805087810 */ /* 0x040fe40007ffe0ff */
[C---:B------:R-:W-:Y:S02]  /*35e0*/  IADD3 R7, R5.reuse, 0x40, RZ ;  /* 0x0000004005077810 */ /* 0x040fe40007ffe0ff */
[----:B------:R-:W-:Y:S02]  /*35f0*/  IADD3 R5, R5, 0x48, RZ ;  /* 0x0000004805057810 */ /* 0x000fe40007ffe0ff */
[----:B------:R-:W-:-:S02]  /*3600*/  IMNMX R231, RZ, R9, !PT ;  /* 0x00000009ffe77217 */ /* 0x000fc40007800200 */
[----:B------:R-:W-:Y:S02]  /*3610*/  IMNMX R235, R10, UR15, PT ;  /* 0x0000000f0aeb7c17 */ /* 0x000fe4000b800200 */
[C---:B------:R-:W-:Y:S02]  /*3620*/  IADD3 R9, R8.reuse, UR10, RZ ;  /* 0x0000000a08097c10 */ /* 0x040fe4000fffe0ff */
[----:B------:R-:W-:Y:S02]  /*3630*/  IADD3 R8, R8, UR5, RZ ;  /* 0x0000000508087c10 */ /* 0x000fe4000fffe0ff */
[----:B------:R-:W-:Y:S02]  /*3640*/  IADD3 R10, R7, UR10, RZ ;  /* 0x0000000a070a7c10 */ /* 0x000fe4000fffe0ff */
[----:B------:R-:W-:Y:S02]  /*3650*/  IADD3 R11, R5, UR10, RZ ;  /* 0x0000000a050b7c10 */ /* 0x000fe4000fffe0ff */
[----:B------:R-:W-:-:S02]  /*3660*/  IMNMX R230, RZ, R9, !PT ;  /* 0x00000009ffe67217 */ /* 0x000fc40007800200 */
[----:B------:R-:W-:Y:S02]  /*3670*/  IMNMX R234, R8, UR15, PT ;  /* 0x0000000f08ea7c17 */ /* 0x000fe4000b800200 */
[----:B------:R-:W-:Y:S02]  /*3680*/  IMNMX R229, RZ, R10, !PT ;  /* 0x0000000affe57217 */ /* 0x000fe40007800200 */
[----:B------:R-:W-:Y:S02]  /*3690*/  IMNMX R228, RZ, R11, !PT ;  /* 0x0000000bffe47217 */ /* 0x000fe40007800200 */
[----:B------:R-:W-:Y:S01]  /*36a0*/  HMMA.16816.F32.BF16 R8, R36, R18, R68 ;  /* 0x000000122408723c */ /* 0x000fe20000041844 */
[----:B------:R-:W-:Y:S02]  /*36b0*/  IADD3 R7, R7, UR5, RZ ;  /* 0x0000000507077c10 */ /* 0x000fe4000fffe0ff */
[----:B------:R-:W-:Y:S02]  /*36c0*/  IADD3 R5, R5, UR5, RZ ;  /* 0x0000000505057c10 */ /* 0x000fe4000fffe0ff */
[----:B------:R-:W-:Y:S01]  /*36d0*/  IMNMX R233, R7, UR15, PT ;  /* 0x0000000f07e97c17 */ /* 0x000fe2000b800200 */
[----:B------:R-:W-:Y:S01]  /*36e0*/  FMUL.FTZ R7, R25, c[0x0][0x2ec] ;  /* 0x0000bb0019077a20 */ /* 0x000fe20000410000 */
[----:B------:R-:W-:Y:S01]  /*36f0*/  IMNMX R232, R5, UR15, PT ;  /* 0x0000000f05e87c17 */ /* 0x000fe2000b800200 */
[----:B------:R-:W-:Y:S01]  /*3700*/  FMUL.FTZ R5, R44, c[0x0][0x2ec] ;  /* 0x0000bb002c057a20 */ /* 0x000fe20000410000 */
[C---:B------:R-:W-:Y:S01]  /*3710*/  ISETP.GE.AND P0, PT, R6.reuse, R235, PT ;  /* 0x000000eb0600720c */ /* 0x040fe20003f06270 */
[----:B------:R-:W-:Y:S01]  /*3720*/  MUFU.TANH R25, R7 ;  /* 0x0000000700197308 */ /* 0x000fe20000002400 */
[----:B------:R-:W-:-:S02]  /*3730*/  ISETP.GE.AND P4, PT, R6, R234, PT ;  /* 0x000000ea0600720c */ /* 0x000fc40003f86270 */
[C---:B------:R-:W-:Y:S02]  /*3740*/  ISETP.GE.AND P5, PT, R6.reuse, R233, PT ;  /* 0x000000e90600720c */ /* 0x040fe40003fa6270 */
[----:B------:R-:W-:Y:S02]  /*3750*/  ISETP.GE.AND P2, PT, R6, R232, PT ;  /* 0x000000e80600720c */ /* 0x000fe40003f46270 */
[----:B------:R-:W-:Y:S01]  /*3760*/  ISETP.GE.AND P6, PT, R4, R235, PT ;  /* 0x000000eb0400720c */ /* 0x000fe20003fc6270 */
[----:B------:R1:W1:Y:S01]  /*3770*/  MUFU.TANH R44, R5 ;  /* 0x00000005002c7308 */ /* 0x0002620000002400 */
[C---:B------:R-:W-:Y:S02]  /*3780*/  ISETP.LT.OR P0, PT, R6.reuse, R231, P0 ;  /* 0x000000e70600720c */ /* 0x040fe40000701670 */
[C---:B------:R-:W-:Y:S02]  /*3790*/  ISETP.LT.OR P4, PT, R6.reuse, R230, P4 ;  /* 0x000000e60600720c */ /* 0x040fe40002781670 */
[C---:B------:R-:W-:Y:S01]  /*37a0*/  ISETP.LT.OR P5, PT, R6.reuse, R229, P5 ;  /* 0x000000e50600720c */ /* 0x040fe20002fa1670 */
[----:B------:R-:W-:Y:S01]  /*37b0*/  HMMA.16816.F32.BF16 R8, R28, R14, R8 ;  /* 0x0000000e1c08723c */ /* 0x000fe20000041808 */
[----:B------:R-:W-:Y:S01]  /*37c0*/  ISETP.LT.OR P2, PT, R6, R228, P2 ;  /* 0x000000e40600720c */ /* 0x000fe20001741670 */
[----:B------:R-:W-:Y:S01]  /*37d0*/  FMUL.FTZ R6, R45, c[0x0][0x2ec] ;  /* 0x0000bb002d067a20 */ /* 0x000fe20000410000 */
[----:B------:R-:W-:-:S02]  /*37e0*/  ISETP.LT.OR P6, PT, R4, R231, P6 ;  /* 0x000000e70400720c */ /* 0x000fc400037c1670 */
[----:B------:R-:W-:Y:S01]  /*37f0*/  ISETP.GE.AND P3, PT, R4, R234, PT ;  /* 0x000000ea0400720c */ /* 0x000fe20003f66270 */
[----:B------:R2:W-:Y:S01]  /*3800*/  MUFU.TANH R34, R6 ;  /* 0x0000000600227308 */ /* 0x0005e20000002400 */
[----:B---3--:R-:W-:Y:S02]  /*3810*/  FSEL R60, R72, -INF , !P0 ;  /* 0xff800000483c7808 */ /* 0x008fe40004000000 */
[C---:B------:R-:W-:Y:S02]  /*3820*/  ISETP.LT.OR P3, PT, R4.reuse, R230, P3 ;  /* 0x000000e60400720c */ /* 0x040fe40001f61670 */
[C---:B-1----:R-:W-:Y:S02]  /*3830*/  IADD3 R5, R4.reuse, 0x8, RZ ;  /* 0x0000000804057810 */ /* 0x042fe40007ffe0ff */
[----:B-----5:R-:W-:Y:S02]  /*3840*/  FSEL R101, R101, -INF , !P3 ;  /* 0xff80000065657808 */ /* 0x020fe40005800000 */
[----:B------:R-:W-:-:S02]  /*3850*/  ISETP.GE.AND P3, PT, R4, R232, PT ;  /* 0x000000e80400720c */ /* 0x000fc40003f66270 */
[----:B------:R-:W-:Y:S02]  /*3860*/  ISETP.GE.AND P1, PT, R5, R235, PT ;  /* 0x000000eb0500720c */ /* 0x000fe40003f26270 */
[----:B------:R-:W-:Y:S02]  /*3870*/  ISETP.LT.OR P3, PT, R4, R228, P3 ;  /* 0x000000e40400720c */ /* 0x000fe40001f61670 */
[----:B------:R-:W-:Y:S01]  /*3880*/  FSEL R62, R73, -INF , !P4 ;  /* 0xff800000493e7808 */ /* 0x000fe20006000000 */
[----:B--2---:R-:W-:Y:S01]  /*3890*/  FMUL.FTZ R6, R46, c[0x0][0x2ec] ;  /* 0x0000bb002e067a20 */ /* 0x004fe20000410000 */
[----:B------:R-:W-:Y:S01]  /*38a0*/  FSEL R46, R80, -INF , !P6 ;  /* 0xff800000502e7808 */ /* 0x000fe20007000000 */
[----:B------:R-:W-:Y:S01]  /*38b0*/  FMUL.FTZ R7, R10, c[0x0][0x2ec] ;  /* 0x0000bb000a077a20 */ /* 0x000fe20000410000 */
[----:B------:R-:W-:Y:S01]  /*38c0*/  ISETP.GE.AND P6, PT, R4, R233, PT ;  /* 0x000000e90400720c */ /* 0x000fe20003fc6270 */
[----:B------:R1:W2:Y:S01]  /*38d0*/  MUFU.TANH R33, R6 ;  /* 0x0000000600217308 */ /* 0x0002a20000002400 */
[----:B------:R-:W-:Y:S01]  /*38e0*/  FSEL R32, R52, -INF , !P3 ;  /* 0xff80000034207808 */ /* 0x000fe20005800000 */
[----:B------:R-:W-:Y:S01]  /*38f0*/  FMUL.FTZ R9, R9, c[0x0][0x2ec] ;  /* 0x0000bb0009097a20 */ /* 0x000fe20000410000 */
[----:B------:R-:W-:Y:S01]  /*3900*/  ISETP.LT.OR P6, PT, R4, R229, P6 ;  /* 0x000000e50400720c */ /* 0x000fe200037c1670 */
[----:B------:R-:W-:Y:S01]  /*3910*/  FMUL.FTZ R11, R11, c[0x0][0x2ec] ;  /* 0x0000bb000b0b7a20 */ /* 0x000fe20000410000 */
[----:B------:R-:W-:-:S02]  /*3920*/  ISETP.GE.AND P3, PT, R5, R233, PT ;  /* 0x000000e90500720c */ /* 0x000fc40003f66270 */
[----:B------:R-:W-:Y:S01]  /*3930*/  FSEL R20, R54, -INF , !P6 ;  /* 0xff80000036147808 */ /* 0x000fe20007000000 */
[----:B------:R-:W-:Y:S01]  /*3940*/  MUFU.TANH R7, R7 ;  /* 0x0000000700077308 */ /* 0x000fe20000002400 */
[----:B------:R-:W-:Y:S01]  /*3950*/  BAR.SYNC.DEFER_BLOCKING 0x0 ;  /* 0x0000000000007b1d */ /* 0x000fe20000010000 */
[C---:B------:R-:W-:Y:S02]  /*3960*/  ISETP.GE.AND P6, PT, R5.reuse, R234, PT ;  /* 0x000000ea0500720c */ /* 0x040fe40003fc6270 */
[C---:B------:R-:W-:Y:S02]  /*3970*/  ISETP.GE.AND P0, PT, R5.reuse, R232, PT ;  /* 0x000000e80500720c */ /* 0x040fe40003f06270 */
[----:B------:R-:W-:Y:S01]  /*3980*/  ISETP.LT.OR P6, PT, R5, R230, P6 ;  /* 0x000000e60500720c */ /* 0x000fe200037c1670 */
[----:B-1----:R-:W-:Y:S01]  /*3990*/  FMUL.FTZ R6, R47, c[0x0][0x2ec] ;  /* 0x0000bb002f067a20 */ /* 0x002fe20000410000 */
[C---:B------:R-:W-:Y:S02]  /*39a0*/  ISETP.LT.OR P1, PT, R5.reuse, R231, P1 ;  /* 0x000000e70500720c */ /* 0x040fe40000f21670 */
[----:B----4-:R-:W-:Y:S01]  /*39b0*/  FSEL R63, R22, -INF , !P6 ;  /* 0xff800000163f7808 */ /* 0x010fe20007000000 */
[----:B------:R1:W-:Y:S01]  /*39c0*/  MUFU.TANH R35, R6 ;  /* 0x0000000600237308 */ /* 0x0003e20000002400 */
[----:B------:R-:W-:-:S02]  /*39d0*/  ISETP.LT.OR P3, PT, R5, R229, P3 ;  /* 0x000000e50500720c */ /* 0x000fc40001f61670 */
[----:B------:R-:W-:Y:S02]  /*39e0*/  ISETP.LT.OR P0, PT, R5, R228, P0 ;  /* 0x000000e40500720c */ /* 0x000fe40000701670 */
[----:B------:R-:W-:Y:S02]  /*39f0*/  IADD3 R5, R4, 0x10, RZ ;  /* 0x0000001004057810 */ /* 0x000fe40007ffe0ff */
[----:B------:R-:W-:Y:S01]  /*3a00*/  FSEL R19, R53, -INF , !P2 ;  /* 0xff80000035137808 */ /* 0x000fe20005000000 */
[----:B------:R3:W-:Y:S01]  /*3a10*/  MUFU.TANH R22, R12 ;  /* 0x0000000c00167308 */ /* 0x0007e20000002400 */
[----:B------:R-:W-:Y:S02]  /*3a20*/  FSEL R47, R51, -INF , !P1 ;  /* 0xff800000332f7808 */ /* 0x000fe40004800000 */
[----:B------:R-:W-:Y:S02]  /*3a30*/  FSEL R16, R55, -INF , !P5 ;  /* 0xff80000037107808 */ /* 0x000fe40006800000 */
[----:B------:R-:W-:-:S02]  /*3a40*/  FSEL R17, R17, -INF , !P3 ;  /* 0xff80000011117808 */ /* 0x000fc40005800000 */
[----:B------:R-:W-:Y:S01]  /*3a50*/  FSEL R21, R21, -INF , !P0 ;  /* 0xff80000015157808 */ /* 0x000fe20004000000 */
[----:B-1----:R-:W-:Y:S01]  /*3a60*/  FMUL.FTZ R6, R24, c[0x0][0x2ec] ;  /* 0x0000bb0018067a20 */ /* 0x002fe20000410000 */
[C---:B------:R-:W-:Y:S02]  /*3a70*/  ISETP.GE.AND P5, PT, R5.reuse, R235, PT ;  /* 0x000000eb0500720c */ /* 0x040fe40003fa6270 */
[C---:B------:R-:W-:Y:S01]  /*3a80*/  ISETP.GE.AND P3, PT, R5.reuse, R234, PT ;  /* 0x000000ea0500720c */ /* 0x040fe20003f66270 */
[----:B------:R1:W4:Y:S01]  /*3a90*/  MUFU.TANH R18, R6 ;  /* 0x0000000600127308 */ /* 0x0003220000002400 */
[C---:B------:R-:W-:Y:S02]  /*3aa0*/  ISETP.GE.AND P0, PT, R5.reuse, R233, PT ;  /* 0x000000e90500720c */ /* 0x040fe40003f06270 */
[C---:B------:R-:W-:Y:S01]  /*3ab0*/  ISETP.LT.OR P5, PT, R5.reuse, R231, P5 ;  /* 0x000000e70500720c */ /* 0x040fe20002fa1670 */
[----:B---3--:R-:W-:Y:S01]  /*3ac0*/  HMMA.16816.F32.BF16 R12, R40, R14, R64 ;  /* 0x0000000e280c723c */ /* 0x008fe20000041840 */
[----:B------:R-:W-:-:S02]  /*3ad0*/  ISETP.LT.OR P3, PT, R5, R230, P3 ;  /* 0x000000e60500720c */ /* 0x000fc40001f61670 */
[----:B------:R-:W-:Y:S02]  /*3ae0*/  ISETP.LT.OR P0, PT, R5, R229, P0 ;  /* 0x000000e50500720c */ /* 0x000fe40000701670 */
[----:B------:R-:W-:Y:S02]  /*3af0*/  FSEL R128, R44, -INF , !P5 ;  /* 0xff8000002c807808 */ /* 0x000fe40006800000 */
[----:B--2---:R-:W-:Y:S02]  /*3b00*/  FSEL R132, R33, -INF , !P3 ;  /* 0xff80000021847808 */ /* 0x004fe40005800000 */
[----:B-1----:R-:W-:Y:S02]  /*3b10*/  IADD3 R6, R4, 0x9, RZ ;  /* 0x0000000904067810 */ /* 0x002fe40007ffe0ff */
[----:B----4-:R-:W-:Y:S02]  /*3b20*/  FSEL R18, R18, -INF , !P0 ;  /* 0xff80000012127808 */ /* 0x010fe40004000000 */
[----:B------:R-:W-:-:S02]  /*3b30*/  ISETP.GE.AND P4, PT, R6, R235, PT ;  /* 0x000000eb0600720c */ /* 0x000fc40003f86270 */
[C---:B------:R-:W-:Y:S02]  /*3b40*/  ISETP.GE.AND P2, PT, R6.reuse, R234, PT ;  /* 0x000000ea0600720c */ /* 0x040fe40003f46270 */
[C---:B------:R-:W-:Y:S02]  /*3b50*/  ISETP.LT.OR P4, PT, R6.reuse, R231, P4 ;  /* 0x000000e70600720c */ /* 0x040fe40002781670 */
[C---:B------:R-:W-:Y:S02]  /*3b60*/  ISETP.GE.AND P1, PT, R6.reuse, R233, PT ;  /* 0x000000e90600720c */ /* 0x040fe40003f26270 */
[----:B------:R-:W-:-:S03]  /*3b70*/  ISETP.GE.AND P6, PT, R6, R232, PT ;  /* 0x000000e80600720c */ /* 0x000fc60003fc6270 */
[----:B------:R-:W-:Y:S01]  /*3b80*/  FMUL.FTZ R12, R12, c[0x0][0x2ec] ;  /* 0x0000bb000c0c7a20 */ /* 0x000fe20000410000 */
[----:B------:R-:W-:Y:S01]  /*3b90*/  FSEL R45, R50, -INF , !P4 ;  /* 0xff800000322d7808 */ /* 0x000fe20006000000 */
[----:B------:R-:W-:Y:S01]  /*3ba0*/  FMUL.FTZ R13, R13, c[0x0][0x2ec] ;  /* 0x0000bb000d0d7a20 */ /* 0x000fe20000410000 */
[----:B------:R-:W-:Y:S01]  /*3bb0*/  ISETP.GE.AND P4, PT, R5, R232, PT ;  /* 0x000000e80500720c */ /* 0x000fe20003f86270 */
[----:B------:R-:W-:Y:S01]  /*3bc0*/  FMUL.FTZ R14, R14, c[0x0][0x2ec] ;  /* 0x0000bb000e0e7a20 */ /* 0x000fe20000410000 */
[C---:B------:R-:W-:Y:S01]  /*3bd0*/  ISETP.LT.OR P2, PT, R6.reuse, R230, P2 ;  /* 0x000000e60600720c */ /* 0x040fe20001741670 */
[----:B------:R-:W-:Y:S01]  /*3be0*/  FMUL.FTZ R15, R15, c[0x0][0x2ec] ;  /* 0x0000bb000f0f7a20 */ /* 0x000fe20000410000 */
[C---:B------:R-:W-:Y:S01]  /*3bf0*/  ISETP.LT.OR P1, PT, R6.reuse, R229, P1 ;  /* 0x000000e50600720c */ /* 0x040fe20000f21670 */
[----:B------:R-:W-:Y:S01]  /*3c00*/  MUFU.TANH R12, R12 ;  /* 0x0000000c000c7308 */ /* 0x000fe20000002400 */
[-C--:B------:R-:W-:Y:S01]  /*3c10*/  ISETP.LT.OR P6, PT, R6, R228.reuse, P6 ;  /* 0x000000e40600720c */ /* 0x080fe200037c1670 */
[----:B------:R-:W-:Y:S01]  /*3c20*/  FMUL.FTZ R6, R8, c[0x0][0x2ec] ;  /* 0x0000bb0008067a20 */ /* 0x000fe20000410000 */
[----:B------:R-:W-:-:S02]  /*3c30*/  ISETP.LT.OR P4, PT, R5, R228, P4 ;  /* 0x000000e40500720c */ /* 0x000fc40002781670 */
[----:B------:R-:W-:Y:S02]  /*3c40*/  IADD3 R5, R4, 0x18, RZ ;  /* 0x0000001804057810 */ /* 0x000fe40007ffe0ff */
[----:B------:R-:W-:Y:S01]  /*3c50*/  FSEL R61, R61, -INF , !P2 ;  /* 0xff8000003d3d7808 */ /* 0x000fe20005000000 */
[----:B------:R1:W2:Y:S01]  /*3c60*/  MUFU.TANH R24, R6 ;  /* 0x0000000600187308 */ /* 0x0002a20000002400 */
[C---:B------:R-:W-:Y:S02]  /*3c70*/  ISETP.GE.AND P0, PT, R5.reuse, R234, PT ;  /* 0x000000ea0500720c */ /* 0x040fe40003f06270 */
[----:B------:R-:W-:Y:S02]  /*3c80*/  FSEL R10, R48, -INF , !P6 ;  /* 0xff800000300a7808 */ /* 0x000fe40007000000 */
[----:B------:R-:W-:Y:S02]  /*3c90*/  ISETP.LT.OR P0, PT, R5, R230, P0 ;  /* 0x000000e60500720c */ /* 0x000fe40000701670 */
[----:B------:R-:W-:Y:S01]  /*3ca0*/  FSEL R23, R23, -INF , !P4 ;  /* 0xff80000017177808 */ /* 0x000fe20006000000 */
[----:B------:R3:W-:Y:S01]  /*3cb0*/  MUFU.TANH R8, R9 ;  /* 0x0000000900087308 */ /* 0x0007e20000002400 */
[----:B------:R-:W-:-:S02]  /*3cc0*/  FSEL R129, R7, -INF , !P0 ;  /* 0xff80000007817808 */ /* 0x000fc40004000000 */
[----:B------:R-:W-:Y:S02]  /*3cd0*/  PLOP3.LUT P0, PT, PT, PT, UP0, 0x80, 0x0 ;  /* 0x000000000000781c */ /* 0x000fe40003f0f008 */
[----:B------:R-:W-:Y:S02]  /*3ce0*/  ISETP.GE.AND P4, PT, R5, R233, PT ;  /* 0x000000e90500720c */ /* 0x000fe40003f86270 */
[C---:B-1----:R-:W-:Y:S01]  /*3cf0*/  IADD3 R6, R4.reuse, 0x11, RZ ;  /* 0x0000001104067810 */ /* 0x042fe20007ffe0ff */
[----:B------:R-:W-:Y:S01]  /*3d00*/  MUFU.TANH R13, R13 ;  /* 0x0000000d000d7308 */ /* 0x000fe20000002400 */
[----:B------:R-:W-:Y:S02]  /*3d10*/  IADD3 R4, R4, 0x19, RZ ;  /* 0x0000001904047810 */ /* 0x000fe40007ffe0ff */
[C---:B------:R-:W-:Y:S02]  /*3d20*/  ISETP.GE.AND P2, PT, R6.reuse, R235, PT ;  /* 0x000000eb0600720c */ /* 0x040fe40003f46270 */
[----:B------:R-:W-:-:S02]  /*3d30*/  ISETP.GE.AND P6, PT, R6, R234, PT ;  /* 0x000000ea0600720c */ /* 0x000fc40003fc6270 */
[C---:B------:R-:W-:Y:S01]  /*3d40*/  ISETP.GE.AND P5, PT, R6.reuse, R233, PT ;  /* 0x000000e90600720c */ /* 0x040fe20003fa6270 */
[----:B------:R-:W1:Y:S01]  /*3d50*/  MUFU.TANH R14, R14 ;  /* 0x0000000e000e7308 */ /* 0x000e620000002400 */
[C---:B------:R-:W-:Y:S02]  /*3d60*/  ISETP.GE.AND P3, PT, R6.reuse, R232, PT ;  /* 0x000000e80600720c */ /* 0x040fe40003f66270 */
[----:B---3--:R-:W-:Y:S02]  /*3d70*/  FSEL R9, R49, -INF , !P1 ;  /* 0xff80000031097808 */ /* 0x008fe40004800000 */
[----:B------:R-:W-:Y:S02]  /*3d80*/  ISETP.GE.AND P1, PT, R5, R235, PT ;  /* 0x000000eb0500720c */ /* 0x000fe40003f26270 */
[C---:B------:R-:W-:Y:S01]  /*3d90*/  ISETP.LT.OR P2, PT, R6.reuse, R231, P2 ;  /* 0x000000e70600720c */ /* 0x040fe20001741670 */
[----:B------:R-:W-:Y:S01]  /*3da0*/  MUFU.TANH R15, R15 ;  /* 0x0000000f000f7308 */ /* 0x000fe20000002400 */
[----:B------:R-:W-:-:S02]  /*3db0*/  ISETP.LT.OR P6, PT, R6, R230, P6 ;  /* 0x000000e60600720c */ /* 0x000fc400037c1670 */
[C---:B------:R-:W-:Y:S02]  /*3dc0*/  ISETP.LT.OR P5, PT, R6.reuse, R229, P5 ;  /* 0x000000e50600720c */ /* 0x040fe40002fa1670 */
[----:B------:R-:W-:Y:S02]  /*3dd0*/  ISETP.LT.OR P3, PT, R6, R228, P3 ;  /* 0x000000e40600720c */ /* 0x000fe40001f61670 */
[----:B------:R-:W-:Y:S01]  /*3de0*/  ISETP.LT.OR P1, PT, R5, R231, P1 ;  /* 0x000000e70500720c */ /* 0x000fe20000f21670 */
[----:B------:R3:W4:Y:S01]  /*3df0*/  MUFU.TANH R6, R11 ;  /* 0x0000000b00067308 */ /* 0x0007220000002400 */
[----:B------:R-:W-:Y:S02]  /*3e00*/  FSEL R103, R34, -INF , !P2 ;  /* 0xff80000022677808 */ /* 0x000fe40005000000 */
[----:B------:R-:W-:Y:S02]  /*3e10*/  FSEL R131, R35, -INF , !P6 ;  /* 0xff80000023837808 */ /* 0x000fe40007000000 */
[----:B------:R-:W-:-:S02]  /*3e20*/  FSEL R22, R22, -INF , !P3 ;  /* 0xff80000016167808 */ /* 0x000fc40005800000 */
[----:B--2---:R-:W-:Y:S02]  /*3e30*/  FSEL R102, R24, -INF , !P1 ;  /* 0xff80000018667808 */ /* 0x004fe40004800000 */
[-C--:B------:R-:W-:Y:S02]  /*3e40*/  ISETP.GE.AND P2, PT, R5, R232.reuse, PT ;  /* 0x000000e80500720c */ /* 0x080fe40003f46270 */
[C---:B------:R-:W-:Y:S02]  /*3e50*/  ISETP.GE.AND P6, PT, R4.reuse, R235, PT ;  /* 0x000000eb0400720c */ /* 0x040fe40003fc6270 */
[C---:B------:R-:W-:Y:S02]  /*3e60*/  ISETP.GE.AND P3, PT, R4.reuse, R233, PT ;  /* 0x000000e90400720c */ /* 0x040fe40003f66270 */
[----:B------:R-:W-:Y:S02]  /*3e70*/  ISETP.GE.AND P1, PT, R4, R232, PT ;  /* 0x000000e80400720c */ /* 0x000fe40003f26270 */
[----:B---3--:R-:W-:-:S02]  /*3e80*/  FSEL R11, R25, -INF , !P5 ;  /* 0xff800000190b7808 */ /* 0x008fc40006800000 */
[C---:B------:R-:W-:Y:S02]  /*3e90*/  ISETP.GE.AND P5, PT, R4.reuse, R234, PT ;  /* 0x000000ea0400720c */ /* 0x040fe40003fa6270 */
[C---:B------:R-:W-:Y:S02]  /*3ea0*/  ISETP.LT.OR P4, PT, R5.reuse, R229, P4 ;  /* 0x000000e50500720c */ /* 0x040fe40002781670 */
[----:B------:R-:W-:Y:S02]  /*3eb0*/  ISETP.LT.OR P2, PT, R5, R228, P2 ;  /* 0x000000e40500720c */ /* 0x000fe40001741670 */
[C---:B------:R-:W-:Y:S02]  /*3ec0*/  ISETP.LT.OR P6, PT, R4.reuse, R231, P6 ;  /* 0x000000e70400720c */ /* 0x040fe400037c1670 */
[C---:B------:R-:W-:Y:S02]  /*3ed0*/  ISETP.LT.OR P5, PT, R4.reuse, R230, P5 ;  /* 0x000000e60400720c */ /* 0x040fe40002fa1670 */
[----:B------:R-:W-:-:S02]  /*3ee0*/  ISETP.LT.OR P3, PT, R4, R229, P3 ;  /* 0x000000e50400720c */ /* 0x000fc40001f61670 */
[----:B------:R-:W-:Y:S02]  /*3ef0*/  ISETP.LT.OR P1, PT, R4, R228, P1 ;  /* 0x000000e40400720c */ /* 0x000fe40000f21670 */
[----:B------:R-:W-:Y:S02]  /*3f00*/  FSEL R12, R12, -INF , !P4 ;  /* 0xff8000000c0c7808 */ /* 0x000fe40006000000 */
[----:B-1----:R-:W-:Y:S02]  /*3f10*/  FSEL R14, R14, -INF , !P2 ;  /* 0xff8000000e0e7808 */ /* 0x002fe40005000000 */
[----:B------:R-:W-:Y:S02]  /*3f20*/  FSEL R100, R8, -INF , !P6 ;  /* 0xff80000008647808 */ /* 0x000fe40007000000 */
[----:B----4-:R-:W-:Y:S02]  /*3f30*/  FSEL R130, R6, -INF , !P5 ;  /* 0xff80000006827808 */ /* 0x010fe40006800000 */
[----:B------:R-:W-:-:S02]  /*3f40*/  FSEL R13, R13, -INF , !P3 ;  /* 0xff8000000d0d7808 */ /* 0x000fc40005800000 */
        /* <DEDUP_REMOVED lines=23> */
.L_x_1906:
        /* <DEDUP_REMOVED lines=40> */
[----:B------:R-:W-:-:S04]  /*4340*/  FFMA.FTZ R4, R20, c[0x0][0x23c], -R8 ;  /* 0x00008f0014047a23 */ /* 0x000fc80000010808 */
[----:B------:R2:W-:Y:S01]  /*4350*/  MUFU.EX2 R246, R4 ;  /* 0x0000000400f67308 */ /* 0x0005e20000000800 */
[----:B-1----:R-:W-:-:S04]  /*4360*/  FMNMX.FTZ R137, R5, R137, !PT ;  /* 0x0000008905897209 */ /* 0x002fc80007810000 */
[C---:B------:R-:W-:Y:S01]  /*4370*/  FSETP.NEU.FTZ.AND P1, PT, R137.reuse, -INF , PT ;  /* 0xff8000008900780b */ /* 0x040fe20003f3d000 */
[----:B------:R-:W-:-:S05]  /*4380*/  FMUL.FTZ R5, R137, c[0x0][0x23c] ;  /* 0x00008f0089057a20 */ /* 0x000fca0000410000 */
[----:B------:R-:W-:Y:S01]  /*4390*/  FSEL R2, R5, RZ, P1 ;  /* 0x000000ff05027208 */ /* 0x000fe20000800000 */
[----:B--2---:R-:W-:-:S04]  /*43a0*/  FFMA.FTZ R4, R16, c[0x0][0x23c], -R8 ;  /* 0x00008f0010047a23 */ /* 0x004fc80000010808 */
[--C-:B------:R-:W-:Y:S01]  /*43b0*/  FFMA.FTZ R0, R19, c[0x0][0x23c], -R2.reuse ;  /* 0x00008f0013007a23 */ /* 0x100fe20000010802 */
[----:B------:R1:W-:Y:S01]  /*43c0*/  MUFU.EX2 R245, R4 ;  /* 0x0000000400f57308 */ /* 0x0003e20000000800 */
[----:B------:R-:W-:Y:S02]  /*43d0*/  FFMA.FTZ R3, R32, c[0x0][0x23c], -R2 ;  /* 0x00008f0020037a23 */ /* 0x000fe40000010802 */
[----:B------:R-:W-:Y:S05]  /*43e0*/  LDSM.16.MT88.4 R32, [R218+0xa000] ;  /* 0x00a00000da20783b */ /* 0x000fea0000004200 */
[----:B------:R2:W-:Y:S08]  /*43f0*/  MUFU.EX2 R237, R0 ;  /* 0x0000000000ed7308 */ /* 0x0005f00000000800 */
[----:B------:R3:W4:Y:S01]  /*4400*/  MUFU.EX2 R239, R3 ;  /* 0x0000000300ef7308 */ /* 0x0007220000000800 */
[----:B-1----:R-:W-:-:S02]  /*4410*/  FFMA.FTZ R4, R17, c[0x0][0x23c], -R8 ;  /* 0x00008f0011047a23 */ /* 0x002fc40000010808 */
[----:B--2---:R-:W-:-:S05]  /*4420*/  FFMA.FTZ R0, R21, c[0x0][0x23c], -R2 ;  /* 0x00008f0015007a23 */ /* 0x004fca0000010802 */
[----:B------:R1:W-:Y:S01]  /*4430*/  MUFU.EX2 R244, R4 ;  /* 0x0000000400f47308 */ /* 0x0003e20000000800 */
[----:B---3--:R-:W-:-:S07]  /*4440*/  FMNMX.FTZ R3, R46, R60, !PT ;  /* 0x0000003c2e037209 */ /* 0x008fce0007810000 */
[----:B------:R2:W-:Y:S01]  /*4450*/  MUFU.EX2 R238, R0 ;  /* 0x0000000000ee7308 */ /* 0x0005e20000000800 */
[----:B----4-:R-:W-:Y:S02]  /*4460*/  F2FP.BF16.PACK_AB R5, R237, R239 ;  /* 0x000000efed05723e */ /* 0x010fe400000010ff */
[----:B------:R-:W-:-:S04]  /*4470*/  FMNMX.FTZ R3, R47, R3, !PT ;  /* 0x000000032f037209 */ /* 0x000fc80007810000 */
[----:B------:R-:W-:Y:S01]  /*4480*/  FMNMX.FTZ R3, R45, R3, !PT ;  /* 0x000000032d037209 */ /* 0x000fe20007810000 */
[--C-:B-1----:R-:W-:Y:S02]  /*4490*/  FFMA.FTZ R4, R9, c[0x0][0x23c], -R8.reuse ;  /* 0x00008f0009047a23 */ /* 0x102fe40000010808 */
[----:B------:R-:W-:Y:S01]  /*44a0*/  FFMA.FTZ R9, R11, c[0x0][0x23c], -R8 ;  /* 0x00008f000b097a23 */ /* 0x000fe20000010808 */
[----:B------:R-:W-:Y:S01]  /*44b0*/  FMNMX.FTZ R3, R128, R3, !PT ;  /* 0x0000000380037209 */ /* 0x000fe20007810000 */
[----:B------:R1:W3:Y:S03]  /*44c0*/  MUFU.EX2 R247, R4 ;  /* 0x0000000400f77308 */ /* 0x0002e60000000800 */
[----:B------:R-:W-:Y:S01]  /*44d0*/  FMNMX.FTZ R3, R103, R3, !PT ;  /* 0x0000000367037209 */ /* 0x000fe20007810000 */
[----:B--2---:R-:W-:-:S03]  /*44e0*/  FFMA.FTZ R0, R10, c[0x0][0x23c], -R2 ;  /* 0x00008f000a007a23 */ /* 0x004fc60000010802 */
[----:B------:R-:W-:Y:S01]  /*44f0*/  FMNMX.FTZ R3, R102, R3, !PT ;  /* 0x0000000366037209 */ /* 0x000fe20007810000 */
[----:B------:R2:W4:Y:S03]  /*4500*/  MUFU.EX2 R243, R0 ;  /* 0x0000000000f37308 */ /* 0x0005260000000800 */
[----:B------:R-:W-:-:S05]  /*4510*/  FMNMX.FTZ R3, R100, R3, !PT ;  /* 0x0000000364037209 */ /* 0x000fca0007810000 */
[----:B------:R-:W5:Y:S01]  /*4520*/  SHFL.BFLY PT, R10, R3, 0x2, 0x1f ;  /* 0x0c401f00030a7f89 */ /* 0x000f6200000e0000 */
[----:B------:R5:W-:Y:S01]  /*4530*/  MUFU.EX2 R242, R9 ;  /* 0x0000000900f27308 */ /* 0x000be20000000800 */
[----:B-1----:R-:W-:Y:S02]  /*4540*/  F2FP.BF16.PACK_AB R4, R245, R246 ;  /* 0x000000f6f504723e */ /* 0x002fe400000010ff */
[----:B---3--:R-:W-:Y:S01]  /*4550*/  F2FP.BF16.PACK_AB R6, R247, R244 ;  /* 0x000000f4f706723e */ /* 0x008fe200000010ff */
[--C-:B--2---:R-:W-:Y:S01]  /*4560*/  FFMA.FTZ R0, R18, c[0x0][0x23c], -R8.reuse ;  /* 0x00008f0012007a23 */ /* 0x104fe20000010808 */
[----:B----4-:R-:W-:Y:S01]  /*4570*/  F2FP.BF16.PACK_AB R7, R243, R238 ;  /* 0x000000eef307723e */ /* 0x010fe200000010ff */
[----:B------:R-:W-:Y:S02]  /*4580*/  LDSM.16.MT88.4 R16, [R218+0xa800] ;  /* 0x00a80000da10783b */ /* 0x000fe40000004200 */
[----:B------:R1:W2:Y:S04]  /*4590*/  MUFU.EX2 R240, R0 ;  /* 0x0000000000f07308 */ /* 0x0002a80000000800 */
[----:B------:R-:W-:Y:S01]  /*45a0*/  HMMA.16816.F32.BF16 R76, R4, R50, RZ ;  /* 0x00000032044c723c */ /* 0x000fe200000418ff */
[----:B-----5:R-:W-:-:S02]  /*45b0*/  FFMA.FTZ R9, R12, c[0x0][0x23c], -R8 ;  /* 0x00008f000c097a23 */ /* 0x020fc40000010808 */
[----:B------:R-:W-:Y:S02]  /*45c0*/  FFMA.FTZ R8, R13, c[0x0][0x23c], -R8 ;  /* 0x00008f000d087a23 */ /* 0x000fe40000010808 */
[----:B------:R-:W-:Y:S01]  /*45d0*/  MUFU.EX2 R241, R9 ;  /* 0x0000000900f17308 */ /* 0x000fe20000000800 */
[----:B------:R-:W-:Y:S02]  /*45e0*/  FMNMX.FTZ R3, R3, R10, !PT ;  /* 0x0000000a03037209 */ /* 0x000fe40007810000 */
[----:B------:R-:W-:Y:S01]  /*45f0*/  HMMA.16816.F32.BF16 R92, R4, R66, RZ ;  /* 0x00000042045c723c */ /* 0x000fe200000418ff */
[----:B-1----:R-:W-:-:S04]  /*4600*/  FMNMX.FTZ R0, R101, R62, !PT ;  /* 0x0000003e65007209 */ /* 0x002fc80007810000 */
[----:B------:R1:W3:Y:S01]  /*4610*/  MUFU.EX2 R249, R8 ;  /* 0x0000000800f97308 */ /* 0x0002e20000000800 */
[----:B------:R-:W4:Y:S01]  /*4620*/  SHFL.BFLY PT, R10, R3, 0x1, 0x1f ;  /* 0x0c201f00030a7f89 */ /* 0x000f2200000e0000 */
[----:B--2---:R-:W-:Y:S02]  /*4630*/  F2FP.BF16.PACK_AB R124, R242, R240 ;  /* 0x000000f0f27c723e */ /* 0x004fe400000010ff */
[----:B------:R-:W-:Y:S01]  /*4640*/  FMNMX.FTZ R0, R63, R0, !PT ;  /* 0x000000003f007209 */ /* 0x000fe20007810000 */
[----:B------:R-:W-:Y:S03]  /*4650*/  HMMA.16816.F32.BF16 R108, R4, R38, RZ ;  /* 0x00000026046c723c */ /* 0x000fe600000418ff */
[----:B------:R-:W-:-:S04]  /*4660*/  FMNMX.FTZ R0, R61, R0, !PT ;  /* 0x000000003d007209 */ /* 0x000fc80007810000 */
[----:B------:R-:W-:Y:S01]  /*4670*/  FMNMX.FTZ R0, R132, R0, !PT ;  /* 0x0000000084007209 */ /* 0x000fe20007810000 */
[C---:B------:R-:W-:Y:S03]  /*4680*/  HMMA.16816.F32.BF16 R148, R4.reuse, R24, RZ ;  /* 0x000000180494723c */ /* 0x040fe600000418ff */
[----:B------:R-:W-:Y:S01]  /*4690*/  FMNMX.FTZ R0, R131, R0, !PT ;  /* 0x0000000083007209 */ /* 0x000fe20007810000 */
[----:B-1----:R-:W-:Y:S01]  /*46a0*/  FFMA.FTZ R8, R23, c[0x0][0x23c], -R2 ;  /* 0x00008f0017087a23 */ /* 0x002fe20000010802 */
[----:B---3--:R-:W-:Y:S02]  /*46b0*/  F2FP.BF16.PACK_AB R126, R249, R241 ;  /* 0x000000f1f97e723e */ /* 0x008fe400000010ff */
[----:B------:R-:W-:Y:S01]  /*46c0*/  FMNMX.FTZ R0, R129, R0, !PT ;  /* 0x0000000081007209 */ /* 0x000fe20007810000 */
[----:B------:R1:W-:Y:S01]  /*46d0*/  MUFU.EX2 R210, R8 ;  /* 0x0000000800d27308 */ /* 0x0003e20000000800 */
[----:B------:R-:W-:Y:S02]  /*46e0*/  HMMA.16816.F32.BF16 R164, R4, R28, RZ ;  /* 0x0000001c04a4723c */ /* 0x000fe400000418ff */
[----:B------:R-:W-:-:S02]  /*46f0*/  FMNMX.FTZ R0, R130, R0, !PT ;  /* 0x0000000082007209 */ /* 0x000fc40007810000 */
[----:B----4-:R-:W-:-:S03]  /*4700*/  FMNMX.FTZ R136, R3, R10, !PT ;  /* 0x0000000a03887209 */ /* 0x010fc60007810000 */
[----:B------:R-:W2:Y:S01]  /*4710*/  SHFL.BFLY PT, R9, R0, 0x2, 0x1f ;  /* 0x0c401f0000097f89 */ /* 0x000ea200000e0000 */
[----:B------:R-:W-:Y:S01]  /*4720*/  FSETP.NEU.FTZ.AND P1, PT, R136, -INF , PT ;  /* 0xff8000008800780b */ /* 0x000fe20003f3d000 */
[C---:B------:R-:W-:Y:S01]  /*4730*/  HMMA.16816.F32.BF16 R40, R4.reuse, R32, RZ ;  /* 0x000000200428723c */ /* 0x040fe200000418ff */
[----:B-1----:R-:W-:Y:S02]  /*4740*/  FFMA.FTZ R8, R22, c[0x0][0x23c], -R2 ;  /* 0x00008f0016087a23 */ /* 0x002fe40000010802 */
[----:B------:R-:W-:Y:S05]  /*4750*/  LDSM.16.MT88.4 R20, [R217+0xb800] ;  /* 0x00b80000d914783b */ /* 0x000fea0000004200 */
[C---:B------:R-:W-:Y:S01]  /*4760*/  HMMA.16816.F32.BF16 R56, R4.reuse, R48, RZ ;  /* 0x000000300438723c */ /* 0x040fe200000418ff */
[----:B------:R1:W3:Y:S07]  /*4770*/  MUFU.EX2 R211, R8 ;  /* 0x0000000800d37308 */ /* 0x0002ee0000000800 */
[----:B------:R-:W-:Y:S01]  /*4780*/  HMMA.16816.F32.BF16 R72, R4, R64, RZ ;  /* 0x000000400448723c */ /* 0x000fe200000418ff */
[----:B--2---:R-:W-:-:S07]  /*4790*/  FMNMX.FTZ R0, R9, R0, !PT ;  /* 0x0000000009007209 */ /* 0x004fce0007810000 */
[C---:B------:R-:W-:Y:S01]  /*47a0*/  HMMA.16816.F32.BF16 R88, R4.reuse, R36, RZ ;  /* 0x000000240458723c */ /* 0x040fe200000418ff */
[--C-:B-1----:R-:W-:Y:S01]  /*47b0*/  FFMA.FTZ R8, R14, c[0x0][0x23c], -R2.reuse ;  /* 0x00008f000e087a23 */ /* 0x102fe20000010802 */
[----:B---3--:R-:W-:Y:S01]  /*47c0*/  F2FP.BF16.PACK_AB R125, R211, R210 ;  /* 0x000000d2d37d723e */ /* 0x008fe200000010ff */
[----:B------:R-:W-:Y:S02]  /*47d0*/  FFMA.FTZ R2, R15, c[0x0][0x23c], -R2 ;  /* 0x00008f000f027a23 */ /* 0x000fe40000010802 */
        /* <DEDUP_REMOVED lines=22> */
[----:B------:R-:W-:Y:S01]  /*4940*/  HMMA.16816.F32.BF16 R148, R124, R156, R148 ;  /* 0x0000009c7c94723c */ /* 0x000fe20000041894 */
[----:B-1----:R-:W-:-:S05]  /*4950*/  FMUL.FTZ R0, R135, c[0x0][0x23c] ;  /* 0x00008f0087007a20 */ /* 0x002fca0000410000 */
[----:B------:R-:W-:Y:S02]  /*4960*/  FSEL R0, R0, RZ, P1 ;  /* 0x000000ff00007208 */ /* 0x000fe40000800000 */
[----:B------:R-:W-:Y:S01]  /*4970*/  HMMA.16816.F32.BF16 R164, R124, R172, R164 ;  /* 0x000000ac7ca4723c */ /* 0x000fe200000418a4 */
[----:B--2---:R-:W-:-:S07]  /*4980*/  FFMA.FTZ R3, R45, c[0x0][0x23c], -R2 ;  /* 0x00008f002d037a23 */ /* 0x004fce0000010802 */
        /* <DEDUP_REMOVED lines=25> */
[----:B-1----:R-:W-:-:S06]  /*4b20*/  FFMA.FTZ R3, R103, c[0x0][0x23c], -R2 ;  /* 0x00008f0067037a23 */ /* 0x002fcc0000010802 */
[----:B---3--:R-:W-:Y:S02]  /*4b30*/  F2FP.BF16.PACK_AB R4, R206, R209 ;  /* 0x000000d1ce04723e */ /* 0x008fe400000010ff */
[----:B--2---:R-:W-:Y:S01]  /*4b40*/  F2FP.BF16.PACK_AB R6, R208, R207 ;  /* 0x000000cfd006723e */ /* 0x004fe200000010ff */
[----:B------:R1:W2:Y:S01]  /*4b50*/  MUFU.EX2 R200, R3 ;  /* 0x0000000300c87308 */ /* 0x0002a20000000800 */
[----:B----4-:R-:W-:Y:S02]  /*4b60*/  F2FP.BF16.PACK_AB R5, R204, R205 ;  /* 0x000000cdcc05723e */ /* 0x010fe400000010ff */
[----:B-----5:R-:W-:-:S07]  /*4b70*/  F2FP.BF16.PACK_AB R7, R203, R202 ;  /* 0x000000cacb07723e */ /* 0x020fce00000010ff */
[----:B------:R-:W-:Y:S01]  /*4b80*/  HMMA.16816.F32.BF16 R144, R4, R24, RZ ;  /* 0x000000180490723c */ /* 0x000fe200000418ff */
[--C-:B-1----:R-:W-:Y:S01]  /*4b90*/  FFMA.FTZ R3, R102, c[0x0][0x23c], -R2.reuse ;  /* 0x00008f0066037a23 */ /* 0x102fe20000010802 */
[----:B--2---:R-:W-:Y:S01]  /*4ba0*/  F2FP.BF16.PACK_AB R128, R200, R201 ;  /* 0x000000c9c880723e */ /* 0x004fe200000010ff */
        /* <DEDUP_REMOVED lines=9> */
[--C-:B--2---:R-:W-:Y:S02]  /*4c40*/  FFMA.FTZ R2, R132, c[0x0][0x23c], -R0.reuse ;  /* 0x00008f0084027a23 */ /* 0x104fe40000010800 */
        /* <DEDUP_REMOVED lines=100> */
[----:B------:R-:W-:Y:S04]  /*5290*/  LDSM.16.M88.4 R24, [R223] ;  /* 0x00000000df18783b */ /* 0x000fe80000000200 */
[----:B------:R-:W5:Y:S04]  /*52a0*/  LDSM.16.M88.4 R4, [R216+0x2000] ;  /* 0x00200000d804783b */ /* 0x000f680000000200 */
[----:B------:R-:W1:Y:S01]  /*52b0*/  LDSM.16.M88.4 R32, [R226] ;  /* 0x00000000e220783b */ /* 0x000e620000000200 */
[----:B--2---:R-:W-:-:S03]  /*52c0*/  IADD3 R2, R0, 0x1, RZ ;  /* 0x0000000100027810 */ /* 0x004fc60007ffe0ff */
[----:B------:R-:W2:Y:S01]  /*52d0*/  LDSM.16.M88.4 R12, [R214] ;  /* 0x00000000d60c783b */ /* 0x000ea20000000200 */
[----:B------:R-:W-:-:S03]  /*52e0*/  ISETP.GE.AND P0, PT, R2, R235, PT ;  /* 0x000000eb0200720c */ /* 0x000fc60003f06270 */
[----:B------:R-:W0:Y:S01]  /*52f0*/  LDGDEPBAR ;  /* 0x00000000000079af */ /* 0x000e220000000000 */
[C---:B------:R-:W-:Y:S02]  /*5300*/  ISETP.GE.AND P4, PT, R2.reuse, R234, PT ;  /* 0x000000ea0200720c */ /* 0x040fe40003f86270 */
[C---:B------:R-:W-:Y:S02]  /*5310*/  ISETP.GE.AND P2, PT, R2.reuse, R233, PT ;  /* 0x000000e90200720c */ /* 0x040fe40003f46270 */
[C---:B------:R-:W-:Y:S02]  /*5320*/  ISETP.GE.AND P6, PT, R2.reuse, R232, PT ;  /* 0x000000e80200720c */ /* 0x040fe40003fc6270 */
[C---:B------:R-:W-:Y:S02]  /*5330*/  ISETP.LT.OR P0, PT, R2.reuse, R231, P0 ;  /* 0x000000e70200720c */ /* 0x040fe40000701670 */
[C---:B------:R-:W-:Y:S02]  /*5340*/  ISETP.LT.OR P4, PT, R2.reuse, R230, P4 ;  /* 0x000000e60200720c */ /* 0x040fe40002781670 */
[----:B------:R-:W-:-:S02]  /*5350*/  ISETP.LT.OR P2, PT, R2, R229, P2 ;  /* 0x000000e50200720c */ /* 0x000fc40001741670 */
[----:B------:R-:W-:Y:S02]  /*5360*/  ISETP.LT.OR P6, PT, R2, R228, P6 ;  /* 0x000000e40200720c */ /* 0x000fe400037c1670 */
[----:B------:R-:W-:Y:S01]  /*5370*/  IADD3 R2, R0, 0x8, RZ ;  /* 0x0000000800027810 */ /* 0x000fe20007ffe0ff */
[C---:B---3--:R-:W-:Y:S08]  /*5380*/  HMMA.16816.F32.BF16 R184, R8.reuse, R16, RZ ;  /* 0x0000001008b8723c */ /* 0x048ff000000418ff */
[C---:B----4-:R-:W-:Y:S08]  /*5390*/  HMMA.16816.F32.BF16 R176, R8.reuse, R28, RZ ;  /* 0x0000001c08b0723c */ /* 0x050ff000000418ff */
[C---:B------:R-:W-:Y:S08]  /*53a0*/  HMMA.16816.F32.BF16 R180, R8.reuse, R18, RZ ;  /* 0x0000001208b4723c */ /* 0x040ff000000418ff */
[----:B------:R-:W-:Y:S01]  /*53b0*/  HMMA.16816.F32.BF16 R140, R8, R30, RZ ;  /* 0x0000001e088c723c */ /* 0x000fe200000418ff */
[----:B------:R-:W3:Y:S07]  /*53c0*/  LDSM.16.M88.4 R8, [R216] ;  /* 0x00000000d808783b */ /* 0x000eee0000000200 */
[C---:B-----5:R-:W-:Y:S08]  /*53d0*/  HMMA.16816.F32.BF16 R208, R4.reuse, R24, R184 ;  /* 0x0000001804d0723c */ /* 0x060ff000000418b8 */
[C---:B-1----:R-:W-:Y:S01]  /*53e0*/  HMMA.16816.F32.BF16 R192, R4.reuse, R32, R176 ;  /* 0x0000002004c0723c */ /* 0x042fe200000418b0 */
[----:B------:R-:W-:Y:S07]  /*53f0*/  LDSM.16.M88.4 R176, [R221+0x8000] ;  /* 0x00800000ddb0783b */ /* 0x000fee0000000200 */
[C---:B------:R-:W-:Y:S08]  /*5400*/  HMMA.16816.F32.BF16 R204, R4.reuse, R26, R180 ;  /* 0x0000001a04cc723c */ /* 0x040ff000000418b4 */
[----:B------:R-:W-:Y:S01]  /*5410*/  HMMA.16816.F32.BF16 R188, R4, R34, R140 ;  /* 0x0000002204bc723c */ /* 0x000fe2000004188c */
[----:B------:R-:W1:Y:S04]  /*5420*/  LDSM.16.M88.4 R4, [R222+0x2000] ;  /* 0x00200000de04783b */ /* 0x000e680000000200 */
[----:B------:R-:W4:Y:S03]  /*5430*/  LDSM.16.M88.4 R140, [R221+0x8800] ;  /* 0x00880000dd8c783b */ /* 0x000f260000000200 */
[C---:B--2---:R-:W-:Y:S08]  /*5440*/  HMMA.16816.F32.BF16 R184, R12.reuse, R16, RZ ;  /* 0x000000100cb8723c */ /* 0x044ff000000418ff */
[C---:B------:R-:W-:Y:S08]  /*5450*/  HMMA.16816.F32.BF16 R180, R12.reuse, R18, RZ ;  /* 0x000000120cb4723c */ /* 0x040ff000000418ff */
[C---:B------:R-:W-:Y:S08]  /*5460*/  HMMA.16816.F32.BF16 R16, R12.reuse, R28, RZ ;  /* 0x0000001c0c10723c */ /* 0x040ff000000418ff */
[----:B------:R-:W-:Y:S01]  /*5470*/  HMMA.16816.F32.BF16 R28, R12, R30, RZ ;  /* 0x0000001e0c1c723c */ /* 0x000fe200000418ff */
[----:B------:R-:W2:Y:S07]  /*5480*/  LDSM.16.M88.4 R12, [R222] ;  /* 0x00000000de0c783b */ /* 0x000eae0000000200 */
[C---:B---3--:R-:W-:Y:S08]  /*5490*/  HMMA.16816.F32.BF16 R200, R8.reuse, R24, R184 ;  /* 0x0000001808c8723c */ /* 0x048ff000000418b8 */
[C---:B------:R-:W-:Y:S01]  /*54a0*/  HMMA.16816.F32.BF16 R184, R8.reuse, R26, R180 ;  /* 0x0000001a08b8723c */ /* 0x040fe200000418b4 */
[----:B------:R-:W-:Y:S07]  /*54b0*/  LDSM.16.M88.4 R24, [R219+0x800] ;  /* 0x00080000db18783b */ /* 0x000fee0000000200 */
[C---:B------:R-:W-:Y:S01]  /*54c0*/  HMMA.16816.F32.BF16 R196, R8.reuse, R32, R16 ;  /* 0x0000002008c4723c */ /* 0x040fe20000041810 */
[----:B------:R-:W-:Y:S07]  /*54d0*/  LDSM.16.M88.4 R16, [R219] ;  /* 0x00000000db10783b */ /* 0x000fee0000000200 */
[----:B------:R-:W-:Y:S01]  /*54e0*/  HMMA.16816.F32.BF16 R180, R8, R34, R28 ;  /* 0x0000002208b4723c */ /* 0x000fe2000004181c */
[----:B------:R-:W3:Y:S07]  /*54f0*/  LDSM.16.M88.4 R8, [R220] ;  /* 0x00000000dc08783b */ /* 0x000eee0000000200 */
[C---:B-1----:R-:W-:Y:S08]  /*5500*/  HMMA.16816.F32.BF16 R32, R4.reuse, R176, R208 ;  /* 0x000000b00420723c */ /* 0x042ff000000418d0 */
[C---:B----4-:R-:W-:Y:S08]  /*5510*/  HMMA.16816.F32.BF16 R192, R4.reuse, R140, R192 ;  /* 0x0000008c04c0723c */ /* 0x050ff000000418c0 */
[C---:B------:R-:W-:Y:S08]  /*5520*/  HMMA.16816.F32.BF16 R28, R4.reuse, R178, R204 ;  /* 0x000000b2041c723c */ /* 0x040ff000000418cc */
[----:B------:R-:W-:Y:S01]  /*5530*/  HMMA.16816.F32.BF16 R188, R4, R142, R188 ;  /* 0x0000008e04bc723c */ /* 0x000fe200000418bc */
[----:B------:R-:W1:Y:S07]  /*5540*/  LDSM.16.M88.4 R4, [R220+0x2000] ;  /* 0x00200000dc04783b */ /* 0x000e6e0000000200 */
[C---:B--2---:R-:W-:Y:S08]  /*5550*/  HMMA.16816.F32.BF16 R208, R12.reuse, R176, R200 ;  /* 0x000000b00cd0723c */ /* 0x044ff000000418c8 */
[C---:B------:R-:W-:Y:S08]  /*5560*/  HMMA.16816.F32.BF16 R200, R12.reuse, R178, R184 ;  /* 0x000000b20cc8723c */ /* 0x040ff000000418b8 */
[C---:B------:R-:W-:Y:S08]  /*5570*/  HMMA.16816.F32.BF16 R196, R12.reuse, R140, R196 ;  /* 0x0000008c0cc4723c */ /* 0x040ff000000418c4 */
[----:B------:R-:W-:Y:S01]  /*5580*/  HMMA.16816.F32.BF16 R184, R12, R142, R180 ;  /* 0x0000008e0cb8723c */ /* 0x000fe200000418b4 */
[----:B------:R-:W-:Y:S07]  /*5590*/  LDSM.16.M88.4 R12, [R212+0x9000] ;  /* 0x00900000d40c783b */ /* 0x000fee0000000200 */
[----:B---3--:R-:W-:Y:S08]  /*55a0*/  HMMA.16816.F32.BF16 R208, R8, R16, R208 ;  /* 0x0000001008d0723c */ /* 0x008ff000000418d0 */
[C---:B-1----:R-:W-:Y:S08]  /*55b0*/  HMMA.16816.F32.BF16 R176, R4.reuse, R18, R28 ;  /* 0x0000001204b0723c */ /* 0x042ff0000004181c */
[C---:B------:R-:W-:Y:S01]  /*55c0*/  HMMA.16816.F32.BF16 R180, R4.reuse, R16, R32 ;  /* 0x0000001004b4723c */ /* 0x040fe20000041820 */
        /* <DEDUP_REMOVED lines=8> */
[----:B------:R-:W-:Y:S07]  /*5650*/  LDSM.16.M88.4 R24, [R224] ;  /* 0x00000000e018783b */ /* 0x000fee0000000200 */
[C---:B-1----:R-:W-:Y:S08]  /*5660*/  HMMA.16816.F32.BF16 R192, R4.reuse, R12, R180 ;  /* 0x0000000c04c0723c */ /* 0x042ff000000418b4 */
[C---:B------:R-:W-:Y:S08]  /*5670*/  HMMA.16816.F32.BF16 R188, R4.reuse, R14, R176 ;  /* 0x0000000e04bc723c */ /* 0x040ff000000418b0 */
[C---:B------:R-:W-:Y:S08]  /*5680*/  HMMA.16816.F32.BF16 R140, R4.reuse, R32, R140 ;  /* 0x00000020048c723c */ /* 0x040ff0000004188c */
[----:B------:R-:W-:Y:S01]  /*5690*/  HMMA.16816.F32.BF16 R8, R4, R34, R28 ;  /* 0x000000220408723c */ /* 0x000fe2000004181c */
[----:B------:R-:W1:Y:S04]  /*56a0*/  LDSM.16.M88.4 R4, [R216+0x6000] ;  /* 0x00600000d804783b */ /* 0x000e680000000200 */
[----:B------:R-:W-:Y:S03]  /*56b0*/  LDSM.16.M88.4 R28, [R225] ;  /* 0x00000000e11c783b */ /* 0x000fe60000000200 */
[C---:B--2---:R-:W-:Y:S08]  /*56c0*/  HMMA.16816.F32.BF16 R180, R16.reuse, R12, R208 ;  /* 0x0000000c10b4723c */ /* 0x044ff000000418d0 */
[C---:B------:R-:W-:Y:S01]  /*56d0*/  HMMA.16816.F32.BF16 R184, R16.reuse, R14, R200 ;  /* 0x0000000e10b8723c */ /* 0x040fe200000418c8 */
[----:B------:R-:W2:Y:S07]  /*56e0*/  LDSM.16.M88.4 R12, [R216+0x4000] ;  /* 0x00400000d80c783b */ /* 0x000eae0000000200 */
[C---:B------:R-:W-:Y:S08]  /*56f0*/  HMMA.16816.F32.BF16 R176, R16.reuse, R32, R204 ;  /* 0x0000002010b0723c */ /* 0x040ff000000418cc */
[----:B------:R-:W-:Y:S01]  /*5700*/  HMMA.16816.F32.BF16 R16, R16, R34, R196 ;  /* 0x000000221010723c */ /* 0x000fe200000418c4 */
[----:B------:R-:W-:Y:S07]  /*5710*/  LDSM.16.M88.4 R32, [R221+0x9000] ;  /* 0x00900000dd20783b */ /* 0x000fee0000000200 */
[C---:B-1----:R-:W-:Y:S01]  /*5720*/  HMMA.16816.F32.BF16 R204, R4.reuse, R26, R8 ;  /* 0x0000001a04cc723c */ /* 0x042fe20000041808 */
[----:B------:R-:W1:Y:S07]  /*5730*/  LDSM.16.M88.4 R8, [R222+0x4000] ;  /* 0x00400000de08783b */ /* 0x000e6e0000000200 */
[----:B------:R-:W-:Y:S08]  /*5740*/  HMMA.16816.F32.BF16 R208, R4, R24, R140 ;  /* 0x0000001804d0723c */ /* 0x000ff0000004188c */
[-C--:B--2---:R-:W-:Y:S08]  /*5750*/  HMMA.16816.F32.BF16 R140, R12, R28.reuse, R180 ;  /* 0x0000001c0c8c723c */ /* 0x084ff000000418b4 */
[C---:B------:R-:W-:Y:S08]  /*5760*/  HMMA.16816.F32.BF16 R196, R4.reuse, R28, R192 ;  /* 0x0000001c04c4723c */ /* 0x040ff000000418c0 */
[-C--:B------:R-:W-:Y:S01]  /*5770*/  HMMA.16816.F32.BF16 R200, R4, R30.reuse, R188 ;  /* 0x0000001e04c8723c */ /* 0x080fe200000418bc */
[----:B------:R-:W2:Y:S07]  /*5780*/  LDSM.16.M88.4 R4, [R222+0x6000] ;  /* 0x00600000de04783b */ /* 0x000eae0000000200 */
[C---:B------:R-:W-:Y:S01]  /*5790*/  HMMA.16816.F32.BF16 R192, R12.reuse, R30, R184 ;  /* 0x0000001e0cc0723c */ /* 0x040fe200000418b8 */
[----:B------:R-:W3:Y:S07]  /*57a0*/  LDSM.16.M88.4 R28, [R221+0x9800] ;  /* 0x00980000dd1c783b */ /* 0x000eee0000000200 */
[C---:B------:R-:W-:Y:S08]  /*57b0*/  HMMA.16816.F32.BF16 R188, R12.reuse, R24, R176 ;  /* 0x000000180cbc723c */ /* 0x040ff000000418b0 */
[----:B------:R-:W-:Y:S01]  /*57c0*/  HMMA.16816.F32.BF16 R184, R12, R26, R16 ;  /* 0x0000001a0cb8723c */ /* 0x000fe20000041810 */
[----:B------:R-:W-:Y:S04]  /*57d0*/  LDSM.16.M88.4 R24, [R219+0x1000] ;  /* 0x00100000db18783b */ /* 0x000fe80000000200 */
[----:B------:R-:W4:Y:S03]  /*57e0*/  LDSM.16.M88.4 R12, [R220+0x4000] ;  /* 0x00400000dc0c783b */ /* 0x000f260000000200 */
[-C--:B-1----:R-:W-:Y:S01]  /*57f0*/  HMMA.16816.F32.BF16 R140, R8, R32.reuse, R140 ;  /* 0x00000020088c723c */ /* 0x082fe2000004188c */
[----:B------:R-:W1:Y:S07]  /*5800*/  LDSM.16.M88.4 R16, [R220+0x6000] ;  /* 0x00600000dc10783b */ /* 0x000e6e0000000200 */
[----:B--2---:R-:W-:Y:S08]  /*5810*/  HMMA.16816.F32.BF16 R176, R4, R32, R196 ;  /* 0x0000002004b0723c */ /* 0x004ff000000418c4 */
[C---:B---3--:R-:W-:Y:S08]  /*5820*/  HMMA.16816.F32.BF16 R188, R8.reuse, R28, R188 ;  /* 0x0000001c08bc723c */ /* 0x048ff000000418bc */
[----:B------:R-:W-:Y:S08]  /*5830*/  HMMA.16816.F32.BF16 R184, R8, R30, R184 ;  /* 0x0000001e08b8723c */ /* 0x000ff000000418b8 */
[----:B----4-:R-:W-:Y:S08]  /*5840*/  HMMA.16816.F32.BF16 R180, R12, R24, R140 ;  /* 0x000000180cb4723c */ /* 0x010ff0000004188c */
[----:B------:R-:W-:Y:S01]  /*5850*/  HMMA.16816.F32.BF16 R140, R8, R34, R192 ;  /* 0x00000022088c723c */ /* 0x000fe200000418c0 */
[----:B------:R-:W2:Y:S01]  /*5860*/  LDSM.16.M88.4 R8, [R219+0x1800] ;  /* 0x00180000db08783b */ /* 0x000ea20000000200 */
[----:B------:R-:W-:-:S06]  /*5870*/  DEPBAR.LE SB0, 0x0 ;  /* 0x000080000000791a */ /* 0x000fcc0000000000 */
[----:B------:R-:W-:Y:S08]  /*5880*/  HMMA.16816.F32.BF16 R32, R4, R34, R200 ;  /* 0x000000220420723c */ /* 0x000ff000000418c8 */
[----:B-1----:R-:W-:Y:S01]  /*5890*/  HMMA.16816.F32.BF16 R176, R16, R24, R176 ;  /* 0x0000001810b0723c */ /* 0x002fe200000418b0 */
[----:B------:R-:W-:Y:S02]  /*58a0*/  FMUL.FTZ R180, R180, c[0x0][0x2ec] ;  /* 0x0000bb00b4b47a20 */ /* 0x000fe40000410000 */
[----:B------:R-:W-:-:S02]  /*58b0*/  FMUL.FTZ R182, R182, c[0x0][0x2ec] ;  /* 0x0000bb00b6b67a20 */ /* 0x000fc40000410000 */
[----:B------:R-:W-:Y:S01]  /*58c0*/  FMUL.FTZ R181, R181, c[0x0][0x2ec] ;  /* 0x0000bb00b5b57a20 */ /* 0x000fe20000410000 */
[----:B------:R-:W1:Y:S01]  /*58d0*/  MUFU.TANH R194, R180 ;  /* 0x000000b400c27308 */ /* 0x000e620000002400 */
[----:B------:R-:W-:Y:S01]  /*58e0*/  FMUL.FTZ R183, R183, c[0x0][0x2ec] ;  /* 0x0000bb00b7b77a20 */ /* 0x000fe20000410000 */
[-C--:B------:R-:W-:Y:S06]  /*58f0*/  HMMA.16816.F32.BF16 R140, R12, R26.reuse, R140 ;  /* 0x0000001a0c8c723c */ /* 0x080fec000004188c */
[----:B------:R-:W3:Y:S02]  /*5900*/  MUFU.TANH R193, R182 ;  /* 0x000000b600c17308 */ /* 0x000ee40000002400 */
[----:B------:R-:W-:Y:S06]  /*5910*/  HMMA.16816.F32.BF16 R24, R16, R26, R32 ;  /* 0x0000001a1018723c */ /* 0x000fec0000041820 */
[----:B------:R-:W-:Y:S02]  /*5920*/  MUFU.TANH R198, R181 ;  /* 0x000000b500c67308 */ /* 0x000fe40000002400 */
[----:B------:R-:W-:Y:S01]  /*5930*/  HMMA.16816.F32.BF16 R32, R4, R28, R208 ;  /* 0x0000001c0420723c */ /* 0x000fe200000418d0 */
        /* <DEDUP_REMOVED lines=8> */
[----:B------:R-:W4:Y:S01]  /*59c0*/  MUFU.TANH R22, R176 ;  /* 0x000000b000167308 */ /* 0x000f220000002400 */
[----:B------:R-:W-:-:S02]  /*59d0*/  FMUL.FTZ R143, R143, c[0x0][0x2ec] ;  /* 0x0000bb008f8f7a20 */ /* 0x000fc40000410000 */
[----:B------:R-:W-:Y:S02]  /*59e0*/  FMUL.FTZ R26, R26, c[0x0][0x2ec] ;  /* 0x0000bb001a1a7a20 */ /* 0x000fe40000410000 */
[----:B------:R-:W-:Y:S02]  /*59f0*/  FMUL.FTZ R24, R24, c[0x0][0x2ec] ;  /* 0x0000bb0018187a20 */ /* 0x000fe40000410000 */
[----:B------:R-:W-:Y:S01]  /*5a00*/  FMUL.FTZ R25, R25, c[0x0][0x2ec] ;  /* 0x0000bb0019197a20 */ /* 0x000fe20000410000 */
[----:B------:R-:W-:Y:S01]  /*5a10*/  MUFU.TANH R192, R177 ;  /* 0x000000b100c07308 */ /* 0x000fe20000002400 */
[----:B------:R-:W-:-:S07]  /*5a20*/  FMUL.FTZ R27, R27, c[0x0][0x2ec] ;  /* 0x0000bb001b1b7a20 */ /* 0x000fce0000410000 */
[----:B------:R-:W5:Y:S08]  /*5a30*/  MUFU.TANH R23, R178 ;  /* 0x000000b200177308 */ /* 0x000f700000002400 */
[----:B------:R1:W1:Y:S08]  /*5a40*/  MUFU.TANH R182, R179 ;  /* 0x000000b300b67308 */ /* 0x0002700000002400 */
[----:B------:R-:W2:Y:S08]  /*5a50*/  MUFU.TANH R181, R140 ;  /* 0x0000008c00b57308 */ /* 0x000eb00000002400 */
[----:B------:R-:W-:Y:S01]  /*5a60*/  MUFU.TANH R195, R141 ;  /* 0x0000008d00c37308 */ /* 0x000fe20000002400 */
[----:B-1----:R-:W-:Y:S07]  /*5a70*/  HMMA.16816.F32.BF16 R176, R4, R30, R204 ;  /* 0x0000001e04b0723c */ /* 0x002fee00000418cc */
[----:B------:R-:W-:Y:S01]  /*5a80*/  MUFU.TANH R183, R142 ;  /* 0x0000008e00b77308 */ /* 0x000fe20000002400 */
[----:B--2---:R-:W-:Y:S07]  /*5a90*/  HMMA.16816.F32.BF16 R4, R16, R8, R32 ;  /* 0x000000081004723c */ /* 0x004fee0000041820 */
[----:B------:R1:W-:Y:S01]  /*5aa0*/  MUFU.TANH R197, R143 ;  /* 0x0000008f00c57308 */ /* 0x0003e20000002400 */
[-C--:B------:R-:W-:Y:S07]  /*5ab0*/  HMMA.16816.F32.BF16 R28, R12, R10.reuse, R184 ;  /* 0x0000000a0c1c723c */ /* 0x080fee00000418b8 */
[----:B------:R-:W2:Y:S01]  /*5ac0*/  MUFU.TANH R3, R26 ;  /* 0x0000001a00037308 */ /* 0x000ea20000002400 */
[----:B------:R-:W-:Y:S07]  /*5ad0*/  HMMA.16816.F32.BF16 R16, R16, R10, R176 ;  /* 0x0000000a1010723c */ /* 0x000fee00000418b0 */
[----:B------:R2:W2:Y:S01]  /*5ae0*/  MUFU.TANH R139, R24 ;  /* 0x00000018008b7308 */ /* 0x0004a20000002400 */
[----:B-1----:R-:W-:Y:S01]  /*5af0*/  HMMA.16816.F32.BF16 R140, R12, R8, R188 ;  /* 0x000000080c8c723c */ /* 0x002fe200000418bc */
[----:B------:R-:W-:-:S02]  /*5b00*/  FMUL.FTZ R4, R4, c[0x0][0x2ec] ;  /* 0x0000bb0004047a20 */ /* 0x000fc40000410000 */
[----:B------:R-:W-:Y:S02]  /*5b10*/  FMUL.FTZ R6, R6, c[0x0][0x2ec] ;  /* 0x0000bb0006067a20 */ /* 0x000fe40000410000 */
[----:B------:R-:W-:Y:S02]  /*5b20*/  FMUL.FTZ R7, R7, c[0x0][0x2ec] ;  /* 0x0000bb0007077a20 */ /* 0x000fe40000410000 */
[----:B------:R-:W-:Y:S01]  /*5b30*/  FSEL R9, R194, -INF , !P1 ;  /* 0xff800000c2097808 */ /* 0x000fe20004800000 */
[----:B------:R1:W1:Y:S01]  /*5b40*/  MUFU.TANH R180, R25 ;  /* 0x0000001900b47308 */ /* 0x0002620000002400 */
[----:B------:R-:W-:Y:S01]  /*5b50*/  ISETP.GE.AND P1, PT, R0, R232, PT ;  /* 0x000000e80000720c */ /* 0x000fe20003f26270 */
[----:B------:R-:W-:Y:S01]  /*5b60*/  FMUL.FTZ R30, R30, c[0x0][0x2ec] ;  /* 0x0000bb001e1e7a20 */ /* 0x000fe20000410000 */
[----:B---3--:R-:W-:Y:S01]  /*5b70*/  FSEL R14, R193, -INF , !P5 ;  /* 0xff800000c10e7808 */ /* 0x008fe20006800000 */
[----:B------:R-:W-:Y:S01]  /*5b80*/  FMUL.FTZ R5, R5, c[0x0][0x2ec] ;  /* 0x0000bb0005057a20 */ /* 0x000fe20000410000 */
[----:B------:R-:W-:Y:S01]  /*5b90*/  ISETP.LT.OR P1, PT, R0, R228, P1 ;  /* 0x000000e40000720c */ /* 0x000fe20000f21670 */
[----:B------:R-:W-:Y:S01]  /*5ba0*/  FMUL.FTZ R28, R28, c[0x0][0x2ec] ;  /* 0x0000bb001c1c7a20 */ /* 0x000fe20000410000 */
[----:B----4-:R-:W-:Y:S01]  /*5bb0*/  FSEL R15, R22, -INF , !P3 ;  /* 0xff800000160f7808 */ /* 0x010fe20005800000 */
[----:B------:R3:W4:Y:S01]  /*5bc0*/  MUFU.TANH R132, R27 ;  /* 0x0000001b00847308 */ /* 0x0007220000002400 */
[----:B-----5:R-:W-:Y:S01]  /*5bd0*/  FSEL R23, R23, -INF , !P1 ;  /* 0xff80000017177808 */ /* 0x020fe20004800000 */
[----:B------:R-:W-:Y:S01]  /*5be0*/  FMUL.FTZ R29, R29, c[0x0][0x2ec] ;  /* 0x0000bb001d1d7a20 */ /* 0x000fe20000410000 */
[----:B--2---:R-:W-:Y:S01]  /*5bf0*/  FSEL R24, R198, -INF , !P0 ;  /* 0xff800000c6187808 */ /* 0x004fe20004000000 */
[----:B------:R-:W-:Y:S01]  /*5c00*/  FMUL.FTZ R31, R31, c[0x0][0x2ec] ;  /* 0x0000bb001f1f7a20 */ /* 0x000fe20000410000 */
[C---:B------:R-:W-:Y:S01]  /*5c10*/  ISETP.GE.AND P5, PT, R2.reuse, R235, PT ;  /* 0x000000eb0200720c */ /* 0x040fe20003fa6270 */
[----:B------:R-:W-:Y:S01]  /*5c20*/  FMUL.FTZ R17, R17, c[0x0][0x2ec] ;  /* 0x0000bb0011117a20 */ /* 0x000fe20000410000 */
[----:B------:R-:W-:Y:S01]  /*5c30*/  ISETP.GE.AND P3, PT, R2, R234, PT ;  /* 0x000000ea0200720c */ /* 0x000fe20003f66270 */
[----:B------:R-:W-:Y:S01]  /*5c40*/  FMUL.FTZ R142, R142, c[0x0][0x2ec] ;  /* 0x0000bb008e8e7a20 */ /* 0x000fe20000410000 */
[----:B------:R-:W-:Y:S01]  /*5c50*/  ISETP.GE.AND P1, PT, R2, R233, PT ;  /* 0x000000e90200720c */ /* 0x000fe20003f26270 */
[----:B------:R-:W-:Y:S01]  /*5c60*/  FMUL.FTZ R140, R140, c[0x0][0x2ec] ;  /* 0x0000bb008c8c7a20 */ /* 0x000fe20000410000 */
[C---:B------:R-:W-:Y:S01]  /*5c70*/  ISETP.GE.AND P0, PT, R2.reuse, R232, PT ;  /* 0x000000e80200720c */ /* 0x040fe20003f06270 */
[----:B------:R-:W-:Y:S01]  /*5c80*/  FMUL.FTZ R141, R141, c[0x0][0x2ec] ;  /* 0x0000bb008d8d7a20 */ /* 0x000fe20000410000 */
[C---:B------:R-:W-:Y:S01]  /*5c90*/  ISETP.LT.OR P5, PT, R2.reuse, R231, P5 ;  /* 0x000000e70200720c */ /* 0x040fe20002fa1670 */
[----:B------:R-:W-:Y:S01]  /*5ca0*/  MUFU.TANH R32, R4 ;  /* 0x0000000400207308 */ /* 0x000fe20000002400 */
[C---:B------:R-:W-:Y:S01]  /*5cb0*/  ISETP.LT.OR P3, PT, R2.reuse, R230, P3 ;  /* 0x000000e60200720c */ /* 0x040fe20001f61670 */
[----:B------:R-:W-:Y:S01]  /*5cc0*/  FMUL.FTZ R143, R143, c[0x0][0x2ec] ;  /* 0x0000bb008f8f7a20 */ /* 0x000fe20000410000 */
[----:B------:R-:W-:Y:S01]  /*5cd0*/  ISETP.LT.OR P1, PT, R2, R229, P1 ;  /* 0x000000e50200720c */ /* 0x000fe20000f21670 */
[----:B------:R-:W-:Y:S01]  /*5ce0*/  FMUL.FTZ R16, R16, c[0x0][0x2ec] ;  /* 0x0000bb0010107a20 */ /* 0x000fe20000410000 */
[----:B------:R-:W-:-:S02]  /*5cf0*/  ISETP.LT.OR P0, PT, R2, R228, P0 ;  /* 0x000000e40200720c */ /* 0x000fc40000701670 */
[----:B------:R-:W-:Y:S01]  /*5d00*/  IADD3 R2, R0, 0x9, RZ ;  /* 0x0000000900027810 */ /* 0x000fe20007ffe0ff */
[----:B------:R-:W2:Y:S01]  /*5d10*/  MUFU.TANH R138, R140 ;  /* 0x0000008c008a7308 */ /* 0x000ea20000002400 */
[----:B-1----:R-:W-:Y:S02]  /*5d20*/  FSEL R25, R196, -INF , !P4 ;  /* 0xff800000c4197808 */ /* 0x002fe40006000000 */
[----:B------:R-:W-:Y:S02]  /*5d30*/  FSEL R26, R192, -INF , !P2 ;  /* 0xff800000c01a7808 */ /* 0x000fe40005000000 */
[----:B---3--:R-:W-:Y:S02]  /*5d40*/  FSEL R27, R182, -INF , !P6 ;  /* 0xff800000b61b7808 */ /* 0x008fe40007000000 */
[----:B------:R-:W-:Y:S01]  /*5d50*/  FSEL R22, R181, -INF , !P5 ;  /* 0xff800000b5167808 */ /* 0x000fe20006800000 */
[----:B------:R-:W-:Y:S01]  /*5d60*/  MUFU.TANH R133, R141 ;  /* 0x0000008d00857308 */ /* 0x000fe20000002400 */
[----:B------:R-:W-:-:S02]  /*5d70*/  ISETP.GE.AND P4, PT, R2, R235, PT ;  /* 0x000000eb0200720c */ /* 0x000fc40003f86270 */
        /* <DEDUP_REMOVED lines=8> */
[----:B------:R3:W5:Y:S01]  /*5e00*/  MUFU.TANH R4, R6 ;  /* 0x0000000600047308 */ /* 0x0007620000002400 */
[----:B------:R-:W-:Y:S02]  /*5e10*/  FSEL R13, R3, -INF , !P0 ;  /* 0xff800000030d7808 */ /* 0x000fe40004000000 */
[C---:B------:R-:W-:Y:S02]  /*5e20*/  IADD3 R2, R0.reuse, 0x10, RZ ;  /* 0x0000001000027810 */ /* 0x040fe40007ffe0ff */
[----:B------:R-:W-:Y:S02]  /*5e30*/  IADD3 R3, R0, 0x11, RZ ;  /* 0x0000001100037810 */ /* 0x000fe40007ffe0ff */
[----:B------:R-:W-:Y:S01]  /*5e40*/  FSEL R8, R183, -INF , !P3 ;  /* 0xff800000b7087808 */ /* 0x000fe20005800000 */
[----:B------:R1:W-:Y:S01]  /*5e50*/  MUFU.TANH R184, R7 ;  /* 0x0000000700b87308 */ /* 0x0003e20000002400 */
[----:B------:R-:W-:-:S02]  /*5e60*/  FSEL R12, R139, -INF , !P1 ;  /* 0xff8000008b0c7808 */ /* 0x000fc40004800000 */
[C---:B------:R-:W-:Y:S02]  /*5e70*/  ISETP.GE.AND P3, PT, R2.reuse, R235, PT ;  /* 0x000000eb0200720c */ /* 0x040fe40003f66270 */
[C---:B------:R-:W-:Y:S02]  /*5e80*/  ISETP.GE.AND P1, PT, R2.reuse, R234, PT ;  /* 0x000000ea0200720c */ /* 0x040fe40003f26270 */
[C---:B------:R-:W-:Y:S01]  /*5e90*/  ISETP.GE.AND P0, PT, R2.reuse, R233, PT ;  /* 0x000000e90200720c */ /* 0x040fe20003f06270 */
[----:B------:R-:W2:Y:S01]  /*5ea0*/  MUFU.TANH R30, R30 ;  /* 0x0000001e001e7308 */ /* 0x000ea20000002400 */
[----:B---3--:R-:W-:Y:S02]  /*5eb0*/  FSEL R6, R195, -INF , !P4 ;  /* 0xff800000c3067808 */ /* 0x008fe40006000000 */
[C---:B------:R-:W-:Y:S02]  /*5ec0*/  ISETP.GE.AND P4, PT, R2.reuse, R232, PT ;  /* 0x000000e80200720c */ /* 0x040fe40003f86270 */
[----:B------:R-:W-:-:S02]  /*5ed0*/  ISETP.LT.OR P3, PT, R2, R231, P3 ;  /* 0x000000e70200720c */ /* 0x000fc40001f61670 */
[C---:B------:R-:W-:Y:S01]  /*5ee0*/  ISETP.LT.OR P1, PT, R2.reuse, R230, P1 ;  /* 0x000000e60200720c */ /* 0x040fe20000f21670 */
[----:B------:R-:W3:Y:S01]  /*5ef0*/  MUFU.TANH R140, R143 ;  /* 0x0000008f008c7308 */ /* 0x000ee20000002400 */
[----:B-1----:R-:W-:Y:S02]  /*5f00*/  FSEL R7, R197, -INF , !P2 ;  /* 0xff800000c5077808 */ /* 0x002fe40005000000 */
[C---:B------:R-:W-:Y:S02]  /*5f10*/  ISETP.GE.AND P2, PT, R3.reuse, R235, PT ;  /* 0x000000eb0300720c */ /* 0x040fe40003f46270 */
[C---:B------:R-:W-:Y:S02]  /*5f20*/  ISETP.LT.OR P0, PT, R2.reuse, R229, P0 ;  /* 0x000000e50200720c */ /* 0x040fe40000701670 */
[----:B------:R-:W-:Y:S01]  /*5f30*/  ISETP.LT.OR P4, PT, R2, R228, P4 ;  /* 0x000000e40200720c */ /* 0x000fe20002781670 */
[----:B------:R-:W1:Y:S01]  /*5f40*/  MUFU.TANH R5, R5 ;  /* 0x0000000500057308 */ /* 0x000e620000002400 */
[----:B------:R-:W-:-:S02]  /*5f50*/  ISETP.LT.OR P2, PT, R3, R231, P2 ;  /* 0x000000e70300720c */ /* 0x000fc40001741670 */
[----:B------:R-:W-:Y:S02]  /*5f60*/  IADD3 R2, R0, 0x18, RZ ;  /* 0x0000001800027810 */ /* 0x000fe40007ffe0ff */
[----:B------:R-:W-:Y:S02]  /*5f70*/  FSEL R11, R180, -INF , !P6 ;  /* 0xff800000b40b7808 */ /* 0x000fe40007000000 */
[----:B----4-:R-:W-:Y:S01]  /*5f80*/  FSEL R10, R132, -INF , !P5 ;  /* 0xff800000840a7808 */ /* 0x010fe20006800000 */
[----:B------:R-:W4:Y:S01]  /*5f90*/  MUFU.TANH R28, R28 ;  /* 0x0000001c001c7308 */ /* 0x000f220000002400 */
[----:B--2---:R-:W-:Y:S02]  /*5fa0*/  FSEL R138, R138, -INF , !P3 ;  /* 0xff8000008a8a7808 */ /* 0x004fe40005800000 */
[----:B------:R-:W-:Y:S02]  /*5fb0*/  FSEL R142, R142, -INF , !P1 ;  /* 0xff8000008e8e7808 */ /* 0x000fe40004800000 */
[----:B------:R-:W-:-:S02]  /*5fc0*/  FSEL R177, R32, -INF , !P0 ;  /* 0xff80000020b17808 */ /* 0x000fc40004000000 */
[----:B-----5:R-:W-:Y:S01]  /*5fd0*/  FSEL R179, R4, -INF , !P4 ;  /* 0xff80000004b37808 */ /* 0x020fe20006000000 */
[----:B------:R-:W-:Y:S01]  /*5fe0*/  MUFU.TANH R29, R29 ;  /* 0x0000001d001d7308 */ /* 0x000fe20000002400 */
[----:B------:R-:W-:Y:S02]  /*5ff0*/  FSEL R133, R133, -INF , !P2 ;  /* 0xff80000085857808 */ /* 0x000fe40005000000 */
[C---:B------:R-:W-:Y:S02]  /*6000*/  ISETP.GE.AND P6, PT, R3.reuse, R234, PT ;  /* 0x000000ea0300720c */ /* 0x040fe40003fc6270 */
[C---:B------:R-:W-:Y:S02]  /*6010*/  ISETP.GE.AND P5, PT, R3.reuse, R233, PT ;  /* 0x000000e90300720c */ /* 0x040fe40003fa6270 */
[----:B------:R-:W-:Y:S01]  /*6020*/  ISETP.GE.AND P3, PT, R3, R232, PT ;  /* 0x000000e80300720c */ /* 0x000fe20003f66270 */
[----:B------:R-:W-:Y:S01]  /*6030*/  MUFU.TANH R31, R31 ;  /* 0x0000001f001f7308 */ /* 0x000fe20000002400 */
[----:B------:R-:W-:-:S02]  /*6040*/  ISETP.GE.AND P1, PT, R2, R235, PT ;  /* 0x000000eb0200720c */ /* 0x000fc40003f26270 */
[C---:B------:R-:W-:Y:S02]  /*6050*/  ISETP.GE.AND P0, PT, R2.reuse, R234, PT ;  /* 0x000000ea0200720c */ /* 0x040fe40003f06270 */
[C---:B------:R-:W-:Y:S02]  /*6060*/  ISETP.GE.AND P4, PT, R2.reuse, R233, PT ;  /* 0x000000e90200720c */ /* 0x040fe40003f86270 */
[C---:B------:R-:W-:Y:S01]  /*6070*/  ISETP.GE.AND P2, PT, R2.reuse, R232, PT ;  /* 0x000000e80200720c */ /* 0x040fe20003f46270 */
[----:B------:R-:W2:Y:S01]  /*6080*/  MUFU.TANH R143, R16 ;  /* 0x00000010008f7308 */ /* 0x000ea20000002400 */
[C---:B------:R-:W-:Y:S02]  /*6090*/  ISETP.LT.OR P6, PT, R3.reuse, R230, P6 ;  /* 0x000000e60300720c */ /* 0x040fe400037c1670 */
[C---:B------:R-:W-:Y:S02]  /*60a0*/  ISETP.LT.OR P5, PT, R3.reuse, R229, P5 ;  /* 0x000000e50300720c */ /* 0x040fe40002fa1670 */
[----:B------:R-:W-:Y:S01]  /*60b0*/  ISETP.LT.OR P3, PT, R3, R228, P3 ;  /* 0x000000e40300720c */ /* 0x000fe20001f61670 */
[----:B------:R-:W-:Y:S01]  /*60c0*/  FMUL.FTZ R3, R19, c[0x0][0x2ec] ;  /* 0x0000bb0013037a20 */ /* 0x000fe20000410000 */
[C---:B------:R-:W-:Y:S01]  /*60d0*/  ISETP.LT.OR P1, PT, R2.reuse, R231, P1 ;  /* 0x000000e70200720c */ /* 0x040fe20000f21670 */
[----:B------:R-:W-:Y:S01]  /*60e0*/  MUFU.TANH R17, R17 ;  /* 0x0000001100117308 */ /* 0x000fe20000002400 */
[----:B------:R-:W-:-:S02]  /*60f0*/  ISETP.LT.OR P0, PT, R2, R230, P0 ;  /* 0x000000e60200720c */ /* 0x000fc40000701670 */
[C---:B------:R-:W-:Y:S02]  /*6100*/  ISETP.LT.OR P4, PT, R2.reuse, R229, P4 ;  /* 0x000000e50200720c */ /* 0x040fe40002781670 */
[----:B------:R-:W-:Y:S01]  /*6110*/  ISETP.LT.OR P2, PT, R2, R228, P2 ;  /* 0x000000e40200720c */ /* 0x000fe20001741670 */
[----:B------:R-:W-:Y:S01]  /*6120*/  FMUL.FTZ R2, R18, c[0x0][0x2ec] ;  /* 0x0000bb0012027a20 */ /* 0x000fe20000410000 */
[----:B------:R-:W-:Y:S01]  /*6130*/  FSEL R139, R30, -INF , !P0 ;  /* 0xff8000001e8b7808 */ /* 0x000fe20004000000 */
[----:B------:R-:W-:Y:S01]  /*6140*/  MUFU.TANH R3, R3 ;  /* 0x0000000300037308 */ /* 0x000fe20000002400 */
[----:B------:R-:W-:Y:S02]  /*6150*/  PLOP3.LUT P0, PT, PT, PT, UP0, 0x80, 0x0 ;  /* 0x000000000000781c */ /* 0x000fe40003f0f008 */
[----:B------:R-:W-:Y:S02]  /*6160*/  IADD3 R0, R0, 0x19, RZ ;  /* 0x0000001900007810 */ /* 0x000fe40007ffe0ff */
[----:B---3--:R-:W-:-:S02]  /*6170*/  FSEL R140, R140, -INF , !P6 ;  /* 0xff8000008c8c7808 */ /* 0x008fc40007000000 */
[----:B-1----:R-:W-:Y:S01]  /*6180*/  FSEL R176, R5, -INF , !P5 ;  /* 0xff80000005b07808 */ /* 0x002fe20006800000 */
[----:B------:R-:W1:Y:S01]  /*6190*/  MUFU.TANH R2, R2 ;  /* 0x0000000200027308 */ /* 0x000e620000002400 */
[----:B------:R-:W-:Y:S02]  /*61a0*/  FSEL R184, R184, -INF , !P3 ;  /* 0xff800000b8b87808 */ /* 0x000fe40005800000 */
[----:B----4-:R-:W-:Y:S01]  /*61b0*/  FSEL R19, R28, -INF , !P1 ;  /* 0xff8000001c137808 */ /* 0x010fe20004800000 */
[----:B------:R-:W-:Y:S01]  /*61c0*/  BAR.SYNC.DEFER_BLOCKING 0x0 ;  /* 0x0000000000007b1d */ /* 0x000fe20000010000 */
        /* <DEDUP_REMOVED lines=8> */
[----:B--2---:R-:W-:-:S02]  /*6250*/  FSEL R143, R143, -INF , !P4 ;  /* 0xff8000008f8f7808 */ /* 0x004fc40006000000 */
[----:B-1----:R-:W-:Y:S02]  /*6260*/  FSEL R186, R2, -INF , !P2 ;  /* 0xff80000002ba7808 */ /* 0x002fe40005000000 */
[----:B------:R-:W-:Y:S02]  /*6270*/  FSEL R132, R29, -INF , !P6 ;  /* 0xff8000001d847808 */ /* 0x000fe40007000000 */
[----:B------:R-:W-:Y:S02]  /*6280*/  FSEL R141, R31, -INF , !P5 ;  /* 0xff8000001f8d7808 */ /* 0x000fe40006800000 */
[----:B------:R-:W-:Y:S02]  /*6290*/  FSEL R178, R17, -INF , !P3 ;  /* 0xff80000011b27808 */ /* 0x000fe40005800000 */
[----:B------:R-:W-:Y:S01]  /*62a0*/  FSEL R185, R3, -INF , !P1 ;  /* 0xff80000003b97808 */ /* 0x000fe20004800000 */
        /* <DEDUP_REMOVED lines=27> */
.L_x_1908:
        /* <DEDUP_REMOVED lines=33> */
[----:B------:R-:W2:Y:S01]  /*6670*/  SHFL.BFLY PT, R18, R5, 0x2, 0x1f ;  /* 0x0c401f0005127f89 */ /* 0x000ea200000e0000 */
        /* <DEDUP_REMOVED lines=8> */
[----:B------:R-:W-:Y:S02]  /*6700*/  FMNMX.FTZ R4, R185, R0, !PT ;  /* 0x00000000b9047209 */ /* 0x000fe40007810000 */
[----:B--2---:R-:W-:Y:S01]  /*6710*/  FMNMX.FTZ R0, R5, R18, !PT ;  /* 0x0000001205007209 */ /* 0x004fe20007810000 */
[--C-:B------:R-:W-:Y:S02]  /*6720*/  FFMA.FTZ R9, R9, c[0x0][0x23c], -R3.reuse ;  /* 0x00008f0009097a23 */ /* 0x100fe40000010803 */
[----:B------:R-:W2:Y:S01]  /*6730*/  SHFL.BFLY PT, R16, R4, 0x2, 0x1f ;  /* 0x0c401f0004107f89 */ /* 0x000ea200000e0000 */
[--C-:B------:R-:W-:Y:S01]  /*6740*/  FFMA.FTZ R6, R6, c[0x0][0x23c], -R3.reuse ;  /* 0x00008f0006067a23 */ /* 0x100fe20000010803 */
[----:B------:R3:W-:Y:S01]  /*6750*/  MUFU.EX2 R182, R9 ;  /* 0x0000000900b67308 */ /* 0x0007e20000000800 */
[----:B------:R-:W-:-:S02]  /*6760*/  FFMA.FTZ R22, R22, c[0x0][0x23c], -R3 ;  /* 0x00008f0016167a23 */ /* 0x000fc40000010803 */
[----:B------:R-:W-:Y:S01]  /*6770*/  FFMA.FTZ R24, R24, c[0x0][0x23c], -R3 ;  /* 0x00008f0018187a23 */ /* 0x000fe20000010803 */
[----:B-1----:R-:W-:-:S04]  /*6780*/  FMNMX.FTZ R206, R2, R17, !PT ;  /* 0x0000001102ce7209 */ /* 0x002fc80007810000 */
[----:B------:R1:W-:Y:S01]  /*6790*/  MUFU.EX2 R32, R6 ;  /* 0x0000000600207308 */ /* 0x0003e20000000800 */
[C---:B------:R-:W-:Y:S01]  /*67a0*/  FSETP.NEU.FTZ.AND P3, PT, R206.reuse, -INF , PT ;  /* 0xff800000ce00780b */ /* 0x040fe20003f7d000 */
[----:B------:R-:W-:Y:S01]  /*67b0*/  FMUL.FTZ R2, R206, c[0x0][0x23c] ;  /* 0x00008f00ce027a20 */ /* 0x000fe20000410000 */
[----:B---3--:R-:W3:Y:S04]  /*67c0*/  SHFL.BFLY PT, R9, R0, 0x1, 0x1f ;  /* 0x0c201f0000097f89 */ /* 0x008ee800000e0000 */
[----:B------:R-:W-:Y:S01]  /*67d0*/  FSEL R2, R2, RZ, P3 ;  /* 0x000000ff02027208 */ /* 0x000fe20001800000 */
[----:B------:R-:W-:Y:S01]  /*67e0*/  MUFU.EX2 R188, R24 ;  /* 0x0000001800bc7308 */ /* 0x000fe20000000800 */
[----:B--2---:R-:W-:-:S03]  /*67f0*/  FMNMX.FTZ R4, R4, R16, !PT ;  /* 0x0000001004047209 */ /* 0x004fc60007810000 */
[--C-:B------:R-:W-:Y:S02]  /*6800*/  FFMA.FTZ R7, R7, c[0x0][0x23c], -R2.reuse ;  /* 0x00008f0007077a23 */ /* 0x100fe40000010802 */
[--C-:B------:R-:W-:Y:S02]  /*6810*/  FFMA.FTZ R14, R14, c[0x0][0x23c], -R2.reuse ;  /* 0x00008f000e0e7a23 */ /* 0x100fe40000010802 */
[----:B------:R-:W-:Y:S01]  /*6820*/  MUFU.EX2 R22, R22 ;  /* 0x0000001600167308 */ /* 0x000fe20000000800 */
[----:B------:R-:W2:Y:S01]  /*6830*/  SHFL.BFLY PT, R5, R4, 0x1, 0x1f ;  /* 0x0c201f0004057f89 */ /* 0x000ea200000e0000 */
[--C-:B------:R-:W-:Y:S02]  /*6840*/  FFMA.FTZ R25, R25, c[0x0][0x23c], -R2.reuse ;  /* 0x00008f0019197a23 */ /* 0x100fe40000010802 */
[----:B------:R-:W-:-:S04]  /*6850*/  FFMA.FTZ R8, R8, c[0x0][0x23c], -R2 ;  /* 0x00008f0008087a23 */ /* 0x000fc80000010802 */
[----:B------:R-:W-:Y:S01]  /*6860*/  MUFU.EX2 R28, R7 ;  /* 0x00000007001c7308 */ /* 0x000fe20000000800 */
[----:B---3--:R-:W-:-:S07]  /*6870*/  FMNMX.FTZ R205, R0, R9, !PT ;  /* 0x0000000900cd7209 */ /* 0x008fce0007810000 */
[----:B------:R-:W-:Y:S01]  /*6880*/  MUFU.EX2 R183, R14 ;  /* 0x0000000e00b77308 */ /* 0x000fe20000000800 */
[C---:B------:R-:W-:Y:S01]  /*6890*/  FSETP.NEU.FTZ.AND P2, PT, R205.reuse, -INF , PT ;  /* 0xff800000cd00780b */ /* 0x040fe20003f5d000 */
[----:B------:R-:W-:-:S03]  /*68a0*/  FMUL.FTZ R0, R205, c[0x0][0x23c] ;  /* 0x00008f00cd007a20 */ /* 0x000fc60000410000 */
[----:B-1----:R-:W-:Y:S02]  /*68b0*/  FSEL R6, R205, RZ, P2 ;  /* 0x000000ffcd067208 */ /* 0x002fe40001000000 */
[----:B------:R-:W-:Y:S01]  /*68c0*/  FSEL R0, R0, RZ, P2 ;  /* 0x000000ff00007208 */ /* 0x000fe20001000000 */
[----:B------:R-:W1:Y:S01]  /*68d0*/  MUFU.EX2 R187, R25 ;  /* 0x0000001900bb7308 */ /* 0x000e620000000800 */
[----:B--2---:R-:W-:-:S03]  /*68e0*/  FMNMX.FTZ R204, R4, R5, !PT ;  /* 0x0000000504cc7209 */ /* 0x004fc60007810000 */
[--C-:B------:R-:W-:Y:S01]  /*68f0*/  FFMA.FTZ R11, R11, c[0x0][0x23c], -R0.reuse ;  /* 0x00008f000b0b7a23 */ /* 0x100fe20000010800 */
[C---:B------:R-:W-:Y:S01]  /*6900*/  FSETP.NEU.FTZ.AND P1, PT, R204.reuse, -INF , PT ;  /* 0xff800000cc00780b */ /* 0x040fe20003f3d000 */
[----:B------:R-:W-:Y:S02]  /*6910*/  FMUL.FTZ R4, R204, c[0x0][0x23c] ;  /* 0x00008f00cc047a20 */ /* 0x000fe40000410000 */
[--C-:B------:R-:W-:Y:S01]  /*6920*/  FFMA.FTZ R12, R12, c[0x0][0x23c], -R0.reuse ;  /* 0x00008f000c0c7a23 */ /* 0x100fe20000010800 */
[----:B------:R-:W-:Y:S01]  /*6930*/  MUFU.EX2 R29, R11 ;  /* 0x0000000b001d7308 */ /* 0x000fe20000000800 */
[--C-:B------:R-:W-:Y:S02]  /*6940*/  FFMA.FTZ R15, R15, c[0x0][0x23c], -R0.reuse ;  /* 0x00008f000f0f7a23 */ /* 0x100fe40000010800 */
[----:B------:R-:W-:Y:S01]  /*6950*/  FFMA.FTZ R26, R26, c[0x0][0x23c], -R0 ;  /* 0x00008f001a1a7a23 */ /* 0x000fe20000010800 */
[----:B-1----:R-:W-:-:S04]  /*6960*/  F2FP.BF16.PACK_AB R9, R187, R183 ;  /* 0x000000b7bb09723e */ /* 0x002fc800000010ff */
[----:B------:R1:W-:Y:S08]  /*6970*/  MUFU.EX2 R181, R12 ;  /* 0x0000000c00b57308 */ /* 0x0003f00000000800 */
[----:B------:R2:W-:Y:S01]  /*6980*/  MUFU.EX2 R189, R15 ;  /* 0x0000000f00bd7308 */ /* 0x0005e20000000800 */
[----:B-1----:R-:W-:-:S07]  /*6990*/  FSEL R12, R4, RZ, P1 ;  /* 0x000000ff040c7208 */ /* 0x002fce0000800000 */
[----:B------:R1:W3:Y:S01]  /*69a0*/  MUFU.EX2 R18, R8 ;  /* 0x0000000800127308 */ /* 0x0002e20000000800 */
[----:B------:R-:W-:Y:S01]  /*69b0*/  FSEL R4, R207, RZ, P4 ;  /* 0x000000ffcf047208 */ /* 0x000fe20002000000 */
[----:B------:R-:W-:-:S04]  /*69c0*/  FFMA.FTZ R23, R23, c[0x0][0x23c], -R12 ;  /* 0x00008f0017177a23 */ /* 0x000fc8000001080c */
[----:B------:R-:W-:Y:S01]  /*69d0*/  FADD.FTZ R5, R136, -R4 ;  /* 0x8000000488057221 */ /* 0x000fe20000010000 */
[----:B------:R-:W-:Y:S01]  /*69e0*/  FSEL R4, R206, RZ, P3 ;  /* 0x000000ffce047208 */ /* 0x000fe20001800000 */
[----:B------:R4:W-:Y:S01]  /*69f0*/  MUFU.EX2 R247, R23 ;  /* 0x0000001700f77308 */ /* 0x0009e20000000800 */
[----:B------:R-:W-:Y:S01]  /*6a00*/  MOV R136, R28 ;  /* 0x0000001c00887202 */ /* 0x000fe20000000f00 */
[----:B------:R-:W-:Y:S02]  /*6a10*/  FMUL.FTZ R5, R5, c[0x0][0x23c] ;  /* 0x00008f0005057a20 */ /* 0x000fe40000410000 */
[----:B------:R-:W-:Y:S02]  /*6a20*/  FADD.FTZ R4, R135, -R4 ;  /* 0x8000000487047221 */ /* 0x000fe40000010000 */
[--C-:B------:R-:W-:Y:S02]  /*6a30*/  FFMA.FTZ R13, R13, c[0x0][0x23c], -R12.reuse ;  /* 0x00008f000d0d7a23 */ /* 0x100fe4000001080c */
[----:B--2---:R-:W-:Y:S01]  /*6a40*/  FMUL.FTZ R15, R4, c[0x0][0x23c] ;  /* 0x00008f00040f7a20 */ /* 0x004fe20000410000 */
[----:B------:R-:W-:Y:S01]  /*6a50*/  FSEL R4, R204, RZ, P1 ;  /* 0x000000ffcc047208 */ /* 0x000fe20000800000 */
[----:B------:R2:W5:Y:S01]  /*6a60*/  MUFU.EX2 R16, R5 ;  /* 0x0000000500107308 */ /* 0x0005620000000800 */
[--C-:B------:R-:W-:Y:S01]  /*6a70*/  FFMA.FTZ R27, R27, c[0x0][0x23c], -R12.reuse ;  /* 0x00008f001b1b7a23 */ /* 0x100fe2000001080c */
[----:B-1----:R-:W-:Y:S01]  /*6a80*/  F2FP.BF16.PACK_AB R8, R188, R182 ;  /* 0x000000b6bc08723e */ /* 0x002fe200000010ff */
[----:B------:R-:W-:Y:S01]  /*6a90*/  FFMA.FTZ R10, R10, c[0x0][0x23c], -R12 ;  /* 0x00008f000a0a7a23 */ /* 0x000fe2000001080c */
[----:B---3--:R-:W-:Y:S01]  /*6aa0*/  F2FP.BF16.PACK_AB R11, R136, R18 ;  /* 0x00000012880b723e */ /* 0x008fe200000010ff */
[----:B------:R-:W-:Y:S01]  /*6ab0*/  FADD.FTZ R4, R137, -R4 ;  /* 0x8000000489047221 */ /* 0x000fe20000010000 */
[----:B----4-:R-:W-:-:S02]  /*6ac0*/  MOV R23, R29 ;  /* 0x0000001d00177202 */ /* 0x010fc40000000f00 */
[----:B------:R-:W1:Y:S01]  /*6ad0*/  LDSM.16.MT88.4 R28, [R213+0xa000] ;  /* 0x00a00000d51c783b */ /* 0x000e620000004200 */
[----:B------:R-:W-:Y:S01]  /*6ae0*/  FMUL.FTZ R4, R4, c[0x0][0x23c] ;  /* 0x00008f0004047a20 */ /* 0x000fe20000410000 */
[----:B------:R-:W-:Y:S01]  /*6af0*/  MUFU.EX2 R190, R13 ;  /* 0x0000000d00be7308 */ /* 0x000fe20000000800 */
[----:B------:R-:W-:Y:S02]  /*6b00*/  MOV R137, R32 ;  /* 0x0000002000897202 */ /* 0x000fe40000000f00 */
[----:B------:R-:W-:Y:S01]  /*6b10*/  LDSM.16.MT88.4 R32, [R218+0xa000] ;  /* 0x00a00000da20783b */ /* 0x000fe20000004200 */
[----:B--2---:R-:W-:Y:S01]  /*6b20*/  FADD.FTZ R5, R134, -R6 ;  /* 0x8000000686057221 */ /* 0x004fe20000010000 */
[----:B------:R-:W-:-:S03]  /*6b30*/  F2FP.BF16.PACK_AB R6, R23, R181 ;  /* 0x000000b51706723e */ /* 0x000fc600000010ff */
[----:B------:R-:W-:Y:S01]  /*6b40*/  MUFU.EX2 R17, R26 ;  /* 0x0000001a00117308 */ /* 0x000fe20000000800 */
[-C--:B-----5:R-:W-:Y:S02]  /*6b50*/  FMUL.FTZ R144, R144, R16.reuse ;  /* 0x0000001090907220 */ /* 0x0a0fe40000410000 */
[----:B------:R-:W-:Y:S02]  /*6b60*/  FMUL.FTZ R5, R5, c[0x0][0x23c] ;  /* 0x00008f0005057a20 */ /* 0x000fe40000410000 */
[-C--:B------:R-:W-:Y:S02]  /*6b70*/  FMUL.FTZ R145, R145, R16.reuse ;  /* 0x0000001091917220 */ /* 0x080fe40000410000 */
[-C--:B------:R-:W-:Y:S01]  /*6b80*/  FMUL.FTZ R156, R156, R16.reuse ;  /* 0x000000109c9c7220 */ /* 0x080fe20000410000 */
[----:B------:R2:W-:Y:S01]  /*6b90*/  MUFU.EX2 R252, R27 ;  /* 0x0000001b00fc7308 */ /* 0x0005e20000000800 */
[-C--:B------:R-:W-:Y:S02]  /*6ba0*/  FMUL.FTZ R157, R157, R16.reuse ;  /* 0x000000109d9d7220 */ /* 0x080fe40000410000 */
[----:B------:R-:W-:-:S02]  /*6bb0*/  FMUL.FTZ R160, R160, R16 ;  /* 0x00000010a0a07220 */ /* 0x000fc40000410000 */
[-C--:B------:R-:W-:Y:S02]  /*6bc0*/  FMUL.FTZ R161, R161, R16.reuse ;  /* 0x00000010a1a17220 */ /* 0x080fe40000410000 */
[-C--:B------:R-:W-:Y:S01]  /*6bd0*/  FMUL.FTZ R172, R172, R16.reuse ;  /* 0x00000010acac7220 */ /* 0x080fe20000410000 */
[----:B------:R3:W4:Y:S01]  /*6be0*/  MUFU.EX2 R180, R10 ;  /* 0x0000000a00b47308 */ /* 0x0007220000000800 */
[-C--:B------:R-:W-:Y:S02]  /*6bf0*/  FMUL.FTZ R173, R173, R16.reuse ;  /* 0x00000010adad7220 */ /* 0x080fe40000410000 */
[-C--:B------:R-:W-:Y:S02]  /*6c00*/  FMUL.FTZ R36, R36, R16.reuse ;  /* 0x0000001024247220 */ /* 0x080fe40000410000 */
[-C--:B------:R-:W-:Y:S02]  /*6c10*/  FMUL.FTZ R37, R37, R16.reuse ;  /* 0x0000001025257220 */ /* 0x080fe40000410000 */
[-C--:B------:R-:W-:Y:S01]  /*6c20*/  FMUL.FTZ R48, R48, R16.reuse ;  /* 0x0000001030307220 */ /* 0x080fe20000410000 */
[----:B------:R-:W5:Y:S01]  /*6c30*/  MUFU.EX2 R15, R15 ;  /* 0x0000000f000f7308 */ /* 0x000f620000000800 */
[----:B--2---:R-:W2:Y:S01]  /*6c40*/  LDSM.16.MT88.4 R24, [R215+0xa000] ;  /* 0x00a00000d718783b */ /* 0x004ea20000004200 */
[----:B------:R-:W-:-:S02]  /*6c50*/  FMUL.FTZ R49, R49, R16 ;  /* 0x0000001031317220 */ /* 0x000fc40000410000 */
[-C--:B------:R-:W-:Y:S02]  /*6c60*/  FMUL.FTZ R52, R52, R16.reuse ;  /* 0x0000001034347220 */ /* 0x080fe40000410000 */
[----:B------:R-:W-:Y:S02]  /*6c70*/  FMUL.FTZ R53, R53, R16 ;  /* 0x0000001035357220 */ /* 0x000fe40000410000 */
[----:B------:R1:W1:Y:S01]  /*6c80*/  MUFU.EX2 R14, R5 ;  /* 0x00000005000e7308 */ /* 0x0002620000000800 */
[----:B---3--:R-:W-:Y:S01]  /*6c90*/  F2FP.BF16.PACK_AB R10, R137, R22 ;  /* 0x00000016890a723e */ /* 0x008fe200000010ff */
[----:B------:R-:W-:Y:S01]  /*6ca0*/  FMUL.FTZ R64, R64, R16 ;  /* 0x0000001040407220 */ /* 0x000fe20000410000 */
[----:B----4-:R-:W-:Y:S01]  /*6cb0*/  F2FP.BF16.PACK_AB R7, R180, R190 ;  /* 0x000000beb407723e */ /* 0x010fe200000010ff */
[-C--:B------:R-:W-:Y:S02]  /*6cc0*/  FMUL.FTZ R65, R65, R16.reuse ;  /* 0x0000001041417220 */ /* 0x080fe40000410000 */
[----:B------:R-:W-:-:S02]  /*6cd0*/  FMUL.FTZ R68, R68, R16 ;  /* 0x0000001044447220 */ /* 0x000fc40000410000 */
[----:B------:R3:W4:Y:S01]  /*6ce0*/  MUFU.EX2 R13, R4 ;  /* 0x00000004000d7308 */ /* 0x0007220000000800 */
[-C--:B-----5:R-:W-:Y:S02]  /*6cf0*/  FMUL.FTZ R146, R146, R15.reuse ;  /* 0x0000000f92927220 */ /* 0x0a0fe40000410000 */
[-C--:B------:R-:W-:Y:S02]  /*6d00*/  FMUL.FTZ R147, R147, R15.reuse ;  /* 0x0000000f93937220 */ /* 0x080fe40000410000 */
[-C--:B------:R-:W-:Y:S02]  /*6d10*/  FMUL.FTZ R158, R158, R15.reuse ;  /* 0x0000000f9e9e7220 */ /* 0x080fe40000410000 */
[----:B------:R-:W-:Y:S01]  /*6d20*/  FMUL.FTZ R159, R159, R15 ;  /* 0x0000000f9f9f7220 */ /* 0x000fe20000410000 */
[----:B-1----:R-:W-:Y:S01]  /*6d30*/  F2FP.BF16.PACK_AB R5, R252, R247 ;  /* 0x000000f7fc05723e */ /* 0x002fe200000010ff */
[-C--:B------:R-:W-:Y:S01]  /*6d40*/  FMUL.FTZ R148, R148, R14.reuse ;  /* 0x0000000e94947220 */ /* 0x080fe20000410000 */
[----:B------:R-:W-:Y:S01]  /*6d50*/  HMMA.16816.F32.BF16 R144, R8, R28, R144 ;  /* 0x0000001c0890723c */ /* 0x000fe20000041890 */
[----:B------:R-:W-:-:S02]  /*6d60*/  FMUL.FTZ R149, R149, R14 ;  /* 0x0000000e95957220 */ /* 0x000fc40000410000 */
[-C--:B------:R-:W-:Y:S02]  /*6d70*/  FMUL.FTZ R152, R152, R14.reuse ;  /* 0x0000000e98987220 */ /* 0x080fe40000410000 */
[----:B------:R-:W-:Y:S01]  /*6d80*/  FMUL.FTZ R153, R153, R14 ;  /* 0x0000000e99997220 */ /* 0x000fe20000410000 */
[----:B---3--:R-:W-:Y:S01]  /*6d90*/  F2FP.BF16.PACK_AB R4, R17, R189 ;  /* 0x000000bd1104723e */ /* 0x008fe200000010ff */
[-C--:B----4-:R-:W-:Y:S01]  /*6da0*/  FMUL.FTZ R150, R150, R13.reuse ;  /* 0x0000000d96967220 */ /* 0x090fe20000410000 */
        /* <DEDUP_REMOVED lines=20> */
[-C--:B--2---:R-:W-:Y:S01]  /*6ef0*/  HMMA.16816.F32.BF16 R160, R8, R24.reuse, R160 ;  /* 0x0000001808a0723c */ /* 0x084fe200000418a0 */
        /* <DEDUP_REMOVED lines=20> */
[C---:B------:R-:W-:Y:S01]  /*7040*/  HMMA.16816.F32.BF16 R236, R4.reuse, R32, R40 ;  /* 0x0000002004ec723c */ /* 0x040fe20000041828 */
[----:B------:R-:W-:Y:S01]  /*7050*/  LDSM.16.MT88.4 R40, [R217+0xb000] ;  /* 0x00b00000d928783b */ /* 0x000fe20000004200 */
[----:B------:R-:W-:Y:S01]  /*7060*/  FMUL.FTZ R61, R61, R14 ;  /* 0x0000000e3d3d7220 */ /* 0x000fe20000410000 */
[----:B------:R-:W-:Y:S01]  /*7070*/  MOV R173, R190 ;  /* 0x000000be00ad7202 */ /* 0x000fe20000000f00 */
[----:B------:R-:W-:Y:S01]  /*7080*/  FMUL.FTZ R72, R72, R14 ;  /* 0x0000000e48487220 */ /* 0x000fe20000410000 */
        /* <DEDUP_REMOVED lines=57> */
[----:B------:R-:W-:Y:S02]  /*7420*/  FMUL.FTZ R69, R69, R16 ;  /* 0x0000001045457220 */ /* 0x000fe40000410000 */
[-C--:B------:R-:W-:Y:S02]  /*7430*/  FMUL.FTZ R70, R70, R15.reuse ;  /* 0x0000000f46467220 */ /* 0x080fe40000410000 */
[----:B------:R-:W-:Y:S02]  /*7440*/  FMUL.FTZ R71, R71, R15 ;  /* 0x0000000f47477220 */ /* 0x000fe40000410000 */
[----:B------:R-:W-:Y:S01]  /*7450*/  FFMA.FTZ R4, R138, c[0x0][0x23c], -R3 ;  /* 0x00008f008a047a23 */ /* 0x000fe20000010803 */
[----:B------:R-:W-:Y:S01]  /*7460*/  MOV R6, R22 ;  /* 0x0000001600067202 */ /* 0x000fe20000000f00 */
[-C--:B------:R-:W-:Y:S01]  /*7470*/  FMUL.FTZ R80, R80, R16.reuse ;  /* 0x0000001050507220 */ /* 0x080fe20000410000 */
[----:B------:R-:W-:Y:S01]  /*7480*/  MOV R7, R157 ;  /* 0x0000009d00077202 */ /* 0x000fe20000000f00 */
[----:B------:R1:W-:Y:S01]  /*7490*/  MUFU.EX2 R244, R4 ;  /* 0x0000000400f47308 */ /* 0x0003e20000000800 */
[----:B------:R-:W-:Y:S01]  /*74a0*/  FMUL.FTZ R81, R81, R16 ;  /* 0x0000001051517220 */ /* 0x000fe20000410000 */
        /* <DEDUP_REMOVED lines=12> */
[----:B------:R-:W2:Y:S01]  /*7570*/  LDSM.16.MT88.4 R156, [R213+0xa800] ;  /* 0x00a80000d59c783b */ /* 0x000ea20000004200 */
[----:B------:R-:W-:-:S02]  /*7580*/  FMUL.FTZ R96, R96, R16 ;  /* 0x0000001060607220 */ /* 0x000fc40000410000 */
[----:B-1----:R-:W-:Y:S01]  /*7590*/  FFMA.FTZ R4, R133, c[0x0][0x23c], -R3 ;  /* 0x00008f0085047a23 */ /* 0x002fe20000010803 */
[C---:B------:R-:W-:Y:S01]  /*75a0*/  HMMA.16816.F32.BF16 R52, R8.reuse, R28, R52 ;  /* 0x0000001c0834723c */ /* 0x040fe20000041834 */
[-C--:B------:R-:W-:Y:S01]  /*75b0*/  FMUL.FTZ R97, R97, R16.reuse ;  /* 0x0000001061617220 */ /* 0x080fe20000410000 */
[----:B------:R-:W1:Y:S01]  /*75c0*/  LDSM.16.MT88.4 R48, [R218+0xa800] ;  /* 0x00a80000da30783b */ /* 0x000e620000004200 */
[----:B------:R3:W4:Y:S01]  /*75d0*/  MUFU.EX2 R245, R4 ;  /* 0x0000000400f57308 */ /* 0x0007220000000800 */
[-C--:B------:R-:W-:Y:S02]  /*75e0*/  FMUL.FTZ R98, R98, R15.reuse ;  /* 0x0000000f62627220 */ /* 0x080fe40000410000 */
[-C--:B------:R-:W-:Y:S02]  /*75f0*/  FMUL.FTZ R99, R99, R15.reuse ;  /* 0x0000000f63637220 */ /* 0x080fe40000410000 */
[-C--:B------:R-:W-:Y:S01]  /*7600*/  FMUL.FTZ R100, R100, R16.reuse ;  /* 0x0000001064647220 */ /* 0x080fe20000410000 */
[----:B------:R-:W-:Y:S01]  /*7610*/  HMMA.16816.F32.BF16 R180, R8, R30, R64 ;  /* 0x0000001e08b4723c */ /* 0x000fe20000041840 */
[----:B------:R-:W-:Y:S01]  /*7620*/  FMUL.FTZ R101, R101, R16 ;  /* 0x0000001065657220 */ /* 0x000fe20000410000 */
[----:B------:R-:W5:Y:S01]  /*7630*/  LDSM.16.MT88.4 R64, [R217+0xa800] ;  /* 0x00a80000d940783b */ /* 0x000f620000004200 */
[----:B------:R-:W-:-:S02]  /*7640*/  FMUL.FTZ R102, R102, R15 ;  /* 0x0000000f66667220 */ /* 0x000fc40000410000 */
[-C--:B------:R-:W-:Y:S02]  /*7650*/  FMUL.FTZ R103, R103, R15.reuse ;  /* 0x0000000f67677220 */ /* 0x080fe40000410000 */
[-C--:B------:R-:W-:Y:S01]  /*7660*/  FMUL.FTZ R112, R112, R16.reuse ;  /* 0x0000001070707220 */ /* 0x080fe20000410000 */
[C---:B------:R-:W-:Y:S01]  /*7670*/  HMMA.16816.F32.BF16 R68, R8.reuse, R24, R68 ;  /* 0x000000180844723c */ /* 0x040fe20000041844 */
[-C--:B------:R-:W-:Y:S02]  /*7680*/  FMUL.FTZ R113, R113, R16.reuse ;  /* 0x0000001071717220 */ /* 0x080fe40000410000 */
[--C-:B---3--:R-:W-:Y:S02]  /*7690*/  FFMA.FTZ R4, R19, c[0x0][0x23c], -R3.reuse ;  /* 0x00008f0013047a23 */ /* 0x108fe40000010803 */
[----:B------:R-:W-:Y:S02]  /*76a0*/  FFMA.FTZ R3, R132, c[0x0][0x23c], -R3 ;  /* 0x00008f0084037a23 */ /* 0x000fe40000010803 */
[-C--:B------:R-:W-:Y:S01]  /*76b0*/  FMUL.FTZ R114, R114, R15.reuse ;  /* 0x0000000f72727220 */ /* 0x080fe20000410000 */
[----:B------:R-:W-:Y:S01]  /*76c0*/  HMMA.16816.F32.BF16 R132, R8, R26, R80 ;  /* 0x0000001a0884723c */ /* 0x000fe20000041850 */
[----:B------:R3:W-:Y:S01]  /*76d0*/  MUFU.EX2 R187, R3 ;  /* 0x0000000300bb7308 */ /* 0x0007e20000000800 */
[----:B------:R-:W-:Y:S01]  /*76e0*/  FMUL.FTZ R115, R115, R15 ;  /* 0x0000000f73737220 */ /* 0x000fe20000410000 */
[----:B------:R-:W1:Y:S01]  /*76f0*/  LDSM.16.MT88.4 R80, [R213+0xb800] ;  /* 0x00b80000d550783b */ /* 0x000e620000004200 */
[----:B------:R-:W-:-:S02]  /*7700*/  FMUL.FTZ R116, R116, R16 ;  /* 0x0000001074747220 */ /* 0x000fc40000410000 */
[-C--:B------:R-:W-:Y:S02]  /*7710*/  FMUL.FTZ R117, R117, R16.reuse ;  /* 0x0000001075757220 */ /* 0x080fe40000410000 */
[-C--:B------:R-:W-:Y:S01]  /*7720*/  FMUL.FTZ R118, R118, R15.reuse ;  /* 0x0000000f76767220 */ /* 0x080fe20000410000 */
[C---:B------:R-:W-:Y:S01]  /*7730*/  HMMA.16816.F32.BF16 R84, R8.reuse, R44, R84 ;  /* 0x0000002c0854723c */ /* 0x040fe20000041854 */
[-C--:B------:R-:W-:Y:S01]  /*7740*/  FMUL.FTZ R119, R119, R15.reuse ;  /* 0x0000000f77777220 */ /* 0x080fe20000410000 */
[----:B------:R-:W-:Y:S01]  /*7750*/  MUFU.EX2 R246, R4 ;  /* 0x0000000400f67308 */ /* 0x000fe20000000800 */
[-C--:B------:R-:W-:Y:S02]  /*7760*/  FMUL.FTZ R128, R128, R16.reuse ;  /* 0x0000001080807220 */ /* 0x080fe40000410000 */
[----:B------:R-:W-:Y:S02]  /*7770*/  FMUL.FTZ R129, R129, R16 ;  /* 0x0000001081817220 */ /* 0x000fe40000410000 */
[-C--:B------:R-:W-:Y:S01]  /*7780*/  FMUL.FTZ R130, R130, R15.reuse ;  /* 0x0000000f82827220 */ /* 0x080fe20000410000 */
[----:B------:R-:W-:Y:S01]  /*7790*/  HMMA.16816.F32.BF16 R32, R8, R46, R96 ;  /* 0x0000002e0820723c */ /* 0x000fe20000041860 */
[----:B---3--:R-:W-:Y:S01]  /*77a0*/  FFMA.FTZ R3, R142, c[0x0][0x23c], -R2 ;  /* 0x00008f008e037a23 */ /* 0x008fe20000010802 */
[----:B------:R-:W3:Y:S01]  /*77b0*/  LDSM.16.MT88.4 R96, [R215+0xb800] ;  /* 0x00b80000d760783b */ /* 0x000ee20000004200 */
[----:B------:R-:W-:-:S02]  /*77c0*/  FMUL.FTZ R131, R131, R15 ;  /* 0x0000000f83837220 */ /* 0x000fc40000410000 */
[----:B------:R2:W-:Y:S03]  /*77d0*/  MUFU.EX2 R142, R3 ;  /* 0x00000003008e7308 */ /* 0x0005e60000000800 */
[C---:B------:R-:W-:Y:S08]  /*77e0*/  HMMA.16816.F32.BF16 R100, R8.reuse, R56, R100 ;  /* 0x000000380864723c */ /* 0x040ff00000041864 */
[----:B------:R-:W-:Y:S01]  /*77f0*/  HMMA.16816.F32.BF16 R28, R8, R58, R112 ;  /* 0x0000003a081c723c */ /* 0x000fe20000041870 */
[----:B------:R-:W1:Y:S01]  /*7800*/  LDSM.16.MT88.4 R112, [R218+0xb800] ;  /* 0x00b80000da70783b */ /* 0x000e620000004200 */
[----:B--2---:R-:W-:-:S06]  /*7810*/  FFMA.FTZ R3, R140, c[0x0][0x23c], -R2 ;  /* 0x00008f008c037a23 */ /* 0x004fcc0000010802 */
[C---:B------:R-:W-:Y:S01]  /*7820*/  HMMA.16816.F32.BF16 R116, R8.reuse, R40, R116 ;  /* 0x000000280874723c */ /* 0x040fe20000041874 */
[----:B------:R2:W2:Y:S07]  /*7830*/  MUFU.EX2 R140, R3 ;  /* 0x00000003008c7308 */ /* 0x0004ae0000000800 */
[----:B------:R-:W-:Y:S07]  /*7840*/  HMMA.16816.F32.BF16 R24, R8, R42, R128 ;  /* 0x0000002a0818723c */ /* 0x000fee0000041880 */
[----:B------:R-:W-:Y:S01]  /*7850*/  MOV R11, R7 ;  /* 0x00000007000b7202 */ /* 0x000fe20000000f00 */
[--C-:B--2---:R-:W-:Y:S01]  /*7860*/  FFMA.FTZ R3, R139, c[0x0][0x23c], -R2.reuse ;  /* 0x00008f008b037a23 */ /* 0x104fe20000010802 */
[----:B------:R-:W-:Y:S01]  /*7870*/  MOV R10, R124 ;  /* 0x0000007c000a7202 */ /* 0x000fe20000000f00 */
[----:B------:R-:W-:Y:S01]  /*7880*/  FFMA.FTZ R2, R141, c[0x0][0x23c], -R2 ;  /* 0x00008f008d027a23 */ /* 0x000fe20000010802 */
[----:B------:R-:W-:Y:S01]  /*7890*/  MOV R141, R172 ;  /* 0x000000ac008d7202 */ /* 0x000fe20000000f00 */
[----:B------:R2:W-:Y:S01]  /*78a0*/  MUFU.EX2 R139, R3 ;  /* 0x00000003008b7308 */ /* 0x0005e20000000800 */
[----:B----4-:R-:W-:-:S02]  /*78b0*/  F2FP.BF16.PACK_AB R128, R245, R244 ;  /* 0x000000f4f580723e */ /* 0x010fc400000010ff */
[----:B------:R-:W-:Y:S02]  /*78c0*/  F2FP.BF16.PACK_AB R129, R140, R142 ;  /* 0x0000008e8c81723e */ /* 0x000fe400000010ff */
[----:B------:R-:W-:-:S03]  /*78d0*/  F2FP.BF16.PACK_AB R130, R187, R246 ;  /* 0x000000f6bb82723e */ /* 0x000fc600000010ff */
[----:B------:R4:W1:Y:S01]  /*78e0*/  MUFU.EX2 R138, R2 ;  /* 0x00000002008a7308 */ /* 0x0008620000000800 */
[----:B--2---:R-:W-:-:S05]  /*78f0*/  MOV R3, R126 ;  /* 0x0000007e00037202 */ /* 0x004fca0000000f00 */
[----:B------:R-:W-:Y:S02]  /*7900*/  FFMA.FTZ R3, R250, R15, R3 ;  /* 0x0000000ffa037223 */ /* 0x000fe40000010003 */
[--C-:B----4-:R-:W-:Y:S01]  /*7910*/  FFMA.FTZ R2, R177, c[0x0][0x23c], -R0.reuse ;  /* 0x00008f00b1027a23 */ /* 0x110fe20000010800 */
[----:B------:R-:W-:Y:S01]  /*7920*/  MOV R177, R23 ;  /* 0x0000001700b17202 */ /* 0x000fe20000000f00 */
[----:B------:R-:W-:Y:S01]  /*7930*/  FADD.FTZ R3, R11, R3 ;  /* 0x000000030b037221 */ /* 0x000fe20000010000 */
[----:B-1----:R-:W-:Y:S01]  /*7940*/  F2FP.BF16.PACK_AB R131, R138, R139 ;  /* 0x0000008b8a83723e */ /* 0x002fe200000010ff */
[----:B------:R1:W-:Y:S06]  /*7950*/  MUFU.EX2 R23, R2 ;  /* 0x0000000200177308 */ /* 0x0003ec0000000800 */
[C---:B------:R-:W-:Y:S08]  /*7960*/  HMMA.16816.F32.BF16 R144, R128.reuse, R156, R144 ;  /* 0x0000009c8090723c */ /* 0x040ff00000041890 */
[----:B------:R-:W-:Y:S01]  /*7970*/  HMMA.16816.F32.BF16 R36, R128, R48, R36 ;  /* 0x000000308024723c */ /* 0x000fe20000041824 */
[----:B-1----:R-:W-:Y:S01]  /*7980*/  FFMA.FTZ R2, R176, c[0x0][0x23c], -R0 ;  /* 0x00008f00b0027a23 */ /* 0x002fe20000010800 */
[----:B------:R-:W-:-:S03]  /*7990*/  MOV R176, R136 ;  /* 0x0000008800b07202 */ /* 0x000fc60000000f00 */
[----:B------:R1:W2:Y:S03]  /*79a0*/  MUFU.EX2 R136, R2 ;  /* 0x0000000200887308 */ /* 0x0002a60000000800 */
[C---:B-----5:R-:W-:Y:S08]  /*79b0*/  HMMA.16816.F32.BF16 R52, R128.reuse, R64, R52 ;  /* 0x000000408034723c */ /* 0x060ff00000041834 */
[----:B------:R-:W-:Y:S01]  /*79c0*/  HMMA.16816.F32.BF16 R68, R128, R80, R68 ;  /* 0x000000508044723c */ /* 0x000fe20000041844 */
[--C-:B-1----:R-:W-:Y:S01]  /*79d0*/  FFMA.FTZ R2, R143, c[0x0][0x23c], -R0.reuse ;  /* 0x00008f008f027a23 */ /* 0x102fe20000010800 */
[----:B------:R-:W-:Y:S01]  /*79e0*/  MOV R143, R137 ;  /* 0x00000089008f7202 */ /* 0x000fe20000000f00 */
[----:B------:R-:W-:Y:S01]  /*79f0*/  FFMA.FTZ R0, R178, c[0x0][0x23c], -R0 ;  /* 0x00008f00b2007a23 */ /* 0x000fe20000010800 */
[----:B------:R-:W-:Y:S01]  /*7a00*/  MOV R178, R173 ;  /* 0x000000ad00b27202 */ /* 0x000fe20000000f00 */
[----:B------:R1:W-:Y:S01]  /*7a10*/  MUFU.EX2 R137, R2 ;  /* 0x0000000200897308 */ /* 0x0003e20000000800 */
[----:B--2---:R-:W-:-:S02]  /*7a20*/  F2FP.BF16.PACK_AB R124, R136, R23 ;  /* 0x00000017887c723e */ /* 0x004fc400000010ff */
[C---:B---3--:R-:W-:Y:S05]  /*7a30*/  HMMA.16816.F32.BF16 R84, R128.reuse, R96, R84 ;  /* 0x000000608054723c */ /* 0x048fea0000041854 */
[----:B------:R2:W3:Y:S03]  /*7a40*/  MUFU.EX2 R22, R0 ;  /* 0x0000000000167308 */ /* 0x0004e60000000800 */
[----:B------:R-:W-:Y:S01]  /*7a50*/  HMMA.16816.F32.BF16 R100, R128, R112, R100 ;  /* 0x000000708064723c */ /* 0x000fe20000041864 */
[--C-:B-1----:R-:W-:Y:S01]  /*7a60*/  FFMA.FTZ R2, R185, c[0x0][0x23c], -R12.reuse ;  /* 0x00008f00b9027a23 */ /* 0x102fe2000001080c */
[----:B------:R-:W-:Y:S01]  /*7a70*/  MOV R185, R17 ;  /* 0x0000001100b97202 */ /* 0x000fe20000000f00 */
[----:B--2---:R-:W-:Y:S01]  /*7a80*/  FFMA.FTZ R0, R179, c[0x0][0x23c], -R12 ;  /* 0x00008f00b3007a23 */ /* 0x004fe2000001080c */
[----:B------:R-:W-:-:S02]  /*7a90*/  MOV R179, R174 ;  /* 0x000000ae00b37202 */ /* 0x000fc40000000f00 */
[----:B------:R-:W1:Y:S01]  /*7aa0*/  LDSM.16.MT88.4 R172, [R215+0xa800] ;  /* 0x00a80000d7ac783b */ /* 0x000e620000004200 */
[----:B------:R2:W-:Y:S01]  /*7ab0*/  MUFU.EX2 R19, R0 ;  /* 0x0000000000137308 */ /* 0x0005e20000000800 */
[----:B---3--:R-:W-:Y:S01]  /*7ac0*/  F2FP.BF16.PACK_AB R126, R22, R137 ;  /* 0x00000089167e723e */ /* 0x008fe200000010ff */
[----:B--2---:R-:W-:Y:S01]  /*7ad0*/  FFMA.FTZ R0, R184, c[0x0][0x23c], -R12 ;  /* 0x00008f00b8007a23 */ /* 0x004fe2000001080c */
[----:B------:R-:W-:-:S05]  /*7ae0*/  MOV R184, R18 ;  /* 0x0000001200b87202 */ /* 0x000fca0000000f00 */
        /* <DEDUP_REMOVED lines=9> */
[----:B-1----:R-:W-:Y:S01]  /*7b80*/  HMMA.16816.F32.BF16 R160, R128, R172, R160 ;  /* 0x000000ac80a0723c */ /* 0x002fe200000418a0 */
[----:B------:R-:W-:-:S04]  /*7b90*/  FADD.FTZ R3, R139, R3 ;  /* 0x000000038b037221 */ /* 0x000fc80000010000 */
[----:B------:R-:W-:Y:S01]  /*7ba0*/  FADD.FTZ R250, R138, R3 ;  /* 0x000000038afa7221 */ /* 0x000fe20000010000 */
[----:B------:R1:W5:Y:S01]  /*7bb0*/  MUFU.EX2 R17, R0 ;  /* 0x0000000000117308 */ /* 0x0003620000000800 */
[----:B--2---:R-:W-:-:S05]  /*7bc0*/  MOV R2, R127 ;  /* 0x0000007f00027202 */ /* 0x004fca0000000f00 */
[----:B------:R-:W-:Y:S01]  /*7bd0*/  FFMA.FTZ R8, R251, R16, R2 ;  /* 0x00000010fb087223 */ /* 0x000fe20000010002 */
[----:B-1----:R-:W-:Y:S02]  /*7be0*/  MOV R0, R125 ;  /* 0x0000007d00007202 */ /* 0x002fe40000000f00 */
[----:B---3--:R-:W-:Y:S02]  /*7bf0*/  F2FP.BF16.PACK_AB R125, R18, R19 ;  /* 0x00000013127d723e */ /* 0x008fe400000010ff */
[----:B-----5:R-:W-:Y:S01]  /*7c00*/  F2FP.BF16.PACK_AB R127, R12, R17 ;  /* 0x000000110c7f723e */ /* 0x020fe200000010ff */
        /* <DEDUP_REMOVED lines=57> */
[----:B------:R-:W-:Y:S01]  /*7fa0*/  MOV R0, UR4 ;  /* 0x0000000400007c02 */ /* 0x000fe20008000f00 */
[----:B------:R-:W-:Y:S02]  /*7fb0*/  ULDC.64 UR4, c[0x0][0x1a0] ;  /* 0x0000680000047ab9 */ /* 0x000fe40000000a00 */
[----:B------:R-:W-:Y:S02]  /*7fc0*/  USHF.L.U32 UR10, UR4, 0x6, URZ ;  /* 0x00000006040a7899 */ /* 0x000fe4000800063f */
[----:B------:R-:W-:Y:S02]  /*7fd0*/  USHF.L.U64.HI UR14, UR4, UR14, UR5 ;  /* 0x0000000e040e7299 */ /* 0x000fe40008010205 */
[----:B------:R-:W-:Y:S02]  /*7fe0*/  UIADD3 UR20, UR8, -0x3, URZ ;  /* 0xfffffffd08147890 */ /* 0x000fe4000fffe03f */
[----:B------:R-:W-:-:S02]  /*7ff0*/  MOV R237, UR10 ;  /* 0x0000000a00ed7c02 */ /* 0x000fc40008000f00 */
[----:B------:R-:W-:Y:S01]  /*8000*/  UISETP.GT.AND UP0, UPT, UR20, UR9, UPT ;  /* 0x000000091400728c */ /* 0x000fe2000bf04270 */
[----:B------:R-:W-:Y:S01]  /*8010*/  BAR.SYNC.DEFER_BLOCKING 0x0 ;  /* 0x0000000000007b1d */ /* 0x000fe20000010000 */
[----:B--2---:R-:W-:-:S05]  /*8020*/  MOV R2, R238 ;  /* 0x000000ee00027202 */ /* 0x004fca0000000f00 */
[----:B------:R-:W-:Y:S01]  /*8030*/  IMAD R0, R0, UR17, R2 ;  /* 0x0000001100007c24 */ /* 0x000fe2000f8e0202 */
[----:B------:R-:W-:-:S04]  /*8040*/  MOV R2, UR14 ;  /* 0x0000000e00027c02 */ /* 0x000fc80008000f00 */
        /* <DEDUP_REMOVED lines=28> */
[C---:B------:R-:W-:Y:S01]  /*8210*/  HMMA.16816.F32.BF16 R184, R12.reuse, R22, RZ ;  /* 0x000000160cb8723c */ /* 0x040fe200000418ff */
[----:B------:R-:W-:Y:S07]  /*8220*/  LDSM.16.M88.4 R20, [R221+0x8800] ;  /* 0x00880000dd14783b */ /* 0x000fee0000000200 */
[----:B------:R-:W-:Y:S08]  /*8230*/  HMMA.16816.F32.BF16 R16, R12, R18, RZ ;  /* 0x000000120c10723c */ /* 0x000ff000000418ff */
[C---:B-----5:R-:W-:Y:S08]  /*8240*/  HMMA.16816.F32.BF16 R180, R4.reuse, R32, R140 ;  /* 0x0000002004b4723c */ /* 0x060ff0000004188c */
[C---:B-1----:R-:W-:Y:S08]  /*8250*/  HMMA.16816.F32.BF16 R140, R4.reuse, R28, R132 ;  /* 0x0000001c048c723c */ /* 0x042ff00000041884 */
[C---:B------:R-:W-:Y:S08]  /*8260*/  HMMA.16816.F32.BF16 R136, R4.reuse, R34, R136 ;  /* 0x000000220488723c */ /* 0x040ff00000041888 */
[----:B------:R-:W-:Y:S01]  /*8270*/  HMMA.16816.F32.BF16 R12, R4, R30, R24 ;  /* 0x0000001e040c723c */ /* 0x000fe20000041818 */
[----:B------:R-:W1:Y:S04]  /*8280*/  LDSM.16.M88.4 R4, [R222+0x2000] ;  /* 0x00200000de04783b */ /* 0x000e680000000200 */
[----:B------:R-:W3:Y:S03]  /*8290*/  LDSM.16.M88.4 R24, [R221+0x8000] ;  /* 0x00800000dd18783b */ /* 0x000ee60000000200 */
[C---:B--2---:R-:W-:Y:S08]  /*82a0*/  HMMA.16816.F32.BF16 R188, R8.reuse, R32, R188 ;  /* 0x0000002008bc723c */ /* 0x044ff000000418bc */
[C---:B------:R-:W-:Y:S08]  /*82b0*/  HMMA.16816.F32.BF16 R132, R8.reuse, R34, R184 ;  /* 0x000000220884723c */ /* 0x040ff000000418b8 */
[C---:B------:R-:W-:Y:S08]  /*82c0*/  HMMA.16816.F32.BF16 R196, R8.reuse, R28, R176 ;  /* 0x0000001c08c4723c */ /* 0x040ff000000418b0 */
[----:B------:R-:W-:Y:S01]  /*82d0*/  HMMA.16816.F32.BF16 R32, R8, R30, R16 ;  /* 0x0000001e0820723c */ /* 0x000fe20000041810 */
[----:B------:R-:W2:Y:S04]  /*82e0*/  LDSM.16.M88.4 R8, [R222] ;  /* 0x00000000de08783b */ /* 0x000ea80000000200 */
[----:B------:R-:W-:Y:S03]  /*82f0*/  LDSM.16.M88.4 R16, [R219] ;  /* 0x00000000db10783b */ /* 0x000fe60000000200 */
[C---:B-1----:R-:W-:Y:S08]  /*8300*/  HMMA.16816.F32.BF16 R184, R4.reuse, R20, R140 ;  /* 0x0000001404b8723c */ /* 0x042ff0000004188c */
[C---:B---3--:R-:W-:Y:S08]  /*8310*/  HMMA.16816.F32.BF16 R176, R4.reuse, R24, R180 ;  /* 0x0000001804b0723c */ /* 0x048ff000000418b4 */
[C---:B------:R-:W-:Y:S08]  /*8320*/  HMMA.16816.F32.BF16 R136, R4.reuse, R26, R136 ;  /* 0x0000001a0488723c */ /* 0x040ff00000041888 */
[----:B------:R-:W-:Y:S01]  /*8330*/  HMMA.16816.F32.BF16 R28, R4, R22, R12 ;  /* 0x00000016041c723c */ /* 0x000fe2000004180c */
[----:B------:R-:W1:Y:S04]  /*8340*/  LDSM.16.M88.4 R4, [R220+0x2000] ;  /* 0x00200000dc04783b */ /* 0x000e680000000200 */
[----:B------:R-:W3:Y:S03]  /*8350*/  LDSM.16.M88.4 R12, [R219+0x800] ;  /* 0x00080000db0c783b */ /* 0x000ee60000000200 */
[C---:B--2---:R-:W-:Y:S08]  /*8360*/  HMMA.16816.F32.BF16 R192, R8.reuse, R24, R188 ;  /* 0x0000001808c0723c */ /* 0x044ff000000418bc */
[C---:B------:R-:W-:Y:S01]  /*8370*/  HMMA.16816.F32.BF16 R188, R8.reuse, R26, R132 ;  /* 0x0000001a08bc723c */ /* 0x040fe20000041884 */
[----:B------:R-:W-:Y:S07]  /*8380*/  LDSM.16.M88.4 R132, [R212+0x9000] ;  /* 0x00900000d484783b */ /* 0x000fee0000000200 */
[C---:B------:R-:W-:Y:S08]  /*8390*/  HMMA.16816.F32.BF16 R180, R8.reuse, R20, R196 ;  /* 0x0000001408b4723c */ /* 0x040ff000000418c4 */
[----:B------:R-:W-:Y:S01]  /*83a0*/  HMMA.16816.F32.BF16 R24, R8, R22, R32 ;  /* 0x000000160818723c */ /* 0x000fe20000041820 */
[----:B------:R-:W2:Y:S04]  /*83b0*/  LDSM.16.M88.4 R8, [R220] ;  /* 0x00000000dc08783b */ /* 0x000ea80000000200 */
[----:B------:R-:W-:Y:S03]  /*83c0*/  LDSM.16.M88.4 R32, [R212+0x9800] ;  /* 0x00980000d420783b */ /* 0x000fe60000000200 */
[C---:B-1----:R-:W-:Y:S08]  /*83d0*/  HMMA.16816.F32.BF16 R140, R4.reuse, R18, R136 ;  /* 0x00000012048c723c */ /* 0x042ff00000041888 */
[C---:B------:R-:W-:Y:S08]  /*83e0*/  HMMA.16816.F32.BF16 R176, R4.reuse, R16, R176 ;  /* 0x0000001004b0723c */ /* 0x040ff000000418b0 */
[C---:B---3--:R-:W-:Y:S08]  /*83f0*/  HMMA.16816.F32.BF16 R136, R4.reuse, R12, R184 ;  /* 0x0000000c0488723c */ /* 0x048ff000000418b8 */
[----:B------:R-:W-:Y:S01]  /*8400*/  HMMA.16816.F32.BF16 R20, R4, R14, R28 ;  /* 0x0000000e0414723c */ /* 0x000fe2000004181c */
[----:B------:R-:W1:Y:S04]  /*8410*/  LDSM.16.M88.4 R4, [R214+0x6000] ;  /* 0x00600000d604783b */ /* 0x000e680000000200 */
[----:B------:R-:W-:Y:S03]  /*8420*/  LDSM.16.M88.4 R28, [R224] ;  /* 0x00000000e01c783b */ /* 0x000fe60000000200 */
        /* <DEDUP_REMOVED lines=16> */
[----:B------:R-:W-:Y:S04]  /*8530*/  LDSM.16.M88.4 R32, [R221+0x9000] ;  /* 0x00900000dd20783b */ /* 0x000fe80000000200 */
[----:B------:R-:W-:Y:S03]  /*8540*/  LDSM.16.M88.4 R8, [R220+0x4000] ;  /* 0x00400000dc08783b */ /* 0x000fe60000000200 */
[C---:B-1----:R-:W-:Y:S01]  /*8550*/  HMMA.16816.F32.BF16 R196, R4.reuse, R30, R16 ;  /* 0x0000001e04c4723c */ /* 0x042fe20000041810 */
[----:B------:R-:W1:Y:S07]  /*8560*/  LDSM.16.M88.4 R16, [R222+0x4000] ;  /* 0x00400000de10783b */ /* 0x000e6e0000000200 */
[C---:B------:R-:W-:Y:S08]  /*8570*/  HMMA.16816.F32.BF16 R184, R4.reuse, R24, R184 ;  /* 0x0000001804b8723c */ /* 0x040ff000000418b8 */
[C---:B------:R-:W-:Y:S08]  /*8580*/  HMMA.16816.F32.BF16 R188, R4.reuse, R26, R180 ;  /* 0x0000001a04bc723c */ /* 0x040ff000000418b4 */
[----:B------:R-:W-:Y:S08]  /*8590*/  HMMA.16816.F32.BF16 R192, R4, R28, R140 ;  /* 0x0000001c04c0723c */ /* 0x000ff0000004188c */
[C---:B---3--:R-:W-:Y:S01]  /*85a0*/  HMMA.16816.F32.BF16 R4, R20.reuse, R24, R12 ;  /* 0x000000181404723c */ /* 0x048fe2000004180c */
[----:B------:R-:W2:Y:S07]  /*85b0*/  LDSM.16.M88.4 R12, [R222+0x6000] ;  /* 0x00600000de0c783b */ /* 0x000eae0000000200 */
[C---:B------:R-:W-:Y:S01]  /*85c0*/  HMMA.16816.F32.BF16 R180, R20.reuse, R26, R176 ;  /* 0x0000001a14b4723c */ /* 0x040fe200000418b0 */
[----:B------:R-:W3:Y:S07]  /*85d0*/  LDSM.16.M88.4 R24, [R221+0x9800] ;  /* 0x00980000dd18783b */ /* 0x000eee0000000200 */
[C---:B------:R-:W-:Y:S08]  /*85e0*/  HMMA.16816.F32.BF16 R176, R20.reuse, R28, R132 ;  /* 0x0000001c14b0723c */ /* 0x040ff00000041884 */
[----:B------:R-:W-:Y:S01]  /*85f0*/  HMMA.16816.F32.BF16 R136, R20, R30, R136 ;  /* 0x0000001e1488723c */ /* 0x000fe20000041888 */
[----:B------:R-:W4:Y:S07]  /*8600*/  LDSM.16.M88.4 R20, [R219+0x1000] ;  /* 0x00100000db14783b */ /* 0x000f2e0000000200 */
[-C--:B-1----:R-:W-:Y:S01]  /*8610*/  HMMA.16816.F32.BF16 R28, R16, R32.reuse, R4 ;  /* 0x00000020101c723c */ /* 0x082fe20000041804 */
[----:B------:R-:W1:Y:S07]  /*8620*/  LDSM.16.M88.4 R4, [R220+0x6000] ;  /* 0x00600000dc04783b */ /* 0x000e6e0000000200 */
[----:B--2---:R-:W-:Y:S08]  /*8630*/  HMMA.16816.F32.BF16 R132, R12, R32, R184 ;  /* 0x000000200c84723c */ /* 0x004ff000000418b8 */
[----:B---3--:R-:W-:Y:S08]  /*8640*/  HMMA.16816.F32.BF16 R176, R16, R24, R176 ;  /* 0x0000001810b0723c */ /* 0x008ff000000418b0 */
[----:B----4-:R-:W-:Y:S08]  /*8650*/  HMMA.16816.F32.BF16 R140, R8, R20, R28 ;  /* 0x00000014088c723c */ /* 0x010ff0000004181c */
[-C--:B------:R-:W-:Y:S08]  /*8660*/  HMMA.16816.F32.BF16 R28, R16, R34.reuse, R180 ;  /* 0x00000022101c723c */ /* 0x080ff000000418b4 */
[----:B------:R-:W-:Y:S08]  /*8670*/  HMMA.16816.F32.BF16 R32, R12, R34, R188 ;  /* 0x000000220c20723c */ /* 0x000ff000000418bc */
[----:B------:R-:W-:Y:S01]  /*8680*/  HMMA.16816.F32.BF16 R180, R16, R26, R136 ;  /* 0x0000001a10b4723c */ /* 0x000fe20000041888 */
[----:B------:R-:W2:Y:S01]  /*8690*/  LDSM.16.M88.4 R16, [R219+0x1800] ;  /* 0x00180000db10783b */ /* 0x000ea20000000200 */
[----:B------:R-:W-:Y:S01]  /*86a0*/  FMUL.FTZ R142, R142, c[0x0][0x2ec] ;  /* 0x0000bb008e8e7a20 */ /* 0x000fe20000410000 */
[----:B------:R-:W-:-:S04]  /*86b0*/  DEPBAR.LE SB0, 0x0 ;  /* 0x000080000000791a */ /* 0x000fc80000000000 */
[----:B------:R-:W-:Y:S01]  /*86c0*/  FMUL.FTZ R141, R141, c[0x0][0x2ec] ;  /* 0x0000bb008d8d7a20 */ /* 0x000fe20000410000 */
[----:B------:R-:W-:Y:S01]  /*86d0*/  HMMA.16816.F32.BF16 R28, R8, R22, R28 ;  /* 0x00000016081c723c */ /* 0x000fe2000004181c */
[----:B------:R-:W3:Y:S01]  /*86e0*/  MUFU.TANH R184, R142 ;  /* 0x0000008e00b87308 */ /* 0x000ee20000002400 */
[----:B------:R-:W-:Y:S02]  /*86f0*/  FMUL.FTZ R140, R140, c[0x0][0x2ec] ;  /* 0x0000bb008c8c7a20 */ /* 0x000fe40000410000 */
[----:B------:R-:W-:-:S04]  /*8700*/  FMUL.FTZ R143, R143, c[0x0][0x2ec] ;  /* 0x0000bb008f8f7a20 */ /* 0x000fc80000410000 */
[C---:B-1----:R-:W-:Y:S01]  /*8710*/  HMMA.16816.F32.BF16 R132, R4.reuse, R20, R132 ;  /* 0x000000140484723c */ /* 0x042fe20000041884 */
[----:B------:R-:W1:Y:S07]  /*8720*/  MUFU.TANH R185, R141 ;  /* 0x0000008d00b97308 */ /* 0x000e6e0000002400 */
[----:B------:R-:W-:Y:S01]  /*8730*/  HMMA.16816.F32.BF16 R20, R4, R22, R32 ;  /* 0x000000160414723c */ /* 0x000fe20000041820 */
[----:B------:R-:W4:Y:S07]  /*8740*/  MUFU.TANH R186, R140 ;  /* 0x0000008c00ba7308 */ /* 0x000f2e0000002400 */
[----:B------:R-:W-:Y:S01]  /*8750*/  HMMA.16816.F32.BF16 R136, R12, R24, R192 ;  /* 0x000000180c88723c */ /* 0x000fe200000418c0 */
[----:B------:R-:W-:Y:S01]  /*8760*/  FMUL.FTZ R28, R28, c[0x0][0x2ec] ;  /* 0x0000bb001c1c7a20 */ /* 0x000fe20000410000 */
[----:B------:R-:W1:Y:S01]  /*8770*/  MUFU.TANH R143, R143 ;  /* 0x0000008f008f7308 */ /* 0x000e620000002400 */
[----:B------:R-:W-:-:S02]  /*8780*/  FMUL.FTZ R29, R29, c[0x0][0x2ec] ;  /* 0x0000bb001d1d7a20 */ /* 0x000fc40000410000 */
[----:B------:R-:W-:Y:S02]  /*8790*/  FMUL.FTZ R30, R30, c[0x0][0x2ec] ;  /* 0x0000bb001e1e7a20 */ /* 0x000fe40000410000 */
[----:B------:R-:W-:Y:S01]  /*87a0*/  FMUL.FTZ R31, R31, c[0x0][0x2ec] ;  /* 0x0000bb001f1f7a20 */ /* 0x000fe20000410000 */
[----:B------:R-:W-:Y:S01]  /*87b0*/  HMMA.16816.F32.BF16 R12, R12, R26, R196 ;  /* 0x0000001a0c0c723c */ /* 0x000fe200000418c4 */
        /* <DEDUP_REMOVED lines=9> */
[----:B------:R-:W-:-:S03]  /*8850*/  FMUL.FTZ R23, R23, c[0x0][0x2ec] ;  /* 0x0000bb0017177a20 */ /* 0x000fc60000410000 */
[----:B------:R-:W1:Y:S08]  /*8860*/  MUFU.TANH R134, R30 ;  /* 0x0000001e00867308 */ /* 0x000e700000002400 */
[----:B------:R2:W1:Y:S08]  /*8870*/  MUFU.TANH R142, R31 ;  /* 0x0000001f008e7308 */ /* 0x0004700000002400 */
[----:B------:R-:W1:Y:S01]  /*8880*/  MUFU.TANH R141, R133 ;  /* 0x00000085008d7308 */ /* 0x000e620000002400 */
[C---:B--2---:R-:W-:Y:S07]  /*8890*/  HMMA.16816.F32.BF16 R28, R8.reuse, R16, R176 ;  /* 0x00000010081c723c */ /* 0x044fee00000418b0 */
[----:B------:R-:W2:Y:S01]  /*88a0*/  MUFU.TANH R133, R20 ;  /* 0x0000001400857308 */ /* 0x000ea20000002400 */
[----:B------:R-:W-:Y:S07]  /*88b0*/  HMMA.16816.F32.BF16 R8, R8, R18, R180 ;  /* 0x000000120808723c */ /* 0x000fee00000418b4 */
[----:B------:R-:W1:Y:S08]  /*88c0*/  MUFU.TANH R176, R21 ;  /* 0x0000001500b07308 */ /* 0x000e700000002400 */
[----:B------:R-:W1:Y:S01]  /*88d0*/  MUFU.TANH R187, R22 ;  /* 0x0000001600bb7308 */ /* 0x000e620000002400 */
[----:B------:R-:W-:-:S07]  /*88e0*/  FMUL.FTZ R30, R30, c[0x0][0x2ec] ;  /* 0x0000bb001e1e7a20 */ /* 0x000fce0000410000 */
[----:B------:R5:W1:Y:S01]  /*88f0*/  MUFU.TANH R188, R23 ;  /* 0x0000001700bc7308 */ /* 0x000a620000002400 */
[----:B------:R-:W-:Y:S02]  /*8900*/  FMUL.FTZ R24, R28, c[0x0][0x2ec] ;  /* 0x0000bb001c187a20 */ /* 0x000fe40000410000 */
[----:B------:R-:W-:-:S05]  /*8910*/  FMUL.FTZ R8, R8, c[0x0][0x2ec] ;  /* 0x0000bb0008087a20 */ /* 0x000fca0000410000 */
[----:B------:R1:W1:Y:S01]  /*8920*/  MUFU.TANH R34, R30 ;  /* 0x0000001e00227308 */ /* 0x0002620000002400 */
[----:B------:R-:W-:Y:S02]  /*8930*/  FMUL.FTZ R9, R9, c[0x0][0x2ec] ;  /* 0x0000bb0009097a20 */ /* 0x000fe40000410000 */
[----:B------:R-:W-:Y:S02]  /*8940*/  FMUL.FTZ R10, R10, c[0x0][0x2ec] ;  /* 0x0000bb000a0a7a20 */ /* 0x000fe40000410000 */
[----:B------:R-:W-:Y:S01]  /*8950*/  FMUL.FTZ R11, R11, c[0x0][0x2ec] ;  /* 0x0000bb000b0b7a20 */ /* 0x000fe20000410000 */
[C---:B-----5:R-:W-:Y:S02]  /*8960*/  HMMA.16816.F32.BF16 R20, R4.reuse, R16, R136 ;  /* 0x000000100414723c */ /* 0x060fe40000041888 */
[----:B------:R2:W2:Y:S05]  /*8970*/  MUFU.TANH R140, R132 ;  /* 0x00000084008c7308 */ /* 0x0004aa0000002400 */
[----:B------:R-:W-:Y:S01]  /*8980*/  FMUL.FTZ R17, R29, c[0x0][0x2ec] ;  /* 0x0000bb001d117a20 */ /* 0x000fe20000410000 */
[----:B------:R-:W-:Y:S01]  /*8990*/  HMMA.16816.F32.BF16 R4, R4, R18, R12 ;  /* 0x000000120404723c */ /* 0x000fe2000004180c */
[----:B-1----:R-:W-:Y:S01]  /*89a0*/  FMUL.FTZ R30, R31, c[0x0][0x2ec] ;  /* 0x0000bb001f1e7a20 */ /* 0x002fe20000410000 */
[----:B------:R-:W1:Y:S08]  /*89b0*/  MUFU.TANH R35, R35 ;  /* 0x0000002300237308 */ /* 0x000e700000002400 */
[----:B------:R-:W1:Y:S06]  /*89c0*/  MUFU.TANH R135, R135 ;  /* 0x0000008700877308 */ /* 0x000e6c0000002400 */
[----:B------:R-:W-:-:S02]  /*89d0*/  FMUL.FTZ R20, R20, c[0x0][0x2ec] ;  /* 0x0000bb0014147a20 */ /* 0x000fc40000410000 */
[----:B------:R-:W-:Y:S01]  /*89e0*/  FMUL.FTZ R21, R21, c[0x0][0x2ec] ;  /* 0x0000bb0015157a20 */ /* 0x000fe20000410000 */
[----:B------:R-:W1:Y:S01]  /*89f0*/  MUFU.TANH R24, R24 ;  /* 0x0000001800187308 */ /* 0x000e620000002400 */
[----:B------:R-:W-:Y:S02]  /*8a00*/  FMUL.FTZ R23, R23, c[0x0][0x2ec] ;  /* 0x0000bb0017177a20 */ /* 0x000fe40000410000 */
[----:B------:R-:W-:Y:S02]  /*8a10*/  FMUL.FTZ R22, R22, c[0x0][0x2ec] ;  /* 0x0000bb0016167a20 */ /* 0x000fe40000410000 */
[----:B------:R-:W-:Y:S02]  /*8a20*/  FMUL.FTZ R4, R4, c[0x0][0x2ec] ;  /* 0x0000bb0004047a20 */ /* 0x000fe40000410000 */
[----:B------:R-:W-:Y:S01]  /*8a30*/  FMUL.FTZ R5, R5, c[0x0][0x2ec] ;  /* 0x0000bb0005057a20 */ /* 0x000fe20000410000 */
[----:B------:R1:W1:Y:S01]  /*8a40*/  MUFU.TANH R29, R20 ;  /* 0x00000014001d7308 */ /* 0x0002620000002400 */
[----:B------:R-:W-:-:S02]  /*8a50*/  FMUL.FTZ R6, R6, c[0x0][0x2ec] ;  /* 0x0000bb0006067a20 */ /* 0x000fc40000410000 */
[----:B------:R-:W-:-:S05]  /*8a60*/  FMUL.FTZ R7, R7, c[0x0][0x2ec] ;  /* 0x0000bb0007077a20 */ /* 0x000fca0000410000 */
[----:B------:R1:W1:Y:S08]  /*8a70*/  MUFU.TANH R28, R21 ;  /* 0x00000015001c7308 */ /* 0x0002700000002400 */
[----:B------:R1:W1:Y:S08]  /*8a80*/  MUFU.TANH R132, R23 ;  /* 0x0000001700847308 */ /* 0x0002700000002400 */
        /* <DEDUP_REMOVED lines=22> */
[----:B-1----:R-:W-:Y:S01]  /*8bf0*/  IMAD.U32 R4, RZ, RZ, UR22 ;  /* 0x00000016ff047e24 */ /* 0x002fe2000f8e00ff */
        /* <DEDUP_REMOVED lines=16> */
.L_x_1909:
[----:B--234-:R-:W2:Y:S01]  /*8d00*/  S2R R252, SR_TID.X ;  /* 0x0000000000fc7919 */ /* 0x01cea20000002100 */
[----:B------:R-:W-:-:S02]  /*8d10*/  MOV R0, UR20 ;  /* 0x0000001400007c02 */ /* 0x000fc40008000f00 */
[----:B--2---:R-:W-:-:S04]  /*8d20*/  SHF.L.U32 R252, R252, 0x1, RZ ;  /* 0x00000001fcfc7819 */ /* 0x004fc800000006ff */
[----:B------:R-:W-:-:S04]  /*8d30*/  LOP3.LUT R252, R252, 0x6, RZ, 0xc0, !PT ;  /* 0x00000006fcfc7812 */ /* 0x000fc800078ec0ff */
[----:B------:R-:W-:-:S04]  /*8d40*/  LEA R0, R0, R252, 0x5 ;  /* 0x000000fc00007211 */ /* 0x000fc800078e28ff */
[C---:B-1----:R-:W-:Y:S02]  /*8d50*/  IADD3 R7, R0.reuse, 0x1, RZ ;  /* 0x0000000100077810 */ /* 0x042fe40007ffe0ff */
[CC--:B------:R-:W-:Y:S02]  /*8d60*/  ISETP.GE.AND P1, PT, R0.reuse, R235.reuse, PT ;  /* 0x000000eb0000720c */ /* 0x0c0fe40003f26270 */
[C---:B------:R-:W-:Y:S02]  /*8d70*/  ISETP.GE.AND P3, PT, R7.reuse, R235, PT ;  /* 0x000000eb0700720c */ /* 0x040fe40003f66270 */
[CC--:B------:R-:W-:Y:S02]  /*8d80*/  ISETP.LT.OR P1, PT, R0.reuse, R231.reuse, P1 ;  /* 0x000000e70000720c */ /* 0x0c0fe40000f21670 */
[----:B------:R-:W-:Y:S02]  /*8d90*/  ISETP.LT.OR P3, PT, R7, R231, P3 ;  /* 0x000000e70700720c */ /* 0x000fe40001f61670 */
[----:B------:R-:W-:-:S02]  /*8da0*/  IADD3 R6, R0, 0x8, RZ ;  /* 0x0000000800067810 */ /* 0x000fc40007ffe0ff */
[C---:B------:R-:W-:Y:S02]  /*8db0*/  IADD3 R5, R0.reuse, 0x9, RZ ;  /* 0x0000000900057810 */ /* 0x040fe40007ffe0ff */
[C---:B------:R-:W-:Y:S02]  /*8dc0*/  IADD3 R4, R0.reuse, 0x10, RZ ;  /* 0x0000001000047810 */ /* 0x040fe40007ffe0ff */
[C---:B------:R-:W-:Y:S02]  /*8dd0*/  ISETP.GE.AND P6, PT, R0.reuse, R234, PT ;  /* 0x000000ea0000720c */ /* 0x040fe40003fc6270 */
[C---:B------:R-:W-:Y:S02]  /*8de0*/  ISETP.GE.AND P5, PT, R0.reuse, R233, PT ;  /* 0x000000e90000720c */ /* 0x040fe40003fa6270 */
[----:B------:R-:W-:Y:S02]  /*8df0*/  ISETP.GE.AND P4, PT, R0, R232, PT ;  /* 0x000000e80000720c */ /* 0x000fe40003f86270 */
[----:B------:R-:W-:-:S02]  /*8e00*/  FSEL R9, R186, -INF , !P1 ;  /* 0xff800000ba097808 */ /* 0x000fc40004800000 */
[----:B------:R-:W-:Y:S02]  /*8e10*/  FSEL R11, R185, -INF , !P3 ;  /* 0xff800000b90b7808 */ /* 0x000fe40005800000 */
[-C--:B------:R-:W-:Y:S02]  /*8e20*/  ISETP.GE.AND P2, PT, R6, R235.reuse, PT ;  /* 0x000000eb0600720c */ /* 0x080fe40003f46270 */
[-C--:B------:R-:W-:Y:S02]  /*8e30*/  ISETP.GE.AND P1, PT, R5, R235.reuse, PT ;  /* 0x000000eb0500720c */ /* 0x080fe40003f26270 */
[----:B------:R-:W-:Y:S02]  /*8e40*/  ISETP.GE.AND P3, PT, R4, R235, PT ;  /* 0x000000eb0400720c */ /* 0x000fe40003f66270 */
[C---:B------:R-:W-:Y:S02]  /*8e50*/  IADD3 R3, R0.reuse, 0x11, RZ ;  /* 0x0000001100037810 */ /* 0x040fe40007ffe0ff */
[----:B------:R-:W-:-:S02]  /*8e60*/  IADD3 R2, R0, 0x18, RZ ;  /* 0x0000001800027810 */ /* 0x000fc40007ffe0ff */
[C---:B------:R-:W-:Y:S02]  /*8e70*/  IADD3 R8, R0.reuse, 0x19, RZ ;  /* 0x0000001900087810 */ /* 0x040fe40007ffe0ff */
[C---:B------:R-:W-:Y:S02]  /*8e80*/  ISETP.LT.OR P6, PT, R0.reuse, R230, P6 ;  /* 0x000000e60000720c */ /* 0x040fe400037c1670 */
[C---:B------:R-:W-:Y:S02]  /*8e90*/  ISETP.LT.OR P5, PT, R0.reuse, R229, P5 ;  /* 0x000000e50000720c */ /* 0x040fe40002fa1670 */
[----:B------:R-:W-:Y:S02]  /*8ea0*/  ISETP.LT.OR P4, PT, R0, R228, P4 ;  /* 0x000000e40000720c */ /* 0x000fe40002781670 */
[-C--:B------:R-:W-:Y:S02]  /*8eb0*/  ISETP.LT.OR P2, PT, R6, R231.reuse, P2 ;  /* 0x000000e70600720c */ /* 0x080fe40001741670 */
[----:B------:R-:W-:-:S02]  /*8ec0*/  ISETP.LT.OR P1, PT, R5, R231, P1 ;  /* 0x000000e70500720c */ /* 0x000fc40000f21670 */
[----:B------:R-:W-:Y:S02]  /*8ed0*/  ISETP.LT.OR P3, PT, R4, R231, P3 ;  /* 0x000000e70400720c */ /* 0x000fe40001f61670 */
[----:B------:R-:W-:Y:S02]  /*8ee0*/  FMNMX.FTZ R0, R207, R9, !PT ;  /* 0x00000009cf007209 */ /* 0x000fe40007810000 */
[----:B------:R-:W-:Y:S02]  /*8ef0*/  FSEL R16, R33, -INF , !P2 ;  /* 0xff80000021107808 */ /* 0x000fe40005000000 */
[----:B------:R-:W-:Y:S02]  /*8f00*/  FSEL R15, R32, -INF , !P1 ;  /* 0xff800000200f7808 */ /* 0x000fe40004800000 */
[----:B------:R-:W-:Y:S02]  /*8f10*/  FSEL R178, R24, -INF , !P3 ;  /* 0xff80000018b27808 */ /* 0x000fe40005800000 */
[----:B------:R-:W-:-:S02]  /*8f20*/  FMNMX.FTZ R0, R11, R0, !PT ;  /* 0x000000000b007209 */ /* 0x000fc40007810000 */
[CC--:B------:R-:W-:Y:S02]  /*8f30*/  ISETP.GE.AND P2, PT, R3.reuse, R235.reuse, PT ;  /* 0x000000eb0300720c */ /* 0x0c0fe40003f46270 */
[-C--:B------:R-:W-:Y:S02]  /*8f40*/  ISETP.GE.AND P1, PT, R2, R235.reuse, PT ;  /* 0x000000eb0200720c */ /* 0x080fe40003f26270 */
[----:B------:R-:W-:Y:S02]  /*8f50*/  ISETP.GE.AND P3, PT, R8, R235, PT ;  /* 0x000000eb0800720c */ /* 0x000fe40003f66270 */
[----:B------:R-:W-:Y:S02]  /*8f60*/  FMNMX.FTZ R0, R16, R0, !PT ;  /* 0x0000000010007209 */ /* 0x000fe40007810000 */
[-C--:B------:R-:W-:Y:S02]  /*8f70*/  ISETP.LT.OR P2, PT, R3, R231.reuse, P2 ;  /* 0x000000e70300720c */ /* 0x080fe40001741670 */
[----:B------:R-:W-:-:S02]  /*8f80*/  ISETP.LT.OR P1, PT, R2, R231, P1 ;  /* 0x000000e70200720c */ /* 0x000fc40000f21670 */
[----:B------:R-:W-:Y:S02]  /*8f90*/  ISETP.LT.OR P3, PT, R8, R231, P3 ;  /* 0x000000e70800720c */ /* 0x000fe40001f61670 */
[----:B------:R-:W-:Y:S02]  /*8fa0*/  FMNMX.FTZ R0, R15, R0, !PT ;  /* 0x000000000f007209 */ /* 0x000fe40007810000 */
[----:B------:R-:W-:Y:S02]  /*8fb0*/  FSEL R177, R17, -INF , !P2 ;  /* 0xff80000011b17808 */ /* 0x000fe40005000000 */
[----:B------:R-:W-:Y:S02]  /*8fc0*/  FSEL R179, R13, -INF , !P1 ;  /* 0xff8000000db37808 */ /* 0x000fe40004800000 */
[----:B------:R-:W-:Y:S02]  /*8fd0*/  FSEL R181, R12, -INF , !P3 ;  /* 0xff8000000cb57808 */ /* 0x000fe40005800000 */
[----:B------:R-:W-:-:S02]  /*8fe0*/  ISETP.GE.AND P2, PT, R7, R234, PT ;  /* 0x000000ea0700720c */ /* 0x000fc40003f46270 */
[C---:B------:R-:W-:Y:S02]  /*8ff0*/  ISETP.GE.AND P1, PT, R7.reuse, R233, PT ;  /* 0x000000e90700720c */ /* 0x040fe40003f26270 */
[C---:B------:R-:W-:Y:S02]  /*9000*/  ISETP.GE.AND P3, PT, R7.reuse, R232, PT ;  /* 0x000000e80700720c */ /* 0x040fe40003f66270 */
[----:B------:R-:W-:Y:S02]  /*9010*/  FMNMX.FTZ R0, R178, R0, !PT ;  /* 0x00000000b2007209 */ /* 0x000fe40007810000 */
[C---:B------:R-:W-:Y:S02]  /*9020*/  ISETP.LT.OR P2, PT, R7.reuse, R230, P2 ;  /* 0x000000e60700720c */ /* 0x040fe40001741670 */
[C---:B------:R-:W-:Y:S02]  /*9030*/  ISETP.LT.OR P1, PT, R7.reuse, R229, P1 ;  /* 0x000000e50700720c */ /* 0x040fe40000f21670 */
[----:B------:R-:W-:-:S02]  /*9040*/  ISETP.LT.OR P3, PT, R7, R228, P3 ;  /* 0x000000e40700720c */ /* 0x000fc40001f61670 */
[----:B------:R-:W-:Y:S02]  /*9050*/  FSEL R7, R184, -INF , !P6 ;  /* 0xff800000b8077808 */ /* 0x000fe40007000000 */
[----:B------:R-:W-:Y:S02]  /*9060*/  ISETP.GE.AND P6, PT, R6, R234, PT ;  /* 0x000000ea0600720c */ /* 0x000fe40003fc6270 */
[----:B------:R-:W-:Y:S02]  /*9070*/  FMNMX.FTZ R0, R177, R0, !PT ;  /* 0x00000000b1007209 */ /* 0x000fe40007810000 */
[----:B------:R-:W-:Y:S02]  /*9080*/  FSEL R10, R140, -INF , !P5 ;  /* 0xff8000008c0a7808 */ /* 0x000fe40006800000 */
[----:B------:R-:W-:Y:S02]  /*9090*/  FSEL R14, R143, -INF , !P2 ;  /* 0xff8000008f0e7808 */ /* 0x000fe40005000000 */
[----:B------:R-:W-:-:S02]  /*90a0*/  FSEL R18, R141, -INF , !P1 ;  /* 0xff8000008d127808 */ /* 0x000fc40004800000 */
[----:B------:R-:W-:Y:S02]  /*90b0*/  FSEL R19, R135, -INF , !P3 ;  /* 0xff80000087137808 */ /* 0x000fe40005800000 */
[CC--:B------:R-:W-:Y:S02]  /*90c0*/  ISETP.GE.AND P5, PT, R6.reuse, R233.reuse, PT ;  /* 0x000000e90600720c */ /* 0x0c0fe40003fa6270 */
[C---:B------:R-:W-:Y:S02]  /*90d0*/  ISETP.GE.AND P2, PT, R5.reuse, R234, PT ;  /* 0x000000ea0500720c */ /* 0x040fe40003f46270 */
[C---:B------:R-:W-:Y:S02]  /*90e0*/  ISETP.GE.AND P1, PT, R5.reuse, R233, PT ;  /* 0x000000e90500720c */ /* 0x040fe40003f26270 */
[----:B------:R-:W-:Y:S02]  /*90f0*/  ISETP.GE.AND P3, PT, R5, R232, PT ;  /* 0x000000e80500720c */ /* 0x000fe40003f66270 */
[----:B------:R-:W-:-:S02]  /*9100*/  ISETP.LT.OR P6, PT, R6, R230, P6 ;  /* 0x000000e60600720c */ /* 0x000fc400037c1670 */
[----:B------:R-:W-:Y:S02]  /*9110*/  FMNMX.FTZ R136, R179, R0, !PT ;  /* 0x00000000b3887209 */ /* 0x000fe40007810000 */
[----:B------:R-:W-:Y:S02]  /*9120*/  FMNMX.FTZ R0, R206, R7, !PT ;  /* 0x00000007ce007209 */ /* 0x000fe40007810000 */
[-C--:B------:R-:W-:Y:S02]  /*9130*/  ISETP.LT.OR P5, PT, R6, R229.reuse, P5 ;  /* 0x000000e50600720c */ /* 0x080fe40002fa1670 */
[C---:B------:R-:W-:Y:S02]  /*9140*/  ISETP.LT.OR P2, PT, R5.reuse, R230, P2 ;  /* 0x000000e60500720c */ /* 0x040fe40001741670 */
[C---:B------:R-:W-:Y:S02]  /*9150*/  ISETP.LT.OR P1, PT, R5.reuse, R229, P1 ;  /* 0x000000e50500720c */ /* 0x040fe40000f21670 */
[----:B------:R-:W-:-:S02]  /*9160*/  ISETP.LT.OR P3, PT, R5, R228, P3 ;  /* 0x000000e40500720c */ /* 0x000fc40001f61670 */
[----:B------:R-:W-:Y:S02]  /*9170*/  FSEL R5, R134, -INF , !P6 ;  /* 0xff80000086057808 */ /* 0x000fe40007000000 */
[----:B------:R-:W-:Y:S02]  /*9180*/  ISETP.GE.AND P6, PT, R4, R234, PT ;  /* 0x000000ea0400720c */ /* 0x000fe40003fc6270 */
[----:B------:R-:W-:Y:S02]  /*9190*/  FMNMX.FTZ R0, R14, R0, !PT ;  /* 0x000000000e007209 */ /* 0x000fe40007810000 */
[----:B------:R-:W-:Y:S02]  /*91a0*/  FSEL R13, R35, -INF , !P4 ;  /* 0xff800000230d7808 */ /* 0x000fe40006000000 */
[----:B------:R-:W-:Y:S02]  /*91b0*/  ISETP.GE.AND P4, PT, R6, R232, PT ;  /* 0x000000e80600720c */ /* 0x000fe40003f86270 */
[----:B------:R-:W-:-:S02]  /*91c0*/  FMNMX.FTZ R136, R181, R136, !PT ;  /* 0x00000088b5887209 */ /* 0x000fc40007810000 */
[----:B------:R-:W-:Y:S02]  /*91d0*/  FSEL R17, R133, -INF , !P5 ;  /* 0xff80000085117808 */ /* 0x000fe40006800000 */
[----:B------:R-:W-:Y:S02]  /*91e0*/  ISETP.GE.AND P5, PT, R3, R234, PT ;  /* 0x000000ea0300720c */ /* 0x000fe40003fa6270 */
[----:B------:R-:W-:Y:S02]  /*91f0*/  ISETP.LT.OR P6, PT, R4, R230, P6 ;  /* 0x000000e60400720c */ /* 0x000fe400037c1670 */
[----:B------:R-:W-:Y:S02]  /*9200*/  FSEL R12, R142, -INF , !P2 ;  /* 0xff8000008e0c7808 */ /* 0x000fe40005000000 */
[----:B------:R-:W-:Y:S02]  /*9210*/  FMNMX.FTZ R135, R5, R0, !PT ;  /* 0x0000000005877209 */ /* 0x000fe40007810000 */
[----:B------:R-:W-:-:S02]  /*9220*/  ISETP.LT.OR P4, PT, R6, R228, P4 ;  /* 0x000000e40600720c */ /* 0x000fc40002781670 */
[----:B------:R-:W1:Y:S01]  /*9230*/  SHFL.BFLY PT, R6, R136, 0x2, 0x1f ;  /* 0x0c401f0088067f89 */ /* 0x000e6200000e0000 */
[----:B------:R-:W-:Y:S02]  /*9240*/  ISETP.LT.OR P5, PT, R3, R230, P5 ;  /* 0x000000e60300720c */ /* 0x000fe40002fa1670 */
[----:B------:R-:W-:Y:S02]  /*9250*/  ISETP.GE.AND P2, PT, R2, R234, PT ;  /* 0x000000ea0200720c */ /* 0x000fe40003f46270 */
[----:B------:R-:W-:Y:S02]  /*9260*/  FSEL R139, R34, -INF , !P6 ;  /* 0xff800000228b7808 */ /* 0x000fe40007000000 */
[----:B------:R-:W-:Y:S01]  /*9270*/  FMNMX.FTZ R135, R12, R135, !PT ;  /* 0x000000870c877209 */ /* 0x000fe20007810000 */
[----:B------:R-:W-:Y:S01]  /*9280*/  LDSM.16.MT88.4 R32, [R217+0xb000] ;  /* 0x00b00000d920783b */ /* 0x000fe20000004200 */
[----:B------:R-:W-:Y:S02]  /*9290*/  FSEL R138, R30, -INF , !P5 ;  /* 0xff8000001e8a7808 */ /* 0x000fe40006800000 */
[----:B------:R-:W-:-:S02]  /*92a0*/  ISETP.LT.OR P2, PT, R2, R230, P2 ;  /* 0x000000e60200720c */ /* 0x000fc40001741670 */
[C---:B------:R-:W-:Y:S02]  /*92b0*/  ISETP.GE.AND P5, PT, R8.reuse, R234, PT ;  /* 0x000000ea0800720c */ /* 0x040fe40003fa6270 */
[----:B------:R-:W-:Y:S02]  /*92c0*/  FMNMX.FTZ R135, R139, R135, !PT ;  /* 0x000000878b877209 */ /* 0x000fe40007810000 */
[----:B------:R-:W-:Y:S02]  /*92d0*/  FSEL R133, R21, -INF , !P2 ;  /* 0xff80000015857808 */ /* 0x000fe40005000000 */
[----:B------:R-:W-:Y:S02]  /*92e0*/  ISETP.LT.OR P5, PT, R8, R230, P5 ;  /* 0x000000e60800720c */ /* 0x000fe40002fa1670 */
[----:B------:R-:W-:Y:S02]  /*92f0*/  FMNMX.FTZ R135, R138, R135, !PT ;  /* 0x000000878a877209 */ /* 0x000fe40007810000 */
[----:B------:R-:W-:-:S02]  /*9300*/  FSEL R142, R20, -INF , !P5 ;  /* 0xff800000148e7808 */ /* 0x000fc40006800000 */
[----:B------:R-:W-:Y:S02]  /*9310*/  FMNMX.FTZ R135, R133, R135, !PT ;  /* 0x0000008785877209 */ /* 0x000fe40007810000 */
[----:B------:R-:W-:Y:S02]  /*9320*/  FMNMX.FTZ R0, R205, R10, !PT ;  /* 0x0000000acd007209 */ /* 0x000fe40007810000 */
[----:B------:R-:W-:Y:S02]  /*9330*/  FMNMX.FTZ R135, R142, R135, !PT ;  /* 0x000000878e877209 */ /* 0x000fe40007810000 */
[----:B------:R-:W-:Y:S02]  /*9340*/  ISETP.GE.AND P6, PT, R4, R233, PT ;  /* 0x000000e90400720c */ /* 0x000fe40003fc6270 */
[----:B------:R-:W-:Y:S01]  /*9350*/  FMNMX.FTZ R0, R18, R0, !PT ;  /* 0x0000000012007209 */ /* 0x000fe20007810000 */
[----:B------:R-:W2:Y:S01]  /*9360*/  SHFL.BFLY PT, R21, R135, 0x2, 0x1f ;  /* 0x0c401f0087157f89 */ /* 0x000ea200000e0000 */
[----:B------:R-:W-:-:S02]  /*9370*/  ISETP.LT.OR P6, PT, R4, R229, P6 ;  /* 0x000000e50400720c */ /* 0x000fc400037c1670 */
[----:B-1----:R-:W-:Y:S02]  /*9380*/  FMNMX.FTZ R136, R136, R6, !PT ;  /* 0x0000000688887209 */ /* 0x002fe40007810000 */
[----:B------:R-:W-:Y:S02]  /*9390*/  ISETP.GE.AND P5, PT, R3, R233, PT ;  /* 0x000000e90300720c */ /* 0x000fe40003fa6270 */
[----:B------:R-:W-:Y:S01]  /*93a0*/  FSEL R6, R176, -INF , !P1 ;  /* 0xff800000b0067808 */ /* 0x000fe20004800000 */
[----:B------:R-:W1:Y:S01]  /*93b0*/  SHFL.BFLY PT, R22, R136, 0x1, 0x1f ;  /* 0x0c201f0088167f89 */ /* 0x000e6200000e0000 */
[----:B------:R-:W-:Y:S02]  /*93c0*/  FMNMX.FTZ R0, R17, R0, !PT ;  /* 0x0000000011007209 */ /* 0x000fe40007810000 */
[----:B------:R-:W-:Y:S02]  /*93d0*/  ISETP.LT.OR P5, PT, R3, R229, P5 ;  /* 0x000000e50300720c */ /* 0x000fe40002fa1670 */
[----:B------:R-:W-:-:S02]  /*93e0*/  FSEL R141, R29, -INF , !P6 ;  /* 0xff8000001d8d7808 */ /* 0x000fc40007000000 */
[----:B------:R-:W-:Y:S02]  /*93f0*/  ISETP.GE.AND P1, PT, R3, R232, PT ;  /* 0x000000e80300720c */ /* 0x000fe40003f26270 */
[-C--:B------:R-:W-:Y:S02]  /*9400*/  ISETP.GE.AND P6, PT, R2, R233.reuse, PT ;  /* 0x000000e90200720c */ /* 0x080fe40003fc6270 */
[----:B------:R-:W-:Y:S02]  /*9410*/  FMNMX.FTZ R0, R6, R0, !PT ;  /* 0x0000000006007209 */ /* 0x000fe40007810000 */
[----:B------:R-:W-:Y:S02]  /*9420*/  FSEL R140, R28, -INF , !P5 ;  /* 0xff8000001c8c7808 */ /* 0x000fe40006800000 */
[----:B------:R-:W-:Y:S02]  /*9430*/  ISETP.GE.AND P2, PT, R4, R232, PT ;  /* 0x000000e80400720c */ /* 0x000fe40003f46270 */
[----:B------:R-:W-:-:S02]  /*9440*/  ISETP.GE.AND P5, PT, R8, R233, PT ;  /* 0x000000e90800720c */ /* 0x000fc40003fa6270 */
[----:B------:R-:W-:Y:S02]  /*9450*/  ISETP.LT.OR P6, PT, R2, R229, P6 ;  /* 0x000000e50200720c */ /* 0x000fe400037c1670 */
[----:B------:R-:W-:Y:S02]  /*9460*/  ISETP.LT.OR P1, PT, R3, R228, P1 ;  /* 0x000000e40300720c */ /* 0x000fe40000f21670 */
[----:B------:R-:W-:Y:S02]  /*9470*/  FMNMX.FTZ R0, R141, R0, !PT ;  /* 0x000000008d007209 */ /* 0x000fe40007810000 */
[----:B------:R-:W-:Y:S02]  /*9480*/  FMNMX.FTZ R3, R204, R13, !PT ;  /* 0x0000000dcc037209 */ /* 0x000fe40007810000 */
[----:B------:R-:W-:Y:S02]  /*9490*/  ISETP.LT.OR P2, PT, R4, R228, P2 ;  /* 0x000000e40400720c */ /* 0x000fe40001741670 */
[----:B------:R-:W-:-:S02]  /*94a0*/  ISETP.LT.OR P5, PT, R8, R229, P5 ;  /* 0x000000e50800720c */ /* 0x000fc40002fa1670 */
        /* <DEDUP_REMOVED lines=8> */
[----:B------:R-:W-:Y:S02]  /*9530*/  FMNMX.FTZ R134, R180, R0, !PT ;  /* 0x00000000b4867209 */ /* 0x000fe40007810000 */
[----:B------:R-:W-:Y:S02]  /*9540*/  ISETP.GE.AND P4, PT, R2, R232, PT ;  /* 0x000000e80200720c */ /* 0x000fe40003f86270 */
[----:B--2---:R-:W-:Y:S02]  /*9550*/  FMNMX.FTZ R135, R135, R21, !PT ;  /* 0x0000001587877209 */ /* 0x004fe40007810000 */
[----:B------:R-:W-:-:S02]  /*9560*/  FSEL R182, R31, -INF , !P2 ;  /* 0xff8000001fb67808 */ /* 0x000fc40005000000 */
[----:B------:R-:W-:Y:S01]  /*9570*/  FMNMX.FTZ R0, R20, R3, !PT ;  /* 0x0000000314007209 */ /* 0x000fe20007810000 */
[----:B------:R-:W2:Y:S01]  /*9580*/  SHFL.BFLY PT, R21, R135, 0x1, 0x1f ;  /* 0x0c201f0087157f89 */ /* 0x000ea200000e0000 */
[----:B------:R-:W-:Y:S02]  /*9590*/  ISETP.LT.OR P4, PT, R2, R228, P4 ;  /* 0x000000e40200720c */ /* 0x000fe40002781670 */
[----:B------:R-:W-:Y:S01]  /*95a0*/  ISETP.GE.AND P2, PT, R8, R232, PT ;  /* 0x000000e80800720c */ /* 0x000fe20003f46270 */
[----:B------:R-:W3:Y:S01]  /*95b0*/  SHFL.BFLY PT, R2, R134, 0x2, 0x1f ;  /* 0x0c401f0086027f89 */ /* 0x000ee200000e0000 */
[----:B------:R-:W-:Y:S02]  /*95c0*/  FSEL R183, R132, -INF , !P1 ;  /* 0xff80000084b77808 */ /* 0x000fe40004800000 */
[----:B------:R-:W-:Y:S01]  /*95d0*/  FMNMX.FTZ R0, R182, R0, !PT ;  /* 0x00000000b6007209 */ /* 0x000fe20007810000 */
[----:B------:R-:W-:Y:S01]  /*95e0*/  LDSM.16.MT88.4 R28, [R218+0xa000] ;  /* 0x00a00000da1c783b */ /* 0x000fe20000004200 */
[----:B------:R-:W-:-:S02]  /*95f0*/  ISETP.LT.OR P1, PT, R8, R228, P2 ;  /* 0x000000e40800720c */ /* 0x000fc40001721670 */
[----:B------:R-:W-:Y:S02]  /*9600*/  FSEL R192, R26, -INF , !P4 ;  /* 0xff8000001ac07808 */ /* 0x000fe40006000000 */
[----:B------:R-:W-:Y:S02]  /*9610*/  FMNMX.FTZ R0, R183, R0, !PT ;  /* 0x00000000b7007209 */ /* 0x000fe40007810000 */
[----:B------:R-:W-:Y:S02]  /*9620*/  FSEL R187, R27, -INF , !P1 ;  /* 0xff8000001bbb7808 */ /* 0x000fe40004800000 */
[----:B------:R-:W-:Y:S01]  /*9630*/  FMNMX.FTZ R0, R192, R0, !PT ;  /* 0x00000000c0007209 */ /* 0x000fe20007810000 */
[----:B------:R-:W-:Y:S01]  /*9640*/  LDSM.16.MT88.4 R24, [R213+0xa000] ;  /* 0x00a00000d518783b */ /* 0x000fe20000004200 */
[----:B-1----:R-:W-:Y:S02]  /*9650*/  FMNMX.FTZ R136, R136, R22, !PT ;  /* 0x0000001688887209 */ /* 0x002fe40007810000 */
[----:B------:R-:W-:-:S02]  /*9660*/  FMNMX.FTZ R0, R187, R0, !PT ;  /* 0x00000000bb007209 */ /* 0x000fc40007810000 */
[C---:B------:R-:W-:Y:S01]  /*9670*/  FSETP.NEU.FTZ.AND P4, PT, R136.reuse, -INF , PT ;  /* 0xff8000008800780b */ /* 0x040fe20003f9d000 */
[----:B------:R-:W-:Y:S01]  /*9680*/  FMUL.FTZ R3, R136, c[0x0][0x23c] ;  /* 0x00008f0088037a20 */ /* 0x000fe20000410000 */
[----:B--2---:R-:W-:Y:S01]  /*9690*/  FMNMX.FTZ R135, R135, R21, !PT ;  /* 0x0000001587877209 */ /* 0x004fe20007810000 */
[----:B------:R-:W1:Y:S01]  /*96a0*/  SHFL.BFLY PT, R137, R0, 0x2, 0x1f ;  /* 0x0c401f0000897f89 */ /* 0x000e6200000e0000 */
[----:B---3--:R-:W-:-:S03]  /*96b0*/  FMNMX.FTZ R134, R2, R134, !PT ;  /* 0x0000008602867209 */ /* 0x008fc60007810000 */
[C---:B------:R-:W-:Y:S01]  /*96c0*/  FMUL.FTZ R2, R135.reuse, c[0x0][0x23c] ;  /* 0x00008f0087027a20 */ /* 0x040fe20000410000 */
[----:B------:R-:W-:Y:S01]  /*96d0*/  FSETP.NEU.FTZ.AND P3, PT, R135, -INF , PT ;  /* 0xff8000008700780b */ /* 0x000fe20003f7d000 */
[----:B------:R-:W2:Y:S01]  /*96e0*/  SHFL.BFLY PT, R8, R134, 0x1, 0x1f ;  /* 0x0c201f0086087f89 */ /* 0x000ea200000e0000 */
[----:B------:R-:W-:Y:S02]  /*96f0*/  FSEL R3, R3, RZ, P4 ;  /* 0x000000ff03037208 */ /* 0x000fe40002000000 */
[----:B------:R-:W-:-:S03]  /*9700*/  FSEL R2, R2, RZ, P3 ;  /* 0x000000ff02027208 */ /* 0x000fc60001800000 */
[--C-:B------:R-:W-:Y:S02]  /*9710*/  FFMA.FTZ R15, R15, c[0x0][0x23c], -R3.reuse ;  /* 0x00008f000f0f7a23 */ /* 0x100fe40000010803 */
[--C-:B------:R-:W-:Y:S02]  /*9720*/  FFMA.FTZ R7, R7, c[0x0][0x23c], -R2.reuse ;  /* 0x00008f0007077a23 */ /* 0x100fe40000010802 */
[--C-:B------:R-:W-:Y:S01]  /*9730*/  FFMA.FTZ R12, R12, c[0x0][0x23c], -R2.reuse ;  /* 0x00008f000c0c7a23 */ /* 0x100fe20000010802 */
[----:B------:R-:W-:Y:S01]  /*9740*/  MUFU.EX2 R236, R15 ;  /* 0x0000000f00ec7308 */ /* 0x000fe20000000800 */
[--C-:B------:R-:W-:Y:S02]  /*9750*/  FFMA.FTZ R5, R5, c[0x0][0x23c], -R2.reuse ;  /* 0x00008f0005057a23 */ /* 0x100fe40000010802 */
[--C-:B------:R-:W-:Y:S02]  /*9760*/  FFMA.FTZ R16, R16, c[0x0][0x23c], -R3.reuse ;  /* 0x00008f0010107a23 */ /* 0x100fe40000010803 */
[----:B------:R-:W-:Y:S01]  /*9770*/  FFMA.FTZ R14, R14, c[0x0][0x23c], -R2 ;  /* 0x00008f000e0e7a23 */ /* 0x000fe20000010802 */
[----:B-1----:R-:W-:Y:S01]  /*9780*/  FMNMX.FTZ R137, R137, R0, !PT ;  /* 0x0000000089897209 */ /* 0x002fe20007810000 */
[--C-:B------:R-:W-:Y:S01]  /*9790*/  FFMA.FTZ R9, R9, c[0x0][0x23c], -R3.reuse ;  /* 0x00008f0009097a23 */ /* 0x100fe20000010803 */
[----:B------:R1:W-:Y:S01]  /*97a0*/  MUFU.EX2 R198, R7 ;  /* 0x0000000700c67308 */ /* 0x0003e20000000800 */
[----:B------:R-:W-:Y:S01]  /*97b0*/  FFMA.FTZ R11, R11, c[0x0][0x23c], -R3 ;  /* 0x00008f000b0b7a23 */ /* 0x000fe20000010803 */
[----:B--2---:R-:W-:-:S06]  /*97c0*/  FMNMX.FTZ R134, R134, R8, !PT ;  /* 0x0000000886867209 */ /* 0x004fcc0007810000 */
[----:B------:R-:W-:Y:S01]  /*97d0*/  MUFU.EX2 R200, R12 ;  /* 0x0000000c00c87308 */ /* 0x000fe20000000800 */
[C---:B------:R-:W-:Y:S01]  /*97e0*/  FSETP.NEU.FTZ.AND P2, PT, R134.reuse, -INF , PT ;  /* 0xff8000008600780b */ /* 0x040fe20003f5d000 */
[----:B------:R-:W-:-:S05]  /*97f0*/  FMUL.FTZ R0, R134, c[0x0][0x23c] ;  /* 0x00008f0086007a20 */ /* 0x000fca0000410000 */
[----:B------:R-:W-:Y:S01]  /*9800*/  FSEL R0, R0, RZ, P2 ;  /* 0x000000ff00007208 */ /* 0x000fe20001000000 */
[----:B-1----:R-:W1:Y:S01]  /*9810*/  SHFL.BFLY PT, R7, R137, 0x1, 0x1f ;  /* 0x0c201f0089077f89 */ /* 0x002e6200000e0000 */
[----:B------:R2:W-:Y:S03]  /*9820*/  MUFU.EX2 R199, R5 ;  /* 0x0000000500c77308 */ /* 0x0005e60000000800 */
[--C-:B------:R-:W-:Y:S02]  /*9830*/  FFMA.FTZ R6, R6, c[0x0][0x23c], -R0.reuse ;  /* 0x00008f0006067a23 */ /* 0x100fe40000010800 */
[--C-:B------:R-:W-:Y:S02]  /*9840*/  FFMA.FTZ R10, R10, c[0x0][0x23c], -R0.reuse ;  /* 0x00008f000a0a7a23 */ /* 0x100fe40000010800 */
[--C-:B------:R-:W-:Y:S01]  /*9850*/  FFMA.FTZ R18, R18, c[0x0][0x23c], -R0.reuse ;  /* 0x00008f0012127a23 */ /* 0x100fe20000010800 */
[----:B------:R3:W-:Y:S01]  /*9860*/  MUFU.EX2 R196, R6 ;  /* 0x0000000600c47308 */ /* 0x0007e20000000800 */
[----:B------:R-:W-:Y:S01]  /*9870*/  FFMA.FTZ R17, R17, c[0x0][0x23c], -R0 ;  /* 0x00008f0011117a23 */ /* 0x000fe20000010800 */
[----:B--2---:R-:W-:-:S06]  /*9880*/  FSEL R5, R136, RZ, P4 ;  /* 0x000000ff88057208 */ /* 0x004fcc0002000000 */
[----:B------:R-:W-:Y:S01]  /*9890*/  MUFU.EX2 R201, R16 ;  /* 0x0000001000c97308 */ /* 0x000fe20000000800 */
[----:B------:R-:W-:Y:S01]  /*98a0*/  FADD.FTZ R5, R207, -R5 ;  /* 0x80000005cf057221 */ /* 0x000fe20000010000 */
[----:B-1----:R-:W-:Y:S02]  /*98b0*/  FMNMX.FTZ R137, R137, R7, !PT ;  /* 0x0000000789897209 */ /* 0x002fe40007810000 */
[----:B---3--:R-:W-:Y:S01]  /*98c0*/  FSEL R6, R134, RZ, P2 ;  /* 0x000000ff86067208 */ /* 0x008fe20001000000 */
[----:B------:R-:W-:Y:S01]  /*98d0*/  FMUL.FTZ R5, R5, c[0x0][0x23c] ;  /* 0x00008f0005057a20 */ /* 0x000fe20000410000 */
[C---:B------:R-:W-:Y:S01]  /*98e0*/  FSETP.NEU.FTZ.AND P1, PT, R137.reuse, -INF , PT ;  /* 0xff8000008900780b */ /* 0x040fe20003f3d000 */
[----:B------:R-:W-:Y:S01]  /*98f0*/  FMUL.FTZ R12, R137, c[0x0][0x23c] ;  /* 0x00008f00890c7a20 */ /* 0x000fe20000410000 */
[----:B------:R-:W-:Y:S04]  /*9900*/  MUFU.EX2 R197, R14 ;  /* 0x0000000e00c57308 */ /* 0x000fe80000000800 */
[----:B------:R-:W-:-:S04]  /*9910*/  FSEL R12, R12, RZ, P1 ;  /* 0x000000ff0c0c7208 */ /* 0x000fc80000800000 */
[----:B------:R1:W2:Y:S01]  /*9920*/  MUFU.EX2 R16, R5 ;  /* 0x0000000500107308 */ /* 0x0002a20000000800 */
[--C-:B------:R-:W-:Y:S02]  /*9930*/  FFMA.FTZ R4, R4, c[0x0][0x23c], -R12.reuse ;  /* 0x00008f0004047a23 */ /* 0x100fe4000001080c */
[--C-:B------:R-:W-:Y:S02]  /*9940*/  FFMA.FTZ R20, R20, c[0x0][0x23c], -R12.reuse ;  /* 0x00008f0014147a23 */ /* 0x100fe4000001080c */
[--C-:B------:R-:W-:Y:S02]  /*9950*/  FFMA.FTZ R13, R13, c[0x0][0x23c], -R12.reuse ;  /* 0x00008f000d0d7a23 */ /* 0x100fe4000001080c */
[----:B------:R-:W-:Y:S01]  /*9960*/  FFMA.FTZ R19, R19, c[0x0][0x23c], -R12 ;  /* 0x00008f0013137a23 */ /* 0x000fe2000001080c */
[----:B------:R3:W-:Y:S08]  /*9970*/  MUFU.EX2 R185, R4 ;  /* 0x0000000400b97308 */ /* 0x0007f00000000800 */
[----:B------:R4:W5:Y:S01]  /*9980*/  MUFU.EX2 R132, R20 ;  /* 0x0000001400847308 */ /* 0x0009620000000800 */
[----:B-1----:R-:W-:-:S02]  /*9990*/  FADD.FTZ R5, R205, -R6 ;  /* 0x80000006cd057221 */ /* 0x002fc40000010000 */
[-C--:B--2---:R-:W-:Y:S02]  /*99a0*/  FMUL.FTZ R144, R144, R16.reuse ;  /* 0x0000001090907220 */ /* 0x084fe40000410000 */
[----:B------:R-:W-:Y:S02]  /*99b0*/  FMUL.FTZ R5, R5, c[0x0][0x23c] ;  /* 0x00008f0005057a20 */ /* 0x000fe40000410000 */
[-C--:B------:R-:W-:Y:S01]  /*99c0*/  FMUL.FTZ R145, R145, R16.reuse ;  /* 0x0000001091917220 */ /* 0x080fe20000410000 */
[----:B---3--:R-:W-:Y:S01]  /*99d0*/  FSEL R4, R135, RZ, P3 ;  /* 0x000000ff87047208 */ /* 0x008fe20001800000 */
[----:B------:R-:W-:Y:S01]  /*99e0*/  MUFU.EX2 R184, R13 ;  /* 0x0000000d00b87308 */ /* 0x000fe20000000800 */
[-C--:B------:R-:W-:Y:S02]  /*99f0*/  FMUL.FTZ R156, R156, R16.reuse ;  /* 0x000000109c9c7220 */ /* 0x080fe40000410000 */
[-C--:B------:R-:W-:Y:S02]  /*9a00*/  FMUL.FTZ R157, R157, R16.reuse ;  /* 0x000000109d9d7220 */ /* 0x080fe40000410000 */
[----:B------:R-:W-:Y:S01]  /*9a10*/  FADD.FTZ R4, R206, -R4 ;  /* 0x80000004ce047221 */ /* 0x000fe20000010000 */
[----:B----4-:R-:W1:Y:S02]  /*9a20*/  LDSM.16.MT88.4 R20, [R215+0xa000] ;  /* 0x00a00000d714783b */ /* 0x010e640000004200 */
[----:B------:R2:W-:Y:S01]  /*9a30*/  MUFU.EX2 R203, R9 ;  /* 0x0000000900cb7308 */ /* 0x0005e20000000800 */
[----:B------:R-:W-:Y:S01]  /*9a40*/  FMUL.FTZ R15, R4, c[0x0][0x23c] ;  /* 0x00008f00040f7a20 */ /* 0x000fe20000410000 */
[----:B------:R-:W-:Y:S01]  /*9a50*/  FSEL R4, R137, RZ, P1 ;  /* 0x000000ff89047208 */ /* 0x000fe20000800000 */
[-C--:B------:R-:W-:Y:S01]  /*9a60*/  FMUL.FTZ R172, R172, R16.reuse ;  /* 0x00000010acac7220 */ /* 0x080fe20000410000 */
[----:B-----5:R-:W-:Y:S01]  /*9a70*/  F2FP.BF16.PACK_AB R7, R132, R185 ;  /* 0x000000b98407723e */ /* 0x020fe200000010ff */
[----:B------:R-:W-:-:S02]  /*9a80*/  FMUL.FTZ R173, R173, R16 ;  /* 0x00000010adad7220 */ /* 0x000fc40000410000 */
[----:B------:R-:W-:Y:S01]  /*9a90*/  FADD.FTZ R4, R204, -R4 ;  /* 0x80000004cc047221 */ /* 0x000fe20000010000 */
[----:B------:R-:W3:Y:S01]  /*9aa0*/  MUFU.EX2 R202, R11 ;  /* 0x0000000b00ca7308 */ /* 0x000ee20000000800 */
[-C--:B------:R-:W-:Y:S02]  /*9ab0*/  FMUL.FTZ R160, R160, R16.reuse ;  /* 0x00000010a0a07220 */ /* 0x080fe40000410000 */
[----:B------:R-:W-:Y:S02]  /*9ac0*/  FMUL.FTZ R4, R4, c[0x0][0x23c] ;  /* 0x00008f0004047a20 */ /* 0x000fe40000410000 */
[-C--:B------:R-:W-:Y:S02]  /*9ad0*/  FMUL.FTZ R161, R161, R16.reuse ;  /* 0x00000010a1a17220 */ /* 0x080fe40000410000 */
[----:B------:R-:W-:Y:S01]  /*9ae0*/  FMUL.FTZ R36, R36, R16 ;  /* 0x0000001024247220 */ /* 0x000fe20000410000 */
[----:B------:R4:W-:Y:S01]  /*9af0*/  MUFU.EX2 R194, R10 ;  /* 0x0000000a00c27308 */ /* 0x0009e20000000800 */
[----:B--2---:R-:W-:Y:S01]  /*9b00*/  F2FP.BF16.PACK_AB R9, R197, R198 ;  /* 0x000000c6c509723e */ /* 0x004fe200000010ff */
[----:B------:R-:W-:-:S02]  /*9b10*/  FMUL.FTZ R37, R37, R16 ;  /* 0x0000001025257220 */ /* 0x000fc40000410000 */
[-C--:B------:R-:W-:Y:S02]  /*9b20*/  FMUL.FTZ R64, R64, R16.reuse ;  /* 0x0000001040407220 */ /* 0x080fe40000410000 */
[-C--:B------:R-:W-:Y:S02]  /*9b30*/  FMUL.FTZ R65, R65, R16.reuse ;  /* 0x0000001041417220 */ /* 0x080fe40000410000 */
[----:B------:R-:W-:Y:S01]  /*9b40*/  MUFU.EX2 R193, R18 ;  /* 0x0000001200c17308 */ /* 0x000fe20000000800 */
[----:B---3--:R-:W-:Y:S01]  /*9b50*/  F2FP.BF16.PACK_AB R8, R202, R203 ;  /* 0x000000cbca08723e */ /* 0x008fe200000010ff */
[-C--:B------:R-:W-:Y:S01]  /*9b60*/  FMUL.FTZ R80, R80, R16.reuse ;  /* 0x0000001050507220 */ /* 0x080fe20000410000 */
[----:B------:R-:W-:Y:S01]  /*9b70*/  F2FP.BF16.PACK_AB R11, R200, R199 ;  /* 0x000000c7c80b723e */ /* 0x000fe200000010ff */
[-C--:B------:R-:W-:Y:S02]  /*9b80*/  FMUL.FTZ R81, R81, R16.reuse ;  /* 0x0000001051517220 */ /* 0x080fe40000410000 */
[----:B------:R-:W-:-:S02]  /*9b90*/  FMUL.FTZ R68, R68, R16 ;  /* 0x0000001044447220 */ /* 0x000fc40000410000 */
[----:B------:R-:W2:Y:S01]  /*9ba0*/  MUFU.EX2 R195, R17 ;  /* 0x0000001100c37308 */ /* 0x000ea20000000800 */
[----:B----4-:R-:W-:Y:S01]  /*9bb0*/  F2FP.BF16.PACK_AB R10, R236, R201 ;  /* 0x000000c9ec0a723e */ /* 0x010fe200000010ff */
[-C--:B------:R-:W-:Y:S02]  /*9bc0*/  FMUL.FTZ R69, R69, R16.reuse ;  /* 0x0000001045457220 */ /* 0x080fe40000410000 */
[-C--:B------:R-:W-:Y:S02]  /*9bd0*/  FMUL.FTZ R52, R52, R16.reuse ;  /* 0x0000001034347220 */ /* 0x080fe40000410000 */
[-C--:B------:R-:W-:Y:S02]  /*9be0*/  FMUL.FTZ R53, R53, R16.reuse ;  /* 0x0000001035357220 */ /* 0x080fe40000410000 */
[----:B------:R-:W-:Y:S01]  /*9bf0*/  MUFU.EX2 R186, R19 ;  /* 0x0000001300ba7308 */ /* 0x000fe20000000800 */
[-C--:B------:R-:W-:Y:S02]  /*9c00*/  FMUL.FTZ R96, R96, R16.reuse ;  /* 0x0000001060607220 */ /* 0x080fe40000410000 */
[----:B------:R-:W-:-:S02]  /*9c10*/  FMUL.FTZ R97, R97, R16 ;  /* 0x0000001061617220 */ /* 0x000fc40000410000 */
[-C--:B------:R-:W-:Y:S02]  /*9c20*/  FMUL.FTZ R48, R48, R16.reuse ;  /* 0x0000001030307220 */ /* 0x080fe40000410000 */
[-C--:B------:R-:W-:Y:S01]  /*9c30*/  FMUL.FTZ R49, R49, R16.reuse ;  /* 0x0000001031317220 */ /* 0x080fe20000410000 */
[----:B------:R-:W3:Y:S01]  /*9c40*/  MUFU.EX2 R15, R15 ;  /* 0x0000000f000f7308 */ /* 0x000ee20000000800 */
[----:B--2---:R-:W-:Y:S01]  /*9c50*/  F2FP.BF16.PACK_AB R6, R196, R195 ;  /* 0x000000c3c406723e */ /* 0x004fe200000010ff */
[-C--:B------:R-:W-:Y:S02]  /*9c60*/  FMUL.FTZ R116, R116, R16.reuse ;  /* 0x0000001074747220 */ /* 0x080fe40000410000 */
[-C--:B------:R-:W-:Y:S02]  /*9c70*/  FMUL.FTZ R117, R117, R16.reuse ;  /* 0x0000001075757220 */ /* 0x080fe40000410000 */
[-C--:B------:R-:W-:Y:S02]  /*9c80*/  FMUL.FTZ R128, R128, R16.reuse ;  /* 0x0000001080807220 */ /* 0x080fe40000410000 */
[----:B------:R2:W4:Y:S01]  /*9c90*/  MUFU.EX2 R14, R5 ;  /* 0x00000005000e7308 */ /* 0x0005220000000800 */
[----:B------:R-:W-:-:S02]  /*9ca0*/  FMUL.FTZ R129, R129, R16 ;  /* 0x0000001081817220 */ /* 0x000fc40000410000 */
[-C--:B------:R-:W-:Y:S02]  /*9cb0*/  FMUL.FTZ R84, R84, R16.reuse ;  /* 0x0000001054547220 */ /* 0x080fe40000410000 */
[-C--:B------:R-:W-:Y:S02]  /*9cc0*/  FMUL.FTZ R85, R85, R16.reuse ;  /* 0x0000001055557220 */ /* 0x080fe40000410000 */
[----:B------:R-:W-:Y:S01]  /*9cd0*/  FMUL.FTZ R100, R100, R16 ;  /* 0x0000001064647220 */ /* 0x000fe20000410000 */
[----:B------:R5:W1:Y:S01]  /*9ce0*/  MUFU.EX2 R13, R4 ;  /* 0x00000004000d7308 */ /* 0x000a620000000800 */
[-C--:B---3--:R-:W-:Y:S02]  /*9cf0*/  FMUL.FTZ R146, R146, R15.reuse ;  /* 0x0000000f92927220 */ /* 0x088fe40000410000 */
[-C--:B------:R-:W-:Y:S02]  /*9d00*/  FMUL.FTZ R147, R147, R15.reuse ;  /* 0x0000000f93937220 */ /* 0x080fe40000410000 */
[----:B------:R-:W-:-:S02]  /*9d10*/  FMUL.FTZ R158, R158, R15 ;  /* 0x0000000f9e9e7220 */ /* 0x000fc40000410000 */
[----:B------:R-:W-:Y:S01]  /*9d20*/  FMUL.FTZ R159, R159, R15 ;  /* 0x0000000f9f9f7220 */ /* 0x000fe20000410000 */
[----:B--2---:R-:W-:Y:S01]  /*9d30*/  F2FP.BF16.PACK_AB R5, R186, R184 ;  /* 0x000000b8ba05723e */ /* 0x004fe200000010ff */
[-C--:B----4-:R-:W-:Y:S01]  /*9d40*/  FMUL.FTZ R148, R148, R14.reuse ;  /* 0x0000000e94947220 */ /* 0x090fe20000410000 */
[C---:B------:R-:W-:Y:S01]  /*9d50*/  HMMA.16816.F32.BF16 R144, R8.reuse, R24, R144 ;  /* 0x000000180890723c */ /* 0x040fe20000041890 */
        /* <DEDUP_REMOVED lines=136> */
[-C--:B------:R-:W-:Y:S01]  /*a5e0*/  FMUL.FTZ R114, R114, R15.reuse ;  /* 0x0000000f72727220 */ /* 0x080fe20000410000 */
[----:B------:R-:W-:Y:S01]  /*a5f0*/  MOV R6, R158 ;  /* 0x0000009e00067202 */ /* 0x000fe20000000f00 */
[----:B------:R-:W-:Y:S01]  /*a600*/  FMUL.FTZ R115, R115, R15 ;  /* 0x0000000f73737220 */ /* 0x000fe20000410000 */
[----:B------:R-:W-:Y:S02]  /*a610*/  MOV R7, R157 ;  /* 0x0000009d00077202 */ /* 0x000fe40000000f00 */
[----:B------:R-:W-:Y:S01]  /*a620*/  MOV R64, R189 ;  /* 0x000000bd00407202 */ /* 0x000fe20000000f00 */
[----:B------:R-:W-:Y:S01]  /*a630*/  HMMA.16816.F32.BF16 R68, R8, R24, R68 ;  /* 0x000000180844723c */ /* 0x000fe20000041844 */
[----:B------:R-:W-:-:S02]  /*a640*/  MOV R65, R188 ;  /* 0x000000bc00417202 */ /* 0x000fc40000000f00 */
[----:B------:R-:W-:Y:S02]  /*a650*/  MOV R67, R28 ;  /* 0x0000001c00437202 */ /* 0x000fe40000000f00 */
[----:B------:R-:W-:-:S03]  /*a660*/  MOV R66, R29 ;  /* 0x0000001d00427202 */ /* 0x000fc60000000f00 */
[C---:B------:R-:W-:Y:S01]  /*a670*/  HMMA.16816.F32.BF16 R188, R8.reuse, R26, R80 ;  /* 0x0000001a08bc723c */ /* 0x040fe20000041850 */
[----:B------:R1:W-:Y:S06]  /*a680*/  MUFU.EX2 R26, R4 ;  /* 0x00000004001a7308 */ /* 0x0003ec0000000800 */
[----:B------:R-:W-:Y:S01]  /*a690*/  MOV R80, R176 ;  /* 0x000000b000507202 */ /* 0x000fe20000000f00 */
[----:B------:R-:W-:Y:S01]  /*a6a0*/  HMMA.16816.F32.BF16 R52, R8, R20, R52 ;  /* 0x000000140834723c */ /* 0x000fe20000041834 */
[----:B------:R-:W-:Y:S02]  /*a6b0*/  MOV R81, R175 ;  /* 0x000000af00517202 */ /* 0x000fe40000000f00 */
[----:B------:R-:W-:-:S02]  /*a6c0*/  MOV R82, R174 ;  /* 0x000000ae00527202 */ /* 0x000fc40000000f00 */
[----:B------:R-:W-:-:S03]  /*a6d0*/  MOV R83, R173 ;  /* 0x000000ad00537202 */ /* 0x000fc60000000f00 */
[C---:B------:R-:W-:Y:S01]  /*a6e0*/  HMMA.16816.F32.BF16 R240, R8.reuse, R30, R48 ;  /* 0x0000001e08f0723c */ /* 0x040fe20000041830 */
[--C-:B-1----:R-:W-:Y:S01]  /*a6f0*/  FFMA.FTZ R4, R177, c[0x0][0x23c], -R3.reuse ;  /* 0x00008f00b1047a23 */ /* 0x102fe20000010803 */
[----:B------:R-:W-:Y:S03]  /*a700*/  LDSM.16.MT88.4 R48, [R218+0xa800] ;  /* 0x00a80000da30783b */ /* 0x000fe60000004200 */
[----:B------:R1:W2:Y:S03]  /*a710*/  MUFU.EX2 R28, R4 ;  /* 0x00000004001c7308 */ /* 0x0002a60000000800 */
[C---:B------:R-:W-:Y:S08]  /*a720*/  HMMA.16816.F32.BF16 R116, R8.reuse, R32, R116 ;  /* 0x000000200874723c */ /* 0x040ff00000041874 */
[----:B------:R-:W-:Y:S01]  /*a730*/  HMMA.16816.F32.BF16 R32, R8, R34, R128 ;  /* 0x000000220820723c */ /* 0x000fe20000041880 */
[----:B-1----:R-:W-:-:S02]  /*a740*/  FFMA.FTZ R4, R179, c[0x0][0x23c], -R3 ;  /* 0x00008f00b3047a23 */ /* 0x002fc40000010803 */
[----:B------:R-:W-:-:S05]  /*a750*/  FFMA.FTZ R3, R181, c[0x0][0x23c], -R3 ;  /* 0x00008f00b5037a23 */ /* 0x000fca0000010803 */
[----:B------:R-:W-:Y:S01]  /*a760*/  HMMA.16816.F32.BF16 R176, R8, R38, R96 ;  /* 0x0000002608b0723c */ /* 0x000fe20000041860 */
[----:B------:R1:W-:Y:S01]  /*a770*/  MUFU.EX2 R29, R4 ;  /* 0x00000004001d7308 */ /* 0x0003e20000000800 */
[----:B--2---:R-:W-:-:S05]  /*a780*/  F2FP.BF16.PACK_AB R128, R28, R26 ;  /* 0x0000001a1c80723e */ /* 0x004fca00000010ff */
[----:B------:R-:W-:Y:S01]  /*a790*/  MOV R98, R18 ;  /* 0x0000001200627202 */ /* 0x000fe20000000f00 */
[C---:B------:R-:W-:Y:S01]  /*a7a0*/  HMMA.16816.F32.BF16 R84, R8.reuse, R36, R84 ;  /* 0x000000240854723c */ /* 0x040fe20000041854 */
[----:B------:R2:W3:Y:S01]  /*a7b0*/  MUFU.EX2 R27, R3 ;  /* 0x00000003001b7308 */ /* 0x0004e20000000800 */
[----:B------:R-:W-:Y:S02]  /*a7c0*/  MOV R99, R17 ;  /* 0x0000001100637202 */ /* 0x000fe40000000f00 */
[----:B------:R-:W-:Y:S02]  /*a7d0*/  MOV R96, R156 ;  /* 0x0000009c00607202 */ /* 0x000fe40000000f00 */
[----:B------:R-:W-:Y:S01]  /*a7e0*/  LDSM.16.MT88.4 R156, [R213+0xa800] ;  /* 0x00a80000d59c783b */ /* 0x000fe20000004200 */
[----:B------:R-:W-:Y:S01]  /*a7f0*/  MOV R97, R19 ;  /* 0x0000001300617202 */ /* 0x000fe20000000f00 */
[----:B------:R-:W-:Y:S01]  /*a800*/  HMMA.16816.F32.BF16 R100, R8, R40, R100 ;  /* 0x000000280864723c */ /* 0x000fe20000041864 */
[----:B-1----:R-:W-:-:S02]  /*a810*/  MOV R4, R172 ;  /* 0x000000ac00047202 */ /* 0x002fc40000000f00 */
[----:B------:R-:W1:Y:S01]  /*a820*/  LDSM.16.MT88.4 R172, [R215+0xa800] ;  /* 0x00a80000d7ac783b */ /* 0x000e620000004200 */
[----:B--2---:R-:W-:Y:S01]  /*a830*/  FFMA.FTZ R3, R139, c[0x0][0x23c], -R2 ;  /* 0x00008f008b037a23 */ /* 0x004fe20000010802 */
[----:B---3--:R-:W-:-:S03]  /*a840*/  F2FP.BF16.PACK_AB R130, R27, R29 ;  /* 0x0000001d1b82723e */ /* 0x008fc600000010ff */
[----:B------:R2:W-:Y:S02]  /*a850*/  MUFU.EX2 R22, R3 ;  /* 0x0000000300167308 */ /* 0x0005e40000000800 */
[----:B--2---:R-:W-:-:S06]  /*a860*/  FFMA.FTZ R3, R138, c[0x0][0x23c], -R2 ;  /* 0x00008f008a037a23 */ /* 0x004fcc0000010802 */
[----:B------:R2:W3:Y:S02]  /*a870*/  MUFU.EX2 R24, R3 ;  /* 0x0000000300187308 */ /* 0x0004e40000000800 */
[--C-:B--2---:R-:W-:Y:S01]  /*a880*/  FFMA.FTZ R3, R133, c[0x0][0x23c], -R2.reuse ;  /* 0x00008f0085037a23 */ /* 0x104fe20000010802 */
[----:B---3--:R-:W-:Y:S01]  /*a890*/  F2FP.BF16.PACK_AB R129, R24, R22 ;  /* 0x000000161881723e */ /* 0x008fe200000010ff */
[----:B------:R-:W-:-:S04]  /*a8a0*/  FFMA.FTZ R2, R142, c[0x0][0x23c], -R2 ;  /* 0x00008f008e027a23 */ /* 0x000fc80000010802 */
[----:B------:R-:W-:Y:S08]  /*a8b0*/  MUFU.EX2 R25, R3 ;  /* 0x0000000300197308 */ /* 0x000ff00000000800 */
[----:B------:R2:W3:Y:S02]  /*a8c0*/  MUFU.EX2 R23, R2 ;  /* 0x0000000200177308 */ /* 0x0004e40000000800 */
[----:B--2---:R-:W-:Y:S01]  /*a8d0*/  FFMA.FTZ R2, R141, c[0x0][0x23c], -R0 ;  /* 0x00008f008d027a23 */ /* 0x004fe20000010800 */
[----:B---3--:R-:W-:-:S05]  /*a8e0*/  F2FP.BF16.PACK_AB R131, R23, R25 ;  /* 0x000000191783723e */ /* 0x008fca00000010ff */
[----:B------:R2:W-:Y:S02]  /*a8f0*/  MUFU.EX2 R20, R2 ;  /* 0x0000000200147308 */ /* 0x0005e40000000800 */
[C---:B-1----:R-:W-:Y:S08]  /*a900*/  HMMA.16816.F32.BF16 R160, R128.reuse, R172, R160 ;  /* 0x000000ac80a0723c */ /* 0x042ff000000418a0 */
[----:B------:R-:W-:Y:S01]  /*a910*/  HMMA.16816.F32.BF16 R144, R128, R156, R144 ;  /* 0x0000009c8090723c */ /* 0x000fe20000041890 */
[----:B--2---:R-:W-:-:S04]  /*a920*/  FFMA.FTZ R2, R140, c[0x0][0x23c], -R0 ;  /* 0x00008f008c027a23 */ /* 0x004fc80000010800 */
[----:B------:R1:W2:Y:S03]  /*a930*/  MUFU.EX2 R21, R2 ;  /* 0x0000000200157308 */ /* 0x0002a60000000800 */
[----:B------:R-:W-:Y:S01]  /*a940*/  HMMA.16816.F32.BF16 R36, R128, R48, R80 ;  /* 0x000000308024723c */ /* 0x000fe20000041850 */
[----:B------:R-:W3:Y:S01]  /*a950*/  LDSM.16.MT88.4 R80, [R213+0xb800] ;  /* 0x00b80000d550783b */ /* 0x000ee20000004200 */
[--C-:B-1----:R-:W-:Y:S01]  /*a960*/  FFMA.FTZ R2, R143, c[0x0][0x23c], -R0.reuse ;  /* 0x00008f008f027a23 */ /* 0x102fe20000010800 */
[----:B--2---:R-:W-:Y:S01]  /*a970*/  F2FP.BF16.PACK_AB R124, R21, R20 ;  /* 0x00000014157c723e */ /* 0x004fe200000010ff */
[----:B------:R-:W-:-:S04]  /*a980*/  FFMA.FTZ R0, R180, c[0x0][0x23c], -R0 ;  /* 0x00008f00b4007a23 */ /* 0x000fc80000010800 */
[----:B------:R-:W-:Y:S01]  /*a990*/  HMMA.16816.F32.BF16 R140, R8, R42, R112 ;  /* 0x0000002a088c723c */ /* 0x000fe20000041870 */
[----:B------:R-:W-:Y:S01]  /*a9a0*/  MUFU.EX2 R19, R2 ;  /* 0x0000000200137308 */ /* 0x000fe20000000800 */
[----:B------:R-:W1:Y:S05]  /*a9b0*/  LDSM.16.MT88.4 R112, [R218+0xb800] ;  /* 0x00b80000da70783b */ /* 0x000e6a0000004200 */
[----:B------:R-:W-:Y:S02]  /*a9c0*/  FFMA.FTZ R11, R251, R16, R203 ;  /* 0x00000010fb0b7223 */ /* 0x000fe400000100cb */
[----:B------:R2:W4:Y:S01]  /*a9d0*/  MUFU.EX2 R18, R0 ;  /* 0x0000000000127308 */ /* 0x0005220000000800 */
[----:B------:R-:W-:-:S02]  /*a9e0*/  FFMA.FTZ R8, R250, R15, R198 ;  /* 0x0000000ffa087223 */ /* 0x000fc400000100c6 */
        /* <DEDUP_REMOVED lines=74> */
[----:B------:R-:W-:Y:S01]  /*ae90*/  UIADD3 UR4, UR8, -0x2, URZ ;  /* 0xfffffffe08047890 */ /* 0x000fe2000fffe03f */
[----:B------:R-:W-:Y:S01]  /*aea0*/  MOV R2, R238 ;  /* 0x000000ee00027202 */ /* 0x000fe20000000f00 */
[----:B------:R-:W-:-:S04]  /*aeb0*/  DEPBAR.LE SB0, 0x0 ;  /* 0x000080000000791a */ /* 0x000fc80000000000 */
[----:B------:R-:W-:Y:S01]  /*aec0*/  MOV R0, UR4 ;  /* 0x0000000400007c02 */ /* 0x000fe20008000f00 */
[----:B------:R-:W-:Y:S02]  /*aed0*/  UIADD3 UR5, UP0, -UR10, 0x80, URZ ;  /* 0x000000800a057890 */ /* 0x000fe4000ff1e13f */
[----:B------:R-:W-:Y:S02]  /*aee0*/  UIADD3 UR20, UR8, -0x4, URZ ;  /* 0xfffffffc08147890 */ /* 0x000fe4000fffe03f */
[----:B------:R-:W-:Y:S01]  /*aef0*/  IMAD R0, R0, UR17, R2 ;  /* 0x0000001100007c24 */ /* 0x000fe2000f8e0202 */
[----:B------:R-:W-:Y:S02]  /*af00*/  UIADD3.X UR4, URZ, ~UR14, URZ, UP0, !UPT ;  /* 0x8000000e3f047290 */ /* 0x000fe400087fe43f */
[----:B------:R-:W-:Y:S02]  /*af10*/  UISETP.GT.AND UP0, UPT, UR20, UR9, UPT ;  /* 0x000000091400728c */ /* 0x000fe4000bf04270 */
[----:B------:R-:W-:-:S04]  /*af20*/  LEA R0, R0, c[0x0][0x170], 0x1 ;  /* 0x00005c0000007a11 */ /* 0x000fc800078e08ff */
[----:B------:R-:W-:Y:S02]  /*af30*/  IADD3 R2, -R237, UR17, R0 ;  /* 0x00000011ed027c10 */ /* 0x000fe4000fffe100 */
[----:B------:R-:W-:Y:S01]  /*af40*/  IADD3 R0, R0, -UR10, RZ ;  /* 0x8000000a00007c10 */ /* 0x000fe2000fffe0ff */
[----:B------:R-:W-:Y:S01]  /*af50*/  BAR.SYNC.DEFER_BLOCKING 0x0 ;  /* 0x0000000000007b1d */ /* 0x000fe20000010000 */
[----:B------:R-:W-:Y:S02]  /*af60*/  IADD3 R236, P1, R2, -UR10, RZ ;  /* 0x8000000a02ec7c10 */ /* 0x000fe4000ff3e0ff */
[C---:B------:R-:W-:Y:S02]  /*af70*/  IADD3 R238, P3, R0.reuse, -UR10, RZ ;  /* 0x8000000a00ee7c10 */ /* 0x040fe4000ff7e0ff */
[----:B------:R-:W-:Y:S02]  /*af80*/  IADD3 R4, P2, R0, UR5, RZ ;  /* 0x0000000500047c10 */ /* 0x000fe4000ff5e0ff */
[----:B------:R-:W-:-:S02]  /*af90*/  IADD3 R2, P0, R2, UR5, RZ ;  /* 0x0000000502027c10 */ /* 0x000fc4000ff1e0ff */
[C---:B------:R-:W-:Y:S02]  /*afa0*/  IADD3.X R239, R209.reuse, ~UR14, RZ, P3, !PT ;  /* 0x8000000ed1ef7c10 */ /* 0x040fe40009ffe4ff */
[----:B------:R-:W-:Y:S02]  /*afb0*/  IADD3.X R5, R209, UR4, RZ, P2, !PT ;  /* 0x00000004d1057c10 */ /* 0x000fe400097fe4ff */
[C---:B------:R-:W-:Y:S02]  /*afc0*/  IADD3.X R237, R211.reuse, ~UR14, RZ, P1, !PT ;  /* 0x8000000ed3ed7c10 */ /* 0x040fe40008ffe4ff */
[----:B------:R-:W-:Y:S02]  /*afd0*/  IADD3.X R3, R211, UR4, RZ, P0, !PT ;  /* 0x00000004d3037c10 */ /* 0x000fe400087fe4ff */
[----:B------:R-:W-:Y:S01]  /*afe0*/  PLOP3.LUT P0, PT, PT, PT, UP0, 0x80, 0x0 ;  /* 0x000000000000781c */ /* 0x000fe20003f0f008 */
        /* <DEDUP_REMOVED lines=8> */
[----:B------:R-:W3:Y:S04]  /*b070*/  LDSM.16.M88.4 R8, [R214+0x2000] ;  /* 0x00200000d608783b */ /* 0x000ee80000000200 */
[----:B------:R-:W4:Y:S04]  /*b080*/  LDSM.16.M88.4 R16, [R212+0x8800] ;  /* 0x00880000d410783b */ /* 0x000f280000000200 */
[----:B------:R-:W5:Y:S04]  /*b090*/  LDSM.16.M88.4 R12, [R214] ;  /* 0x00000000d60c783b */ /* 0x000f680000000200 */
[----:B------:R-:W-:Y:S04]  /*b0a0*/  LDSM.16.M88.4 R32, [R223] ;  /* 0x00000000df20783b */ /* 0x000fe80000000200 */
[----:B--2---:R-:W2:Y:S04]  /*b0b0*/  LDSM.16.M88.4 R4, [R216+0x2000] ;  /* 0x00200000d804783b */ /* 0x004ea80000000200 */
        /* <DEDUP_REMOVED lines=8> */
[C---:B------:R-:W-:Y:S08]  /*b140*/  HMMA.16816.F32.BF16 R196, R12.reuse, R20, RZ ;  /* 0x000000140cc4723c */ /* 0x040ff000000418ff */
[C---:B------:R-:W-:Y:S01]  /*b150*/  HMMA.16816.F32.BF16 R192, R12.reuse, R22, RZ ;  /* 0x000000160cc0723c */ /* 0x040fe200000418ff */
[----:B------:R-:W-:Y:S07]  /*b160*/  LDSM.16.M88.4 R20, [R221+0x8800] ;  /* 0x00880000dd14783b */ /* 0x000fee0000000200 */
[----:B------:R-:W-:Y:S08]  /*b170*/  HMMA.16816.F32.BF16 R16, R12, R18, RZ ;  /* 0x000000120c10723c */ /* 0x000ff000000418ff */
[C---:B--2---:R-:W-:Y:S08]  /*b180*/  HMMA.16816.F32.BF16 R188, R4.reuse, R32, R180 ;  /* 0x0000002004bc723c */ /* 0x044ff000000418b4 */
[C---:B-1----:R-:W-:Y:S08]  /*b190*/  HMMA.16816.F32.BF16 R180, R4.reuse, R28, R140 ;  /* 0x0000001c04b4723c */ /* 0x042ff0000004188c */
[C---:B------:R-:W-:Y:S08]  /*b1a0*/  HMMA.16816.F32.BF16 R176, R4.reuse, R34, R176 ;  /* 0x0000002204b0723c */ /* 0x040ff000000418b0 */
[----:B------:R-:W-:Y:S01]  /*b1b0*/  HMMA.16816.F32.BF16 R12, R4, R30, R24 ;  /* 0x0000001e040c723c */ /* 0x000fe20000041818 */
[----:B------:R-:W1:Y:S04]  /*b1c0*/  LDSM.16.M88.4 R4, [R222+0x2000] ;  /* 0x00200000de04783b */ /* 0x000e680000000200 */
[----:B------:R-:W2:Y:S03]  /*b1d0*/  LDSM.16.M88.4 R24, [R221+0x8000] ;  /* 0x00800000dd18783b */ /* 0x000ea60000000200 */
[C---:B---3--:R-:W-:Y:S08]  /*b1e0*/  HMMA.16816.F32.BF16 R196, R8.reuse, R32, R196 ;  /* 0x0000002008c4723c */ /* 0x048ff000000418c4 */
[C---:B------:R-:W-:Y:S08]  /*b1f0*/  HMMA.16816.F32.BF16 R140, R8.reuse, R34, R192 ;  /* 0x00000022088c723c */ /* 0x040ff000000418c0 */
[C---:B------:R-:W-:Y:S08]  /*b200*/  HMMA.16816.F32.BF16 R204, R8.reuse, R28, R184 ;  /* 0x0000001c08cc723c */ /* 0x040ff000000418b8 */
[----:B------:R-:W-:Y:S01]  /*b210*/  HMMA.16816.F32.BF16 R32, R8, R30, R16 ;  /* 0x0000001e0820723c */ /* 0x000fe20000041810 */
[----:B------:R-:W3:Y:S04]  /*b220*/  LDSM.16.M88.4 R8, [R222] ;  /* 0x00000000de08783b */ /* 0x000ee80000000200 */
[----:B------:R-:W-:Y:S03]  /*b230*/  LDSM.16.M88.4 R16, [R219] ;  /* 0x00000000db10783b */ /* 0x000fe60000000200 */
[C---:B-1----:R-:W-:Y:S08]  /*b240*/  HMMA.16816.F32.BF16 R192, R4.reuse, R20, R180 ;  /* 0x0000001404c0723c */ /* 0x042ff000000418b4 */
[C---:B--2---:R-:W-:Y:S08]  /*b250*/  HMMA.16816.F32.BF16 R184, R4.reuse, R24, R188 ;  /* 0x0000001804b8723c */ /* 0x044ff000000418bc */
[C---:B------:R-:W-:Y:S08]  /*b260*/  HMMA.16816.F32.BF16 R176, R4.reuse, R26, R176 ;  /* 0x0000001a04b0723c */ /* 0x040ff000000418b0 */
[----:B------:R-:W-:Y:S01]  /*b270*/  HMMA.16816.F32.BF16 R28, R4, R22, R12 ;  /* 0x00000016041c723c */ /* 0x000fe2000004180c */
[----:B------:R-:W1:Y:S04]  /*b280*/  LDSM.16.M88.4 R4, [R220+0x2000] ;  /* 0x00200000dc04783b */ /* 0x000e680000000200 */
[----:B------:R-:W2:Y:S03]  /*b290*/  LDSM.16.M88.4 R12, [R219+0x800] ;  /* 0x00080000db0c783b */ /* 0x000ea60000000200 */
[C---:B---3--:R-:W-:Y:S08]  /*b2a0*/  HMMA.16816.F32.BF16 R200, R8.reuse, R24, R196 ;  /* 0x0000001808c8723c */ /* 0x048ff000000418c4 */
[C---:B------:R-:W-:Y:S01]  /*b2b0*/  HMMA.16816.F32.BF16 R196, R8.reuse, R26, R140 ;  /* 0x0000001a08c4723c */ /* 0x040fe2000004188c */
[----:B------:R-:W-:Y:S07]  /*b2c0*/  LDSM.16.M88.4 R140, [R212+0x9000] ;  /* 0x00900000d48c783b */ /* 0x000fee0000000200 */
[C---:B------:R-:W-:Y:S08]  /*b2d0*/  HMMA.16816.F32.BF16 R188, R8.reuse, R20, R204 ;  /* 0x0000001408bc723c */ /* 0x040ff000000418cc */
[----:B------:R-:W-:Y:S01]  /*b2e0*/  HMMA.16816.F32.BF16 R24, R8, R22, R32 ;  /* 0x000000160818723c */ /* 0x000fe20000041820 */
[----:B------:R-:W3:Y:S04]  /*b2f0*/  LDSM.16.M88.4 R8, [R220] ;  /* 0x00000000dc08783b */ /* 0x000ee80000000200 */
[----:B------:R-:W-:Y:S03]  /*b300*/  LDSM.16.M88.4 R32, [R212+0x9800] ;  /* 0x00980000d420783b */ /* 0x000fe60000000200 */
[C---:B-1----:R-:W-:Y:S08]  /*b310*/  HMMA.16816.F32.BF16 R180, R4.reuse, R18, R176 ;  /* 0x0000001204b4723c */ /* 0x042ff000000418b0 */
[C---:B------:R-:W-:Y:S08]  /*b320*/  HMMA.16816.F32.BF16 R184, R4.reuse, R16, R184 ;  /* 0x0000001004b8723c */ /* 0x040ff000000418b8 */
[C---:B--2---:R-:W-:Y:S08]  /*b330*/  HMMA.16816.F32.BF16 R176, R4.reuse, R12, R192 ;  /* 0x0000000c04b0723c */ /* 0x044ff000000418c0 */
[----:B------:R-:W-:Y:S01]  /*b340*/  HMMA.16816.F32.BF16 R20, R4, R14, R28 ;  /* 0x0000000e0414723c */ /* 0x000fe2000004181c */
[----:B------:R-:W1:Y:S04]  /*b350*/  LDSM.16.M88.4 R4, [R214+0x6000] ;  /* 0x00600000d604783b */ /* 0x000e680000000200 */
[----:B------:R-:W-:Y:S03]  /*b360*/  LDSM.16.M88.4 R28, [R224] ;  /* 0x00000000e01c783b */ /* 0x000fe60000000200 */
[C---:B---3--:R-:W-:Y:S08]  /*b370*/  HMMA.16816.F32.BF16 R208, R8.reuse, R16, R200 ;  /* 0x0000001008d0723c */ /* 0x048ff000000418c8 */
        /* <DEDUP_REMOVED lines=41> */
[----:B-1----:R-:W-:Y:S01]  /*b610*/  HMMA.16816.F32.BF16 R140, R4, R20, R140 ;  /* 0x00000014048c723c */ /* 0x002fe2000004188c */
[----:B------:R1:W3:Y:S07]  /*b620*/  MUFU.TANH R193, R180 ;  /* 0x000000b400c17308 */ /* 0x0002ee0000002400 */
[-C--:B------:R-:W-:Y:S01]  /*b630*/  HMMA.16816.F32.BF16 R28, R8, R22.reuse, R28 ;  /* 0x00000016081c723c */ /* 0x080fe2000004181c */
[----:B------:R4:W2:Y:S07]  /*b640*/  MUFU.TANH R192, R181 ;  /* 0x000000b500c07308 */ /* 0x0008ae0000002400 */
[----:B------:R-:W-:Y:S01]  /*b650*/  HMMA.16816.F32.BF16 R20, R4, R22, R32 ;  /* 0x000000160414723c */ /* 0x000fe20000041820 */
[----:B-1----:R-:W-:-:S06]  /*b660*/  FMUL.FTZ R180, R182, c[0x0][0x2ec] ;  /* 0x0000bb00b6b47a20 */ /* 0x002fcc0000410000 */
[----:B------:R-:W1:Y:S01]  /*b670*/  MUFU.TANH R180, R180 ;  /* 0x000000b400b47308 */ /* 0x000e620000002400 */
[C---:B------:R-:W-:Y:S01]  /*b680*/  HMMA.16816.F32.BF16 R176, R12.reuse, R24, R200 ;  /* 0x000000180cb0723c */ /* 0x040fe200000418c8 */
[----:B------:R-:W-:Y:S02]  /*b690*/  FMUL.FTZ R133, R140, c[0x0][0x2ec] ;  /* 0x0000bb008c857a20 */ /* 0x000fe40000410000 */
[----:B----4-:R-:W-:Y:S02]  /*b6a0*/  FMUL.FTZ R181, R183, c[0x0][0x2ec] ;  /* 0x0000bb00b7b57a20 */ /* 0x010fe40000410000 */
[----:B------:R-:W-:Y:S02]  /*b6b0*/  FMUL.FTZ R132, R142, c[0x0][0x2ec] ;  /* 0x0000bb008e847a20 */ /* 0x000fe40000410000 */
[----:B------:R-:W-:Y:S01]  /*b6c0*/  FMUL.FTZ R140, R143, c[0x0][0x2ec] ;  /* 0x0000bb008f8c7a20 */ /* 0x000fe20000410000 */
[----:B------:R-:W-:Y:S01]  /*b6d0*/  HMMA.16816.F32.BF16 R12, R12, R26, R204 ;  /* 0x0000001a0c0c723c */ /* 0x000fe200000418cc */
[----:B------:R-:W-:Y:S01]  /*b6e0*/  FMUL.FTZ R28, R28, c[0x0][0x2ec] ;  /* 0x0000bb001c1c7a20 */ /* 0x000fe20000410000 */
[----:B------:R-:W4:Y:S01]  /*b6f0*/  MUFU.TANH R181, R181 ;  /* 0x000000b500b57308 */ /* 0x000f220000002400 */
        /* <DEDUP_REMOVED lines=9> */
[----:B------:R-:W1:Y:S08]  /*b790*/  MUFU.TANH R32, R29 ;  /* 0x0000001d00207308 */ /* 0x000e700000002400 */
[----:B------:R-:W1:Y:S08]  /*b7a0*/  MUFU.TANH R139, R30 ;  /* 0x0000001e008b7308 */ /* 0x000e700000002400 */
[----:B------:R2:W1:Y:S08]  /*b7b0*/  MUFU.TANH R142, R31 ;  /* 0x0000001f008e7308 */ /* 0x0004700000002400 */
[----:B------:R-:W1:Y:S08]  /*b7c0*/  MUFU.TANH R138, R20 ;  /* 0x00000014008a7308 */ /* 0x000e700000002400 */
[----:B------:R-:W1:Y:S01]  /*b7d0*/  MUFU.TANH R143, R21 ;  /* 0x00000015008f7308 */ /* 0x000e620000002400 */
[C---:B--2---:R-:W-:Y:S07]  /*b7e0*/  HMMA.16816.F32.BF16 R28, R8.reuse, R16, R184 ;  /* 0x00000010081c723c */ /* 0x044fee00000418b8 */
[----:B------:R-:W2:Y:S01]  /*b7f0*/  MUFU.TANH R182, R22 ;  /* 0x0000001600b67308 */ /* 0x000ea20000002400 */
[----:B------:R-:W-:Y:S07]  /*b800*/  HMMA.16816.F32.BF16 R8, R8, R18, R188 ;  /* 0x000000120808723c */ /* 0x000fee00000418bc */
[----:B------:R5:W1:Y:S08]  /*b810*/  MUFU.TANH R183, R23 ;  /* 0x0000001700b77308 */ /* 0x000a700000002400 */
[----:B------:R-:W1:Y:S01]  /*b820*/  MUFU.TANH R133, R133 ;  /* 0x0000008500857308 */ /* 0x000e620000002400 */
[----:B------:R-:W-:-:S02]  /*b830*/  FMUL.FTZ R30, R30, c[0x0][0x2ec] ;  /* 0x0000bb001e1e7a20 */ /* 0x000fc40000410000 */
[----:B------:R-:W-:Y:S01]  /*b840*/  FMUL.FTZ R24, R31, c[0x0][0x2ec] ;  /* 0x0000bb001f187a20 */ /* 0x000fe20000410000 */
[----:B-----5:R-:W-:Y:S05]  /*b850*/  HMMA.16816.F32.BF16 R20, R4, R16, R176 ;  /* 0x000000100414723c */ /* 0x020fea00000418b0 */
[----:B------:R-:W-:Y:S01]  /*b860*/  FMUL.FTZ R8, R8, c[0x0][0x2ec] ;  /* 0x0000bb0008087a20 */ /* 0x000fe20000410000 */
[----:B------:R1:W1:Y:S01]  /*b870*/  MUFU.TANH R34, R30 ;  /* 0x0000001e00227308 */ /* 0x0002620000002400 */
[----:B------:R-:W-:Y:S02]  /*b880*/  FMUL.FTZ R9, R9, c[0x0][0x2ec] ;  /* 0x0000bb0009097a20 */ /* 0x000fe40000410000 */
[----:B------:R-:W-:-:S02]  /*b890*/  FMUL.FTZ R10, R10, c[0x0][0x2ec] ;  /* 0x0000bb000a0a7a20 */ /* 0x000fc40000410000 */
[----:B------:R-:W-:Y:S01]  /*b8a0*/  FMUL.FTZ R17, R28, c[0x0][0x2ec] ;  /* 0x0000bb001c117a20 */ /* 0x000fe20000410000 */
[----:B------:R-:W-:Y:S01]  /*b8b0*/  HMMA.16816.F32.BF16 R4, R4, R18, R12 ;  /* 0x000000120404723c */ /* 0x000fe2000004180c */
[----:B------:R-:W-:Y:S01]  /*b8c0*/  FMUL.FTZ R16, R29, c[0x0][0x2ec] ;  /* 0x0000bb001d107a20 */ /* 0x000fe20000410000 */
[----:B------:R-:W1:Y:S01]  /*b8d0*/  MUFU.TANH R141, R141 ;  /* 0x0000008d008d7308 */ /* 0x000e620000002400 */
[----:B------:R-:W-:-:S07]  /*b8e0*/  FMUL.FTZ R11, R11, c[0x0][0x2ec] ;  /* 0x0000bb000b0b7a20 */ /* 0x000fce0000410000 */
[----:B------:R-:W1:Y:S02]  /*b8f0*/  MUFU.TANH R132, R132 ;  /* 0x0000008400847308 */ /* 0x000e640000002400 */
[----:B------:R-:W-:Y:S02]  /*b900*/  FMUL.FTZ R22, R22, c[0x0][0x2ec] ;  /* 0x0000bb0016167a20 */ /* 0x000fe40000410000 */
[----:B------:R-:W-:-:S04]  /*b910*/  FMUL.FTZ R23, R23, c[0x0][0x2ec] ;  /* 0x0000bb0017177a20 */ /* 0x000fc80000410000 */
[----:B------:R-:W1:Y:S01]  /*b920*/  MUFU.TANH R140, R140 ;  /* 0x0000008c008c7308 */ /* 0x000e620000002400 */
[----:B------:R-:W-:Y:S02]  /*b930*/  FMUL.FTZ R20, R20, c[0x0][0x2ec] ;  /* 0x0000bb0014147a20 */ /* 0x000fe40000410000 */
[----:B------:R-:W-:-:S03]  /*b940*/  FMUL.FTZ R21, R21, c[0x0][0x2ec] ;  /* 0x0000bb0015157a20 */ /* 0x000fc60000410000 */
[----:B------:R-:W-:Y:S02]  /*b950*/  FMUL.FTZ R4, R4, c[0x0][0x2ec] ;  /* 0x0000bb0004047a20 */ /* 0x000fe40000410000 */
[----:B------:R-:W-:Y:S01]  /*b960*/  FMUL.FTZ R5, R5, c[0x0][0x2ec] ;  /* 0x0000bb0005057a20 */ /* 0x000fe20000410000 */
[----:B------:R1:W1:Y:S01]  /*b970*/  MUFU.TANH R31, R22 ;  /* 0x00000016001f7308 */ /* 0x0002620000002400 */
[----:B------:R-:W-:Y:S02]  /*b980*/  FMUL.FTZ R6, R6, c[0x0][0x2ec] ;  /* 0x0000bb0006067a20 */ /* 0x000fe40000410000 */
[----:B------:R-:W-:-:S05]  /*b990*/  FMUL.FTZ R7, R7, c[0x0][0x2ec] ;  /* 0x0000bb0007077a20 */ /* 0x000fca0000410000 */
[----:B------:R1:W1:Y:S08]  /*b9a0*/  MUFU.TANH R35, R23 ;  /* 0x0000001700237308 */ /* 0x0002700000002400 */
        /* <DEDUP_REMOVED lines=41> */
.L_x_1910:
[----:B--234-:R-:W-:-:S04]  /*bc40*/  MOV R0, UR20 ;  /* 0x0000001400007c02 */ /* 0x01cfc80008000f00 */
[----:B------:R-:W-:-:S04]  /*bc50*/  LEA R0, R0, R252, 0x5 ;  /* 0x000000fc00007211 */ /* 0x000fc800078e28ff */
[CC--:B------:R-:W-:Y:S02]  /*bc60*/  ISETP.GE.AND P1, PT, R0.reuse, R235.reuse, PT ;  /* 0x000000eb0000720c */ /* 0x0c0fe40003f26270 */
[C---:B-1----:R-:W-:Y:S02]  /*bc70*/  IADD3 R8, R0.reuse, 0x1, RZ ;  /* 0x0000000100087810 */ /* 0x042fe40007ffe0ff */
[----:B------:R-:W-:Y:S02]  /*bc80*/  IADD3 R7, R0, 0x8, RZ ;  /* 0x0000000800077810 */ /* 0x000fe40007ffe0ff */
[----:B------:R-:W-:Y:S02]  /*bc90*/  ISETP.GE.AND P3, PT, R8, R235, PT ;  /* 0x000000eb0800720c */ /* 0x000fe40003f66270 */
[C---:B------:R-:W-:Y:S02]  /*bca0*/  ISETP.LT.OR P1, PT, R0.reuse, R231, P1 ;  /* 0x000000e70000720c */ /* 0x040fe40000f21670 */
[----:B------:R-:W-:-:S02]  /*bcb0*/  ISETP.GE.AND P6, PT, R0, R234, PT ;  /* 0x000000ea0000720c */ /* 0x000fc40003fc6270 */
[C---:B------:R-:W-:Y:S02]  /*bcc0*/  ISETP.GE.AND P5, PT, R0.reuse, R233, PT ;  /* 0x000000e90000720c */ /* 0x040fe40003fa6270 */
[C---:B------:R-:W-:Y:S02]  /*bcd0*/  ISETP.GE.AND P4, PT, R0.reuse, R232, PT ;  /* 0x000000e80000720c */ /* 0x040fe40003f86270 */
[----:B------:R-:W-:Y:S02]  /*bce0*/  IADD3 R6, R0, 0x9, RZ ;  /* 0x0000000900067810 */ /* 0x000fe40007ffe0ff */
[----:B------:R-:W-:Y:S02]  /*bcf0*/  ISETP.LT.OR P3, PT, R8, R231, P3 ;  /* 0x000000e70800720c */ /* 0x000fe40001f61670 */
[----:B------:R-:W-:Y:S02]  /*bd00*/  ISETP.GE.AND P2, PT, R7, R235, PT ;  /* 0x000000eb0700720c */ /* 0x000fe40003f46270 */
[----:B------:R-:W-:-:S02]  /*bd10*/  FSEL R9, R193, -INF , !P1 ;  /* 0xff800000c1097808 */ /* 0x000fc40004800000 */
[C---:B------:R-:W-:Y:S02]  /*bd20*/  IADD3 R5, R0.reuse, 0x10, RZ ;  /* 0x0000001000057810 */ /* 0x040fe40007ffe0ff */
[C---:B------:R-:W-:Y:S02]  /*bd30*/  IADD3 R4, R0.reuse, 0x11, RZ ;  /* 0x0000001100047810 */ /* 0x040fe40007ffe0ff */
[C---:B------:R-:W-:Y:S02]  /*bd40*/  IADD3 R3, R0.reuse, 0x18, RZ ;  /* 0x0000001800037810 */ /* 0x040fe40007ffe0ff */
[C---:B------:R-:W-:Y:S02]  /*bd50*/  IADD3 R2, R0.reuse, 0x19, RZ ;  /* 0x0000001900027810 */ /* 0x040fe40007ffe0ff */
[C---:B------:R-:W-:Y:S02]  /*bd60*/  ISETP.LT.OR P6, PT, R0.reuse, R230, P6 ;  /* 0x000000e60000720c */ /* 0x040fe400037c1670 */
[----:B------:R-:W-:-:S02]  /*bd70*/  ISETP.LT.OR P5, PT, R0, R229, P5 ;  /* 0x000000e50000720c */ /* 0x000fc40002fa1670 */
[----:B------:R-:W-:Y:S02]  /*bd80*/  ISETP.LT.OR P4, PT, R0, R228, P4 ;  /* 0x000000e40000720c */ /* 0x000fe40002781670 */
[----:B------:R-:W-:Y:S02]  /*bd90*/  ISETP.GE.AND P1, PT, R6, R235, PT ;  /* 0x000000eb0600720c */ /* 0x000fe40003f26270 */
[----:B------:R-:W-:Y:S02]  /*bda0*/  FSEL R20, R192, -INF , !P3 ;  /* 0xff800000c0147808 */ /* 0x000fe40005800000 */
[----:B------:R-:W-:Y:S02]  /*bdb0*/  ISETP.LT.OR P2, PT, R7, R231, P2 ;  /* 0x000000e70700720c */ /* 0x000fe40001741670 */
[----:B------:R-:W-:Y:S02]  /*bdc0*/  FMNMX.FTZ R0, R136, R9, !PT ;  /* 0x0000000988007209 */ /* 0x000fe40007810000 */
[----:B------:R-:W-:-:S02]  /*bdd0*/  ISETP.GE.AND P3, PT, R5, R235, PT ;  /* 0x000000eb0500720c */ /* 0x000fc40003f66270 */
[-C--:B------:R-:W-:Y:S02]  /*bde0*/  ISETP.LT.OR P1, PT, R6, R231.reuse, P1 ;  /* 0x000000e70600720c */ /* 0x080fe40000f21670 */
[----:B------:R-:W-:Y:S02]  /*bdf0*/  FSEL R19, R33, -INF , !P2 ;  /* 0xff80000021137808 */ /* 0x000fe40005000000 */
[----:B------:R-:W-:Y:S02]  /*be00*/  FMNMX.FTZ R0, R20, R0, !PT ;  /* 0x0000000014007209 */ /* 0x000fe40007810000 */
[----:B------:R-:W-:Y:S02]  /*be10*/  ISETP.LT.OR P3, PT, R5, R231, P3 ;  /* 0x000000e70500720c */ /* 0x000fe40001f61670 */
[----:B------:R-:W-:Y:S02]  /*be20*/  ISETP.GE.AND P2, PT, R4, R235, PT ;  /* 0x000000eb0400720c */ /* 0x000fe40003f46270 */
[----:B------:R-:W-:-:S02]  /*be30*/  FSEL R18, R32, -INF , !P1 ;  /* 0xff80000020127808 */ /* 0x000fc40004800000 */
[----:B------:R-:W-:Y:S02]  /*be40*/  FMNMX.FTZ R0, R19, R0, !PT ;  /* 0x0000000013007209 */ /* 0x000fe40007810000 */
[----:B------:R-:W-:Y:S02]  /*be50*/  FSEL R177, R17, -INF , !P3 ;  /* 0xff80000011b17808 */ /* 0x000fe40005800000 */
[-C--:B------:R-:W-:Y:S02]  /*be60*/  ISETP.GE.AND P1, PT, R3, R235.reuse, PT ;  /* 0x000000eb0300720c */ /* 0x080fe40003f26270 */
[----:B------:R-:W-:Y:S02]  /*be70*/  ISETP.GE.AND P3, PT, R2, R235, PT ;  /* 0x000000eb0200720c */ /* 0x000fe40003f66270 */
[----:B------:R-:W-:Y:S02]  /*be80*/  ISETP.LT.OR P2, PT, R4, R231, P2 ;  /* 0x000000e70400720c */ /* 0x000fe40001741670 */
[----:B------:R-:W-:-:S02]  /*be90*/  FMNMX.FTZ R0, R18, R0, !PT ;  /* 0x0000000012007209 */ /* 0x000fc40007810000 */
[-C--:B------:R-:W-:Y:S02]  /*bea0*/  ISETP.LT.OR P1, PT, R3, R231.reuse, P1 ;  /* 0x000000e70300720c */ /* 0x080fe40000f21670 */
[----:B------:R-:W-:Y:S02]  /*beb0*/  ISETP.LT.OR P3, PT, R2, R231, P3 ;  /* 0x000000e70200720c */ /* 0x000fe40001f61670 */
[----:B------:R-:W-:Y:S02]  /*bec0*/  FSEL R176, R16, -INF , !P2 ;  /* 0xff80000010b07808 */ /* 0x000fe40005000000 */
[----:B------:R-:W-:Y:S02]  /*bed0*/  FMNMX.FTZ R0, R177, R0, !PT ;  /* 0x00000000b1007209 */ /* 0x000fe40007810000 */
[----:B------:R-:W-:Y:S02]  /*bee0*/  FSEL R178, R13, -INF , !P1 ;  /* 0xff8000000db27808 */ /* 0x000fe40004800000 */
[----:B------:R-:W-:-:S02]  /*bef0*/  FSEL R179, R12, -INF , !P3 ;  /* 0xff8000000cb37808 */ /* 0x000fc40005800000 */
[C---:B------:R-:W-:Y:S02]  /*bf00*/  ISETP.GE.AND P2, PT, R8.reuse, R234, PT ;  /* 0x000000ea0800720c */ /* 0x040fe40003f46270 */
[C---:B------:R-:W-:Y:S02]  /*bf10*/  ISETP.GE.AND P1, PT, R8.reuse, R233, PT ;  /* 0x000000e90800720c */ /* 0x040fe40003f26270 */
[----:B------:R-:W-:Y:S02]  /*bf20*/  ISETP.GE.AND P3, PT, R8, R232, PT ;  /* 0x000000e80800720c */ /* 0x000fe40003f66270 */
[----:B------:R-:W-:Y:S02]  /*bf30*/  FMNMX.FTZ R0, R176, R0, !PT ;  /* 0x00000000b0007209 */ /* 0x000fe40007810000 */
[C---:B------:R-:W-:Y:S02]  /*bf40*/  ISETP.LT.OR P2, PT, R8.reuse, R230, P2 ;  /* 0x000000e60800720c */ /* 0x040fe40001741670 */
[----:B------:R-:W-:-:S02]  /*bf50*/  ISETP.LT.OR P1, PT, R8, R229, P1 ;  /* 0x000000e50800720c */ /* 0x000fc40000f21670 */
[----:B------:R-:W-:Y:S02]  /*bf60*/  ISETP.LT.OR P3, PT, R8, R228, P3 ;  /* 0x000000e40800720c */ /* 0x000fe40001f61670 */
[----:B------:R-:W-:Y:S02]  /*bf70*/  FMNMX.FTZ R0, R178, R0, !PT ;  /* 0x00000000b2007209 */ /* 0x000fe40007810000 */
[----:B------:R-:W-:Y:S02]  /*bf80*/  FSEL R8, R180, -INF , !P6 ;  /* 0xff800000b4087808 */ /* 0x000fe40007000000 */
[----:B------:R-:W-:Y:S02]  /*bf90*/  FSEL R10, R133, -INF , !P5 ;  /* 0xff800000850a7808 */ /* 0x000fe40006800000 */
[----:B------:R-:W-:Y:S02]  /*bfa0*/  FSEL R11, R132, -INF , !P4 ;  /* 0xff800000840b7808 */ /* 0x000fe40006000000 */
[----:B------:R-:W-:-:S02]  /*bfb0*/  FSEL R16, R181, -INF , !P2 ;  /* 0xff800000b5107808 */ /* 0x000fc40005000000 */
[----:B------:R-:W-:Y:S02]  /*bfc0*/  FSEL R17, R141, -INF , !P1 ;  /* 0xff8000008d117808 */ /* 0x000fe40004800000 */
[----:B------:R-:W-:Y:S02]  /*bfd0*/  FSEL R21, R140, -INF , !P3 ;  /* 0xff8000008c157808 */ /* 0x000fe40005800000 */
[C---:B------:R-:W-:Y:S02]  /*bfe0*/  ISETP.GE.AND P6, PT, R7.reuse, R234, PT ;  /* 0x000000ea0700720c */ /* 0x040fe40003fc6270 */
[C---:B------:R-:W-:Y:S02]  /*bff0*/  ISETP.GE.AND P5, PT, R7.reuse, R233, PT ;  /* 0x000000e90700720c */ /* 0x040fe40003fa6270 */
[----:B------:R-:W-:Y:S02]  /*c000*/  ISETP.GE.AND P4, PT, R7, R232, PT ;  /* 0x000000e80700720c */ /* 0x000fe40003f86270 */
[----:B------:R-:W-:-:S02]  /*c010*/  ISETP.GE.AND P2, PT, R6, R234, PT ;  /* 0x000000ea0600720c */ /* 0x000fc40003f46270 */
[C---:B------:R-:W-:Y:S02]  /*c020*/  ISETP.GE.AND P1, PT, R6.reuse, R233, PT ;  /* 0x000000e90600720c */ /* 0x040fe40003f26270 */
[----:B------:R-:W-:Y:S02]  /*c030*/  ISETP.GE.AND P3, PT, R6, R232, PT ;  /* 0x000000e80600720c */ /* 0x000fe40003f66270 */
[----:B------:R-:W-:Y:S02]  /*c040*/  FMNMX.FTZ R0, R179, R0, !PT ;  /* 0x00000000b3007209 */ /* 0x000fe40007810000 */
[C---:B------:R-:W-:Y:S02]  /*c050*/  ISETP.LT.OR P6, PT, R7.reuse, R230, P6 ;  /* 0x000000e60700720c */ /* 0x040fe400037c1670 */
[C---:B------:R-:W-:Y:S02]  /*c060*/  ISETP.LT.OR P5, PT, R7.reuse, R229, P5 ;  /* 0x000000e50700720c */ /* 0x040fe40002fa1670 */
[----:B------:R-:W-:-:S02]  /*c070*/  ISETP.LT.OR P4, PT, R7, R228, P4 ;  /* 0x000000e40700720c */ /* 0x000fc40002781670 */
[C---:B------:R-:W-:Y:S01]  /*c080*/  ISETP.LT.OR P2, PT, R6.reuse, R230, P2 ;  /* 0x000000e60600720c */ /* 0x040fe20001741670 */
[----:B------:R-:W1:Y:S01]  /*c090*/  SHFL.BFLY PT, R7, R0, 0x2, 0x1f ;  /* 0x0c401f0000077f89 */ /* 0x000e6200000e0000 */
[C---:B------:R-:W-:Y:S02]  /*c0a0*/  ISETP.LT.OR P1, PT, R6.reuse, R229, P1 ;  /* 0x000000e50600720c */ /* 0x040fe40000f21670 */
[----:B------:R-:W-:Y:S02]  /*c0b0*/  ISETP.LT.OR P3, PT, R6, R228, P3 ;  /* 0x000000e40600720c */ /* 0x000fe40001f61670 */
[----:B------:R-:W-:Y:S02]  /*c0c0*/  FMNMX.FTZ R6, R135, R8, !PT ;  /* 0x0000000887067209 */ /* 0x000fe40007810000 */
[----:B------:R-:W-:Y:S02]  /*c0d0*/  FSEL R12, R139, -INF , !P6 ;  /* 0xff8000008b0c7808 */ /* 0x000fe40007000000 */
[----:B------:R-:W-:-:S02]  /*c0e0*/  ISETP.GE.AND P6, PT, R5, R234, PT ;  /* 0x000000ea0500720c */ /* 0x000fc40003fc6270 */
[----:B------:R-:W-:Y:S02]  /*c0f0*/  FMNMX.FTZ R6, R16, R6, !PT ;  /* 0x0000000610067209 */ /* 0x000fe40007810000 */
[----:B------:R-:W-:Y:S02]  /*c100*/  FSEL R14, R138, -INF , !P5 ;  /* 0xff8000008a0e7808 */ /* 0x000fe40006800000 */
        /* <DEDUP_REMOVED lines=10> */
[----:B------:R-:W-:Y:S02]  /*c1b0*/  ISETP.GE.AND P5, PT, R2, R234, PT ;  /* 0x000000ea0200720c */ /* 0x000fe40003fa6270 */
[----:B------:R-:W-:Y:S02]  /*c1c0*/  FMNMX.FTZ R6, R138, R6, !PT ;  /* 0x000000068a067209 */ /* 0x000fe40007810000 */
[----:B------:R-:W-:Y:S02]  /*c1d0*/  FSEL R132, R23, -INF , !P2 ;  /* 0xff80000017847808 */ /* 0x000fe40005000000 */
[C---:B------:R-:W-:Y:S02]  /*c1e0*/  ISETP.GE.AND P6, PT, R5.reuse, R233, PT ;  /* 0x000000e90500720c */ /* 0x040fe40003fc6270 */
[----:B------:R-:W-:Y:S02]  /*c1f0*/  ISETP.GE.AND P2, PT, R5, R232, PT ;  /* 0x000000e80500720c */ /* 0x000fe40003f46270 */
[----:B------:R-:W-:-:S02]  /*c200*/  ISETP.LT.OR P5, PT, R2, R230, P5 ;  /* 0x000000e60200720c */ /* 0x000fc40002fa1670 */
[----:B------:R-:W-:Y:S02]  /*c210*/  FMNMX.FTZ R6, R133, R6, !PT ;  /* 0x0000000685067209 */ /* 0x000fe40007810000 */
[C---:B------:R-:W-:Y:S02]  /*c220*/  ISETP.LT.OR P6, PT, R5.reuse, R229, P6 ;  /* 0x000000e50500720c */ /* 0x040fe400037c1670 */
[----:B------:R-:W-:Y:S02]  /*c230*/  ISETP.LT.OR P2, PT, R5, R228, P2 ;  /* 0x000000e40500720c */ /* 0x000fe40001741670 */
[----:B------:R-:W-:Y:S02]  /*c240*/  FSEL R139, R22, -INF , !P5 ;  /* 0xff800000168b7808 */ /* 0x000fe40006800000 */
[----:B------:R-:W-:Y:S02]  /*c250*/  FMNMX.FTZ R6, R132, R6, !PT ;  /* 0x0000000684067209 */ /* 0x000fe40007810000 */
[----:B-1----:R-:W-:-:S02]  /*c260*/  FMNMX.FTZ R5, R0, R7, !PT ;  /* 0x0000000700057209 */ /* 0x002fc40007810000 */
[----:B------:R-:W-:Y:S02]  /*c270*/  FMNMX.FTZ R7, R134, R10, !PT ;  /* 0x0000000a86077209 */ /* 0x000fe40007810000 */
[----:B------:R-:W-:Y:S02]  /*c280*/  FMNMX.FTZ R0, R139, R6, !PT ;  /* 0x000000068b007209 */ /* 0x000fe40007810000 */
[----:B------:R-:W-:Y:S02]  /*c290*/  FMNMX.FTZ R6, R17, R7, !PT ;  /* 0x0000000711067209 */ /* 0x000fe40007810000 */
[----:B------:R-:W-:Y:S01]  /*c2a0*/  FSEL R13, R143, -INF , !P1 ;  /* 0xff8000008f0d7808 */ /* 0x000fe20004800000 */
[----:B------:R-:W1:Y:S01]  /*c2b0*/  SHFL.BFLY PT, R24, R0, 0x2, 0x1f ;  /* 0x0c401f0000187f89 */ /* 0x000e6200000e0000 */
[----:B------:R-:W-:Y:S02]  /*c2c0*/  FMNMX.FTZ R6, R14, R6, !PT ;  /* 0x000000060e067209 */ /* 0x000fe40007810000 */
[----:B------:R-:W-:-:S02]  /*c2d0*/  ISETP.GE.AND P5, PT, R4, R233, PT ;  /* 0x000000e90400720c */ /* 0x000fc40003fa6270 */
[----:B------:R-:W-:Y:S02]  /*c2e0*/  ISETP.GE.AND P1, PT, R4, R232, PT ;  /* 0x000000e80400720c */ /* 0x000fe40003f26270 */
[----:B------:R-:W-:Y:S02]  /*c2f0*/  FSEL R141, R30, -INF , !P6 ;  /* 0xff8000001e8d7808 */ /* 0x000fe40007000000 */
[----:B------:R-:W-:Y:S02]  /*c300*/  FMNMX.FTZ R6, R13, R6, !PT ;  /* 0x000000060d067209 */ /* 0x000fe40007810000 */
[C---:B------:R-:W-:Y:S02]  /*c310*/  ISETP.LT.OR P5, PT, R4.reuse, R229, P5 ;  /* 0x000000e50400720c */ /* 0x040fe40002fa1670 */
[----:B------:R-:W-:Y:S02]  /*c320*/  ISETP.LT.OR P1, PT, R4, R228, P1 ;  /* 0x000000e40400720c */ /* 0x000fe40000f21670 */
        /* <DEDUP_REMOVED lines=12> */
[----:B------:R-:W-:-:S02]  /*c3f0*/  FSEL R140, R25, -INF , !P5 ;  /* 0xff800000198c7808 */ /* 0x000fc40006800000 */
[C---:B------:R-:W-:Y:S01]  /*c400*/  ISETP.GE.AND P5, PT, R2.reuse, R233, PT ;  /* 0x000000e90200720c */ /* 0x040fe20003fa6270 */
[----:B------:R-:W2:Y:S01]  /*c410*/  SHFL.BFLY PT, R25, R5, 0x1, 0x1f ;  /* 0x0c201f0005197f89 */ /* 0x000ea200000e0000 */
[----:B------:R-:W-:Y:S02]  /*c420*/  ISETP.GE.AND P2, PT, R2, R232, PT ;  /* 0x000000e80200720c */ /* 0x000fe40003f46270 */
[----:B------:R-:W-:Y:S02]  /*c430*/  FSEL R182, R35, -INF , !P1 ;  /* 0xff80000023b67808 */ /* 0x000fe40004800000 */
[----:B------:R-:W-:Y:S01]  /*c440*/  FMNMX.FTZ R3, R180, R3, !PT ;  /* 0x00000003b4037209 */ /* 0x000fe20007810000 */
[----:B------:R-:W-:Y:S01]  /*c450*/  LDSM.16.MT88.4 R32, [R217+0xb000] ;  /* 0x00b00000d920783b */ /* 0x000fe20000004200 */
[----:B------:R-:W-:Y:S02]  /*c460*/  ISETP.LT.OR P5, PT, R2, R229, P5 ;  /* 0x000000e50200720c */ /* 0x000fe40002fa1670 */
[----:B------:R-:W-:-:S02]  /*c470*/  FSEL R142, R26, -INF , !P6 ;  /* 0xff8000001a8e7808 */ /* 0x000fc40007000000 */
[----:B------:R-:W-:Y:S02]  /*c480*/  FMNMX.FTZ R4, R140, R4, !PT ;  /* 0x000000048c047209 */ /* 0x000fe40007810000 */
[----:B------:R-:W-:Y:S02]  /*c490*/  ISETP.LT.OR P1, PT, R2, R228, P2 ;  /* 0x000000e40200720c */ /* 0x000fe40001721670 */
[----:B------:R-:W-:Y:S02]  /*c4a0*/  FSEL R187, R28, -INF , !P4 ;  /* 0xff8000001cbb7808 */ /* 0x000fe40006000000 */
[----:B------:R-:W-:Y:S02]  /*c4b0*/  FMNMX.FTZ R2, R182, R3, !PT ;  /* 0x00000003b6027209 */ /* 0x000fe40007810000 */
[----:B------:R-:W-:Y:S02]  /*c4c0*/  FSEL R143, R27, -INF , !P5 ;  /* 0xff8000001b8f7808 */ /* 0x000fe40006800000 */
[----:B------:R-:W-:-:S02]  /*c4d0*/  FMNMX.FTZ R4, R142, R4, !PT ;  /* 0x000000048e047209 */ /* 0x000fc40007810000 */
[----:B------:R-:W-:Y:S02]  /*c4e0*/  FSEL R186, R29, -INF , !P1 ;  /* 0xff8000001dba7808 */ /* 0x000fe40004800000 */
[----:B------:R-:W-:Y:S01]  /*c4f0*/  FMNMX.FTZ R2, R187, R2, !PT ;  /* 0x00000002bb027209 */ /* 0x000fe20007810000 */
[----:B------:R-:W-:Y:S01]  /*c500*/  LDSM.16.MT88.4 R28, [R218+0xa000] ;  /* 0x00a00000da1c783b */ /* 0x000fe20000004200 */
[----:B------:R-:W-:Y:S02]  /*c510*/  FMNMX.FTZ R6, R143, R4, !PT ;  /* 0x000000048f067209 */ /* 0x000fe40007810000 */
[----:B------:R-:W-:Y:S02]  /*c520*/  FMNMX.FTZ R4, R186, R2, !PT ;  /* 0x00000002ba047209 */ /* 0x000fe40007810000 */
[----:B-1----:R-:W-:Y:S02]  /*c530*/  FMNMX.FTZ R0, R0, R24, !PT ;  /* 0x0000001800007209 */ /* 0x002fe40007810000 */
[----:B------:R-:W1:Y:S01]  /*c540*/  SHFL.BFLY PT, R24, R6, 0x2, 0x1f ;  /* 0x0c401f0006187f89 */ /* 0x000e6200000e0000 */
[----:B--2---:R-:W-:-:S03]  /*c550*/  FMNMX.FTZ R203, R5, R25, !PT ;  /* 0x0000001905cb7209 */ /* 0x004fc60007810000 */
[----:B------:R-:W2:Y:S01]  /*c560*/  SHFL.BFLY PT, R23, R4, 0x2, 0x1f ;  /* 0x0c401f0004177f89 */ /* 0x000ea200000e0000 */
[C---:B------:R-:W-:Y:S01]  /*c570*/  FSETP.NEU.FTZ.AND P4, PT, R203.reuse, -INF , PT ;  /* 0xff800000cb00780b */ /* 0x040fe20003f9d000 */
[----:B------:R-:W-:Y:S02]  /*c580*/  FMUL.FTZ R3, R203, c[0x0][0x23c] ;  /* 0x00008f00cb037a20 */ /* 0x000fe40000410000 */
[----:B------:R-:W3:Y:S03]  /*c590*/  SHFL.BFLY PT, R25, R0, 0x1, 0x1f ;  /* 0x0c201f0000197f89 */ /* 0x000ee600000e0000 */
[----:B------:R-:W-:-:S05]  /*c5a0*/  FSEL R3, R3, RZ, P4 ;  /* 0x000000ff03037208 */ /* 0x000fca0002000000 */
[--C-:B------:R-:W-:Y:S02]  /*c5b0*/  FFMA.FTZ R9, R9, c[0x0][0x23c], -R3.reuse ;  /* 0x00008f0009097a23 */ /* 0x100fe40000010803 */
[--C-:B------:R-:W-:Y:S02]  /*c5c0*/  FFMA.FTZ R20, R20, c[0x0][0x23c], -R3.reuse ;  /* 0x00008f0014147a23 */ /* 0x100fe40000010803 */
[----:B------:R4:W-:Y:S01]  /*c5d0*/  MUFU.EX2 R206, R9 ;  /* 0x0000000900ce7308 */ /* 0x0009e20000000800 */
[--C-:B------:R-:W-:Y:S02]  /*c5e0*/  FFMA.FTZ R19, R19, c[0x0][0x23c], -R3.reuse ;  /* 0x00008f0013137a23 */ /* 0x100fe40000010803 */
[----:B------:R-:W-:Y:S01]  /*c5f0*/  FFMA.FTZ R18, R18, c[0x0][0x23c], -R3 ;  /* 0x00008f0012127a23 */ /* 0x000fe20000010803 */
[----:B-1----:R-:W-:Y:S02]  /*c600*/  FMNMX.FTZ R5, R6, R24, !PT ;  /* 0x0000001806057209 */ /* 0x002fe40007810000 */
[----:B--2---:R-:W-:-:S02]  /*c610*/  FMNMX.FTZ R4, R4, R23, !PT ;  /* 0x0000001704047209 */ /* 0x004fc40007810000 */
[----:B------:R-:W-:Y:S01]  /*c620*/  MUFU.EX2 R205, R20 ;  /* 0x0000001400cd7308 */ /* 0x000fe20000000800 */
[----:B---3--:R-:W-:Y:S02]  /*c630*/  FMNMX.FTZ R202, R0, R25, !PT ;  /* 0x0000001900ca7209 */ /* 0x008fe40007810000 */
[----:B------:R-:W1:Y:S02]  /*c640*/  SHFL.BFLY PT, R6, R4, 0x1, 0x1f ;  /* 0x0c201f0004067f89 */ /* 0x000e6400000e0000 */
[C---:B------:R-:W-:Y:S02]  /*c650*/  FSETP.NEU.FTZ.AND P3, PT, R202.reuse, -INF , PT ;  /* 0xff800000ca00780b */ /* 0x040fe40003f7d000 */
[----:B----4-:R-:W2:Y:S01]  /*c660*/  SHFL.BFLY PT, R9, R5, 0x1, 0x1f ;  /* 0x0c201f0005097f89 */ /* 0x010ea200000e0000 */
[----:B------:R-:W-:Y:S01]  /*c670*/  FMUL.FTZ R2, R202, c[0x0][0x23c] ;  /* 0x00008f00ca027a20 */ /* 0x000fe20000410000 */
[----:B------:R-:W-:Y:S02]  /*c680*/  MUFU.EX2 R204, R19 ;  /* 0x0000001300cc7308 */ /* 0x000fe40000000800 */
[----:B------:R-:W3:Y:S02]  /*c690*/  LDSM.16.MT88.4 R24, [R213+0xa000] ;  /* 0x00a00000d518783b */ /* 0x000ee40000004200 */
[----:B------:R-:W-:-:S04]  /*c6a0*/  FSEL R2, R2, RZ, P3 ;  /* 0x000000ff02027208 */ /* 0x000fc80001800000 */
[----:B------:R-:W-:Y:S01]  /*c6b0*/  MUFU.EX2 R207, R18 ;  /* 0x0000001200cf7308 */ /* 0x000fe20000000800 */
[--C-:B------:R-:W-:Y:S02]  /*c6c0*/  FFMA.FTZ R12, R12, c[0x0][0x23c], -R2.reuse ;  /* 0x00008f000c0c7a23 */ /* 0x100fe40000010802 */
[--C-:B------:R-:W-:Y:S02]  /*c6d0*/  FFMA.FTZ R15, R15, c[0x0][0x23c], -R2.reuse ;  /* 0x00008f000f0f7a23 */ /* 0x100fe40000010802 */
[--C-:B------:R-:W-:Y:S02]  /*c6e0*/  FFMA.FTZ R16, R16, c[0x0][0x23c], -R2.reuse ;  /* 0x00008f0010107a23 */ /* 0x100fe40000010802 */
[----:B------:R-:W-:Y:S01]  /*c6f0*/  FFMA.FTZ R8, R8, c[0x0][0x23c], -R2 ;  /* 0x00008f0008087a23 */ /* 0x000fe20000010802 */
[----:B------:R4:W-:Y:S01]  /*c700*/  MUFU.EX2 R198, R12 ;  /* 0x0000000c00c67308 */ /* 0x0009e20000000800 */
[----:B-1----:R-:W-:Y:S02]  /*c710*/  FMNMX.FTZ R200, R4, R6, !PT ;  /* 0x0000000604c87209 */ /* 0x002fe40007810000 */
[----:B------:R-:W-:-:S02]  /*c720*/  FSEL R4, R203, RZ, P4 ;  /* 0x000000ffcb047208 */ /* 0x000fc40002000000 */
[----:B------:R-:W-:Y:S02]  /*c730*/  FSETP.NEU.FTZ.AND P1, PT, R200, -INF , PT ;  /* 0xff800000c800780b */ /* 0x000fe40003f3d000 */
[----:B--2---:R-:W-:Y:S01]  /*c740*/  FMNMX.FTZ R201, R5, R9, !PT ;  /* 0x0000000905c97209 */ /* 0x004fe20007810000 */
[----:B------:R-:W-:Y:S01]  /*c750*/  FADD.FTZ R5, R136, -R4 ;  /* 0x8000000488057221 */ /* 0x000fe20000010000 */
[----:B------:R-:W-:Y:S01]  /*c760*/  FSEL R4, R202, RZ, P3 ;  /* 0x000000ffca047208 */ /* 0x000fe20001800000 */
[----:B------:R1:W-:Y:S01]  /*c770*/  MUFU.EX2 R199, R15 ;  /* 0x0000000f00c77308 */ /* 0x0003e20000000800 */
[C---:B------:R-:W-:Y:S01]  /*c780*/  FSETP.NEU.FTZ.AND P2, PT, R201.reuse, -INF , PT ;  /* 0xff800000c900780b */ /* 0x040fe20003f5d000 */
[----:B------:R-:W-:Y:S02]  /*c790*/  FMUL.FTZ R0, R201, c[0x0][0x23c] ;  /* 0x00008f00c9007a20 */ /* 0x000fe40000410000 */
[----:B------:R-:W-:Y:S01]  /*c7a0*/  FADD.FTZ R4, R135, -R4 ;  /* 0x8000000487047221 */ /* 0x000fe20000010000 */
[----:B------:R-:W-:Y:S01]  /*c7b0*/  FSEL R6, R201, RZ, P2 ;  /* 0x000000ffc9067208 */ /* 0x000fe20001000000 */
[----:B----4-:R-:W-:Y:S01]  /*c7c0*/  FMUL.FTZ R12, R200, c[0x0][0x23c] ;  /* 0x00008f00c80c7a20 */ /* 0x010fe20000410000 */
[----:B------:R-:W-:Y:S01]  /*c7d0*/  FSEL R0, R0, RZ, P2 ;  /* 0x000000ff00007208 */ /* 0x000fe20001000000 */
[----:B------:R-:W-:Y:S01]  /*c7e0*/  FMUL.FTZ R5, R5, c[0x0][0x23c] ;  /* 0x00008f0005057a20 */ /* 0x000fe20000410000 */
[----:B------:R-:W-:Y:S02]  /*c7f0*/  MUFU.EX2 R196, R16 ;  /* 0x0000001000c47308 */ /* 0x000fe40000000800 */
[----:B------:R-:W-:Y:S01]  /*c800*/  FSEL R12, R12, RZ, P1 ;  /* 0x000000ff0c0c7208 */ /* 0x000fe20000800000 */
[----:B------:R-:W-:-:S02]  /*c810*/  FFMA.FTZ R14, R14, c[0x0][0x23c], -R0 ;  /* 0x00008f000e0e7a23 */ /* 0x000fc40000010800 */
[----:B------:R-:W-:Y:S02]  /*c820*/  FFMA.FTZ R13, R13, c[0x0][0x23c], -R0 ;  /* 0x00008f000d0d7a23 */ /* 0x000fe40000010800 */
[--C-:B------:R-:W-:Y:S01]  /*c830*/  FFMA.FTZ R21, R21, c[0x0][0x23c], -R12.reuse ;  /* 0x00008f0015157a23 */ /* 0x100fe2000001080c */
[----:B------:R2:W4:Y:S01]  /*c840*/  MUFU.EX2 R16, R5 ;  /* 0x0000000500107308 */ /* 0x0005220000000800 */
[----:B------:R-:W-:Y:S02]  /*c850*/  FFMA.FTZ R22, R22, c[0x0][0x23c], -R12 ;  /* 0x00008f0016167a23 */ /* 0x000fe4000001080c */
[----:B-1----:R-:W-:Y:S01]  /*c860*/  FMUL.FTZ R15, R4, c[0x0][0x23c] ;  /* 0x00008f00040f7a20 */ /* 0x002fe20000410000 */
[----:B------:R-:W-:Y:S01]  /*c870*/  FSEL R4, R200, RZ, P1 ;  /* 0x000000ffc8047208 */ /* 0x000fe20000800000 */
[--C-:B------:R-:W-:Y:S02]  /*c880*/  FFMA.FTZ R10, R10, c[0x0][0x23c], -R0.reuse ;  /* 0x00008f000a0a7a23 */ /* 0x100fe40000010800 */
[----:B------:R-:W-:Y:S01]  /*c890*/  FFMA.FTZ R17, R17, c[0x0][0x23c], -R0 ;  /* 0x00008f0011117a23 */ /* 0x000fe20000010800 */
[----:B------:R-:W-:Y:S01]  /*c8a0*/  MUFU.EX2 R185, R21 ;  /* 0x0000001500b97308 */ /* 0x000fe20000000800 */
[----:B------:R-:W-:-:S02]  /*c8b0*/  FADD.FTZ R4, R137, -R4 ;  /* 0x8000000489047221 */ /* 0x000fc40000010000 */
[--C-:B------:R-:W-:Y:S02]  /*c8c0*/  FFMA.FTZ R11, R11, c[0x0][0x23c], -R12.reuse ;  /* 0x00008f000b0b7a23 */ /* 0x100fe4000001080c */
[----:B------:R-:W-:Y:S02]  /*c8d0*/  FFMA.FTZ R7, R7, c[0x0][0x23c], -R12 ;  /* 0x00008f0007077a23 */ /* 0x000fe4000001080c */
[----:B------:R-:W-:Y:S01]  /*c8e0*/  FMUL.FTZ R4, R4, c[0x0][0x23c] ;  /* 0x00008f0004047a20 */ /* 0x000fe20000410000 */
[----:B------:R1:W-:Y:S01]  /*c8f0*/  MUFU.EX2 R181, R22 ;  /* 0x0000001600b57308 */ /* 0x0003e20000000800 */
[----:B--2---:R-:W-:Y:S02]  /*c900*/  FADD.FTZ R5, R134, -R6 ;  /* 0x8000000686057221 */ /* 0x004fe40000010000 */
[----:B----4-:R-:W-:Y:S02]  /*c910*/  FMUL.FTZ R144, R144, R16 ;  /* 0x0000001090907220 */ /* 0x010fe40000410000 */
[----:B------:R-:W-:-:S02]  /*c920*/  FMUL.FTZ R5, R5, c[0x0][0x23c] ;  /* 0x00008f0005057a20 */ /* 0x000fc40000410000 */
[-C--:B------:R-:W-:Y:S01]  /*c930*/  FMUL.FTZ R145, R145, R16.reuse ;  /* 0x0000001091917220 */ /* 0x080fe20000410000 */
[----:B------:R-:W-:Y:S01]  /*c940*/  MUFU.EX2 R190, R14 ;  /* 0x0000000e00be7308 */ /* 0x000fe20000000800 */
[-C--:B------:R-:W-:Y:S02]  /*c950*/  FMUL.FTZ R156, R156, R16.reuse ;  /* 0x000000109c9c7220 */ /* 0x080fe40000410000 */
[-C--:B------:R-:W-:Y:S02]  /*c960*/  FMUL.FTZ R157, R157, R16.reuse ;  /* 0x000000109d9d7220 */ /* 0x080fe40000410000 */
[-C--:B------:R-:W-:Y:S02]  /*c970*/  FMUL.FTZ R172, R172, R16.reuse ;  /* 0x00000010acac7220 */ /* 0x080fe40000410000 */
[-C--:B------:R-:W-:Y:S01]  /*c980*/  FMUL.FTZ R173, R173, R16.reuse ;  /* 0x00000010adad7220 */ /* 0x080fe20000410000 */
[----:B-1----:R-:W1:Y:S01]  /*c990*/  LDSM.16.MT88.4 R20, [R215+0xa000] ;  /* 0x00a00000d714783b */ /* 0x002e620000004200 */
[----:B------:R-:W2:Y:S01]  /*c9a0*/  MUFU.EX2 R191, R13 ;  /* 0x0000000d00bf7308 */ /* 0x000ea20000000800 */
[----:B------:R-:W-:-:S02]  /*c9b0*/  FMUL.FTZ R160, R160, R16 ;  /* 0x00000010a0a07220 */ /* 0x000fc40000410000 */
[-C--:B------:R-:W-:Y:S02]  /*c9c0*/  FMUL.FTZ R161, R161, R16.reuse ;  /* 0x00000010a1a17220 */ /* 0x080fe40000410000 */
[-C--:B------:R-:W-:Y:S02]  /*c9d0*/  FMUL.FTZ R36, R36, R16.reuse ;  /* 0x0000001024247220 */ /* 0x080fe40000410000 */
[-C--:B------:R-:W-:Y:S01]  /*c9e0*/  FMUL.FTZ R37, R37, R16.reuse ;  /* 0x0000001025257220 */ /* 0x080fe20000410000 */
[----:B------:R4:W5:Y:S01]  /*c9f0*/  MUFU.EX2 R197, R8 ;  /* 0x0000000800c57308 */ /* 0x0009620000000800 */
[-C--:B------:R-:W-:Y:S02]  /*ca00*/  FMUL.FTZ R80, R80, R16.reuse ;  /* 0x0000001050507220 */ /* 0x080fe40000410000 */
[-C--:B------:R-:W-:Y:S02]  /*ca10*/  FMUL.FTZ R81, R81, R16.reuse ;  /* 0x0000001051517220 */ /* 0x080fe40000410000 */
[----:B------:R-:W-:-:S02]  /*ca20*/  FMUL.FTZ R64, R64, R16 ;  /* 0x0000001040407220 */ /* 0x000fc40000410000 */
[----:B------:R-:W-:Y:S01]  /*ca30*/  FMUL.FTZ R65, R65, R16 ;  /* 0x0000001041417220 */ /* 0x000fe20000410000 */
[----:B------:R3:W-:Y:S01]  /*ca40*/  MUFU.EX2 R189, R10 ;  /* 0x0000000a00bd7308 */ /* 0x0007e20000000800 */
[----:B--2---:R-:W-:Y:S01]  /*ca50*/  F2FP.BF16.PACK_AB R6, R191, R190 ;  /* 0x000000bebf06723e */ /* 0x004fe200000010ff */
[-C--:B------:R-:W-:Y:S02]  /*ca60*/  FMUL.FTZ R68, R68, R16.reuse ;  /* 0x0000001044447220 */ /* 0x080fe40000410000 */
[-C--:B------:R-:W-:Y:S02]  /*ca70*/  FMUL.FTZ R69, R69, R16.reuse ;  /* 0x0000001045457220 */ /* 0x080fe40000410000 */
[----:B------:R-:W-:Y:S02]  /*ca80*/  FMUL.FTZ R52, R52, R16 ;  /* 0x0000001034347220 */ /* 0x000fe40000410000 */
[----:B------:R-:W-:Y:S01]  /*ca90*/  MUFU.EX2 R188, R17 ;  /* 0x0000001100bc7308 */ /* 0x000fe20000000800 */
[----:B----4-:R-:W-:Y:S01]  /*caa0*/  F2FP.BF16.PACK_AB R8, R205, R206 ;  /* 0x000000cecd08723e */ /* 0x010fe200000010ff */
[-C--:B------:R-:W-:Y:S01]  /*cab0*/  FMUL.FTZ R53, R53, R16.reuse ;  /* 0x0000001035357220 */ /* 0x080fe20000410000 */
[----:B-----5:R-:W-:Y:S01]  /*cac0*/  F2FP.BF16.PACK_AB R9, R196, R197 ;  /* 0x000000c5c409723e */ /* 0x020fe200000010ff */
[----:B------:R-:W-:-:S02]  /*cad0*/  FMUL.FTZ R48, R48, R16 ;  /* 0x0000001030307220 */ /* 0x000fc40000410000 */
[----:B------:R-:W-:Y:S02]  /*cae0*/  FMUL.FTZ R49, R49, R16 ;  /* 0x0000001031317220 */ /* 0x000fe40000410000 */
[----:B------:R2:W-:Y:S01]  /*caf0*/  MUFU.EX2 R183, R11 ;  /* 0x0000000b00b77308 */ /* 0x0005e20000000800 */
[----:B---3--:R-:W-:Y:S01]  /*cb00*/  F2FP.BF16.PACK_AB R10, R207, R204 ;  /* 0x000000cccf0a723e */ /* 0x008fe200000010ff */
[-C--:B------:R-:W-:Y:S02]  /*cb10*/  FMUL.FTZ R116, R116, R16.reuse ;  /* 0x0000001074747220 */ /* 0x080fe40000410000 */
[-C--:B------:R-:W-:Y:S02]  /*cb20*/  FMUL.FTZ R117, R117, R16.reuse ;  /* 0x0000001075757220 */ /* 0x080fe40000410000 */
[-C--:B------:R-:W-:Y:S02]  /*cb30*/  FMUL.FTZ R128, R128, R16.reuse ;  /* 0x0000001080807220 */ /* 0x080fe40000410000 */
[----:B------:R-:W3:Y:S01]  /*cb40*/  MUFU.EX2 R184, R7 ;  /* 0x0000000700b87308 */ /* 0x000ee20000000800 */
[----:B------:R-:W-:-:S02]  /*cb50*/  FMUL.FTZ R129, R129, R16 ;  /* 0x0000001081817220 */ /* 0x000fc40000410000 */
[-C--:B------:R-:W-:Y:S02]  /*cb60*/  FMUL.FTZ R84, R84, R16.reuse ;  /* 0x0000001054547220 */ /* 0x080fe40000410000 */
[-C--:B------:R-:W-:Y:S02]  /*cb70*/  FMUL.FTZ R85, R85, R16.reuse ;  /* 0x0000001055557220 */ /* 0x080fe40000410000 */
[----:B------:R-:W-:Y:S01]  /*cb80*/  FMUL.FTZ R96, R96, R16 ;  /* 0x0000001060607220 */ /* 0x000fe20000410000 */
[----:B------:R-:W4:Y:S01]  /*cb90*/  MUFU.EX2 R15, R15 ;  /* 0x0000000f000f7308 */ /* 0x000f220000000800 */
[----:B--2---:R-:W-:Y:S01]  /*cba0*/  F2FP.BF16.PACK_AB R11, R199, R198 ;  /* 0x000000c6c70b723e */ /* 0x004fe200000010ff */
[-C--:B------:R-:W-:Y:S02]  /*cbb0*/  FMUL.FTZ R97, R97, R16.reuse ;  /* 0x0000001061617220 */ /* 0x080fe40000410000 */
[-C--:B------:R-:W-:Y:S02]  /*cbc0*/  FMUL.FTZ R100, R100, R16.reuse ;  /* 0x0000001064647220 */ /* 0x080fe40000410000 */
[----:B------:R-:W-:-:S02]  /*cbd0*/  FMUL.FTZ R101, R101, R16 ;  /* 0x0000001065657220 */ /* 0x000fc40000410000 */
[----:B------:R2:W5:Y:S01]  /*cbe0*/  MUFU.EX2 R14, R5 ;  /* 0x00000005000e7308 */ /* 0x0005620000000800 */
[----:B---3--:R-:W-:Y:S01]  /*cbf0*/  F2FP.BF16.PACK_AB R7, R181, R184 ;  /* 0x000000b8b507723e */ /* 0x008fe200000010ff */
[-C--:B------:R-:W-:Y:S02]  /*cc00*/  FMUL.FTZ R112, R112, R16.reuse ;  /* 0x0000001070707220 */ /* 0x080fe40000410000 */
[----:B------:R-:W-:-:S04]  /*cc10*/  FMUL.FTZ R113, R113, R16 ;  /* 0x0000001071717220 */ /* 0x000fc80000410000 */
[----:B------:R3:W1:Y:S01]  /*cc20*/  MUFU.EX2 R13, R4 ;  /* 0x00000004000d7308 */ /* 0x0006620000000800 */
[-C--:B----4-:R-:W-:Y:S02]  /*cc30*/  FMUL.FTZ R146, R146, R15.reuse ;  /* 0x0000000f92927220 */ /* 0x090fe40000410000 */
[-C--:B------:R-:W-:Y:S02]  /*cc40*/  FMUL.FTZ R147, R147, R15.reuse ;  /* 0x0000000f93937220 */ /* 0x080fe40000410000 */
[-C--:B------:R-:W-:Y:S02]  /*cc50*/  FMUL.FTZ R158, R158, R15.reuse ;  /* 0x0000000f9e9e7220 */ /* 0x080fe40000410000 */
[----:B------:R-:W-:Y:S01]  /*cc60*/  FMUL.FTZ R159, R159, R15 ;  /* 0x0000000f9f9f7220 */ /* 0x000fe20000410000 */
[----:B--2---:R-:W-:Y:S01]  /*cc70*/  F2FP.BF16.PACK_AB R5, R185, R183 ;  /* 0x000000b7b905723e */ /* 0x004fe200000010ff */
[-C--:B-----5:R-:W-:Y:S01]  /*cc80*/  FMUL.FTZ R148, R148, R14.reuse ;  /* 0x0000000e94947220 */ /* 0x0a0fe20000410000 */
[----:B------:R-:W-:Y:S01]  /*cc90*/  HMMA.16816.F32.BF16 R144, R8, R24, R144 ;  /* 0x000000180890723c */ /* 0x000fe20000041890 */
[----:B------:R-:W-:-:S02]  /*cca0*/  FMUL.FTZ R149, R149, R14 ;  /* 0x0000000e95957220 */ /* 0x000fc40000410000 */
[-C--:B------:R-:W-:Y:S02]  /*ccb0*/  FMUL.FTZ R152, R152, R14.reuse ;  /* 0x0000000e98987220 */ /* 0x080fe40000410000 */
[----:B------:R-:W-:Y:S01]  /*ccc0*/  FMUL.FTZ R153, R153, R14 ;  /* 0x0000000e99997220 */ /* 0x000fe20000410000 */
[----:B---3--:R-:W-:Y:S01]  /*ccd0*/  F2FP.BF16.PACK_AB R4, R188, R189 ;  /* 0x000000bdbc04723e */ /* 0x008fe200000010ff */
        /* <DEDUP_REMOVED lines=127> */
[----:B------:R-:W-:-:S04]  /*d4d0*/  FMUL.FTZ R115, R115, R15 ;  /* 0x0000000f73737220 */ /* 0x000fc80000410000 */
[----:B------:R-:W-:Y:S01]  /*d4e0*/  FFMA.FTZ R4, R177, c[0x0][0x23c], -R3 ;  /* 0x00008f00b1047a23 */ /* 0x000fe20000010803 */
[C---:B------:R-:W-:Y:S01]  /*d4f0*/  HMMA.16816.F32.BF16 R192, R8.reuse, R26, R80 ;  /* 0x0000001a08c0723c */ /* 0x040fe20000041850 */
[----:B------:R-:W-:Y:S01]  /*d500*/  MOV R177, R19 ;  /* 0x0000001300b17202 */ /* 0x000fe20000000f00 */
[----:B------:R-:W-:Y:S01]  /*d510*/  IMAD.MOV.U32 R6, RZ, RZ, R136 ;  /* 0x000000ffff067224 */ /* 0x000fe200078e0088 */
[----:B------:R1:W-:Y:S01]  /*d520*/  MUFU.EX2 R26, R4 ;  /* 0x00000004001a7308 */ /* 0x0003e20000000800 */
[----:B------:R-:W-:Y:S02]  /*d530*/  MOV R5, R137 ;  /* 0x0000008900057202 */ /* 0x000fe40000000f00 */
[----:B------:R-:W-:Y:S02]  /*d540*/  MOV R7, R135 ;  /* 0x0000008700077202 */ /* 0x000fe40000000f00 */
[----:B------:R-:W-:Y:S01]  /*d550*/  HMMA.16816.F32.BF16 R208, R8, R22, R64 ;  /* 0x0000001608d0723c */ /* 0x000fe20000041840 */
[----:B------:R-:W-:-:S02]  /*d560*/  MOV R80, R172 ;  /* 0x000000ac00507202 */ /* 0x000fc40000000f00 */
[----:B------:R-:W-:Y:S02]  /*d570*/  MOV R81, R159 ;  /* 0x0000009f00517202 */ /* 0x000fe40000000f00 */
[----:B------:R-:W-:Y:S02]  /*d580*/  MOV R82, R158 ;  /* 0x0000009e00527202 */ /* 0x000fe40000000f00 */
[----:B------:R-:W-:Y:S01]  /*d590*/  MOV R67, R28 ;  /* 0x0000001c00437202 */ /* 0x000fe20000000f00 */
[----:B------:R-:W-:Y:S01]  /*d5a0*/  HMMA.16816.F32.BF16 R68, R8, R24, R68 ;  /* 0x000000180844723c */ /* 0x000fe20000041844 */
[----:B------:R-:W-:Y:S01]  /*d5b0*/  IMAD.MOV.U32 R64, RZ, RZ, R174 ;  /* 0x000000ffff407224 */ /* 0x000fe200078e00ae */
[----:B------:R-:W-:Y:S01]  /*d5c0*/  MOV R65, R173 ;  /* 0x000000ad00417202 */ /* 0x000fe20000000f00 */
[----:B-1----:R-:W-:Y:S01]  /*d5d0*/  FFMA.FTZ R4, R176, c[0x0][0x23c], -R3 ;  /* 0x00008f00b0047a23 */ /* 0x002fe20000010803 */
[----:B------:R-:W1:Y:S01]  /*d5e0*/  LDSM.16.MT88.4 R172, [R215+0xa800] ;  /* 0x00a80000d7ac783b */ /* 0x000e620000004200 */
[----:B------:R-:W-:-:S02]  /*d5f0*/  MOV R66, R29 ;  /* 0x0000001d00427202 */ /* 0x000fc40000000f00 */
[----:B------:R2:W3:Y:S01]  /*d600*/  MUFU.EX2 R28, R4 ;  /* 0x00000004001c7308 */ /* 0x0004e20000000800 */
[----:B------:R-:W-:Y:S01]  /*d610*/  HMMA.16816.F32.BF16 R52, R8, R20, R52 ;  /* 0x000000140834723c */ /* 0x000fe20000041834 */
[----:B------:R-:W-:Y:S02]  /*d620*/  MOV R83, R157 ;  /* 0x0000009d00537202 */ /* 0x000fe40000000f00 */
[----:B------:R-:W-:-:S05]  /*d630*/  MOV R176, R134 ;  /* 0x0000008600b07202 */ /* 0x000fca0000000f00 */
[C---:B------:R-:W-:Y:S01]  /*d640*/  HMMA.16816.F32.BF16 R240, R8.reuse, R30, R48 ;  /* 0x0000001e08f0723c */ /* 0x040fe20000041830 */
[----:B------:R-:W4:Y:S01]  /*d650*/  LDSM.16.MT88.4 R48, [R218+0xa800] ;  /* 0x00a80000da30783b */ /* 0x000f220000004200 */
[--C-:B--2---:R-:W-:Y:S01]  /*d660*/  FFMA.FTZ R4, R178, c[0x0][0x23c], -R3.reuse ;  /* 0x00008f00b2047a23 */ /* 0x104fe20000010803 */
[----:B------:R-:W-:Y:S01]  /*d670*/  MOV R178, R18 ;  /* 0x0000001200b27202 */ /* 0x000fe20000000f00 */
[----:B------:R-:W-:Y:S01]  /*d680*/  FFMA.FTZ R3, R179, c[0x0][0x23c], -R3 ;  /* 0x00008f00b3037a23 */ /* 0x000fe20000010803 */
[----:B------:R-:W-:Y:S01]  /*d690*/  MOV R179, R17 ;  /* 0x0000001100b37202 */ /* 0x000fe20000000f00 */
[----:B------:R2:W-:Y:S02]  /*d6a0*/  MUFU.EX2 R29, R4 ;  /* 0x00000004001d7308 */ /* 0x0005e40000000800 */
[C---:B------:R-:W-:Y:S06]  /*d6b0*/  HMMA.16816.F32.BF16 R116, R8.reuse, R32, R116 ;  /* 0x000000200874723c */ /* 0x040fec0000041874 */
[----:B------:R5:W1:Y:S02]  /*d6c0*/  MUFU.EX2 R27, R3 ;  /* 0x00000003001b7308 */ /* 0x000a640000000800 */
[C---:B------:R-:W-:Y:S07]  /*d6d0*/  HMMA.16816.F32.BF16 R32, R8.reuse, R34, R128 ;  /* 0x000000220820723c */ /* 0x040fee0000041880 */
[----:B---3--:R-:W-:Y:S01]  /*d6e0*/  F2FP.BF16.PACK_AB R128, R28, R26 ;  /* 0x0000001a1c80723e */ /* 0x008fe200000010ff */
[----:B------:R-:W-:Y:S01]  /*d6f0*/  HMMA.16816.F32.BF16 R84, R8, R36, R84 ;  /* 0x000000240854723c */ /* 0x000fe20000041854 */
[----:B--2---:R-:W-:-:S02]  /*d700*/  MOV R4, R156 ;  /* 0x0000009c00047202 */ /* 0x004fc40000000f00 */
[----:B------:R-:W2:Y:S01]  /*d710*/  LDSM.16.MT88.4 R156, [R213+0xa800] ;  /* 0x00a80000d59c783b */ /* 0x000ea20000004200 */
[----:B-----5:R-:W-:Y:S01]  /*d720*/  FFMA.FTZ R3, R138, c[0x0][0x23c], -R2 ;  /* 0x00008f008a037a23 */ /* 0x020fe20000010802 */
[----:B-1----:R-:W-:-:S03]  /*d730*/  F2FP.BF16.PACK_AB R130, R27, R29 ;  /* 0x0000001d1b82723e */ /* 0x002fc600000010ff */
[----:B------:R-:W-:Y:S01]  /*d740*/  HMMA.16816.F32.BF16 R100, R8, R40, R100 ;  /* 0x000000280864723c */ /* 0x000fe20000041864 */
[----:B------:R1:W-:Y:S02]  /*d750*/  MUFU.EX2 R22, R3 ;  /* 0x0000000300167308 */ /* 0x0003e40000000800 */
[----:B-1----:R-:W-:-:S06]  /*d760*/  FFMA.FTZ R3, R133, c[0x0][0x23c], -R2 ;  /* 0x00008f0085037a23 */ /* 0x002fcc0000010802 */
[----:B------:R1:W3:Y:S02]  /*d770*/  MUFU.EX2 R24, R3 ;  /* 0x0000000300187308 */ /* 0x0002e40000000800 */
[--C-:B-1----:R-:W-:Y:S01]  /*d780*/  FFMA.FTZ R3, R132, c[0x0][0x23c], -R2.reuse ;  /* 0x00008f0084037a23 */ /* 0x102fe20000010802 */
[----:B---3--:R-:W-:Y:S01]  /*d790*/  F2FP.BF16.PACK_AB R129, R24, R22 ;  /* 0x000000161881723e */ /* 0x008fe200000010ff */
[----:B------:R-:W-:Y:S01]  /*d7a0*/  FFMA.FTZ R2, R139, c[0x0][0x23c], -R2 ;  /* 0x00008f008b027a23 */ /* 0x000fe20000010802 */
[C---:B------:R-:W-:Y:S03]  /*d7b0*/  HMMA.16816.F32.BF16 R132, R8.reuse, R42, R112 ;  /* 0x0000002a0884723c */ /* 0x040fe60000041870 */
[----:B------:R-:W-:Y:S01]  /*d7c0*/  MUFU.EX2 R25, R3 ;  /* 0x0000000300197308 */ /* 0x000fe20000000800 */
[----:B------:R-:W-:Y:S04]  /*d7d0*/  LDSM.16.MT88.4 R112, [R218+0xb800] ;  /* 0x00b80000da70783b */ /* 0x000fe80000004200 */
[----:B------:R-:W-:Y:S03]  /*d7e0*/  HMMA.16816.F32.BF16 R136, R8, R38, R96 ;  /* 0x000000260888723c */ /* 0x000fe60000041860 */
[----:B------:R1:W3:Y:S01]  /*d7f0*/  MUFU.EX2 R23, R2 ;  /* 0x0000000200177308 */ /* 0x0002e20000000800 */
[----:B------:R-:W5:Y:S03]  /*d800*/  LDSM.16.MT88.4 R96, [R215+0xb800] ;  /* 0x00b80000d760783b */ /* 0x000f660000004200 */
[----:B------:R-:W-:-:S02]  /*d810*/  FFMA.FTZ R11, R251, R16, R206 ;  /* 0x00000010fb0b7223 */ /* 0x000fc400000100ce */
[----:B------:R-:W-:Y:S02]  /*d820*/  FFMA.FTZ R8, R250, R15, R197 ;  /* 0x0000000ffa087223 */ /* 0x000fe400000100c5 */
[----:B------:R-:W-:Y:S02]  /*d830*/  FADD.FTZ R11, R205, R11 ;  /* 0x0000000bcd0b7221 */ /* 0x000fe40000010000 */
[----:B------:R-:W-:Y:S02]  /*d840*/  FADD.FTZ R10, R196, R8 ;  /* 0x00000008c40a7221 */ /* 0x000fe40000010000 */
[----:B-1----:R-:W-:Y:S01]  /*d850*/  FFMA.FTZ R2, R141, c[0x0][0x23c], -R0 ;  /* 0x00008f008d027a23 */ /* 0x002fe20000010800 */
[----:B---3--:R-:W-:-:S03]  /*d860*/  F2FP.BF16.PACK_AB R131, R23, R25 ;  /* 0x000000191783723e */ /* 0x008fc600000010ff */
[----:B------:R1:W-:Y:S04]  /*d870*/  MUFU.EX2 R20, R2 ;  /* 0x0000000200147308 */ /* 0x0003e80000000800 */
[C---:B------:R-:W-:Y:S08]  /*d880*/  HMMA.16816.F32.BF16 R160, R128.reuse, R172, R160 ;  /* 0x000000ac80a0723c */ /* 0x040ff000000418a0 */
[----:B----4-:R-:W-:Y:S01]  /*d890*/  HMMA.16816.F32.BF16 R36, R128, R48, R80 ;  /* 0x000000308024723c */ /* 0x010fe20000041850 */
[----:B------:R-:W3:Y:S01]  /*d8a0*/  LDSM.16.MT88.4 R80, [R213+0xb800] ;  /* 0x00b80000d550783b */ /* 0x000ee20000004200 */
[----:B-1----:R-:W-:-:S04]  /*d8b0*/  FFMA.FTZ R2, R140, c[0x0][0x23c], -R0 ;  /* 0x00008f008c027a23 */ /* 0x002fc80000010800 */
[----:B------:R1:W4:Y:S02]  /*d8c0*/  MUFU.EX2 R21, R2 ;  /* 0x0000000200157308 */ /* 0x0003240000000800 */
[C---:B--2---:R-:W-:Y:S08]  /*d8d0*/  HMMA.16816.F32.BF16 R144, R128.reuse, R156, R144 ;  /* 0x0000009c8090723c */ /* 0x044ff00000041890 */
[----:B-----5:R-:W-:Y:S01]  /*d8e0*/  HMMA.16816.F32.BF16 R84, R128, R96, R84 ;  /* 0x000000608054723c */ /* 0x020fe20000041854 */
[--C-:B-1----:R-:W-:Y:S01]  /*d8f0*/  FFMA.FTZ R2, R142, c[0x0][0x23c], -R0.reuse ;  /* 0x00008f008e027a23 */ /* 0x102fe20000010800 */
[----:B----4-:R-:W-:Y:S01]  /*d900*/  F2FP.BF16.PACK_AB R124, R21, R20 ;  /* 0x00000014157c723e */ /* 0x010fe200000010ff */
[----:B------:R-:W-:-:S05]  /*d910*/  FFMA.FTZ R0, R143, c[0x0][0x23c], -R0 ;  /* 0x00008f008f007a23 */ /* 0x000fca0000010800 */
[C---:B------:R-:W-:Y:S01]  /*d920*/  HMMA.16816.F32.BF16 R100, R128.reuse, R112, R100 ;  /* 0x000000708064723c */ /* 0x040fe20000041864 */
[----:B------:R-:W-:Y:S08]  /*d930*/  MUFU.EX2 R19, R2 ;  /* 0x0000000200137308 */ /* 0x000ff00000000800 */
[----:B------:R1:W2:Y:S01]  /*d940*/  MUFU.EX2 R18, R0 ;  /* 0x0000000000127308 */ /* 0x0002a20000000800 */
[----:B---3--:R-:W-:Y:S01]  /*d950*/  HMMA.16816.F32.BF16 R68, R128, R80, R68 ;  /* 0x000000508044723c */ /* 0x008fe20000041844 */
        /* <DEDUP_REMOVED lines=15> */
[C---:B------:R-:W-:Y:S01]  /*da50*/  HMMA.16816.F32.BF16 R40, R124.reuse, R48, R64 ;  /* 0x000000307c28723c */ /* 0x040fe20000041840 */
[----:B------:R-:W2:Y:S07]  /*da60*/  LDSM.16.MT88.4 R64, [R217+0xa800] ;  /* 0x00a80000d940783b */ /* 0x000eae0000004200 */
[C---:B------:R-:W-:Y:S08]  /*da70*/  HMMA.16816.F32.BF16 R148, R124.reuse, R156, R148 ;  /* 0x0000009c7c94723c */ /* 0x040ff00000041894 */
[C---:B------:R-:W-:Y:S08]  /*da80*/  HMMA.16816.F32.BF16 R152, R124.reuse, R158, R152 ;  /* 0x0000009e7c98723c */ /* 0x040ff00000041898 */
[C---:B------:R-:W-:Y:S08]  /*da90*/  HMMA.16816.F32.BF16 R44, R124.reuse, R50, R44 ;  /* 0x000000327c2c723c */ /* 0x040ff0000004182c */
[C---:B------:R-:W-:Y:S08]  /*daa0*/  HMMA.16816.F32.BF16 R72, R124.reuse, R80, R72 ;  /* 0x000000507c48723c */ /* 0x040ff00000041848 */
[-C--:B-1----:R-:W-:Y:S08]  /*dab0*/  HMMA.16816.F32.BF16 R120, R124, R4.reuse, R120 ;  /* 0x000000047c78723c */ /* 0x082ff00000041878 */
[----:B------:R-:W-:Y:S07]  /*dac0*/  HMMA.16816.F32.BF16 R116, R128, R4, R116 ;  /* 0x000000048074723c */ /* 0x000fee0000041874 */
[----:B------:R-:W-:Y:S01]  /*dad0*/  FFMA.FTZ R5, R249, R14, R189 ;  /* 0x0000000ef9057223 */ /* 0x000fe200000100bd */
[----:B--2---:R-:W-:Y:S01]  /*dae0*/  HMMA.16816.F32.BF16 R56, R124, R64, R56 ;  /* 0x000000407c38723c */ /* 0x004fe20000041838 */
        /* <DEDUP_REMOVED lines=50> */
[----:B------:R-:W-:Y:S01]  /*de10*/  UMOV UR16, 0x6 ;  /* 0x0000000600107882 */ /* 0x000fe20000000000 */
[----:B------:R-:W-:Y:S01]  /*de20*/  MOV R0, UR4 ;  /* 0x0000000400007c02 */ /* 0x000fe20008000f00 */
[----:B------:R-:W-:Y:S01]  /*de30*/  ULDC.64 UR4, c[0x0][0x1a0] ;  /* 0x0000680000047ab9 */ /* 0x000fe20000000a00 */
[----:B------:R-:W-:Y:S01]  /*de40*/  BAR.SYNC.DEFER_BLOCKING 0x0 ;  /* 0x0000000000007b1d */ /* 0x000fe20000010000 */
[----:B------:R-:W-:Y:S01]  /*de50*/  USHF.L.U32 UR15, UR4, 0x6, URZ ;  /* 0x00000006040f7899 */ /* 0x000fe2000800063f */
[----:B------:R-:W-:Y:S01]  /*de60*/  IADD3 R4, P1, R236, -UR10, RZ ;  /* 0x8000000aec047c10 */ /* 0x000fe2000ff3e0ff */
[----:B------:R-:W-:Y:S02]  /*de70*/  USHF.L.U64.HI UR5, UR4, UR16, UR5 ;  /* 0x0000001004057299 */ /* 0x000fe40008010205 */
[----:B------:R-:W-:Y:S01]  /*de80*/  UIADD3 UR15, UP0, -UR15, 0x80, URZ ;  /* 0x000000800f0f7890 */ /* 0x000fe2000ff1e13f */
[----:B------:R-:W-:Y:S01]  /*de90*/  IADD3.X R5, R237, ~UR14, RZ, P1, !PT ;  /* 0x8000000eed057c10 */ /* 0x000fe20008ffe4ff */
[----:B------:R-:W-:-:S02]  /*dea0*/  UIADD3 UR20, UR8, -0x5, URZ ;  /* 0xfffffffb08147890 */ /* 0x000fc4000fffe03f */
[----:B------:R-:W-:Y:S02]  /*deb0*/  UIADD3.X UR5, URZ, ~UR5, URZ, UP0, !UPT ;  /* 0x800000053f057290 */ /* 0x000fe400087fe43f */
[----:B------:R-:W-:Y:S01]  /*dec0*/  UISETP.GT.AND UP0, UPT, UR20, UR9, UPT ;  /* 0x000000091400728c */ /* 0x000fe2000bf04270 */
[----:B--2---:R-:W-:-:S05]  /*ded0*/  MOV R2, R30 ;  /* 0x0000001e00027202 */ /* 0x004fca0000000f00 */
        /* <DEDUP_REMOVED lines=20> */
[----:B------:R-:W-:Y:S04]  /*e020*/  LDSM.16.M88.4 R24, [R223] ;  /* 0x00000000df18783b */ /* 0x000fe80000000200 */
[----:B-1----:R-:W1:Y:S04]  /*e030*/  LDSM.16.M88.4 R8, [R214+0x2000] ;  /* 0x00200000d608783b */ /* 0x002e680000000200 */
[----:B------:R-:W-:Y:S04]  /*e040*/  LDSM.16.M88.4 R32, [R226] ;  /* 0x00000000e220783b */ /* 0x000fe80000000200 */
[----:B--2---:R-:W2:Y:S04]  /*e050*/  LDSM.16.M88.4 R4, [R216+0x2000] ;  /* 0x00200000d804783b */ /* 0x004ea80000000200 */
[----:B------:R-:W4:Y:S04]  /*e060*/  LDSM.16.M88.4 R16, [R214] ;  /* 0x00000000d610783b */ /* 0x000f280000000200 */
[----:B------:R-:W5:Y:S04]  /*e070*/  LDSM.16.M88.4 R12, [R216] ;  /* 0x00000000d80c783b */ /* 0x000f680000000200 */
[----:B------:R-:W0:Y:S01]  /*e080*/  LDGDEPBAR ;  /* 0x00000000000079af */ /* 0x000e220000000000 */
[C---:B-1----:R-:W-:Y:S08]  /*e090*/  HMMA.16816.F32.BF16 R140, R8.reuse, R20, RZ ;  /* 0x00000014088c723c */ /* 0x042ff000000418ff */
[C---:B------:R-:W-:Y:S08]  /*e0a0*/  HMMA.16816.F32.BF16 R132, R8.reuse, R28, RZ ;  /* 0x0000001c0884723c */ /* 0x040ff000000418ff */
[C---:B------:R-:W-:Y:S08]  /*e0b0*/  HMMA.16816.F32.BF16 R136, R8.reuse, R22, RZ ;  /* 0x000000160888723c */ /* 0x040ff000000418ff */
[----:B------:R-:W-:Y:S08]  /*e0c0*/  HMMA.16816.F32.BF16 R8, R8, R30, RZ ;  /* 0x0000001e0808723c */ /* 0x000ff000000418ff */
[C---:B--2---:R-:W-:Y:S08]  /*e0d0*/  HMMA.16816.F32.BF16 R176, R4.reuse, R24, R140 ;  /* 0x0000001804b0723c */ /* 0x044ff0000004188c */
[C---:B------:R-:W-:Y:S01]  /*e0e0*/  HMMA.16816.F32.BF16 R180, R4.reuse, R32, R132 ;  /* 0x0000002004b4723c */ /* 0x040fe20000041884 */
[----:B------:R-:W-:Y:S07]  /*e0f0*/  LDSM.16.M88.4 R132, [R221+0x8800] ;  /* 0x00880000dd84783b */ /* 0x000fee0000000200 */
[C---:B------:R-:W-:Y:S01]  /*e100*/  HMMA.16816.F32.BF16 R196, R4.reuse, R26, R136 ;  /* 0x0000001a04c4723c */ /* 0x040fe20000041888 */
[----:B------:R-:W-:Y:S07]  /*e110*/  LDSM.16.M88.4 R136, [R221+0x8000] ;  /* 0x00800000dd88783b */ /* 0x000fee0000000200 */
[----:B------:R-:W-:Y:S01]  /*e120*/  HMMA.16816.F32.BF16 R192, R4, R34, R8 ;  /* 0x0000002204c0723c */ /* 0x000fe20000041808 */
[----:B------:R-:W1:Y:S07]  /*e130*/  LDSM.16.M88.4 R8, [R222+0x2000] ;  /* 0x00200000de08783b */ /* 0x000e6e0000000200 */
[C---:B----4-:R-:W-:Y:S08]  /*e140*/  HMMA.16816.F32.BF16 R140, R16.reuse, R20, RZ ;  /* 0x00000014108c723c */ /* 0x050ff000000418ff */
[C---:B------:R-:W-:Y:S08]  /*e150*/  HMMA.16816.F32.BF16 R4, R16.reuse, R28, RZ ;  /* 0x0000001c1004723c */ /* 0x040ff000000418ff */
[C---:B------:R-:W-:Y:S08]  /*e160*/  HMMA.16816.F32.BF16 R20, R16.reuse, R22, RZ ;  /* 0x000000161014723c */ /* 0x040ff000000418ff */
[----:B------:R-:W-:Y:S01]  /*e170*/  HMMA.16816.F32.BF16 R28, R16, R30, RZ ;  /* 0x0000001e101c723c */ /* 0x000fe200000418ff */
[----:B------:R-:W2:Y:S07]  /*e180*/  LDSM.16.M88.4 R16, [R222] ;  /* 0x00000000de10783b */ /* 0x000eae0000000200 */
[C---:B-----5:R-:W-:Y:S08]  /*e190*/  HMMA.16816.F32.BF16 R188, R12.reuse, R24, R140 ;  /* 0x000000180cbc723c */ /* 0x060ff0000004188c */
[C---:B------:R-:W-:Y:S01]  /*e1a0*/  HMMA.16816.F32.BF16 R184, R12.reuse, R32, R4 ;  /* 0x000000200cb8723c */ /* 0x040fe20000041804 */
[----:B------:R-:W-:Y:S07]  /*e1b0*/  LDSM.16.M88.4 R4, [R220+0x2000] ;  /* 0x00200000dc04783b */ /* 0x000fee0000000200 */
[C---:B------:R-:W-:Y:S01]  /*e1c0*/  HMMA.16816.F32.BF16 R140, R12.reuse, R26, R20 ;  /* 0x0000001a0c8c723c */ /* 0x040fe20000041814 */
[----:B------:R-:W-:Y:S07]  /*e1d0*/  LDSM.16.M88.4 R20, [R219+0x800] ;  /* 0x00080000db14783b */ /* 0x000fee0000000200 */
[----:B------:R-:W-:Y:S01]  /*e1e0*/  HMMA.16816.F32.BF16 R32, R12, R34, R28 ;  /* 0x000000220c20723c */ /* 0x000fe2000004181c */
[----:B------:R-:W4:Y:S07]  /*e1f0*/  LDSM.16.M88.4 R12, [R219] ;  /* 0x00000000db0c783b */ /* 0x000f2e0000000200 */
        /* <DEDUP_REMOVED lines=9> */
[----:B------:R-:W-:Y:S07]  /*e290*/  LDSM.16.M88.4 R16, [R212+0x9000] ;  /* 0x00900000d410783b */ /* 0x000fee0000000200 */
[C---:B----4-:R-:W-:Y:S08]  /*e2a0*/  HMMA.16816.F32.BF16 R132, R4.reuse, R14, R24 ;  /* 0x0000000e0484723c */ /* 0x050ff00000041818 */
[C---:B------:R-:W-:Y:S01]  /*e2b0*/  HMMA.16816.F32.BF16 R136, R4.reuse, R12, R28 ;  /* 0x0000000c0488723c */ /* 0x040fe2000004181c */
[----:B------:R-:W-:Y:S07]  /*e2c0*/  LDSM.16.M88.4 R28, [R212+0x9800] ;  /* 0x00980000d41c783b */ /* 0x000fee0000000200 */
[C---:B------:R-:W-:Y:S08]  /*e2d0*/  HMMA.16816.F32.BF16 R24, R4.reuse, R20, R180 ;  /* 0x000000140418723c */ /* 0x040ff000000418b4 */
[----:B------:R-:W-:Y:S01]  /*e2e0*/  HMMA.16816.F32.BF16 R32, R4, R22, R176 ;  /* 0x000000160420723c */ /* 0x000fe200000418b0 */
[----:B------:R-:W2:Y:S07]  /*e2f0*/  LDSM.16.M88.4 R4, [R214+0x6000] ;  /* 0x00600000d604783b */ /* 0x000eae0000000200 */
[C---:B-1----:R-:W-:Y:S08]  /*e300*/  HMMA.16816.F32.BF16 R196, R8.reuse, R12, R196 ;  /* 0x0000000c08c4723c */ /* 0x042ff000000418c4 */
[C---:B------:R-:W-:Y:S01]  /*e310*/  HMMA.16816.F32.BF16 R176, R8.reuse, R14, R188 ;  /* 0x0000000e08b0723c */ /* 0x040fe200000418bc */
[----:B------:R-:W1:Y:S07]  /*e320*/  LDSM.16.M88.4 R12, [R214+0x4000] ;  /* 0x00400000d60c783b */ /* 0x000e6e0000000200 */
[C---:B------:R-:W-:Y:S08]  /*e330*/  HMMA.16816.F32.BF16 R184, R8.reuse, R20, R184 ;  /* 0x0000001408b8723c */ /* 0x040ff000000418b8 */
[----:B------:R-:W-:Y:S01]  /*e340*/  HMMA.16816.F32.BF16 R192, R8, R22, R140 ;  /* 0x0000001608c0723c */ /* 0x000fe2000004188c */
[----:B------:R-:W-:Y:S04]  /*e350*/  LDSM.16.M88.4 R20, [R224] ;  /* 0x00000000e014783b */ /* 0x000fe80000000200 */
[----:B------:R-:W-:Y:S03]  /*e360*/  LDSM.16.M88.4 R8, [R216+0x4000] ;  /* 0x00400000d808783b */ /* 0x000fe60000000200 */
[C---:B--2---:R-:W-:Y:S08]  /*e370*/  HMMA.16816.F32.BF16 R188, R4.reuse, R16, R136 ;  /* 0x0000001004bc723c */ /* 0x044ff00000041888 */
[C---:B------:R-:W-:Y:S08]  /*e380*/  HMMA.16816.F32.BF16 R180, R4.reuse, R18, R132 ;  /* 0x0000001204b4723c */ /* 0x040ff00000041884 */
[C---:B------:R-:W-:Y:S01]  /*e390*/  HMMA.16816.F32.BF16 R136, R4.reuse, R28, R24 ;  /* 0x0000001c0488723c */ /* 0x040fe20000041818 */
[----:B------:R-:W-:Y:S07]  /*e3a0*/  LDSM.16.M88.4 R24, [R225] ;  /* 0x00000000e118783b */ /* 0x000fee0000000200 */
[----:B------:R-:W-:Y:S01]  /*e3b0*/  HMMA.16816.F32.BF16 R32, R4, R30, R32 ;  /* 0x0000001e0420723c */ /* 0x000fe20000041820 */
[----:B------:R-:W2:Y:S07]  /*e3c0*/  LDSM.16.M88.4 R4, [R216+0x6000] ;  /* 0x00600000d804783b */ /* 0x000eae0000000200 */
[C---:B-1----:R-:W-:Y:S08]  /*e3d0*/  HMMA.16816.F32.BF16 R140, R12.reuse, R16, R196 ;  /* 0x000000100c8c723c */ /* 0x042ff000000418c4 */
[C---:B------:R-:W-:Y:S01]  /*e3e0*/  HMMA.16816.F32.BF16 R176, R12.reuse, R18, R176 ;  /* 0x000000120cb0723c */ /* 0x040fe200000418b0 */
[----:B------:R-:W-:Y:S07]  /*e3f0*/  LDSM.16.M88.4 R16, [R222+0x4000] ;  /* 0x00400000de10783b */ /* 0x000fee0000000200 */
[C---:B------:R-:W-:Y:S08]  /*e400*/  HMMA.16816.F32.BF16 R184, R12.reuse, R28, R184 ;  /* 0x0000001c0cb8723c */ /* 0x040ff000000418b8 */
[----:B------:R-:W-:Y:S01]  /*e410*/  HMMA.16816.F32.BF16 R132, R12, R30, R192 ;  /* 0x0000001e0c84723c */ /* 0x000fe200000418c0 */
[----:B------:R-:W1:Y:S04]  /*e420*/  LDSM.16.M88.4 R28, [R221+0x9000] ;  /* 0x00900000dd1c783b */ /* 0x000e680000000200 */
[----:B------:R-:W4:Y:S03]  /*e430*/  LDSM.16.M88.4 R12, [R222+0x6000] ;  /* 0x00600000de0c783b */ /* 0x000f260000000200 */
[C---:B--2---:R-:W-:Y:S08]  /*e440*/  HMMA.16816.F32.BF16 R204, R4.reuse, R22, R32 ;  /* 0x0000001604cc723c */ /* 0x044ff00000041820 */
[C---:B------:R-:W-:Y:S08]  /*e450*/  HMMA.16816.F32.BF16 R188, R4.reuse, R24, R188 ;  /* 0x0000001804bc723c */ /* 0x040ff000000418bc */
[----:B------:R-:W-:Y:S08]  /*e460*/  HMMA.16816.F32.BF16 R180, R4, R26, R180 ;  /* 0x0000001a04b4723c */ /* 0x000ff000000418b4 */
[C---:B------:R-:W-:Y:S08]  /*e470*/  HMMA.16816.F32.BF16 R32, R8.reuse, R24, R140 ;  /* 0x000000180820723c */ /* 0x040ff0000004188c */
[----:B------:R-:W-:Y:S01]  /*e480*/  HMMA.16816.F32.BF16 R140, R8, R26, R176 ;  /* 0x0000001a088c723c */ /* 0x000fe200000418b0 */
[----:B------:R-:W2:Y:S07]  /*e490*/  LDSM.16.M88.4 R24, [R221+0x9800] ;  /* 0x00980000dd18783b */ /* 0x000eae0000000200 */
[-C--:B------:R-:W-:Y:S01]  /*e4a0*/  HMMA.16816.F32.BF16 R196, R4, R20.reuse, R136 ;  /* 0x0000001404c4723c */ /* 0x080fe20000041888 */
[----:B------:R-:W-:Y:S07]  /*e4b0*/  LDSM.16.M88.4 R4, [R220+0x6000] ;  /* 0x00600000dc04783b */ /* 0x000fee0000000200 */
[C---:B------:R-:W-:Y:S08]  /*e4c0*/  HMMA.16816.F32.BF16 R184, R8.reuse, R20, R184 ;  /* 0x0000001408b8723c */ /* 0x040ff000000418b8 */
[----:B------:R-:W-:Y:S01]  /*e4d0*/  HMMA.16816.F32.BF16 R192, R8, R22, R132 ;  /* 0x0000001608c0723c */ /* 0x000fe20000041884 */
[----:B------:R-:W-:Y:S04]  /*e4e0*/  LDSM.16.M88.4 R20, [R219+0x1000] ;  /* 0x00100000db14783b */ /* 0x000fe80000000200 */
[----:B------:R-:W5:Y:S03]  /*e4f0*/  LDSM.16.M88.4 R8, [R220+0x4000] ;  /* 0x00400000dc08783b */ /* 0x000f660000000200 */
[-C--:B-1----:R-:W-:Y:S08]  /*e500*/  HMMA.16816.F32.BF16 R32, R16, R28.reuse, R32 ;  /* 0x0000001c1020723c */ /* 0x082ff00000041820 */
[C---:B----4-:R-:W-:Y:S08]  /*e510*/  HMMA.16816.F32.BF16 R136, R12.reuse, R28, R188 ;  /* 0x0000001c0c88723c */ /* 0x050ff000000418bc */
[-C--:B------:R-:W-:Y:S08]  /*e520*/  HMMA.16816.F32.BF16 R176, R12, R30.reuse, R180 ;  /* 0x0000001e0cb0723c */ /* 0x080ff000000418b4 */
[C---:B------:R-:W-:Y:S08]  /*e530*/  HMMA.16816.F32.BF16 R28, R16.reuse, R30, R140 ;  /* 0x0000001e101c723c */ /* 0x040ff0000004188c */
[----:B--2---:R-:W-:Y:S08]  /*e540*/  HMMA.16816.F32.BF16 R140, R16, R24, R184 ;  /* 0x00000018108c723c */ /* 0x004ff000000418b8 */
[C---:B-----5:R-:W-:Y:S08]  /*e550*/  HMMA.16816.F32.BF16 R132, R8.reuse, R20, R32 ;  /* 0x000000140884723c */ /* 0x060ff00000041820 */
[----:B------:R-:W-:Y:S08]  /*e560*/  HMMA.16816.F32.BF16 R32, R8, R22, R28 ;  /* 0x000000160820723c */ /* 0x000ff0000004181c */
[C---:B------:R-:W-:Y:S08]  /*e570*/  HMMA.16816.F32.BF16 R136, R4.reuse, R20, R136 ;  /* 0x000000140488723c */ /* 0x040ff00000041888 */
[----:B------:R-:W-:Y:S01]  /*e580*/  HMMA.16816.F32.BF16 R28, R4, R22, R176 ;  /* 0x00000016041c723c */ /* 0x000fe200000418b0 */
[----:B------:R-:W1:Y:S01]  /*e590*/  LDSM.16.M88.4 R20, [R219+0x1800] ;  /* 0x00180000db14783b */ /* 0x000e620000000200 */
[----:B------:R-:W-:Y:S01]  /*e5a0*/  FMUL.FTZ R132, R132, c[0x0][0x2ec] ;  /* 0x0000bb0084847a20 */ /* 0x000fe20000410000 */
[----:B------:R-:W-:-:S04]  /*e5b0*/  DEPBAR.LE SB0, 0x0 ;  /* 0x000080000000791a */ /* 0x000fc80000000000 */
[----:B------:R-:W-:Y:S01]  /*e5c0*/  FMUL.FTZ R134, R134, c[0x0][0x2ec] ;  /* 0x0000bb0086867a20 */ /* 0x000fe20000410000 */
[----:B------:R-:W-:Y:S01]  /*e5d0*/  HMMA.16816.F32.BF16 R180, R12, R24, R196 ;  /* 0x000000180cb4723c */ /* 0x000fe200000418c4 */
[----:B------:R-:W-:Y:S01]  /*e5e0*/  FMUL.FTZ R135, R135, c[0x0][0x2ec] ;  /* 0x0000bb0087877a20 */ /* 0x000fe20000410000 */
[----:B------:R2:W4:Y:S01]  /*e5f0*/  MUFU.TANH R187, R132 ;  /* 0x0000008400bb7308 */ /* 0x0005220000002400 */
[----:B------:R-:W-:Y:S02]  /*e600*/  FMUL.FTZ R133, R133, c[0x0][0x2ec] ;  /* 0x0000bb0085857a20 */ /* 0x000fe40000410000 */
[----:B------:R-:W-:Y:S02]  /*e610*/  FMUL.FTZ R32, R32, c[0x0][0x2ec] ;  /* 0x0000bb0020207a20 */ /* 0x000fe40000410000 */
[----:B------:R-:W-:Y:S01]  /*e620*/  FMUL.FTZ R33, R33, c[0x0][0x2ec] ;  /* 0x0000bb0021217a20 */ /* 0x000fe20000410000 */
[----:B------:R-:W-:Y:S01]  /*e630*/  HMMA.16816.F32.BF16 R16, R16, R26, R192 ;  /* 0x0000001a1010723c */ /* 0x000fe200000418c0 */
[----:B------:R-:W-:Y:S01]  /*e640*/  FMUL.FTZ R34, R34, c[0x0][0x2ec] ;  /* 0x0000bb0022227a20 */ /* 0x000fe20000410000 */
[----:B------:R5:W1:Y:S01]  /*e650*/  MUFU.TANH R186, R133 ;  /* 0x0000008500ba7308 */ /* 0x000a620000002400 */
[----:B------:R-:W-:-:S02]  /*e660*/  FMUL.FTZ R35, R35, c[0x0][0x2ec] ;  /* 0x0000bb0023237a20 */ /* 0x000fc40000410000 */
[----:B------:R-:W-:-:S03]  /*e670*/  FMUL.FTZ R137, R137, c[0x0][0x2ec] ;  /* 0x0000bb0089897a20 */ /* 0x000fc60000410000 */
[----:B------:R-:W-:Y:S01]  /*e680*/  HMMA.16816.F32.BF16 R12, R12, R26, R204 ;  /* 0x0000001a0c0c723c */ /* 0x000fe200000418cc */
[----:B------:R-:W-:Y:S01]  /*e690*/  FMUL.FTZ R28, R28, c[0x0][0x2ec] ;  /* 0x0000bb001c1c7a20 */ /* 0x000fe20000410000 */
[----:B------:R-:W1:Y:S01]  /*e6a0*/  MUFU.TANH R184, R134 ;  /* 0x0000008600b87308 */ /* 0x000e620000002400 */
[----:B------:R-:W-:Y:S02]  /*e6b0*/  FMUL.FTZ R29, R29, c[0x0][0x2ec] ;  /* 0x0000bb001d1d7a20 */ /* 0x000fe40000410000 */
[----:B------:R-:W-:Y:S02]  /*e6c0*/  FMUL.FTZ R30, R30, c[0x0][0x2ec] ;  /* 0x0000bb001e1e7a20 */ /* 0x000fe40000410000 */
[----:B------:R-:W-:Y:S02]  /*e6d0*/  FMUL.FTZ R31, R31, c[0x0][0x2ec] ;  /* 0x0000bb001f1f7a20 */ /* 0x000fe40000410000 */
[----:B--2---:R-:W-:Y:S01]  /*e6e0*/  FMUL.FTZ R132, R138, c[0x0][0x2ec] ;  /* 0x0000bb008a847a20 */ /* 0x004fe20000410000 */
[----:B------:R-:W2:Y:S01]  /*e6f0*/  MUFU.TANH R185, R135 ;  /* 0x0000008700b97308 */ /* 0x000ea20000002400 */
[----:B-----5:R-:W-:-:S02]  /*e700*/  FMUL.FTZ R133, R136, c[0x0][0x2ec] ;  /* 0x0000bb0088857a20 */ /* 0x020fc40000410000 */
[----:B------:R-:W-:-:S05]  /*e710*/  FMUL.FTZ R136, R139, c[0x0][0x2ec] ;  /* 0x0000bb008b887a20 */ /* 0x000fca0000410000 */
[----:B------:R-:W1:Y:S08]  /*e720*/  MUFU.TANH R135, R32 ;  /* 0x0000002000877308 */ /* 0x000e700000002400 */
[----:B------:R-:W1:Y:S08]  /*e730*/  MUFU.TANH R138, R33 ;  /* 0x00000021008a7308 */ /* 0x000e700000002400 */
[----:B------:R-:W1:Y:S08]  /*e740*/  MUFU.TANH R134, R34 ;  /* 0x0000002200867308 */ /* 0x000e700000002400 */
[----:B------:R1:W1:Y:S08]  /*e750*/  MUFU.TANH R176, R35 ;  /* 0x0000002300b07308 */ /* 0x0002700000002400 */
[----:B------:R-:W2:Y:S01]  /*e760*/  MUFU.TANH R139, R28 ;  /* 0x0000001c008b7308 */ /* 0x000ea20000002400 */
[C---:B-1----:R-:W-:Y:S07]  /*e770*/  HMMA.16816.F32.BF16 R32, R8.reuse, R20, R140 ;  /* 0x000000140820723c */ /* 0x042fee000004188c */
[----:B------:R-:W1:Y:S01]  /*e780*/  MUFU.TANH R141, R29 ;  /* 0x0000001d008d7308 */ /* 0x000e620000002400 */
[----:B------:R-:W-:Y:S07]  /*e790*/  HMMA.16816.F32.BF16 R8, R8, R22, R16 ;  /* 0x000000160808723c */ /* 0x000fee0000041810 */
[----:B------:R-:W1:Y:S08]  /*e7a0*/  MUFU.TANH R179, R30 ;  /* 0x0000001e00b37308 */ /* 0x000e700000002400 */
[----:B------:R5:W1:Y:S01]  /*e7b0*/  MUFU.TANH R188, R31 ;  /* 0x0000001f00bc7308 */ /* 0x000a620000002400 */
[----:B------:R-:W-:-:S07]  /*e7c0*/  FMUL.FTZ R25, R33, c[0x0][0x2ec] ;  /* 0x0000bb0021197a20 */ /* 0x000fce0000410000 */
[----:B------:R-:W1:Y:S01]  /*e7d0*/  MUFU.TANH R133, R133 ;  /* 0x0000008500857308 */ /* 0x000e620000002400 */
[----:B------:R-:W-:Y:S02]  /*e7e0*/  FMUL.FTZ R32, R32, c[0x0][0x2ec] ;  /* 0x0000bb0020207a20 */ /* 0x000fe40000410000 */
[----:B------:R-:W-:Y:S02]  /*e7f0*/  FMUL.FTZ R34, R34, c[0x0][0x2ec] ;  /* 0x0000bb0022227a20 */ /* 0x000fe40000410000 */
[----:B------:R-:W-:Y:S02]  /*e800*/  FMUL.FTZ R33, R35, c[0x0][0x2ec] ;  /* 0x0000bb0023217a20 */ /* 0x000fe40000410000 */
[----:B------:R-:W-:Y:S01]  /*e810*/  FMUL.FTZ R8, R8, c[0x0][0x2ec] ;  /* 0x0000bb0008087a20 */ /* 0x000fe20000410000 */
[----:B-----5:R-:W-:Y:S01]  /*e820*/  HMMA.16816.F32.BF16 R28, R4, R20, R180 ;  /* 0x00000014041c723c */ /* 0x020fe200000418b4 */
[----:B------:R-:W-:Y:S01]  /*e830*/  FMUL.FTZ R9, R9, c[0x0][0x2ec] ;  /* 0x0000bb0009097a20 */ /* 0x000fe20000410000 */
[----:B------:R-:W1:Y:S01]  /*e840*/  MUFU.TANH R137, R137 ;  /* 0x0000008900897308 */ /* 0x000e620000002400 */
[----:B------:R-:W-:-:S02]  /*e850*/  FMUL.FTZ R10, R10, c[0x0][0x2ec] ;  /* 0x0000bb000a0a7a20 */ /* 0x000fc40000410000 */
[----:B------:R-:W-:-:S03]  /*e860*/  FMUL.FTZ R11, R11, c[0x0][0x2ec] ;  /* 0x0000bb000b0b7a20 */ /* 0x000fc60000410000 */
[----:B------:R-:W-:Y:S02]  /*e870*/  HMMA.16816.F32.BF16 R4, R4, R22, R12 ;  /* 0x000000160404723c */ /* 0x000fe4000004180c */
        /* <DEDUP_REMOVED lines=11> */
[----:B------:R-:W-:-:S05]  /*e930*/  FMUL.FTZ R7, R7, c[0x0][0x2ec] ;  /* 0x0000bb0007077a20 */ /* 0x000fca0000410000 */
        /* <DEDUP_REMOVED lines=16> */
[----:B--2-4-:R-:W2:Y:S04]  /*ea40*/  LDL.64 R244, [R1+0x18] ;  /* 0x0000180001f47983 */ /* 0x014ea80000100a00 */
[----:B------:R-:W4:Y:S01]  /*ea50*/  LDL.64 R246, [R1+0x10] ;  /* 0x0000100001f67983 */ /* 0x000f220000100a00 */
[----:B------:R-:W-:-:S02]  /*ea60*/  UIADD3 UR10, UR8, -0x6, URZ ;  /* 0xfffffffa080a7890 */ /* 0x000fc4000fffe03f */
[----:B------:R-:W-:Y:S02]  /*ea70*/  ULDC.64 UR4, c[0x0][0x198] ;  /* 0x0000660000047ab9 */ /* 0x000fe40000000a00 */
[----:B------:R-:W-:Y:S02]  /*ea80*/  USHF.R.S32.HI UR8, URZ, 0x1f, UR10 ;  /* 0x0000001f3f087899 */ /* 0x000fe4000801140a */
[----:B------:R-:W-:Y:S02]  /*ea90*/  UIMAD.WIDE.U32 UR14, UR10, UR4, URZ ;  /* 0x000000040a0e72a5 */ /* 0x000fe4000f8e003f */
[----:B------:R-:W-:-:S04]  /*eaa0*/  UIMAD UR8, UR8, UR4, URZ ;  /* 0x00000004080872a4 */ /* 0x000fc8000f8e023f */
[----:B------:R-:W-:Y:S01]  /*eab0*/  UIMAD UR5, UR10, UR5, UR8 ;  /* 0x000000050a0572a4 */ /* 0x000fe2000f8e0208 */
[----:B------:R-:W-:Y:S02]  /*eac0*/  IMAD.U32 R0, RZ, RZ, UR14 ;  /* 0x0000000eff007e24 */ /* 0x000fe4000f8e00ff */
[----:B---3--:R-:W-:Y:S01]  /*ead0*/  IMAD.U32 R4, RZ, RZ, UR14 ;  /* 0x0000000eff047e24 */ /* 0x008fe2000f8e00ff */
[----:B------:R-:W-:-:S06]  /*eae0*/  UIADD3 UR5, UR15, UR5, URZ ;  /* 0x000000050f057290 */ /* 0x000fcc000fffe03f */
[----:B------:R-:W-:Y:S01]  /*eaf0*/  IMAD.U32 R3, RZ, RZ, UR5 ;  /* 0x00000005ff037e24 */ /* 0x000fe2000f8e00ff */
[----:B--2---:R-:W-:-:S04]  /*eb00*/  LEA R0, P0, R0, R244, 0x5 ;  /* 0x000000f400007211 */ /* 0x004fc800078028ff */
[----:B------:R-:W-:Y:S02]  /*eb10*/  LEA R2, P1, R0, c[0x0][0x168], 0x1 ;  /* 0x00005a0000027a11 */ /* 0x000fe400078208ff */
[----:B----4-:R-:W-:Y:S02]  /*eb20*/  LEA.HI.X R3, R4, R247, R3, 0x5, P0 ;  /* 0x000000f704037211 */ /* 0x010fe400000f2c03 */
        /* <DEDUP_REMOVED lines=11> */
.L_x_1911:
[----:B--2-4-:R-:W-:-:S04]  /*ebe0*/  MOV R0, UR20 ;  /* 0x0000001400007c02 */ /* 0x014fc80008000f00 */
[----:B------:R-:W-:-:S04]  /*ebf0*/  LEA R0, R0, R252, 0x5 ;  /* 0x000000fc00007211 */ /* 0x000fc800078e28ff */
[C---:B---3--:R-:W-:Y:S02]  /*ec00*/  IADD3 R2, R0.reuse, 0x1, RZ ;  /* 0x0000000100027810 */ /* 0x048fe40007ffe0ff */
[-C--:B------:R-:W-:Y:S02]  /*ec10*/  ISETP.GE.AND P1, PT, R0, R235.reuse, PT ;  /* 0x000000eb0000720c */ /* 0x080fe40003f26270 */
[C---:B------:R-:W-:Y:S02]  /*ec20*/  ISETP.GE.AND P3, PT, R2.reuse, R235, PT ;  /* 0x000000eb0200720c */ /* 0x040fe40003f66270 */
[C---:B------:R-:W-:Y:S02]  /*ec30*/  ISETP.GE.AND P2, PT, R2.reuse, R234, PT ;  /* 0x000000ea0200720c */ /* 0x040fe40003f46270 */
[C---:B------:R-:W-:Y:S02]  /*ec40*/  ISETP.GE.AND P4, PT, R2.reuse, R233, PT ;  /* 0x000000e90200720c */ /* 0x040fe40003f86270 */
[----:B------:R-:W-:-:S02]  /*ec50*/  ISETP.GE.AND P6, PT, R2, R232, PT ;  /* 0x000000e80200720c */ /* 0x000fc40003fc6270 */
[C---:B------:R-:W-:Y:S02]  /*ec60*/  ISETP.GE.AND P0, PT, R0.reuse, R234, PT ;  /* 0x000000ea0000720c */ /* 0x040fe40003f06270 */
[-C--:B------:R-:W-:Y:S02]  /*ec70*/  ISETP.LT.OR P1, PT, R0, R231.reuse, P1 ;  /* 0x000000e70000720c */ /* 0x080fe40000f21670 */
[C---:B------:R-:W-:Y:S02]  /*ec80*/  ISETP.LT.OR P3, PT, R2.reuse, R231, P3 ;  /* 0x000000e70200720c */ /* 0x040fe40001f61670 */
[C---:B------:R-:W-:Y:S02]  /*ec90*/  ISETP.LT.OR P2, PT, R2.reuse, R230, P2 ;  /* 0x000000e60200720c */ /* 0x040fe40001741670 */
[C---:B------:R-:W-:Y:S02]  /*eca0*/  ISETP.LT.OR P4, PT, R2.reuse, R229, P4 ;  /* 0x000000e50200720c */ /* 0x040fe40002781670 */
[----:B------:R-:W-:-:S02]  /*ecb0*/  ISETP.LT.OR P6, PT, R2, R228, P6 ;  /* 0x000000e40200720c */ /* 0x000fc400037c1670 */
[C---:B------:R-:W-:Y:S02]  /*ecc0*/  ISETP.GE.AND P5, PT, R0.reuse, R233, PT ;  /* 0x000000e90000720c */ /* 0x040fe40003fa6270 */
[C---:B------:R-:W-:Y:S02]  /*ecd0*/  ISETP.LT.OR P0, PT, R0.reuse, R230, P0 ;  /* 0x000000e60000720c */ /* 0x040fe40000701670 */
[C---:B------:R-:W-:Y:S02]  /*ece0*/  IADD3 R2, R0.reuse, 0x8, RZ ;  /* 0x0000000800027810 */ /* 0x040fe40007ffe0ff */
[----:B------:R-:W-:Y:S02]  /*ecf0*/  FSEL R6, R187, -INF , !P1 ;  /* 0xff800000bb067808 */ /* 0x000fe40004800000 */
[----:B------:R-:W-:Y:S02]  /*ed00*/  ISETP.LT.OR P5, PT, R0, R229, P5 ;  /* 0x000000e50000720c */ /* 0x000fe40002fa1670 */
[----:B------:R-:W-:-:S02]  /*ed10*/  FSEL R9, R184, -INF , !P0 ;  /* 0xff800000b8097808 */ /* 0x000fc40004000000 */
[----:B------:R-:W-:Y:S02]  /*ed20*/  ISETP.GE.AND P1, PT, R0, R232, PT ;  /* 0x000000e80000720c */ /* 0x000fe40003f26270 */
[----:B------:R-:W-:Y:S02]  /*ed30*/  ISETP.GE.AND P0, PT, R2, R235, PT ;  /* 0x000000eb0200720c */ /* 0x000fe40003f06270 */
[C---:B------:R-:W-:Y:S02]  /*ed40*/  IADD3 R5, R0.reuse, 0x9, RZ ;  /* 0x0000000900057810 */ /* 0x040fe40007ffe0ff */
[----:B-1----:R-:W-:Y:S02]  /*ed50*/  FSEL R11, R133, -INF , !P5 ;  /* 0xff800000850b7808 */ /* 0x002fe40006800000 */
[----:B------:R-:W-:Y:S02]  /*ed60*/  ISETP.LT.OR P1, PT, R0, R228, P1 ;  /* 0x000000e40000720c */ /* 0x000fe40000f21670 */
[----:B------:R-:W-:-:S02]  /*ed70*/  ISETP.GE.AND P5, PT, R2, R234, PT ;  /* 0x000000ea0200720c */ /* 0x000fc40003fa6270 */
[----:B------:R-:W-:Y:S02]  /*ed80*/  ISETP.LT.OR P0, PT, R2, R231, P0 ;  /* 0x000000e70200720c */ /* 0x000fe40000701670 */
[----:B------:R-:W-:Y:S02]  /*ed90*/  IADD3 R4, R0, 0x10, RZ ;  /* 0x0000001000047810 */ /* 0x000fe40007ffe0ff */
[----:B------:R-:W-:Y:S02]  /*eda0*/  FSEL R16, R185, -INF , !P2 ;  /* 0xff800000b9107808 */ /* 0x000fe40005000000 */
[----:B------:R-:W-:Y:S02]  /*edb0*/  FSEL R10, R186, -INF , !P3 ;  /* 0xff800000ba0a7808 */ /* 0x000fe40005800000 */
[----:B------:R-:W-:Y:S02]  /*edc0*/  ISETP.GE.AND P2, PT, R5, R235, PT ;  /* 0x000000eb0500720c */ /* 0x000fe40003f46270 */
[----:B------:R-:W-:-:S02]  /*edd0*/  FMNMX.FTZ R12, R203, R6, !PT ;  /* 0x00000006cb0c7209 */ /* 0x000fc40007810000 */
[----:B------:R-:W-:Y:S02]  /*ede0*/  FSEL R17, R132, -INF , !P1 ;  /* 0xff80000084117808 */ /* 0x000fe40004800000 */
[C---:B------:R-:W-:Y:S02]  /*edf0*/  ISETP.LT.OR P5, PT, R2.reuse, R230, P5 ;  /* 0x000000e60200720c */ /* 0x040fe40002fa1670 */
[----:B------:R-:W-:Y:S02]  /*ee00*/  FSEL R8, R135, -INF , !P0 ;  /* 0xff80000087087808 */ /* 0x000fe40004000000 */
[C---:B------:R-:W-:Y:S02]  /*ee10*/  ISETP.GE.AND P1, PT, R2.reuse, R233, PT ;  /* 0x000000e90200720c */ /* 0x040fe40003f26270 */
[----:B------:R-:W-:Y:S02]  /*ee20*/  ISETP.GE.AND P3, PT, R2, R232, PT ;  /* 0x000000e80200720c */ /* 0x000fe40003f66270 */
[----:B------:R-:W-:-:S02]  /*ee30*/  IADD3 R3, R0, 0x11, RZ ;  /* 0x0000001100037810 */ /* 0x000fc40007ffe0ff */
[----:B------:R-:W-:Y:S02]  /*ee40*/  ISETP.GE.AND P0, PT, R4, R235, PT ;  /* 0x000000eb0400720c */ /* 0x000fe40003f06270 */
[----:B------:R-:W-:Y:S02]  /*ee50*/  ISETP.LT.OR P2, PT, R5, R231, P2 ;  /* 0x000000e70500720c */ /* 0x000fe40001741670 */
[----:B------:R-:W-:Y:S02]  /*ee60*/  FMNMX.FTZ R12, R10, R12, !PT ;  /* 0x0000000c0a0c7209 */ /* 0x000fe40007810000 */
[----:B------:R-:W-:Y:S02]  /*ee70*/  FSEL R15, R134, -INF , !P5 ;  /* 0xff800000860f7808 */ /* 0x000fe40006800000 */
[C---:B------:R-:W-:Y:S02]  /*ee80*/  ISETP.LT.OR P1, PT, R2.reuse, R229, P1 ;  /* 0x000000e50200720c */ /* 0x040fe40000f21670 */
[----:B------:R-:W-:-:S02]  /*ee90*/  ISETP.LT.OR P3, PT, R2, R228, P3 ;  /* 0x000000e40200720c */ /* 0x000fc40001f61670 */
[C---:B------:R-:W-:Y:S02]  /*eea0*/  ISETP.GE.AND P5, PT, R3.reuse, R235, PT ;  /* 0x000000eb0300720c */ /* 0x040fe40003fa6270 */
[-C--:B------:R-:W-:Y:S02]  /*eeb0*/  ISETP.LT.OR P0, PT, R4, R231.reuse, P0 ;  /* 0x000000e70400720c */ /* 0x080fe40000701670 */
[----:B------:R-:W-:Y:S02]  /*eec0*/  IADD3 R2, R0, 0x18, RZ ;  /* 0x0000001800027810 */ /* 0x000fe40007ffe0ff */
[----:B------:R-:W-:Y:S02]  /*eed0*/  FSEL R7, R138, -INF , !P2 ;  /* 0xff8000008a077808 */ /* 0x000fe40005000000 */
[----:B------:R-:W-:Y:S02]  /*eee0*/  FMNMX.FTZ R12, R8, R12, !PT ;  /* 0x0000000c080c7209 */ /* 0x000fe40007810000 */
[----:B------:R-:W-:-:S02]  /*eef0*/  ISETP.LT.OR P5, PT, R3, R231, P5 ;  /* 0x000000e70300720c */ /* 0x000fc40002fa1670 */
[----:B------:R-:W-:Y:S02]  /*ef00*/  FSEL R143, R32, -INF , !P0 ;  /* 0xff800000208f7808 */ /* 0x000fe40004000000 */
[----:B------:R-:W-:Y:S02]  /*ef10*/  IADD3 R0, R0, 0x19, RZ ;  /* 0x0000001900007810 */ /* 0x000fe40007ffe0ff */
[----:B------:R-:W-:Y:S02]  /*ef20*/  ISETP.GE.AND P0, PT, R2, R235, PT ;  /* 0x000000eb0200720c */ /* 0x000fe40003f06270 */
[----:B------:R-:W-:Y:S02]  /*ef30*/  FMNMX.FTZ R12, R7, R12, !PT ;  /* 0x0000000c070c7209 */ /* 0x000fe40007810000 */
[----:B------:R-:W-:Y:S02]  /*ef40*/  FSEL R19, R137, -INF , !P4 ;  /* 0xff80000089137808 */ /* 0x000fe40006000000 */
[----:B------:R-:W-:-:S02]  /*ef50*/  FSEL R20, R136, -INF , !P6 ;  /* 0xff80000088147808 */ /* 0x000fc40007000000 */
[C---:B------:R-:W-:Y:S02]  /*ef60*/  ISETP.GE.AND P4, PT, R5.reuse, R234, PT ;  /* 0x000000ea0500720c */ /* 0x040fe40003f86270 */
[C---:B------:R-:W-:Y:S02]  /*ef70*/  ISETP.GE.AND P6, PT, R5.reuse, R233, PT ;  /* 0x000000e90500720c */ /* 0x040fe40003fc6270 */
[----:B------:R-:W-:Y:S02]  /*ef80*/  ISETP.GE.AND P2, PT, R5, R232, PT ;  /* 0x000000e80500720c */ /* 0x000fe40003f46270 */
[----:B------:R-:W-:Y:S02]  /*ef90*/  FSEL R142, R25, -INF , !P5 ;  /* 0xff800000198e7808 */ /* 0x000fe40006800000 */
[----:B------:R-:W-:Y:S02]  /*efa0*/  ISETP.GE.AND P5, PT, R0, R235, PT ;  /* 0x000000eb0000720c */ /* 0x000fe40003fa6270 */
[----:B------:R-:W-:-:S02]  /*efb0*/  ISETP.LT.OR P0, PT, R2, R231, P0 ;  /* 0x000000e70200720c */ /* 0x000fc40000701670 */
[----:B------:R-:W-:Y:S02]  /*efc0*/  FMNMX.FTZ R12, R143, R12, !PT ;  /* 0x0000000c8f0c7209 */ /* 0x000fe40007810000 */
[C---:B------:R-:W-:Y:S02]  /*efd0*/  ISETP.LT.OR P4, PT, R5.reuse, R230, P4 ;  /* 0x000000e60500720c */ /* 0x040fe40002781670 */
[C---:B------:R-:W-:Y:S02]  /*efe0*/  ISETP.LT.OR P6, PT, R5.reuse, R229, P6 ;  /* 0x000000e50500720c */ /* 0x040fe400037c1670 */
[----:B------:R-:W-:Y:S02]  /*eff0*/  ISETP.LT.OR P2, PT, R5, R228, P2 ;  /* 0x000000e40500720c */ /* 0x000fe40001741670 */
[----:B------:R-:W-:Y:S02]  /*f000*/  ISETP.LT.OR P5, PT, R0, R231, P5 ;  /* 0x000000e70000720c */ /* 0x000fe40002fa1670 */
[----:B------:R-:W-:-:S02]  /*f010*/  FSEL R132, R14, -INF , !P0 ;  /* 0xff8000000e847808 */ /* 0x000fc40004000000 */
[----:B------:R-:W-:Y:S02]  /*f020*/  FMNMX.FTZ R5, R142, R12, !PT ;  /* 0x0000000c8e057209 */ /* 0x000fe40007810000 */
[----:B------:R-:W-:Y:S02]  /*f030*/  FMNMX.FTZ R12, R202, R9, !PT ;  /* 0x00000009ca0c7209 */ /* 0x000fe40007810000 */
[----:B------:R-:W-:Y:S02]  /*f040*/  FSEL R177, R13, -INF , !P5 ;  /* 0xff8000000db17808 */ /* 0x000fe40006800000 */
[----:B------:R-:W-:Y:S02]  /*f050*/  FMNMX.FTZ R5, R132, R5, !PT ;  /* 0x0000000584057209 */ /* 0x000fe40007810000 */
[----:B------:R-:W-:Y:S02]  /*f060*/  FMNMX.FTZ R12, R16, R12, !PT ;  /* 0x0000000c100c7209 */ /* 0x000fe40007810000 */
[----:B------:R-:W-:-:S02]  /*f070*/  FMNMX.FTZ R136, R177, R5, !PT ;  /* 0x00000005b1887209 */ /* 0x000fc40007810000 */
[----:B------:R-:W-:Y:S02]  /*f080*/  FMNMX.FTZ R5, R15, R12, !PT ;  /* 0x0000000c0f057209 */ /* 0x000fe40007810000 */
[CC--:B------:R-:W-:Y:S01]  /*f090*/  ISETP.GE.AND P0, PT, R4.reuse, R234.reuse, PT ;  /* 0x000000ea0400720c */ /* 0x0c0fe20003f06270 */
[----:B------:R-:W1:Y:S01]  /*f0a0*/  SHFL.BFLY PT, R12, R136, 0x2, 0x1f ;  /* 0x0c401f00880c7f89 */ /* 0x000e6200000e0000 */
[----:B------:R-:W-:Y:S02]  /*f0b0*/  FSEL R18, R139, -INF , !P1 ;  /* 0xff8000008b127808 */ /* 0x000fe40004800000 */
[----:B------:R-:W-:Y:S02]  /*f0c0*/  ISETP.GE.AND P1, PT, R3, R234, PT ;  /* 0x000000ea0300720c */ /* 0x000fe40003f26270 */
[----:B------:R-:W-:Y:S02]  /*f0d0*/  ISETP.LT.OR P0, PT, R4, R230, P0 ;  /* 0x000000e60400720c */ /* 0x000fe40000701670 */
[----:B------:R-:W-:-:S02]  /*f0e0*/  FSEL R14, R176, -INF , !P4 ;  /* 0xff800000b00e7808 */ /* 0x000fc40006000000 */
[----:B------:R-:W-:Y:S02]  /*f0f0*/  ISETP.GE.AND P4, PT, R2, R234, PT ;  /* 0x000000ea0200720c */ /* 0x000fe40003f86270 */
[----:B------:R-:W-:Y:S02]  /*f100*/  ISETP.LT.OR P1, PT, R3, R230, P1 ;  /* 0x000000e60300720c */ /* 0x000fe40000f21670 */
[----:B------:R-:W-:Y:S02]  /*f110*/  FSEL R140, R34, -INF , !P0 ;  /* 0xff800000228c7808 */ /* 0x000fe40004000000 */
[----:B------:R-:W-:Y:S02]  /*f120*/  FMNMX.FTZ R5, R14, R5, !PT ;  /* 0x000000050e057209 */ /* 0x000fe40007810000 */
[----:B------:R-:W-:Y:S02]  /*f130*/  ISETP.GE.AND P0, PT, R0, R234, PT ;  /* 0x000000ea0000720c */ /* 0x000fe40003f06270 */
[----:B------:R-:W-:-:S02]  /*f140*/  ISETP.GE.AND P5, PT, R4, R233, PT ;  /* 0x000000e90400720c */ /* 0x000fc40003fa6270 */
[----:B------:R-:W-:Y:S02]  /*f150*/  ISETP.LT.OR P4, PT, R2, R230, P4 ;  /* 0x000000e60200720c */ /* 0x000fe40002781670 */
[----:B------:R-:W-:Y:S02]  /*f160*/  FSEL R139, R33, -INF , !P1 ;  /* 0xff800000218b7808 */ /* 0x000fe40004800000 */
[----:B------:R-:W-:Y:S02]  /*f170*/  FMNMX.FTZ R5, R140, R5, !PT ;  /* 0x000000058c057209 */ /* 0x000fe40007810000 */
[----:B------:R-:W-:Y:S02]  /*f180*/  ISETP.GE.AND P1, PT, R4, R232, PT ;  /* 0x000000e80400720c */ /* 0x000fe40003f26270 */
[----:B------:R-:W-:Y:S02]  /*f190*/  ISETP.LT.OR P0, PT, R0, R230, P0 ;  /* 0x000000e60000720c */ /* 0x000fe40000701670 */
[----:B------:R-:W-:-:S02]  /*f1a0*/  FSEL R138, R22, -INF , !P4 ;  /* 0xff800000168a7808 */ /* 0x000fc40006000000 */
[----:B------:R-:W-:Y:S02]  /*f1b0*/  FMNMX.FTZ R5, R139, R5, !PT ;  /* 0x000000058b057209 */ /* 0x000fe40007810000 */
[C---:B------:R-:W-:Y:S02]  /*f1c0*/  ISETP.LT.OR P5, PT, R4.reuse, R229, P5 ;  /* 0x000000e50400720c */ /* 0x040fe40002fa1670 */
[----:B------:R-:W-:Y:S02]  /*f1d0*/  ISETP.LT.OR P1, PT, R4, R228, P1 ;  /* 0x000000e40400720c */ /* 0x000fe40000f21670 */
[----:B------:R-:W-:Y:S02]  /*f1e0*/  FSEL R176, R21, -INF , !P0 ;  /* 0xff80000015b07808 */ /* 0x000fe40004000000 */
[----:B------:R-:W-:Y:S02]  /*f1f0*/  FMNMX.FTZ R4, R138, R5, !PT ;  /* 0x000000058a047209 */ /* 0x000fe40007810000 */
[----:B------:R-:W-:-:S02]  /*f200*/  ISETP.GE.AND P4, PT, R3, R233, PT ;  /* 0x000000e90300720c */ /* 0x000fc40003f86270 */
[----:B------:R-:W-:Y:S02]  /*f210*/  ISETP.GE.AND P0, PT, R3, R232, PT ;  /* 0x000000e80300720c */ /* 0x000fe40003f06270 */
[----:B------:R-:W-:Y:S02]  /*f220*/  FSEL R133, R28, -INF , !P5 ;  /* 0xff8000001c857808 */ /* 0x000fe40006800000 */
[----:B------:R-:W-:Y:S02]  /*f230*/  FMNMX.FTZ R5, R201, R11, !PT ;  /* 0x0000000bc9057209 */ /* 0x000fe40007810000 */
[----:B-1----:R-:W-:Y:S02]  /*f240*/  FMNMX.FTZ R136, R136, R12, !PT ;  /* 0x0000000c88887209 */ /* 0x002fe40007810000 */
[----:B------:R-:W-:Y:S02]  /*f250*/  ISETP.GE.AND P5, PT, R0, R233, PT ;  /* 0x000000e90000720c */ /* 0x000fe40003fa6270 */
[----:B------:R-:W-:Y:S01]  /*f260*/  FMNMX.FTZ R12, R200, R17, !PT ;  /* 0x00000011c80c7209 */ /* 0x000fe20007810000 */
[----:B------:R-:W1:Y:S01]  /*f270*/  SHFL.BFLY PT, R22, R136, 0x1, 0x1f ;  /* 0x0c201f0088167f89 */ /* 0x000e6200000e0000 */
[----:B------:R-:W-:-:S02]  /*f280*/  ISETP.LT.OR P4, PT, R3, R229, P4 ;  /* 0x000000e50300720c */ /* 0x000fc40002781670 */
[----:B------:R-:W-:Y:S02]  /*f290*/  ISETP.LT.OR P0, PT, R3, R228, P0 ;  /* 0x000000e40300720c */ /* 0x000fe40000701670 */
[----:B------:R-:W-:Y:S02]  /*f2a0*/  FMNMX.FTZ R3, R19, R5, !PT ;  /* 0x0000000513037209 */ /* 0x000fe40007810000 */
[----:B------:R-:W-:Y:S02]  /*f2b0*/  ISETP.LT.OR P5, PT, R0, R229, P5 ;  /* 0x000000e50000720c */ /* 0x000fe40002fa1670 */
[----:B------:R-:W-:Y:S02]  /*f2c0*/  FSEL R5, R179, -INF , !P3 ;  /* 0xff800000b3057808 */ /* 0x000fe40005800000 */
[----:B------:R-:W-:Y:S02]  /*f2d0*/  FMNMX.FTZ R12, R20, R12, !PT ;  /* 0x0000000c140c7209 */ /* 0x000fe40007810000 */
[----:B------:R-:W-:-:S02]  /*f2e0*/  FSEL R13, R141, -INF , !P6 ;  /* 0xff8000008d0d7808 */ /* 0x000fc40007000000 */
[----:B------:R-:W-:Y:S02]  /*f2f0*/  ISETP.GE.AND P6, PT, R2, R233, PT ;  /* 0x000000e90200720c */ /* 0x000fe40003fc6270 */
[----:B------:R-:W-:Y:S02]  /*f300*/  FSEL R180, R24, -INF , !P5 ;  /* 0xff80000018b47808 */ /* 0x000fe40006800000 */
[----:B------:R-:W-:Y:S02]  /*f310*/  ISETP.GE.AND P3, PT, R2, R232, PT ;  /* 0x000000e80200720c */ /* 0x000fe40003f66270 */
[----:B------:R-:W-:Y:S02]  /*f320*/  FSEL R24, R188, -INF , !P2 ;  /* 0xff800000bc187808 */ /* 0x000fe40005000000 */
[----:B------:R-:W-:Y:S02]  /*f330*/  FMNMX.FTZ R12, R5, R12, !PT ;  /* 0x0000000c050c7209 */ /* 0x000fe40007810000 */
[----:B------:R-:W-:-:S02]  /*f340*/  ISETP.LT.OR P6, PT, R2, R229, P6 ;  /* 0x000000e50200720c */ /* 0x000fc400037c1670 */
[----:B------:R-:W-:Y:S02]  /*f350*/  ISETP.LT.OR P3, PT, R2, R228, P3 ;  /* 0x000000e40200720c */ /* 0x000fe40001f61670 */
[----:B------:R-:W-:Y:S02]  /*f360*/  FSEL R179, R30, -INF , !P1 ;  /* 0xff8000001eb37808 */ /* 0x000fe40004800000 */
[----:B------:R-:W-:Y:S02]  /*f370*/  FMNMX.FTZ R2, R24, R12, !PT ;  /* 0x0000000c18027209 */ /* 0x000fe40007810000 */
[----:B------:R-:W-:Y:S02]  /*f380*/  ISETP.GE.AND P1, PT, R0, R232, PT ;  /* 0x000000e80000720c */ /* 0x000fe40003f26270 */
[----:B------:R-:W-:Y:S02]  /*f390*/  FSEL R181, R31, -INF , !P0 ;  /* 0xff8000001fb57808 */ /* 0x000fe40004000000 */
[----:B------:R-:W-:-:S02]  /*f3a0*/  FMNMX.FTZ R2, R179, R2, !PT ;  /* 0x00000002b3027209 */ /* 0x000fc40007810000 */
[----:B------:R-:W-:Y:S02]  /*f3b0*/  ISETP.LT.OR P0, PT, R0, R228, P1 ;  /* 0x000000e40000720c */ /* 0x000fe40000f01670 */
[----:B------:R-:W-:Y:S02]  /*f3c0*/  FSEL R183, R26, -INF , !P3 ;  /* 0xff8000001ab77808 */ /* 0x000fe40005800000 */
[----:B------:R-:W-:Y:S02]  /*f3d0*/  FMNMX.FTZ R0, R181, R2, !PT ;  /* 0x00000002b5007209 */ /* 0x000fe40007810000 */
[----:B------:R-:W-:Y:S02]  /*f3e0*/  FMNMX.FTZ R3, R18, R3, !PT ;  /* 0x0000000312037209 */ /* 0x000fe40007810000 */
[----:B------:R-:W-:Y:S02]  /*f3f0*/  FSEL R182, R27, -INF , !P0 ;  /* 0xff8000001bb67808 */ /* 0x000fe40004000000 */
[----:B------:R-:W-:-:S02]  /*f400*/  FMNMX.FTZ R0, R183, R0, !PT ;  /* 0x00000000b7007209 */ /* 0x000fc40007810000 */
[----:B------:R-:W-:Y:S02]  /*f410*/  FMNMX.FTZ R3, R13, R3, !PT ;  /* 0x000000030d037209 */ /* 0x000fe40007810000 */
[----:B------:R-:W-:Y:S02]  /*f420*/  FMNMX.FTZ R0, R182, R0, !PT ;  /* 0x00000000b6007209 */ /* 0x000fe40007810000 */
[----:B------:R-:W-:Y:S02]  /*f430*/  FSEL R141, R29, -INF , !P4 ;  /* 0xff8000001d8d7808 */ /* 0x000fe40006000000 */
[----:B------:R-:W-:Y:S01]  /*f440*/  FMNMX.FTZ R3, R133, R3, !PT ;  /* 0x0000000385037209 */ /* 0x000fe20007810000 */
[----:B------:R-:W2:Y:S01]  /*f450*/  SHFL.BFLY PT, R2, R0, 0x2, 0x1f ;  /* 0x0c401f0000027f89 */ /* 0x000ea200000e0000 */
[----:B------:R-:W-:Y:S02]  /*f460*/  FMNMX.FTZ R4, R176, R4, !PT ;  /* 0x00000004b0047209 */ /* 0x000fe40007810000 */
[----:B------:R-:W-:Y:S01]  /*f470*/  FSEL R178, R23, -INF , !P6 ;  /* 0xff80000017b27808 */ /* 0x000fe20007000000 */
[----:B------:R-:W-:Y:S01]  /*f480*/  LDSM.16.MT88.4 R28, [R215+0xa000] ;  /* 0x00a00000d71c783b */ /* 0x000fe20000004200 */
[----:B------:R-:W-:-:S02]  /*f490*/  FMNMX.FTZ R3, R141, R3, !PT ;  /* 0x000000038d037209 */ /* 0x000fc40007810000 */
[----:B-1----:R-:W-:Y:S01]  /*f4a0*/  FMNMX.FTZ R136, R136, R22, !PT ;  /* 0x0000001688887209 */ /* 0x002fe20007810000 */
[----:B------:R-:W1:Y:S01]  /*f4b0*/  SHFL.BFLY PT, R21, R4, 0x2, 0x1f ;  /* 0x0c401f0004157f89 */ /* 0x000e6200000e0000 */
[----:B------:R-:W-:Y:S02]  /*f4c0*/  FMNMX.FTZ R3, R178, R3, !PT ;  /* 0x00000003b2037209 */ /* 0x000fe40007810000 */
[C---:B------:R-:W-:Y:S01]  /*f4d0*/  FSETP.NEU.FTZ.AND P3, PT, R136.reuse, -INF , PT ;  /* 0xff8000008800780b */ /* 0x040fe20003f7d000 */
[----:B------:R-:W-:Y:S01]  /*f4e0*/  FMUL.FTZ R12, R136, c[0x0][0x23c] ;  /* 0x00008f00880c7a20 */ /* 0x000fe20000410000 */
[----:B------:R-:W-:-:S04]  /*f4f0*/  FMNMX.FTZ R134, R180, R3, !PT ;  /* 0x00000003b4867209 */ /* 0x000fc80007810000 */
[----:B------:R-:W-:Y:S01]  /*f500*/  FSEL R12, R12, RZ, P3 ;  /* 0x000000ff0c0c7208 */ /* 0x000fe20001800000 */
[----:B------:R-:W3:Y:S04]  /*f510*/  SHFL.BFLY PT, R3, R134, 0x2, 0x1f ;  /* 0x0c401f0086037f89 */ /* 0x000ee800000e0000 */
[--C-:B------:R-:W-:Y:S01]  /*f520*/  FFMA.FTZ R6, R6, c[0x0][0x23c], -R12.reuse ;  /* 0x00008f0006067a23 */ /* 0x100fe2000001080c */
[----:B--2---:R-:W-:Y:S01]  /*f530*/  FMNMX.FTZ R0, R2, R0, !PT ;  /* 0x0000000002007209 */ /* 0x004fe20007810000 */
[--C-:B------:R-:W-:Y:S02]  /*f540*/  FFMA.FTZ R7, R7, c[0x0][0x23c], -R12.reuse ;  /* 0x00008f0007077a23 */ /* 0x100fe4000001080c */
[----:B------:R2:W-:Y:S01]  /*f550*/  MUFU.EX2 R206, R6 ;  /* 0x0000000600ce7308 */ /* 0x0005e20000000800 */
[--C-:B------:R-:W-:Y:S01]  /*f560*/  FFMA.FTZ R10, R10, c[0x0][0x23c], -R12.reuse ;  /* 0x00008f000a0a7a23 */ /* 0x100fe2000001080c */
[----:B------:R-:W4:Y:S01]  /*f570*/  SHFL.BFLY PT, R137, R0, 0x1, 0x1f ;  /* 0x0c201f0000897f89 */ /* 0x000f2200000e0000 */
[----:B------:R-:W-:Y:S01]  /*f580*/  FFMA.FTZ R8, R8, c[0x0][0x23c], -R12 ;  /* 0x00008f0008087a23 */ /* 0x000fe2000001080c */
[----:B-1----:R-:W-:-:S04]  /*f590*/  FMNMX.FTZ R4, R4, R21, !PT ;  /* 0x0000001504047209 */ /* 0x002fc80007810000 */
[----:B------:R-:W-:Y:S01]  /*f5a0*/  MUFU.EX2 R207, R7 ;  /* 0x0000000700cf7308 */ /* 0x000fe20000000800 */
[----:B------:R-:W1:Y:S01]  /*f5b0*/  SHFL.BFLY PT, R135, R4, 0x1, 0x1f ;  /* 0x0c201f0004877f89 */ /* 0x000e6200000e0000 */
[----:B---3--:R-:W-:-:S06]  /*f5c0*/  FMNMX.FTZ R134, R3, R134, !PT ;  /* 0x0000008603867209 */ /* 0x008fcc0007810000 */
[----:B------:R-:W3:Y:S01]  /*f5d0*/  MUFU.EX2 R205, R10 ;  /* 0x0000000a00cd7308 */ /* 0x000ee20000000800 */
[----:B--2---:R-:W2:Y:S07]  /*f5e0*/  SHFL.BFLY PT, R6, R134, 0x1, 0x1f ;  /* 0x0c201f0086067f89 */ /* 0x004eae00000e0000 */
[----:B------:R3:W5:Y:S01]  /*f5f0*/  MUFU.EX2 R204, R8 ;  /* 0x0000000800cc7308 */ /* 0x0007620000000800 */
[----:B----4-:R-:W-:-:S04]  /*f600*/  FMNMX.FTZ R137, R0, R137, !PT ;  /* 0x0000008900897209 */ /* 0x010fc80007810000 */
[C---:B------:R-:W-:Y:S01]  /*f610*/  FSETP.NEU.FTZ.AND P0, PT, R137.reuse, -INF , PT ;  /* 0xff8000008900780b */ /* 0x040fe20003f1d000 */
[----:B------:R-:W-:Y:S01]  /*f620*/  FMUL.FTZ R0, R137, c[0x0][0x23c] ;  /* 0x00008f0089007a20 */ /* 0x000fe20000410000 */
[----:B-1----:R-:W-:Y:S02]  /*f630*/  FMNMX.FTZ R135, R4, R135, !PT ;  /* 0x0000008704877209 */ /* 0x002fe40007810000 */
[----:B------:R-:W-:Y:S02]  /*f640*/  FSEL R4, R136, RZ, P3 ;  /* 0x000000ff88047208 */ /* 0x000fe40001800000 */
[C---:B------:R-:W-:Y:S01]  /*f650*/  FSETP.NEU.FTZ.AND P2, PT, R135.reuse, -INF , PT ;  /* 0xff8000008700780b */ /* 0x040fe20003f5d000 */
[----:B------:R-:W-:Y:S01]  /*f660*/  FMUL.FTZ R3, R135, c[0x0][0x23c] ;  /* 0x00008f0087037a20 */ /* 0x000fe20000410000 */
[----:B------:R-:W-:Y:S02]  /*f670*/  FSEL R0, R0, RZ, P0 ;  /* 0x000000ff00007208 */ /* 0x000fe40000000000 */
[----:B---3--:R-:W-:-:S02]  /*f680*/  F2FP.BF16.PACK_AB R8, R205, R206 ;  /* 0x000000cecd08723e */ /* 0x008fc400000010ff */
[----:B--2---:R-:W-:Y:S01]  /*f690*/  FMNMX.FTZ R134, R134, R6, !PT ;  /* 0x0000000686867209 */ /* 0x004fe20007810000 */
[----:B------:R-:W-:Y:S01]  /*f6a0*/  FADD.FTZ R6, R203, -R4 ;  /* 0x80000004cb067221 */ /* 0x000fe20000010000 */
[----:B------:R-:W-:Y:S01]  /*f6b0*/  FSEL R3, R3, RZ, P2 ;  /* 0x000000ff03037208 */ /* 0x000fe20001000000 */
[--C-:B------:R-:W-:Y:S01]  /*f6c0*/  FFMA.FTZ R24, R24, c[0x0][0x23c], -R0.reuse ;  /* 0x00008f0018187a23 */ /* 0x100fe20000010800 */
[----:B------:R-:W-:Y:S01]  /*f6d0*/  FSEL R4, R135, RZ, P2 ;  /* 0x000000ff87047208 */ /* 0x000fe20001000000 */
[----:B------:R-:W-:Y:S01]  /*f6e0*/  FFMA.FTZ R5, R5, c[0x0][0x23c], -R0 ;  /* 0x00008f0005057a23 */ /* 0x000fe20000010800 */
[----:B------:R-:W-:Y:S01]  /*f6f0*/  FSETP.NEU.FTZ.AND P1, PT, R134, -INF , PT ;  /* 0xff8000008600780b */ /* 0x000fe20003f3d000 */
[----:B------:R-:W-:Y:S01]  /*f700*/  FFMA.FTZ R15, R15, c[0x0][0x23c], -R3 ;  /* 0x00008f000f0f7a23 */ /* 0x000fe20000010803 */
[----:B------:R1:W-:Y:S01]  /*f710*/  MUFU.EX2 R188, R24 ;  /* 0x0000001800bc7308 */ /* 0x0003e20000000800 */
[----:B------:R-:W-:Y:S01]  /*f720*/  FADD.FTZ R4, R202, -R4 ;  /* 0x80000004ca047221 */ /* 0x000fe20000010000 */
[----:B-----5:R-:W-:Y:S01]  /*f730*/  F2FP.BF16.PACK_AB R10, R207, R204 ;  /* 0x000000cccf0a723e */ /* 0x020fe200000010ff */
[----:B------:R-:W-:-:S02]  /*f740*/  FMUL.FTZ R2, R134, c[0x0][0x23c] ;  /* 0x00008f0086027a20 */ /* 0x000fc40000410000 */
[--C-:B------:R-:W-:Y:S02]  /*f750*/  FFMA.FTZ R14, R14, c[0x0][0x23c], -R3.reuse ;  /* 0x00008f000e0e7a23 */ /* 0x100fe40000010803 */
[--C-:B------:R-:W-:Y:S01]  /*f760*/  FFMA.FTZ R17, R17, c[0x0][0x23c], -R0.reuse ;  /* 0x00008f0011117a23 */ /* 0x100fe20000010800 */
[----:B------:R2:W-:Y:S01]  /*f770*/  MUFU.EX2 R198, R15 ;  /* 0x0000000f00c67308 */ /* 0x0005e20000000800 */
[----:B------:R-:W-:Y:S01]  /*f780*/  FSEL R2, R2, RZ, P1 ;  /* 0x000000ff02027208 */ /* 0x000fe20000800000 */
[----:B------:R-:W-:Y:S02]  /*f790*/  FFMA.FTZ R20, R20, c[0x0][0x23c], -R0 ;  /* 0x00008f0014147a23 */ /* 0x000fe40000010800 */
[----:B------:R-:W-:Y:S02]  /*f7a0*/  FFMA.FTZ R16, R16, c[0x0][0x23c], -R3 ;  /* 0x00008f0010107a23 */ /* 0x000fe40000010803 */
[--C-:B------:R-:W-:Y:S01]  /*f7b0*/  FFMA.FTZ R13, R13, c[0x0][0x23c], -R2.reuse ;  /* 0x00008f000d0d7a23 */ /* 0x100fe20000010802 */
[----:B-1----:R-:W1:Y:S01]  /*f7c0*/  LDSM.16.MT88.4 R24, [R218+0xa000] ;  /* 0x00a00000da18783b */ /* 0x002e620000004200 */
[----:B------:R3:W4:Y:S01]  /*f7d0*/  MUFU.EX2 R190, R5 ;  /* 0x0000000500be7308 */ /* 0x0007220000000800 */
[----:B------:R-:W-:-:S02]  /*f7e0*/  FFMA.FTZ R11, R11, c[0x0][0x23c], -R2 ;  /* 0x00008f000b0b7a23 */ /* 0x000fc40000010802 */
[--C-:B------:R-:W-:Y:S02]  /*f7f0*/  FFMA.FTZ R19, R19, c[0x0][0x23c], -R2.reuse ;  /* 0x00008f0013137a23 */ /* 0x100fe40000010802 */
[----:B------:R-:W-:Y:S02]  /*f800*/  FFMA.FTZ R18, R18, c[0x0][0x23c], -R2 ;  /* 0x00008f0012127a23 */ /* 0x000fe40000010802 */
[----:B--2---:R-:W-:Y:S01]  /*f810*/  FMUL.FTZ R15, R4, c[0x0][0x23c] ;  /* 0x00008f00040f7a20 */ /* 0x004fe20000410000 */
[----:B------:R-:W-:Y:S01]  /*f820*/  FSEL R4, R137, RZ, P0 ;  /* 0x000000ff89047208 */ /* 0x000fe20000000000 */
[----:B------:R-:W2:Y:S01]  /*f830*/  MUFU.EX2 R199, R14 ;  /* 0x0000000e00c77308 */ /* 0x000ea20000000800 */
[----:B------:R-:W-:Y:S02]  /*f840*/  FMUL.FTZ R6, R6, c[0x0][0x23c] ;  /* 0x00008f0006067a20 */ /* 0x000fe40000410000 */
[----:B------:R-:W-:Y:S02]  /*f850*/  FFMA.FTZ R9, R9, c[0x0][0x23c], -R3 ;  /* 0x00008f0009097a23 */ /* 0x000fe40000010803 */
[----:B------:R-:W-:Y:S01]  /*f860*/  FADD.FTZ R4, R200, -R4 ;  /* 0x80000004c8047221 */ /* 0x000fe20000010000 */
[----:B---3--:R-:W-:-:S02]  /*f870*/  FSEL R5, R134, RZ, P1 ;  /* 0x000000ff86057208 */ /* 0x008fc40000800000 */
[----:B------:R-:W-:Y:S01]  /*f880*/  MUFU.EX2 R195, R13 ;  /* 0x0000000d00c37308 */ /* 0x000fe20000000800 */
[----:B------:R-:W-:Y:S01]  /*f890*/  FMUL.FTZ R4, R4, c[0x0][0x23c] ;  /* 0x00008f0004047a20 */ /* 0x000fe20000410000 */
[----:B----4-:R-:W-:Y:S01]  /*f8a0*/  F2FP.BF16.PACK_AB R7, R188, R190 ;  /* 0x000000bebc07723e */ /* 0x010fe200000010ff */
[----:B------:R-:W-:-:S04]  /*f8b0*/  FADD.FTZ R5, R201, -R5 ;  /* 0x80000005c9057221 */ /* 0x000fc80000010000 */
[----:B------:R-:W-:Y:S01]  /*f8c0*/  FMUL.FTZ R5, R5, c[0x0][0x23c] ;  /* 0x00008f0005057a20 */ /* 0x000fe20000410000 */
[----:B------:R2:W-:Y:S08]  /*f8d0*/  MUFU.EX2 R193, R11 ;  /* 0x0000000b00c17308 */ /* 0x0005f00000000800 */
[----:B------:R-:W-:Y:S08]  /*f8e0*/  MUFU.EX2 R192, R19 ;  /* 0x0000001300c07308 */ /* 0x000ff00000000800 */
[----:B------:R-:W-:Y:S01]  /*f8f0*/  MUFU.EX2 R194, R18 ;  /* 0x0000001200c27308 */ /* 0x000fe20000000800 */
[----:B--2---:R-:W-:-:S07]  /*f900*/  F2FP.BF16.PACK_AB R11, R199, R198 ;  /* 0x000000c6c70b723e */ /* 0x004fce00000010ff */
[----:B------:R-:W-:Y:S08]  /*f910*/  MUFU.EX2 R189, R17 ;  /* 0x0000001100bd7308 */ /* 0x000ff00000000800 */
[----:B------:R2:W3:Y:S08]  /*f920*/  MUFU.EX2 R191, R20 ;  /* 0x0000001400bf7308 */ /* 0x0004f00000000800 */
[----:B------:R3:W4:Y:S08]  /*f930*/  MUFU.EX2 R14, R5 ;  /* 0x00000005000e7308 */ /* 0x0007300000000800 */
[----:B------:R5:W1:Y:S01]  /*f940*/  MUFU.EX2 R13, R4 ;  /* 0x00000004000d7308 */ /* 0x000a620000000800 */
[----:B--2---:R-:W2:Y:S07]  /*f950*/  LDSM.16.MT88.4 R20, [R213+0xa000] ;  /* 0x00a00000d514783b */ /* 0x004eae0000004200 */
[----:B------:R-:W-:Y:S01]  /*f960*/  MUFU.EX2 R196, R16 ;  /* 0x0000001000c47308 */ /* 0x000fe20000000800 */
[----:B---3--:R-:W-:Y:S01]  /*f970*/  F2FP.BF16.PACK_AB R5, R191, R189 ;  /* 0x000000bdbf05723e */ /* 0x008fe200000010ff */
[----:B----4-:R-:W-:-:S02]  /*f980*/  FMUL.FTZ R40, R40, R14 ;  /* 0x0000000e28287220 */ /* 0x010fc40000410000 */
[-C--:B------:R-:W-:Y:S02]  /*f990*/  FMUL.FTZ R41, R41, R14.reuse ;  /* 0x0000000e29297220 */ /* 0x080fe40000410000 */
[-C--:B------:R-:W-:Y:S02]  /*f9a0*/  FMUL.FTZ R148, R148, R14.reuse ;  /* 0x0000000e94947220 */ /* 0x080fe40000410000 */
[----:B------:R3:W4:Y:S01]  /*f9b0*/  MUFU.EX2 R16, R6 ;  /* 0x0000000600107308 */ /* 0x0007220000000800 */
[----:B-----5:R-:W-:Y:S01]  /*f9c0*/  F2FP.BF16.PACK_AB R4, R192, R193 ;  /* 0x000000c1c004723e */ /* 0x020fe200000010ff */
[-C--:B-1----:R-:W-:Y:S02]  /*f9d0*/  FMUL.FTZ R42, R42, R13.reuse ;  /* 0x0000000d2a2a7220 */ /* 0x082fe40000410000 */
[----:B------:R-:W-:Y:S02]  /*f9e0*/  FMUL.FTZ R43, R43, R13 ;  /* 0x0000000d2b2b7220 */ /* 0x000fe40000410000 */
[----:B------:R-:W-:-:S02]  /*f9f0*/  FMUL.FTZ R149, R149, R14 ;  /* 0x0000000e95957220 */ /* 0x000fc40000410000 */
[----:B------:R-:W1:Y:S01]  /*fa00*/  MUFU.EX2 R197, R9 ;  /* 0x0000000900c57308 */ /* 0x000e620000000800 */
[-C--:B------:R-:W-:Y:S02]  /*fa10*/  FMUL.FTZ R150, R150, R13.reuse ;  /* 0x0000000d96967220 */ /* 0x080fe40000410000 */
[----:B------:R-:W-:Y:S02]  /*fa20*/  FMUL.FTZ R151, R151, R13 ;  /* 0x0000000d97977220 */ /* 0x000fe40000410000 */
[-C--:B------:R-:W-:Y:S02]  /*fa30*/  FMUL.FTZ R152, R152, R14.reuse ;  /* 0x0000000e98987220 */ /* 0x080fe40000410000 */
[----:B------:R-:W-:Y:S01]  /*fa40*/  FMUL.FTZ R153, R153, R14 ;  /* 0x0000000e99997220 */ /* 0x000fe20000410000 */
[----:B---3--:R-:W-:Y:S01]  /*fa50*/  F2FP.BF16.PACK_AB R6, R195, R194 ;  /* 0x000000c2c306723e */ /* 0x008fe200000010ff */
[----:B------:R-:W3:Y:S01]  /*fa60*/  MUFU.EX2 R15, R15 ;  /* 0x0000000f000f7308 */ /* 0x000ee20000000800 */
[----:B----4-:R-:W-:-:S02]  /*fa70*/  FMUL.FTZ R172, R172, R16 ;  /* 0x00000010acac7220 */ /* 0x010fc40000410000 */
[-C--:B------:R-:W-:Y:S02]  /*fa80*/  FMUL.FTZ R173, R173, R16.reuse ;  /* 0x00000010adad7220 */ /* 0x080fe40000410000 */
[-C--:B------:R-:W-:Y:S01]  /*fa90*/  FMUL.FTZ R144, R144, R16.reuse ;  /* 0x0000001090907220 */ /* 0x080fe20000410000 */
[C---:B------:R-:W-:Y:S01]  /*faa0*/  HMMA.16816.F32.BF16 R32, R4.reuse, R24, R40 ;  /* 0x000000180420723c */ /* 0x040fe20000041828 */
[----:B-1----:R-:W-:Y:S01]  /*fab0*/  F2FP.BF16.PACK_AB R9, R196, R197 ;  /* 0x000000c5c409723e */ /* 0x002fe200000010ff */
[-C--:B------:R-:W-:Y:S01]  /*fac0*/  FMUL.FTZ R145, R145, R16.reuse ;  /* 0x0000001091917220 */ /* 0x080fe20000410000 */
[----:B------:R-:W-:Y:S01]  /*fad0*/  LDSM.16.MT88.4 R40, [R218+0xb000] ;  /* 0x00b00000da28783b */ /* 0x000fe20000004200 */
[-C--:B------:R-:W-:Y:S02]  /*fae0*/  FMUL.FTZ R154, R154, R13.reuse ;  /* 0x0000000d9a9a7220 */ /* 0x080fe40000410000 */
[----:B------:R-:W-:Y:S02]  /*faf0*/  FMUL.FTZ R155, R155, R13 ;  /* 0x0000000d9b9b7220 */ /* 0x000fe40000410000 */
[----:B------:R-:W-:Y:S01]  /*fb00*/  FMUL.FTZ R156, R156, R16 ;  /* 0x000000109c9c7220 */ /* 0x000fe20000410000 */
[----:B--2---:R-:W-:Y:S01]  /*fb10*/  HMMA.16816.F32.BF16 R148, R4, R20, R148 ;  /* 0x000000140494723c */ /* 0x004fe20000041894 */
[----:B---3--:R-:W-:-:S02]  /*fb20*/  FMUL.FTZ R174, R174, R15 ;  /* 0x0000000faeae7220 */ /* 0x008fc40000410000 */
        /* <DEDUP_REMOVED lines=10> */
[-C--:B------:R-:W-:Y:S02]  /*fbd0*/  FMUL.FTZ R162, R162, R15.reuse ;  /* 0x0000000fa2a27220 */ /* 0x080fe40000410000 */
[----:B------:R-:W-:Y:S02]  /*fbe0*/  FMUL.FTZ R163, R163, R15 ;  /* 0x0000000fa3a37220 */ /* 0x000fe40000410000 */
        /* <DEDUP_REMOVED lines=28> */
[----:B------:R-:W2:Y:S01]  /*fdb0*/  LDSM.16.MT88.4 R28, [R213+0xb000] ;  /* 0x00b00000d51c783b */ /* 0x000ea20000004200 */
        /* <DEDUP_REMOVED lines=8> */
[-C--:B------:R-:W-:Y:S01]  /*fe40*/  FMUL.FTZ R72, R72, R14.reuse ;  /* 0x0000000e48487220 */ /* 0x080fe20000410000 */
[----:B------:R-:W-:Y:S01]  /*fe50*/  MOV R156, R211 ;  /* 0x000000d3009c7202 */ /* 0x000fe20000000f00 */
[----:B------:R-:W-:-:S02]  /*fe60*/  FMUL.FTZ R73, R73, R14 ;  /* 0x0000000e49497220 */ /* 0x000fc40000410000 */
[-C--:B------:R-:W-:Y:S02]  /*fe70*/  FMUL.FTZ R74, R74, R13.reuse ;  /* 0x0000000d4a4a7220 */ /* 0x080fe40000410000 */
[-C--:B------:R-:W-:Y:S02]  /*fe80*/  FMUL.FTZ R75, R75, R13.reuse ;  /* 0x0000000d4b4b7220 */ /* 0x080fe40000410000 */
[-C--:B------:R-:W-:Y:S02]  /*fe90*/  FMUL.FTZ R76, R76, R14.reuse ;  /* 0x0000000e4c4c7220 */ /* 0x080fe40000410000 */
[-C--:B------:R-:W-:Y:S01]  /*fea0*/  FMUL.FTZ R77, R77, R14.reuse ;  /* 0x0000000e4d4d7220 */ /* 0x080fe20000410000 */
[----:B-1----:R-:W-:Y:S01]  /*feb0*/  HMMA.16816.F32.BF16 R56, R4, R20, R56 ;  /* 0x000000140438723c */ /* 0x002fe20000041838 */
[----:B------:R-:W-:Y:S02]  /*fec0*/  FMUL.FTZ R88, R88, R14 ;  /* 0x0000000e58587220 */ /* 0x000fe40000410000 */
[----:B------:R-:W-:-:S02]  /*fed0*/  FMUL.FTZ R78, R78, R13 ;  /* 0x0000000d4e4e7220 */ /* 0x000fc40000410000 */
[-C--:B------:R-:W-:Y:S02]  /*fee0*/  FMUL.FTZ R79, R79, R13.reuse ;  /* 0x0000000d4f4f7220 */ /* 0x080fe40000410000 */
[-C--:B------:R-:W-:Y:S01]  /*fef0*/  FMUL.FTZ R89, R89, R14.reuse ;  /* 0x0000000e59597220 */ /* 0x080fe20000410000 */
[----:B------:R-:W-:Y:S01]  /*ff00*/  HMMA.16816.F32.BF16 R60, R4, R22, R60 ;  /* 0x00000016043c723c */ /* 0x000fe2000004183c */
[-C--:B------:R-:W-:Y:S02]  /*ff10*/  FMUL.FTZ R92, R92, R14.reuse ;  /* 0x0000000e5c5c7220 */ /* 0x080fe40000410000 */
[----:B------:R-:W-:Y:S02]  /*ff20*/  FMUL.FTZ R93, R93, R14 ;  /* 0x0000000e5d5d7220 */ /* 0x000fe40000410000 */
        /* <DEDUP_REMOVED lines=83> */
[----:B------:R-:W-:Y:S02]  /*10460*/  FMUL.FTZ R99, R99, R15 ;  /* 0x0000000f63637220 */ /* 0x000fe40000410000 */
[----:B---3--:R-:W-:Y:S01]  /*10470*/  F2FP.BF16.PACK_AB R128, R27, R25 ;  /* 0x000000191b80723e */ /* 0x008fe200000010ff */
[-C--:B------:R-:W-:Y:S01]  /*10480*/  FMUL.FTZ R112, R112, R16.reuse ;  /* 0x0000001070707220 */ /* 0x080fe20000410000 */
[----:B------:R-:W-:Y:S01]  /*10490*/  HMMA.16816.F32.BF16 R84, R8, R32, R84 ;  /* 0x000000200854723c */ /* 0x000fe20000041854 */
[----:B------:R-:W-:-:S02]  /*104a0*/  FMUL.FTZ R113, R113, R16 ;  /* 0x0000001071717220 */ /* 0x000fc40000410000 */
[----:B--2---:R-:W-:Y:S01]  /*104b0*/  FFMA.FTZ R4, R177, c[0x0][0x23c], -R12 ;  /* 0x00008f00b1047a23 */ /* 0x004fe2000001080c */
[----:B------:R-:W-:Y:S01]  /*104c0*/  MOV R177, R174 ;  /* 0x000000ae00b17202 */ /* 0x000fe20000000f00 */
[-C--:B------:R-:W-:Y:S02]  /*104d0*/  FMUL.FTZ R114, R114, R15.reuse ;  /* 0x0000000f72727220 */ /* 0x080fe40000410000 */
[----:B------:R-:W2:Y:S01]  /*104e0*/  MUFU.EX2 R26, R4 ;  /* 0x00000004001a7308 */ /* 0x000ea20000000800 */
[-C--:B------:R-:W-:Y:S02]  /*104f0*/  FMUL.FTZ R115, R115, R15.reuse ;  /* 0x0000000f73737220 */ /* 0x080fe40000410000 */
[-C--:B------:R-:W-:Y:S02]  /*10500*/  FMUL.FTZ R116, R116, R16.reuse ;  /* 0x0000001074747220 */ /* 0x080fe40000410000 */
[----:B------:R-:W-:Y:S02]  /*10510*/  FMUL.FTZ R117, R117, R16 ;  /* 0x0000001075757220 */ /* 0x000fe40000410000 */
[----:B------:R-:W-:-:S02]  /*10520*/  FMUL.FTZ R118, R118, R15 ;  /* 0x0000000f76767220 */ /* 0x000fc40000410000 */
[-C--:B------:R-:W-:Y:S02]  /*10530*/  FMUL.FTZ R119, R119, R15.reuse ;  /* 0x0000000f77777220 */ /* 0x080fe40000410000 */
[-C--:B------:R-:W-:Y:S02]  /*10540*/  FMUL.FTZ R100, R100, R16.reuse ;  /* 0x0000001064647220 */ /* 0x080fe40000410000 */
[----:B------:R-:W-:Y:S02]  /*10550*/  FMUL.FTZ R101, R101, R16 ;  /* 0x0000001065657220 */ /* 0x000fe40000410000 */
[-C--:B------:R-:W-:Y:S01]  /*10560*/  FMUL.FTZ R102, R102, R15.reuse ;  /* 0x0000000f66667220 */ /* 0x080fe20000410000 */
[----:B--2---:R-:W-:Y:S01]  /*10570*/  F2FP.BF16.PACK_AB R130, R26, R132 ;  /* 0x000000841a82723e */ /* 0x004fe200000010ff */
[----:B------:R-:W-:Y:S01]  /*10580*/  FFMA.FTZ R4, R140, c[0x0][0x23c], -R3 ;  /* 0x00008f008c047a23 */ /* 0x000fe20000010803 */
[----:B------:R-:W-:Y:S01]  /*10590*/  HMMA.16816.F32.BF16 R116, R8, R44, R116 ;  /* 0x0000002c0874723c */ /* 0x000fe20000041874 */
[----:B------:R-:W-:-:S02]  /*105a0*/  FMUL.FTZ R103, R103, R15 ;  /* 0x0000000f67677220 */ /* 0x000fc40000410000 */
[----:B------:R2:W-:Y:S05]  /*105b0*/  MUFU.EX2 R21, R4 ;  /* 0x0000000400157308 */ /* 0x0005ea0000000800 */
        /* <DEDUP_REMOVED lines=103> */
.L_x_1907:
        /* <DEDUP_REMOVED lines=18> */
.L_x_1915:
        /* <DEDUP_REMOVED lines=27> */
.L_x_1913:
[----:B-1----:R-:W2:Y:S01]  /*10f00*/  LDL.64 R4, [R1] ;  /* 0x0000000001047983 */ /* 0x002ea20000100a00 */
[----:B------:R-:W-:Y:S01]  /*10f10*/  UIADD3 UR8, UR20, -0x1, URZ ;  /* 0xffffffff14087890 */ /* 0x000fe2000fffe03f */
[----:B------:R-:W-:Y:S04]  /*10f20*/  DEPBAR.LE SB0, 0x0 ;  /* 0x000080000000791a */ /* 0x000fe80000000000 */
[----:B------:R-:W-:Y:S01]  /*10f30*/  BAR.SYNC.DEFER_BLOCKING 0x0 ;  /* 0x0000000000007b1d */ /* 0x000fe20000010000 */
[----:B------:R-:W-:Y:S01]  /*10f40*/  MOV R6, UR8 ;  /* 0x0000000800067c02 */ /* 0x000fe20008000f00 */
        /* <DEDUP_REMOVED lines=14> */
[----:B------:R-:W-:Y:S05]  /*11030*/  PLOP3.LUT P0, PT, PT, PT, UP0, 0x80, 0x0 ;  /* 0x000000000000781c */ /* 0x000fea0003f0f008 */
[----:B------:R1:W-:Y:S08]  /*11040*/  LDGSTS.E.BYPASS.LTC128B.128 [R227+0xb000], [R4.64+0x80] ;  /* 0x0b00008004e37fae */ /* 0x0003f0000b901d52 */
[----:B------:R1:W-:Y:S08]  /*11050*/  LDGSTS.E.BYPASS.LTC128B.128 [R227+0xa800], [R6.64] ;  /* 0x0a80000006e37fae */ /* 0x0003f0000b901d52 */
[----:B------:R1:W-:Y:S08]  /*11060*/  LDGSTS.E.BYPASS.LTC128B.128 [R227+0xb800], [R6.64+0x80] ;  /* 0x0b80008006e37fae */ /* 0x0003f0000b901d52 */
[----:B------:R-:W-:Y:S08]  /*11070*/  LDSM.16.M88.4 R32, [R214] ;  /* 0x00000000d620783b */ /* 0x000ff00000000200 */
[----:B------:R-:W1:Y:S08]  /*11080*/  LDSM.16.M88.4 R16, [R212+0x8000] ;  /* 0x00800000d410783b */ /* 0x000e700000000200 */
[----:B------:R-:W2:Y:S08]  /*11090*/  LDSM.16.M88.4 R28, [R214+0x2000] ;  /* 0x00200000d61c783b */ /* 0x000eb00000000200 */
[----:B------:R-:W3:Y:S08]  /*110a0*/  LDSM.16.M88.4 R140, [R212+0x8800] ;  /* 0x00880000d48c783b */ /* 0x000ef00000000200 */
[----:B------:R-:W0:Y:S08]  /*110b0*/  LDGDEPBAR ;  /* 0x00000000000079af */ /* 0x000e300000000000 */
[----:B------:R-:W-:Y:S01]  /*110c0*/  LDSM.16.M88.4 R176, [R216] ;  /* 0x00000000d8b0783b */ /* 0x000fe20000000200 */
[-C--:B-1----:R-:W-:Y:S07]  /*110d0*/  HMMA.16816.F32.BF16 R4, R32, R16.reuse, RZ ;  /* 0x000000102004723c */ /* 0x082fee00000418ff */
[----:B------:R-:W1:Y:S01]  /*110e0*/  LDSM.16.M88.4 R180, [R223] ;  /* 0x00000000dfb4783b */ /* 0x000e620000000200 */
[C---:B--2---:R-:W-:Y:S07]  /*110f0*/  HMMA.16816.F32.BF16 R8, R28.reuse, R16, RZ ;  /* 0x000000101c08723c */ /* 0x044fee00000418ff */
[----:B------:R-:W2:Y:S01]  /*11100*/  LDSM.16.M88.4 R184, [R216+0x2000] ;  /* 0x00200000d8b8783b */ /* 0x000ea20000000200 */
[-C--:B------:R-:W-:Y:S07]  /*11110*/  HMMA.16816.F32.BF16 R12, R28, R18.reuse, RZ ;  /* 0x000000121c0c723c */ /* 0x080fee00000418ff */
[----:B------:R-:W4:Y:S01]  /*11120*/  LDSM.16.M88.4 R188, [R226] ;  /* 0x00000000e2bc783b */ /* 0x000f220000000200 */
[C---:B------:R-:W-:Y:S07]  /*11130*/  HMMA.16816.F32.BF16 R16, R32.reuse, R18, RZ ;  /* 0x000000122010723c */ /* 0x040fee00000418ff */
[----:B------:R-:W-:Y:S01]  /*11140*/  LDSM.16.M88.4 R192, [R222] ;  /* 0x00000000dec0783b */ /* 0x000fe20000000200 */
[-C--:B---3--:R-:W-:Y:S07]  /*11150*/  HMMA.16816.F32.BF16 R20, R32, R140.reuse, RZ ;  /* 0x0000008c2014723c */ /* 0x088fee00000418ff */
[----:B------:R-:W3:Y:S01]  /*11160*/  LDSM.16.M88.4 R196, [R221+0x8000] ;  /* 0x00800000ddc4783b */ /* 0x000ee20000000200 */
[C---:B------:R-:W-:Y:S07]  /*11170*/  HMMA.16816.F32.BF16 R24, R28.reuse, R140, RZ ;  /* 0x0000008c1c18723c */ /* 0x040fee00000418ff */
[----:B------:R-:W5:Y:S01]  /*11180*/  LDSM.16.M88.4 R200, [R222+0x2000] ;  /* 0x00200000dec8783b */ /* 0x000f620000000200 */
[-C--:B------:R-:W-:Y:S07]  /*11190*/  HMMA.16816.F32.BF16 R28, R28, R142.reuse, RZ ;  /* 0x0000008e1c1c723c */ /* 0x080fee00000418ff */
[----:B------:R-:W3:Y:S01]  /*111a0*/  LDSM.16.M88.4 R204, [R221+0x8800] ;  /* 0x00880000ddcc783b */ /* 0x000ee20000000200 */
[----:B------:R-:W-:Y:S07]  /*111b0*/  HMMA.16816.F32.BF16 R32, R32, R142, RZ ;  /* 0x0000008e2020723c */ /* 0x000fee00000418ff */
[----:B------:R-:W-:Y:S01]  /*111c0*/  LDSM.16.M88.4 R140, [R220] ;  /* 0x00000000dc8c783b */ /* 0x000fe20000000200 */
[-C--:B-1----:R-:W-:Y:S07]  /*111d0*/  HMMA.16816.F32.BF16 R4, R176, R180.reuse, R4 ;  /* 0x000000b4b004723c */ /* 0x082fee0000041804 */
[----:B------:R-:W-:Y:S01]  /*111e0*/  LDSM.16.M88.4 R208, [R220+0x2000] ;  /* 0x00200000dcd0783b */ /* 0x000fe20000000200 */
[C---:B--2---:R-:W-:Y:S08]  /*111f0*/  HMMA.16816.F32.BF16 R8, R184.reuse, R180, R8 ;  /* 0x000000b4b808723c */ /* 0x044ff00000041808 */
[-C--:B------:R-:W-:Y:S08]  /*11200*/  HMMA.16816.F32.BF16 R12, R184, R182.reuse, R12 ;  /* 0x000000b6b80c723c */ /* 0x080ff0000004180c */
[C---:B------:R-:W-:Y:S01]  /*11210*/  HMMA.16816.F32.BF16 R16, R176.reuse, R182, R16 ;  /* 0x000000b6b010723c */ /* 0x040fe20000041810 */
[----:B------:R-:W1:Y:S07]  /*11220*/  LDSM.16.M88.4 R180, [R219] ;  /* 0x00000000dbb4783b */ /* 0x000e6e0000000200 */
[-C--:B----4-:R-:W-:Y:S08]  /*11230*/  HMMA.16816.F32.BF16 R20, R176, R188.reuse, R20 ;  /* 0x000000bcb014723c */ /* 0x090ff00000041814 */
[C---:B------:R-:W-:Y:S08]  /*11240*/  HMMA.16816.F32.BF16 R24, R184.reuse, R188, R24 ;  /* 0x000000bcb818723c */ /* 0x040ff00000041818 */
[-C--:B------:R-:W-:Y:S01]  /*11250*/  HMMA.16816.F32.BF16 R28, R184, R190.reuse, R28 ;  /* 0x000000beb81c723c */ /* 0x080fe2000004181c */
[----:B------:R-:W2:Y:S07]  /*11260*/  LDSM.16.M88.4 R184, [R219+0x800] ;  /* 0x00080000dbb8783b */ /* 0x000eae0000000200 */
[----:B------:R-:W-:Y:S01]  /*11270*/  HMMA.16816.F32.BF16 R32, R176, R190, R32 ;  /* 0x000000beb020723c */ /* 0x000fe20000041820 */
[----:B------:R-:W-:Y:S07]  /*11280*/  LDSM.16.M88.4 R176, [R214+0x4000] ;  /* 0x00400000d6b0783b */ /* 0x000fee0000000200 */
[-C--:B---3--:R-:W-:Y:S01]  /*11290*/  HMMA.16816.F32.BF16 R4, R192, R196.reuse, R4 ;  /* 0x000000c4c004723c */ /* 0x088fe20000041804 */
[----:B------:R-:W3:Y:S07]  /*112a0*/  LDSM.16.M88.4 R188, [R212+0x9000] ;  /* 0x00900000d4bc783b */ /* 0x000eee0000000200 */
[C---:B-----5:R-:W-:Y:S08]  /*112b0*/  HMMA.16816.F32.BF16 R8, R200.reuse, R196, R8 ;  /* 0x000000c4c808723c */ /* 0x060ff00000041808 */
[-C--:B------:R-:W-:Y:S08]  /*112c0*/  HMMA.16816.F32.BF16 R12, R200, R198.reuse, R12 ;  /* 0x000000c6c80c723c */ /* 0x080ff0000004180c */
[C---:B------:R-:W-:Y:S01]  /*112d0*/  HMMA.16816.F32.BF16 R16, R192.reuse, R198, R16 ;  /* 0x000000c6c010723c */ /* 0x040fe20000041810 */
[----:B------:R-:W4:Y:S07]  /*112e0*/  LDSM.16.M88.4 R196, [R214+0x6000] ;  /* 0x00600000d6c4783b */ /* 0x000f2e0000000200 */
[-C--:B------:R-:W-:Y:S08]  /*112f0*/  HMMA.16816.F32.BF16 R20, R192, R204.reuse, R20 ;  /* 0x000000ccc014723c */ /* 0x080ff00000041814 */
[C---:B------:R-:W-:Y:S08]  /*11300*/  HMMA.16816.F32.BF16 R24, R200.reuse, R204, R24 ;  /* 0x000000ccc818723c */ /* 0x040ff00000041818 */
[-C--:B------:R-:W-:Y:S01]  /*11310*/  HMMA.16816.F32.BF16 R28, R200, R206.reuse, R28 ;  /* 0x000000cec81c723c */ /* 0x080fe2000004181c */
[----:B------:R-:W-:Y:S07]  /*11320*/  LDSM.16.M88.4 R200, [R225] ;  /* 0x00000000e1c8783b */ /* 0x000fee0000000200 */
[----:B------:R-:W-:Y:S01]  /*11330*/  HMMA.16816.F32.BF16 R32, R192, R206, R32 ;  /* 0x000000cec020723c */ /* 0x000fe20000041820 */
[----:B------:R-:W-:Y:S07]  /*11340*/  LDSM.16.M88.4 R192, [R216+0x4000] ;  /* 0x00400000d8c0783b */ /* 0x000fee0000000200 */
[-C--:B-1----:R-:W-:Y:S01]  /*11350*/  HMMA.16816.F32.BF16 R4, R140, R180.reuse, R4 ;  /* 0x000000b48c04723c */ /* 0x082fe20000041804 */
[----:B------:R-:W-:Y:S07]  /*11360*/  LDSM.16.M88.4 R204, [R216+0x6000] ;  /* 0x00600000d8cc783b */ /* 0x000fee0000000200 */
[C---:B------:R-:W-:Y:S08]  /*11370*/  HMMA.16816.F32.BF16 R8, R208.reuse, R180, R8 ;  /* 0x000000b4d008723c */ /* 0x040ff00000041808 */
[-C--:B------:R-:W-:Y:S08]  /*11380*/  HMMA.16816.F32.BF16 R12, R208, R182.reuse, R12 ;  /* 0x000000b6d00c723c */ /* 0x080ff0000004180c */
[C---:B------:R-:W-:Y:S01]  /*11390*/  HMMA.16816.F32.BF16 R16, R140.reuse, R182, R16 ;  /* 0x000000b68c10723c */ /* 0x040fe20000041810 */
[----:B------:R-:W1:Y:S07]  /*113a0*/  LDSM.16.M88.4 R180, [R212+0x9800] ;  /* 0x00980000d4b4783b */ /* 0x000e6e0000000200 */
[-C--:B--2---:R-:W-:Y:S08]  /*113b0*/  HMMA.16816.F32.BF16 R20, R140, R184.reuse, R20 ;  /* 0x000000b88c14723c */ /* 0x084ff00000041814 */
[C---:B------:R-:W-:Y:S08]  /*113c0*/  HMMA.16816.F32.BF16 R24, R208.reuse, R184, R24 ;  /* 0x000000b8d018723c */ /* 0x040ff00000041818 */
[-C--:B------:R-:W-:Y:S01]  /*113d0*/  HMMA.16816.F32.BF16 R28, R208, R186.reuse, R28 ;  /* 0x000000bad01c723c */ /* 0x080fe2000004181c */
[----:B------:R-:W-:Y:S07]  /*113e0*/  LDSM.16.M88.4 R208, [R221+0x9000] ;  /* 0x00900000ddd0783b */ /* 0x000fee0000000200 */
[----:B------:R-:W-:Y:S01]  /*113f0*/  HMMA.16816.F32.BF16 R32, R140, R186, R32 ;  /* 0x000000ba8c20723c */ /* 0x000fe20000041820 */
[----:B------:R-:W2:Y:S07]  /*11400*/  LDSM.16.M88.4 R140, [R224] ;  /* 0x00000000e08c783b */ /* 0x000eae0000000200 */
[-C--:B---3--:R-:W-:Y:S01]  /*11410*/  HMMA.16816.F32.BF16 R4, R176, R188.reuse, R4 ;  /* 0x000000bcb004723c */ /* 0x088fe20000041804 */
[----:B------:R-:W3:Y:S07]  /*11420*/  LDSM.16.M88.4 R184, [R222+0x4000] ;  /* 0x00400000deb8783b */ /* 0x000eee0000000200 */
        /* <DEDUP_REMOVED lines=9> */
[----:B------:R-:W1:Y:S07]  /*114c0*/  LDSM.16.M88.4 R176, [R222+0x6000] ;  /* 0x00600000deb0783b */ /* 0x000e6e0000000200 */
[-C--:B------:R-:W-:Y:S01]  /*114d0*/  HMMA.16816.F32.BF16 R4, R192, R200.reuse, R4 ;  /* 0x000000c8c004723c */ /* 0x080fe20000041804 */
[----:B------:R-:W4:Y:S07]  /*114e0*/  LDSM.16.M88.4 R180, [R221+0x9800] ;  /* 0x00980000ddb4783b */ /* 0x000f2e0000000200 */
[C---:B------:R-:W-:Y:S08]  /*114f0*/  HMMA.16816.F32.BF16 R8, R204.reuse, R200, R8 ;  /* 0x000000c8cc08723c */ /* 0x040ff00000041808 */
[-C--:B------:R-:W-:Y:S08]  /*11500*/  HMMA.16816.F32.BF16 R12, R204, R202.reuse, R12 ;  /* 0x000000cacc0c723c */ /* 0x080ff0000004180c */
[C---:B------:R-:W-:Y:S08]  /*11510*/  HMMA.16816.F32.BF16 R16, R192.reuse, R202, R16 ;  /* 0x000000cac010723c */ /* 0x040ff00000041810 */
[-C--:B--2---:R-:W-:Y:S08]  /*11520*/  HMMA.16816.F32.BF16 R20, R192, R140.reuse, R20 ;  /* 0x0000008cc014723c */ /* 0x084ff00000041814 */
[C---:B------:R-:W-:Y:S08]  /*11530*/  HMMA.16816.F32.BF16 R24, R204.reuse, R140, R24 ;  /* 0x0000008ccc18723c */ /* 0x040ff00000041818 */
[-C--:B------:R-:W-:Y:S08]  /*11540*/  HMMA.16816.F32.BF16 R28, R204, R142.reuse, R28 ;  /* 0x0000008ecc1c723c */ /* 0x080ff0000004181c */
[----:B------:R-:W-:Y:S01]  /*11550*/  HMMA.16816.F32.BF16 R32, R192, R142, R32 ;  /* 0x0000008ec020723c */ /* 0x000fe20000041820 */
[----:B------:R-:W2:Y:S07]  /*11560*/  LDSM.16.M88.4 R140, [R220+0x6000] ;  /* 0x00600000dc8c783b */ /* 0x000eae0000000200 */
[-C--:B---3--:R-:W-:Y:S08]  /*11570*/  HMMA.16816.F32.BF16 R4, R184, R208.reuse, R4 ;  /* 0x000000d0b804723c */ /* 0x088ff00000041804 */
[C---:B-1----:R-:W-:Y:S08]  /*11580*/  HMMA.16816.F32.BF16 R8, R176.reuse, R208, R8 ;  /* 0x000000d0b008723c */ /* 0x042ff00000041808 */
[-C--:B------:R-:W-:Y:S08]  /*11590*/  HMMA.16816.F32.BF16 R12, R176, R210.reuse, R12 ;  /* 0x000000d2b00c723c */ /* 0x080ff0000004180c */
[C---:B------:R-:W-:Y:S08]  /*115a0*/  HMMA.16816.F32.BF16 R16, R184.reuse, R210, R16 ;  /* 0x000000d2b810723c */ /* 0x040ff00000041810 */
[-C--:B----4-:R-:W-:Y:S08]  /*115b0*/  HMMA.16816.F32.BF16 R20, R184, R180.reuse, R20 ;  /* 0x000000b4b814723c */ /* 0x090ff00000041814 */
[C---:B------:R-:W-:Y:S08]  /*115c0*/  HMMA.16816.F32.BF16 R24, R176.reuse, R180, R24 ;  /* 0x000000b4b018723c */ /* 0x040ff00000041818 */
[-C--:B------:R-:W-:Y:S08]  /*115d0*/  HMMA.16816.F32.BF16 R28, R176, R182.reuse, R28 ;  /* 0x000000b6b01c723c */ /* 0x080ff0000004181c */
[----:B------:R-:W-:Y:S08]  /*115e0*/  HMMA.16816.F32.BF16 R32, R184, R182, R32 ;  /* 0x000000b6b820723c */ /* 0x000ff00000041820 */
[-C--:B------:R-:W-:Y:S08]  /*115f0*/  HMMA.16816.F32.BF16 R4, R188, R196.reuse, R4 ;  /* 0x000000c4bc04723c */ /* 0x080ff00000041804 */
        /* <DEDUP_REMOVED lines=30> */
[----:B------:R5:W1:Y:S10]  /*117e0*/  MUFU.TANH R134, R17 ;  /* 0x0000001100867308 */ /* 0x000a740000002400 */
        /* <DEDUP_REMOVED lines=10> */
[----:B-----5:R-:W-:Y:S02]  /*11890*/  FMUL.FTZ R17, R21, c[0x0][0x2ec] ;  /* 0x0000bb0015117a20 */ /* 0x020fe40000410000 */
[----:B------:R-:W-:Y:S03]  /*118a0*/  FMUL.FTZ R24, R24, c[0x0][0x2ec] ;  /* 0x0000bb0018187a20 */ /* 0x000fe60000410000 */
[----:B------:R5:W1:Y:S01]  /*118b0*/  MUFU.TANH R137, R22 ;  /* 0x0000001600897308 */ /* 0x000a620000002400 */
[----:B------:R-:W-:Y:S02]  /*118c0*/  FMUL.FTZ R26, R26, c[0x0][0x2ec] ;  /* 0x0000bb001a1a7a20 */ /* 0x000fe40000410000 */
[----:B------:R-:W-:Y:S02]  /*118d0*/  FMUL.FTZ R27, R27, c[0x0][0x2ec] ;  /* 0x0000bb001b1b7a20 */ /* 0x000fe40000410000 */
[----:B------:R-:W-:Y:S05]  /*118e0*/  FMUL.FTZ R25, R25, c[0x0][0x2ec] ;  /* 0x0000bb0019197a20 */ /* 0x000fea0000410000 */
[----:B------:R1:W1:Y:S03]  /*118f0*/  MUFU.TANH R140, R24 ;  /* 0x00000018008c7308 */ /* 0x0002660000002400 */
[----:B------:R-:W-:Y:S02]  /*11900*/  FMUL.FTZ R13, R32, c[0x0][0x2ec] ;  /* 0x0000bb00200d7a20 */ /* 0x000fe40000410000 */
[----:B------:R-:W-:Y:S02]  /*11910*/  FMUL.FTZ R14, R33, c[0x0][0x2ec] ;  /* 0x0000bb00210e7a20 */ /* 0x000fe40000410000 */
[----:B------:R-:W-:Y:S02]  /*11920*/  FMUL.FTZ R16, R34, c[0x0][0x2ec] ;  /* 0x0000bb0022107a20 */ /* 0x000fe40000410000 */
[----:B------:R-:W-:Y:S01]  /*11930*/  FMUL.FTZ R15, R35, c[0x0][0x2ec] ;  /* 0x0000bb00230f7a20 */ /* 0x000fe20000410000 */
[----:B------:R2:W2:Y:S01]  /*11940*/  MUFU.TANH R142, R26 ;  /* 0x0000001a008e7308 */ /* 0x0004a20000002400 */
[----:B-----5:R-:W-:Y:S02]  /*11950*/  FMUL.FTZ R22, R23, c[0x0][0x2ec] ;  /* 0x0000bb0017167a20 */ /* 0x020fe40000410000 */
[----:B------:R-:W-:Y:S07]  /*11960*/  FMUL.FTZ R23, R29, c[0x0][0x2ec] ;  /* 0x0000bb001d177a20 */ /* 0x000fee0000410000 */
[----:B------:R5:W3:Y:S01]  /*11970*/  MUFU.TANH R143, R27 ;  /* 0x0000001b008f7308 */ /* 0x000ae20000002400 */
[----:B-1----:R-:W-:Y:S09]  /*11980*/  FMUL.FTZ R24, R28, c[0x0][0x2ec] ;  /* 0x0000bb001c187a20 */ /* 0x002ff20000410000 */
[----:B------:R1:W1:Y:S01]  /*11990*/  MUFU.TANH R181, R12 ;  /* 0x0000000c00b57308 */ /* 0x0002620000002400 */
[----:B--2---:R-:W-:Y:S09]  /*119a0*/  FMUL.FTZ R26, R31, c[0x0][0x2ec] ;  /* 0x0000bb001f1a7a20 */ /* 0x004ff20000410000 */
[----:B------:R2:W1:Y:S01]  /*119b0*/  MUFU.TANH R176, R18 ;  /* 0x0000001200b07308 */ /* 0x0004620000002400 */
[----:B-----5:R-:W-:Y:S09]  /*119c0*/  FMUL.FTZ R27, R30, c[0x0][0x2ec] ;  /* 0x0000bb001e1b7a20 */ /* 0x020ff20000410000 */
        /* <DEDUP_REMOVED lines=14> */
.L_x_1914:
[----:B------:R-:W2:Y:S01]  /*11ab0*/  S2R R2, SR_TID.X ;  /* 0x0000000000027919 */ /* 0x000ea20000002100 */
[----:B------:R-:W-:Y:S01]  /*11ac0*/  MOV R0, UR8 ;  /* 0x0000000800007c02 */ /* 0x000fe20008000f00 */
[----:B------:R-:W-:Y:S02]  /*11ad0*/  UISETP.GT.AND UP0, UPT, UR8, UR9, UPT ;  /* 0x000000090800728c */ /* 0x000fe4000bf04270 */
[----:B------:R-:W-:Y:S01]  /*11ae0*/  UMOV UR20, UR8 ;  /* 0x0000000800147c82 */ /* 0x000fe20008000000 */
[----:B--2---:R-:W-:Y:S04]  /*11af0*/  SHF.L.U32 R2, R2, 0x1, RZ ;  /* 0x0000000102027819 */ /* 0x004fe800000006ff */
[----:B------:R-:W-:Y:S04]  /*11b00*/  LOP3.LUT R2, R2, 0x6, RZ, 0xc0, !PT ;  /* 0x0000000602027812 */ /* 0x000fe800078ec0ff */
[----:B------:R-:W-:Y:S04]  /*11b10*/  LEA R0, R0, R2, 0x5 ;  /* 0x0000000200007211 */ /* 0x000fe800078e28ff */
[C---:B-1----:R-:W-:Y:S02]  /*11b20*/  IADD3 R7, R0.reuse, 0x1, RZ ;  /* 0x0000000100077810 */ /* 0x042fe40007ffe0ff */
[CC--:B------:R-:W-:Y:S02]  /*11b30*/  ISETP.GE.AND P6, PT, R0.reuse, R231.reuse, PT ;  /* 0x000000e70000720c */ /* 0x0c0fe40003fc6270 */
[C---:B------:R-:W-:Y:S02]  /*11b40*/  ISETP.GE.AND P4, PT, R7.reuse, R231, PT ;  /* 0x000000e70700720c */ /* 0x040fe40003f86270 */
[C---:B------:R-:W-:Y:S02]  /*11b50*/  IADD3 R6, R0.reuse, 0x8, RZ ;  /* 0x0000000800067810 */ /* 0x040fe40007ffe0ff */
[CC--:B------:R-:W-:Y:S02]  /*11b60*/  ISETP.GE.OR P6, PT, R0.reuse, R235.reuse, !P6 ;  /* 0x000000eb0000720c */ /* 0x0c0fe400077c6670 */
[----:B------:R-:W-:Y:S02]  /*11b70*/  IADD3 R5, R0, 0x9, RZ ;  /* 0x0000000900057810 */ /* 0x000fe40007ffe0ff */
[----:B------:R-:W-:Y:S02]  /*11b80*/  ISETP.GE.OR P4, PT, R7, R235, !P4 ;  /* 0x000000eb0700720c */ /* 0x000fe40006786670 */
[----:B------:R-:W-:Y:S02]  /*11b90*/  FSEL R10, R136, -INF , !P6 ;  /* 0xff800000880a7808 */ /* 0x000fe40007000000 */
[-C--:B------:R-:W-:Y:S02]  /*11ba0*/  ISETP.GE.AND P3, PT, R6, R231.reuse, PT ;  /* 0x000000e70600720c */ /* 0x080fe40003f66270 */
[----:B------:R-:W-:Y:S02]  /*11bb0*/  IADD3 R4, R0, 0x10, RZ ;  /* 0x0000001000047810 */ /* 0x000fe40007ffe0ff */
[----:B------:R-:W-:Y:S02]  /*11bc0*/  ISETP.GE.AND P2, PT, R5, R231, PT ;  /* 0x000000e70500720c */ /* 0x000fe40003f46270 */
[----:B------:R-:W-:Y:S02]  /*11bd0*/  ISETP.GE.OR P3, PT, R6, R235, !P3 ;  /* 0x000000eb0600720c */ /* 0x000fe40005f66670 */
[----:B------:R-:W-:Y:S02]  /*11be0*/  FSEL R11, R135, -INF , !P4 ;  /* 0xff800000870b7808 */ /* 0x000fe40006000000 */
[----:B------:R-:W-:Y:S02]  /*11bf0*/  FMNMX.FTZ R12, R10, R3, !PT ;  /* 0x000000030a0c7209 */ /* 0x000fe40007810000 */
[----:B------:R-:W-:Y:S02]  /*11c00*/  ISETP.GE.AND P1, PT, R4, R231, PT ;  /* 0x000000e70400720c */ /* 0x000fe40003f26270 */
[-C--:B------:R-:W-:Y:S02]  /*11c10*/  ISETP.GE.OR P2, PT, R5, R235.reuse, !P2 ;  /* 0x000000eb0500720c */ /* 0x080fe40005746670 */
[----:B------:R-:W-:Y:S02]  /*11c20*/  FSEL R19, R133, -INF , !P3 ;  /* 0xff80000085137808 */ /* 0x000fe40005800000 */
[----:B------:R-:W-:Y:S02]  /*11c30*/  FMNMX.FTZ R12, R11, R12, !PT ;  /* 0x0000000c0b0c7209 */ /* 0x000fe40007810000 */
[C---:B------:R-:W-:Y:S02]  /*11c40*/  IADD3 R2, R0.reuse, 0x11, RZ ;  /* 0x0000001100027810 */ /* 0x040fe40007ffe0ff */
[----:B------:R-:W-:Y:S02]  /*11c50*/  IADD3 R9, R0, 0x18, RZ ;  /* 0x0000001800097810 */ /* 0x000fe40007ffe0ff */
[----:B------:R-:W-:Y:S02]  /*11c60*/  ISETP.GE.OR P1, PT, R4, R235, !P1 ;  /* 0x000000eb0400720c */ /* 0x000fe40004f26670 */
[----:B------:R-:W-:Y:S02]  /*11c70*/  FSEL R18, R134, -INF , !P2 ;  /* 0xff80000086127808 */ /* 0x000fe40005000000 */
[----:B------:R-:W-:Y:S02]  /*11c80*/  FMNMX.FTZ R12, R19, R12, !PT ;  /* 0x0000000c130c7209 */ /* 0x000fe40007810000 */
[-C--:B------:R-:W-:Y:S02]  /*11c90*/  ISETP.GE.AND P0, PT, R2, R231.reuse, PT ;  /* 0x000000e70200720c */ /* 0x080fe40003f06270 */
[C---:B------:R-:W-:Y:S02]  /*11ca0*/  ISETP.GE.AND P6, PT, R9.reuse, R231, PT ;  /* 0x000000e70900720c */ /* 0x040fe40003fc6270 */
[----:B------:R-:W-:Y:S02]  /*11cb0*/  IADD3 R8, R0, 0x19, RZ ;  /* 0x0000001900087810 */ /* 0x000fe40007ffe0ff */
[-C--:B------:R-:W-:Y:S02]  /*11cc0*/  ISETP.GE.OR P0, PT, R2, R235.reuse, !P0 ;  /* 0x000000eb0200720c */ /* 0x080fe40004706670 */
[----:B------:R-:W-:Y:S02]  /*11cd0*/  FSEL R189, R20, -INF , !P1 ;  /* 0xff80000014bd7808 */ /* 0x000fe40004800000 */
[----:B------:R-:W-:Y:S02]  /*11ce0*/  FMNMX.FTZ R12, R18, R12, !PT ;  /* 0x0000000c120c7209 */ /* 0x000fe40007810000 */
[----:B------:R-:W-:Y:S02]  /*11cf0*/  ISETP.GE.AND P5, PT, R0, R230, PT ;  /* 0x000000e60000720c */ /* 0x000fe40003fa6270 */
[----:B------:R-:W-:Y:S02]  /*11d00*/  ISETP.GE.OR P6, PT, R9, R235, !P6 ;  /* 0x000000eb0900720c */ /* 0x000fe400077c6670 */
[----:B------:R-:W-:Y:S02]  /*11d10*/  ISETP.GE.AND P4, PT, R8, R231, PT ;  /* 0x000000e70800720c */ /* 0x000fe40003f86270 */
[----:B------:R-:W-:Y:S02]  /*11d20*/  FSEL R190, R17, -INF , !P0 ;  /* 0xff80000011be7808 */ /* 0x000fe40004000000 */
[----:B------:R-:W-:Y:S02]  /*11d30*/  FMNMX.FTZ R12, R189, R12, !PT ;  /* 0x0000000cbd0c7209 */ /* 0x000fe40007810000 */
[----:B------:R-:W-:Y:S02]  /*11d40*/  ISETP.GE.AND P3, PT, R7, R230, PT ;  /* 0x000000e60700720c */ /* 0x000fe40003f66270 */
[----:B------:R-:W-:Y:S02]  /*11d50*/  ISETP.GE.OR P5, PT, R0, R234, !P5 ;  /* 0x000000ea0000720c */ /* 0x000fe40006fa6670 */
[----:B------:R-:W-:Y:S02]  /*11d60*/  ISETP.GE.OR P4, PT, R8, R235, !P4 ;  /* 0x000000eb0800720c */ /* 0x000fe40006786670 */
[----:B------:R-:W-:Y:S02]  /*11d70*/  FSEL R193, R13, -INF , !P6 ;  /* 0xff8000000dc17808 */ /* 0x000fe40007000000 */
[----:B------:R-:W-:Y:S02]  /*11d80*/  FMNMX.FTZ R13, R190, R12, !PT ;  /* 0x0000000cbe0d7209 */ /* 0x000fe40007810000 */
[----:B------:R-:W-:Y:S02]  /*11d90*/  ISETP.GE.OR P3, PT, R7, R234, !P3 ;  /* 0x000000ea0700720c */ /* 0x000fe40005f66670 */
[----:B------:R-:W-:Y:S02]  /*11da0*/  FSEL R12, R178, -INF , !P5 ;  /* 0xff800000b20c7808 */ /* 0x000fe40006800000 */
[-C--:B------:R-:W-:Y:S02]  /*11db0*/  ISETP.GE.AND P2, PT, R6, R230.reuse, PT ;  /* 0x000000e60600720c */ /* 0x080fe40003f46270 */
[----:B------:R-:W-:Y:S02]  /*11dc0*/  FSEL R198, R14, -INF , !P4 ;  /* 0xff8000000ec67808 */ /* 0x000fe40006000000 */
[----:B------:R-:W-:Y:S02]  /*11dd0*/  FMNMX.FTZ R13, R193, R13, !PT ;  /* 0x0000000dc10d7209 */ /* 0x000fe40007810000 */
[-C--:B------:R-:W-:Y:S02]  /*11de0*/  ISETP.GE.AND P0, PT, R4, R230.reuse, PT ;  /* 0x000000e60400720c */ /* 0x080fe40003f06270 */
[----:B------:R-:W-:Y:S02]  /*11df0*/  ISETP.GE.AND P1, PT, R5, R230, PT ;  /* 0x000000e60500720c */ /* 0x000fe40003f26270 */
[----:B------:R-:W-:Y:S02]  /*11e00*/  ISETP.GE.OR P2, PT, R6, R234, !P2 ;  /* 0x000000ea0600720c */ /* 0x000fe40005746670 */
[----:B------:R-:W-:Y:S02]  /*11e10*/  FSEL R17, R179, -INF , !P3 ;  /* 0xff800000b3117808 */ /* 0x000fe40005800000 */
[----:B------:R-:W-:Y:S02]  /*11e20*/  FMNMX.FTZ R135, R12, R132, !PT ;  /* 0x000000840c877209 */ /* 0x000fe40007810000 */
[----:B------:R-:W-:Y:S02]  /*11e30*/  FMNMX.FTZ R136, R198, R13, !PT ;  /* 0x0000000dc6887209 */ /* 0x000fe40007810000 */
[-C--:B------:R-:W-:Y:S02]  /*11e40*/  ISETP.GE.OR P0, PT, R4, R234.reuse, !P0 ;  /* 0x000000ea0400720c */ /* 0x080fe40004706670 */
[----:B------:R-:W-:Y:S01]  /*11e50*/  ISETP.GE.OR P1, PT, R5, R234, !P1 ;  /* 0x000000ea0500720c */ /* 0x000fe20004f26670 */
[----:B------:R-:W1:Y:S01]  /*11e60*/  SHFL.BFLY PT, R13, R136, 0x2, 0x1f ;  /* 0x0c401f00880d7f89 */ /* 0x000e6200000e0000 */
[----:B------:R-:W-:Y:S02]  /*11e70*/  FSEL R20, R176, -INF , !P2 ;  /* 0xff800000b0147808 */ /* 0x000fe40005000000 */
[----:B------:R-:W-:Y:S02]  /*11e80*/  FMNMX.FTZ R135, R17, R135, !PT ;  /* 0x0000008711877209 */ /* 0x000fe40007810000 */
[----:B------:R-:W-:Y:S02]  /*11e90*/  FSEL R191, R137, -INF , !P0 ;  /* 0xff80000089bf7808 */ /* 0x000fe40004000000 */
[-C--:B------:R-:W-:Y:S02]  /*11ea0*/  ISETP.GE.AND P0, PT, R8, R230.reuse, PT ;  /* 0x000000e60800720c */ /* 0x080fe40003f06270 */
[----:B------:R-:W-:Y:S02]  /*11eb0*/  FSEL R21, R177, -INF , !P1 ;  /* 0xff800000b1157808 */ /* 0x000fe40004800000 */
[----:B------:R-:W-:Y:S02]  /*11ec0*/  FMNMX.FTZ R135, R20, R135, !PT ;  /* 0x0000008714877209 */ /* 0x000fe40007810000 */
[-C--:B------:R-:W-:Y:S02]  /*11ed0*/  ISETP.GE.AND P3, PT, R2, R230.reuse, PT ;  /* 0x000000e60200720c */ /* 0x080fe40003f66270 */
[----:B------:R-:W-:Y:S02]  /*11ee0*/  ISETP.GE.AND P1, PT, R9, R230, PT ;  /* 0x000000e60900720c */ /* 0x000fe40003f26270 */
[----:B------:R-:W-:Y:S02]  /*11ef0*/  ISETP.GE.AND P5, PT, R0, R229, PT ;  /* 0x000000e50000720c */ /* 0x000fe40003fa6270 */
[-C--:B------:R-:W-:Y:S02]  /*11f00*/  ISETP.GE.OR P0, PT, R8, R234.reuse, !P0 ;  /* 0x000000ea0800720c */ /* 0x080fe40004706670 */
[----:B------:R-:W-:Y:S02]  /*11f10*/  FMNMX.FTZ R135, R21, R135, !PT ;  /* 0x0000008715877209 */ /* 0x000fe40007810000 */
[-C--:B------:R-:W-:Y:S02]  /*11f20*/  ISETP.GE.OR P3, PT, R2, R234.reuse, !P3 ;  /* 0x000000ea0200720c */ /* 0x080fe40005f66670 */
[----:B------:R-:W-:Y:S02]  /*11f30*/  ISETP.GE.OR P1, PT, R9, R234, !P1 ;  /* 0x000000ea0900720c */ /* 0x000fe40004f26670 */
[----:B------:R-:W-:Y:S02]  /*11f40*/  ISETP.GE.OR P5, PT, R0, R233, !P5 ;  /* 0x000000e90000720c */ /* 0x000fe40006fa6670 */
[----:B------:R-:W-:Y:S02]  /*11f50*/  ISETP.GE.AND P4, PT, R7, R229, PT ;  /* 0x000000e50700720c */ /* 0x000fe40003f86270 */
[----:B------:R-:W-:Y:S02]  /*11f60*/  FSEL R201, R15, -INF , !P0 ;  /* 0xff8000000fc97808 */ /* 0x000fe40004000000 */
[----:B------:R-:W-:Y:S02]  /*11f70*/  ISETP.GE.AND P0, PT, R7, R228, PT ;  /* 0x000000e40700720c */ /* 0x000fe40003f06270 */
[----:B------:R-:W-:Y:S02]  /*11f80*/  FSEL R192, R22, -INF , !P3 ;  /* 0xff80000016c07808 */ /* 0x000fe40005800000 */
[----:B------:R-:W-:Y:S02]  /*11f90*/  FMNMX.FTZ R135, R191, R135, !PT ;  /* 0x00000087bf877209 */ /* 0x000fe40007810000 */
[C---:B------:R-:W-:Y:S02]  /*11fa0*/  ISETP.GE.OR P4, PT, R7.reuse, R233, !P4 ;  /* 0x000000e90700720c */ /* 0x040fe40006786670 */
[----:B------:R-:W-:Y:S02]  /*11fb0*/  ISETP.GE.OR P0, PT, R7, R232, !P0 ;  /* 0x000000e80700720c */ /* 0x000fe40004706670 */
[----:B------:R-:W-:Y:S02]  /*11fc0*/  FSEL R7, R184, -INF , !P5 ;  /* 0xff800000b8077808 */ /* 0x000fe40006800000 */
[----:B------:R-:W-:Y:S02]  /*11fd0*/  FSEL R202, R16, -INF , !P1 ;  /* 0xff80000010ca7808 */ /* 0x000fe40004800000 */
[----:B------:R-:W-:Y:S02]  /*11fe0*/  ISETP.GE.AND P1, PT, R0, R228, PT ;  /* 0x000000e40000720c */ /* 0x000fe40003f26270 */
[----:B------:R-:W-:Y:S02]  /*11ff0*/  ISETP.GE.AND P6, PT, R6, R229, PT ;  /* 0x000000e50600720c */ /* 0x000fe40003fc6270 */
[----:B------:R-:W-:Y:S02]  /*12000*/  FMNMX.FTZ R135, R192, R135, !PT ;  /* 0x00000087c0877209 */ /* 0x000fe40007810000 */
[----:B------:R-:W-:Y:S02]  /*12010*/  ISETP.GE.AND P2, PT, R5, R229, PT ;  /* 0x000000e50500720c */ /* 0x000fe40003f46270 */
[----:B------:R-:W-:Y:S02]  /*12020*/  ISETP.GE.OR P1, PT, R0, R232, !P1 ;  /* 0x000000e80000720c */ /* 0x000fe40004f26670 */
[C---:B------:R-:W-:Y:S02]  /*12030*/  ISETP.GE.AND P3, PT, R6.reuse, R228, PT ;  /* 0x000000e40600720c */ /* 0x040fe40003f66270 */
[----:B------:R-:W-:Y:S02]  /*12040*/  FSEL R14, R183, -INF , !P4 ;  /* 0xff800000b70e7808 */ /* 0x000fe40006000000 */
[----:B------:R-:W-:Y:S02]  /*12050*/  FMNMX.FTZ R0, R7, R138, !PT ;  /* 0x0000008a07007209 */ /* 0x000fe40007810000 */
[----:B------:R-:W-:Y:S02]  /*12060*/  ISETP.GE.OR P6, PT, R6, R233, !P6 ;  /* 0x000000e90600720c */ /* 0x000fe400077c6670 */
[----:B------:R-:W-:Y:S02]  /*12070*/  FMNMX.FTZ R135, R202, R135, !PT ;  /* 0x00000087ca877209 */ /* 0x000fe40007810000 */
[----:B------:R-:W-:Y:S02]  /*12080*/  ISETP.GE.OR P3, PT, R6, R232, !P3 ;  /* 0x000000e80600720c */ /* 0x000fe40005f66670 */
[----:B------:R-:W-:Y:S02]  /*12090*/  ISETP.GE.OR P2, PT, R5, R233, !P2 ;  /* 0x000000e90500720c */ /* 0x000fe40005746670 */
[----:B------:R-:W-:Y:S02]  /*120a0*/  FSEL R6, R182, -INF , !P1 ;  /* 0xff800000b6067808 */ /* 0x000fe40004800000 */
[----:B------:R-:W-:Y:S02]  /*120b0*/  ISETP.GE.AND P1, PT, R4, R229, PT ;  /* 0x000000e50400720c */ /* 0x000fe40003f26270 */
[----:B------:R-:W-:Y:S02]  /*120c0*/  FSEL R16, R181, -INF , !P6 ;  /* 0xff800000b5107808 */ /* 0x000fe40007000000 */
[----:B------:R-:W-:Y:S02]  /*120d0*/  FMNMX.FTZ R0, R14, R0, !PT ;  /* 0x000000000e007209 */ /* 0x000fe40007810000 */
[----:B------:R-:W-:Y:S02]  /*120e0*/  FMNMX.FTZ R135, R201, R135, !PT ;  /* 0x00000087c9877209 */ /* 0x000fe40007810000 */
[----:B------:R-:W-:Y:S02]  /*120f0*/  ISETP.GE.OR P1, PT, R4, R233, !P1 ;  /* 0x000000e90400720c */ /* 0x000fe40004f26670 */
[----:B-1----:R-:W-:Y:S02]  /*12100*/  FMNMX.FTZ R136, R136, R13, !PT ;  /* 0x0000000d88887209 */ /* 0x002fe40007810000 */
[----:B------:R-:W-:Y:S01]  /*12110*/  FSEL R15, R180, -INF , !P2 ;  /* 0xff800000b40f7808 */ /* 0x000fe20005000000 */
[----:B------:R-:W1:Y:S01]  /*12120*/  SHFL.BFLY PT, R13, R135, 0x2, 0x1f ;  /* 0x0c401f00870d7f89 */ /* 0x000e6200000e0000 */
[----:B------:R-:W-:Y:S02]  /*12130*/  FMNMX.FTZ R0, R16, R0, !PT ;  /* 0x0000000010007209 */ /* 0x000fe40007810000 */
[-C--:B------:R-:W-:Y:S02]  /*12140*/  ISETP.GE.AND P6, PT, R2, R229.reuse, PT ;  /* 0x000000e50200720c */ /* 0x080fe40003fc6270 */
[----:B------:R-:W-:Y:S02]  /*12150*/  FSEL R199, R140, -INF , !P1 ;  /* 0xff8000008cc77808 */ /* 0x000fe40004800000 */
[----:B------:R-:W-:Y:S01]  /*12160*/  ISETP.GE.AND P1, PT, R9, R229, PT ;  /* 0x000000e50900720c */ /* 0x000fe20003f26270 */
[----:B------:R-:W-:Y:S01]  /*12170*/  SHFL.BFLY PT, R22, R136, 0x1, 0x1f ;  /* 0x0c201f0088167f89 */ /* 0x000fe200000e0000 */
[-C--:B------:R-:W-:Y:S02]  /*12180*/  ISETP.GE.OR P6, PT, R2, R233.reuse, !P6 ;  /* 0x000000e90200720c */ /* 0x080fe400077c6670 */
[----:B------:R-:W-:Y:S02]  /*12190*/  FMNMX.FTZ R0, R15, R0, !PT ;  /* 0x000000000f007209 */ /* 0x000fe40007810000 */
[----:B------:R-:W-:Y:S02]  /*121a0*/  ISETP.GE.OR P1, PT, R9, R233, !P1 ;  /* 0x000000e90900720c */ /* 0x000fe40004f26670 */
[----:B------:R-:W-:Y:S02]  /*121b0*/  FSEL R200, R25, -INF , !P6 ;  /* 0xff80000019c87808 */ /* 0x000fe40007000000 */
[----:B------:R-:W-:Y:S02]  /*121c0*/  ISETP.GE.AND P6, PT, R8, R229, PT ;  /* 0x000000e50800720c */ /* 0x000fe40003fc6270 */
[----:B------:R-:W-:Y:S02]  /*121d0*/  FMNMX.FTZ R0, R199, R0, !PT ;  /* 0x00000000c7007209 */ /* 0x000fe40007810000 */
[CC--:B------:R-:W-:Y:S02]  /*121e0*/  ISETP.GE.AND P5, PT, R5.reuse, R228.reuse, PT ;  /* 0x000000e40500720c */ /* 0x0c0fe40003fa6270 */
[----:B------:R-:W-:Y:S02]  /*121f0*/  ISETP.GE.AND P2, PT, R2, R228, PT ;  /* 0x000000e40200720c */ /* 0x000fe40003f46270 */
[----:B------:R-:W-:Y:S02]  /*12200*/  ISETP.GE.OR P6, PT, R8, R233, !P6 ;  /* 0x000000e90800720c */ /* 0x000fe400077c6670 */
[----:B------:R-:W-:Y:S02]  /*12210*/  FSEL R204, R24, -INF , !P1 ;  /* 0xff80000018cc7808 */ /* 0x000fe40004800000 */
[----:B------:R-:W-:Y:S02]  /*12220*/  FMNMX.FTZ R0, R200, R0, !PT ;  /* 0x00000000c8007209 */ /* 0x000fe40007810000 */
[----:B------:R-:W-:Y:S02]  /*12230*/  ISETP.GE.OR P5, PT, R5, R232, !P5 ;  /* 0x000000e80500720c */ /* 0x000fe40006fa6670 */
[----:B------:R-:W-:Y:S02]  /*12240*/  FSEL R5, R187, -INF , !P0 ;  /* 0xff800000bb057808 */ /* 0x000fe40004000000 */
[----:B------:R-:W-:Y:S02]  /*12250*/  ISETP.GE.AND P4, PT, R4, R228, PT ;  /* 0x000000e40400720c */ /* 0x000fe40003f86270 */
[----:B------:R-:W-:Y:S02]  /*12260*/  ISETP.GE.OR P2, PT, R2, R232, !P2 ;  /* 0x000000e80200720c */ /* 0x000fe40005746670 */
[----:B------:R-:W-:Y:S02]  /*12270*/  FMNMX.FTZ R2, R6, R139, !PT ;  /* 0x0000008b06027209 */ /* 0x000fe40007810000 */
[----:B------:R-:W-:Y:S02]  /*12280*/  FSEL R203, R23, -INF , !P6 ;  /* 0xff80000017cb7808 */ /* 0x000fe40007000000 */
[----:B------:R-:W-:Y:S02]  /*12290*/  FMNMX.FTZ R0, R204, R0, !PT ;  /* 0x00000000cc007209 */ /* 0x000fe40007810000 */
[----:B------:R-:W-:Y:S02]  /*122a0*/  ISETP.GE.OR P4, PT, R4, R232, !P4 ;  /* 0x000000e80400720c */ /* 0x000fe40006786670 */
[----:B------:R-:W-:Y:S02]  /*122b0*/  FSEL R4, R185, -INF , !P3 ;  /* 0xff800000b9047808 */ /* 0x000fe40005800000 */
[----:B------:R-:W-:Y:S02]  /*122c0*/  FMNMX.FTZ R2, R5, R2, !PT ;  /* 0x0000000205027209 */ /* 0x000fe40007810000 */
[----:B------:R-:W-:Y:S02]  /*122d0*/  FMNMX.FTZ R134, R203, R0, !PT ;  /* 0x00000000cb867209 */ /* 0x000fe40007810000 */
[----:B------:R-:W-:Y:S02]  /*122e0*/  FMNMX.FTZ R0, R4, R2, !PT ;  /* 0x0000000204007209 */ /* 0x000fe40007810000 */
[----:B-1----:R-:W-:Y:S01]  /*122f0*/  FMNMX.FTZ R135, R135, R13, !PT ;  /* 0x0000000d87877209 */ /* 0x002fe20007810000 */
[----:B------:R-:W1:Y:S01]  /*12300*/  SHFL.BFLY PT, R2, R134, 0x2, 0x1f ;  /* 0x0c401f0086027f89 */ /* 0x000e6200000e0000 */
[----:B------:R-:W-:Y:S02]  /*12310*/  FSEL R13, R186, -INF , !P5 ;  /* 0xff800000ba0d7808 */ /* 0x000fe40006800000 */
[----:B------:R-:W-:Y:S02]  /*12320*/  ISETP.GE.AND P1, PT, R9, R228, PT ;  /* 0x000000e40900720c */ /* 0x000fe40003f26270 */
[----:B------:R-:W-:Y:S02]  /*12330*/  FSEL R205, R142, -INF , !P4 ;  /* 0xff8000008ecd7808 */ /* 0x000fe40006000000 */
[----:B------:R-:W-:Y:S01]  /*12340*/  FMNMX.FTZ R0, R13, R0, !PT ;  /* 0x000000000d007209 */ /* 0x000fe20007810000 */
[----:B------:R-:W-:Y:S01]  /*12350*/  LDSM.16.MT88.4 R184, [R215+0xa000] ;  /* 0x00a00000d7b8783b */ /* 0x000fe20000004200 */
[----:B------:R-:W-:Y:S02]  /*12360*/  ISETP.GE.OR P1, PT, R9, R232, !P1 ;  /* 0x000000e80900720c */ /* 0x000fe40004f26670 */
[C---:B------:R-:W-:Y:S02]  /*12370*/  ISETP.GE.AND P0, PT, R8.reuse, R228, PT ;  /* 0x000000e40800720c */ /* 0x040fe40003f06270 */
[----:B------:R-:W-:Y:S02]  /*12380*/  FSEL R206, R143, -INF , !P2 ;  /* 0xff8000008fce7808 */ /* 0x000fe40005000000 */
[----:B------:R-:W-:Y:S02]  /*12390*/  FMNMX.FTZ R0, R205, R0, !PT ;  /* 0x00000000cd007209 */ /* 0x000fe40007810000 */
[----:B------:R-:W-:Y:S02]  /*123a0*/  ISETP.GE.OR P0, PT, R8, R232, !P0 ;  /* 0x000000e80800720c */ /* 0x000fe40004706670 */
[----:B------:R-:W-:Y:S02]  /*123b0*/  FSEL R207, R27, -INF , !P1 ;  /* 0xff8000001bcf7808 */ /* 0x000fe40004800000 */
[----:B------:R-:W-:Y:S02]  /*123c0*/  FMNMX.FTZ R0, R206, R0, !PT ;  /* 0x00000000ce007209 */ /* 0x000fe40007810000 */
[----:B------:R-:W-:Y:S02]  /*123d0*/  FSEL R140, R26, -INF , !P0 ;  /* 0xff8000001a8c7808 */ /* 0x000fe40004000000 */
[----:B------:R-:W-:Y:S02]  /*123e0*/  FMNMX.FTZ R0, R207, R0, !PT ;  /* 0x00000000cf007209 */ /* 0x000fe40007810000 */
[----:B-1----:R-:W-:Y:S02]  /*123f0*/  FMNMX.FTZ R134, R134, R2, !PT ;  /* 0x0000000286867209 */ /* 0x002fe40007810000 */
[----:B------:R-:W-:Y:S02]  /*12400*/  FMNMX.FTZ R0, R140, R0, !PT ;  /* 0x000000008c007209 */ /* 0x000fe40007810000 */
[----:B------:R-:W-:Y:S01]  /*12410*/  FMNMX.FTZ R136, R136, R22, !PT ;  /* 0x0000001688887209 */ /* 0x000fe20007810000 */
[----:B------:R-:W1:Y:S03]  /*12420*/  SHFL.BFLY PT, R8, R134, 0x1, 0x1f ;  /* 0x0c201f0086087f89 */ /* 0x000e6600000e0000 */
[C---:B------:R-:W-:Y:S01]  /*12430*/  FSETP.NEU.FTZ.AND P3, PT, R136.reuse, -INF , PT ;  /* 0xff8000008800780b */ /* 0x040fe20003f7d000 */
[----:B------:R-:W-:Y:S04]  /*12440*/  FMUL.FTZ R141, R136, c[0x0][0x23c] ;  /* 0x00008f00888d7a20 */ /* 0x000fe80000410000 */
[----:B------:R-:W2:Y:S01]  /*12450*/  SHFL.BFLY PT, R2, R0, 0x2, 0x1f ;  /* 0x0c401f0000027f89 */ /* 0x000ea200000e0000 */
[----:B------:R-:W-:Y:S05]  /*12460*/  FSEL R141, R141, RZ, P3 ;  /* 0x000000ff8d8d7208 */ /* 0x000fea0001800000 */
[--C-:B------:R-:W-:Y:S02]  /*12470*/  FFMA.FTZ R10, R10, c[0x0][0x23c], -R141.reuse ;  /* 0x00008f000a0a7a23 */ /* 0x100fe4000001088d */
[----:B------:R-:W3:Y:S01]  /*12480*/  SHFL.BFLY PT, R22, R135, 0x1, 0x1f ;  /* 0x0c201f0087167f89 */ /* 0x000ee200000e0000 */
[--C-:B------:R-:W-:Y:S01]  /*12490*/  FFMA.FTZ R11, R11, c[0x0][0x23c], -R141.reuse ;  /* 0x00008f000b0b7a23 */ /* 0x100fe2000001088d */
[----:B------:R-:W-:Y:S01]  /*124a0*/  MUFU.EX2 R247, R10 ;  /* 0x0000000a00f77308 */ /* 0x000fe20000000800 */
[--C-:B------:R-:W-:Y:S02]  /*124b0*/  FFMA.FTZ R19, R19, c[0x0][0x23c], -R141.reuse ;  /* 0x00008f0013137a23 */ /* 0x100fe4000001088d */
[----:B------:R-:W-:Y:S01]  /*124c0*/  FFMA.FTZ R18, R18, c[0x0][0x23c], -R141 ;  /* 0x00008f0012127a23 */ /* 0x000fe2000001088d */
[----:B-1----:R-:W-:Y:S04]  /*124d0*/  FMNMX.FTZ R134, R134, R8, !PT ;  /* 0x0000000886867209 */ /* 0x002fe80007810000 */
[C---:B------:R-:W-:Y:S01]  /*124e0*/  FSETP.NEU.FTZ.AND P1, PT, R134.reuse, -INF , PT ;  /* 0xff8000008600780b */ /* 0x040fe20003f3d000 */
[----:B------:R-:W-:Y:S01]  /*124f0*/  FMUL.FTZ R143, R134, c[0x0][0x23c] ;  /* 0x00008f00868f7a20 */ /* 0x000fe20000410000 */
[----:B------:R-:W1:Y:S01]  /*12500*/  MUFU.EX2 R246, R11 ;  /* 0x0000000b00f67308 */ /* 0x000e620000000800 */
[----:B--2---:R-:W-:Y:S03]  /*12510*/  FMNMX.FTZ R0, R0, R2, !PT ;  /* 0x0000000200007209 */ /* 0x004fe60007810000 */
[----:B------:R-:W-:Y:S02]  /*12520*/  FSEL R143, R143, RZ, P1 ;  /* 0x000000ff8f8f7208 */ /* 0x000fe40000800000 */
[----:B------:R-:W2:Y:S03]  /*12530*/  SHFL.BFLY PT, R2, R0, 0x1, 0x1f ;  /* 0x0c201f0000027f89 */ /* 0x000ea600000e0000 */
[--C-:B------:R-:W-:Y:S01]  /*12540*/  FFMA.FTZ R7, R7, c[0x0][0x23c], -R143.reuse ;  /* 0x00008f0007077a23 */ /* 0x100fe2000001088f */
[----:B---3--:R-:W-:Y:S01]  /*12550*/  FMNMX.FTZ R135, R135, R22, !PT ;  /* 0x0000001687877209 */ /* 0x008fe20007810000 */
[----:B------:R-:W-:Y:S01]  /*12560*/  MUFU.EX2 R244, R19 ;  /* 0x0000001300f47308 */ /* 0x000fe20000000800 */
[--C-:B------:R-:W-:Y:S02]  /*12570*/  FFMA.FTZ R16, R16, c[0x0][0x23c], -R143.reuse ;  /* 0x00008f0010107a23 */ /* 0x100fe4000001088f */
[C---:B------:R-:W-:Y:S01]  /*12580*/  FSETP.NEU.FTZ.AND P2, PT, R135.reuse, -INF , PT ;  /* 0xff8000008700780b */ /* 0x040fe20003f5d000 */
[----:B------:R-:W-:Y:S02]  /*12590*/  FMUL.FTZ R142, R135, c[0x0][0x23c] ;  /* 0x00008f00878e7a20 */ /* 0x000fe40000410000 */
[--C-:B------:R-:W-:Y:S02]  /*125a0*/  FFMA.FTZ R14, R14, c[0x0][0x23c], -R143.reuse ;  /* 0x00008f000e0e7a23 */ /* 0x100fe4000001088f */
[----:B------:R-:W-:Y:S01]  /*125b0*/  FFMA.FTZ R15, R15, c[0x0][0x23c], -R143 ;  /* 0x00008f000f0f7a23 */ /* 0x000fe2000001088f */
[----:B------:R-:W-:Y:S01]  /*125c0*/  FSEL R142, R142, RZ, P2 ;  /* 0x000000ff8e8e7208 */ /* 0x000fe20001000000 */
[----:B------:R-:W3:Y:S01]  /*125d0*/  MUFU.EX2 R245, R18 ;  /* 0x0000001200f57308 */ /* 0x000ee20000000800 */
[----:B-1----:R-:W-:Y:S03]  /*125e0*/  F2FP.BF16.PACK_AB R176, R246, R247 ;  /* 0x000000f7f6b0723e */ /* 0x002fe600000010ff */
[--C-:B------:R-:W-:Y:S02]  /*125f0*/  FFMA.FTZ R20, R20, c[0x0][0x23c], -R142.reuse ;  /* 0x00008f0014147a23 */ /* 0x100fe4000001088e */
[--C-:B------:R-:W-:Y:S02]  /*12600*/  FFMA.FTZ R21, R21, c[0x0][0x23c], -R142.reuse ;  /* 0x00008f0015157a23 */ /* 0x100fe4000001088e */
[--C-:B------:R-:W-:Y:S01]  /*12610*/  FFMA.FTZ R17, R17, c[0x0][0x23c], -R142.reuse ;  /* 0x00008f0011117a23 */ /* 0x100fe2000001088e */
[----:B--2---:R-:W-:Y:S01]  /*12620*/  FMNMX.FTZ R137, R0, R2, !PT ;  /* 0x0000000200897209 */ /* 0x004fe20007810000 */
[----:B------:R-:W-:Y:S01]  /*12630*/  MUFU.EX2 R240, R20 ;  /* 0x0000001400f07308 */ /* 0x000fe20000000800 */
[----:B------:R-:W-:Y:S01]  /*12640*/  FSEL R0, R136, RZ, P3 ;  /* 0x000000ff88007208 */ /* 0x000fe20001800000 */
[----:B------:R-:W-:Y:S01]  /*12650*/  FFMA.FTZ R12, R12, c[0x0][0x23c], -R142 ;  /* 0x00008f000c0c7a23 */ /* 0x000fe2000001088e */
[----:B------:R-:W-:Y:S01]  /*12660*/  FSEL R2, R135, RZ, P2 ;  /* 0x000000ff87027208 */ /* 0x000fe20001000000 */
[C---:B------:R-:W-:Y:S01]  /*12670*/  FMUL.FTZ R188, R137.reuse, c[0x0][0x23c] ;  /* 0x00008f0089bc7a20 */ /* 0x040fe20000410000 */
[----:B------:R-:W-:Y:S01]  /*12680*/  FSETP.NEU.FTZ.AND P0, PT, R137, -INF , PT ;  /* 0xff8000008900780b */ /* 0x000fe20003f1d000 */
[----:B------:R-:W-:Y:S03]  /*12690*/  FADD.FTZ R0, -R0, R3 ;  /* 0x0000000300007221 */ /* 0x000fe60000010100 */
[----:B------:R-:W-:Y:S01]  /*126a0*/  FSEL R188, R188, RZ, P0 ;  /* 0x000000ffbcbc7208 */ /* 0x000fe20000000000 */
[----:B------:R-:W-:Y:S01]  /*126b0*/  FMUL.FTZ R0, R0, c[0x0][0x23c] ;  /* 0x00008f0000007a20 */ /* 0x000fe20000410000 */
[----:B------:R1:W2:Y:S01]  /*126c0*/  MUFU.EX2 R241, R21 ;  /* 0x0000001500f17308 */ /* 0x0002a20000000800 */
[----:B---3--:R-:W-:Y:S02]  /*126d0*/  F2FP.BF16.PACK_AB R178, R245, R244 ;  /* 0x000000f4f5b2723e */ /* 0x008fe400000010ff */
[--C-:B------:R-:W-:Y:S02]  /*126e0*/  FFMA.FTZ R6, R6, c[0x0][0x23c], -R188.reuse ;  /* 0x00008f0006067a23 */ /* 0x100fe400000108bc */
[--C-:B------:R-:W-:Y:S02]  /*126f0*/  FFMA.FTZ R5, R5, c[0x0][0x23c], -R188.reuse ;  /* 0x00008f0005057a23 */ /* 0x100fe400000108bc */
[--C-:B------:R-:W-:Y:S02]  /*12700*/  FFMA.FTZ R4, R4, c[0x0][0x23c], -R188.reuse ;  /* 0x00008f0004047a23 */ /* 0x100fe400000108bc */
[----:B------:R-:W-:Y:S01]  /*12710*/  FFMA.FTZ R13, R13, c[0x0][0x23c], -R188 ;  /* 0x00008f000d0d7a23 */ /* 0x000fe200000108bc */
[----:B------:R3:W4:Y:S10]  /*12720*/  MUFU.EX2 R133, R0 ;  /* 0x0000000000857308 */ /* 0x0007340000000800 */
[----:B------:R5:W-:Y:S01]  /*12730*/  MUFU.EX2 R243, R17 ;  /* 0x0000001100f37308 */ /* 0x000be20000000800 */
[----:B-1----:R-:W1:Y:S01]  /*12740*/  LDSM.16.MT88.4 R20, [R213+0xa000] ;  /* 0x00a00000d514783b */ /* 0x002e620000004200 */
[----:B--2---:R-:W-:Y:S08]  /*12750*/  F2FP.BF16.PACK_AB R179, R241, R240 ;  /* 0x000000f0f1b3723e */ /* 0x004ff000000010ff */
[----:B------:R-:W-:Y:S01]  /*12760*/  MUFU.EX2 R236, R7 ;  /* 0x0000000700ec7308 */ /* 0x000fe20000000800 */
[----:B---3--:R-:W-:Y:S01]  /*12770*/  FADD.FTZ R0, -R2, R132 ;  /* 0x0000008402007221 */ /* 0x008fe20000010100 */
[----:B------:R-:W-:Y:S01]  /*12780*/  FSEL R2, R134, RZ, P1 ;  /* 0x000000ff86027208 */ /* 0x000fe20000800000 */
[C---:B----4-:R-:W-:Y:S02]  /*12790*/  FMUL.FTZ R32, R133.reuse, R172 ;  /* 0x000000ac85207220 */ /* 0x050fe40000410000 */
[----:B------:R-:W-:Y:S05]  /*127a0*/  FMUL.FTZ R0, R0, c[0x0][0x23c] ;  /* 0x00008f0000007a20 */ /* 0x000fea0000410000 */
[----:B------:R-:W-:Y:S01]  /*127b0*/  MUFU.EX2 R208, R6 ;  /* 0x0000000600d07308 */ /* 0x000fe20000000800 */
[C---:B------:R-:W-:Y:S02]  /*127c0*/  FMUL.FTZ R33, R133.reuse, R173 ;  /* 0x000000ad85217220 */ /* 0x040fe40000410000 */
[C---:B------:R-:W-:Y:S02]  /*127d0*/  FMUL.FTZ R36, R133.reuse, R36 ;  /* 0x0000002485247220 */ /* 0x040fe40000410000 */
[C---:B-----5:R-:W-:Y:S02]  /*127e0*/  FMUL.FTZ R17, R133.reuse, R157 ;  /* 0x0000009d85117220 */ /* 0x060fe40000410000 */
[C---:B------:R-:W-:Y:S02]  /*127f0*/  FMUL.FTZ R37, R133.reuse, R37 ;  /* 0x0000002585257220 */ /* 0x040fe40000410000 */
[C---:B------:R-:W-:Y:S01]  /*12800*/  FMUL.FTZ R48, R133.reuse, R48 ;  /* 0x0000003085307220 */ /* 0x040fe20000410000 */
[----:B------:R2:W3:Y:S01]  /*12810*/  MUFU.EX2 R132, R0 ;  /* 0x0000000000847308 */ /* 0x0004e20000000800 */
[C---:B------:R-:W-:Y:S02]  /*12820*/  FMUL.FTZ R49, R133.reuse, R49 ;  /* 0x0000003185317220 */ /* 0x040fe40000410000 */
[C---:B------:R-:W-:Y:S02]  /*12830*/  FMUL.FTZ R52, R133.reuse, R52 ;  /* 0x0000003485347220 */ /* 0x040fe40000410000 */
        /* <DEDUP_REMOVED lines=12> */
[----:B--2---:R-:W-:Y:S01]  /*12900*/  FADD.FTZ R0, -R2, R138 ;  /* 0x0000008a02007221 */ /* 0x004fe20000010100 */
[----:B------:R-:W-:Y:S01]  /*12910*/  FSEL R2, R137, RZ, P0 ;  /* 0x000000ff89027208 */ /* 0x000fe20000000000 */
[----:B---3--:R-:W-:Y:S01]  /*12920*/  FMUL.FTZ R6, R132, R146 ;  /* 0x0000009284067220 */ /* 0x008fe20000410000 */
[----:B------:R-:W-:Y:S01]  /*12930*/  PLOP3.LUT P0, PT, PT, PT, UP0, 0x80, 0x0 ;  /* 0x000000000000781c */ /* 0x000fe20003f0f008 */
[----:B------:R-:W-:Y:S01]  /*12940*/  FMUL.FTZ R0, R0, c[0x0][0x23c] ;  /* 0x00008f0000007a20 */ /* 0x000fe20000410000 */
[----:B------:R-:W2:Y:S01]  /*12950*/  MUFU.EX2 R242, R12 ;  /* 0x0000000c00f27308 */ /* 0x000ea20000000800 */
[C---:B------:R-:W-:Y:S02]  /*12960*/  FMUL.FTZ R7, R132.reuse, R147 ;  /* 0x0000009384077220 */ /* 0x040fe40000410000 */
[C---:B------:R-:W-:Y:S01]  /*12970*/  FMUL.FTZ R18, R132.reuse, R158 ;  /* 0x0000009e84127220 */ /* 0x040fe20000410000 */
[----:B----4-:R-:W-:Y:S01]  /*12980*/  F2FP.BF16.PACK_AB R181, R209, R208 ;  /* 0x000000d0d1b5723e */ /* 0x010fe200000010ff */
[C---:B------:R-:W-:Y:S02]  /*12990*/  FMUL.FTZ R5, R133.reuse, R145 ;  /* 0x0000009185057220 */ /* 0x040fe40000410000 */
[C---:B------:R-:W-:Y:S02]  /*129a0*/  FMUL.FTZ R19, R132.reuse, R159 ;  /* 0x0000009f84137220 */ /* 0x040fe40000410000 */
[C---:B------:R-:W-:Y:S01]  /*129b0*/  FMUL.FTZ R34, R132.reuse, R174 ;  /* 0x000000ae84227220 */ /* 0x040fe20000410000 */
[----:B------:R3:W4:Y:S01]  /*129c0*/  MUFU.EX2 R3, R0 ;  /* 0x0000000000037308 */ /* 0x0007220000000800 */
[C---:B------:R-:W-:Y:S02]  /*129d0*/  FMUL.FTZ R35, R132.reuse, R175 ;  /* 0x000000af84237220 */ /* 0x040fe40000410000 */
[----:B------:R-:W-:Y:S01]  /*129e0*/  LDSM.16.MT88.4 R172, [R215+0xa800] ;  /* 0x00a80000d7ac783b */ /* 0x000fe20000004200 */
[----:B-----5:R-:W-:Y:S02]  /*129f0*/  FMUL.FTZ R4, R133, R144 ;  /* 0x0000009085047220 */ /* 0x020fe40000410000 */
[C---:B------:R-:W-:Y:S02]  /*12a00*/  FMUL.FTZ R38, R132.reuse, R38 ;  /* 0x0000002684267220 */ /* 0x040fe40000410000 */
[C---:B------:R-:W-:Y:S02]  /*12a10*/  FMUL.FTZ R39, R132.reuse, R39 ;  /* 0x0000002784277220 */ /* 0x040fe40000410000 */
[----:B------:R5:W-:Y:S01]  /*12a20*/  MUFU.EX2 R237, R16 ;  /* 0x0000001000ed7308 */ /* 0x000be20000000800 */
[----:B------:R-:W5:Y:S01]  /*12a30*/  LDSM.16.MT88.4 R144, [R218+0xa000] ;  /* 0x00a00000da90783b */ /* 0x000f620000004200 */
[C---:B------:R-:W-:Y:S01]  /*12a40*/  FMUL.FTZ R50, R132.reuse, R50 ;  /* 0x0000003284327220 */ /* 0x040fe20000410000 */
[----:B--2---:R-:W-:Y:S01]  /*12a50*/  F2FP.BF16.PACK_AB R177, R243, R242 ;  /* 0x000000f2f3b1723e */ /* 0x004fe200000010ff */
[C---:B------:R-:W-:Y:S02]  /*12a60*/  FMUL.FTZ R51, R132.reuse, R51 ;  /* 0x0000003384337220 */ /* 0x040fe40000410000 */
[C---:B------:R-:W-:Y:S02]  /*12a70*/  FMUL.FTZ R54, R132.reuse, R54 ;  /* 0x0000003684367220 */ /* 0x040fe40000410000 */
[C---:B------:R-:W-:Y:S02]  /*12a80*/  FMUL.FTZ R55, R132.reuse, R55 ;  /* 0x0000003784377220 */ /* 0x040fe40000410000 */
[----:B------:R-:W2:Y:S01]  /*12a90*/  MUFU.EX2 R238, R14 ;  /* 0x0000000e00ee7308 */ /* 0x000ea20000000800 */
[-C--:B-1----:R-:W-:Y:S01]  /*12aa0*/  HMMA.16816.F32.BF16 R4, R176, R20.reuse, R4 ;  /* 0x00000014b004723c */ /* 0x082fe20000041804 */
[----:B------:R-:W-:Y:S02]  /*12ab0*/  FMUL.FTZ R66, R132, R66 ;  /* 0x0000004284427220 */ /* 0x000fe40000410000 */
[----:B---3--:R-:W-:Y:S02]  /*12ac0*/  FADD.FTZ R0, -R2, R139 ;  /* 0x0000008b02007221 */ /* 0x008fe40000010100 */
[--C-:B------:R-:W-:Y:S02]  /*12ad0*/  FFMA.FTZ R2, R189, c[0x0][0x23c], -R141.reuse ;  /* 0x00008f00bd027a23 */ /* 0x100fe4000001088d */
[----:B------:R-:W-:Y:S02]  /*12ae0*/  FMUL.FTZ R0, R0, c[0x0][0x23c] ;  /* 0x00008f0000007a20 */ /* 0x000fe40000410000 */
[----:B------:R1:W-:Y:S03]  /*12af0*/  MUFU.EX2 R197, R2 ;  /* 0x0000000200c57308 */ /* 0x0003e60000000800 */
[C---:B----4-:R-:W-:Y:S02]  /*12b00*/  FMUL.FTZ R8, R3.reuse, R148 ;  /* 0x0000009403087220 */ /* 0x050fe40000410000 */
[C---:B------:R-:W-:Y:S02]  /*12b10*/  FMUL.FTZ R9, R3.reuse, R149 ;  /* 0x0000009503097220 */ /* 0x040fe40000410000 */
[----:B------:R-:W-:Y:S02]  /*12b20*/  FMUL.FTZ R12, R3, R152 ;  /* 0x00000098030c7220 */ /* 0x000fe40000410000 */
[----:B-----5:R-:W-:Y:S01]  /*12b30*/  FMUL.FTZ R16, R133, R156 ;  /* 0x0000009c85107220 */ /* 0x020fe20000410000 */
[----:B------:R-:W3:Y:S01]  /*12b40*/  MUFU.EX2 R0, R0 ;  /* 0x0000000000007308 */ /* 0x000ee20000000800 */
[----:B------:R-:W-:Y:S01]  /*12b50*/  LDSM.16.MT88.4 R156, [R213+0xa800] ;  /* 0x00a80000d59c783b */ /* 0x000fe20000004200 */
[C---:B------:R-:W-:Y:S01]  /*12b60*/  FMUL.FTZ R24, R3.reuse, R164 ;  /* 0x000000a403187220 */ /* 0x040fe20000410000 */
[----:B--2---:R-:W-:Y:S01]  /*12b70*/  F2FP.BF16.PACK_AB R180, R238, R236 ;  /* 0x000000eceeb4723e */ /* 0x004fe200000010ff */
[C---:B------:R-:W-:Y:S02]  /*12b80*/  FMUL.FTZ R25, R3.reuse, R165 ;  /* 0x000000a503197220 */ /* 0x040fe40000410000 */
[C---:B------:R-:W-:Y:S02]  /*12b90*/  FMUL.FTZ R40, R3.reuse, R40 ;  /* 0x0000002803287220 */ /* 0x040fe40000410000 */
[C---:B------:R-:W-:Y:S02]  /*12ba0*/  FMUL.FTZ R41, R3.reuse, R41 ;  /* 0x0000002903297220 */ /* 0x040fe40000410000 */
[----:B------:R-:W2:Y:S01]  /*12bb0*/  MUFU.EX2 R239, R15 ;  /* 0x0000000f00ef7308 */ /* 0x000ea20000000800 */
[C---:B------:R-:W-:Y:S02]  /*12bc0*/  FMUL.FTZ R44, R3.reuse, R44 ;  /* 0x0000002c032c7220 */ /* 0x040fe40000410000 */
[C---:B------:R-:W-:Y:S02]  /*12bd0*/  FMUL.FTZ R45, R3.reuse, R45 ;  /* 0x0000002d032d7220 */ /* 0x040fe40000410000 */
[--C-:B-1----:R-:W-:Y:S02]  /*12be0*/  FFMA.FTZ R2, R190, c[0x0][0x23c], -R141.reuse ;  /* 0x00008f00be027a23 */ /* 0x102fe4000001088d */
[C---:B------:R-:W-:Y:S02]  /*12bf0*/  FMUL.FTZ R56, R3.reuse, R56 ;  /* 0x0000003803387220 */ /* 0x040fe40000410000 */
[C---:B------:R-:W-:Y:S01]  /*12c00*/  FMUL.FTZ R57, R3.reuse, R57 ;  /* 0x0000003903397220 */ /* 0x040fe20000410000 */
[----:B------:R1:W-:Y:S01]  /*12c10*/  MUFU.EX2 R196, R2 ;  /* 0x0000000200c47308 */ /* 0x0003e20000000800 */
[C---:B------:R-:W-:Y:S02]  /*12c20*/  FMUL.FTZ R60, R3.reuse, R60 ;  /* 0x0000003c033c7220 */ /* 0x040fe40000410000 */
[----:B------:R-:W-:Y:S02]  /*12c30*/  FMUL.FTZ R61, R3, R61 ;  /* 0x0000003d033d7220 */ /* 0x000fe40000410000 */
[C---:B---3--:R-:W-:Y:S02]  /*12c40*/  FMUL.FTZ R10, R0.reuse, R150 ;  /* 0x00000096000a7220 */ /* 0x048fe40000410000 */
[C---:B------:R-:W-:Y:S02]  /*12c50*/  FMUL.FTZ R11, R0.reuse, R151 ;  /* 0x00000097000b7220 */ /* 0x040fe40000410000 */
[C---:B------:R-:W-:Y:S01]  /*12c60*/  FMUL.FTZ R14, R0.reuse, R154 ;  /* 0x0000009a000e7220 */ /* 0x040fe20000410000 */
[----:B------:R-:W3:Y:S01]  /*12c70*/  MUFU.EX2 R211, R13 ;  /* 0x0000000d00d37308 */ /* 0x000ee20000000800 */
[----:B------:R-:W4:Y:S01]  /*12c80*/  LDSM.16.MT88.4 R148, [R217+0xa000] ;  /* 0x00a00000d994783b */ /* 0x000f220000004200 */
[C---:B------:R-:W-:Y:S01]  /*12c90*/  FMUL.FTZ R26, R0.reuse, R166 ;  /* 0x000000a6001a7220 */ /* 0x040fe20000410000 */
[----:B--2---:R-:W-:Y:S01]  /*12ca0*/  F2FP.BF16.PACK_AB R182, R239, R237 ;  /* 0x000000edefb6723e */ /* 0x004fe200000010ff */
[C---:B------:R-:W-:Y:S02]  /*12cb0*/  FMUL.FTZ R15, R0.reuse, R155 ;  /* 0x0000009b000f7220 */ /* 0x040fe40000410000 */
[C---:B------:R-:W-:Y:S02]  /*12cc0*/  FMUL.FTZ R27, R0.reuse, R167 ;  /* 0x000000a7001b7220 */ /* 0x040fe40000410000 */
[C---:B------:R-:W-:Y:S02]  /*12cd0*/  FMUL.FTZ R42, R0.reuse, R42 ;  /* 0x0000002a002a7220 */ /* 0x040fe40000410000 */
[C---:B------:R-:W-:Y:S02]  /*12ce0*/  FMUL.FTZ R43, R0.reuse, R43 ;  /* 0x0000002b002b7220 */ /* 0x040fe40000410000 */
[C---:B------:R-:W-:Y:S02]  /*12cf0*/  FMUL.FTZ R46, R0.reuse, R46 ;  /* 0x0000002e002e7220 */ /* 0x040fe40000410000 */
[--C-:B-1----:R-:W-:Y:S02]  /*12d00*/  FFMA.FTZ R2, R191, c[0x0][0x23c], -R142.reuse ;  /* 0x00008f00bf027a23 */ /* 0x102fe4000001088e */
[C---:B------:R-:W-:Y:S02]  /*12d10*/  FMUL.FTZ R47, R0.reuse, R47 ;  /* 0x0000002f002f7220 */ /* 0x040fe40000410000 */
[----:B------:R1:W-:Y:S01]  /*12d20*/  MUFU.EX2 R195, R2 ;  /* 0x0000000200c37308 */ /* 0x0003e20000000800 */
[C---:B------:R-:W-:Y:S02]  /*12d30*/  FMUL.FTZ R58, R0.reuse, R58 ;  /* 0x0000003a003a7220 */ /* 0x040fe40000410000 */
[C---:B------:R-:W-:Y:S01]  /*12d40*/  FMUL.FTZ R59, R0.reuse, R59 ;  /* 0x0000003b003b7220 */ /* 0x040fe20000410000 */
[----:B---3--:R-:W-:Y:S01]  /*12d50*/  F2FP.BF16.PACK_AB R183, R211, R210 ;  /* 0x000000d2d3b7723e */ /* 0x008fe200000010ff */
[----:B------:R-:W-:Y:S02]  /*12d60*/  FMUL.FTZ R13, R3, R153 ;  /* 0x00000099030d7220 */ /* 0x000fe40000410000 */
[C---:B------:R-:W-:Y:S02]  /*12d70*/  FMUL.FTZ R62, R0.reuse, R62 ;  /* 0x0000003e003e7220 */ /* 0x040fe40000410000 */
[----:B------:R-:W-:Y:S02]  /*12d80*/  FMUL.FTZ R63, R0, R63 ;  /* 0x0000003f003f7220 */ /* 0x000fe40000410000 */
[C---:B------:R-:W-:Y:S01]  /*12d90*/  HMMA.16816.F32.BF16 R8, R180.reuse, R20, R8 ;  /* 0x00000014b408723c */ /* 0x040fe20000041808 */
[C---:B------:R-:W-:Y:S02]  /*12da0*/  FMUL.FTZ R67, R132.reuse, R67 ;  /* 0x0000004384437220 */ /* 0x040fe40000410000 */
[C---:B------:R-:W-:Y:S02]  /*12db0*/  FMUL.FTZ R70, R132.reuse, R70 ;  /* 0x0000004684467220 */ /* 0x040fe40000410000 */
[----:B------:R-:W-:Y:S02]  /*12dc0*/  FMUL.FTZ R71, R132, R71 ;  /* 0x0000004784477220 */ /* 0x000fe40000410000 */
[C---:B------:R-:W-:Y:S01]  /*12dd0*/  FMUL.FTZ R20, R133.reuse, R160 ;  /* 0x000000a085147220 */ /* 0x040fe20000410000 */
[-C--:B------:R-:W-:Y:S01]  /*12de0*/  HMMA.16816.F32.BF16 R12, R180, R22.reuse, R12 ;  /* 0x00000016b40c723c */ /* 0x080fe2000004180c */
[----:B------:R-:W-:Y:S03]  /*12df0*/  FMUL.FTZ R21, R133, R161 ;  /* 0x000000a185157220 */ /* 0x000fe60000410000 */
[--C-:B-1----:R-:W-:Y:S02]  /*12e00*/  FFMA.FTZ R2, R192, c[0x0][0x23c], -R142.reuse ;  /* 0x00008f00c0027a23 */ /* 0x102fe4000001088e */
[C---:B------:R-:W-:Y:S02]  /*12e10*/  FMUL.FTZ R72, R3.reuse, R72 ;  /* 0x0000004803487220 */ /* 0x040fe40000410000 */
[C---:B------:R-:W-:Y:S01]  /*12e20*/  HMMA.16816.F32.BF16 R16, R176.reuse, R22, R16 ;  /* 0x00000016b010723c */ /* 0x040fe20000041810 */
[----:B------:R1:W2:Y:S03]  /*12e30*/  MUFU.EX2 R194, R2 ;  /* 0x0000000200c27308 */ /* 0x0002a60000000800 */
[C---:B------:R-:W-:Y:S02]  /*12e40*/  FMUL.FTZ R28, R3.reuse, R168 ;  /* 0x000000a8031c7220 */ /* 0x040fe40000410000 */
[C---:B------:R-:W-:Y:S02]  /*12e50*/  FMUL.FTZ R29, R3.reuse, R169 ;  /* 0x000000a9031d7220 */ /* 0x040fe40000410000 */
[C---:B------:R-:W-:Y:S04]  /*12e60*/  FMUL.FTZ R22, R132.reuse, R162 ;  /* 0x000000a284167220 */ /* 0x040fe80000410000 */
[----:B------:R-:W-:Y:S02]  /*12e70*/  FMUL.FTZ R23, R132, R163 ;  /* 0x000000a384177220 */ /* 0x000fe40000410000 */
[C---:B------:R-:W-:Y:S02]  /*12e80*/  FMUL.FTZ R73, R3.reuse, R73 ;  /* 0x0000004903497220 */ /* 0x040fe40000410000 */
[C---:B------:R-:W-:Y:S02]  /*12e90*/  FMUL.FTZ R74, R0.reuse, R74 ;  /* 0x0000004a004a7220 */ /* 0x040fe40000410000 */
[C---:B------:R-:W-:Y:S01]  /*12ea0*/  FMUL.FTZ R75, R0.reuse, R75 ;  /* 0x0000004b004b7220 */ /* 0x040fe20000410000 */
[-C--:B------:R-:W-:Y:S01]  /*12eb0*/  HMMA.16816.F32.BF16 R20, R176, R184.reuse, R20 ;  /* 0x000000b8b014723c */ /* 0x080fe20000041814 */
[C---:B------:R-:W-:Y:S02]  /*12ec0*/  FMUL.FTZ R76, R3.reuse, R76 ;  /* 0x0000004c034c7220 */ /* 0x040fe40000410000 */
[----:B------:R-:W-:Y:S02]  /*12ed0*/  FMUL.FTZ R77, R3, R77 ;  /* 0x0000004d034d7220 */ /* 0x000fe40000410000 */
[C---:B------:R-:W-:Y:S02]  /*12ee0*/  FMUL.FTZ R78, R0.reuse, R78 ;  /* 0x0000004e004e7220 */ /* 0x040fe40000410000 */
[----:B-1----:R-:W-:Y:S01]  /*12ef0*/  FFMA.FTZ R2, R193, c[0x0][0x23c], -R141 ;  /* 0x00008f00c1027a23 */ /* 0x002fe2000001088d */
[C---:B------:R-:W-:Y:S01]  /*12f00*/  HMMA.16816.F32.BF16 R24, R180.reuse, R184, R24 ;  /* 0x000000b8b418723c */ /* 0x040fe20000041818 */
[C---:B------:R-:W-:Y:S02]  /*12f10*/  FMUL.FTZ R30, R0.reuse, R170 ;  /* 0x000000aa001e7220 */ /* 0x040fe40000410000 */
[----:B------:R1:W-:Y:S01]  /*12f20*/  MUFU.EX2 R193, R2 ;  /* 0x0000000200c17308 */ /* 0x0003e20000000800 */
[C---:B------:R-:W-:Y:S02]  /*12f30*/  FMUL.FTZ R31, R0.reuse, R171 ;  /* 0x000000ab001f7220 */ /* 0x040fe40000410000 */
[----:B------:R-:W-:Y:S02]  /*12f40*/  FMUL.FTZ R79, R0, R79 ;  /* 0x0000004f004f7220 */ /* 0x000fe40000410000 */
[C---:B------:R-:W-:Y:S03]  /*12f50*/  FMUL.FTZ R82, R132.reuse, R82 ;  /* 0x0000005284527220 */ /* 0x040fe60000410000 */
        /* <DEDUP_REMOVED lines=8> */
[----:B------:R-:W-:Y:S02]  /*12fe0*/  FMUL.FTZ R91, R0, R91 ;  /* 0x0000005b005b7220 */ /* 0x000fe40000410000 */
[-C--:B------:R-:W-:Y:S01]  /*12ff0*/  HMMA.16816.F32.BF16 R36, R176, R144.reuse, R36 ;  /* 0x00000090b024723c */ /* 0x080fe20000041824 */
[--C-:B-1----:R-:W-:Y:S03]  /*13000*/  FFMA.FTZ R2, R202, c[0x0][0x23c], -R142.reuse ;  /* 0x00008f00ca027a23 */ /* 0x102fe6000001088e */
[C---:B------:R-:W-:Y:S01]  /*13010*/  FMUL.FTZ R92, R3.reuse, R92 ;  /* 0x0000005c035c7220 */ /* 0x040fe20000410000 */
[----:B------:R1:W-:Y:S01]  /*13020*/  MUFU.EX2 R191, R2 ;  /* 0x0000000200bf7308 */ /* 0x0003e20000000800 */
[----:B------:R-:W-:Y:S02]  /*13030*/  FMUL.FTZ R93, R3, R93 ;  /* 0x0000005d035d7220 */ /* 0x000fe40000410000 */
[C---:B------:R-:W-:Y:S01]  /*13040*/  HMMA.16816.F32.BF16 R40, R180.reuse, R144, R40 ;  /* 0x00000090b428723c */ /* 0x040fe20000041828 */
[C---:B------:R-:W-:Y:S03]  /*13050*/  FMUL.FTZ R94, R0.reuse, R94 ;  /* 0x0000005e005e7220 */ /* 0x040fe60000410000 */
[----:B------:R-:W-:Y:S02]  /*13060*/  FMUL.FTZ R95, R0, R95 ;  /* 0x0000005f005f7220 */ /* 0x000fe40000410000 */
[C---:B------:R-:W-:Y:S02]  /*13070*/  FMUL.FTZ R97, R133.reuse, R97 ;  /* 0x0000006185617220 */ /* 0x040fe40000410000 */
[-C--:B------:R-:W-:Y:S01]  /*13080*/  HMMA.16816.F32.BF16 R44, R180, R146.reuse, R44 ;  /* 0x00000092b42c723c */ /* 0x080fe2000004182c */
[C---:B------:R-:W-:Y:S03]  /*13090*/  FMUL.FTZ R98, R132.reuse, R98 ;  /* 0x0000006284627220 */ /* 0x040fe60000410000 */
[C---:B------:R-:W-:Y:S02]  /*130a0*/  FMUL.FTZ R99, R132.reuse, R99 ;  /* 0x0000006384637220 */ /* 0x040fe40000410000 */
[C---:B------:R-:W-:Y:S02]  /*130b0*/  FMUL.FTZ R100, R133.reuse, R100 ;  /* 0x0000006485647220 */ /* 0x040fe40000410000 */
[C---:B------:R-:W-:Y:S01]  /*130c0*/  HMMA.16816.F32.BF16 R48, R176.reuse, R146, R48 ;  /* 0x00000092b030723c */ /* 0x040fe20000041830 */
[----:B------:R-:W3:Y:S03]  /*130d0*/  LDSM.16.MT88.4 R144, [R213+0xb000] ;  /* 0x00b00000d590783b */ /* 0x000ee60000004200 */
[----:B------:R-:W-:Y:S02]  /*130e0*/  FMUL.FTZ R101, R133, R101 ;  /* 0x0000006585657220 */ /* 0x000fe40000410000 */
[--C-:B-1----:R-:W-:Y:S02]  /*130f0*/  FFMA.FTZ R2, R199, c[0x0][0x23c], -R143.reuse ;  /* 0x00008f00c7027a23 */ /* 0x102fe4000001088f */
[-C--:B----4-:R-:W-:Y:S01]  /*13100*/  HMMA.16816.F32.BF16 R52, R176, R148.reuse, R52 ;  /* 0x00000094b034723c */ /* 0x090fe20000041834 */
[C---:B------:R-:W-:Y:S01]  /*13110*/  FMUL.FTZ R102, R132.reuse, R102 ;  /* 0x0000006684667220 */ /* 0x040fe20000410000 */
[----:B------:R1:W-:Y:S02]  /*13120*/  MUFU.EX2 R189, R2 ;  /* 0x0000000200bd7308 */ /* 0x0003e40000000800 */
        /* <DEDUP_REMOVED lines=11> */
[----:B------:R-:W4:Y:S03]  /*131e0*/  LDSM.16.MT88.4 R148, [R215+0xb000] ;  /* 0x00b00000d794783b */ /* 0x000f260000004200 */
[----:B-1----:R-:W-:Y:S02]  /*131f0*/  FFMA.FTZ R2, R200, c[0x0][0x23c], -R143 ;  /* 0x00008f00c8027a23 */ /* 0x002fe4000001088f */
[----:B------:R-:W-:Y:S02]  /*13200*/  FMUL.FTZ R111, R0, R111 ;  /* 0x0000006f006f7220 */ /* 0x000fe40000410000 */
[----:B------:R1:W-:Y:S01]  /*13210*/  MUFU.EX2 R187, R2 ;  /* 0x0000000200bb7308 */ /* 0x0003e20000000800 */
[-C--:B---3--:R-:W-:Y:S03]  /*13220*/  HMMA.16816.F32.BF16 R68, R176, R144.reuse, R68 ;  /* 0x00000090b044723c */ /* 0x088fe60000041844 */
        /* <DEDUP_REMOVED lines=8> */
[C---:B------:R-:W-:Y:S03]  /*132b0*/  FMUL.FTZ R118, R132.reuse, R118 ;  /* 0x0000007684767220 */ /* 0x040fe60000410000 */
[----:B------:R-:W-:Y:S02]  /*132c0*/  FMUL.FTZ R119, R132, R119 ;  /* 0x0000007784777220 */ /* 0x000fe40000410000 */
[----:B------:R-:W-:Y:S02]  /*132d0*/  FFMA.FTZ R141, R198, c[0x0][0x23c], -R141 ;  /* 0x00008f00c68d7a23 */ /* 0x000fe4000001088d */
[C---:B------:R-:W-:Y:S01]  /*132e0*/  HMMA.16816.F32.BF16 R80, R176.reuse, R146, R80 ;  /* 0x00000092b050723c */ /* 0x040fe20000041850 */
[--C-:B-1----:R-:W-:Y:S01]  /*132f0*/  FFMA.FTZ R2, R204, c[0x0][0x23c], -R143.reuse ;  /* 0x00008f00cc027a23 */ /* 0x102fe2000001088f */
[----:B------:R-:W1:Y:S01]  /*13300*/  LDSM.16.MT88.4 R144, [R218+0xb000] ;  /* 0x00b00000da90783b */ /* 0x000e620000004200 */
[----:B------:R2:W3:Y:S01]  /*13310*/  MUFU.EX2 R192, R141 ;  /* 0x0000008d00c07308 */ /* 0x0004e20000000800 */
[----:B------:R-:W-:Y:S02]  /*13320*/  FFMA.FTZ R142, R201, c[0x0][0x23c], -R142 ;  /* 0x00008f00c98e7a23 */ /* 0x000fe4000001088e */
[----:B------:R-:W-:Y:S02]  /*13330*/  FFMA.FTZ R143, R203, c[0x0][0x23c], -R143 ;  /* 0x00008f00cb8f7a23 */ /* 0x000fe4000001088f */
[-C--:B----4-:R-:W-:Y:S01]  /*13340*/  HMMA.16816.F32.BF16 R84, R176, R148.reuse, R84 ;  /* 0x00000094b054723c */ /* 0x090fe20000041854 */
[C---:B------:R-:W-:Y:S03]  /*13350*/  FMUL.FTZ R120, R3.reuse, R120 ;  /* 0x0000007803787220 */ /* 0x040fe60000410000 */
[C---:B------:R-:W-:Y:S01]  /*13360*/  FMUL.FTZ R121, R3.reuse, R121 ;  /* 0x0000007903797220 */ /* 0x040fe20000410000 */
[----:B------:R4:W-:Y:S01]  /*13370*/  MUFU.EX2 R186, R2 ;  /* 0x0000000200ba7308 */ /* 0x0009e20000000800 */
[C---:B------:R-:W-:Y:S02]  /*13380*/  FMUL.FTZ R122, R0.reuse, R122 ;  /* 0x0000007a007a7220 */ /* 0x040fe40000410000 */
[C---:B------:R-:W-:Y:S01]  /*13390*/  HMMA.16816.F32.BF16 R88, R180.reuse, R148, R88 ;  /* 0x00000094b458723c */ /* 0x040fe20000041858 */
[C---:B------:R-:W-:Y:S03]  /*133a0*/  FMUL.FTZ R123, R0.reuse, R123 ;  /* 0x0000007b007b7220 */ /* 0x040fe60000410000 */
[C---:B------:R-:W-:Y:S02]  /*133b0*/  FMUL.FTZ R124, R3.reuse, R124 ;  /* 0x0000007c037c7220 */ /* 0x040fe40000410000 */
[----:B------:R-:W-:Y:S01]  /*133c0*/  FMUL.FTZ R125, R3, R125 ;  /* 0x0000007d037d7220 */ /* 0x000fe20000410000 */
[----:B------:R3:W5:Y:S01]  /*133d0*/  MUFU.EX2 R190, R142 ;  /* 0x0000008e00be7308 */ /* 0x0007620000000800 */
[-C--:B------:R-:W-:Y:S01]  /*133e0*/  HMMA.16816.F32.BF16 R92, R180, R150.reuse, R92 ;  /* 0x00000096b45c723c */ /* 0x080fe2000004185c */
[----:B------:R-:W-:Y:S03]  /*133f0*/  FMUL.FTZ R126, R0, R126 ;  /* 0x0000007e007e7220 */ /* 0x000fe60000410000 */
[----:B--2---:R-:W-:Y:S01]  /*13400*/  F2FP.BF16.PACK_AB R141, R194, R195 ;  /* 0x000000c3c28d723e */ /* 0x004fe200000010ff */
[----:B------:R-:W-:Y:S02]  /*13410*/  FMUL.FTZ R127, R0, R127 ;  /* 0x0000007f007f7220 */ /* 0x000fe40000410000 */
[C---:B------:R-:W-:Y:S01]  /*13420*/  FMUL.FTZ R128, R133.reuse, R128 ;  /* 0x0000008085807220 */ /* 0x040fe20000410000 */
[C---:B------:R-:W-:Y:S01]  /*13430*/  HMMA.16816.F32.BF16 R96, R176.reuse, R150, R96 ;  /* 0x00000096b060723c */ /* 0x040fe20000041860 */
[----:B------:R-:W2:Y:S01]  /*13440*/  LDSM.16.MT88.4 R148, [R217+0xb000] ;  /* 0x00b00000d994783b */ /* 0x000ea20000004200 */
[----:B------:R5:W2:Y:S02]  /*13450*/  MUFU.EX2 R185, R143 ;  /* 0x0000008f00b97308 */ /* 0x000aa40000000800 */
[----:B------:R-:W-:Y:S02]  /*13460*/  FMUL.FTZ R129, R133, R129 ;  /* 0x0000008185817220 */ /* 0x000fe40000410000 */
[----:B----4-:R-:W-:Y:S02]  /*13470*/  FFMA.FTZ R2, R205, c[0x0][0x23c], -R188 ;  /* 0x00008f00cd027a23 */ /* 0x010fe400000108bc */
[C---:B------:R-:W-:Y:S01]  /*13480*/  FMUL.FTZ R130, R132.reuse, R130 ;  /* 0x0000008284827220 */ /* 0x040fe20000410000 */
[-C--:B-1----:R-:W-:Y:S03]  /*13490*/  HMMA.16816.F32.BF16 R100, R176, R144.reuse, R100 ;  /* 0x00000090b064723c */ /* 0x082fe60000041864 */
[----:B------:R1:W-:Y:S01]  /*134a0*/  MUFU.EX2 R184, R2 ;  /* 0x0000000200b87308 */ /* 0x0003e20000000800 */
[----:B------:R-:W-:Y:S01]  /*134b0*/  FMUL.FTZ R131, R132, R131 ;  /* 0x0000008384837220 */ /* 0x000fe20000410000 */
[----:B---3--:R-:W-:Y:S01]  /*134c0*/  F2FP.BF16.PACK_AB R142, R192, R193 ;  /* 0x000000c1c08e723e */ /* 0x008fe200000010ff */
[----:B------:R-:W-:Y:S02]  /*134d0*/  FFMA.FTZ R132, R132, R250, R242 ;  /* 0x000000fa84847223 */ /* 0x000fe400000100f2 */
[C---:B------:R-:W-:Y:S01]  /*134e0*/  HMMA.16816.F32.BF16 R104, R180.reuse, R144, R104 ;  /* 0x00000090b468723c */ /* 0x040fe20000041868 */
[----:B------:R-:W-:Y:S03]  /*134f0*/  FFMA.FTZ R3, R3, R249, R236 ;  /* 0x000000f903037223 */ /* 0x000fe600000100ec */
[----:B------:R-:W-:Y:S04]  /*13500*/  FFMA.FTZ R0, R0, R248, R208 ;  /* 0x000000f800007223 */ /* 0x000fe800000100d0 */
[-C--:B------:R-:W-:Y:S01]  /*13510*/  HMMA.16816.F32.BF16 R108, R180, R146.reuse, R108 ;  /* 0x00000092b46c723c */ /* 0x080fe2000004186c */
[----:B-----5:R-:W-:Y:S07]  /*13520*/  F2FP.BF16.PACK_AB R143, R190, R191 ;  /* 0x000000bfbe8f723e */ /* 0x020fee00000010ff */
[C---:B------:R-:W-:Y:S01]  /*13530*/  HMMA.16816.F32.BF16 R112, R176.reuse, R146, R112 ;  /* 0x00000092b070723c */ /* 0x040fe20000041870 */
[--C-:B-1----:R-:W-:Y:S07]  /*13540*/  FFMA.FTZ R2, R206, c[0x0][0x23c], -R188.reuse ;  /* 0x00008f00ce027a23 */ /* 0x102fee00000108bc */
[-C--:B--2---:R-:W-:Y:S01]  /*13550*/  HMMA.16816.F32.BF16 R116, R176, R148.reuse, R116 ;  /* 0x00000094b074723c */ /* 0x084fe20000041874 */
[----:B------:R1:W2:Y:S07]  /*13560*/  MUFU.EX2 R139, R2 ;  /* 0x00000002008b7308 */ /* 0x0002ae0000000800 */
[C---:B------:R-:W-:Y:S08]  /*13570*/  HMMA.16816.F32.BF16 R120, R180.reuse, R148, R120 ;  /* 0x00000094b478723c */ /* 0x040ff00000041878 */
[-C--:B------:R-:W-:Y:S08]  /*13580*/  HMMA.16816.F32.BF16 R124, R180, R150.reuse, R124 ;  /* 0x00000096b47c723c */ /* 0x080ff0000004187c */
[----:B------:R-:W-:Y:S01]  /*13590*/  HMMA.16816.F32.BF16 R128, R176, R150, R128 ;  /* 0x00000096b080723c */ /* 0x000fe20000041880 */
[--C-:B-1----:R-:W-:Y:S03]  /*135a0*/  FFMA.FTZ R2, R207, c[0x0][0x23c], -R188.reuse ;  /* 0x00008f00cf027a23 */ /* 0x102fe600000108bc */
[----:B------:R-:W-:Y:S01]  /*135b0*/  FFMA.FTZ R188, R140, c[0x0][0x23c], -R188 ;  /* 0x00008f008cbc7a23 */ /* 0x000fe200000108bc */
[----:B------:R1:W-:Y:S01]  /*135c0*/  MUFU.EX2 R138, R2 ;  /* 0x00000002008a7308 */ /* 0x0003e20000000800 */
[----:B------:R-:W-:Y:S02]  /*135d0*/  F2FP.BF16.PACK_AB R140, R196, R197 ;  /* 0x000000c5c48c723e */ /* 0x000fe400000010ff */
[----:B------:R-:W-:Y:S04]  /*135e0*/  F2FP.BF16.PACK_AB R176, R187, R189 ;  /* 0x000000bdbbb0723e */ /* 0x000fe800000010ff */
[----:B------:R-:W-:Y:S01]  /*135f0*/  F2FP.BF16.PACK_AB R178, R185, R186 ;  /* 0x000000bab9b2723e */ /* 0x000fe200000010ff */
[-C--:B------:R-:W-:Y:S01]  /*13600*/  HMMA.16816.F32.BF16 R144, R140, R156.reuse, R4 ;  /* 0x0000009c8c90723c */ /* 0x080fe20000041804 */
[----:B--2---:R-:W-:Y:S01]  /*13610*/  F2FP.BF16.PACK_AB R177, R139, R184 ;  /* 0x000000b88bb1723e */ /* 0x004fe200000010ff */
[----:B------:R-:W2:Y:S01]  /*13620*/  MUFU.EX2 R188, R188 ;  /* 0x000000bc00bc7308 */ /* 0x000ea20000000800 */
[----:B------:R-:W3:Y:S01]  /*13630*/  LDSM.16.MT88.4 R4, [R218+0xa800] ;  /* 0x00a80000da04783b */ /* 0x000ee20000004200 */
[----:B-1----:R-:W-:Y:S01]  /*13640*/  FADD.FTZ R2, R243, R132 ;  /* 0x00000084f3027221 */ /* 0x002fe20000010000 */
[----:B------:R-:W-:Y:S03]  /*13650*/  MOV R132, R135 ;  /* 0x0000008700847202 */ /* 0x000fe60000000f00 */
[----:B------:R-:W-:Y:S04]  /*13660*/  FADD.FTZ R2, R240, R2 ;  /* 0x00000002f0027221 */ /* 0x000fe80000010000 */
[----:B------:R-:W-:Y:S01]  /*13670*/  FADD.FTZ R2, R241, R2 ;  /* 0x00000002f1027221 */ /* 0x000fe20000010000 */
[----:B--2---:R-:W-:Y:S03]  /*13680*/  F2FP.BF16.PACK_AB R179, R188, R138 ;  /* 0x0000008abcb3723e */ /* 0x004fe600000010ff */
[----:B------:R-:W-:Y:S04]  /*13690*/  FADD.FTZ R2, R195, R2 ;  /* 0x00000002c3027221 */ /* 0x000fe80000010000 */
[C---:B------:R-:W-:Y:S01]  /*136a0*/  HMMA.16816.F32.BF16 R148, R176.reuse, R156, R8 ;  /* 0x0000009cb094723c */ /* 0x040fe20000041808 */
[----:B------:R-:W1:Y:S07]  /*136b0*/  LDSM.16.MT88.4 R8, [R217+0xa800] ;  /* 0x00a80000d908783b */ /* 0x000e6e0000004200 */
[-C--:B------:R-:W-:Y:S01]  /*136c0*/  HMMA.16816.F32.BF16 R152, R176, R158.reuse, R12 ;  /* 0x0000009eb098723c */ /* 0x080fe2000004180c */
[----:B------:R-:W2:Y:S07]  /*136d0*/  LDSM.16.MT88.4 R12, [R213+0xb800] ;  /* 0x00b80000d50c783b */ /* 0x000eae0000004200 */
        /* <DEDUP_REMOVED lines=61> */
.L_x_1912:
        /* <DEDUP_REMOVED lines=436> */
.L_x_1917:
[----:B---34-:R-:W-:Y:S05]  /*155f0*/  BSYNC B0 ;  /* 0x0000000000007941 */ /* 0x018fea0003800000 */
.L_x_1916:
        /* <DEDUP_REMOVED lines=24> */
.L_x_1919:
[----:B-1----:R-:W-:Y:S05]  /*15780*/  BSYNC B0 ;  /* 0x0000000000007941 */ /* 0x002fea0003800000 */
.L_x_1918:
        /* <DEDUP_REMOVED lines=16> */
.L_x_1921:
[----:B------:R-:W-:Y:S05]  /*15890*/  BSYNC B0 ;  /* 0x0000000000007941 */ /* 0x000fea0003800000 */
.L_x_1920:
        /* <DEDUP_REMOVED lines=16> */
.L_x_1923:
[----:B------:R-:W-:Y:S05]  /*159a0*/  BSYNC B0 ;  /* 0x0000000000007941 */ /* 0x000fea0003800000 */
.L_x_1922:
        /* <DEDUP_REMOVED lines=16> */
.L_x_1925:
[----:B------:R-:W-:Y:S05]  /*15ab0*/  BSYNC B0 ;  /* 0x0000000000007941 */ /* 0x000fea0003800000 */
.L_x_1924:
        /* <DEDUP_REMOVED lines=16> */
.L_x_1927:
[----:B------:R-:W-:Y:S05]  /*15bc0*/  BSYNC B0 ;  /* 0x0000000000007941 */ /* 0x000fea0003800000 */
.L_x_1926:
        /* <DEDUP_REMOVED lines=16> */
.L_x_1929:
[----:B------:R-:W-:Y:S05]  /*15cd0*/  BSYNC B0 ;  /* 0x0000000000007941 */ /* 0x000fea0003800000 */
.L_x_1928:
        /* <DEDUP_REMOVED lines=16> */
.L_x_1931:
[----:B------:R-:W-:Y:S05]  /*15de0*/  BSYNC B0 ;  /* 0x0000000000007941 */ /* 0x000fea0003800000 */
.L_x_1930:
        /* <DEDUP_REMOVED lines=16> */
.L_x_1932:
        /* <DEDUP_REMOVED lines=9> */
.L_x_2405:


//--------------------- .text._ZN5flash16flash_fwd_kernelI23Flash_fwd_kernel_traitsILi128ELi128ELi32ELi4ELb0ELb0EN7cutlass10bfloat16_tE19Flash_kernel_traitsILi128ELi128ELi32ELi4ES3_EELb1ELb0ELb1ELb1ELb0ELb0ELb0ELb0EEEvNS_16Flash_fwd_paramsE --------------------------
	.section	.text._ZN5flash16flash_fwd_kernelI23Flash_fwd_kernel_traitsILi128ELi128ELi32ELi4ELb0ELb0EN7cutlass10bfloat16_tE19Flash_kernel_traitsILi128ELi128ELi32ELi4ES3_EELb1ELb0ELb1ELb1ELb0ELb0ELb0ELb0EEEvNS_16Flash_fwd_paramsE,"ax",@progbits
	.sectioninfo	@"SHI_REGISTERS=255"
	.align	128
        .global         _ZN5flash16flash_fwd_kernelI23Flash_fwd_kernel_traitsILi128ELi128ELi32ELi4ELb0ELb0EN7cutlass10bfloat16_tE19Flash_kernel_traitsILi128ELi128ELi32ELi4ES3_EELb1ELb0ELb1ELb1ELb0ELb0ELb0ELb0EEEvNS_16Flash_fwd_paramsE
        .type           _ZN5flash16flash_fwd_kernelI23Flash_fwd_kernel_traitsILi128ELi128ELi32ELi4ELb0ELb0EN7cutlass10bfloat16_tE19Flash_kernel_traitsILi128ELi128ELi32ELi4ES3_EELb1ELb0ELb1ELb1ELb0ELb0ELb0ELb0EEEvNS_16Flash_fwd_paramsE,@function
        .size           _ZN5flash16flash_fwd_kernelI23Flash_fwd_kernel_traitsILi128ELi128ELi32ELi4ELb0ELb0EN7cutlass10bfloat16_tE19Flash_kernel_traitsILi128ELi128ELi32ELi4ES3_EELb1ELb0ELb1ELb1ELb0ELb0ELb0ELb0EEEvNS_16Flash_fwd_paramsE,(.L_x_2406 - _ZN5flash16flash_fwd_kernelI23Flash_fwd_kernel_traitsILi128ELi128ELi32ELi4ELb0ELb0EN7cutlass10bfloat16_tE19Flash_kernel_traitsILi128ELi128ELi32ELi4ES3_EELb1ELb0ELb1ELb1ELb0ELb0ELb0ELb0EEEvNS_16Flash_fwd_paramsE)
        .other          _ZN5flash16flash_fwd_kernelI23Flash_fwd_kernel_traitsILi128ELi128ELi32ELi4ELb0ELb0EN7cutlass10bfloat16_tE19Flash_kernel_traitsILi128ELi128ELi32ELi4ES3_EELb1ELb0ELb1ELb1ELb0ELb0ELb0ELb0EEEvNS_16Flash_fwd_paramsE,@"STO_CUDA_ENTRY STV_DEFAULT"
_ZN5flash16flash_fwd_kernelI23Flash_fwd_kernel_traitsILi128ELi128ELi32ELi4ELb0ELb0EN7cutlass10bfloat16_tE19Flash_kernel_traitsILi128ELi128ELi32ELi4ES3_EELb1ELb0ELb1ELb1ELb0ELb0ELb0ELb0EEEvNS_16Flash_fwd_paramsE:
.text._ZN5flash16flash_fwd_kernelI23Flash_fwd_kernel_traitsILi128ELi128ELi32ELi4ELb0ELb0EN7cutlass10bfloat16_tE19Flash_kernel_traitsILi128ELi128ELi32ELi4ES3_EELb1ELb0ELb1ELb1ELb0ELb0ELb0ELb0EEEvNS_16Flash_fwd_paramsE:
        /* <DEDUP_REMOVED lines=94> */
.L_x_1933:
[----:B------:R-:W-:Y:S02]  /*05e0*/  ULDC UR7, c[0x0][0x218] ;  /* 0x0000860000077ab9 */ /* 0x000fe40000000800 */
.L_x_1934:
        /* <DEDUP_REMOVED lines=63> */
[----:B------:R-:W-:Y:S01]  /*09e0*/  ULDC.U8 UR4, c[0x0][0x329] ;  /* 0x0000ca4000047ab9 */ /* 0x000fe20000000000 */
[----:B------:R-:W-:Y:S01]  /*09f0*/  IADD3 R23, R14, 0x40, RZ ;  /* 0x000000400e177810 */ /* 0x000fe20007ffe0ff */
        /* <DEDUP_REMOVED lines=54> */
.L_x_1937:
[----:B------:R-:W-:Y:S05]  /*0d60*/  BSYNC B0 ;  /* 0x0000000000007941 */ /* 0x000fea0003800000 */
.L_x_1936:
        /* <DEDUP_REMOVED lines=18> */
.L_x_1939:
[----:B------:R-:W-:Y:S05]  /*0e90*/  BSYNC B0 ;  /* 0x0000000000007941 */ /* 0x000fea0003800000 */
.L_x_1938:
        /* <DEDUP_REMOVED lines=18> */
.L_x_1941:
[----:B------:R-:W-:Y:S05]  /*0fc0*/  BSYNC B0 ;  /* 0x0000000000007941 */ /* 0x000fea0003800000 */
.L_x_1940:
        /* <DEDUP_REMOVED lines=18> */
.L_x_1943:
[----:B------:R-:W-:Y:S05]  /*10f0*/  BSYNC B0 ;  /* 0x0000000000007941 */ /* 0x000fea0003800000 */
.L_x_1942:
        /* <DEDUP_REMOVED lines=18> */
.L_x_1945:
[----:B------:R-:W-:Y:S05]  /*1220*/  BSYNC B0 ;  /* 0x0000000000007941 */ /* 0x000fea0003800000 */
.L_x_1944:
        /* <DEDUP_REMOVED lines=18> */
.L_x_1947:
[----:B------:R-:W-:Y:S05]  /*1350*/  BSYNC B0 ;  /* 0x0000000000007941 */ /* 0x000fea0003800000 */
.L_x_1946:
        /* <DEDUP_REMOVED lines=18> */
.L_x_1949:
[----:B------:R-:W-:Y:S05]  /*1480*/  BSYNC B0 ;  /* 0x0000000000007941 */ /* 0x000fea0003800000 */
.L_x_1948:
        /* <DEDUP_REMOVED lines=18> */
.L_x_1951:
[----:B------:R-:W-:Y:S05]  /*15b0*/  BSYNC B0 ;  /* 0x0000000000007941 */ /* 0x000fea0003800000 */
.L_x_1950:
        /* <DEDUP_REMOVED lines=67> */
.L_x_1935:
        /* <DEDUP_REMOVED lines=15> */
[----:B------:R-:W-:Y:S02]  /*1ae0*/  @UP1 UIMAD UR7, UR18, UR5, UR23 ;  /* 0x00000005120712a4 */ /* 0x000fe4000f8e0217 */
[----:B------:R-:W-:Y:S02]  /*1af0*/  @UP0 UMOV UR6, UR20 ;  /* 0x0000001400060c82 */ /* 0x000fe40008000000 */
        /* <DEDUP_REMOVED lines=8> */
[----:B------:R-:W-:-:S02]  /*1b80*/  USHF.R.S32.HI UR7, URZ, 0x1f, UR13 ;  /* 0x0000001f3f077899 */ /* 0x000fc4000801140d */
[----:B------:R-:W-:Y:S02]  /*1b90*/  UIMAD.WIDE.U32 UR20, UR15, UR4, URZ ;  /* 0x000000040f1472a5 */ /* 0x000fe4000f8e003f */
        /* <DEDUP_REMOVED lines=8> */
.L_x_1952:
        /* <DEDUP_REMOVED lines=46> */
.L_x_1953:
[CC--:B------:R-:W-:Y:S01]  /*1f00*/  LEA.HI R0, R5.reuse, R20.reuse, RZ, 0x3 ;  /* 0x0000001405007211 */ /* 0x0c0fe200078f18ff */
[----:B------:R-:W1:Y:S01]  /*1f10*/  S2R R14, SR_CTAID.Z ;  /* 0x00000000000e7919 */ /* 0x000e620000002700 */
[CC--:B------:R-:W-:Y:S01]  /*1f20*/  LEA.HI R17, R5.reuse, R20.reuse, RZ, 0x4 ;  /* 0x0000001405117211 */ /* 0x0c0fe200078f20ff */
[----:B------:R-:W-:Y:S01]  /*1f30*/  BSSY B0, `(.L_x_1954) ;  /* 0x0000059000007945 */ /* 0x000fe20003800000 */
[----:B------:R-:W-:Y:S01]  /*1f40*/  SHF.R.S32.HI R12, RZ, 0x3, R0 ;  /* 0x00000003ff0c7819 */ /* 0x000fe20000011400 */
[----:B------:R-:W2:Y:S01]  /*1f50*/  S2R R21, SR_CTAID.X ;  /* 0x0000000000157919 */ /* 0x000ea20000002500 */
[----:B------:R-:W-:Y:S02]  /*1f60*/  LOP3.LUT R0, R0, 0xfffffff8, RZ, 0xc0, !PT ;  /* 0xfffffff800007812 */ /* 0x000fe400078ec0ff */
        /* <DEDUP_REMOVED lines=40> */
[----:B------:R-:W-:Y:S01]  /*21f0*/  IMAD.WIDE.U32 R26, R4, c[0x0][0x1b0], R6 ;  /* 0x00006c00041a7a25 */ /* 0x000fe200078e0006 */
[----:B------:R-:W-:Y:S01]  /*2200*/  ISETP.GE.AND P0, PT, R12, UR6, PT ;  /* 0x000000060c007c0c */ /* 0x000fe2000bf06270 */
[----:B------:R-:W-:Y:S02]  /*2210*/  UIMAD UR4, UR17, UR4, URZ ;  /* 0x00000004110472a4 */ /* 0x000fe4000f8e023f */
[C---:B------:R-:W-:Y:S01]  /*2220*/  IMAD R0, R4.reuse, c[0x0][0x1bc], R0 ;  /* 0x00006f0004007a24 */ /* 0x040fe200078e0200 */
[----:B------:R2:W-:Y:S01]  /*2230*/  STL.64 [R1+0x68], R26 ;  /* 0x0000681a01007387 */ /* 0x0005e20000100a00 */
[----:B------:R-:W-:Y:S01]  /*2240*/  IMAD.WIDE.U32 R22, R4, c[0x0][0x1b8], R2 ;  /* 0x00006e0004167a25 */ /* 0x000fe200078e0002 */
[----:B------:R-:W-:Y:S01]  /*2250*/  UIMAD UR4, UR14, UR5, UR4 ;  /* 0x000000050e0472a4 */ /* 0x000fe2000f8e0204 */
[----:B------:R-:W-:-:S02]  /*2260*/  R2P PR, R18, 0x6 ;  /* 0x0000000612007804 */ /* 0x000fc40000000000 */
[----:B------:R-:W-:Y:S01]  /*2270*/  IMAD R8, R4, c[0x0][0x1b4], R8 ;  /* 0x00006d0004087a24 */ /* 0x000fe200078e0208 */
[----:B------:R2:W-:Y:S01]  /*2280*/  STL.64 [R1+0x88], R22 ;  /* 0x0000881601007387 */ /* 0x0005e20000100a00 */
[----:B------:R-:W-:Y:S01]  /*2290*/  IMAD.IADD R25, R23, 0x1, R0 ;  /* 0x0000000117197824 */ /* 0x000fe200078e0200 */
[----:B------:R-:W-:Y:S01]  /*22a0*/  IADD3 R11, R15, UR4, RZ ;  /* 0x000000040f0b7c10 */ /* 0x000fe2000fffe0ff */
[----:B------:R-:W-:Y:S01]  /*22b0*/  IMAD.IADD R31, R27, 0x1, R8 ;  /* 0x000000011b1f7824 */ /* 0x000fe200078e0208 */
[----:B------:R2:W-:Y:S01]  /*22c0*/  STL.64 [R1+0x50], R32 ;  /* 0x0000502001007387 */ /* 0x0005e20000100a00 */
[----:B------:R-:W-:Y:S02]  /*22d0*/  IMAD.MOV.U32 R4, RZ, RZ, 0x10 ;  /* 0x00000010ff047424 */ /* 0x000fe400078e00ff */
[----:B------:R-:W-:Y:S01]  /*22e0*/  IMAD.MOV.U32 R2, RZ, RZ, 0x20 ;  /* 0x00000020ff027424 */ /* 0x000fe200078e00ff */
[----:B------:R2:W-:Y:S01]  /*22f0*/  STL [R1+0x60], R100 ;  /* 0x0000606401007387 */ /* 0x0005e20000100800 */
[----:B------:R-:W-:Y:S01]  /*2300*/  IMAD.SHL.U32 R215, R215, 0x2, RZ ;  /* 0x00000002d7d77824 */ /* 0x000fe200078e00ff */
        /* <DEDUP_REMOVED lines=27> */
.L_x_1955:
[----:B------:R-:W-:Y:S05]  /*24c0*/  BSYNC B0 ;  /* 0x0000000000007941 */ /* 0x000fea0003800000 */
.L_x_1954:
        /* <DEDUP_REMOVED lines=29> */
.L_x_1957:
[----:B------:R-:W-:Y:S05]  /*26a0*/  BSYNC B0 ;  /* 0x0000000000007941 */ /* 0x000fea0003800000 */
.L_x_1956:
        /* <DEDUP_REMOVED lines=29> */
.L_x_1959:
[----:B------:R-:W-:Y:S05]  /*2880*/  BSYNC B0 ;  /* 0x0000000000007941 */ /* 0x000fea0003800000 */
.L_x_1958:
        /* <DEDUP_REMOVED lines=29> */
.L_x_1961:
[----:B------:R-:W-:Y:S05]  /*2a60*/  BSYNC B0 ;  /* 0x0000000000007941 */ /* 0x000fea0003800000 */
.L_x_1960:
[----:B------:R-:W-:Y:S01]  /*2a70*/  IADD3 R0, R12, 0x40, RZ ;  /* 0x000000400c007810 */ /* 0x000fe20007ffe0ff */
[----:B------:R-:W-:Y:S03]  /*2a80*/  BSSY B0, `(.L_x_1962) ;  /* 0x000001d000007945 */ /* 0x000fe60003800000 */
[----:B------:R-:W-:Y:S01]  /*2a90*/  ISETP.GE.AND P0, PT, R0, UR6, PT ;  /* 0x0000000600007c0c */ /* 0x000fe2000bf06270 */
[----:B------:R3:W-:-:S12]  /*2aa0*/  STL [R1+0xa4], R0 ;  /* 0x0000a40001007387 */ /* 0x0007d80000100800 */
        /* <DEDUP_REMOVED lines=26> */
.L_x_1963:
[----:B------:R-:W-:Y:S05]  /*2c50*/  BSYNC B0 ;  /* 0x0000000000007941 */ /* 0x000fea0003800000 */
.L_x_1962:
[----:B---3--:R-:W-:Y:S01]  /*2c60*/  IADD3 R0, R12, 0x50, RZ ;  /* 0x000000500c007810 */ /* 0x008fe20007ffe0ff */
        /* <DEDUP_REMOVED lines=29> */
.L_x_1965:
[----:B------:R-:W-:Y:S05]  /*2e40*/  BSYNC B0 ;  /* 0x0000000000007941 */ /* 0x000fea0003800000 */
.L_x_1964:
        /* <DEDUP_REMOVED lines=30> */
.L_x_1967:
[----:B------:R-:W-:Y:S05]  /*3030*/  BSYNC B0 ;  /* 0x0000000000007941 */ /* 0x000fea0003800000 */
.L_x_1966:
        /* <DEDUP_REMOVED lines=34> */
.L_x_1969:
[----:B------:R-:W-:Y:S05]  /*3260*/  BSYNC B0 ;  /* 0x0000000000007941 */ /* 0x000fea0003800000 */
.L_x_1968:
        /* <DEDUP_REMOVED lines=32> */
.L_x_1971:
[----:B------:R-:W-:Y:S05]  /*3470*/  BSYNC B0 ;  /* 0x0000000000007941 */ /* 0x000fea0003800000 */
.L_x_1970:
        /* <DEDUP_REMOVED lines=25> */
.L_x_1973:
[----:B------:R-:W-:Y:S05]  /*3610*/  BSYNC B0 ;  /* 0x0000000000007941 */ /* 0x000fea0003800000 */
.L_x_1972:
        /* <DEDUP_REMOVED lines=20> */
[----:B---3--:R-:W-:Y:S01]  /*3760*/  MOV R6, UR34 ;  /* 0x0000002200067c02 */ /* 0x008fe20008000f00 */
[----:B------:R-:W1:Y:S01]  /*3770*/  @P0 MUFU.RCP R3, c[0x0][0x238] ;  /* 0x00008e0000030b08 */ /* 0x000e620000001000 */
[----:B------:R-:W-:Y:S01]  /*3780*/  ISETP.GE.AND P1, PT, R12, UR15, PT ;  /* 0x0000000f0c007c0c */ /* 0x000fe2000bf26270 */
[----:B------:R-:W-:Y:S01]  /*3790*/  IMAD.MOV.U32 R8, RZ, RZ, R22 ;  /* 0x000000ffff087224 */ /* 0x000fe200078e0016 */
[----:B------:R-:W-:Y:S01]  /*37a0*/  LEA R120, R21, R88, 0x3 ;  /* 0x0000005815787211 */ /* 0x000fe200078e18ff */
[----:B------:R-:W-:Y:S01]  /*37b0*/  IMAD.U32 R7, RZ, RZ, UR35 ;  /* 0x00000023ff077e24 */ /* 0x000fe2000f8e00ff */
[----:B------:R-:W-:-:S04]  /*37c0*/  ULDC.64 UR24, c[0x0][0x1a0] ;  /* 0x0000680000187ab9 */ /* 0x000fc80000000a00 */
[----:B------:R3:W1:Y:S01]  /*37d0*/  @P0 LDG.E R0, [R6.64] ;  /* 0x0000001c06000981 */ /* 0x000662000c1e1900 */
[----:B------:R-:W-:Y:S01]  /*37e0*/  USHF.L.U64.HI UR22, UR24, UR22, UR25 ;  /* 0x0000001618167299 */ /* 0x000fe20008010219 */
[----:B------:R-:W-:Y:S01]  /*37f0*/  SHF.L.U32 R20, R20, 0x1, RZ ;  /* 0x0000000114147819 */ /* 0x000fe200000006ff */
[----:B------:R-:W-:Y:S01]  /*3800*/  USHF.L.U32 UR23, UR24, 0x5, URZ ;  /* 0x0000000518177899 */ /* 0x000fe2000800063f */
[----:B------:R-:W-:Y:S01]  /*3810*/  BAR.SYNC.DEFER_BLOCKING 0x0 ;  /* 0x0000000000007b1d */ /* 0x000fe20000010000 */
[----:B------:R-:W-:Y:S01]  /*3820*/  UIMAD UR14, UR22, UR33, URZ ;  /* 0x00000021160e72a4 */ /* 0x000fe2000f8e023f */
[----:B------:R-:W-:Y:S01]  /*3830*/  LOP3.LUT R89, R20, 0x6, RZ, 0xc0, !PT ;  /* 0x0000000614597812 */ /* 0x000fe200078ec0ff */
[----:B------:R-:W-:Y:S02]  /*3840*/  UIADD3 UR13, UR10, 0x1, -UR11 ;  /* 0x000000010a0d7890 */ /* 0x000fe4000fffe80b */
[----:B------:R-:W-:Y:S01]  /*3850*/  UIMAD UR14, UR16, UR23, UR14 ;  /* 0x00000017100e72a4 */ /* 0x000fe2000f8e020e */
[----:B------:R2:W-:Y:S01]  /*3860*/  STL.64 [R1+0x78], R8 ;  /* 0x0000780801007387 */ /* 0x0005e20000100a00 */
[----:B------:R-:W-:Y:S01]  /*3870*/  ULDC UR4, c[0x0][0x2e8] ;  /* 0x0000ba0000047ab9 */ /* 0x000fe20000000800 */
[----:B------:R-:W-:Y:S01]  /*3880*/  BSSY B0, `(.L_x_1974) ;  /* 0x0000022000007945 */ /* 0x000fe20003800000 */
[----:B------:R-:W-:Y:S01]  /*3890*/  UMOV UR27, URZ ;  /* 0x0000003f001b7c82 */ /* 0x000fe20008000000 */
[----:B------:R2:W-:Y:S01]  /*38a0*/  STL [R1+0x28], R120 ;  /* 0x0000287801007387 */ /* 0x0005e20000100800 */
[----:B------:R-:W-:Y:S01]  /*38b0*/  UIADD3 UR4, UR13, UR4, URZ ;  /* 0x000000040d047290 */ /* 0x000fe2000fffe03f */
[----:B---3--:R-:W-:-:S02]  /*38c0*/  IMAD.U32 R6, RZ, RZ, UR33 ;  /* 0x00000021ff067e24 */ /* 0x008fc4000f8e00ff */
[----:B------:R2:W-:Y:S02]  /*38d0*/  @P1 STS.128 [R215+0xa000], RZ ;  /* 0x00a000ffd7001388 */ /* 0x0005e40000000c00 */
[----:B------:R-:W-:Y:S02]  /*38e0*/  IMAD.WIDE.U32 R6, R6, UR23, R8 ;  /* 0x0000001706067c25 */ /* 0x000fe4000f8e0008 */
[----:B------:R2:W-:Y:S02]  /*38f0*/  @P1 STS.128 [R215+0xb000], RZ ;  /* 0x00b000ffd7001388 */ /* 0x0005e40000000c00 */
[----:B-1----:R-:W-:Y:S01]  /*3900*/  @P0 FMUL.FTZ R0, R0, R3 ;  /* 0x0000000300000220 */ /* 0x002fe20000410000 */
[----:B------:R-:W-:-:S03]  /*3910*/  IADD3 R3, R7, UR14, RZ ;  /* 0x0000000e07037c10 */ /* 0x000fc6000fffe0ff */
[----:B------:R1:W3:Y:S02]  /*3920*/  @P0 R2UR UR5, R0 ;  /* 0x00000000000503c2 */ /* 0x0002e400000e0000 */
[----:B-1----:R-:W-:Y:S01]  /*3930*/  SHF.R.S32.HI R0, RZ, 0x1f, R16 ;  /* 0x0000001fff007819 */ /* 0x002fe20000011410 */
[----:B---3--:R-:W-:-:S03]  /*3940*/  @UP1 UMOV UR27, UR5 ;  /* 0x00000005001b1c82 */ /* 0x008fc60008000000 */
[----:B------:R-:W-:-:S04]  /*3950*/  LEA.HI R0, R0, R16, RZ, 0x2 ;  /* 0x0000001000007211 */ /* 0x000fc800078f10ff */
[----:B------:R-:W-:-:S05]  /*3960*/  SHF.R.S32.HI R90, RZ, 0x2, R0 ;  /* 0x00000002ff5a7819 */ /* 0x000fca0000011400 */
[----:B------:R2:W-:Y:S01]  /*3970*/  STL [R1+0xa8], R90 ;  /* 0x0000a85a01007387 */ /* 0x0005e20000100800 */
        /* <DEDUP_REMOVED lines=18> */
.L_x_1975:
[----:B------:R-:W-:Y:S05]  /*3aa0*/  BSYNC B0 ;  /* 0x0000000000007941 */ /* 0x000fea0003800000 */
.L_x_1974:
        /* <DEDUP_REMOVED lines=27> */
.L_x_1977:
[----:B------:R-:W-:Y:S05]  /*3c60*/  BSYNC B0 ;  /* 0x0000000000007941 */ /* 0x000fea0003800000 */
.L_x_1976:
        /* <DEDUP_REMOVED lines=9> */
[----:B------:R-:W0:Y:S01]  /*3d00*/  LDGDEPBAR ;  /* 0x00000000000079af */ /* 0x000e220000000000 */
[----:B------:R-:W-:Y:S01]  /*3d10*/  LOP3.LUT R3, R3, 0x1c0, RZ, 0xc0, !PT ;  /* 0x000001c003037812 */ /* 0x000fe200078ec0ff */
[----:B------:R-:W-:Y:S01]  /*3d20*/  UISETP.GT.AND UP0, UPT, UR33, UR19, UPT ;  /* 0x000000132100728c */ /* 0x000fe2000bf04270 */
[----:B------:R-:W-:Y:S01]  /*3d30*/  LOP3.LUT R93, R6, 0xfffffe00, RZ, 0xc0, !PT ;  /* 0xfffffe00065d7812 */ /* 0x000fe200078ec0ff */
[----:B------:R-:W-:Y:S01]  /*3d40*/  IMAD.IADD R7, R7, 0x1, -R0 ;  /* 0x0000000107077824 */ /* 0x000fe200078e0a00 */
[----:B------:R-:W-:Y:S01]  /*3d50*/  LOP3.LUT R0, R5, 0x1c0, RZ, 0xc0, !PT ;  /* 0x000001c005007812 */ /* 0x000fe200078ec0ff */
[----:B------:R-:W-:-:S02]  /*3d60*/  UIADD3 UR18, UR31, 0x646e171e, URZ ;  /* 0x646e171e1f127890 */ /* 0x000fc4000fffe03f */
        /* <DEDUP_REMOVED lines=22> */
[C---:B------:R-:W-:Y:S01]  /*3ed0*/  IADD3 R214, R211.reuse, 0x800, RZ ;  /* 0x00000800d3d67810 */ /* 0x040fe20007ffe0ff */
        /* <DEDUP_REMOVED lines=9> */
[----:B------:R-:W3:Y:S01]  /*3f70*/  LDSM.16.M88.4 R12, [R204+0x2000] ;  /* 0x00200000cc0c783b */ /* 0x000ee20000000200 */
[----:B------:R-:W-:-:S02]  /*3f80*/  IMAD.IADD R207, R0, 0x1, R211 ;  /* 0x0000000100cf7824 */ /* 0x000fc400078e02d3 */
[----:B------:R-:W-:Y:S01]  /*3f90*/  IMAD.U32 R0, RZ, RZ, UR33 ;  /* 0x00000021ff007e24 */ /* 0x000fe2000f8e00ff */
[----:B------:R-:W4:Y:S03]  /*3fa0*/  LDSM.16.M88.4 R40, [R211+0x800] ;  /* 0x00080000d328783b */ /* 0x000f260000000200 */
[----:B------:R-:W-:Y:S01]  /*3fb0*/  IMAD R0, R0, 0x20, R89 ;  /* 0x0000002000007824 */ /* 0x000fe200078e0259 */
[----:B------:R-:W3:Y:S03]  /*3fc0*/  LDSM.16.M88.4 R28, [R204] ;  /* 0x00000000cc1c783b */ /* 0x000ee60000000200 */
[----:B------:R-:W-:Y:S01]  /*3fd0*/  IMAD.IADD R5, R218, 0x1, -R0 ;  /* 0x00000001da057824 */ /* 0x000fe200078e0a00 */
[----:B------:R-:W-:Y:S04]  /*3fe0*/  LDSM.16.M88.4 R36, [R209+0x8000] ;  /* 0x00800000d124783b */ /* 0x000fe80000000200 */
[----:B------:R-:W-:Y:S01]  /*3ff0*/  LDSM.16.M88.4 R60, [R209+0x8800] ;  /* 0x00880000d13c783b */ /* 0x000fe20000000200 */
[----:B------:R-:W-:-:S05]  /*4000*/  IABS R5, R5 ;  /* 0x0000000500057213 */ /* 0x000fca0000000000 */
[----:B------:R-:W-:Y:S01]  /*4010*/  IMAD.MOV.U32 R6, RZ, RZ, R5 ;  /* 0x000000ffff067224 */ /* 0x000fe200078e0005 */
[C---:B-1----:R-:W-:Y:S08]  /*4020*/  HMMA.16816.F32.BF16 R52, R8.reuse, R20, RZ ;  /* 0x000000140834723c */ /* 0x042ff000000418ff */
[C---:B------:R-:W-:Y:S08]  /*4030*/  HMMA.16816.F32.BF16 R48, R8.reuse, R22, RZ ;  /* 0x000000160830723c */ /* 0x040ff000000418ff */
[C---:B--2---:R-:W-:Y:S08]  /*4040*/  HMMA.16816.F32.BF16 R44, R8.reuse, R24, RZ ;  /* 0x00000018082c723c */ /* 0x044ff000000418ff */
[----:B------:R-:W-:Y:S08]  /*4050*/  HMMA.16816.F32.BF16 R8, R8, R26, RZ ;  /* 0x0000001a0808723c */ /* 0x000ff000000418ff */
[C---:B-----5:R-:W-:Y:S08]  /*4060*/  HMMA.16816.F32.BF16 R68, R16.reuse, R20, RZ ;  /* 0x000000141044723c */ /* 0x060ff000000418ff */
[C---:B------:R-:W-:Y:S01]  /*4070*/  HMMA.16816.F32.BF16 R64, R16.reuse, R22, RZ ;  /* 0x000000161040723c */ /* 0x040fe200000418ff */
[----:B------:R-:W1:Y:S07]  /*4080*/  LDSM.16.M88.4 R20, [R210+0x2000] ;  /* 0x00200000d214783b */ /* 0x000e6e0000000200 */
[C---:B------:R-:W-:Y:S08]  /*4090*/  HMMA.16816.F32.BF16 R56, R16.reuse, R24, RZ ;  /* 0x000000181038723c */ /* 0x040ff000000418ff */
[----:B------:R-:W-:Y:S01]  /*40a0*/  HMMA.16816.F32.BF16 R84, R16, R26, RZ ;  /* 0x0000001a1054723c */ /* 0x000fe200000418ff */
[----:B------:R-:W2:Y:S07]  /*40b0*/  LDSM.16.M88.4 R24, [R210] ;  /* 0x00000000d218783b */ /* 0x000eae0000000200 */
[C---:B---3--:R-:W-:Y:S08]  /*40c0*/  HMMA.16816.F32.BF16 R80, R12.reuse, R32, R52 ;  /* 0x000000200c50723c */ /* 0x048ff00000041834 */
[C---:B------:R-:W-:Y:S01]  /*40d0*/  HMMA.16816.F32.BF16 R72, R12.reuse, R34, R48 ;  /* 0x000000220c48723c */ /* 0x040fe20000041830 */
[----:B------:R-:W-:Y:S07]  /*40e0*/  LDSM.16.M88.4 R48, [R207+0x800] ;  /* 0x00080000cf30783b */ /* 0x000fee0000000200 */
[C---:B----4-:R-:W-:Y:S08]  /*40f0*/  HMMA.16816.F32.BF16 R76, R12.reuse, R40, R44 ;  /* 0x000000280c4c723c */ /* 0x050ff0000004182c */
[----:B------:R-:W-:Y:S01]  /*4100*/  HMMA.16816.F32.BF16 R52, R12, R42, R8 ;  /* 0x0000002a0c34723c */ /* 0x000fe20000041808 */
[----:B------:R-:W-:Y:S04]  /*4110*/  LDSM.16.M88.4 R8, [R208+0x2000] ;  /* 0x00200000d008783b */ /* 0x000fe80000000200 */
[----:B------:R-:W-:Y:S03]  /*4120*/  LDSM.16.M88.4 R12, [R208] ;  /* 0x00000000d00c783b */ /* 0x000fe60000000200 */
[C---:B------:R-:W-:Y:S08]  /*4130*/  HMMA.16816.F32.BF16 R44, R28.reuse, R32, R68 ;  /* 0x000000201c2c723c */ /* 0x040ff00000041844 */
[C---:B------:R-:W-:Y:S01]  /*4140*/  HMMA.16816.F32.BF16 R16, R28.reuse, R34, R64 ;  /* 0x000000221c10723c */ /* 0x040fe20000041840 */
[----:B------:R-:W3:Y:S07]  /*4150*/  LDSM.16.M88.4 R32, [R207] ;  /* 0x00000000cf20783b */ /* 0x000eee0000000200 */
[C---:B------:R-:W-:Y:S08]  /*4160*/  HMMA.16816.F32.BF16 R56, R28.reuse, R40, R56 ;  /* 0x000000281c38723c */ /* 0x040ff00000041838 */
[----:B------:R-:W-:Y:S01]  /*4170*/  HMMA.16816.F32.BF16 R68, R28, R42, R84 ;  /* 0x0000002a1c44723c */ /* 0x000fe20000041854 */
[----:B------:R-:W-:Y:S04]  /*4180*/  LDSM.16.M88.4 R40, [R200+0x9000] ;  /* 0x00900000c828783b */ /* 0x000fe80000000200 */
[----:B------:R-:W-:Y:S03]  /*4190*/  LDSM.16.M88.4 R28, [R202+0x4000] ;  /* 0x00400000ca1c783b */ /* 0x000fe60000000200 */
[C---:B-1----:R-:W-:Y:S08]  /*41a0*/  HMMA.16816.F32.BF16 R80, R20.reuse, R36, R80 ;  /* 0x000000241450723c */ /* 0x042ff00000041850 */
[C---:B------:R-:W-:Y:S08]  /*41b0*/  HMMA.16816.F32.BF16 R72, R20.reuse, R38, R72 ;  /* 0x000000261448723c */ /* 0x040ff00000041848 */
[C---:B------:R-:W-:Y:S08]  /*41c0*/  HMMA.16816.F32.BF16 R76, R20.reuse, R60, R76 ;  /* 0x0000003c144c723c */ /* 0x040ff0000004184c */
[----:B------:R-:W-:Y:S08]  /*41d0*/  HMMA.16816.F32.BF16 R64, R20, R62, R52 ;  /* 0x0000003e1440723c */ /* 0x000ff00000041834 */
        /* <DEDUP_REMOVED lines=11> */
[C---:B------:R-:W-:Y:S08]  /*4290*/  HMMA.16816.F32.BF16 R56, R12.reuse, R32, R52 ;  /* 0x000000200c38723c */ /* 0x040ff00000041834 */
        /* <DEDUP_REMOVED lines=15> */
[----:B------:R-:W1:Y:S07]  /*4390*/  LDSM.16.M88.4 R24, [R209+0x9000] ;  /* 0x00900000d118783b */ /* 0x000e6e0000000200 */
[----:B------:R-:W-:Y:S01]  /*43a0*/  HMMA.16816.F32.BF16 R28, R28, R46, R48 ;  /* 0x0000002e1c1c723c */ /* 0x000fe20000041830 */
[----:B------:R-:W-:Y:S07]  /*43b0*/  LDSM.16.M88.4 R48, [R208+0x4000] ;  /* 0x00400000d030783b */ /* 0x000fee0000000200 */
[C---:B--2---:R-:W-:Y:S08]  /*43c0*/  HMMA.16816.F32.BF16 R40, R20.reuse, R36, R68 ;  /* 0x000000241428723c */ /* 0x044ff00000041844 */
[C---:B------:R-:W-:Y:S08]  /*43d0*/  HMMA.16816.F32.BF16 R68, R20.reuse, R38, R72 ;  /* 0x000000261444723c */ /* 0x040ff00000041848 */
[C---:B------:R-:W-:Y:S08]  /*43e0*/  HMMA.16816.F32.BF16 R76, R20.reuse, R32, R76 ;  /* 0x00000020144c723c */ /* 0x040ff0000004184c */
[----:B------:R-:W-:Y:S08]  /*43f0*/  HMMA.16816.F32.BF16 R72, R20, R34, R64 ;  /* 0x000000221448723c */ /* 0x000ff00000041840 */
[C---:B------:R-:W-:Y:S08]  /*4400*/  HMMA.16816.F32.BF16 R20, R8.reuse, R36, R60 ;  /* 0x000000240814723c */ /* 0x040ff0000004183c */
[C---:B------:R-:W-:Y:S01]  /*4410*/  HMMA.16816.F32.BF16 R44, R8.reuse, R38, R56 ;  /* 0x00000026082c723c */ /* 0x040fe20000041838 */
[----:B------:R-:W-:Y:S07]  /*4420*/  LDSM.16.M88.4 R56, [R208+0x6000] ;  /* 0x00600000d038783b */ /* 0x000fee0000000200 */
[C---:B------:R-:W-:Y:S08]  /*4430*/  HMMA.16816.F32.BF16 R64, R8.reuse, R32, R52 ;  /* 0x000000200840723c */ /* 0x040ff00000041834 */
[----:B------:R-:W-:Y:S01]  /*4440*/  HMMA.16816.F32.BF16 R60, R8, R34, R28 ;  /* 0x00000022083c723c */ /* 0x000fe2000004181c */
[----:B------:R-:W2:Y:S06]  /*4450*/  LDSM.16.M88.4 R8, [R207+0x1000] ;  /* 0x00100000cf08783b */ /* 0x000eac0000000200 */
[----:B------:R-:W-:Y:S01]  /*4460*/  IADD3 R28, R3, 0x8, RZ ;  /* 0x00000008031c7810 */ /* 0x000fe20007ffe0ff */
[----:B-1----:R-:W-:Y:S03]  /*4470*/  HMMA.16816.F32.BF16 R32, R12, R24, R40 ;  /* 0x000000180c20723c */ /* 0x002fe60000041828 */
[----:B------:R-:W-:-:S05]  /*4480*/  IADD3 R217, R28, UR11, RZ ;  /* 0x0000000b1cd97c10 */ /* 0x000fca000fffe0ff */
[----:B------:R-:W-:Y:S01]  /*4490*/  HMMA.16816.F32.BF16 R36, R16, R24, R20 ;  /* 0x000000181024723c */ /* 0x000fe20000041814 */
[----:B------:R-:W1:Y:S01]  /*44a0*/  LDSM.16.M88.4 R20, [R209+0x9800] ;  /* 0x00980000d114783b */ /* 0x000e620000000200 */
[----:B------:R-:W-:-:S05]  /*44b0*/  IMAD.IADD R7, R217, 0x1, -R0 ;  /* 0x00000001d9077824 */ /* 0x000fca00078e0a00 */
[C---:B------:R-:W-:Y:S01]  /*44c0*/  IADD3 R25, R3.reuse, 0x40, RZ ;  /* 0x0000004003197810 */ /* 0x040fe20007ffe0ff */
[-C--:B------:R-:W-:Y:S01]  /*44d0*/  HMMA.16816.F32.BF16 R52, R12, R26.reuse, R68 ;  /* 0x0000001a0c34723c */ /* 0x080fe20000041844 */
[----:B------:R-:W-:Y:S02]  /*44e0*/  IADD3 R24, R3, 0x48, RZ ;  /* 0x0000004803187810 */ /* 0x000fe40007ffe0ff */
[----:B------:R-:W-:Y:S02]  /*44f0*/  IADD3 R216, R25, UR11, RZ ;  /* 0x0000000b19d87c10 */ /* 0x000fe4000fffe0ff */
[----:B------:R-:W-:Y:S02]  /*4500*/  IADD3 R223, R24, UR11, RZ ;  /* 0x0000000b18df7c10 */ /* 0x000fe4000fffe0ff */
[----:B------:R-:W-:Y:S01]  /*4510*/  IABS R5, R7 ;  /* 0x0000000700057213 */ /* 0x000fe20000000000 */
[----:B------:R-:W-:Y:S01]  /*4520*/  HMMA.16816.F32.BF16 R40, R16, R26, R44 ;  /* 0x0000001a1028723c */ /* 0x000fe2000004182c */
[----:B------:R3:W-:Y:S01]  /*4530*/  I2F R27, R6 ;  /* 0x00000006001b7306 */ /* 0x0007e20000201400 */
[----:B------:R-:W-:-:S05]  /*4540*/  IMAD.IADD R7, R216, 0x1, -R0 ;  /* 0x00000001d8077824 */ /* 0x000fca00078e0a00 */
[----:B------:R-:W-:Y:S02]  /*4550*/  IABS R7, R7 ;  /* 0x0000000700077213 */ /* 0x000fe40000000000 */
[----:B------:R4:W-:Y:S01]  /*4560*/  I2F R26, R5 ;  /* 0x00000005001a7306 */ /* 0x0009e20000201400 */
[----:B--2---:R-:W-:Y:S01]  /*4570*/  HMMA.16816.F32.BF16 R44, R56, R8, R32 ;  /* 0x00000008382c723c */ /* 0x004fe20000041820 */
[----:B---3--:R-:W-:-:S07]  /*4580*/  IMAD.IADD R6, R223, 0x1, -R0 ;  /* 0x00000001df067824 */ /* 0x008fce00078e0a00 */
[----:B------:R-:W-:Y:S01]  /*4590*/  HMMA.16816.F32.BF16 R36, R48, R8, R36 ;  /* 0x000000083024723c */ /* 0x000fe20000041824 */
[----:B------:R2:W3:Y:S01]  /*45a0*/  I2F R9, R7 ;  /* 0x0000000700097306 */ /* 0x0004e20000201400 */
[----:B------:R-:W-:Y:S02]  /*45b0*/  IABS R6, R6 ;  /* 0x0000000600067213 */ /* 0x000fe40000000000 */
[----:B----4-:R-:W-:-:S04]  /*45c0*/  IADD3 R5, R0, 0x1, RZ ;  /* 0x0000000100057810 */ /* 0x010fc80007ffe0ff */
[----:B-1----:R-:W-:Y:S01]  /*45d0*/  HMMA.16816.F32.BF16 R32, R16, R20, R64 ;  /* 0x000000141020723c */ /* 0x002fe20000041840 */
[----:B------:R-:W-:-:S07]  /*45e0*/  IMAD.IADD R8, R218, 0x1, -R5 ;  /* 0x00000001da087824 */ /* 0x000fce00078e0a05 */
[----:B------:R-:W-:Y:S01]  /*45f0*/  HMMA.16816.F32.BF16 R64, R16, R22, R60 ;  /* 0x000000161040723c */ /* 0x000fe2000004183c */
[----:B--2---:R-:W-:Y:S01]  /*4600*/  IMAD.MOV.U32 R7, RZ, RZ, R6 ;  /* 0x000000ffff077224 */ /* 0x004fe200078e0006 */
[----:B------:R-:W-:Y:S02]  /*4610*/  IABS R6, R8 ;  /* 0x0000000800067213 */ /* 0x000fe40000000000 */
[----:B------:R-:W-:Y:S02]  /*4620*/  IADD3 R8, R3, UR4, RZ ;  /* 0x0000000403087c10 */ /* 0x000fe4000fffe0ff */
[----:B------:R-:W-:Y:S01]  /*4630*/  IADD3 R3, R0, 0x8, RZ ;  /* 0x0000000800037810 */ /* 0x000fe20007ffe0ff */
[----:B---3--:R-:W-:Y:S01]  /*4640*/  FFMA.FTZ R19, R9, -UR27, R44 ;  /* 0x8000001b09137c23 */ /* 0x008fe2000801002c */
[----:B------:R-:W1:Y:S01]  /*4650*/  I2F R6, R6 ;  /* 0x0000000600067306 */ /* 0x000e620000201400 */
[----:B------:R-:W-:Y:S01]  /*4660*/  HMMA.16816.F32.BF16 R68, R12, R20, R76 ;  /* 0x000000140c44723c */ /* 0x000fe2000004184c */
[----:B------:R-:W-:Y:S01]  /*4670*/  IMNMX R227, R8, UR10, PT ;  /* 0x0000000a08e37c17 */ /* 0x000fe2000b800200 */
[----:B------:R-:W-:Y:S01]  /*4680*/  FFMA.FTZ R16, R26, -UR27, R38 ;  /* 0x8000001b1a107c23 */ /* 0x000fe20008010026 */
[----:B------:R-:W-:Y:S01]  /*4690*/  IADD3 R8, R218, -c[0x0][0x2e4], RZ ;  /* 0x8000b900da087a10 */ /* 0x000fe20007ffe0ff */
[----:B------:R-:W-:Y:S01]  /*46a0*/  FFMA.FTZ R17, R27, -UR27, R36 ;  /* 0x8000001b1b117c23 */ /* 0x000fe20008010024 */
[----:B------:R-:W-:-:S02]  /*46b0*/  IADD3 R9, R28, UR4, RZ ;  /* 0x000000041c097c10 */ /* 0x000fc4000fffe0ff */
[----:B------:R-:W-:Y:S01]  /*46c0*/  IMNMX R222, RZ, R8, !PT ;  /* 0x00000008ffde7217 */ /* 0x000fe20007800200 */
[----:B------:R-:W-:Y:S01]  /*46d0*/  HMMA.16816.F32.BF16 R72, R12, R22, R72 ;  /* 0x000000160c48723c */ /* 0x000fe20000041848 */
[----:B------:R-:W-:Y:S01]  /*46e0*/  IMNMX R226, R9, UR10, PT ;  /* 0x0000000a09e27c17 */ /* 0x000fe2000b800200 */
[----:B------:R-:W2:Y:S01]  /*46f0*/  LDSM.16.M88.4 R20, [R207+0x1800] ;  /* 0x00180000cf14783b */ /* 0x000ea20000000200 */
[----:B------:R-:W-:Y:S01]  /*4700*/  IADD3 R8, R217, -c[0x0][0x2e4], RZ ;  /* 0x8000b900d9087a10 */ /* 0x000fe20007ffe0ff */
[----:B------:R-:W3:Y:S01]  /*4710*/  I2F R7, R7 ;  /* 0x0000000700077306 */ /* 0x000ee20000201400 */
[----:B------:R-:W-:Y:S01]  /*4720*/  IADD3 R9, R216, -c[0x0][0x2e4], RZ ;  /* 0x8000b900d8097a10 */ /* 0x000fe20007ffe0ff */
[----:B------:R-:W-:-:S04]  /*4730*/  DEPBAR.LE SB0, 0x0 ;  /* 0x000080000000791a */ /* 0x000fc80000000000 */
[-C--:B------:R-:W-:Y:S01]  /*4740*/  HMMA.16816.F32.BF16 R60, R56, R10.reuse, R52 ;  /* 0x0000000a383c723c */ /* 0x080fe20000041834 */
[----:B------:R-:W-:Y:S01]  /*4750*/  IMAD.IADD R12, R218, 0x1, -R3 ;  /* 0x00000001da0c7824 */ /* 0x000fe200078e0a03 */
[----:B------:R-:W-:Y:S01]  /*4760*/  IMNMX R221, RZ, R8, !PT ;  /* 0x00000008ffdd7217 */ /* 0x000fe20007800200 */
[----:B------:R-:W-:Y:S01]  /*4770*/  IMAD.IADD R13, R216, 0x1, -R5 ;  /* 0x00000001d80d7824 */ /* 0x000fe200078e0a05 */
[----:B------:R-:W-:Y:S01]  /*4780*/  IMNMX R220, RZ, R9, !PT ;  /* 0x00000009ffdc7217 */ /* 0x000fe20007800200 */
[----:B-1----:R-:W-:Y:S01]  /*4790*/  FFMA.FTZ R26, R6, -UR27, R37 ;  /* 0x8000001b061a7c23 */ /* 0x002fe20008010025 */
[----:B------:R-:W-:Y:S02]  /*47a0*/  IADD3 R6, R0, 0x9, RZ ;  /* 0x0000000900067810 */ /* 0x000fe40007ffe0ff */
[----:B------:R-:W-:Y:S01]  /*47b0*/  HMMA.16816.F32.BF16 R40, R48, R10, R40 ;  /* 0x0000000a3028723c */ /* 0x000fe20000041828 */
[----:B------:R-:W-:Y:S01]  /*47c0*/  ISETP.GE.AND P0, PT, R5, R227, PT ;  /* 0x000000e30500720c */ /* 0x000fe20003f06270 */
[----:B---3--:R-:W-:Y:S01]  /*47d0*/  FFMA.FTZ R27, R7, -UR27, R46 ;  /* 0x8000001b071b7c23 */ /* 0x008fe2000801002e */
[----:B------:R-:W-:Y:S01]  /*47e0*/  ISETP.GE.AND P4, PT, R5, R226, PT ;  /* 0x000000e20500720c */ /* 0x000fe20003f86270 */
[----:B------:R-:W-:Y:S01]  /*47f0*/  IMAD.IADD R14, R218, 0x1, -R6 ;  /* 0x00000001da0e7824 */ /* 0x000fe200078e0a06 */
[----:B------:R-:W-:-:S02]  /*4800*/  IABS R9, R13 ;  /* 0x0000000d00097213 */ /* 0x000fc40000000000 */
[----:B------:R-:W-:Y:S02]  /*4810*/  IADD3 R10, R25, UR4, RZ ;  /* 0x00000004190a7c10 */ /* 0x000fe4000fffe0ff */
[----:B------:R-:W-:Y:S02]  /*4820*/  IADD3 R11, R24, UR4, RZ ;  /* 0x00000004180b7c10 */ /* 0x000fe4000fffe0ff */
[----:B------:R-:W-:Y:S02]  /*4830*/  IMNMX R225, R10, UR10, PT ;  /* 0x0000000a0ae17c17 */ /* 0x000fe4000b800200 */
[----:B------:R-:W-:Y:S01]  /*4840*/  IABS R10, R12 ;  /* 0x0000000c000a7213 */ /* 0x000fe20000000000 */
[----:B------:R-:W-:Y:S01]  /*4850*/  IMAD.IADD R12, R217, 0x1, -R5 ;  /* 0x00000001d90c7824 */ /* 0x000fe200078e0a05 */
[----:B------:R-:W-:Y:S02]  /*4860*/  IMNMX R224, R11, UR10, PT ;  /* 0x0000000a0be07c17 */ /* 0x000fe4000b800200 */
[----:B------:R-:W-:Y:S01]  /*4870*/  IADD3 R11, R223, -c[0x0][0x2e4], RZ ;  /* 0x8000b900df0b7a10 */ /* 0x000fe20007ffe0ff */
[----:B------:R1:W-:Y:S01]  /*4880*/  I2F R18, R10 ;  /* 0x0000000a00127306 */ /* 0x0003e20000201400 */
[----:B------:R-:W-:-:S02]  /*4890*/  IABS R8, R12 ;  /* 0x0000000c00087213 */ /* 0x000fc40000000000 */
[----:B------:R-:W-:Y:S02]  /*48a0*/  IMNMX R219, RZ, R11, !PT ;  /* 0x0000000bffdb7217 */ /* 0x000fe40007800200 */
[C---:B------:R-:W-:Y:S01]  /*48b0*/  ISETP.GE.AND P2, PT, R5.reuse, R225, PT ;  /* 0x000000e10500720c */ /* 0x040fe20003f46270 */
[-C--:B--2---:R-:W-:Y:S01]  /*48c0*/  HMMA.16816.F32.BF16 R32, R48, R20.reuse, R32 ;  /* 0x000000143020723c */ /* 0x084fe20000041820 */
[C---:B------:R-:W-:Y:S01]  /*48d0*/  ISETP.GE.AND P6, PT, R5.reuse, R224, PT ;  /* 0x000000e00500720c */ /* 0x040fe20003fc6270 */
[----:B------:R2:W3:Y:S01]  /*48e0*/  I2F R13, R8 ;  /* 0x00000008000d7306 */ /* 0x0004e20000201400 */
[C---:B------:R-:W-:Y:S02]  /*48f0*/  ISETP.LT.OR P0, PT, R5.reuse, R222, P0 ;  /* 0x000000de0500720c */ /* 0x040fe40000701670 */
[C---:B------:R-:W-:Y:S02]  /*4900*/  ISETP.LT.OR P4, PT, R5.reuse, R221, P4 ;  /* 0x000000dd0500720c */ /* 0x040fe40002781670 */
[C---:B------:R-:W-:Y:S01]  /*4910*/  ISETP.LT.OR P2, PT, R5.reuse, R220, P2 ;  /* 0x000000dc0500720c */ /* 0x040fe20001741670 */
[----:B------:R-:W-:Y:S01]  /*4920*/  HMMA.16816.F32.BF16 R52, R56, R20, R68 ;  /* 0x000000143834723c */ /* 0x000fe20000041844 */
[----:B------:R-:W-:Y:S01]  /*4930*/  ISETP.LT.OR P6, PT, R5, R219, P6 ;  /* 0x000000db0500720c */ /* 0x000fe200037c1670 */
[----:B-1----:R-:W-:Y:S01]  /*4940*/  IMAD.IADD R10, R223, 0x1, -R3 ;  /* 0x00000001df0a7824 */ /* 0x002fe200078e0a03 */
[----:B------:R-:W-:Y:S01]  /*4950*/  IABS R12, R14 ;  /* 0x0000000e000c7213 */ /* 0x000fe20000000000 */
[----:B------:R-:W-:Y:S01]  /*4960*/  BAR.SYNC.DEFER_BLOCKING 0x0 ;  /* 0x0000000000007b1d */ /* 0x000fe20000010000 */
[----:B------:R-:W-:-:S02]  /*4970*/  ISETP.GE.AND P3, PT, R0, R227, PT ;  /* 0x000000e30000720c */ /* 0x000fc40003f66270 */
[C---:B------:R-:W-:Y:S02]  /*4980*/  ISETP.GE.AND P1, PT, R0.reuse, R226, PT ;  /* 0x000000e20000720c */ /* 0x040fe40003f26270 */
[C---:B------:R-:W-:Y:S01]  /*4990*/  ISETP.LT.OR P3, PT, R0.reuse, R222, P3 ;  /* 0x000000de0000720c */ /* 0x040fe20001f61670 */
[----:B--2---:R-:W-:Y:S01]  /*49a0*/  IMAD.IADD R8, R223, 0x1, -R5 ;  /* 0x00000001df087824 */ /* 0x004fe200078e0a05 */
[----:B------:R-:W-:Y:S01]  /*49b0*/  ISETP.LT.OR P1, PT, R0, R221, P1 ;  /* 0x000000dd0000720c */ /* 0x000fe20000f21670 */
[----:B------:R-:W-:Y:S01]  /*49c0*/  IMAD.MOV.U32 R5, RZ, RZ, R9 ;  /* 0x000000ffff057224 */ /* 0x000fe200078e0009 */
[----:B------:R-:W-:Y:S01]  /*49d0*/  FSEL R44, R17, -INF , !P3 ;  /* 0xff800000112c7808 */ /* 0x000fe20005800000 */
[----:B------:R-:W-:Y:S01]  /*49e0*/  IMAD.IADD R9, R216, 0x1, -R3 ;  /* 0x00000001d8097824 */ /* 0x000fe200078e0a03 */
[----:B------:R-:W-:Y:S01]  /*49f0*/  IABS R8, R8 ;  /* 0x0000000800087213 */ /* 0x000fe20000000000 */
[----:B------:R1:W2:Y:S01]  /*4a00*/  I2F R14, R5 ;  /* 0x00000005000e7306 */ /* 0x0002a20000201400 */
[----:B------:R-:W-:Y:S01]  /*4a10*/  FSEL R46, R16, -INF , !P1 ;  /* 0xff800000102e7808 */ /* 0x000fe20004800000 */
[----:B---3--:R-:W-:Y:S01]  /*4a20*/  FFMA.FTZ R13, R13, -UR27, R39 ;  /* 0x8000001b0d0d7c23 */ /* 0x008fe20008010027 */
[----:B------:R-:W-:-:S02]  /*4a30*/  ISETP.GE.AND P3, PT, R0, R225, PT ;  /* 0x000000e10000720c */ /* 0x000fc40003f66270 */
[C---:B------:R-:W-:Y:S02]  /*4a40*/  ISETP.GE.AND P1, PT, R0.reuse, R224, PT ;  /* 0x000000e00000720c */ /* 0x040fe40003f26270 */
[C---:B------:R-:W-:Y:S01]  /*4a50*/  ISETP.LT.OR P3, PT, R0.reuse, R220, P3 ;  /* 0x000000dc0000720c */ /* 0x040fe20001f61670 */
[----:B------:R-:W3:Y:S01]  /*4a60*/  I2F R15, R8 ;  /* 0x00000008000f7306 */ /* 0x000ee20000201400 */
[----:B------:R-:W-:Y:S02]  /*4a70*/  ISETP.LT.OR P1, PT, R0, R219, P1 ;  /* 0x000000db0000720c */ /* 0x000fe40000f21670 */
[----:B------:R-:W-:Y:S02]  /*4a80*/  FSEL R91, R19, -INF , !P3 ;  /* 0xff800000135b7808 */ /* 0x000fe40005800000 */
[----:B------:R-:W-:Y:S02]  /*4a90*/  FSEL R107, R27, -INF , !P1 ;  /* 0xff8000001b6b7808 */ /* 0x000fe40004800000 */
[----:B------:R-:W-:Y:S01]  /*4aa0*/  FSEL R38, R26, -INF , !P0 ;  /* 0xff8000001a267808 */ /* 0x000fe20004000000 */
[----:B-1----:R-:W-:Y:S01]  /*4ab0*/  IMAD.IADD R5, R217, 0x1, -R3 ;  /* 0x00000001d9057824 */ /* 0x002fe200078e0a03 */
[----:B------:R-:W-:Y:S01]  /*4ac0*/  IADD3 R7, R0, 0x10, RZ ;  /* 0x0000001000077810 */ /* 0x000fe20007ffe0ff */
[----:B--2---:R-:W-:Y:S01]  /*4ad0*/  FFMA.FTZ R16, R14, -UR27, R45 ;  /* 0x8000001b0e107c23 */ /* 0x004fe2000801002d */
[----:B------:R-:W-:Y:S01]  /*4ae0*/  ISETP.GE.AND P5, PT, R3, R227, PT ;  /* 0x000000e30300720c */ /* 0x000fe20003fa6270 */
[----:B------:R-:W-:Y:S01]  /*4af0*/  HMMA.16816.F32.BF16 R24, R48, R22, R64 ;  /* 0x000000163018723c */ /* 0x000fe20000041840 */
[----:B------:R-:W-:-:S02]  /*4b00*/  IABS R5, R5 ;  /* 0x0000000500057213 */ /* 0x000fc40000000000 */
[----:B------:R-:W-:Y:S01]  /*4b10*/  ISETP.GE.AND P3, PT, R3, R226, PT ;  /* 0x000000e20300720c */ /* 0x000fe20003f66270 */
[----:B---3--:R-:W-:Y:S01]  /*4b20*/  FFMA.FTZ R14, R15, -UR27, R47 ;  /* 0x8000001b0f0e7c23 */ /* 0x008fe2000801002f */
[C---:B------:R-:W-:Y:S01]  /*4b30*/  ISETP.GE.AND P1, PT, R3.reuse, R225, PT ;  /* 0x000000e10300720c */ /* 0x040fe20003f26270 */
[----:B------:R-:W-:Y:S01]  /*4b40*/  IMAD.MOV.U32 R8, RZ, RZ, R5 ;  /* 0x000000ffff087224 */ /* 0x000fe200078e0005 */
[----:B------:R-:W-:Y:S01]  /*4b50*/  IABS R5, R9 ;  /* 0x0000000900057213 */ /* 0x000fe20000000000 */
[----:B------:R-:W-:Y:S01]  /*4b60*/  FFMA.FTZ R15, R18, -UR27, R40 ;  /* 0x8000001b120f7c23 */ /* 0x000fe20008010028 */
[C---:B------:R-:W-:Y:S01]  /*4b70*/  ISETP.GE.AND P0, PT, R3.reuse, R224, PT ;  /* 0x000000e00300720c */ /* 0x040fe20003f06270 */
[----:B------:R1:W2:Y:S01]  /*4b80*/  I2F R11, R8 ;  /* 0x00000008000b7306 */ /* 0x0002a20000201400 */
[C---:B------:R-:W-:Y:S02]  /*4b90*/  ISETP.LT.OR P5, PT, R3.reuse, R222, P5 ;  /* 0x000000de0300720c */ /* 0x040fe40002fa1670 */
[----:B------:R-:W-:-:S02]  /*4ba0*/  ISETP.LT.OR P3, PT, R3, R221, P3 ;  /* 0x000000dd0300720c */ /* 0x000fc40001f61670 */
[C---:B------:R-:W-:Y:S02]  /*4bb0*/  ISETP.LT.OR P1, PT, R3.reuse, R220, P1 ;  /* 0x000000dc0300720c */ /* 0x040fe40000f21670 */
[----:B------:R-:W-:Y:S01]  /*4bc0*/  ISETP.LT.OR P0, PT, R3, R219, P0 ;  /* 0x000000db0300720c */ /* 0x000fe20000701670 */
[----:B------:R-:W-:Y:S01]  /*4bd0*/  IMAD.IADD R3, R218, 0x1, -R7 ;  /* 0x00000001da037824 */ /* 0x000fe200078e0a07 */
[----:B------:R-:W-:Y:S02]  /*4be0*/  FSEL R37, R13, -INF , !P4 ;  /* 0xff8000000d257808 */ /* 0x000fe40006000000 */
[----:B------:R-:W-:Y:S02]  /*4bf0*/  FSEL R88, R16, -INF , !P2 ;  /* 0xff80000010587808 */ /* 0x000fe40005000000 */
[----:B------:R-:W-:Y:S02]  /*4c00*/  IABS R3, R3 ;  /* 0x0000000300037213 */ /* 0x000fe40000000000 */
[----:B------:R-:W-:Y:S01]  /*4c10*/  FSEL R106, R14, -INF , !P6 ;  /* 0xff8000000e6a7808 */ /* 0x000fe20007000000 */
[----:B-1----:R-:W-:Y:S01]  /*4c20*/  IMAD.MOV.U32 R8, RZ, RZ, R5 ;  /* 0x000000ffff087224 */ /* 0x002fe200078e0005 */
[----:B------:R-:W-:Y:S01]  /*4c30*/  IABS R5, R10 ;  /* 0x0000000a00057213 */ /* 0x000fe20000000000 */
[----:B------:R-:W-:Y:S01]  /*4c40*/  IMAD.IADD R10, R216, 0x1, -R6 ;  /* 0x00000001d80a7824 */ /* 0x000fe200078e0a06 */
[----:B------:R1:W-:Y:S01]  /*4c50*/  I2F R21, R3 ;  /* 0x0000000300157306 */ /* 0x0003e20000201400 */
[----:B--2---:R-:W-:Y:S01]  /*4c60*/  FFMA.FTZ R18, R11, -UR27, R42 ;  /* 0x8000001b0b127c23 */ /* 0x004fe2000801002a */
[----:B------:R-:W-:-:S02]  /*4c70*/  FSEL R31, R15, -INF , !P5 ;  /* 0xff8000000f1f7808 */ /* 0x000fc40006800000 */
[C---:B------:R-:W-:Y:S02]  /*4c80*/  ISETP.GE.AND P4, PT, R6.reuse, R227, PT ;  /* 0x000000e30600720c */ /* 0x040fe40003f86270 */
[C---:B------:R-:W-:Y:S02]  /*4c90*/  ISETP.GE.AND P2, PT, R6.reuse, R226, PT ;  /* 0x000000e20600720c */ /* 0x040fe40003f46270 */
[----:B------:R-:W2:Y:S01]  /*4ca0*/  I2F R8, R8 ;  /* 0x0000000800087306 */ /* 0x000ea20000201400 */
[C---:B------:R-:W-:Y:S02]  /*4cb0*/  ISETP.GE.AND P6, PT, R6.reuse, R225, PT ;  /* 0x000000e10600720c */ /* 0x040fe40003fc6270 */
[C---:B------:R-:W-:Y:S02]  /*4cc0*/  ISETP.GE.AND P5, PT, R6.reuse, R224, PT ;  /* 0x000000e00600720c */ /* 0x040fe40003fa6270 */
[C---:B------:R-:W-:Y:S02]  /*4cd0*/  ISETP.LT.OR P4, PT, R6.reuse, R222, P4 ;  /* 0x000000de0600720c */ /* 0x040fe40002781670 */
[----:B------:R-:W-:Y:S01]  /*4ce0*/  ISETP.LT.OR P2, PT, R6, R221, P2 ;  /* 0x000000dd0600720c */ /* 0x000fe20001741670 */
[----:B------:R3:W4:Y:S01]  /*4cf0*/  I2F R9, R5 ;  /* 0x0000000500097306 */ /* 0x0007220000201400 */
[----:B-1----:R-:W-:-:S02]  /*4d00*/  IADD3 R3, R0, 0x18, RZ ;  /* 0x0000001800037810 */ /* 0x002fc40007ffe0ff */
[C---:B------:R-:W-:Y:S02]  /*4d10*/  ISETP.LT.OR P6, PT, R6.reuse, R220, P6 ;  /* 0x000000dc0600720c */ /* 0x040fe400037c1670 */
[----:B------:R-:W-:Y:S02]  /*4d20*/  ISETP.LT.OR P5, PT, R6, R219, P5 ;  /* 0x000000db0600720c */ /* 0x000fe40002fa1670 */
[----:B------:R-:W-:Y:S01]  /*4d30*/  FSEL R36, R18, -INF , !P3 ;  /* 0xff80000012247808 */ /* 0x000fe20005800000 */
[----:B--2---:R-:W-:Y:S01]  /*4d40*/  FFMA.FTZ R20, R8, -UR27, R60 ;  /* 0x8000001b08147c23 */ /* 0x004fe2000801003c */
[----:B------:R-:W-:-:S04]  /*4d50*/  ISETP.GE.AND P3, PT, R7, R227, PT ;  /* 0x000000e30700720c */ /* 0x000fc80003f66270 */
[----:B------:R-:W-:Y:S02]  /*4d60*/  FSEL R89, R20, -INF , !P1 ;  /* 0xff80000014597808 */ /* 0x000fe40004800000 */
[C---:B------:R-:W-:Y:S01]  /*4d70*/  ISETP.GE.AND P1, PT, R7.reuse, R226, PT ;  /* 0x000000e20700720c */ /* 0x040fe20003f26270 */
[----:B---3--:R-:W-:Y:S01]  /*4d80*/  IMAD.MOV.U32 R5, RZ, RZ, R12 ;  /* 0x000000ffff057224 */ /* 0x008fe200078e000c */
[----:B------:R-:W-:Y:S01]  /*4d90*/  ISETP.LT.OR P3, PT, R7, R222, P3 ;  /* 0x000000de0700720c */ /* 0x000fe20001f61670 */
[----:B----4-:R-:W-:Y:S01]  /*4da0*/  FFMA.FTZ R19, R9, -UR27, R62 ;  /* 0x8000001b09137c23 */ /* 0x010fe2000801003e */
[----:B------:R-:W-:Y:S01]  /*4db0*/  ISETP.LT.OR P1, PT, R7, R221, P1 ;  /* 0x000000dd0700720c */ /* 0x000fe20000f21670 */
[----:B------:R1:W-:Y:S03]  /*4dc0*/  I2F R17, R5 ;  /* 0x0000000500117306 */ /* 0x0003e60000201400 */
[----:B------:R-:W-:-:S02]  /*4dd0*/  FSEL R105, R19, -INF , !P0 ;  /* 0xff80000013697808 */ /* 0x000fc40004000000 */
        /* <DEDUP_REMOVED lines=16> */
[----:B------:R1:W-:Y:S04]  /*4ee0*/  I2F R16, R8 ;  /* 0x0000000800107306 */ /* 0x0003e80000201400 */
[----:B------:R-:W-:Y:S02]  /*4ef0*/  FSEL R30, R11, -INF , !P4 ;  /* 0xff8000000b1e7808 */ /* 0x000fe40006000000 */
[C---:B------:R-:W-:Y:S02]  /*4f00*/  ISETP.GE.AND P4, PT, R7.reuse, R224, PT ;  /* 0x000000e00700720c */ /* 0x040fe40003f86270 */
[----:B------:R-:W2:Y:S02]  /*4f10*/  I2F R9, R9 ;  /* 0x0000000900097306 */ /* 0x000ea40000201400 */
[----:B------:R-:W-:Y:S01]  /*4f20*/  ISETP.LT.OR P4, PT, R7, R219, P4 ;  /* 0x000000db0700720c */ /* 0x000fe20002781670 */
[----:B-1----:R-:W-:-:S02]  /*4f30*/  IMAD.IADD R8, R223, 0x1, -R6 ;  /* 0x00000001df087824 */ /* 0x002fc400078e0a06 */
[----:B------:R-:W-:Y:S02]  /*4f40*/  IMAD.MOV.U32 R6, RZ, RZ, R10 ;  /* 0x000000ffff067224 */ /* 0x000fe400078e000a */
[----:B------:R-:W-:Y:S01]  /*4f50*/  IMAD.IADD R10, R216, 0x1, -R7 ;  /* 0x00000001d80a7824 */ /* 0x000fe200078e0a07 */
[----:B------:R-:W-:Y:S01]  /*4f60*/  IABS R8, R8 ;  /* 0x0000000800087213 */ /* 0x000fe20000000000 */
[----:B------:R1:W-:Y:S01]  /*4f70*/  I2F R29, R6 ;  /* 0x00000006001d7306 */ /* 0x0003e20000201400 */
[----:B--2---:R-:W-:Y:S02]  /*4f80*/  FFMA.FTZ R15, R9, -UR27, R61 ;  /* 0x8000001b090f7c23 */ /* 0x004fe4000801003d */
[--C-:B------:R-:W-:Y:S02]  /*4f90*/  IMAD.IADD R9, R217, 0x1, -R7.reuse ;  /* 0x00000001d9097824 */ /* 0x100fe400078e0a07 */
[----:B------:R-:W-:Y:S01]  /*4fa0*/  IMAD.IADD R7, R223, 0x1, -R7 ;  /* 0x00000001df077824 */ /* 0x000fe200078e0a07 */
[----:B------:R-:W-:-:S02]  /*4fb0*/  FSEL R47, R15, -INF , !P6 ;  /* 0xff8000000f2f7808 */ /* 0x000fc40007000000 */
[----:B------:R2:W3:Y:S01]  /*4fc0*/  I2F R12, R8 ;  /* 0x00000008000c7306 */ /* 0x0004e20000201400 */
[C---:B------:R-:W-:Y:S02]  /*4fd0*/  ISETP.GE.AND P6, PT, R5.reuse, R226, PT ;  /* 0x000000e20500720c */ /* 0x040fe40003fc6270 */
[----:B------:R-:W-:Y:S02]  /*4fe0*/  IABS R7, R7 ;  /* 0x0000000700077213 */ /* 0x000fe40000000000 */
[----:B------:R-:W-:Y:S01]  /*4ff0*/  ISETP.LT.OR P6, PT, R5, R221, P6 ;  /* 0x000000dd0500720c */ /* 0x000fe200037c1670 */
[----:B-1----:R-:W-:-:S05]  /*5000*/  IMAD.IADD R6, R218, 0x1, -R0 ;  /* 0x00000001da067824 */ /* 0x002fca00078e0a00 */
        /* <DEDUP_REMOVED lines=8> */
[----:B------:R-:W-:Y:S01]  /*5090*/  FFMA.FTZ R12, R21, -UR27, R32 ;  /* 0x8000001b150c7c23 */ /* 0x000fe20008010020 */
[----:B------:R-:W-:-:S03]  /*50a0*/  FSEL R32, R14, -INF , !P2 ;  /* 0xff8000000e207808 */ /* 0x000fc60005000000 */
[----:B------:R-:W-:Y:S01]  /*50b0*/  I2F R14, R7 ;  /* 0x00000007000e7306 */ /* 0x000fe20000201400 */
[----:B------:R-:W-:Y:S01]  /*50c0*/  FSEL R104, R10, -INF , !P5 ;  /* 0xff8000000a687808 */ /* 0x000fe20006800000 */
[----:B--2---:R-:W-:Y:S01]  /*50d0*/  IMAD.MOV.U32 R6, RZ, RZ, R8 ;  /* 0x000000ffff067224 */ /* 0x004fe200078e0008 */
[----:B------:R-:W-:Y:S01]  /*50e0*/  FSEL R40, R12, -INF , !P3 ;  /* 0xff8000000c287808 */ /* 0x000fe20005800000 */
[----:B------:R-:W-:Y:S01]  /*50f0*/  IMAD.IADD R8, R216, 0x1, -R5 ;  /* 0x00000001d8087824 */ /* 0x000fe200078e0a05 */
[C---:B------:R-:W-:Y:S01]  /*5100*/  ISETP.GE.AND P2, PT, R5.reuse, R227, PT ;  /* 0x000000e30500720c */ /* 0x040fe20003f46270 */
[----:B------:R-:W-:Y:S01]  /*5110*/  FFMA.FTZ R12, R16, -UR27, R33 ;  /* 0x8000001b100c7c23 */ /* 0x000fe20008010021 */
[C---:B------:R-:W-:Y:S01]  /*5120*/  ISETP.GE.AND P5, PT, R5.reuse, R225, PT ;  /* 0x000000e10500720c */ /* 0x040fe20003fa6270 */
[----:B------:R1:W2:Y:S01]  /*5130*/  I2F R11, R6 ;  /* 0x00000006000b7306 */ /* 0x0002a20000201400 */
[----:B------:R-:W-:Y:S01]  /*5140*/  ISETP.GE.AND P3, PT, R5, R224, PT ;  /* 0x000000e00500720c */ /* 0x000fe20003f66270 */
[----:B------:R-:W-:Y:S01]  /*5150*/  IMAD.IADD R10, R217, 0x1, -R0 ;  /* 0x00000001d90a7824 */ /* 0x000fe200078e0a00 */
[C---:B------:R-:W-:Y:S01]  /*5160*/  ISETP.LT.OR P2, PT, R5.reuse, R222, P2 ;  /* 0x000000de0500720c */ /* 0x040fe20001741670 */
[----:B------:R-:W-:Y:S01]  /*5170*/  HMMA.16816.F32.BF16 R16, R56, R22, R72 ;  /* 0x000000163810723c */ /* 0x000fe20000041848 */
[----:B------:R-:W-:-:S02]  /*5180*/  ISETP.LT.OR P5, PT, R5, R220, P5 ;  /* 0x000000dc0500720c */ /* 0x000fc40002fa1670 */
[----:B------:R-:W-:Y:S02]  /*5190*/  ISETP.LT.OR P3, PT, R5, R219, P3 ;  /* 0x000000db0500720c */ /* 0x000fe40001f61670 */
[----:B------:R-:W-:Y:S02]  /*51a0*/  FSEL R33, R12, -INF , !P2 ;  /* 0xff8000000c217808 */ /* 0x000fe40005000000 */
        /* <DEDUP_REMOVED lines=31> */
[----:B------:R-:W-:-:S04]  /*53a0*/  IABS R3, R10 ;  /* 0x0000000a00037213 */ /* 0x000fc80000000000 */
[----:B------:R-:W-:Y:S01]  /*53b0*/  FSEL R22, R7, -INF , !P6 ;  /* 0xff80000007167808 */ /* 0x000fe20007000000 */
[----:B------:R-:W-:Y:S01]  /*53c0*/  FFMA.FTZ R7, R29, -UR27, R24 ;  /* 0x8000001b1d077c23 */ /* 0x000fe20008010018 */
[----:B------:R-:W-:Y:S01]  /*53d0*/  FSEL R29, R9, -INF , !P5 ;  /* 0xff800000091d7808 */ /* 0x000fe20006800000 */
[----:B---3--:R-:W-:Y:S01]  /*53e0*/  IMAD.MOV.U32 R6, RZ, RZ, R5 ;  /* 0x000000ffff067224 */ /* 0x008fe200078e0005 */
[----:B------:R-:W-:Y:S01]  /*53f0*/  IABS R5, R8 ;  /* 0x0000000800057213 */ /* 0x000fe20000000000 */
[----:B--2---:R-:W-:Y:S01]  /*5400*/  FFMA.FTZ R8, R21, -UR27, R55 ;  /* 0x8000001b15087c23 */ /* 0x004fe20008010037 */
[----:B------:R-:W-:Y:S01]  /*5410*/  FSEL R21, R7, -INF , !P1 ;  /* 0xff80000007157808 */ /* 0x000fe20004800000 */
[----:B------:R1:W2:Y:S01]  /*5420*/  I2F R13, R6 ;  /* 0x00000006000d7306 */ /* 0x0002a20000201400 */
[----:B------:R-:W-:Y:S02]  /*5430*/  ISETP.GE.AND P6, PT, R0, R227, PT ;  /* 0x000000e30000720c */ /* 0x000fe40003fc6270 */
[----:B------:R-:W-:-:S02]  /*5440*/  FSEL R45, R8, -INF , !P3 ;  /* 0xff800000082d7808 */ /* 0x000fc40005800000 */
[C---:B------:R-:W-:Y:S02]  /*5450*/  ISETP.GE.AND P5, PT, R0.reuse, R226, PT ;  /* 0x000000e20000720c */ /* 0x040fe40003fa6270 */
[C---:B------:R-:W-:Y:S01]  /*5460*/  ISETP.GE.AND P3, PT, R0.reuse, R225, PT ;  /* 0x000000e10000720c */ /* 0x040fe20003f66270 */
[----:B------:R3:W4:Y:S01]  /*5470*/  I2F R10, R5 ;  /* 0x00000005000a7306 */ /* 0x0007220000201400 */
[C---:B------:R-:W-:Y:S02]  /*5480*/  ISETP.GE.AND P1, PT, R0.reuse, R224, PT ;  /* 0x000000e00000720c */ /* 0x040fe40003f26270 */
[C---:B------:R-:W-:Y:S02]  /*5490*/  ISETP.LT.OR P6, PT, R0.reuse, R222, P6 ;  /* 0x000000de0000720c */ /* 0x040fe400037c1670 */
[C---:B------:R-:W-:Y:S02]  /*54a0*/  ISETP.LT.OR P5, PT, R0.reuse, R221, P5 ;  /* 0x000000dd0000720c */ /* 0x040fe40002fa1670 */
[----:B------:R-:W-:Y:S01]  /*54b0*/  ISETP.LT.OR P3, PT, R0, R220, P3 ;  /* 0x000000dc0000720c */ /* 0x000fe20001f61670 */
[----:B-1----:R-:W-:Y:S01]  /*54c0*/  IMAD.IADD R6, R216, 0x1, -R0 ;  /* 0x00000001d8067824 */ /* 0x002fe200078e0a00 */
[----:B------:R-:W-:Y:S01]  /*54d0*/  ISETP.LT.OR P1, PT, R0, R219, P1 ;  /* 0x000000db0000720c */ /* 0x000fe20000f21670 */
[----:B--2---:R-:W-:-:S02]  /*54e0*/  FFMA.FTZ R8, R13, -UR27, R16 ;  /* 0x8000001b0d087c23 */ /* 0x004fc40008010010 */
        /* <DEDUP_REMOVED lines=9> */
[----:B------:R-:W-:Y:S01]  /*5580*/  FFMA.FTZ R10, R28, -UR27, R25 ;  /* 0x8000001b1c0a7c23 */ /* 0x000fe20008010019 */
[----:B------:R-:W-:Y:S01]  /*5590*/  FSEL R28, R8, -INF , !P4 ;  /* 0xff800000081c7808 */ /* 0x000fe20006000000 */
[----:B--2---:R-:W-:Y:S01]  /*55a0*/  FFMA.FTZ R9, R12, -UR27, R27 ;  /* 0x8000001b0c097c23 */ /* 0x004fe2000801001b */
[----:B------:R-:W-:Y:S02]  /*55b0*/  FSEL R42, R6, -INF , !P2 ;  /* 0xff800000062a7808 */ /* 0x000fe40005000000 */
[----:B------:R-:W-:Y:S02]  /*55c0*/  FSEL R18, R10, -INF , !P6 ;  /* 0xff8000000a127808 */ /* 0x000fe40007000000 */
[----:B------:R2:W3:Y:S01]  /*55d0*/  I2F R5, R3 ;  /* 0x0000000300057306 */ /* 0x0004e20000201400 */
[----:B-1----:R-:W-:-:S05]  /*55e0*/  FFMA.FTZ R7, R11, -UR27, R17 ;  /* 0x8000001b0b077c23 */ /* 0x002fca0008010011 */
[----:B------:R-:W-:Y:S01]  /*55f0*/  FSEL R23, R7, -INF , !P3 ;  /* 0xff80000007177808 */ /* 0x000fe20005800000 */
[----:B--2---:R-:W-:Y:S02]  /*5600*/  FFMA.FTZ R3, R14, -UR27, R26 ;  /* 0x8000001b0e037c23 */ /* 0x004fe4000801001a */
[----:B---3--:R-:W-:Y:S01]  /*5610*/  FFMA.FTZ R5, R5, -UR27, R19 ;  /* 0x8000001b05057c23 */ /* 0x008fe20008010013 */
[----:B------:R-:W-:Y:S02]  /*5620*/  FSEL R19, R9, -INF , !P5 ;  /* 0xff80000009137808 */ /* 0x000fe40006800000 */
        /* <DEDUP_REMOVED lines=44> */
.L_x_1980:
[----:B------:R-:W-:Y:S05]  /*58f0*/  BSYNC B0 ;  /* 0x0000000000007941 */ /* 0x000fea0003800000 */
.L_x_1979:
[----:B------:R-:W0:Y:S02]  /*5900*/  LDGDEPBAR ;  /* 0x00000000000079af */ /* 0x000e240000000000 */
.L_x_1978:
        /* <DEDUP_REMOVED lines=26> */
[----:B------:R-:W-:Y:S01]  /*5ab0*/  FMNMX.FTZ R3, R19, R3, !PT ;  /* 0x0000000313037209 */ /* 0x000fe20007810000 */
[--C-:B------:R-:W-:Y:S01]  /*5ac0*/  IMAD R203, R4, 0x2, R201.reuse ;  /* 0x0000000204cb7824 */ /* 0x100fe200078e02c9 */
[----:B------:R-:W-:Y:S01]  /*5ad0*/  LOP3.LUT R59, R95, UR30, RZ, 0x3c, !PT ;  /* 0x0000001e5f3b7c12 */ /* 0x000fe2000f8e3cff */
[----:B------:R-:W1:Y:S01]  /*5ae0*/  SHFL.BFLY PT, R5, R136, 0x2, 0x1f ;  /* 0x0c401f0088057f89 */ /* 0x000e6200000e0000 */
[C---:B------:R-:W-:Y:S01]  /*5af0*/  IMAD R206, R2.reuse, 0x2, R201 ;  /* 0x0000000202ce7824 */ /* 0x040fe200078e02c9 */
[----:B------:R-:W-:Y:S01]  /*5b00*/  UIADD3 UR8, UR30, 0x1715609d, URZ ;  /* 0x1715609d1e087890 */ /* 0x000fe2000fffe03f */
[----:B--2---:R-:W-:Y:S01]  /*5b10*/  LOP3.LUT R7, R11, R59, RZ, 0x3c, !PT ;  /* 0x0000003b0b077212 */ /* 0x004fe200078e3cff */
[----:B------:R-:W2:Y:S01]  /*5b20*/  SHFL.BFLY PT, R6, R3, 0x2, 0x1f ;  /* 0x0c401f0003067f89 */ /* 0x000ea200000e0000 */
[----:B------:R-:W-:-:S03]  /*5b30*/  IMAD R205, R2, 0x2, R203 ;  /* 0x0000000202cd7824 */ /* 0x000fc600078e02cb */
[----:B------:R-:W-:Y:S01]  /*5b40*/  IMAD.WIDE.U32 R12, R7, -0x2daee0ad, RZ ;  /* 0xd2511f53070c7825 */ /* 0x000fe200078e00ff */
[----:B------:R-:W-:Y:S04]  /*5b50*/  STL [R1+0x70], R59 ;  /* 0x0000703b01007387 */ /* 0x000fe80000100800 */
[----:B------:R-:W-:Y:S04]  /*5b60*/  STL.64 [R1+0x80], R12 ;  /* 0x0000800c01007387 */ /* 0x000fe80000100a00 */
[----:B------:R-:W-:Y:S04]  /*5b70*/  LDSM.16.MT88.4 R148, [R201+0xa000] ;  /* 0x00a00000c994783b */ /* 0x000fe80000004200 */
[----:B------:R-:W-:Y:S01]  /*5b80*/  LDSM.16.MT88.4 R164, [R203+0xa000] ;  /* 0x00a00000cba4783b */ /* 0x000fe20000004200 */
[----:B-1----:R-:W-:-:S03]  /*5b90*/  FMNMX.FTZ R136, R136, R5, !PT ;  /* 0x0000000588887209 */ /* 0x002fc60007810000 */
[----:B------:R-:W-:Y:S01]  /*5ba0*/  LDSM.16.MT88.4 R76, [R206+0xa000] ;  /* 0x00a00000ce4c783b */ /* 0x000fe20000004200 */
[----:B--2---:R-:W-:-:S03]  /*5bb0*/  FMNMX.FTZ R3, R6, R3, !PT ;  /* 0x0000000306037209 */ /* 0x004fc60007810000 */
        /* <DEDUP_REMOVED lines=9> */
[C---:B------:R-:W-:Y:S01]  /*5c50*/  FSETP.NEU.FTZ.AND P1, PT, R136.reuse, -INF , PT ;  /* 0xff8000008800780b */ /* 0x040fe20003f3d000 */
[----:B------:R-:W-:Y:S01]  /*5c60*/  FMUL.FTZ R8, R136, c[0x0][0x23c] ;  /* 0x00008f0088087a20 */ /* 0x000fe20000410000 */
[----:B------:R-:W-:Y:S01]  /*5c70*/  LOP3.LUT R6, R237, UR33, R5, 0x96, !PT ;  /* 0x00000021ed067c12 */ /* 0x000fe2000f8e9605 */
[----:B------:R-:W-:Y:S01]  /*5c80*/  LDSM.16.MT88.4 R192, [R206+0xa800] ;  /* 0x00a80000cec0783b */ /* 0x000fe20000004200 */
[----:B------:R-:W-:Y:S02]  /*5c90*/  LOP3.LUT R5, R13, UR15, R236, 0x96, !PT ;  /* 0x0000000f0d057c12 */ /* 0x000fe4000f8e96ec */
[----:B------:R-:W-:Y:S01]  /*5ca0*/  FSEL R8, R8, RZ, P1 ;  /* 0x000000ff08087208 */ /* 0x000fe20000800000 */
[----:B------:R-:W-:Y:S01]  /*5cb0*/  IMAD.WIDE.U32 R56, R6, -0x326172a9, RZ ;  /* 0xcd9e8d5706387825 */ /* 0x000fe200078e00ff */
[----:B--2---:R-:W-:Y:S01]  /*5cc0*/  FMNMX.FTZ R135, R3, R135, !PT ;  /* 0x0000008703877209 */ /* 0x004fe20007810000 */
[----:B------:R-:W-:Y:S02]  /*5cd0*/  LDSM.16.MT88.4 R184, [R205+0xa800] ;  /* 0x00a80000cdb8783b */ /* 0x000fe40000004200 */
[----:B------:R-:W-:Y:S01]  /*5ce0*/  IMAD.WIDE.U32 R16, R5, -0x326172a9, RZ ;  /* 0xcd9e8d5705107825 */ /* 0x000fe200078e00ff */
[----:B------:R-:W-:Y:S01]  /*5cf0*/  LOP3.LUT R5, R57, UR16, R10, 0x96, !PT ;  /* 0x0000001039057c12 */ /* 0x000fe2000f8e960a */
[----:B------:R-:W-:Y:S01]  /*5d00*/  LDSM.16.MT88.4 R188, [R201+0xb800] ;  /* 0x00b80000c9bc783b */ /* 0x000fe20000004200 */
[----:B------:R-:W-:Y:S01]  /*5d10*/  FSETP.NEU.FTZ.AND P1, PT, R135, -INF , PT ;  /* 0xff8000008700780b */ /* 0x000fe20003f3d000 */
[----:B------:R-:W-:Y:S01]  /*5d20*/  FFMA.FTZ R7, R44, c[0x0][0x23c], -R8 ;  /* 0x00008f002c077a23 */ /* 0x000fe20000010808 */
[----:B------:R-:W-:Y:S01]  /*5d30*/  LOP3.LUT R6, R17, UR14, R56, 0x96, !PT ;  /* 0x0000000e11067c12 */ /* 0x000fe2000f8e9638 */
[----:B------:R-:W-:Y:S01]  /*5d40*/  IMAD.WIDE.U32 R10, R5, -0x2daee0ad, RZ ;  /* 0xd2511f53050a7825 */ /* 0x000fe200078e00ff */
[----:B------:R1:W-:Y:S01]  /*5d50*/  STL.64 [R1], R16 ;  /* 0x0000001001007387 */ /* 0x0003e20000100a00 */
[----:B------:R2:W-:Y:S02]  /*5d60*/  MUFU.EX2 R58, R7 ;  /* 0x00000007003a7308 */ /* 0x0005e40000000800 */
[----:B------:R-:W-:Y:S01]  /*5d70*/  FFMA.FTZ R5, R38, c[0x0][0x23c], -R8 ;  /* 0x00008f0026057a23 */ /* 0x000fe20000010808 */
[----:B------:R-:W-:Y:S01]  /*5d80*/  LOP3.LUT R9, R11, UR13, R12, 0x96, !PT ;  /* 0x0000000d0b097c12 */ /* 0x000fe2000f8e960c */
[----:B------:R-:W-:Y:S01]  /*5d90*/  FMUL.FTZ R3, R135, c[0x0][0x23c] ;  /* 0x00008f0087037a20 */ /* 0x000fe20000410000 */
[----:B------:R-:W-:Y:S03]  /*5da0*/  LDSM.16.MT88.4 R196, [R203+0xb800] ;  /* 0x00b80000cbc4783b */ /* 0x000fe60000004200 */
[----:B------:R3:W-:Y:S01]  /*5db0*/  MUFU.EX2 R252, R5 ;  /* 0x0000000500fc7308 */ /* 0x0007e20000000800 */
[----:B------:R-:W-:Y:S01]  /*5dc0*/  IMAD.WIDE.U32 R12, R9, -0x326172a9, RZ ;  /* 0xcd9e8d57090c7825 */ /* 0x000fe200078e00ff */
[----:B------:R-:W-:Y:S01]  /*5dd0*/  FSEL R3, R3, RZ, P1 ;  /* 0x000000ff03037208 */ /* 0x000fe20000800000 */
[----:B------:R-:W-:Y:S04]  /*5de0*/  LDSM.16.MT88.4 R176, [R206+0xb800] ;  /* 0x00b80000ceb0783b */ /* 0x000fe80000004200 */
[----:B------:R-:W-:Y:S01]  /*5df0*/  FFMA.FTZ R4, R36, c[0x0][0x23c], -R3 ;  /* 0x00008f0024047a23 */ /* 0x000fe20000010803 */
[----:B------:R-:W-:Y:S01]  /*5e00*/  LDSM.16.MT88.4 R180, [R205+0xb800] ;  /* 0x00b80000cdb4783b */ /* 0x000fe20000004200 */
[----:B--2---:R-:W-:-:S02]  /*5e10*/  IMAD.WIDE.U32 R6, R6, -0x2daee0ad, RZ ;  /* 0xd2511f5306067825 */ /* 0x004fc400078e00ff */
[----:B------:R2:W-:Y:S03]  /*5e20*/  MUFU.EX2 R249, R4 ;  /* 0x0000000400f97308 */ /* 0x0005e60000000800 */
[----:B---3--:R-:W-:Y:S01]  /*5e30*/  LOP3.LUT R5, R7, UR11, R10, 0x96, !PT ;  /* 0x0000000b07057c12 */ /* 0x008fe2000f8e960a */
[----:B------:R-:W-:Y:S01]  /*5e40*/  FFMA.FTZ R7, R31, c[0x0][0x23c], -R8 ;  /* 0x00008f001f077a23 */ /* 0x000fe20000010808 */
[----:B------:R-:W-:Y:S02]  /*5e50*/  LOP3.LUT R10, R13, UR12, R16, 0x96, !PT ;  /* 0x0000000c0d0a7c12 */ /* 0x000fe4000f8e9610 */
[----:B------:R-:W-:Y:S01]  /*5e60*/  IADD3 R31, R120, 0x4, RZ ;  /* 0x00000004781f7810 */ /* 0x000fe20007ffe0ff */
[----:B------:R-:W-:Y:S01]  /*5e70*/  IMAD.WIDE.U32 R14, R5, -0x326172a9, RZ ;  /* 0xcd9e8d57050e7825 */ /* 0x000fe200078e00ff */
[----:B------:R3:W-:Y:S03]  /*5e80*/  MUFU.EX2 R44, R7 ;  /* 0x00000007002c7308 */ /* 0x0007e60000000800 */
[----:B------:R-:W-:Y:S01]  /*5e90*/  IMAD.WIDE.U32 R10, R10, -0x2daee0ad, RZ ;  /* 0xd2511f530a0a7825 */ /* 0x000fe200078e00ff */
[----:B------:R-:W-:Y:S03]  /*5ea0*/  STL [R1+0x94], R31 ;  /* 0x0000941f01007387 */ /* 0x000fe60000100800 */
[----:B------:R-:W-:-:S02]  /*5eb0*/  FFMA.FTZ R5, R30, c[0x0][0x23c], -R8 ;  /* 0x00008f001e057a23 */ /* 0x000fc40000010808 */
[----:B--2---:R-:W-:Y:S02]  /*5ec0*/  FFMA.FTZ R4, R32, c[0x0][0x23c], -R3 ;  /* 0x00008f0020047a23 */ /* 0x004fe40000010803 */
[----:B------:R2:W4:Y:S01]  /*5ed0*/  MUFU.EX2 R251, R5 ;  /* 0x0000000500fb7308 */ /* 0x0005220000000800 */
[----:B------:R-:W-:Y:S02]  /*5ee0*/  IMAD R30, R94, 0x10000, R94 ;  /* 0x000100005e1e7824 */ /* 0x000fe400078e025e */
[----:B------:R-:W-:Y:S01]  /*5ef0*/  LDSM.16.MT88.4 R92, [R203+0xb000] ;  /* 0x00b00000cb5c783b */ /* 0x000fe20000004200 */
[----:B------:R-:W-:Y:S01]  /*5f00*/  IMAD.WIDE.U32 R240, R31, -0x326172a9, RZ ;  /* 0xcd9e8d571ff07825 */ /* 0x000fe200078e00ff */
[----:B---3--:R-:W-:-:S03]  /*5f10*/  LOP3.LUT R7, R15, UR10, R12, 0x96, !PT ;  /* 0x0000000a0f077c12 */ /* 0x008fc6000f8e960c */
[----:B------:R-:W-:Y:S02]  /*5f20*/  MUFU.EX2 R248, R4 ;  /* 0x0000000400f87308 */ /* 0x000fe40000000800 */
[----:B------:R-:W-:-:S05]  /*5f30*/  IMAD.WIDE.U32 R12, R7, -0x2daee0ad, RZ ;  /* 0xd2511f53070c7825 */ /* 0x000fca00078e00ff */
[----:B------:R-:W-:Y:S01]  /*5f40*/  LOP3.LUT R7, R13, UR7, R10, 0x96, !PT ;  /* 0x000000070d077c12 */ /* 0x000fe2000f8e960a */
[----:B--2---:R-:W-:Y:S01]  /*5f50*/  FFMA.FTZ R5, R46, c[0x0][0x23c], -R3 ;  /* 0x00008f002e057a23 */ /* 0x004fe20000010803 */
[----:B------:R-:W-:Y:S02]  /*5f60*/  LOP3.LUT R10, R11, UR9, R6, 0x96, !PT ;  /* 0x000000090b0a7c12 */ /* 0x000fe4000f8e9606 */
[----:B----4-:R-:W-:Y:S01]  /*5f70*/  F2FP.BF16.PACK_AB R2, R251, R44 ;  /* 0x0000002cfb02723e */ /* 0x010fe200000010ff */
[----:B------:R-:W-:Y:S01]  /*5f80*/  IMAD.WIDE.U32 R6, R7, -0x326172a9, RZ ;  /* 0xcd9e8d5707067825 */ /* 0x000fe200078e00ff */
[----:B------:R2:W-:Y:S03]  /*5f90*/  MUFU.EX2 R250, R5 ;  /* 0x0000000500fa7308 */ /* 0x0005e60000000800 */
[----:B-1----:R-:W-:Y:S01]  /*5fa0*/  IMAD.WIDE.U32 R16, R10, -0x326172a9, RZ ;  /* 0xcd9e8d570a107825 */ /* 0x002fe200078e00ff */
[----:B------:R-:W-:-:S02]  /*5fb0*/  LOP3.LUT R0, R6, 0xffff, RZ, 0xc0, !PT ;  /* 0x0000ffff06007812 */ /* 0x000fc400078ec0ff */
[----:B------:R-:W-:Y:S02]  /*5fc0*/  LOP3.LUT R9, R6, 0xff, RZ, 0xc0, !PT ;  /* 0x000000ff06097812 */ /* 0x000fe400078ec0ff */
[----:B------:R-:W-:Y:S01]  /*5fd0*/  SHF.R.U32.HI R10, RZ, 0x18, R6 ;  /* 0x00000018ff0a7819 */ /* 0x000fe20000011606 */
[----:B--2---:R-:W-:-:S04]  /*5fe0*/  FFMA.FTZ R5, R37, c[0x0][0x23c], -R3 ;  /* 0x00008f0025057a23 */ /* 0x004fc80000010803 */
[----:B------:R1:W2:Y:S02]  /*5ff0*/  MUFU.EX2 R247, R5 ;  /* 0x0000000500f77308 */ /* 0x0002a40000000800 */
[----:B-1----:R-:W-:Y:S02]  /*6000*/  SHF.R.U32.HI R5, RZ, 0x8, R0 ;  /* 0x00000008ff057819 */ /* 0x002fe40000011600 */
[----:B------:R-:W-:Y:S02]  /*6010*/  LOP3.LUT R0, R7, UR17, R16, 0x96, !PT ;  /* 0x0000001107007c12 */ /* 0x000fe4000f8e9610 */
[----:B------:R-:W-:Y:S02]  /*6020*/  SHF.R.U32.HI R7, RZ, 0x10, R6 ;  /* 0x00000010ff077819 */ /* 0x000fe40000011606 */
[----:B------:R-:W-:Y:S02]  /*6030*/  PRMT R11, R9, 0x5410, R5 ;  /* 0x00005410090b7816 */ /* 0x000fe40000000005 */
[----:B------:R-:W-:-:S02]  /*6040*/  SHF.R.U32.HI R5, RZ, 0x10, R0 ;  /* 0x00000010ff057819 */ /* 0x000fc40000011600 */
[----:B------:R-:W-:Y:S02]  /*6050*/  LOP3.LUT R6, R7, 0xff, RZ, 0xc0, !PT ;  /* 0x000000ff07067812 */ /* 0x000fe400078ec0ff */
[C---:B------:R-:W-:Y:S02]  /*6060*/  LOP3.LUT R4, R0.reuse, 0xffff, RZ, 0xc0, !PT ;  /* 0x0000ffff00047812 */ /* 0x040fe400078ec0ff */
[----:B------:R-:W-:Y:S02]  /*6070*/  LOP3.LUT R9, R0, 0xff, RZ, 0xc0, !PT ;  /* 0x000000ff00097812 */ /* 0x000fe400078ec0ff */
[----:B------:R-:W-:Y:S02]  /*6080*/  SHF.R.U32.HI R7, RZ, 0x18, R0 ;  /* 0x00000018ff077819 */ /* 0x000fe40000011600 */
[----:B------:R-:W-:Y:S02]  /*6090*/  LOP3.LUT R0, R5, 0xff, RZ, 0xc0, !PT ;  /* 0x000000ff05007812 */ /* 0x000fe400078ec0ff */
[----:B------:R-:W-:-:S02]  /*60a0*/  PRMT R10, R6, 0x5410, R10 ;  /* 0x00005410060a7816 */ /* 0x000fc4000000000a */
        /* <DEDUP_REMOVED lines=8> */
[----:B------:R-:W-:Y:S02]  /*6130*/  FMNMX.FTZ R0, R91, R88, !PT ;  /* 0x000000585b007209 */ /* 0x000fe40007810000 */
[----:B------:R-:W-:Y:S01]  /*6140*/  PRMT R5, R9, 0x5410, R4 ;  /* 0x0000541009057816 */ /* 0x000fe20000000004 */
[----:B------:R1:W-:Y:S01]  /*6150*/  MUFU.EX2 R243, R2 ;  /* 0x0000000200f37308 */ /* 0x0003e20000000800 */
[----:B------:R-:W-:-:S02]  /*6160*/  FMNMX.FTZ R0, R89, R0, !PT ;  /* 0x0000000059007209 */ /* 0x000fc40007810000 */
[----:B------:R-:W-:Y:S01]  /*6170*/  F2FP.BF16.PACK_AB R9, R252, R58 ;  /* 0x0000003afc09723e */ /* 0x000fe200000010ff */
[----:B------:R-:W-:Y:S01]  /*6180*/  HSET2.LE.AND R5, R5, R30, PT ;  /* 0x0000001e05057233 */ /* 0x000fe20003803000 */
[----:B------:R-:W-:Y:S02]  /*6190*/  FMNMX.FTZ R0, R47, R0, !PT ;  /* 0x000000002f007209 */ /* 0x000fe40007810000 */
[----:B------:R-:W-:Y:S02]  /*61a0*/  F2FP.BF16.PACK_AB R4, R248, R249 ;  /* 0x000000f9f804723e */ /* 0x000fe400000010ff */
[----:B------:R-:W-:Y:S02]  /*61b0*/  FMNMX.FTZ R0, R43, R0, !PT ;  /* 0x000000002b007209 */ /* 0x000fe40007810000 */
[----:B------:R-:W-:Y:S02]  /*61c0*/  LOP3.LUT R7, R7, R4, RZ, 0xc0, !PT ;  /* 0x0000000407077212 */ /* 0x000fe400078ec0ff */
[----:B------:R-:W-:-:S02]  /*61d0*/  FMNMX.FTZ R0, R29, R0, !PT ;  /* 0x000000001d007209 */ /* 0x000fc40007810000 */
[----:B------:R-:W-:Y:S01]  /*61e0*/  LOP3.LUT R4, R5, R9, RZ, 0xc0, !PT ;  /* 0x0000000905047212 */ /* 0x000fe200078ec0ff */
[----:B-1----:R-:W-:Y:S01]  /*61f0*/  FFMA.FTZ R2, R33, c[0x0][0x23c], -R8 ;  /* 0x00008f0021027a23 */ /* 0x002fe20000010808 */
[----:B------:R-:W-:Y:S02]  /*6200*/  FMNMX.FTZ R0, R28, R0, !PT ;  /* 0x000000001c007209 */ /* 0x000fe40007810000 */
[----:B------:R-:W-:Y:S01]  /*6210*/  LOP3.LUT R5, R10, R11, RZ, 0xc0, !PT ;  /* 0x0000000b0a057212 */ /* 0x000fe200078ec0ff */
[----:B------:R1:W-:Y:S01]  /*6220*/  MUFU.EX2 R245, R2 ;  /* 0x0000000200f57308 */ /* 0x0003e20000000800 */
[----:B------:R-:W-:-:S05]  /*6230*/  FMNMX.FTZ R0, R23, R0, !PT ;  /* 0x0000000017007209 */ /* 0x000fca0007810000 */
[----:B------:R-:W2:Y:S01]  /*6240*/  SHFL.BFLY PT, R9, R0, 0x2, 0x1f ;  /* 0x0c401f0000097f89 */ /* 0x000ea200000e0000 */
[C---:B------:R-:W-:Y:S08]  /*6250*/  HMMA.16816.F32.BF16 R140, R4.reuse, R148, RZ ;  /* 0x00000094048c723c */ /* 0x040ff000000418ff */
[----:B------:R-:W-:Y:S01]  /*6260*/  HMMA.16816.F32.BF16 R156, R4, R164, RZ ;  /* 0x000000a4049c723c */ /* 0x000fe200000418ff */
[----:B-1----:R-:W-:-:S02]  /*6270*/  FFMA.FTZ R2, R21, c[0x0][0x23c], -R8 ;  /* 0x00008f0015027a23 */ /* 0x002fc40000010808 */
[----:B------:R-:W-:Y:S02]  /*6280*/  FFMA.FTZ R8, R18, c[0x0][0x23c], -R8 ;  /* 0x00008f0012087a23 */ /* 0x000fe40000010808 */
[----:B------:R1:W-:Y:S03]  /*6290*/  MUFU.EX2 R246, R2 ;  /* 0x0000000200f67308 */ /* 0x0003e60000000800 */
[C---:B------:R-:W-:Y:S05]  /*62a0*/  HMMA.16816.F32.BF16 R36, R4.reuse, R76, RZ ;  /* 0x0000004c0424723c */ /* 0x040fea00000418ff */
[----:B------:R3:W4:Y:S01]  /*62b0*/  MUFU.EX2 R244, R8 ;  /* 0x0000000800f47308 */ /* 0x0007220000000800 */
[----:B--2---:R-:W-:Y:S01]  /*62c0*/  FMNMX.FTZ R16, R9, R0, !PT ;  /* 0x0000000009107209 */ /* 0x004fe20007810000 */
[--C-:B------:R-:W-:Y:S01]  /*62d0*/  FFMA.FTZ R0, R20, c[0x0][0x23c], -R3.reuse ;  /* 0x00008f0014007a23 */ /* 0x100fe20000010803 */
[----:B------:R-:W-:Y:S01]  /*62e0*/  HMMA.16816.F32.BF16 R52, R4, R60, RZ ;  /* 0x0000003c0434723c */ /* 0x000fe200000418ff */
[----:B-1----:R-:W-:Y:S01]  /*62f0*/  LOP3.LUT R2, R17, UR8, R14, 0x96, !PT ;  /* 0x0000000811027c12 */ /* 0x002fe2000f8e960e */
[----:B------:R-:W-:-:S03]  /*6300*/  FFMA.FTZ R14, R34, c[0x0][0x23c], -R3 ;  /* 0x00008f00220e7a23 */ /* 0x000fc60000010803 */
[----:B------:R1:W-:Y:S01]  /*6310*/  MUFU.EX2 R242, R0 ;  /* 0x0000000000f27308 */ /* 0x0003e20000000800 */
[--C-:B------:R-:W-:Y:S02]  /*6320*/  FFMA.FTZ R17, R22, c[0x0][0x23c], -R3.reuse ;  /* 0x00008f0016117a23 */ /* 0x100fe40000010803 */
[C---:B------:R-:W-:Y:S01]  /*6330*/  HMMA.16816.F32.BF16 R68, R4.reuse, R232, RZ ;  /* 0x000000e80444723c */ /* 0x040fe200000418ff */
[----:B------:R-:W-:Y:S01]  /*6340*/  FFMA.FTZ R3, R19, c[0x0][0x23c], -R3 ;  /* 0x00008f0013037a23 */ /* 0x000fe20000010803 */
[----:B------:R-:W-:Y:S01]  /*6350*/  LDSM.16.MT88.4 R32, [R201+0xa800] ;  /* 0x00a80000c920783b */ /* 0x000fe20000004200 */
[----:B---3--:R-:W-:Y:S02]  /*6360*/  IMAD.WIDE.U32 R8, R2, -0x2daee0ad, RZ ;  /* 0xd2511f5302087825 */ /* 0x008fe400078e00ff */
[----:B------:R2:W3:Y:S03]  /*6370*/  MUFU.EX2 R239, R3 ;  /* 0x0000000300ef7308 */ /* 0x0004e60000000800 */
[----:B------:R-:W-:Y:S01]  /*6380*/  HMMA.16816.F32.BF16 R84, R4, R92, RZ ;  /* 0x0000005c0454723c */ /* 0x000fe200000418ff */
[----:B------:R-:W-:-:S02]  /*6390*/  LOP3.LUT R2, R8, 0xffff, RZ, 0xc0, !PT ;  /* 0x0000ffff08027812 */ /* 0x000fc400078ec0ff */
[----:B------:R-:W-:Y:S02]  /*63a0*/  LOP3.LUT R15, R8, 0xff, RZ, 0xc0, !PT ;  /* 0x000000ff080f7812 */ /* 0x000fe400078ec0ff */
[----:B------:R-:W-:Y:S01]  /*63b0*/  SHF.R.U32.HI R13, RZ, 0x18, R8 ;  /* 0x00000018ff0d7819 */ /* 0x000fe20000011608 */
[----:B------:R-:W-:Y:S01]  /*63c0*/  MUFU.EX2 R238, R14 ;  /* 0x0000000e00ee7308 */ /* 0x000fe20000000800 */
[----:B-1----:R-:W-:Y:S01]  /*63d0*/  LOP3.LUT R0, R9, UR18, R12, 0x96, !PT ;  /* 0x0000001209007c12 */ /* 0x002fe2000f8e960c */
[C---:B------:R-:W-:Y:S01]  /*63e0*/  HMMA.16816.F32.BF16 R100, R4.reuse, R108, RZ ;  /* 0x0000006c0464723c */ /* 0x040fe200000418ff */
[----:B------:R-:W-:Y:S02]  /*63f0*/  SHF.R.U32.HI R9, RZ, 0x10, R8 ;  /* 0x00000010ff097819 */ /* 0x000fe40000011608 */
[----:B------:R-:W-:Y:S02]  /*6400*/  SHF.R.U32.HI R12, RZ, 0x8, R2 ;  /* 0x00000008ff0c7819 */ /* 0x000fe40000011602 */
[----:B------:R-:W-:Y:S01]  /*6410*/  LOP3.LUT R2, R0, 0xffff, RZ, 0xc0, !PT ;  /* 0x0000ffff00027812 */ /* 0x000fe200078ec0ff */
[----:B------:R-:W1:Y:S01]  /*6420*/  MUFU.EX2 R139, R17 ;  /* 0x00000011008b7308 */ /* 0x000e620000000800 */
[----:B--2---:R-:W-:Y:S01]  /*6430*/  SHF.R.U32.HI R3, RZ, 0x10, R0 ;  /* 0x00000010ff037819 */ /* 0x004fe20000011600 */
[----:B------:R-:W-:Y:S01]  /*6440*/  HMMA.16816.F32.BF16 R116, R4, R228, RZ ;  /* 0x000000e40474723c */ /* 0x000fe200000418ff */
[----:B------:R-:W-:-:S02]  /*6450*/  LOP3.LUT R11, R9, 0xff, RZ, 0xc0, !PT ;  /* 0x000000ff090b7812 */ /* 0x000fc400078ec0ff */
[----:B------:R-:W-:Y:S02]  /*6460*/  LOP3.LUT R10, R0, 0xff, RZ, 0xc0, !PT ;  /* 0x000000ff000a7812 */ /* 0x000fe400078ec0ff */
[----:B------:R-:W-:Y:S02]  /*6470*/  SHF.R.U32.HI R9, RZ, 0x18, R0 ;  /* 0x00000018ff097819 */ /* 0x000fe40000011600 */
[----:B------:R-:W-:Y:S01]  /*6480*/  SHF.R.U32.HI R8, RZ, 0x8, R2 ;  /* 0x00000008ff087819 */ /* 0x000fe20000011602 */
[C---:B------:R-:W-:Y:S01]  /*6490*/  HMMA.16816.F32.BF16 R152, R4.reuse, R150, RZ ;  /* 0x000000960498723c */ /* 0x040fe200000418ff */
[----:B------:R-:W-:Y:S02]  /*64a0*/  LOP3.LUT R2, R3, 0xff, RZ, 0xc0, !PT ;  /* 0x000000ff03027812 */ /* 0x000fe400078ec0ff */
[----:B------:R-:W-:Y:S02]  /*64b0*/  PRMT R0, R15, 0x5410, R12 ;  /* 0x000054100f007816 */ /* 0x000fe4000000000c */
[----:B------:R-:W-:Y:S01]  /*64c0*/  PRMT R3, R11, 0x5410, R13 ;  /* 0x000054100b037816 */ /* 0x000fe2000000000d */
[----:B------:R-:W2:Y:S01]  /*64d0*/  SHFL.BFLY PT, R12, R16, 0x1, 0x1f ;  /* 0x0c201f00100c7f89 */ /* 0x000ea200000e0000 */
[----:B------:R-:W-:Y:S01]  /*64e0*/  PRMT R11, R10, 0x5410, R8 ;  /* 0x000054100a0b7816 */ /* 0x000fe20000000008 */
[--C-:B------:R-:W-:Y:S01]  /*64f0*/  HSET2.LE.AND R0, R0, R30.reuse, PT ;  /* 0x0000001e00007233 */ /* 0x100fe20003803000 */
[----:B------:R-:W-:Y:S01]  /*6500*/  PRMT R10, R2, 0x5410, R9 ;  /* 0x00005410020a7816 */ /* 0x000fe20000000009 */
[----:B------:R-:W-:Y:S01]  /*6510*/  HMMA.16816.F32.BF16 R168, R4, R166, RZ ;  /* 0x000000a604a8723c */ /* 0x000fe200000418ff */
[----:B------:R-:W-:Y:S01]  /*6520*/  FMNMX.FTZ R9, R107, R106, !PT ;  /* 0x0000006a6b097209 */ /* 0x000fe20007810000 */
[----:B------:R-:W-:Y:S01]  /*6530*/  HSET2.LE.AND R3, R3, R30, PT ;  /* 0x0000001e03037233 */ /* 0x000fe20003803000 */
[----:B----4-:R-:W-:-:S02]  /*6540*/  F2FP.BF16.PACK_AB R2, R244, R246 ;  /* 0x000000f6f402723e */ /* 0x010fc400000010ff */
[----:B------:R-:W-:Y:S02]  /*6550*/  FMNMX.FTZ R9, R105, R9, !PT ;  /* 0x0000000969097209 */ /* 0x000fe40007810000 */
[----:B------:R-:W-:Y:S01]  /*6560*/  LOP3.LUT R130, R0, R2, RZ, 0xc0, !PT ;  /* 0x0000000200827212 */ /* 0x000fe200078ec0ff */
[----:B------:R-:W-:Y:S01]  /*6570*/  HSET2.LE.AND R0, R11, R30, PT ;  /* 0x0000001e0b007233 */ /* 0x000fe20003803000 */
[----:B------:R-:W-:Y:S01]  /*6580*/  F2FP.BF16.PACK_AB R2, R245, R243 ;  /* 0x000000f3f502723e */ /* 0x000fe200000010ff */
[----:B------:R-:W-:Y:S01]  /*6590*/  HMMA.16816.F32.BF16 R48, R4, R78, RZ ;  /* 0x0000004e0430723c */ /* 0x000fe200000418ff */
[----:B------:R-:W-:Y:S02]  /*65a0*/  FMNMX.FTZ R9, R104, R9, !PT ;  /* 0x0000000968097209 */ /* 0x000fe40007810000 */
[----:B------:R-:W-:Y:S02]  /*65b0*/  LOP3.LUT R128, R0, R2, RZ, 0xc0, !PT ;  /* 0x0000000200807212 */ /* 0x000fe400078ec0ff */
[----:B------:R-:W-:-:S02]  /*65c0*/  FMNMX.FTZ R0, R90, R9, !PT ;  /* 0x000000095a007209 */ /* 0x000fc40007810000 */
[----:B---3--:R-:W-:Y:S01]  /*65d0*/  F2FP.BF16.PACK_AB R8, R239, R242 ;  /* 0x000000f2ef08723e */ /* 0x008fe200000010ff */
[C---:B------:R-:W-:Y:S01]  /*65e0*/  HMMA.16816.F32.BF16 R64, R4.reuse, R62, RZ ;  /* 0x0000003e0440723c */ /* 0x040fe200000418ff */
[----:B------:R-:W-:Y:S02]  /*65f0*/  FMNMX.FTZ R0, R45, R0, !PT ;  /* 0x000000002d007209 */ /* 0x000fe40007810000 */
[----:B--2---:R-:W-:Y:S02]  /*6600*/  FMNMX.FTZ R134, R16, R12, !PT ;  /* 0x0000000c10867209 */ /* 0x004fe40007810000 */
[----:B------:R-:W-:Y:S02]  /*6610*/  FMNMX.FTZ R0, R42, R0, !PT ;  /* 0x000000002a007209 */ /* 0x000fe40007810000 */
[C---:B------:R-:W-:Y:S01]  /*6620*/  FSETP.NEU.FTZ.AND P1, PT, R134.reuse, -INF , PT ;  /* 0xff8000008600780b */ /* 0x040fe20003f3d000 */
[----:B------:R-:W-:Y:S01]  /*6630*/  HMMA.16816.F32.BF16 R80, R4, R234, RZ ;  /* 0x000000ea0450723c */ /* 0x000fe200000418ff */
[----:B------:R-:W-:Y:S01]  /*6640*/  FMNMX.FTZ R2, R41, R0, !PT ;  /* 0x0000000029027209 */ /* 0x000fe20007810000 */
[----:B------:R-:W-:Y:S01]  /*6650*/  FMUL.FTZ R0, R134, c[0x0][0x23c] ;  /* 0x00008f0086007a20 */ /* 0x000fe20000410000 */
[----:B------:R-:W-:Y:S01]  /*6660*/  LOP3.LUT R131, R3, R8, RZ, 0xc0, !PT ;  /* 0x0000000803837212 */ /* 0x000fe200078ec0ff */
[----:B------:R-:W-:Y:S01]  /*6670*/  HSET2.LE.AND R3, R10, R30, PT ;  /* 0x0000001e0a037233 */ /* 0x000fe20003803000 */
[----:B-1----:R-:W-:-:S02]  /*6680*/  F2FP.BF16.PACK_AB R8, R139, R238 ;  /* 0x000000ee8b08723e */ /* 0x002fc400000010ff */
[----:B------:R-:W-:Y:S01]  /*6690*/  FSEL R0, R0, RZ, P1 ;  /* 0x000000ff00007208 */ /* 0x000fe20000800000 */
[----:B------:R-:W-:Y:S01]  /*66a0*/  HMMA.16816.F32.BF16 R96, R4, R94, RZ ;  /* 0x0000005e0460723c */ /* 0x000fe200000418ff */
[----:B------:R-:W-:-:S03]  /*66b0*/  LOP3.LUT R129, R3, R8, RZ, 0xc0, !PT ;  /* 0x0000000803817212 */ /* 0x000fc600078ec0ff */
[--C-:B------:R-:W-:Y:S02]  /*66c0*/  FFMA.FTZ R3, R91, c[0x0][0x23c], -R0.reuse ;  /* 0x00008f005b037a23 */ /* 0x100fe40000010800 */
[--C-:B------:R-:W-:Y:S02]  /*66d0*/  FFMA.FTZ R11, R29, c[0x0][0x23c], -R0.reuse ;  /* 0x00008f001d0b7a23 */ /* 0x100fe40000010800 */
[----:B------:R-:W-:Y:S01]  /*66e0*/  HMMA.16816.F32.BF16 R112, R4, R110, RZ ;  /* 0x0000006e0470723c */ /* 0x000fe200000418ff */
[----:B------:R1:W-:Y:S01]  /*66f0*/  MUFU.EX2 R138, R3 ;  /* 0x00000003008a7308 */ /* 0x0003e20000000800 */
[--C-:B------:R-:W-:Y:S02]  /*6700*/  FFMA.FTZ R13, R28, c[0x0][0x23c], -R0.reuse ;  /* 0x00008f001c0d7a23 */ /* 0x100fe40000010800 */
[----:B------:R-:W-:-:S04]  /*6710*/  FFMA.FTZ R14, R23, c[0x0][0x23c], -R0 ;  /* 0x00008f00170e7a23 */ /* 0x000fc80000010800 */
[----:B------:R-:W-:Y:S01]  /*6720*/  HMMA.16816.F32.BF16 R24, R4, R230, RZ ;  /* 0x000000e60418723c */ /* 0x000fe200000418ff */
[----:B------:R-:W2:Y:S01]  /*6730*/  SHFL.BFLY PT, R4, R2, 0x2, 0x1f ;  /* 0x0c401f0002047f89 */ /* 0x000ea200000e0000 */
[----:B------:R-:W-:Y:S05]  /*6740*/  MUFU.EX2 R28, R11 ;  /* 0x0000000b001c7308 */ /* 0x000fea0000000800 */
[----:B------:R-:W-:Y:S01]  /*6750*/  FFMA.FTZ R5, R88, c[0x0][0x23c], -R0 ;  /* 0x00008f0058057a23 */ /* 0x000fe20000010800 */
[----:B------:R-:W-:Y:S01]  /*6760*/  LOP3.LUT R6, R57, UR16, R240, 0x96, !PT ;  /* 0x0000001039067c12 */ /* 0x000fe2000f8e96f0 */
[C---:B------:R-:W-:Y:S01]  /*6770*/  HMMA.16816.F32.BF16 R140, R128.reuse, R32, R140 ;  /* 0x00000020808c723c */ /* 0x040fe2000004188c */
[----:B-1----:R-:W-:Y:S01]  /*6780*/  LOP3.LUT R3, R241, R59, RZ, 0x3c, !PT ;  /* 0x0000003bf1037212 */ /* 0x002fe200078e3cff */
[----:B------:R1:W-:Y:S06]  /*6790*/  MUFU.EX2 R133, R5 ;  /* 0x0000000500857308 */ /* 0x0003ec0000000800 */
[----:B------:R-:W-:Y:S02]  /*67a0*/  HMMA.16816.F32.BF16 R156, R128, R172, R156 ;  /* 0x000000ac809c723c */ /* 0x000fe4000004189c */
[----:B------:R-:W-:Y:S01]  /*67b0*/  MUFU.EX2 R23, R13 ;  /* 0x0000000d00177308 */ /* 0x000fe20000000800 */
[----:B--2---:R-:W-:Y:S01]  /*67c0*/  FMNMX.FTZ R10, R4, R2, !PT ;  /* 0x00000002040a7209 */ /* 0x004fe20007810000 */
[----:B------:R-:W-:-:S06]  /*67d0*/  IMAD.WIDE.U32 R2, R3, -0x2daee0ad, RZ ;  /* 0xd2511f5303027825 */ /* 0x000fcc00078e00ff */
[----:B------:R-:W-:Y:S01]  /*67e0*/  MUFU.EX2 R22, R14 ;  /* 0x0000000e00167308 */ /* 0x000fe20000000800 */
[C---:B------:R-:W-:Y:S01]  /*67f0*/  HMMA.16816.F32.BF16 R36, R128.reuse, R192, R36 ;  /* 0x000000c08024723c */ /* 0x040fe20000041824 */
[----:B-1----:R-:W-:Y:S01]  /*6800*/  IMAD.WIDE.U32 R4, R6, -0x2daee0ad, RZ ;  /* 0xd2511f5306047825 */ /* 0x002fe200078e00ff */
[----:B------:R-:W-:Y:S01]  /*6810*/  LOP3.LUT R3, R3, UR15, R236, 0x96, !PT ;  /* 0x0000000f03037c12 */ /* 0x000fe2000f8e96ec */
[----:B------:R-:W1:Y:S02]  /*6820*/  SHFL.BFLY PT, R12, R10, 0x1, 0x1f ;  /* 0x0c201f000a0c7f89 */ /* 0x000e6400000e0000 */
[----:B------:R-:W-:Y:S01]  /*6830*/  FFMA.FTZ R6, R89, c[0x0][0x23c], -R0 ;  /* 0x00008f0059067a23 */ /* 0x000fe20000010800 */
[----:B------:R-:W-:Y:S01]  /*6840*/  LOP3.LUT R7, R5, UR13, R2, 0x96, !PT ;  /* 0x0000000d05077c12 */ /* 0x000fe2000f8e9602 */
[----:B------:R-:W-:Y:S01]  /*6850*/  FFMA.FTZ R5, R47, c[0x0][0x23c], -R0 ;  /* 0x00008f002f057a23 */ /* 0x000fe20000010800 */
[C---:B------:R-:W-:Y:S01]  /*6860*/  HMMA.16816.F32.BF16 R52, R128.reuse, R184, R52 ;  /* 0x000000b88034723c */ /* 0x040fe20000041834 */
[----:B------:R-:W-:Y:S01]  /*6870*/  IMAD.WIDE.U32 R2, R3, -0x326172a9, RZ ;  /* 0xcd9e8d5703027825 */ /* 0x000fe200078e00ff */
[----:B------:R2:W-:Y:S06]  /*6880*/  MUFU.EX2 R132, R6 ;  /* 0x0000000600847308 */ /* 0x0005ec0000000800 */
[C---:B------:R-:W-:Y:S02]  /*6890*/  HMMA.16816.F32.BF16 R68, R128.reuse, R188, R68 ;  /* 0x000000bc8044723c */ /* 0x040fe40000041844 */
[----:B------:R3:W4:Y:S06]  /*68a0*/  MUFU.EX2 R31, R5 ;  /* 0x00000005001f7308 */ /* 0x00072c0000000800 */
[----:B------:R-:W-:Y:S01]  /*68b0*/  HMMA.16816.F32.BF16 R84, R128, R196, R84 ;  /* 0x000000c48054723c */ /* 0x000fe20000041854 */
[----:B--2---:R-:W-:Y:S01]  /*68c0*/  IMAD.WIDE.U32 R6, R7, -0x326172a9, RZ ;  /* 0xcd9e8d5707067825 */ /* 0x004fe200078e00ff */
[----:B-1----:R-:W-:-:S04]  /*68d0*/  FMNMX.FTZ R137, R10, R12, !PT ;  /* 0x0000000c0a897209 */ /* 0x002fc80007810000 */
[----:B------:R-:W-:Y:S02]  /*68e0*/  FSETP.NEU.FTZ.AND P1, PT, R137, -INF , PT ;  /* 0xff8000008900780b */ /* 0x000fe40003f3d000 */
[----:B------:R-:W-:Y:S01]  /*68f0*/  HMMA.16816.F32.BF16 R100, R128, R176, R100 ;  /* 0x000000b08064723c */ /* 0x000fe20000041864 */
[----:B---3--:R-:W-:Y:S01]  /*6900*/  LOP3.LUT R5, R3, UR14, R56, 0x96, !PT ;  /* 0x0000000e03057c12 */ /* 0x008fe2000f8e9638 */
[----:B------:R-:W-:-:S04]  /*6910*/  FFMA.FTZ R3, R43, c[0x0][0x23c], -R0 ;  /* 0x00008f002b037a23 */ /* 0x000fc80000010800 */
[----:B------:R1:W-:Y:S01]  /*6920*/  MUFU.EX2 R29, R3 ;  /* 0x00000003001d7308 */ /* 0x0003e20000000800 */
[----:B------:R-:W-:Y:S01]  /*6930*/  IMAD.WIDE.U32 R8, R5, -0x2daee0ad, RZ ;  /* 0xd2511f5305087825 */ /* 0x000fe200078e00ff */
[C---:B------:R-:W-:Y:S08]  /*6940*/  HMMA.16816.F32.BF16 R116, R128.reuse, R180, R116 ;  /* 0x000000b48074723c */ /* 0x040ff00000041874 */
[----:B------:R-:W-:Y:S01]  /*6950*/  HMMA.16816.F32.BF16 R152, R128, R34, R152 ;  /* 0x000000228098723c */ /* 0x000fe20000041898 */
[----:B-1----:R-:W-:-:S02]  /*6960*/  LOP3.LUT R3, R7, UR12, R2, 0x96, !PT ;  /* 0x0000000c07037c12 */ /* 0x002fc4000f8e9602 */
[----:B------:R-:W-:-:S05]  /*6970*/  LOP3.LUT R2, R9, UR11, R4, 0x96, !PT ;  /* 0x0000000b09027c12 */ /* 0x000fca000f8e9604 */
[----:B------:R-:W-:Y:S01]  /*6980*/  HMMA.16816.F32.BF16 R168, R128, R174, R168 ;  /* 0x000000ae80a8723c */ /* 0x000fe200000418a8 */
[----:B------:R-:W-:-:S04]  /*6990*/  IMAD.WIDE.U32 R4, R3, -0x2daee0ad, RZ ;  /* 0xd2511f5303047825 */ /* 0x000fc800078e00ff */
[----:B------:R-:W-:Y:S01]  /*69a0*/  IMAD.WIDE.U32 R2, R2, -0x326172a9, RZ ;  /* 0xcd9e8d5702027825 */ /* 0x000fe200078e00ff */
[----:B------:R-:W-:Y:S02]  /*69b0*/  LOP3.LUT R0, R5, UR9, R8, 0x96, !PT ;  /* 0x0000000905007c12 */ /* 0x000fe4000f8e9608 */
[----:B------:R-:W-:Y:S02]  /*69c0*/  HMMA.16816.F32.BF16 R48, R128, R194, R48 ;  /* 0x000000c28030723c */ /* 0x000fe40000041830 */
[----:B------:R-:W-:Y:S01]  /*69d0*/  LOP3.LUT R3, R3, UR10, R6, 0x96, !PT ;  /* 0x0000000a03037c12 */ /* 0x000fe2000f8e9606 */
[----:B------:R-:W-:-:S04]  /*69e0*/  IMAD.WIDE.U32 R10, R0, -0x326172a9, RZ ;  /* 0xcd9e8d57000a7825 */ /* 0x000fc800078e00ff */
[----:B------:R-:W-:Y:S01]  /*69f0*/  FMUL.FTZ R0, R137, c[0x0][0x23c] ;  /* 0x00008f0089007a20 */ /* 0x000fe20000410000 */
[----:B------:R-:W-:Y:S01]  /*6a00*/  LOP3.LUT R5, R11, UR8, R2, 0x96, !PT ;  /* 0x000000080b057c12 */ /* 0x000fe2000f8e9602 */
[----:B------:R-:W-:Y:S01]  /*6a10*/  IMAD.WIDE.U32 R6, R3, -0x2daee0ad, RZ ;  /* 0xd2511f5303067825 */ /* 0x000fe200078e00ff */
[----:B------:R-:W-:Y:S02]  /*6a20*/  HMMA.16816.F32.BF16 R64, R128, R186, R64 ;  /* 0x000000ba8040723c */ /* 0x000fe40000041840 */
[----:B------:R-:W-:Y:S02]  /*6a30*/  FSEL R0, R0, RZ, P1 ;  /* 0x000000ff00007208 */ /* 0x000fe40000800000 */
[----:B------:R-:W-:Y:S01]  /*6a40*/  LOP3.LUT R7, R7, UR7, R4, 0x96, !PT ;  /* 0x0000000707077c12 */ /* 0x000fe2000f8e9604 */
[----:B------:R-:W-:-:S03]  /*6a50*/  IMAD.WIDE.U32 R4, R5, -0x2daee0ad, RZ ;  /* 0xd2511f5305047825 */ /* 0x000fc600078e00ff */
[C---:B------:R-:W-:Y:S01]  /*6a60*/  HMMA.16816.F32.BF16 R80, R128.reuse, R190, R80 ;  /* 0x000000be8050723c */ /* 0x040fe20000041850 */
[----:B------:R-:W-:Y:S01]  /*6a70*/  FFMA.FTZ R2, R107, c[0x0][0x23c], -R0 ;  /* 0x00008f006b027a23 */ /* 0x000fe20000010800 */
[----:B------:R-:W-:Y:S01]  /*6a80*/  LOP3.LUT R8, R5, UR18, R6, 0x96, !PT ;  /* 0x0000001205087c12 */ /* 0x000fe2000f8e9606 */
[--C-:B------:R-:W-:Y:S01]  /*6a90*/  FFMA.FTZ R3, R106, c[0x0][0x23c], -R0.reuse ;  /* 0x00008f006a037a23 */ /* 0x100fe20000010800 */
[C---:B------:R-:W-:Y:S01]  /*6aa0*/  LOP3.LUT R5, R4.reuse, 0xffff, RZ, 0xc0, !PT ;  /* 0x0000ffff04057812 */ /* 0x040fe200078ec0ff */
[----:B------:R-:W-:Y:S01]  /*6ab0*/  MUFU.EX2 R21, R2 ;  /* 0x0000000200157308 */ /* 0x000fe20000000800 */
[--C-:B------:R-:W-:Y:S01]  /*6ac0*/  FFMA.FTZ R9, R105, c[0x0][0x23c], -R0.reuse ;  /* 0x00008f0069097a23 */ /* 0x100fe20000010800 */
[----:B------:R-:W-:Y:S01]  /*6ad0*/  LOP3.LUT R6, R4, 0xff, RZ, 0xc0, !PT ;  /* 0x000000ff04067812 */ /* 0x000fe200078ec0ff */
[----:B------:R-:W-:Y:S01]  /*6ae0*/  FFMA.FTZ R11, R104, c[0x0][0x23c], -R0 ;  /* 0x00008f00680b7a23 */ /* 0x000fe20000010800 */
[----:B------:R-:W-:Y:S01]  /*6af0*/  SHF.R.U32.HI R13, RZ, 0x18, R4 ;  /* 0x00000018ff0d7819 */ /* 0x000fe20000011604 */
[--C-:B------:R-:W-:Y:S01]  /*6b00*/  FFMA.FTZ R12, R90, c[0x0][0x23c], -R0.reuse ;  /* 0x00008f005a0c7a23 */ /* 0x100fe20000010800 */
[----:B------:R-:W-:Y:S01]  /*6b10*/  HMMA.16816.F32.BF16 R96, R128, R198, R96 ;  /* 0x000000c68060723c */ /* 0x000fe20000041860 */
[--C-:B------:R-:W-:Y:S01]  /*6b20*/  FFMA.FTZ R17, R45, c[0x0][0x23c], -R0.reuse ;  /* 0x00008f002d117a23 */ /* 0x100fe20000010800 */
[----:B------:R1:W-:Y:S01]  /*6b30*/  MUFU.EX2 R20, R3 ;  /* 0x0000000300147308 */ /* 0x0003e20000000800 */
[----:B------:R-:W-:-:S02]  /*6b40*/  FFMA.FTZ R15, R42, c[0x0][0x23c], -R0 ;  /* 0x00008f002a0f7a23 */ /* 0x000fc40000010800 */
[----:B------:R-:W-:-:S03]  /*6b50*/  FFMA.FTZ R16, R41, c[0x0][0x23c], -R0 ;  /* 0x00008f0029107a23 */ /* 0x000fc60000010800 */
[C---:B------:R-:W-:Y:S02]  /*6b60*/  HMMA.16816.F32.BF16 R112, R128.reuse, R178, R112 ;  /* 0x000000b28070723c */ /* 0x040fe40000041870 */
[----:B------:R2:W-:Y:S06]  /*6b70*/  MUFU.EX2 R19, R9 ;  /* 0x0000000900137308 */ /* 0x0005ec0000000800 */
[----:B------:R-:W-:Y:S01]  /*6b80*/  HMMA.16816.F32.BF16 R128, R128, R182, R24 ;  /* 0x000000b68080723c */ /* 0x000fe20000041818 */
[----:B-1----:R-:W-:Y:S01]  /*6b90*/  IMAD.WIDE.U32 R2, R7, -0x326172a9, RZ ;  /* 0xcd9e8d5707027825 */ /* 0x002fe200078e00ff */
[----:B------:R1:W3:Y:S04]  /*6ba0*/  MUFU.EX2 R18, R11 ;  /* 0x0000000b00127308 */ /* 0x0002e80000000800 */
[----:B------:R-:W-:Y:S01]  /*6bb0*/  LOP3.LUT R0, R3, UR17, R10, 0x96, !PT ;  /* 0x0000001103007c12 */ /* 0x000fe2000f8e960a */
[----:B------:R-:W-:Y:S01]  /*6bc0*/  IMAD.MOV.U32 R27, RZ, RZ, R44 ;  /* 0x000000ffff1b7224 */ /* 0x000fe200078e002c */
[C---:B------:R-:W-:Y:S01]  /*6bd0*/  LOP3.LUT R3, R2.reuse, 0xffff, RZ, 0xc0, !PT ;  /* 0x0000ffff02037812 */ /* 0x040fe200078ec0ff */
[----:B------:R-:W-:Y:S01]  /*6be0*/  IMAD.MOV.U32 R26, RZ, RZ, R58 ;  /* 0x000000ffff1a7224 */ /* 0x000fe200078e003a */
[----:B------:R-:W-:Y:S01]  /*6bf0*/  LOP3.LUT R10, R2, 0xff, RZ, 0xc0, !PT ;  /* 0x000000ff020a7812 */ /* 0x000fe200078ec0ff */
[----:B------:R-:W-:Y:S01]  /*6c00*/  MUFU.EX2 R15, R15 ;  /* 0x0000000f000f7308 */ /* 0x000fe20000000800 */
[----:B--2---:R-:W-:-:S02]  /*6c10*/  SHF.R.U32.HI R9, RZ, 0x10, R2 ;  /* 0x00000010ff097819 */ /* 0x004fc40000011602 */
[----:B------:R-:W-:Y:S02]  /*6c20*/  SHF.R.U32.HI R7, RZ, 0x18, R2 ;  /* 0x00000018ff077819 */ /* 0x000fe40000011602 */
[----:B------:R-:W-:Y:S02]  /*6c30*/  SHF.R.U32.HI R2, RZ, 0x8, R5 ;  /* 0x00000008ff027819 */ /* 0x000fe40000011605 */
[----:B------:R-:W-:Y:S01]  /*6c40*/  SHF.R.U32.HI R3, RZ, 0x8, R3 ;  /* 0x00000008ff037819 */ /* 0x000fe20000011603 */
[----:B------:R-:W2:Y:S01]  /*6c50*/  MUFU.EX2 R16, R16 ;  /* 0x0000001000107308 */ /* 0x000ea20000000800 */
[----:B------:R-:W-:Y:S02]  /*6c60*/  LOP3.LUT R5, R9, 0xff, RZ, 0xc0, !PT ;  /* 0x000000ff09057812 */ /* 0x000fe400078ec0ff */
[----:B-1----:R-:W-:Y:S02]  /*6c70*/  SHF.R.U32.HI R11, RZ, 0x10, R4 ;  /* 0x00000010ff0b7819 */ /* 0x002fe40000011604 */
[----:B------:R-:W-:-:S02]  /*6c80*/  PRMT R14, R6, 0x5410, R2 ;  /* 0x00005410060e7816 */ /* 0x000fc40000000002 */
[----:B------:R-:W-:Y:S01]  /*6c90*/  PRMT R4, R10, 0x5410, R3 ;  /* 0x000054100a047816 */ /* 0x000fe20000000003 */
[----:B------:R-:W-:Y:S01]  /*6ca0*/  MUFU.EX2 R12, R12 ;  /* 0x0000000c000c7308 */ /* 0x000fe20000000800 */
[C---:B------:R-:W-:Y:S02]  /*6cb0*/  LOP3.LUT R2, R0.reuse, 0xffff, RZ, 0xc0, !PT ;  /* 0x0000ffff00027812 */ /* 0x040fe400078ec0ff */
[----:B------:R-:W-:Y:S02]  /*6cc0*/  SHF.R.U32.HI R3, RZ, 0x10, R0 ;  /* 0x00000010ff037819 */ /* 0x000fe40000011600 */
[----:B------:R-:W-:Y:S02]  /*6cd0*/  PRMT R9, R5, 0x5410, R7 ;  /* 0x0000541005097816 */ /* 0x000fe40000000007 */
[----:B------:R-:W-:Y:S01]  /*6ce0*/  LOP3.LUT R7, R0, 0xff, RZ, 0xc0, !PT ;  /* 0x000000ff00077812 */ /* 0x000fe200078ec0ff */
[----:B------:R-:W1:Y:S01]  /*6cf0*/  MUFU.EX2 R17, R17 ;  /* 0x0000001100117308 */ /* 0x000e620000000800 */
[----:B------:R-:W-:-:S02]  /*6d00*/  SHF.R.U32.HI R5, RZ, 0x8, R2 ;  /* 0x00000008ff057819 */ /* 0x000fc40000011602 */
[----:B------:R-:W-:Y:S01]  /*6d10*/  SHF.R.U32.HI R6, RZ, 0x18, R0 ;  /* 0x00000018ff067819 */ /* 0x000fe20000011600 */
[--C-:B------:R-:W-:Y:S01]  /*6d20*/  HSET2.LE.AND R0, R4, R30.reuse, PT ;  /* 0x0000001e04007233 */ /* 0x100fe20003803000 */
[----:B------:R-:W-:Y:S02]  /*6d30*/  LOP3.LUT R3, R3, 0xff, RZ, 0xc0, !PT ;  /* 0x000000ff03037812 */ /* 0x000fe400078ec0ff */
[----:B----4-:R-:W-:Y:S02]  /*6d40*/  F2FP.BF16.PACK_AB R2, R31, R132 ;  /* 0x000000841f02723e */ /* 0x010fe400000010ff */
[----:B------:R-:W-:Y:S02]  /*6d50*/  PRMT R7, R7, 0x5410, R5 ;  /* 0x0000541007077816 */ /* 0x000fe40000000005 */
[----:B------:R-:W-:Y:S02]  /*6d60*/  PRMT R5, R3, 0x5410, R6 ;  /* 0x0000541003057816 */ /* 0x000fe40000000006 */
[----:B------:R-:W-:Y:S01]  /*6d70*/  LOP3.LUT R6, R0, R2, RZ, 0xc0, !PT ;  /* 0x0000000200067212 */ /* 0x000fe200078ec0ff */
[--C-:B------:R-:W-:Y:S01]  /*6d80*/  HSET2.LE.AND R0, R9, R30.reuse, PT ;  /* 0x0000001e09007233 */ /* 0x100fe20003803000 */
[----:B---3--:R-:W-:Y:S01]  /*6d90*/  F2FP.BF16.PACK_AB R2, R18, R19 ;  /* 0x000000131202723e */ /* 0x008fe200000010ff */
[--C-:B------:R-:W-:Y:S01]  /*6da0*/  HSET2.LE.AND R3, R7, R30.reuse, PT ;  /* 0x0000001e07037233 */ /* 0x100fe20003803000 */
[----:B------:R-:W-:Y:S01]  /*6db0*/  F2FP.BF16.PACK_AB R4, R133, R138 ;  /* 0x0000008a8504723e */ /* 0x000fe200000010ff */
[----:B------:R-:W-:Y:S01]  /*6dc0*/  HSET2.LE.AND R5, R5, R30, PT ;  /* 0x0000001e05057233 */ /* 0x000fe20003803000 */
[----:B------:R-:W-:-:S02]  /*6dd0*/  F2FP.BF16.PACK_AB R9, R20, R21 ;  /* 0x000000151409723e */ /* 0x000fc400000010ff */
[----:B------:R-:W-:Y:S02]  /*6de0*/  LOP3.LUT R7, R0, R2, RZ, 0xc0, !PT ;  /* 0x0000000200077212 */ /* 0x000fe400078ec0ff */
[C---:B------:R-:W-:Y:S02]  /*6df0*/  LOP3.LUT R0, R8.reuse, 0xffff, RZ, 0xc0, !PT ;  /* 0x0000ffff08007812 */ /* 0x040fe400078ec0ff */
[----:B------:R-:W-:Y:S02]  /*6e00*/  LOP3.LUT R4, R3, R4, RZ, 0xc0, !PT ;  /* 0x0000000403047212 */ /* 0x000fe400078ec0ff */
[----:B------:R-:W-:Y:S02]  /*6e10*/  LOP3.LUT R5, R5, R9, RZ, 0xc0, !PT ;  /* 0x0000000905057212 */ /* 0x000fe400078ec0ff */
[----:B------:R-:W-:Y:S02]  /*6e20*/  SHF.R.U32.HI R2, RZ, 0x10, R8 ;  /* 0x00000010ff027819 */ /* 0x000fe40000011608 */
[----:B------:R-:W-:-:S02]  /*6e30*/  LOP3.LUT R10, R8, 0xff, RZ, 0xc0, !PT ;  /* 0x000000ff080a7812 */ /* 0x000fc400078ec0ff */
[----:B------:R-:W-:Y:S01]  /*6e40*/  SHF.R.U32.HI R9, RZ, 0x18, R8 ;  /* 0x00000018ff097819 */ /* 0x000fe20000011608 */
[C---:B------:R-:W-:Y:S01]  /*6e50*/  HMMA.16816.F32.BF16 R144, R4.reuse, R148, RZ ;  /* 0x000000940490723c */ /* 0x040fe200000418ff */
[----:B------:R-:W-:Y:S02]  /*6e60*/  SHF.R.U32.HI R8, RZ, 0x8, R0 ;  /* 0x00000008ff087819 */ /* 0x000fe40000011600 */
[----:B------:R-:W-:Y:S02]  /*6e70*/  LOP3.LUT R0, R2, 0xff, RZ, 0xc0, !PT ;  /* 0x000000ff02007812 */ /* 0x000fe400078ec0ff */
[----:B------:R-:W-:Y:S02]  /*6e80*/  LOP3.LUT R3, R11, 0xff, RZ, 0xc0, !PT ;  /* 0x000000ff0b037812 */ /* 0x000fe400078ec0ff */
[----:B------:R-:W-:Y:S01]  /*6e90*/  PRMT R2, R0, 0x5410, R9 ;  /* 0x0000541000027816 */ /* 0x000fe20000000009 */
[----:B------:R-:W-:Y:S01]  /*6ea0*/  HMMA.16816.F32.BF16 R160, R4, R164, RZ ;  /* 0x000000a404a0723c */ /* 0x000fe200000418ff */
[----:B------:R-:W-:Y:S01]  /*6eb0*/  PRMT R3, R3, 0x5410, R13 ;  /* 0x0000541003037816 */ /* 0x000fe2000000000d */
[--C-:B------:R-:W-:Y:S01]  /*6ec0*/  HSET2.LE.AND R0, R14, R30.reuse, PT ;  /* 0x0000001e0e007233 */ /* 0x100fe20003803000 */
[----:B------:R-:W-:Y:S01]  /*6ed0*/  PRMT R8, R10, 0x5410, R8 ;  /* 0x000054100a087816 */ /* 0x000fe20000000008 */
[--C-:B------:R-:W-:Y:S01]  /*6ee0*/  HSET2.LE.AND R10, R2, R30.reuse, PT ;  /* 0x0000001e020a7233 */ /* 0x100fe20003803000 */
[----:B------:R-:W-:Y:S01]  /*6ef0*/  F2FP.BF16.PACK_AB R2, R22, R23 ;  /* 0x000000171602723e */ /* 0x000fe200000010ff */
[----:B------:R-:W-:-:S02]  /*6f00*/  HSET2.LE.AND R3, R3, R30, PT ;  /* 0x0000001e03037233 */ /* 0x000fc40003803000 */
[C---:B------:R-:W-:Y:S01]  /*6f10*/  HMMA.16816.F32.BF16 R40, R4.reuse, R76, RZ ;  /* 0x0000004c0428723c */ /* 0x040fe200000418ff */
[----:B------:R-:W-:Y:S01]  /*6f20*/  HSET2.LE.AND R9, R8, R30, PT ;  /* 0x0000001e08097233 */ /* 0x000fe20003803000 */
[----:B--2---:R-:W-:Y:S02]  /*6f30*/  F2FP.BF16.PACK_AB R8, R16, R15 ;  /* 0x0000000f1008723e */ /* 0x004fe400000010ff */
[----:B------:R-:W-:Y:S02]  /*6f40*/  LOP3.LUT R126, R0, R2, RZ, 0xc0, !PT ;  /* 0x00000002007e7212 */ /* 0x000fe400078ec0ff */
[----:B-1----:R-:W-:Y:S02]  /*6f50*/  F2FP.BF16.PACK_AB R2, R17, R12 ;  /* 0x0000000c1102723e */ /* 0x002fe400000010ff */
[C---:B------:R-:W-:Y:S01]  /*6f60*/  HMMA.16816.F32.BF16 R56, R4.reuse, R60, RZ ;  /* 0x0000003c0438723c */ /* 0x040fe200000418ff */
[----:B------:R-:W-:Y:S02]  /*6f70*/  F2FP.BF16.PACK_AB R0, R28, R29 ;  /* 0x0000001d1c00723e */ /* 0x000fe400000010ff */
[----:B------:R-:W-:Y:S01]  /*6f80*/  LOP3.LUT R127, R3, R8, RZ, 0xc0, !PT ;  /* 0x00000008037f7212 */ /* 0x000fe200078ec0ff */
[----:B------:R-:W-:Y:S01]  /*6f90*/  FADD.FTZ R3, R26, R252 ;  /* 0x000000fc1a037221 */ /* 0x000fe20000010000 */
[----:B------:R-:W-:Y:S01]  /*6fa0*/  LOP3.LUT R125, R10, R2, RZ, 0xc0, !PT ;  /* 0x000000020a7d7212 */ /* 0x000fe200078ec0ff */
[----:B------:R-:W-:Y:S01]  /*6fb0*/  FADD.FTZ R2, R250, R247 ;  /* 0x000000f7fa027221 */ /* 0x000fe20000010000 */
[----:B------:R-:W-:Y:S01]  /*6fc0*/  LOP3.LUT R124, R9, R0, RZ, 0xc0, !PT ;  /* 0x00000000097c7212 */ /* 0x000fe200078ec0ff */
        /* <DEDUP_REMOVED lines=60> */
[----:B------:R-:W-:-:S04]  /*7390*/  DEPBAR.LE SB0, 0x0 ;  /* 0x000080000000791a */ /* 0x000fc80000000000 */
[----:B------:R-:W3:Y:S04]  /*73a0*/  LDL R25, [R1+0x60] ;  /* 0x0000600001197983 */ /* 0x000ee80000100800 */
[----:B------:R-:W4:Y:S01]  /*73b0*/  LDL.64 R26, [R1+0x78] ;  /* 0x00007800011a7983 */ /* 0x000f220000100a00 */
[----:B------:R-:W-:-:S03]  /*73c0*/  UIADD3 UR33, UR32, -0x2, URZ ;  /* 0xfffffffe20217890 */ /* 0x000fc6000fffe03f */
[----:B------:R-:W5:Y:S01]  /*73d0*/  S2R R252, SR_TID.X ;  /* 0x0000000000fc7919 */ /* 0x000f620000002100 */
[----:B------:R-:W-:Y:S02]  /*73e0*/  USHF.R.S32.HI UR5, URZ, 0x1f, UR33 ;  /* 0x0000001f3f057899 */ /* 0x000fe40008011421 */
[----:B------:R-:W-:Y:S01]  /*73f0*/  UIMAD UR4, UR22, UR33, URZ ;  /* 0x00000021160472a4 */ /* 0x000fe2000f8e023f */
[----:B------:R-:W-:Y:S01]  /*7400*/  IMAD.U32 R2, RZ, RZ, UR33 ;  /* 0x00000021ff027e24 */ /* 0x000fe2000f8e00ff */
[----:B------:R-:W-:Y:S02]  /*7410*/  UISETP.GT.AND UP0, UPT, UR33, UR19, UPT ;  /* 0x000000132100728c */ /* 0x000fe4000bf04270 */
[----:B------:R-:W-:Y:S01]  /*7420*/  UIMAD UR4, UR5, UR23, UR4 ;  /* 0x00000017050472a4 */ /* 0x000fe2000f8e0204 */
[----:B-----5:R-:W-:-:S05]  /*7430*/  IMAD.SHL.U32 R252, R252, 0x2, RZ ;  /* 0x00000002fcfc7824 */ /* 0x020fca00078e00ff */
        /* <DEDUP_REMOVED lines=29> */
[----:B------:R-:W-:Y:S01]  /*7610*/  IMAD.IADD R2, R218, 0x1, -R0 ;  /* 0x00000001da027824 */ /* 0x000fe200078e0a00 */
        /* <DEDUP_REMOVED lines=8> */
[C---:B------:R-:W-:Y:S02]  /*76a0*/  ISETP.LT.OR P0, PT, R0.reuse, R222, P0 ;  /* 0x000000de0000720c */ /* 0x040fe40000701670 */
[----:B------:R-:W-:Y:S01]  /*76b0*/  ISETP.LT.OR P6, PT, R0, R221, P6 ;  /* 0x000000dd0000720c */ /* 0x000fe200037c1670 */
[----:B------:R-:W-:Y:S01]  /*76c0*/  @!PT LDS RZ, [RZ] ;  /* 0x00000000fffff984 */ /* 0x000fe20000000800 */
[----:B------:R-:W-:Y:S01]  /*76d0*/  @!PT LDS RZ, [RZ] ;  /* 0x00000000fffff984 */ /* 0x000fe20000000800 */
[----:B------:R-:W-:Y:S01]  /*76e0*/  @!PT LDS RZ, [RZ] ;  /* 0x00000000fffff984 */ /* 0x000fe20000000800 */
[----:B------:R3:W-:Y:S01]  /*76f0*/  @!P2 LDGSTS.E.BYPASS.LTC128B.128 [R215+0xb800], [R4.64+0x80] ;  /* 0x0b80008004d7afae */ /* 0x0007e2000b901d5c */
[----:B------:R-:W-:-:S03]  /*7700*/  IMAD.MOV.U32 R3, RZ, RZ, R2 ;  /* 0x000000ffff037224 */ /* 0x000fc600078e0002 */
[----:B------:R-:W-:Y:S04]  /*7710*/  LDSM.16.M88.4 R28, [R200+0x8000] ;  /* 0x00800000c81c783b */ /* 0x000fe80000000200 */
[----:B------:R-:W-:Y:S04]  /*7720*/  LDSM.16.M88.4 R24, [R200+0x8800] ;  /* 0x00880000c818783b */ /* 0x000fe80000000200 */
[----:B------:R-:W4:Y:S04]  /*7730*/  LDSM.16.M88.4 R12, [R202] ;  /* 0x00000000ca0c783b */ /* 0x000f280000000200 */
[----:B------:R-:W-:Y:S04]  /*7740*/  LDSM.16.M88.4 R20, [R211] ;  /* 0x00000000d314783b */ /* 0x000fe80000000200 */
[----:B--2---:R-:W2:Y:S04]  /*7750*/  LDSM.16.M88.4 R8, [R202+0x2000] ;  /* 0x00200000ca08783b */ /* 0x004ea80000000200 */
[----:B------:R-:W-:Y:S04]  /*7760*/  LDSM.16.M88.4 R32, [R214] ;  /* 0x00000000d620783b */ /* 0x000fe80000000200 */
[----:B---3--:R-:W3:Y:S04]  /*7770*/  LDSM.16.M88.4 R4, [R204+0x2000] ;  /* 0x00200000cc04783b */ /* 0x008ee80000000200 */
[----:B------:R-:W5:Y:S04]  /*7780*/  LDSM.16.M88.4 R16, [R204] ;  /* 0x00000000cc10783b */ /* 0x000f680000000200 */
[----:B------:R-:W0:Y:S01]  /*7790*/  LDGDEPBAR ;  /* 0x00000000000079af */ /* 0x000e220000000000 */
[----:B----4-:R-:W-:Y:S08]  /*77a0*/  HMMA.16816.F32.BF16 R184, R12, R28, RZ ;  /* 0x0000001c0cb8723c */ /* 0x010ff000000418ff */
[C---:B--2---:R-:W-:Y:S08]  /*77b0*/  HMMA.16816.F32.BF16 R172, R8.reuse, R24, RZ ;  /* 0x0000001808ac723c */ /* 0x044ff000000418ff */
[C---:B------:R-:W-:Y:S08]  /*77c0*/  HMMA.16816.F32.BF16 R176, R8.reuse, R30, RZ ;  /* 0x0000001e08b0723c */ /* 0x040ff000000418ff */
[C---:B------:R-:W-:Y:S08]  /*77d0*/  HMMA.16816.F32.BF16 R180, R8.reuse, R28, RZ ;  /* 0x0000001c08b4723c */ /* 0x040ff000000418ff */
[----:B------:R-:W-:Y:S08]  /*77e0*/  HMMA.16816.F32.BF16 R8, R8, R26, RZ ;  /* 0x0000001a0808723c */ /* 0x000ff000000418ff */
[----:B------:R-:W-:Y:S08]  /*77f0*/  HMMA.16816.F32.BF16 R28, R12, R30, RZ ;  /* 0x0000001e0c1c723c */ /* 0x000ff000000418ff */
[C---:B---3--:R-:W-:Y:S08]  /*7800*/  HMMA.16816.F32.BF16 R196, R4.reuse, R32, R172 ;  /* 0x0000002004c4723c */ /* 0x048ff000000418ac */
[----:B------:R-:W-:Y:S08]  /*7810*/  HMMA.16816.F32.BF16 R228, R4, R22, R176 ;  /* 0x0000001604e4723c */ /* 0x000ff000000418b0 */
[C---:B------:R-:W-:Y:S08]  /*7820*/  HMMA.16816.F32.BF16 R176, R12.reuse, R24, RZ ;  /* 0x000000180cb0723c */ /* 0x040ff000000418ff */
[----:B------:R-:W-:Y:S01]  /*7830*/  HMMA.16816.F32.BF16 R172, R12, R26, RZ ;  /* 0x0000001a0cac723c */ /* 0x000fe200000418ff */
[----:B------:R-:W-:Y:S07]  /*7840*/  LDSM.16.M88.4 R12, [R209+0x8000] ;  /* 0x00800000d10c783b */ /* 0x000fee0000000200 */
[C---:B------:R-:W-:Y:S08]  /*7850*/  HMMA.16816.F32.BF16 R232, R4.reuse, R20, R180 ;  /* 0x0000001404e8723c */ /* 0x040ff000000418b4 */
[----:B------:R-:W-:Y:S01]  /*7860*/  HMMA.16816.F32.BF16 R188, R4, R34, R8 ;  /* 0x0000002204bc723c */ /* 0x000fe20000041808 */
[----:B------:R-:W2:Y:S04]  /*7870*/  LDSM.16.M88.4 R4, [R210+0x2000] ;  /* 0x00200000d204783b */ /* 0x000ea80000000200 */
[----:B------:R-:W-:Y:S03]  /*7880*/  LDSM.16.M88.4 R8, [R210] ;  /* 0x00000000d208783b */ /* 0x000fe60000000200 */
[C---:B-----5:R-:W-:Y:S08]  /*7890*/  HMMA.16816.F32.BF16 R24, R16.reuse, R20, R184 ;  /* 0x000000141018723c */ /* 0x060ff000000418b8 */
[C---:B------:R-:W-:Y:S01]  /*78a0*/  HMMA.16816.F32.BF16 R28, R16.reuse, R22, R28 ;  /* 0x00000016101c723c */ /* 0x040fe2000004181c */
[----:B------:R-:W3:Y:S07]  /*78b0*/  LDSM.16.M88.4 R20, [R209+0x8800] ;  /* 0x00880000d114783b */ /* 0x000eee0000000200 */
[C---:B------:R-:W-:Y:S08]  /*78c0*/  HMMA.16816.F32.BF16 R192, R16.reuse, R32, R176 ;  /* 0x0000002010c0723c */ /* 0x040ff000000418b0 */
[----:B------:R-:W-:Y:S01]  /*78d0*/  HMMA.16816.F32.BF16 R180, R16, R34, R172 ;  /* 0x0000002210b4723c */ /* 0x000fe200000418ac */
[----:B------:R-:W-:Y:S07]  /*78e0*/  LDSM.16.M88.4 R16, [R207] ;  /* 0x00000000cf10783b */ /* 0x000fee0000000200 */
[C---:B--2---:R-:W-:Y:S08]  /*78f0*/  HMMA.16816.F32.BF16 R176, R4.reuse, R12, R232 ;  /* 0x0000000c04b0723c */ /* 0x044ff000000418e8 */
[C---:B------:R-:W-:Y:S08]  /*7900*/  HMMA.16816.F32.BF16 R184, R4.reuse, R14, R228 ;  /* 0x0000000e04b8723c */ /* 0x040ff000000418e4 */
[C---:B---3--:R-:W-:Y:S08]  /*7910*/  HMMA.16816.F32.BF16 R196, R4.reuse, R20, R196 ;  /* 0x0000001404c4723c */ /* 0x048ff000000418c4 */
[----:B------:R-:W-:Y:S01]  /*7920*/  HMMA.16816.F32.BF16 R172, R4, R22, R188 ;  /* 0x0000001604ac723c */ /* 0x000fe200000418bc */
[----:B------:R-:W2:Y:S07]  /*7930*/  LDSM.16.M88.4 R4, [R208+0x2000] ;  /* 0x00200000d004783b */ /* 0x000eae0000000200 */
[C---:B------:R-:W-:Y:S01]  /*7940*/  HMMA.16816.F32.BF16 R32, R8.reuse, R12, R24 ;  /* 0x0000000c0820723c */ /* 0x040fe20000041818 */
[----:B------:R-:W3:Y:S07]  /*7950*/  LDSM.16.M88.4 R24, [R207+0x800] ;  /* 0x00080000cf18783b */ /* 0x000eee0000000200 */
[C---:B------:R-:W-:Y:S01]  /*7960*/  HMMA.16816.F32.BF16 R28, R8.reuse, R14, R28 ;  /* 0x0000000e081c723c */ /* 0x040fe2000004181c */
[----:B------:R-:W4:Y:S07]  /*7970*/  LDSM.16.M88.4 R12, [R208] ;  /* 0x00000000d00c783b */ /* 0x000f2e0000000200 */
[C---:B------:R-:W-:Y:S08]  /*7980*/  HMMA.16816.F32.BF16 R188, R8.reuse, R20, R192 ;  /* 0x0000001408bc723c */ /* 0x040ff000000418c0 */
[----:B------:R-:W-:Y:S01]  /*7990*/  HMMA.16816.F32.BF16 R180, R8, R22, R180 ;  /* 0x0000001608b4723c */ /* 0x000fe200000418b4 */
[----:B------:R-:W-:Y:S04]  /*79a0*/  LDSM.16.M88.4 R20, [R200+0x9800] ;  /* 0x00980000c814783b */ /* 0x000fe80000000200 */
[----:B------:R-:W-:Y:S03]  /*79b0*/  LDSM.16.M88.4 R8, [R202+0x4000] ;  /* 0x00400000ca08783b */ /* 0x000fe60000000200 */
[C---:B--2---:R-:W-:Y:S08]  /*79c0*/  HMMA.16816.F32.BF16 R176, R4.reuse, R16, R176 ;  /* 0x0000001004b0723c */ /* 0x044ff000000418b0 */
[C---:B------:R-:W-:Y:S08]  /*79d0*/  HMMA.16816.F32.BF16 R184, R4.reuse, R18, R184 ;  /* 0x0000001204b8723c */ /* 0x040ff000000418b8 */
[C---:B---3--:R-:W-:Y:S08]  /*79e0*/  HMMA.16816.F32.BF16 R192, R4.reuse, R24, R196 ;  /* 0x0000001804c0723c */ /* 0x048ff000000418c4 */
[----:B------:R-:W-:Y:S01]  /*79f0*/  HMMA.16816.F32.BF16 R172, R4, R26, R172 ;  /* 0x0000001a04ac723c */ /* 0x000fe200000418ac */
[----:B------:R-:W2:Y:S07]  /*7a00*/  LDSM.16.M88.4 R4, [R202+0x6000] ;  /* 0x00600000ca04783b */ /* 0x000eae0000000200 */
[C---:B----4-:R-:W-:Y:S08]  /*7a10*/  HMMA.16816.F32.BF16 R32, R12.reuse, R16, R32 ;  /* 0x000000100c20723c */ /* 0x050ff00000041820 */
        /* <DEDUP_REMOVED lines=8> */
[-C--:B------:R-:W-:Y:S01]  /*7aa0*/  HMMA.16816.F32.BF16 R176, R4, R18.reuse, R184 ;  /* 0x0000001204b0723c */ /* 0x080fe200000418b8 */
[----:B------:R-:W2:Y:S07]  /*7ab0*/  LDSM.16.M88.4 R4, [R204+0x6000] ;  /* 0x00600000cc04783b */ /* 0x000eae0000000200 */
[C---:B------:R-:W-:Y:S01]  /*7ac0*/  HMMA.16816.F32.BF16 R24, R8.reuse, R18, R28 ;  /* 0x000000120818723c */ /* 0x040fe2000004181c */
[----:B------:R-:W3:Y:S07]  /*7ad0*/  LDSM.16.M88.4 R28, [R212] ;  /* 0x00000000d41c783b */ /* 0x000eee0000000200 */
[C---:B------:R-:W-:Y:S01]  /*7ae0*/  HMMA.16816.F32.BF16 R32, R8.reuse, R16, R32 ;  /* 0x000000100820723c */ /* 0x040fe20000041820 */
[----:B------:R-:W4:Y:S07]  /*7af0*/  LDSM.16.M88.4 R16, [R204+0x4000] ;  /* 0x00400000cc10783b */ /* 0x000f2e0000000200 */
[C---:B------:R-:W-:Y:S08]  /*7b00*/  HMMA.16816.F32.BF16 R196, R8.reuse, R20, R196 ;  /* 0x0000001408c4723c */ /* 0x040ff000000418c4 */
[----:B------:R-:W-:Y:S01]  /*7b10*/  HMMA.16816.F32.BF16 R188, R8, R22, R188 ;  /* 0x0000001608bc723c */ /* 0x000fe200000418bc */
[----:B------:R-:W-:Y:S07]  /*7b20*/  LDSM.16.M88.4 R8, [R209+0x9000] ;  /* 0x00900000d108783b */ /* 0x000fee0000000200 */
[C---:B--2---:R-:W-:Y:S08]  /*7b30*/  HMMA.16816.F32.BF16 R184, R4.reuse, R12, R180 ;  /* 0x0000000c04b8723c */ /* 0x044ff000000418b4 */
[C---:B------:R-:W-:Y:S08]  /*7b40*/  HMMA.16816.F32.BF16 R180, R4.reuse, R14, R176 ;  /* 0x0000000e04b4723c */ /* 0x040ff000000418b0 */
[C---:B---3--:R-:W-:Y:S08]  /*7b50*/  HMMA.16816.F32.BF16 R176, R4.reuse, R28, R192 ;  /* 0x0000001c04b0723c */ /* 0x048ff000000418c0 */
[----:B------:R-:W-:Y:S01]  /*7b60*/  HMMA.16816.F32.BF16 R172, R4, R30, R172 ;  /* 0x0000001e04ac723c */ /* 0x000fe200000418ac */
[----:B------:R-:W2:Y:S07]  /*7b70*/  LDSM.16.M88.4 R4, [R210+0x6000] ;  /* 0x00600000d204783b */ /* 0x000eae0000000200 */
[C---:B----4-:R-:W-:Y:S01]  /*7b80*/  HMMA.16816.F32.BF16 R20, R16.reuse, R14, R24 ;  /* 0x0000000e1014723c */ /* 0x050fe20000041818 */
[----:B------:R-:W3:Y:S07]  /*7b90*/  LDSM.16.M88.4 R24, [R209+0x9800] ;  /* 0x00980000d118783b */ /* 0x000eee0000000200 */
        /* <DEDUP_REMOVED lines=12> */
[----:B------:R-:W-:Y:S01]  /*7c60*/  HMMA.16816.F32.BF16 R172, R12, R8, R32 ;  /* 0x000000080cac723c */ /* 0x000fe20000041820 */
[----:B------:R-:W4:Y:S01]  /*7c70*/  LDSM.16.M88.4 R8, [R208+0x4000] ;  /* 0x00400000d008783b */ /* 0x000f220000000200 */
[----:B------:R-:W-:-:S06]  /*7c80*/  DEPBAR.LE SB0, 0x0 ;  /* 0x000080000000791a */ /* 0x000fcc0000000000 */
[C---:B------:R-:W-:Y:S08]  /*7c90*/  HMMA.16816.F32.BF16 R32, R12.reuse, R24, R196 ;  /* 0x000000180c20723c */ /* 0x040ff000000418c4 */
[----:B------:R-:W-:Y:S08]  /*7ca0*/  HMMA.16816.F32.BF16 R12, R12, R26, R192 ;  /* 0x0000001a0c0c723c */ /* 0x000ff000000418c0 */
[C---:B--2---:R-:W-:Y:S08]  /*7cb0*/  HMMA.16816.F32.BF16 R188, R4.reuse, R16, R188 ;  /* 0x0000001004bc723c */ /* 0x044ff000000418bc */
[C---:B------:R-:W-:Y:S08]  /*7cc0*/  HMMA.16816.F32.BF16 R184, R4.reuse, R18, R184 ;  /* 0x0000001204b8723c */ /* 0x040ff000000418b8 */
[C---:B---3--:R-:W-:Y:S08]  /*7cd0*/  HMMA.16816.F32.BF16 R180, R4.reuse, R20, R180 ;  /* 0x0000001404b4723c */ /* 0x048ff000000418b4 */
[----:B------:R-:W-:Y:S01]  /*7ce0*/  HMMA.16816.F32.BF16 R192, R4, R22, R176 ;  /* 0x0000001604c0723c */ /* 0x000fe200000418b0 */
[----:B------:R2:W3:Y:S06]  /*7cf0*/  I2F R6, R3 ;  /* 0x0000000300067306 */ /* 0x0004ec0000201400 */
[--C-:B------:R-:W-:Y:S01]  /*7d00*/  IMAD.IADD R4, R217, 0x1, -R0.reuse ;  /* 0x00000001d9047824 */ /* 0x100fe200078e0a00 */
[----:B----4-:R-:W-:Y:S04]  /*7d10*/  HMMA.16816.F32.BF16 R172, R8, R16, R172 ;  /* 0x0000001008ac723c */ /* 0x010fe800000418ac */
[----:B------:R-:W-:Y:S01]  /*7d20*/  IABS R2, R4 ;  /* 0x0000000400027213 */ /* 0x000fe20000000000 */
[----:B------:R-:W-:-:S03]  /*7d30*/  IMAD.IADD R4, R216, 0x1, -R0 ;  /* 0x00000001d8047824 */ /* 0x000fc600078e0a00 */
[C---:B------:R-:W-:Y:S01]  /*7d40*/  HMMA.16816.F32.BF16 R28, R8.reuse, R18, R28 ;  /* 0x00000012081c723c */ /* 0x040fe2000004181c */
[----:B--2---:R-:W-:Y:S01]  /*7d50*/  IMAD.MOV.U32 R3, RZ, RZ, R2 ;  /* 0x000000ffff037224 */ /* 0x004fe200078e0002 */
[----:B------:R-:W-:Y:S01]  /*7d60*/  IABS R2, R4 ;  /* 0x0000000400027213 */ /* 0x000fe20000000000 */
[----:B------:R-:W-:Y:S02]  /*7d70*/  IMAD.IADD R4, R223, 0x1, -R0 ;  /* 0x00000001df047824 */ /* 0x000fe400078e0a00 */
[----:B------:R2:W4:Y:S03]  /*7d80*/  I2F R7, R3 ;  /* 0x0000000300077306 */ /* 0x0005260000201400 */
[C---:B------:R-:W-:Y:S08]  /*7d90*/  HMMA.16816.F32.BF16 R16, R8.reuse, R20, R32 ;  /* 0x000000140810723c */ /* 0x040ff00000041820 */
[----:B------:R-:W-:Y:S01]  /*7da0*/  HMMA.16816.F32.BF16 R176, R8, R22, R12 ;  /* 0x0000001608b0723c */ /* 0x000fe2000004180c */
[----:B---3--:R-:W-:-:S02]  /*7db0*/  FFMA.FTZ R6, R6, -UR27, R172 ;  /* 0x8000001b06067c23 */ /* 0x008fc400080100ac */
[----:B--2---:R-:W-:Y:S01]  /*7dc0*/  IMAD.MOV.U32 R3, RZ, RZ, R2 ;  /* 0x000000ffff037224 */ /* 0x004fe200078e0002 */
[----:B------:R-:W-:-:S03]  /*7dd0*/  IABS R2, R4 ;  /* 0x0000000400027213 */ /* 0x000fc60000000000 */
[----:B----4-:R-:W-:Y:S01]  /*7de0*/  FFMA.FTZ R8, R7, -UR27, R174 ;  /* 0x8000001b07087c23 */ /* 0x010fe200080100ae */
[----:B------:R-:W-:Y:S01]  /*7df0*/  FSEL R133, R6, -INF , !P0 ;  /* 0xff80000006857808 */ /* 0x000fe20004000000 */
[----:B------:R-:W2:Y:S03]  /*7e00*/  I2F R5, R3 ;  /* 0x0000000300057306 */ /* 0x000ea60000201400 */
[----:B------:R-:W-:Y:S01]  /*7e10*/  FSEL R139, R8, -INF , !P6 ;  /* 0xff800000088b7808 */ /* 0x000fe20007000000 */
[----:B------:R-:W-:Y:S01]  /*7e20*/  BAR.SYNC.DEFER_BLOCKING 0x0 ;  /* 0x0000000000007b1d */ /* 0x000fe20000010000 */
[----:B------:R-:W-:-:S04]  /*7e30*/  ISETP.GE.AND P6, PT, R0, R225, PT ;  /* 0x000000e10000720c */ /* 0x000fc80003fc6270 */
[----:B------:R-:W-:Y:S01]  /*7e40*/  ISETP.LT.OR P6, PT, R0, R220, P6 ;  /* 0x000000dc0000720c */ /* 0x000fe200037c1670 */
[----:B------:R3:W4:Y:S01]  /*7e50*/  I2F R4, R2 ;  /* 0x0000000200047306 */ /* 0x0007220000201400 */
[----:B--2---:R-:W-:-:S05]  /*7e60*/  FFMA.FTZ R10, R5, -UR27, R188 ;  /* 0x8000001b050a7c23 */ /* 0x004fca00080100bc */
[----:B------:R-:W-:Y:S02]  /*7e70*/  FSEL R33, R10, -INF , !P6 ;  /* 0xff8000000a217808 */ /* 0x000fe40007000000 */
[C---:B------:R-:W-:Y:S02]  /*7e80*/  ISETP.GE.AND P6, PT, R0.reuse, R224, PT ;  /* 0x000000e00000720c */ /* 0x040fe40003fc6270 */
[----:B---3--:R-:W-:Y:S01]  /*7e90*/  IADD3 R2, R0, 0x1, RZ ;  /* 0x0000000100027810 */ /* 0x008fe20007ffe0ff */
[----:B----4-:R-:W-:Y:S01]  /*7ea0*/  FFMA.FTZ R12, R4, -UR27, R190 ;  /* 0x8000001b040c7c23 */ /* 0x010fe200080100be */
[----:B------:R-:W-:Y:S02]  /*7eb0*/  ISETP.LT.OR P6, PT, R0, R219, P6 ;  /* 0x000000db0000720c */ /* 0x000fe400037c1670 */
[----:B------:R-:W-:Y:S01]  /*7ec0*/  ISETP.GE.AND P5, PT, R2, R227, PT ;  /* 0x000000e30200720c */ /* 0x000fe20003fa6270 */
[--C-:B------:R-:W-:Y:S01]  /*7ed0*/  IMAD.IADD R3, R218, 0x1, -R2.reuse ;  /* 0x00000001da037824 */ /* 0x100fe200078e0a02 */
[C---:B------:R-:W-:Y:S01]  /*7ee0*/  ISETP.GE.AND P4, PT, R2.reuse, R226, PT ;  /* 0x000000e20200720c */ /* 0x040fe20003f86270 */
[----:B------:R-:W-:Y:S01]  /*7ef0*/  IMAD.IADD R5, R217, 0x1, -R2 ;  /* 0x00000001d9057824 */ /* 0x000fe200078e0a02 */
[----:B------:R-:W-:-:S02]  /*7f00*/  ISETP.GE.AND P1, PT, R2, R225, PT ;  /* 0x000000e10200720c */ /* 0x000fc40003f26270 */
[----:B------:R-:W-:Y:S02]  /*7f10*/  IABS R3, R3 ;  /* 0x0000000300037213 */ /* 0x000fe40000000000 */
[C---:B------:R-:W-:Y:S02]  /*7f20*/  ISETP.GE.AND P0, PT, R2.reuse, R224, PT ;  /* 0x000000e00200720c */ /* 0x040fe40003f06270 */
[----:B------:R-:W-:Y:S01]  /*7f30*/  ISETP.LT.OR P5, PT, R2, R222, P5 ;  /* 0x000000de0200720c */ /* 0x000fe20002fa1670 */
[----:B------:R-:W-:Y:S01]  /*7f40*/  IMAD.MOV.U32 R4, RZ, RZ, R3 ;  /* 0x000000ffff047224 */ /* 0x000fe200078e0003 */
[----:B------:R-:W-:Y:S01]  /*7f50*/  IABS R3, R5 ;  /* 0x0000000500037213 */ /* 0x000fe20000000000 */
[----:B------:R-:W-:Y:S01]  /*7f60*/  IMAD.IADD R5, R216, 0x1, -R2 ;  /* 0x00000001d8057824 */ /* 0x000fe200078e0a02 */
[C---:B------:R-:W-:Y:S01]  /*7f70*/  ISETP.LT.OR P4, PT, R2.reuse, R221, P4 ;  /* 0x000000dd0200720c */ /* 0x040fe20002781670 */
[----:B------:R2:W3:Y:S01]  /*7f80*/  I2F R7, R4 ;  /* 0x0000000400077306 */ /* 0x0004e20000201400 */
[----:B------:R-:W-:-:S02]  /*7f90*/  ISETP.LT.OR P1, PT, R2, R220, P1 ;  /* 0x000000dc0200720c */ /* 0x000fc40000f21670 */
[----:B------:R-:W-:Y:S02]  /*7fa0*/  ISETP.LT.OR P0, PT, R2, R219, P0 ;  /* 0x000000db0200720c */ /* 0x000fe40000701670 */
[----:B------:R-:W-:Y:S01]  /*7fb0*/  FSEL R34, R12, -INF , !P6 ;  /* 0xff8000000c227808 */ /* 0x000fe20007000000 */
[----:B--2---:R-:W-:Y:S01]  /*7fc0*/  IMAD.MOV.U32 R4, RZ, RZ, R3 ;  /* 0x000000ffff047224 */ /* 0x004fe200078e0003 */
[----:B------:R-:W-:Y:S01]  /*7fd0*/  IABS R3, R5 ;  /* 0x0000000500037213 */ /* 0x000fe20000000000 */
[----:B---3--:R-:W-:Y:S02]  /*7fe0*/  FFMA.FTZ R9, R7, -UR27, R173 ;  /* 0x8000001b07097c23 */ /* 0x008fe400080100ad */
[----:B------:R2:W3:Y:S03]  /*7ff0*/  I2F R6, R4 ;  /* 0x0000000400067306 */ /* 0x0004e60000201400 */
[----:B------:R-:W-:-:S05]  /*8000*/  FSEL R132, R9, -INF , !P5 ;  /* 0xff80000009847808 */ /* 0x000fca0006800000 */
[----:B------:R-:W4:Y:S01]  /*8010*/  I2F R5, R3 ;  /* 0x0000000300057306 */ /* 0x000f220000201400 */
[----:B--2---:R-:W-:Y:S01]  /*8020*/  IMAD.IADD R4, R223, 0x1, -R2 ;  /* 0x00000001df047824 */ /* 0x004fe200078e0a02 */
[----:B------:R-:W-:Y:S01]  /*8030*/  IADD3 R2, R0, 0x8, RZ ;  /* 0x0000000800027810 */ /* 0x000fe20007ffe0ff */
[----:B---3--:R-:W-:-:S03]  /*8040*/  FFMA.FTZ R8, R6, -UR27, R175 ;  /* 0x8000001b06087c23 */ /* 0x008fc600080100af */
[----:B------:R-:W-:Y:S01]  /*8050*/  IABS R4, R4 ;  /* 0x0000000400047213 */ /* 0x000fe20000000000 */
[--C-:B------:R-:W-:Y:S01]  /*8060*/  IMAD.IADD R6, R216, 0x1, -R2.reuse ;  /* 0x00000001d8067824 */ /* 0x100fe200078e0a02 */
[----:B------:R-:W-:Y:S01]  /*8070*/  FSEL R138, R8, -INF , !P4 ;  /* 0xff800000088a7808 */ /* 0x000fe20006000000 */
[----:B----4-:R-:W-:Y:S01]  /*8080*/  FFMA.FTZ R7, R5, -UR27, R189 ;  /* 0x8000001b05077c23 */ /* 0x010fe200080100bd */
[----:B------:R2:W3:Y:S01]  /*8090*/  I2F R14, R4 ;  /* 0x00000004000e7306 */ /* 0x0004e20000201400 */
[----:B------:R-:W-:Y:S01]  /*80a0*/  IMAD.IADD R3, R218, 0x1, -R2 ;  /* 0x00000001da037824 */ /* 0x000fe200078e0a02 */
[----:B------:R-:W-:Y:S02]  /*80b0*/  ISETP.GE.AND P6, PT, R2, R227, PT ;  /* 0x000000e30200720c */ /* 0x000fe40003fc6270 */
[----:B------:R-:W-:Y:S02]  /*80c0*/  FSEL R32, R7, -INF , !P1 ;  /* 0xff80000007207808 */ /* 0x000fe40004800000 */
[----:B------:R-:W-:-:S02]  /*80d0*/  IABS R3, R3 ;  /* 0x0000000300037213 */ /* 0x000fc40000000000 */
[C---:B------:R-:W-:Y:S02]  /*80e0*/  ISETP.GE.AND P5, PT, R2.reuse, R226, PT ;  /* 0x000000e20200720c */ /* 0x040fe40003fa6270 */
[----:B------:R4:W5:Y:S01]  /*80f0*/  I2F R11, R3 ;  /* 0x00000003000b7306 */ /* 0x0009620000201400 */
[C---:B------:R-:W-:Y:S02]  /*8100*/  ISETP.GE.AND P4, PT, R2.reuse, R225, PT ;  /* 0x000000e10200720c */ /* 0x040fe40003f86270 */
[C---:B------:R-:W-:Y:S02]  /*8110*/  ISETP.GE.AND P1, PT, R2.reuse, R224, PT ;  /* 0x000000e00200720c */ /* 0x040fe40003f26270 */
[C---:B------:R-:W-:Y:S01]  /*8120*/  ISETP.LT.OR P6, PT, R2.reuse, R222, P6 ;  /* 0x000000de0200720c */ /* 0x040fe200037c1670 */
[----:B--2---:R-:W-:Y:S01]  /*8130*/  IMAD.IADD R4, R217, 0x1, -R2 ;  /* 0x00000001d9047824 */ /* 0x004fe200078e0a02 */
[----:B------:R-:W-:Y:S01]  /*8140*/  ISETP.LT.OR P5, PT, R2, R221, P5 ;  /* 0x000000dd0200720c */ /* 0x000fe20002fa1670 */
[----:B---3--:R-:W-:Y:S01]  /*8150*/  FFMA.FTZ R7, R14, -UR27, R191 ;  /* 0x8000001b0e077c23 */ /* 0x008fe200080100bf */
[----:B------:R-:W-:-:S02]  /*8160*/  ISETP.LT.OR P4, PT, R2, R220, P4 ;  /* 0x000000dc0200720c */ /* 0x000fc40002781670 */
[----:B------:R-:W-:Y:S02]  /*8170*/  IABS R4, R4 ;  /* 0x0000000400047213 */ /* 0x000fe40000000000 */
[----:B------:R-:W-:Y:S02]  /*8180*/  ISETP.LT.OR P1, PT, R2, R219, P1 ;  /* 0x000000db0200720c */ /* 0x000fe40000f21670 */
[----:B------:R-:W-:Y:S01]  /*8190*/  FSEL R27, R7, -INF , !P0 ;  /* 0xff800000071b7808 */ /* 0x000fe20004000000 */
[----:B------:R-:W-:Y:S01]  /*81a0*/  IMAD.MOV.U32 R5, RZ, RZ, R4 ;  /* 0x000000ffff057224 */ /* 0x000fe200078e0004 */
[----:B------:R-:W-:Y:S01]  /*81b0*/  IABS R4, R6 ;  /* 0x0000000600047213 */ /* 0x000fe20000000000 */
[----:B------:R-:W-:Y:S01]  /*81c0*/  IMAD.IADD R6, R223, 0x1, -R2 ;  /* 0x00000001df067824 */ /* 0x000fe200078e0a02 */
[----:B----4-:R-:W-:Y:S01]  /*81d0*/  IADD3 R3, R0, 0x9, RZ ;  /* 0x0000000900037810 */ /* 0x010fe20007ffe0ff */
[----:B------:R2:W3:Y:S01]  /*81e0*/  I2F R10, R5 ;  /* 0x00000005000a7306 */ /* 0x0004e20000201400 */
[----:B-----5:R-:W-:-:S02]  /*81f0*/  FFMA.FTZ R8, R11, -UR27, R28 ;  /* 0x8000001b0b087c23 */ /* 0x020fc4000801001c */
[----:B------:R-:W-:Y:S01]  /*8200*/  ISETP.GE.AND P0, PT, R3, R227, PT ;  /* 0x000000e30300720c */ /* 0x000fe20003f06270 */
[----:B------:R-:W-:-:S03]  /*8210*/  IMAD.IADD R2, R217, 0x1, -R3 ;  /* 0x00000001d9027824 */ /* 0x000fc600078e0a03 */
[C---:B------:R-:W-:Y:S01]  /*8220*/  ISETP.LT.OR P0, PT, R3.reuse, R222, P0 ;  /* 0x000000de0300720c */ /* 0x040fe20000701670 */
[----:B--2---:R-:W-:Y:S01]  /*8230*/  IMAD.MOV.U32 R5, RZ, RZ, R4 ;  /* 0x000000ffff057224 */ /* 0x004fe200078e0004 */
[----:B------:R-:W-:Y:S01]  /*8240*/  IABS R4, R6 ;  /* 0x0000000600047213 */ /* 0x000fe20000000000 */
[----:B---3--:R-:W-:Y:S01]  /*8250*/  FFMA.FTZ R10, R10, -UR27, R30 ;  /* 0x8000001b0a0a7c23 */ /* 0x008fe2000801001e */
[----:B------:R-:W-:Y:S01]  /*8260*/  FSEL R30, R8, -INF , !P6 ;  /* 0xff800000081e7808 */ /* 0x000fe20007000000 */
[----:B------:R2:W3:Y:S01]  /*8270*/  I2F R6, R5 ;  /* 0x0000000500067306 */ /* 0x0004e20000201400 */
[C---:B------:R-:W-:Y:S02]  /*8280*/  ISETP.GE.AND P6, PT, R3.reuse, R226, PT ;  /* 0x000000e20300720c */ /* 0x040fe40003fc6270 */
[----:B------:R-:W-:Y:S02]  /*8290*/  FSEL R35, R10, -INF , !P5 ;  /* 0xff8000000a237808 */ /* 0x000fe40006800000 */
[----:B------:R-:W-:-:S02]  /*82a0*/  ISETP.GE.AND P5, PT, R3, R225, PT ;  /* 0x000000e10300720c */ /* 0x000fc40003fa6270 */
[C---:B------:R-:W-:Y:S01]  /*82b0*/  ISETP.LT.OR P6, PT, R3.reuse, R221, P6 ;  /* 0x000000dd0300720c */ /* 0x040fe200037c1670 */
[----:B------:R-:W4:Y:S01]  /*82c0*/  I2F R13, R4 ;  /* 0x00000004000d7306 */ /* 0x000f220000201400 */
[----:B------:R-:W-:Y:S01]  /*82d0*/  ISETP.LT.OR P5, PT, R3, R220, P5 ;  /* 0x000000dc0300720c */ /* 0x000fe20002fa1670 */
[--C-:B--2---:R-:W-:Y:S02]  /*82e0*/  IMAD.IADD R5, R218, 0x1, -R3.reuse ;  /* 0x00000001da057824 */ /* 0x104fe400078e0a03 */
[----:B---3--:R-:W-:Y:S02]  /*82f0*/  FFMA.FTZ R9, R6, -UR27, R184 ;  /* 0x8000001b06097c23 */ /* 0x008fe400080100b8 */
[----:B------:R-:W-:Y:S01]  /*8300*/  IMAD.IADD R6, R216, 0x1, -R3 ;  /* 0x00000001d8067824 */ /* 0x000fe200078e0a03 */
[----:B------:R-:W-:Y:S02]  /*8310*/  IABS R5, R5 ;  /* 0x0000000500057213 */ /* 0x000fe40000000000 */
[----:B------:R-:W-:Y:S01]  /*8320*/  FSEL R23, R9, -INF , !P4 ;  /* 0xff80000009177808 */ /* 0x000fe20006000000 */
[----:B----4-:R-:W-:Y:S01]  /*8330*/  FFMA.FTZ R7, R13, -UR27, R186 ;  /* 0x8000001b0d077c23 */ /* 0x010fe200080100ba */
[----:B------:R-:W-:Y:S01]  /*8340*/  IABS R4, R2 ;  /* 0x0000000200047213 */ /* 0x000fe20000000000 */
[----:B------:R2:W3:Y:S01]  /*8350*/  I2F R12, R5 ;  /* 0x00000005000c7306 */ /* 0x0004e20000201400 */
[----:B------:R-:W-:-:S02]  /*8360*/  IADD3 R2, R0, 0x10, RZ ;  /* 0x0000001000027810 */ /* 0x000fc40007ffe0ff */
[----:B------:R-:W-:Y:S02]  /*8370*/  ISETP.GE.AND P4, PT, R3, R224, PT ;  /* 0x000000e00300720c */ /* 0x000fe40003f86270 */
[----:B------:R-:W-:Y:S02]  /*8380*/  FSEL R24, R7, -INF , !P1 ;  /* 0xff80000007187808 */ /* 0x000fe40004800000 */
[----:B------:R-:W-:Y:S02]  /*8390*/  ISETP.LT.OR P4, PT, R3, R219, P4 ;  /* 0x000000db0300720c */ /* 0x000fe40002781670 */
[----:B------:R-:W-:-:S04]  /*83a0*/  ISETP.GE.AND P1, PT, R2, R227, PT ;  /* 0x000000e30200720c */ /* 0x000fc80003f26270 */
[----:B------:R-:W-:Y:S01]  /*83b0*/  ISETP.LT.OR P1, PT, R2, R222, P1 ;  /* 0x000000de0200720c */ /* 0x000fe20000f21670 */
[----:B--2---:R-:W-:Y:S01]  /*83c0*/  IMAD.MOV.U32 R5, RZ, RZ, R4 ;  /* 0x000000ffff057224 */ /* 0x004fe200078e0004 */
[----:B------:R-:W-:Y:S01]  /*83d0*/  IABS R4, R6 ;  /* 0x0000000600047213 */ /* 0x000fe20000000000 */
[----:B------:R-:W-:Y:S02]  /*83e0*/  IMAD.IADD R6, R223, 0x1, -R3 ;  /* 0x00000001df067824 */ /* 0x000fe400078e0a03 */
[----:B------:R2:W4:Y:S01]  /*83f0*/  I2F R11, R5 ;  /* 0x00000005000b7306 */ /* 0x0005220000201400 */
[----:B------:R-:W-:Y:S02]  /*8400*/  IMAD.IADD R3, R217, 0x1, -R2 ;  /* 0x00000001d9037824 */ /* 0x000fe400078e0a02 */
[----:B---3--:R-:W-:-:S05]  /*8410*/  FFMA.FTZ R9, R12, -UR27, R29 ;  /* 0x8000001b0c097c23 */ /* 0x008fca000801001d */
[----:B------:R-:W-:Y:S02]  /*8420*/  FSEL R26, R9, -INF , !P0 ;  /* 0xff800000091a7808 */ /* 0x000fe40004000000 */
[----:B------:R-:W-:-:S04]  /*8430*/  ISETP.GE.AND P0, PT, R2, R226, PT ;  /* 0x000000e20200720c */ /* 0x000fc80003f06270 */
[----:B------:R-:W-:Y:S01]  /*8440*/  ISETP.LT.OR P0, PT, R2, R221, P0 ;  /* 0x000000dd0200720c */ /* 0x000fe20000701670 */
[----:B--2---:R-:W-:Y:S01]  /*8450*/  IMAD.MOV.U32 R5, RZ, RZ, R4 ;  /* 0x000000ffff057224 */ /* 0x004fe200078e0004 */
[----:B------:R-:W-:Y:S01]  /*8460*/  IABS R4, R6 ;  /* 0x0000000600047213 */ /* 0x000fe20000000000 */
[----:B----4-:R-:W-:Y:S02]  /*8470*/  FFMA.FTZ R10, R11, -UR27, R31 ;  /* 0x8000001b0b0a7c23 */ /* 0x010fe4000801001f */
[----:B------:R2:W3:Y:S03]  /*8480*/  I2F R6, R5 ;  /* 0x0000000500067306 */ /* 0x0004e60000201400 */
[----:B------:R-:W-:Y:S02]  /*8490*/  FSEL R28, R10, -INF , !P6 ;  /* 0xff8000000a1c7808 */ /* 0x000fe40007000000 */
[----:B------:R-:W-:-:S03]  /*84a0*/  ISETP.GE.AND P6, PT, R2, R225, PT ;  /* 0x000000e10200720c */ /* 0x000fc60003fc6270 */
[----:B------:R4:W-:Y:S01]  /*84b0*/  I2F R14, R4 ;  /* 0x00000004000e7306 */ /* 0x0009e20000201400 */
[----:B------:R-:W-:Y:S01]  /*84c0*/  ISETP.LT.OR P6, PT, R2, R220, P6 ;  /* 0x000000dc0200720c */ /* 0x000fe200037c1670 */
[--C-:B--2---:R-:W-:Y:S02]  /*84d0*/  IMAD.IADD R5, R218, 0x1, -R2.reuse ;  /* 0x00000001da057824 */ /* 0x104fe400078e0a02 */
[----:B---3--:R-:W-:Y:S02]  /*84e0*/  FFMA.FTZ R8, R6, -UR27, R185 ;  /* 0x8000001b06087c23 */ /* 0x008fe400080100b9 */
[----:B------:R-:W-:Y:S01]  /*84f0*/  IMAD.IADD R6, R216, 0x1, -R2 ;  /* 0x00000001d8067824 */ /* 0x000fe200078e0a02 */
[----:B------:R-:W-:Y:S02]  /*8500*/  IABS R5, R5 ;  /* 0x0000000500057213 */ /* 0x000fe40000000000 */
[----:B------:R-:W-:Y:S02]  /*8510*/  FSEL R20, R8, -INF , !P5 ;  /* 0xff80000008147808 */ /* 0x000fe40006800000 */
[----:B----4-:R-:W-:Y:S01]  /*8520*/  IABS R4, R3 ;  /* 0x0000000300047213 */ /* 0x010fe20000000000 */
[----:B------:R2:W3:Y:S01]  /*8530*/  I2F R12, R5 ;  /* 0x00000005000c7306 */ /* 0x0004e20000201400 */
[----:B------:R-:W-:-:S02]  /*8540*/  IADD3 R3, R0, 0x11, RZ ;  /* 0x0000001100037810 */ /* 0x000fc40007ffe0ff */
[----:B------:R-:W-:-:S04]  /*8550*/  ISETP.GE.AND P5, PT, R2, R224, PT ;  /* 0x000000e00200720c */ /* 0x000fc80003fa6270 */
[----:B------:R-:W-:Y:S01]  /*8560*/  ISETP.LT.OR P5, PT, R2, R219, P5 ;  /* 0x000000db0200720c */ /* 0x000fe20002fa1670 */
[----:B--2---:R-:W-:Y:S01]  /*8570*/  IMAD.MOV.U32 R5, RZ, RZ, R4 ;  /* 0x000000ffff057224 */ /* 0x004fe200078e0004 */
[----:B------:R-:W-:Y:S01]  /*8580*/  IABS R4, R6 ;  /* 0x0000000600047213 */ /* 0x000fe20000000000 */
[----:B------:R-:W-:Y:S02]  /*8590*/  IMAD.IADD R6, R223, 0x1, -R2 ;  /* 0x00000001df067824 */ /* 0x000fe400078e0a02 */
[----:B------:R2:W4:Y:S01]  /*85a0*/  I2F R11, R5 ;  /* 0x00000005000b7306 */ /* 0x0005220000201400 */
[----:B------:R-:W-:Y:S02]  /*85b0*/  IMAD.IADD R2, R217, 0x1, -R3 ;  /* 0x00000001d9027824 */ /* 0x000fe400078e0a03 */
[----:B---3--:R-:W-:-:S03]  /*85c0*/  FFMA.FTZ R7, R12, -UR27, R16 ;  /* 0x8000001b0c077c23 */ /* 0x008fc60008010010 */
[----:B------:R-:W-:Y:S02]  /*85d0*/  IABS R2, R2 ;  /* 0x0000000200027213 */ /* 0x000fe40000000000 */
[----:B------:R-:W-:Y:S02]  /*85e0*/  FSEL R198, R7, -INF , !P1 ;  /* 0xff80000007c67808 */ /* 0x000fe40004800000 */
[----:B------:R-:W-:-:S04]  /*85f0*/  ISETP.GE.AND P1, PT, R3, R226, PT ;  /* 0x000000e20300720c */ /* 0x000fc80003f26270 */
[----:B------:R-:W-:Y:S01]  /*8600*/  ISETP.LT.OR P1, PT, R3, R221, P1 ;  /* 0x000000dd0300720c */ /* 0x000fe20000f21670 */
[----:B--2---:R-:W-:Y:S01]  /*8610*/  IMAD.MOV.U32 R5, RZ, RZ, R4 ;  /* 0x000000ffff057224 */ /* 0x004fe200078e0004 */
[----:B------:R-:W-:Y:S01]  /*8620*/  IABS R4, R6 ;  /* 0x0000000600047213 */ /* 0x000fe20000000000 */
[----:B------:R-:W-:Y:S02]  /*8630*/  FFMA.FTZ R6, R14, -UR27, R187 ;  /* 0x8000001b0e067c23 */ /* 0x000fe400080100bb */
[----:B------:R2:W3:Y:S01]  /*8640*/  I2F R9, R5 ;  /* 0x0000000500097306 */ /* 0x0004e20000201400 */
[----:B----4-:R-:W-:Y:S02]  /*8650*/  FFMA.FTZ R8, R11, -UR27, R18 ;  /* 0x8000001b0b087c23 */ /* 0x010fe40008010012 */
[----:B------:R-:W-:Y:S01]  /*8660*/  FSEL R22, R6, -INF , !P4 ;  /* 0xff80000006167808 */ /* 0x000fe20006000000 */
[----:B------:R-:W-:Y:S01]  /*8670*/  IMAD.IADD R6, R223, 0x1, -R3 ;  /* 0x00000001df067824 */ /* 0x000fe200078e0a03 */
[----:B------:R-:W-:-:S02]  /*8680*/  ISETP.GE.AND P4, PT, R3, R227, PT ;  /* 0x000000e30300720c */ /* 0x000fc40003f86270 */
[----:B------:R-:W-:Y:S01]  /*8690*/  FSEL R199, R8, -INF , !P0 ;  /* 0xff80000008c77808 */ /* 0x000fe20004000000 */
[----:B------:R4:W-:Y:S01]  /*86a0*/  I2F R15, R4 ;  /* 0x00000004000f7306 */ /* 0x0009e20000201400 */
[C---:B------:R-:W-:Y:S02]  /*86b0*/  ISETP.GE.AND P0, PT, R3.reuse, R225, PT ;  /* 0x000000e10300720c */ /* 0x040fe40003f06270 */
[C---:B------:R-:W-:Y:S02]  /*86c0*/  ISETP.LT.OR P4, PT, R3.reuse, R222, P4 ;  /* 0x000000de0300720c */ /* 0x040fe40002781670 */
[----:B------:R-:W-:Y:S01]  /*86d0*/  ISETP.LT.OR P0, PT, R3, R220, P0 ;  /* 0x000000dc0300720c */ /* 0x000fe20000701670 */
[----:B--2---:R-:W-:Y:S02]  /*86e0*/  IMAD.IADD R5, R218, 0x1, -R3 ;  /* 0x00000001da057824 */ /* 0x004fe400078e0a03 */
[----:B---3--:R-:W-:-:S03]  /*86f0*/  FFMA.FTZ R9, R9, -UR27, R180 ;  /* 0x8000001b09097c23 */ /* 0x008fc600080100b4 */
[----:B------:R-:W-:Y:S02]  /*8700*/  IABS R5, R5 ;  /* 0x0000000500057213 */ /* 0x000fe40000000000 */
[----:B------:R-:W-:Y:S02]  /*8710*/  FSEL R239, R9, -INF , !P6 ;  /* 0xff80000009ef7808 */ /* 0x000fe40007000000 */
[C---:B------:R-:W-:Y:S01]  /*8720*/  ISETP.GE.AND P6, PT, R3.reuse, R224, PT ;  /* 0x000000e00300720c */ /* 0x040fe20003fc6270 */
[----:B----4-:R-:W-:Y:S02]  /*8730*/  IMAD.MOV.U32 R4, RZ, RZ, R5 ;  /* 0x000000ffff047224 */ /* 0x010fe400078e0005 */
[----:B------:R-:W-:Y:S01]  /*8740*/  IMAD.MOV.U32 R5, RZ, RZ, R2 ;  /* 0x000000ffff057224 */ /* 0x000fe200078e0002 */
[----:B------:R-:W-:Y:S01]  /*8750*/  IADD3 R2, R0, 0x18, RZ ;  /* 0x0000001800027810 */ /* 0x000fe20007ffe0ff */
[----:B------:R2:W-:Y:S01]  /*8760*/  I2F R13, R4 ;  /* 0x00000004000d7306 */ /* 0x0005e20000201400 */
[----:B------:R-:W-:-:S02]  /*8770*/  ISETP.LT.OR P6, PT, R3, R219, P6 ;  /* 0x000000db0300720c */ /* 0x000fc400037c1670 */
[----:B------:R-:W-:-:S05]  /*8780*/  IADD3 R0, R0, 0x19, RZ ;  /* 0x0000001900007810 */ /* 0x000fca0007ffe0ff */
[----:B------:R-:W3:Y:S01]  /*8790*/  I2F R10, R5 ;  /* 0x00000005000a7306 */ /* 0x000ee20000201400 */
[----:B--2---:R-:W-:-:S05]  /*87a0*/  IMAD.IADD R4, R216, 0x1, -R3 ;  /* 0x00000001d8047824 */ /* 0x004fca00078e0a03 */
[----:B------:R-:W-:Y:S01]  /*87b0*/  IABS R4, R4 ;  /* 0x0000000400047213 */ /* 0x000fe20000000000 */
[----:B---3--:R-:W-:-:S04]  /*87c0*/  FFMA.FTZ R8, R10, -UR27, R19 ;  /* 0x8000001b0a087c23 */ /* 0x008fc80008010013 */
[----:B------:R-:W-:Y:S01]  /*87d0*/  IMAD.MOV.U32 R5, RZ, RZ, R4 ;  /* 0x000000ffff057224 */ /* 0x000fe200078e0004 */
[----:B------:R-:W-:Y:S01]  /*87e0*/  IABS R4, R6 ;  /* 0x0000000600047213 */ /* 0x000fe20000000000 */
[----:B------:R-:W-:Y:S01]  /*87f0*/  IMAD.IADD R6, R218, 0x1, -R2 ;  /* 0x00000001da067824 */ /* 0x000fe200078e0a02 */
[----:B------:R-:W-:Y:S01]  /*8800*/  FSEL R196, R8, -INF , !P1 ;  /* 0xff80000008c47808 */ /* 0x000fe20004800000 */
[----:B------:R2:W3:Y:S01]  /*8810*/  I2F R7, R5 ;  /* 0x0000000500077306 */ /* 0x0004e20000201400 */
[----:B------:R-:W-:-:S04]  /*8820*/  ISETP.GE.AND P1, PT, R2, R225, PT ;  /* 0x000000e10200720c */ /* 0x000fc80003f26270 */
[----:B------:R-:W-:Y:S01]  /*8830*/  ISETP.LT.OR P1, PT, R2, R220, P1 ;  /* 0x000000dc0200720c */ /* 0x000fe20000f21670 */
[----:B--2---:R-:W-:Y:S01]  /*8840*/  IMAD.MOV.U32 R5, RZ, RZ, R4 ;  /* 0x000000ffff057224 */ /* 0x004fe200078e0004 */
[----:B------:R-:W-:Y:S01]  /*8850*/  IABS R4, R6 ;  /* 0x0000000600047213 */ /* 0x000fe20000000000 */
[----:B------:R-:W-:Y:S02]  /*8860*/  FFMA.FTZ R6, R13, -UR27, R17 ;  /* 0x8000001b0d067c23 */ /* 0x000fe40008010011 */
[----:B------:R2:W4:Y:S01]  /*8870*/  I2F R14, R5 ;  /* 0x00000005000e7306 */ /* 0x0005220000201400 */
[----:B---3--:R-:W-:Y:S02]  /*8880*/  FFMA.FTZ R7, R7, -UR27, R181 ;  /* 0x8000001b07077c23 */ /* 0x008fe400080100b5 */
[----:B------:R-:W-:Y:S02]  /*8890*/  FSEL R190, R6, -INF , !P4 ;  /* 0xff80000006be7808 */ /* 0x000fe40006000000 */
[----:B------:R-:W-:-:S02]  /*88a0*/  ISETP.GE.AND P4, PT, R2, R226, PT ;  /* 0x000000e20200720c */ /* 0x000fc40003f86270 */
[----:B------:R-:W-:Y:S01]  /*88b0*/  FSEL R197, R7, -INF , !P0 ;  /* 0xff80000007c57808 */ /* 0x000fe20004000000 */
[----:B------:R3:W5:Y:S01]  /*88c0*/  I2F R9, R4 ;  /* 0x0000000400097306 */ /* 0x0007620000201400 */
[C---:B------:R-:W-:Y:S02]  /*88d0*/  ISETP.GE.AND P0, PT, R2.reuse, R224, PT ;  /* 0x000000e00200720c */ /* 0x040fe40003f06270 */
[C---:B------:R-:W-:Y:S02]  /*88e0*/  ISETP.LT.OR P4, PT, R2.reuse, R221, P4 ;  /* 0x000000dd0200720c */ /* 0x040fe40002781670 */
[----:B------:R-:W-:Y:S01]  /*88f0*/  ISETP.LT.OR P0, PT, R2, R219, P0 ;  /* 0x000000db0200720c */ /* 0x000fe20000701670 */
[----:B--2---:R-:W-:Y:S02]  /*8900*/  IMAD.IADD R5, R217, 0x1, -R2 ;  /* 0x00000001d9057824 */ /* 0x004fe400078e0a02 */
[----:B----4-:R-:W-:-:S03]  /*8910*/  FFMA.FTZ R6, R14, -UR27, R183 ;  /* 0x8000001b0e067c23 */ /* 0x010fc600080100b7 */
[----:B------:R-:W-:Y:S01]  /*8920*/  IABS R3, R5 ;  /* 0x0000000500037213 */ /* 0x000fe20000000000 */
[----:B------:R-:W-:Y:S01]  /*8930*/  FFMA.FTZ R5, R15, -UR27, R182 ;  /* 0x8000001b0f057c23 */ /* 0x000fe200080100b6 */
[----:B------:R-:W-:Y:S01]  /*8940*/  FSEL R191, R6, -INF , !P6 ;  /* 0xff80000006bf7808 */ /* 0x000fe20007000000 */
[----:B---3--:R-:W-:Y:S01]  /*8950*/  IMAD.IADD R4, R216, 0x1, -R2 ;  /* 0x00000001d8047824 */ /* 0x008fe200078e0a02 */
[----:B------:R2:W-:Y:S01]  /*8960*/  I2F R13, R3 ;  /* 0x00000003000d7306 */ /* 0x0005e20000201400 */
[----:B-----5:R-:W-:Y:S01]  /*8970*/  FFMA.FTZ R9, R9, -UR27, R176 ;  /* 0x8000001b09097c23 */ /* 0x020fe200080100b0 */
[----:B------:R-:W-:Y:S01]  /*8980*/  FSEL R238, R5, -INF , !P5 ;  /* 0xff80000005ee7808 */ /* 0x000fe20006800000 */
[----:B------:R-:W-:Y:S01]  /*8990*/  IMAD.IADD R5, R218, 0x1, -R0 ;  /* 0x00000001da057824 */ /* 0x000fe200078e0a00 */
[----:B------:R-:W-:Y:S02]  /*89a0*/  IABS R4, R4 ;  /* 0x0000000400047213 */ /* 0x000fe40000000000 */
[----:B------:R-:W-:-:S02]  /*89b0*/  ISETP.GE.AND P5, PT, R2, R227, PT ;  /* 0x000000e30200720c */ /* 0x000fc40003fa6270 */
[----:B------:R-:W3:Y:S01]  /*89c0*/  I2F R12, R4 ;  /* 0x00000004000c7306 */ /* 0x000ee20000201400 */
[----:B------:R-:W-:Y:S02]  /*89d0*/  ISETP.GE.AND P6, PT, R0, R227, PT ;  /* 0x000000e30000720c */ /* 0x000fe40003fc6270 */
[-C--:B------:R-:W-:Y:S02]  /*89e0*/  ISETP.LT.OR P5, PT, R2, R222.reuse, P5 ;  /* 0x000000de0200720c */ /* 0x080fe40002fa1670 */
[C---:B------:R-:W-:Y:S02]  /*89f0*/  ISETP.LT.OR P6, PT, R0.reuse, R222, P6 ;  /* 0x000000de0000720c */ /* 0x040fe400037c1670 */
[----:B------:R-:W-:Y:S01]  /*8a00*/  FSEL R184, R9, -INF , !P5 ;  /* 0xff80000009b87808 */ /* 0x000fe20006800000 */
[----:B--2---:R-:W-:Y:S01]  /*8a10*/  IMAD.IADD R3, R223, 0x1, -R2 ;  /* 0x00000001df037824 */ /* 0x004fe200078e0a02 */
[----:B------:R-:W-:Y:S01]  /*8a20*/  ISETP.GE.AND P5, PT, R0, R226, PT ;  /* 0x000000e20000720c */ /* 0x000fe20003fa6270 */
[----:B------:R-:W-:-:S03]  /*8a30*/  IMAD.IADD R2, R216, 0x1, -R0 ;  /* 0x00000001d8027824 */ /* 0x000fc600078e0a00 */
[----:B------:R-:W-:Y:S02]  /*8a40*/  IABS R3, R3 ;  /* 0x0000000300037213 */ /* 0x000fe40000000000 */
[----:B------:R-:W-:Y:S01]  /*8a50*/  IABS R2, R2 ;  /* 0x0000000200027213 */ /* 0x000fe20000000000 */
[----:B---3--:R-:W-:Y:S01]  /*8a60*/  FFMA.FTZ R7, R12, -UR27, R192 ;  /* 0x8000001b0c077c23 */ /* 0x008fe200080100c0 */
[C---:B------:R-:W-:Y:S01]  /*8a70*/  ISETP.LT.OR P5, PT, R0.reuse, R221, P5 ;  /* 0x000000dd0000720c */ /* 0x040fe20002fa1670 */
[----:B------:R-:W-:Y:S01]  /*8a80*/  IMAD.MOV.U32 R4, RZ, RZ, R3 ;  /* 0x000000ffff047224 */ /* 0x000fe200078e0003 */
[----:B------:R-:W-:Y:S01]  /*8a90*/  IABS R3, R5 ;  /* 0x0000000500037213 */ /* 0x000fe20000000000 */
[----:B------:R-:W-:Y:S01]  /*8aa0*/  FFMA.FTZ R5, R13, -UR27, R178 ;  /* 0x8000001b0d057c23 */ /* 0x000fe200080100b2 */
[----:B------:R-:W-:Y:S01]  /*8ab0*/  FSEL R189, R7, -INF , !P1 ;  /* 0xff80000007bd7808 */ /* 0x000fe20004800000 */
[----:B------:R2:W3:Y:S01]  /*8ac0*/  I2F R10, R4 ;  /* 0x00000004000a7306 */ /* 0x0004e20000201400 */
[----:B------:R-:W-:-:S02]  /*8ad0*/  ISETP.GE.AND P1, PT, R0, R224, PT ;  /* 0x000000e00000720c */ /* 0x000fc40003f26270 */
[----:B------:R-:W-:Y:S02]  /*8ae0*/  FSEL R185, R5, -INF , !P4 ;  /* 0xff80000005b97808 */ /* 0x000fe40006000000 */
[C---:B------:R-:W-:Y:S02]  /*8af0*/  ISETP.GE.AND P4, PT, R0.reuse, R225, PT ;  /* 0x000000e10000720c */ /* 0x040fe40003f86270 */
[C---:B------:R-:W-:Y:S01]  /*8b00*/  ISETP.LT.OR P1, PT, R0.reuse, R219, P1 ;  /* 0x000000db0000720c */ /* 0x040fe20000f21670 */
[----:B------:R-:W4:Y:S01]  /*8b10*/  I2F R11, R3 ;  /* 0x00000003000b7306 */ /* 0x000f220000201400 */
[----:B------:R-:W-:Y:S01]  /*8b20*/  ISETP.LT.OR P4, PT, R0, R220, P4 ;  /* 0x000000dc0000720c */ /* 0x000fe20002781670 */
[----:B--2---:R-:W-:Y:S02]  /*8b30*/  IMAD.IADD R4, R217, 0x1, -R0 ;  /* 0x00000001d9047824 */ /* 0x004fe400078e0a00 */
[----:B---3--:R-:W-:-:S03]  /*8b40*/  FFMA.FTZ R10, R10, -UR27, R194 ;  /* 0x8000001b0a0a7c23 */ /* 0x008fc600080100c2 */
[----:B------:R-:W-:Y:S02]  /*8b50*/  IABS R4, R4 ;  /* 0x0000000400047213 */ /* 0x000fe40000000000 */
[----:B------:R-:W-:Y:S01]  /*8b60*/  FSEL R188, R10, -INF , !P0 ;  /* 0xff8000000abc7808 */ /* 0x000fe20004000000 */
[----:B----4-:R-:W-:Y:S01]  /*8b70*/  FFMA.FTZ R5, R11, -UR27, R177 ;  /* 0x8000001b0b057c23 */ /* 0x010fe200080100b1 */
[----:B------:R-:W-:Y:S01]  /*8b80*/  PLOP3.LUT P0, PT, PT, PT, UP0, 0x80, 0x0 ;  /* 0x000000000000781c */ /* 0x000fe20003f0f008 */
[----:B------:R-:W-:Y:S02]  /*8b90*/  IMAD.MOV.U32 R3, RZ, RZ, R4 ;  /* 0x000000ffff037224 */ /* 0x000fe400078e0004 */
[----:B------:R-:W-:Y:S01]  /*8ba0*/  IMAD.IADD R4, R223, 0x1, -R0 ;  /* 0x00000001df047824 */ /* 0x000fe200078e0a00 */
[----:B------:R-:W-:Y:S01]  /*8bb0*/  FSEL R178, R5, -INF , !P6 ;  /* 0xff80000005b27808 */ /* 0x000fe20007000000 */
[----:B------:R2:W3:Y:S02]  /*8bc0*/  I2F R8, R3 ;  /* 0x0000000300087306 */ /* 0x0004e40000201400 */
[----:B--2---:R-:W-:Y:S01]  /*8bd0*/  IMAD.MOV.U32 R3, RZ, RZ, R2 ;  /* 0x000000ffff037224 */ /* 0x004fe200078e0002 */
[----:B------:R-:W-:Y:S01]  /*8be0*/  IABS R2, R4 ;  /* 0x0000000400027213 */ /* 0x000fe20000000000 */
[----:B---3--:R-:W-:-:S04]  /*8bf0*/  FFMA.FTZ R4, R8, -UR27, R179 ;  /* 0x8000001b08047c23 */ /* 0x008fc800080100b3 */
[----:B------:R-:W2:Y:S01]  /*8c00*/  I2F R3, R3 ;  /* 0x0000000300037306 */ /* 0x000ea20000201400 */
[----:B------:R-:W-:-:S07]  /*8c10*/  FSEL R179, R4, -INF , !P5 ;  /* 0xff80000004b37808 */ /* 0x000fce0006800000 */
[----:B------:R-:W3:Y:S01]  /*8c20*/  I2F R2, R2 ;  /* 0x0000000200027306 */ /* 0x000ee20000201400 */
[----:B--2---:R-:W-:-:S05]  /*8c30*/  FFMA.FTZ R3, R3, -UR27, R193 ;  /* 0x8000001b03037c23 */ /* 0x004fca00080100c1 */
[----:B------:R-:W-:Y:S01]  /*8c40*/  FSEL R186, R3, -INF , !P4 ;  /* 0xff80000003ba7808 */ /* 0x000fe20006000000 */
[----:B---3--:R-:W-:-:S05]  /*8c50*/  FFMA.FTZ R0, R2, -UR27, R195 ;  /* 0x8000001b02007c23 */ /* 0x008fca00080100c3 */
        /* <DEDUP_REMOVED lines=48> */
.L_x_1984:
[----:B------:R-:W-:Y:S05]  /*8f60*/  BSYNC B0 ;  /* 0x0000000000007941 */ /* 0x000fea0003800000 */
.L_x_1983:
[----:B------:R-:W0:Y:S02]  /*8f70*/  LDGDEPBAR ;  /* 0x00000000000079af */ /* 0x000e240000000000 */
.L_x_1982:
[----:B--2-4-:R-:W2:Y:S04]  /*8f80*/  LDL R4, [R1+0x70] ;  /* 0x0000700001047983 */ /* 0x014ea80000100800 */
[----:B------:R-:W3:Y:S04]  /*8f90*/  LDL R0, [R1+0x28] ;  /* 0x0000280001007983 */ /* 0x000ee80000100800 */
[----:B------:R-:W4:Y:S04]  /*8fa0*/  LDL.64 R2, [R1+0x80] ;  /* 0x0000800001027983 */ /* 0x000f280000100a00 */
[----:B------:R-:W5:Y:S01]  /*8fb0*/  LDL.64 R6, [R1] ;  /* 0x0000000001067983 */ /* 0x000f620000100a00 */
[----:B------:R-:W-:-:S02]  /*8fc0*/  MOV R31, R247 ;  /* 0x000000f7001f7202 */ /* 0x000fc40000000f00 */
[----:B--2---:R-:W-:Y:S02]  /*8fd0*/  LOP3.LUT R4, R241, R4, RZ, 0x3c, !PT ;  /* 0x00000004f1047212 */ /* 0x004fe400078e3cff */
[----:B---3--:R-:W-:-:S03]  /*8fe0*/  MOV R16, R0 ;  /* 0x0000000000107202 */ /* 0x008fc60000000f00 */
[----:B------:R-:W-:Y:S01]  /*8ff0*/  IMAD.WIDE.U32 R4, R4, -0x2daee0ad, RZ ;  /* 0xd2511f5304047825 */ /* 0x000fe200078e00ff */
[----:B------:R-:W-:Y:S02]  /*9000*/  MOV R0, UR31 ;  /* 0x0000001f00007c02 */ /* 0x000fe40008000f00 */
[----:B----4-:R-:W-:Y:S02]  /*9010*/  MOV R15, R3 ;  /* 0x00000003000f7202 */ /* 0x010fe40000000f00 */
[----:B------:R-:W-:Y:S02]  /*9020*/  FMNMX.FTZ R3, R134, R33, !PT ;  /* 0x0000002186037209 */ /* 0x000fe40007810000 */
[----:B------:R-:W-:Y:S02]  /*9030*/  LOP3.LUT R0, R237, UR33, R0, 0x96, !PT ;  /* 0x00000021ed007c12 */ /* 0x000fe4000f8e9600 */
[----:B------:R-:W-:Y:S02]  /*9040*/  MOV R14, R2 ;  /* 0x00000002000e7202 */ /* 0x000fe40000000f00 */
[----:B------:R-:W-:-:S02]  /*9050*/  FMNMX.FTZ R3, R32, R3, !PT ;  /* 0x0000000320037209 */ /* 0x000fc40007810000 */
[----:B------:R-:W-:Y:S01]  /*9060*/  LOP3.LUT R2, R5, UR15, R236, 0x96, !PT ;  /* 0x0000000f05027c12 */ /* 0x000fe2000f8e96ec */
[----:B------:R-:W-:Y:S01]  /*9070*/  IMAD.WIDE.U32 R12, R0, -0x326172a9, RZ ;  /* 0xcd9e8d57000c7825 */ /* 0x000fe200078e00ff */
[----:B------:R-:W-:-:S03]  /*9080*/  FMNMX.FTZ R0, R23, R3, !PT ;  /* 0x0000000317007209 */ /* 0x000fc60007810000 */
[----:B------:R-:W-:Y:S01]  /*9090*/  IMAD.WIDE.U32 R2, R2, -0x326172a9, RZ ;  /* 0xcd9e8d5702027825 */ /* 0x000fe200078e00ff */
[----:B------:R-:W-:Y:S02]  /*90a0*/  LOP3.LUT R5, R13, UR16, R240, 0x96, !PT ;  /* 0x000000100d057c12 */ /* 0x000fe4000f8e96f0 */
[----:B-----5:R-:W-:Y:S02]  /*90b0*/  MOV R180, R6 ;  /* 0x0000000600b47202 */ /* 0x020fe40000000f00 */
[----:B------:R-:W-:Y:S02]  /*90c0*/  LOP3.LUT R6, R3, UR14, R12, 0x96, !PT ;  /* 0x0000000e03067c12 */ /* 0x000fe4000f8e960c */
[----:B------:R-:W-:Y:S01]  /*90d0*/  FMNMX.FTZ R0, R20, R0, !PT ;  /* 0x0000000014007209 */ /* 0x000fe20007810000 */
[----:B------:R-:W-:Y:S01]  /*90e0*/  IMAD.WIDE.U32 R8, R5, -0x2daee0ad, RZ ;  /* 0xd2511f5305087825 */ /* 0x000fe200078e00ff */
[----:B------:R-:W-:Y:S02]  /*90f0*/  MOV R181, R7 ;  /* 0x0000000700b57202 */ /* 0x000fe40000000f00 */
[----:B------:R-:W-:Y:S01]  /*9100*/  FMNMX.FTZ R0, R239, R0, !PT ;  /* 0x00000000ef007209 */ /* 0x000fe20007810000 */
[----:B------:R-:W-:Y:S01]  /*9110*/  IMAD.WIDE.U32 R6, R6, -0x2daee0ad, RZ ;  /* 0xd2511f5306067825 */ /* 0x000fe200078e00ff */
[----:B------:R-:W-:-:S02]  /*9120*/  LOP3.LUT R5, R9, UR13, R4, 0x96, !PT ;  /* 0x0000000d09057c12 */ /* 0x000fc4000f8e9604 */
[----:B------:R-:W-:Y:S02]  /*9130*/  FMNMX.FTZ R4, R197, R0, !PT ;  /* 0x00000000c5047209 */ /* 0x000fe40007810000 */
[----:B------:R-:W-:Y:S01]  /*9140*/  LOP3.LUT R0, R7, UR11, R8, 0x96, !PT ;  /* 0x0000000b07007c12 */ /* 0x000fe2000f8e9608 */
[----:B------:R-:W-:-:S04]  /*9150*/  IMAD.WIDE.U32 R10, R5, -0x326172a9, RZ ;  /* 0xcd9e8d57050a7825 */ /* 0x000fc800078e00ff */
[----:B------:R-:W-:Y:S01]  /*9160*/  IMAD.WIDE.U32 R174, R0, -0x326172a9, RZ ;  /* 0xcd9e8d5700ae7825 */ /* 0x000fe200078e00ff */
[----:B------:R-:W-:Y:S02]  /*9170*/  FMNMX.FTZ R4, R189, R4, !PT ;  /* 0x00000004bd047209 */ /* 0x000fe40007810000 */
[----:B------:R-:W-:Y:S02]  /*9180*/  LOP3.LUT R8, R11, UR12, R2, 0x96, !PT ;  /* 0x0000000c0b087c12 */ /* 0x000fe4000f8e9602 */
[----:B------:R-:W-:Y:S02]  /*9190*/  LOP3.LUT R0, R175, UR10, R10, 0x96, !PT ;  /* 0x0000000aaf007c12 */ /* 0x000fe4000f8e960a */
[----:B------:R-:W-:Y:S01]  /*91a0*/  FMNMX.FTZ R4, R186, R4, !PT ;  /* 0x00000004ba047209 */ /* 0x000fe20007810000 */
[----:B------:R-:W-:-:S04]  /*91b0*/  IMAD.WIDE.U32 R8, R8, -0x2daee0ad, RZ ;  /* 0xd2511f5308087825 */ /* 0x000fc800078e00ff */
[----:B------:R-:W-:Y:S01]  /*91c0*/  IMAD.WIDE.U32 R176, R0, -0x2daee0ad, RZ ;  /* 0xd2511f5300b07825 */ /* 0x000fe200078e00ff */
[----:B------:R-:W2:Y:S04]  /*91d0*/  SHFL.BFLY PT, R7, R4, 0x2, 0x1f ;  /* 0x0c401f0004077f89 */ /* 0x000ea800000e0000 */
[----:B------:R-:W-:Y:S02]  /*91e0*/  LOP3.LUT R2, R177, UR7, R8, 0x96, !PT ;  /* 0x00000007b1027c12 */ /* 0x000fe4000f8e9608 */
[----:B------:R-:W-:-:S03]  /*91f0*/  LOP3.LUT R6, R9, UR9, R6, 0x96, !PT ;  /* 0x0000000909067c12 */ /* 0x000fc6000f8e9606 */
[----:B------:R-:W-:-:S05]  /*9200*/  IMAD.WIDE.U32 R2, R2, -0x326172a9, RZ ;  /* 0xcd9e8d5702027825 */ /* 0x000fca00078e00ff */
[----:B------:R-:W-:Y:S01]  /*9210*/  LOP3.LUT R0, R2, 0xffff, RZ, 0xc0, !PT ;  /* 0x0000ffff02007812 */ /* 0x000fe200078ec0ff */
[----:B------:R-:W-:Y:S01]  /*9220*/  IMAD.WIDE.U32 R236, R6, -0x326172a9, RZ ;  /* 0xcd9e8d5706ec7825 */ /* 0x000fe200078e00ff */
[----:B------:R-:W-:Y:S02]  /*9230*/  MOV R183, R15 ;  /* 0x0000000f00b77202 */ /* 0x000fe40000000f00 */
[----:B------:R-:W-:Y:S01]  /*9240*/  SHF.R.U32.HI R5, RZ, 0x8, R0 ;  /* 0x00000008ff057819 */ /* 0x000fe20000011600 */
[----:B------:R-:W-:Y:S01]  /*9250*/  IMAD R18, R16, -0x326172a9, RZ ;  /* 0xcd9e8d5710127824 */ /* 0x000fe200078e02ff */
[----:B------:R-:W-:Y:S02]  /*9260*/  LOP3.LUT R0, R2, 0xff, RZ, 0xc0, !PT ;  /* 0x000000ff02007812 */ /* 0x000fe400078ec0ff */
[--C-:B------:R-:W-:Y:S02]  /*9270*/  SHF.R.U32.HI R15, RZ, 0x10, R2.reuse ;  /* 0x00000010ff0f7819 */ /* 0x100fe40000011602 */
[----:B------:R-:W-:-:S02]  /*9280*/  SHF.R.U32.HI R16, RZ, 0x18, R2 ;  /* 0x00000018ff107819 */ /* 0x000fc40000011602 */
[----:B------:R-:W-:Y:S02]  /*9290*/  LOP3.LUT R2, R3, UR17, R236, 0x96, !PT ;  /* 0x0000001103027c12 */ /* 0x000fe4000f8e96ec */
[----:B------:R-:W-:Y:S02]  /*92a0*/  PRMT R25, R0, 0x5410, R5 ;  /* 0x0000541000197816 */ /* 0x000fe40000000005 */
[----:B------:R-:W-:Y:S02]  /*92b0*/  FMNMX.FTZ R3, R136, R133, !PT ;  /* 0x0000008588037209 */ /* 0x000fe40007810000 */
[----:B------:R-:W-:Y:S02]  /*92c0*/  FMNMX.FTZ R0, R135, R139, !PT ;  /* 0x0000008b87007209 */ /* 0x000fe40007810000 */
        /* <DEDUP_REMOVED lines=20> */
[----:B------:R-:W-:Y:S02]  /*9410*/  LOP3.LUT R18, R13, UR16, R18, 0x96, !PT ;  /* 0x000000100d127c12 */ /* 0x000fe4000f8e9612 */
[----:B------:R-:W-:Y:S01]  /*9420*/  FMNMX.FTZ R7, R190, R7, !PT ;  /* 0x00000007be077209 */ /* 0x000fe20007810000 */
[----:B------:R-:W2:Y:S01]  /*9430*/  SHFL.BFLY PT, R13, R0, 0x2, 0x1f ;  /* 0x0c401f00000d7f89 */ /* 0x000ea200000e0000 */
[----:B------:R-:W-:-:S03]  /*9440*/  MOV R182, R14 ;  /* 0x0000000e00b67202 */ /* 0x000fc60000000f00 */
[----:B------:R-:W3:Y:S01]  /*9450*/  SHFL.BFLY PT, R14, R5, 0x2, 0x1f ;  /* 0x0c401f00050e7f89 */ /* 0x000ee200000e0000 */
[----:B------:R-:W-:-:S04]  /*9460*/  FMNMX.FTZ R7, R184, R7, !PT ;  /* 0x00000007b8077209 */ /* 0x000fc80007810000 */
[----:B------:R-:W-:Y:S02]  /*9470*/  FMNMX.FTZ R3, R178, R7, !PT ;  /* 0x00000007b2037209 */ /* 0x000fe40007810000 */
[----:B------:R-:W-:-:S03]  /*9480*/  LOP3.LUT R17, R181, UR14, R12, 0x96, !PT ;  /* 0x0000000eb5117c12 */ /* 0x000fc6000f8e960c */
[----:B------:R-:W4:Y:S01]  /*9490*/  SHFL.BFLY PT, R12, R3, 0x2, 0x1f ;  /* 0x0c401f00030c7f89 */ /* 0x000f2200000e0000 */
[--C-:B------:R-:W-:Y:S02]  /*94a0*/  SHF.R.U32.HI R9, RZ, 0x10, R2.reuse ;  /* 0x00000010ff097819 */ /* 0x100fe40000011602 */
[C---:B------:R-:W-:Y:S01]  /*94b0*/  LOP3.LUT R6, R2.reuse, 0xffff, RZ, 0xc0, !PT ;  /* 0x0000ffff02067812 */ /* 0x040fe200078ec0ff */
[----:B------:R-:W5:Y:S01]  /*94c0*/  SHFL.BFLY PT, R11, R4, 0x1, 0x1f ;  /* 0x0c201f00040b7f89 */ /* 0x000f6200000e0000 */
[----:B------:R-:W-:Y:S02]  /*94d0*/  LOP3.LUT R10, R2, 0xff, RZ, 0xc0, !PT ;  /* 0x000000ff020a7812 */ /* 0x000fe400078ec0ff */
[----:B------:R-:W-:Y:S02]  /*94e0*/  SHF.R.U32.HI R8, RZ, 0x18, R2 ;  /* 0x00000018ff087819 */ /* 0x000fe40000011602 */
[----:B------:R-:W-:Y:S02]  /*94f0*/  LOP3.LUT R7, R15, 0xff, RZ, 0xc0, !PT ;  /* 0x000000ff0f077812 */ /* 0x000fe400078ec0ff */
[----:B------:R-:W-:-:S02]  /*9500*/  LOP3.LUT R2, R9, 0xff, RZ, 0xc0, !PT ;  /* 0x000000ff09027812 */ /* 0x000fc400078ec0ff */
[----:B------:R-:W-:Y:S02]  /*9510*/  PRMT R21, R7, 0x5410, R16 ;  /* 0x0000541007157816 */ /* 0x000fe40000000010 */
[----:B------:R-:W-:Y:S02]  /*9520*/  PRMT R16, R2, 0x5410, R8 ;  /* 0x0000541002107816 */ /* 0x000fe40000000008 */
[----:B--2---:R-:W-:Y:S02]  /*9530*/  FMNMX.FTZ R2, R0, R13, !PT ;  /* 0x0000000d00027209 */ /* 0x004fe40007810000 */
[----:B---3--:R-:W-:Y:S01]  /*9540*/  FMNMX.FTZ R0, R5, R14, !PT ;  /* 0x0000000e05007209 */ /* 0x008fe20007810000 */
[----:B------:R-:W-:Y:S01]  /*9550*/  IMAD.WIDE.U32 R18, R18, -0x2daee0ad, RZ ;  /* 0xd2511f5312127825 */ /* 0x000fe200078e00ff */
[----:B------:R-:W-:-:S03]  /*9560*/  SHF.R.U32.HI R6, RZ, 0x8, R6 ;  /* 0x00000008ff067819 */ /* 0x000fc60000011606 */
[----:B------:R-:W2:Y:S01]  /*9570*/  SHFL.BFLY PT, R8, R0, 0x1, 0x1f ;  /* 0x0c201f0000087f89 */ /* 0x000ea200000e0000 */
[----:B------:R-:W-:Y:S01]  /*9580*/  PRMT R15, R10, 0x5410, R6 ;  /* 0x000054100a0f7816 */ /* 0x000fe20000000006 */
[----:B------:R-:W-:Y:S01]  /*9590*/  IMAD.WIDE.U32 R172, R17, -0x2daee0ad, RZ ;  /* 0xd2511f5311ac7825 */ /* 0x000fe200078e00ff */
[----:B------:R-:W-:Y:S02]  /*95a0*/  LOP3.LUT R6, R19, UR13, R182, 0x96, !PT ;  /* 0x0000000d13067c12 */ /* 0x000fe4000f8e96b6 */
[----:B----4-:R-:W-:Y:S02]  /*95b0*/  FMNMX.FTZ R3, R3, R12, !PT ;  /* 0x0000000c03037209 */ /* 0x010fe40007810000 */
[----:B------:R-:W-:Y:S01]  /*95c0*/  LOP3.LUT R7, R173, UR11, R18, 0x96, !PT ;  /* 0x0000000bad077c12 */ /* 0x000fe2000f8e9612 */
[----:B------:R-:W-:Y:S01]  /*95d0*/  IMAD.WIDE.U32 R12, R6, -0x326172a9, RZ ;  /* 0xcd9e8d57060c7825 */ /* 0x000fe200078e00ff */
[----:B------:R-:W3:Y:S01]  /*95e0*/  SHFL.BFLY PT, R9, R2, 0x1, 0x1f ;  /* 0x0c201f0002097f89 */ /* 0x000ee200000e0000 */
[----:B-----5:R-:W-:-:S02]  /*95f0*/  FMNMX.FTZ R235, R4, R11, !PT ;  /* 0x0000000b04eb7209 */ /* 0x020fc40007810000 */
[----:B------:R-:W-:Y:S01]  /*9600*/  IMAD.WIDE.U32 R248, R7, -0x326172a9, RZ ;  /* 0xcd9e8d5707f87825 */ /* 0x000fe200078e00ff */
[----:B------:R-:W-:Y:S01]  /*9610*/  LOP3.LUT R4, R13, UR12, R180, 0x96, !PT ;  /* 0x0000000c0d047c12 */ /* 0x000fe2000f8e96b4 */
[----:B------:R-:W4:Y:S01]  /*9620*/  SHFL.BFLY PT, R10, R3, 0x1, 0x1f ;  /* 0x0c201f00030a7f89 */ /* 0x000f2200000e0000 */
[C---:B------:R-:W-:Y:S01]  /*9630*/  FSETP.NEU.FTZ.AND P4, PT, R235.reuse, -INF , PT ;  /* 0xff800000eb00780b */ /* 0x040fe20003f9d000 */
[----:B------:R-:W-:Y:S01]  /*9640*/  FMUL.FTZ R17, R235, c[0x0][0x23c] ;  /* 0x00008f00eb117a20 */ /* 0x000fe20000410000 */
[----:B------:R-:W-:Y:S01]  /*9650*/  LOP3.LUT R7, R249, UR10, R12, 0x96, !PT ;  /* 0x0000000af9077c12 */ /* 0x000fe2000f8e960c */
[----:B------:R-:W-:-:S03]  /*9660*/  IMAD.WIDE.U32 R4, R4, -0x2daee0ad, RZ ;  /* 0xd2511f5304047825 */ /* 0x000fc600078e00ff */
[----:B------:R-:W-:Y:S02]  /*9670*/  FSEL R17, R17, RZ, P4 ;  /* 0x000000ff11117208 */ /* 0x000fe40002000000 */
[----:B------:R-:W-:Y:S01]  /*9680*/  LOP3.LUT R11, R5, UR9, R172, 0x96, !PT ;  /* 0x00000009050b7c12 */ /* 0x000fe2000f8e96ac */
[----:B------:R-:W-:Y:S01]  /*9690*/  IMAD.WIDE.U32 R172, R7, -0x2daee0ad, RZ ;  /* 0xd2511f5307ac7825 */ /* 0x000fe200078e00ff */
[----:B--2---:R-:W-:-:S03]  /*96a0*/  FMNMX.FTZ R234, R0, R8, !PT ;  /* 0x0000000800ea7209 */ /* 0x004fc60007810000 */
[--C-:B------:R-:W-:Y:S01]  /*96b0*/  FFMA.FTZ R0, R23, c[0x0][0x23c], -R17.reuse ;  /* 0x00008f0017007a23 */ /* 0x100fe20000010811 */
[----:B------:R-:W-:Y:S01]  /*96c0*/  LOP3.LUT R12, R173, UR7, R4, 0x96, !PT ;  /* 0x00000007ad0c7c12 */ /* 0x000fe2000f8e9604 */
[C---:B------:R-:W-:Y:S01]  /*96d0*/  FMUL.FTZ R18, R234.reuse, c[0x0][0x23c] ;  /* 0x00008f00ea127a20 */ /* 0x040fe20000410000 */
[----:B------:R-:W2:Y:S01]  /*96e0*/  LDC.U8 R4, c[0x0][0x2d8] ;  /* 0x0000b600ff047b82 */ /* 0x000ea20000000000 */
[----:B------:R-:W-:Y:S01]  /*96f0*/  FSETP.NEU.FTZ.AND P1, PT, R234, -INF , PT ;  /* 0xff800000ea00780b */ /* 0x000fe20003f3d000 */
[----:B------:R5:W-:Y:S01]  /*9700*/  MUFU.EX2 R228, R0 ;  /* 0x0000000000e47308 */ /* 0x000be20000000800 */
[----:B---3--:R-:W-:Y:S02]  /*9710*/  FMNMX.FTZ R233, R2, R9, !PT ;  /* 0x0000000902e97209 */ /* 0x008fe40007810000 */
[----:B------:R-:W-:Y:S01]  /*9720*/  FSEL R18, R18, RZ, P1 ;  /* 0x000000ff12127208 */ /* 0x000fe20000800000 */
[--C-:B------:R-:W-:Y:S01]  /*9730*/  FFMA.FTZ R6, R33, c[0x0][0x23c], -R17.reuse ;  /* 0x00008f0021067a23 */ /* 0x100fe20000010811 */
[----:B------:R-:W-:Y:S01]  /*9740*/  FSETP.NEU.FTZ.AND P5, PT, R233, -INF , PT ;  /* 0xff800000e900780b */ /* 0x000fe20003fbd000 */
[--C-:B------:R-:W-:Y:S01]  /*9750*/  FFMA.FTZ R5, R32, c[0x0][0x23c], -R17.reuse ;  /* 0x00008f0020057a23 */ /* 0x100fe20000010811 */
[----:B----4-:R-:W-:Y:S01]  /*9760*/  FMNMX.FTZ R232, R3, R10, !PT ;  /* 0x0000000a03e87209 */ /* 0x010fe20007810000 */
[----:B-----5:R-:W-:-:S04]  /*9770*/  FFMA.FTZ R0, R20, c[0x0][0x23c], -R17 ;  /* 0x00008f0014007a23 */ /* 0x020fc80000010811 */
[----:B------:R3:W-:Y:S01]  /*9780*/  MUFU.EX2 R229, R0 ;  /* 0x0000000000e57308 */ /* 0x0007e20000000800 */
[----:B------:R-:W-:Y:S02]  /*9790*/  FSEL R2, R233, RZ, P5 ;  /* 0x000000ffe9027208 */ /* 0x000fe40002800000 */
[----:B------:R-:W-:-:S05]  /*97a0*/  FSETP.NEU.FTZ.AND P6, PT, R232, -INF , PT ;  /* 0xff800000e800780b */ /* 0x000fca0003fdd000 */
[----:B------:R-:W-:Y:S01]  /*97b0*/  MUFU.EX2 R177, R6 ;  /* 0x0000000600b17308 */ /* 0x000fe20000000800 */
[----:B---3--:R-:W-:-:S07]  /*97c0*/  FFMA.FTZ R0, R34, c[0x0][0x23c], -R18 ;  /* 0x00008f0022007a23 */ /* 0x008fce0000010812 */
[----:B------:R-:W3:Y:S01]  /*97d0*/  MUFU.EX2 R193, R5 ;  /* 0x0000000500c17308 */ /* 0x000ee20000000800 */
[----:B------:R-:W-:Y:S01]  /*97e0*/  FADD.FTZ R20, R135, -R2 ;  /* 0x8000000287147221 */ /* 0x000fe20000010000 */
[----:B------:R-:W-:-:S06]  /*97f0*/  FSEL R2, R234, RZ, P1 ;  /* 0x000000ffea027208 */ /* 0x000fcc0000800000 */
[----:B------:R4:W-:Y:S01]  /*9800*/  MUFU.EX2 R182, R0 ;  /* 0x0000000000b67308 */ /* 0x0009e20000000800 */
[----:B------:R-:W-:Y:S01]  /*9810*/  FSEL R3, R232, RZ, P6 ;  /* 0x000000ffe8037208 */ /* 0x000fe20003000000 */
[----:B------:R-:W-:Y:S01]  /*9820*/  FADD.FTZ R23, R137, -R2 ;  /* 0x8000000289177221 */ /* 0x000fe20000010000 */
[----:B--2---:R-:W-:Y:S01]  /*9830*/  PRMT R180, R4, 0x7054, R4 ;  /* 0x0000705404b47816 */ /* 0x004fe20000000004 */
[--C-:B------:R-:W-:Y:S02]  /*9840*/  FFMA.FTZ R2, R22, c[0x0][0x23c], -R18.reuse ;  /* 0x00008f0016027a23 */ /* 0x100fe40000010812 */
[----:B----4-:R-:W-:-:S04]  /*9850*/  FFMA.FTZ R0, R27, c[0x0][0x23c], -R18 ;  /* 0x00008f001b007a23 */ /* 0x010fc80000010812 */
[----:B------:R2:W4:Y:S01]  /*9860*/  MUFU.EX2 R194, R0 ;  /* 0x0000000000c27308 */ /* 0x0005220000000800 */
[----:B------:R-:W-:Y:S01]  /*9870*/  FADD.FTZ R10, R136, -R3 ;  /* 0x80000003880a7221 */ /* 0x000fe20000010000 */
[----:B------:R-:W-:Y:S01]  /*9880*/  FSEL R3, R235, RZ, P4 ;  /* 0x000000ffeb037208 */ /* 0x000fe20002000000 */
[----:B------:R-:W-:-:S05]  /*9890*/  HSET2.LE.AND R4, R15, R180, PT ;  /* 0x000000b40f047233 */ /* 0x000fca0003803000 */
[----:B------:R-:W-:Y:S01]  /*98a0*/  MUFU.EX2 R230, R2 ;  /* 0x0000000200e67308 */ /* 0x000fe20000000800 */
[----:B--2---:R-:W-:-:S07]  /*98b0*/  FFMA.FTZ R0, R24, c[0x0][0x23c], -R18 ;  /* 0x00008f0018007a23 */ /* 0x004fce0000010812 */
[----:B------:R3:W2:Y:S01]  /*98c0*/  MUFU.EX2 R181, R0 ;  /* 0x0000000000b57308 */ /* 0x0006a20000000800 */
[----:B------:R-:W-:Y:S01]  /*98d0*/  FADD.FTZ R14, R134, -R3 ;  /* 0x80000003860e7221 */ /* 0x000fe20000010000 */
[--C-:B------:R-:W-:Y:S01]  /*98e0*/  HSET2.LE.AND R5, R16, R180.reuse, PT ;  /* 0x000000b410057233 */ /* 0x100fe20003803000 */
[----:B------:R-:W-:Y:S01]  /*98f0*/  FMUL.FTZ R3, R232, c[0x0][0x23c] ;  /* 0x00008f00e8037a20 */ /* 0x000fe20000410000 */
[----:B------:R-:W-:Y:S01]  /*9900*/  HSET2.LE.AND R6, R25, R180, PT ;  /* 0x000000b419067233 */ /* 0x000fe20003803000 */
[----:B---3--:R-:W-:-:S04]  /*9910*/  F2FP.BF16.PACK_AB R0, R193, R177 ;  /* 0x000000b1c100723e */ /* 0x008fc800000010ff */
[----:B------:R-:W-:Y:S02]  /*9920*/  LOP3.LUT R4, R4, R0, RZ, 0xc0, !PT ;  /* 0x0000000004047212 */ /* 0x000fe400078ec0ff */
[----:B----4-:R-:W-:Y:S02]  /*9930*/  F2FP.BF16.PACK_AB R0, R194, R182 ;  /* 0x000000b6c200723e */ /* 0x010fe400000010ff */
[----:B------:R-:W-:Y:S02]  /*9940*/  FSEL R3, R3, RZ, P6 ;  /* 0x000000ff03037208 */ /* 0x000fe40003000000 */
[----:B------:R-:W-:Y:S02]  /*9950*/  LOP3.LUT R5, R5, R0, RZ, 0xc0, !PT ;  /* 0x0000000005057212 */ /* 0x000fe400078ec0ff */
[----:B------:R-:W-:Y:S01]  /*9960*/  F2FP.BF16.PACK_AB R0, R229, R228 ;  /* 0x000000e4e500723e */ /* 0x000fe200000010ff */
[----:B------:R-:W-:Y:S01]  /*9970*/  FMUL.FTZ R16, R233, c[0x0][0x23c] ;  /* 0x00008f00e9107a20 */ /* 0x000fe20000410000 */
[----:B------:R-:W-:Y:S01]  /*9980*/  HSET2.LE.AND R7, R21, R180, PT ;  /* 0x000000b415077233 */ /* 0x000fe20003803000 */
[----:B------:R-:W-:Y:S01]  /*9990*/  FFMA.FTZ R2, R133, c[0x0][0x23c], -R3 ;  /* 0x00008f0085027a23 */ /* 0x000fe20000010803 */
[----:B------:R-:W-:-:S02]  /*99a0*/  LOP3.LUT R6, R6, R0, RZ, 0xc0, !PT ;  /* 0x0000000006067212 */ /* 0x000fc400078ec0ff */
[----:B--2---:R-:W-:Y:S01]  /*99b0*/  F2FP.BF16.PACK_AB R0, R230, R181 ;  /* 0x000000b5e600723e */ /* 0x004fe200000010ff */
[----:B------:R2:W-:Y:S01]  /*99c0*/  MUFU.EX2 R236, R2 ;  /* 0x0000000200ec7308 */ /* 0x0005e20000000800 */
[----:B------:R-:W-:Y:S01]  /*99d0*/  FSEL R16, R16, RZ, P5 ;  /* 0x000000ff10107208 */ /* 0x000fe20002800000 */
[----:B------:R-:W-:Y:S01]  /*99e0*/  IMAD.WIDE.U32 R12, R12, -0x326172a9, RZ ;  /* 0xcd9e8d570c0c7825 */ /* 0x000fe200078e00ff */
[----:B------:R-:W-:-:S03]  /*99f0*/  LOP3.LUT R7, R7, R0, RZ, 0xc0, !PT ;  /* 0x0000000007077212 */ /* 0x000fc600078ec0ff */
[--C-:B------:R-:W-:Y:S02]  /*9a00*/  FFMA.FTZ R0, R26, c[0x0][0x23c], -R3.reuse ;  /* 0x00008f001a007a23 */ /* 0x100fe40000010803 */
[--C-:B------:R-:W-:Y:S02]  /*9a10*/  FFMA.FTZ R8, R139, c[0x0][0x23c], -R16.reuse ;  /* 0x00008f008b087a23 */ /* 0x100fe40000010810 */
[----:B------:R-:W-:Y:S01]  /*9a20*/  FFMA.FTZ R9, R138, c[0x0][0x23c], -R16 ;  /* 0x00008f008a097a23 */ /* 0x000fe20000010810 */
[----:B------:R3:W-:Y:S01]  /*9a30*/  MUFU.EX2 R183, R0 ;  /* 0x0000000000b77308 */ /* 0x0007e20000000800 */
[----:B--2---:R-:W-:Y:S02]  /*9a40*/  FFMA.FTZ R2, R132, c[0x0][0x23c], -R3 ;  /* 0x00008f0084027a23 */ /* 0x004fe40000010803 */
[----:B------:R-:W-:-:S05]  /*9a50*/  IMAD.WIDE.U32 R132, R11, -0x326172a9, RZ ;  /* 0xcd9e8d570b847825 */ /* 0x000fca00078e00ff */
[----:B------:R2:W-:Y:S01]  /*9a60*/  MUFU.EX2 R252, R8 ;  /* 0x0000000800fc7308 */ /* 0x0005e20000000800 */
[----:B---3--:R-:W-:-:S07]  /*9a70*/  LOP3.LUT R0, R13, UR17, R132, 0x96, !PT ;  /* 0x000000110d007c12 */ /* 0x008fce000f8e9684 */
[----:B------:R3:W-:Y:S08]  /*9a80*/  MUFU.EX2 R192, R2 ;  /* 0x0000000200c07308 */ /* 0x0007f00000000800 */
[----:B------:R4:W5:Y:S01]  /*9a90*/  MUFU.EX2 R251, R9 ;  /* 0x0000000900fb7308 */ /* 0x0009620000000800 */
[----:B--2---:R-:W-:Y:S01]  /*9aa0*/  LOP3.LUT R8, R0, 0xff, RZ, 0xc0, !PT ;  /* 0x000000ff00087812 */ /* 0x004fe200078ec0ff */
[----:B---3--:R-:W-:-:S06]  /*9ab0*/  FFMA.FTZ R2, R30, c[0x0][0x23c], -R3 ;  /* 0x00008f001e027a23 */ /* 0x008fcc0000010803 */
[----:B------:R2:W3:Y:S01]  /*9ac0*/  MUFU.EX2 R195, R2 ;  /* 0x0000000200c37308 */ /* 0x0004e20000000800 */
[----:B----4-:R-:W-:-:S04]  /*9ad0*/  SHF.R.U32.HI R9, RZ, 0x10, R0 ;  /* 0x00000010ff097819 */ /* 0x010fc80000011600 */
[----:B------:R-:W-:Y:S02]  /*9ae0*/  LOP3.LUT R9, R9, 0xff, RZ, 0xc0, !PT ;  /* 0x000000ff09097812 */ /* 0x000fe400078ec0ff */
[----:B--2---:R-:W-:Y:S02]  /*9af0*/  LOP3.LUT R2, R0, 0xffff, RZ, 0xc0, !PT ;  /* 0x0000ffff00027812 */ /* 0x004fe400078ec0ff */
[----:B------:R-:W-:-:S04]  /*9b00*/  SHF.R.U32.HI R0, RZ, 0x18, R0 ;  /* 0x00000018ff007819 */ /* 0x000fc80000011600 */
[----:B------:R-:W-:Y:S02]  /*9b10*/  PRMT R9, R9, 0x5410, R0 ;  /* 0x0000541009097816 */ /* 0x000fe40000000000 */
[----:B-----5:R-:W-:-:S03]  /*9b20*/  F2FP.BF16.PACK_AB R0, R251, R252 ;  /* 0x000000fcfb00723e */ /* 0x020fc600000010ff */
[----:B------:R-:W-:Y:S01]  /*9b30*/  HSET2.LE.AND R9, R9, R180, PT ;  /* 0x000000b409097233 */ /* 0x000fe20003803000 */
[----:B------:R-:W-:Y:S01]  /*9b40*/  SHF.R.U32.HI R2, RZ, 0x8, R2 ;  /* 0x00000008ff027819 */ /* 0x000fe20000011602 */
[----:B------:R-:W-:Y:S01]  /*9b50*/  FMUL.FTZ R19, R10, c[0x0][0x23c] ;  /* 0x00008f000a137a20 */ /* 0x000fe20000410000 */
[----:B------:R-:W-:Y:S02]  /*9b60*/  SHF.R.U32.HI R11, RZ, 0x10, R12 ;  /* 0x00000010ff0b7819 */ /* 0x000fe4000001160c */
[----:B------:R-:W-:Y:S01]  /*9b70*/  LOP3.LUT R9, R9, R0, RZ, 0xc0, !PT ;  /* 0x0000000009097212 */ /* 0x000fe200078ec0ff */
[----:B------:R-:W-:Y:S01]  /*9b80*/  FMUL.FTZ R14, R14, c[0x0][0x23c] ;  /* 0x00008f000e0e7a20 */ /* 0x000fe20000410000 */
[----:B------:R-:W-:Y:S02]  /*9b90*/  PRMT R8, R8, 0x5410, R2 ;  /* 0x0000541008087816 */ /* 0x000fe40000000002 */
[C---:B------:R-:W-:Y:S02]  /*9ba0*/  LOP3.LUT R10, R12.reuse, 0xffff, RZ, 0xc0, !PT ;  /* 0x0000ffff0c0a7812 */ /* 0x040fe400078ec0ff */
[----:B------:R-:W-:-:S02]  /*9bb0*/  LOP3.LUT R0, R12, 0xff, RZ, 0xc0, !PT ;  /* 0x000000ff0c007812 */ /* 0x000fc400078ec0ff */
[----:B------:R-:W-:Y:S02]  /*9bc0*/  SHF.R.U32.HI R12, RZ, 0x18, R12 ;  /* 0x00000018ff0c7819 */ /* 0x000fe4000001160c */
[----:B------:R-:W-:Y:S01]  /*9bd0*/  LOP3.LUT R11, R11, 0xff, RZ, 0xc0, !PT ;  /* 0x000000ff0b0b7812 */ /* 0x000fe200078ec0ff */
[----:B------:R-:W-:Y:S01]  /*9be0*/  HSET2.LE.AND R8, R8, R180, PT ;  /* 0x000000b408087233 */ /* 0x000fe20003803000 */
[----:B------:R-:W-:Y:S01]  /*9bf0*/  F2FP.BF16.PACK_AB R2, R192, R236 ;  /* 0x000000ecc002723e */ /* 0x000fe200000010ff */
[----:B------:R2:W-:Y:S01]  /*9c00*/  MUFU.EX2 R21, R14 ;  /* 0x0000000e00157308 */ /* 0x0005e20000000800 */
[----:B------:R-:W-:Y:S02]  /*9c10*/  PRMT R11, R11, 0x5410, R12 ;  /* 0x000054100b0b7816 */ /* 0x000fe4000000000c */
[----:B------:R-:W-:Y:S01]  /*9c20*/  LOP3.LUT R8, R8, R2, RZ, 0xc0, !PT ;  /* 0x0000000208087212 */ /* 0x000fe200078ec0ff */
[----:B------:R-:W-:Y:S02]  /*9c30*/  FFMA.FTZ R2, R35, c[0x0][0x23c], -R16 ;  /* 0x00008f0023027a23 */ /* 0x000fe40000010810 */
[----:B------:R-:W-:-:S02]  /*9c40*/  FMUL.FTZ R20, R20, c[0x0][0x23c] ;  /* 0x00008f0014147a20 */ /* 0x000fc40000410000 */
[----:B------:R4:W-:Y:S01]  /*9c50*/  MUFU.EX2 R250, R2 ;  /* 0x0000000200fa7308 */ /* 0x0009e20000000800 */
[----:B--2---:R-:W2:Y:S07]  /*9c60*/  LDSM.16.MT88.4 R12, [R201+0xa000] ;  /* 0x00a00000c90c783b */ /* 0x004eae0000004200 */
[----:B------:R5:W-:Y:S01]  /*9c70*/  MUFU.EX2 R22, R20 ;  /* 0x0000001400167308 */ /* 0x000be20000000800 */
[----:B------:R-:W-:Y:S01]  /*9c80*/  SHF.R.U32.HI R10, RZ, 0x8, R10 ;  /* 0x00000008ff0a7819 */ /* 0x000fe2000001160a */
[----:B----4-:R-:W-:-:S06]  /*9c90*/  FFMA.FTZ R2, R28, c[0x0][0x23c], -R16 ;  /* 0x00008f001c027a23 */ /* 0x010fcc0000010810 */
[----:B------:R-:W4:Y:S01]  /*9ca0*/  MUFU.EX2 R249, R2 ;  /* 0x0000000200f97308 */ /* 0x000f220000000800 */
[----:B-----5:R-:W-:Y:S01]  /*9cb0*/  FMUL.FTZ R20, R23, c[0x0][0x23c] ;  /* 0x00008f0017147a20 */ /* 0x020fe20000410000 */
[----:B------:R-:W-:-:S06]  /*9cc0*/  PRMT R10, R0, 0x5410, R10 ;  /* 0x00005410000a7816 */ /* 0x000fcc000000000a */
[----:B------:R-:W5:Y:S01]  /*9cd0*/  MUFU.EX2 R19, R19 ;  /* 0x0000001300137308 */ /* 0x000f620000000800 */
[----:B---3--:R-:W-:-:S07]  /*9ce0*/  F2FP.BF16.PACK_AB R0, R183, R195 ;  /* 0x000000c3b700723e */ /* 0x008fce00000010ff */
[----:B------:R-:W3:Y:S01]  /*9cf0*/  MUFU.EX2 R20, R20 ;  /* 0x0000001400147308 */ /* 0x000ee20000000800 */
[--C-:B------:R-:W-:Y:S02]  /*9d00*/  HSET2.LE.AND R10, R10, R180.reuse, PT ;  /* 0x000000b40a0a7233 */ /* 0x100fe40003803000 */
[----:B------:R-:W-:-:S03]  /*9d10*/  HSET2.LE.AND R11, R11, R180, PT ;  /* 0x000000b40b0b7233 */ /* 0x000fc60003803000 */
[----:B------:R-:W-:Y:S02]  /*9d20*/  LOP3.LUT R10, R10, R0, RZ, 0xc0, !PT ;  /* 0x000000000a0a7212 */ /* 0x000fe400078ec0ff */
[----:B----4-:R-:W-:Y:S01]  /*9d30*/  F2FP.BF16.PACK_AB R0, R249, R250 ;  /* 0x000000faf900723e */ /* 0x010fe200000010ff */
[-C--:B-----5:R-:W-:Y:S02]  /*9d40*/  FMUL.FTZ R140, R140, R19.reuse ;  /* 0x000000138c8c7220 */ /* 0x0a0fe40000410000 */
[----:B------:R-:W-:Y:S01]  /*9d50*/  FMUL.FTZ R141, R141, R19 ;  /* 0x000000138d8d7220 */ /* 0x000fe20000410000 */
[----:B------:R-:W-:Y:S01]  /*9d60*/  LOP3.LUT R11, R11, R0, RZ, 0xc0, !PT ;  /* 0x000000000b0b7212 */ /* 0x000fe200078ec0ff */
[-C--:B------:R-:W-:Y:S02]  /*9d70*/  FMUL.FTZ R142, R142, R22.reuse ;  /* 0x000000168e8e7220 */ /* 0x080fe40000410000 */
[----:B------:R-:W-:Y:S02]  /*9d80*/  FMUL.FTZ R143, R143, R22 ;  /* 0x000000168f8f7220 */ /* 0x000fe40000410000 */
[----:B------:R-:W-:-:S02]  /*9d90*/  FMUL.FTZ R144, R144, R21 ;  /* 0x0000001590907220 */ /* 0x000fc40000410000 */
[-C--:B------:R-:W-:Y:S02]  /*9da0*/  FMUL.FTZ R145, R145, R21.reuse ;  /* 0x0000001591917220 */ /* 0x080fe40000410000 */
[-C--:B---3--:R-:W-:Y:S02]  /*9db0*/  FMUL.FTZ R146, R146, R20.reuse ;  /* 0x0000001492927220 */ /* 0x088fe40000410000 */
        /* <DEDUP_REMOVED lines=9> */
[----:B------:R-:W-:Y:S01]  /*9e50*/  MOV R29, R244 ;  /* 0x000000f4001d7202 */ /* 0x000fe20000000f00 */
[-C--:B--2---:R-:W-:Y:S08]  /*9e60*/  HMMA.16816.F32.BF16 R140, R8, R12.reuse, R140 ;  /* 0x0000000c088c723c */ /* 0x084ff0000004188c */
[C---:B------:R-:W-:Y:S08]  /*9e70*/  HMMA.16816.F32.BF16 R144, R4.reuse, R12, R144 ;  /* 0x0000000c0490723c */ /* 0x040ff00000041890 */
[-C--:B------:R-:W-:Y:S08]  /*9e80*/  HMMA.16816.F32.BF16 R148, R4, R14.reuse, R148 ;  /* 0x0000000e0494723c */ /* 0x080ff00000041894 */
[----:B-1----:R-:W-:Y:S01]  /*9e90*/  HMMA.16816.F32.BF16 R244, R8, R14, R152 ;  /* 0x0000000e08f4723c */ /* 0x002fe20000041898 */
        /* <DEDUP_REMOVED lines=17> */
[----:B------:R-:W-:Y:S02]  /*9fb0*/  MOV R153, R183 ;  /* 0x000000b700997202 */ /* 0x000fe40000000f00 */
        /* <DEDUP_REMOVED lines=124> */
[----:B------:R-:W-:-:S02]  /*a780*/  FFMA.FTZ R0, R198, c[0x0][0x23c], -R3 ;  /* 0x00008f00c6007a23 */ /* 0x000fc40000010803 */
[----:B------:R-:W-:Y:S02]  /*a790*/  IMAD.MOV.U32 R66, RZ, RZ, R177 ;  /* 0x000000ffff427224 */ /* 0x000fe400078e00b1 */
[----:B------:R2:W-:Y:S01]  /*a7a0*/  MUFU.EX2 R177, R0 ;  /* 0x0000000000b17308 */ /* 0x0005e20000000800 */
[-C--:B------:R-:W-:Y:S02]  /*a7b0*/  FMUL.FTZ R120, R120, R21.reuse ;  /* 0x0000001578787220 */ /* 0x080fe40000410000 */
[----:B------:R-:W-:Y:S02]  /*a7c0*/  FMUL.FTZ R121, R121, R21 ;  /* 0x0000001579797220 */ /* 0x000fe40000410000 */
[----:B--2---:R-:W-:-:S04]  /*a7d0*/  FFMA.FTZ R0, R190, c[0x0][0x23c], -R3 ;  /* 0x00008f00be007a23 */ /* 0x004fc80000010803 */
[----:B------:R2:W-:Y:S01]  /*a7e0*/  MUFU.EX2 R190, R0 ;  /* 0x0000000000be7308 */ /* 0x0005e20000000800 */
[-C--:B------:R-:W-:Y:S02]  /*a7f0*/  FMUL.FTZ R124, R124, R21.reuse ;  /* 0x000000157c7c7220 */ /* 0x080fe40000410000 */
[----:B------:R-:W-:Y:S02]  /*a800*/  FMUL.FTZ R125, R125, R21 ;  /* 0x000000157d7d7220 */ /* 0x000fe40000410000 */
[-C--:B------:R-:W-:Y:S02]  /*a810*/  FMUL.FTZ R122, R122, R20.reuse ;  /* 0x000000147a7a7220 */ /* 0x080fe40000410000 */
[-C--:B------:R-:W-:Y:S02]  /*a820*/  FMUL.FTZ R123, R123, R20.reuse ;  /* 0x000000147b7b7220 */ /* 0x080fe40000410000 */
[----:B------:R-:W-:Y:S02]  /*a830*/  FMUL.FTZ R126, R126, R20 ;  /* 0x000000147e7e7220 */ /* 0x000fe40000410000 */
[----:B--2---:R-:W-:-:S04]  /*a840*/  FFMA.FTZ R0, R184, c[0x0][0x23c], -R3 ;  /* 0x00008f00b8007a23 */ /* 0x004fc80000010803 */
[----:B------:R2:W-:Y:S01]  /*a850*/  MUFU.EX2 R184, R0 ;  /* 0x0000000000b87308 */ /* 0x0005e20000000800 */
[----:B------:R-:W-:Y:S01]  /*a860*/  FMUL.FTZ R127, R127, R20 ;  /* 0x000000147f7f7220 */ /* 0x000fe20000410000 */
[----:B------:R-:W-:Y:S01]  /*a870*/  LOP3.LUT R2, R237, UR8, R174, 0x96, !PT ;  /* 0x00000008ed027c12 */ /* 0x000fe2000f8e96ae */
[-C--:B------:R-:W-:Y:S02]  /*a880*/  FMUL.FTZ R116, R116, R19.reuse ;  /* 0x0000001374747220 */ /* 0x080fe40000410000 */
[----:B------:R-:W-:Y:S02]  /*a890*/  FMUL.FTZ R117, R117, R19 ;  /* 0x0000001375757220 */ /* 0x000fe40000410000 */
[-C--:B------:R-:W-:Y:S02]  /*a8a0*/  FMUL.FTZ R118, R118, R22.reuse ;  /* 0x0000001676767220 */ /* 0x080fe40000410000 */
[----:B------:R-:W-:Y:S02]  /*a8b0*/  FMUL.FTZ R119, R119, R22 ;  /* 0x0000001677777220 */ /* 0x000fe40000410000 */
[----:B--2---:R-:W-:-:S02]  /*a8c0*/  FFMA.FTZ R0, R178, c[0x0][0x23c], -R3 ;  /* 0x00008f00b2007a23 */ /* 0x004fc40000010803 */
[-C--:B------:R-:W-:Y:S02]  /*a8d0*/  FMUL.FTZ R128, R128, R19.reuse ;  /* 0x0000001380807220 */ /* 0x080fe40000410000 */
[----:B------:R2:W-:Y:S01]  /*a8e0*/  MUFU.EX2 R178, R0 ;  /* 0x0000000000b27308 */ /* 0x0005e20000000800 */
[----:B------:R-:W-:Y:S02]  /*a8f0*/  FMUL.FTZ R129, R129, R19 ;  /* 0x0000001381817220 */ /* 0x000fe40000410000 */
[-C--:B------:R-:W-:Y:S02]  /*a900*/  FMUL.FTZ R130, R130, R22.reuse ;  /* 0x0000001682827220 */ /* 0x080fe40000410000 */
[----:B------:R-:W-:Y:S01]  /*a910*/  FMUL.FTZ R131, R131, R22 ;  /* 0x0000001683837220 */ /* 0x000fe20000410000 */
[----:B-1----:R-:W-:Y:S01]  /*a920*/  HMMA.16816.F32.BF16 R120, R4, R12, R120 ;  /* 0x0000000c0478723c */ /* 0x002fe20000041878 */
[----:B------:R-:W-:Y:S01]  /*a930*/  IMAD.WIDE.U32 R2, R2, -0x2daee0ad, RZ ;  /* 0xd2511f5302027825 */ /* 0x000fe200078e00ff */
[----:B------:R-:W-:-:S03]  /*a940*/  MOV R65, R31 ;  /* 0x0000001f00417202 */ /* 0x000fc60000000f00 */
[----:B--2---:R-:W-:-:S03]  /*a950*/  FFMA.FTZ R0, R199, c[0x0][0x23c], -R16 ;  /* 0x00008f00c7007a23 */ /* 0x004fc60000010810 */
[----:B------:R-:W-:Y:S01]  /*a960*/  HMMA.16816.F32.BF16 R24, R4, R14, R124 ;  /* 0x0000000e0418723c */ /* 0x000fe2000004187c */
[----:B------:R1:W-:Y:S01]  /*a970*/  MUFU.EX2 R135, R0 ;  /* 0x0000000000877308 */ /* 0x0003e20000000800 */
[----:B------:R-:W-:-:S05]  /*a980*/  MOV R64, R29 ;  /* 0x0000001d00407202 */ /* 0x000fca0000000f00 */
[----:B------:R-:W-:Y:S01]  /*a990*/  LOP3.LUT R6, R133, UR8, R248, 0x96, !PT ;  /* 0x0000000885067c12 */ /* 0x000fe2000f8e96f8 */
[----:B------:R-:W-:Y:S01]  /*a9a0*/  FFMA.FTZ R5, R179, c[0x0][0x23c], -R16 ;  /* 0x00008f00b3057a23 */ /* 0x000fe20000010810 */
[----:B------:R-:W-:Y:S01]  /*a9b0*/  HMMA.16816.F32.BF16 R116, R8, R12, R116 ;  /* 0x0000000c0874723c */ /* 0x000fe20000041874 */
[----:B------:R-:W-:Y:S02]  /*a9c0*/  LOP3.LUT R4, R3, UR18, R176, 0x96, !PT ;  /* 0x0000001203047c12 */ /* 0x000fe4000f8e96b0 */
[----:B------:R2:W-:Y:S01]  /*a9d0*/  MUFU.EX2 R173, R5 ;  /* 0x0000000500ad7308 */ /* 0x0005e20000000800 */
[----:B-1----:R-:W-:-:S04]  /*a9e0*/  FFMA.FTZ R0, R196, c[0x0][0x23c], -R16 ;  /* 0x00008f00c4007a23 */ /* 0x002fc80000010810 */
[----:B------:R-:W-:Y:S01]  /*a9f0*/  HMMA.16816.F32.BF16 R28, R8, R14, R128 ;  /* 0x0000000e081c723c */ /* 0x000fe20000041880 */
[----:B------:R-:W-:Y:S02]  /*aa00*/  LOP3.LUT R13, R2, 0xff, RZ, 0xc0, !PT ;  /* 0x000000ff020d7812 */ /* 0x000fe400078ec0ff */
[----:B------:R1:W-:Y:S01]  /*aa10*/  MUFU.EX2 R175, R0 ;  /* 0x0000000000af7308 */ /* 0x0003e20000000800 */
[----:B------:R-:W-:-:S03]  /*aa20*/  SHF.R.U32.HI R12, RZ, 0x10, R2 ;  /* 0x00000010ff0c7819 */ /* 0x000fc60000011602 */
[----:B------:R-:W-:Y:S01]  /*aa30*/  LOP3.LUT R8, R2, 0xffff, RZ, 0xc0, !PT ;  /* 0x0000ffff02087812 */ /* 0x000fe200078ec0ff */
[----:B--2---:R-:W-:Y:S01]  /*aa40*/  FFMA.FTZ R5, R239, c[0x0][0x23c], -R17 ;  /* 0x00008f00ef057a23 */ /* 0x004fe20000010811 */
[----:B------:R-:W-:Y:S01]  /*aa50*/  SHF.R.U32.HI R14, RZ, 0x18, R2 ;  /* 0x00000018ff0e7819 */ /* 0x000fe20000011602 */
[----:B------:R-:W-:Y:S02]  /*aa60*/  IMAD.WIDE.U32 R2, R6, -0x2daee0ad, RZ ;  /* 0xd2511f5306027825 */ /* 0x000fe400078e00ff */
[----:B------:R2:W-:Y:S02]  /*aa70*/  MUFU.EX2 R133, R5 ;  /* 0x0000000500857308 */ /* 0x0005e40000000800 */
[----:B-1----:R-:W-:Y:S01]  /*aa80*/  FFMA.FTZ R0, R185, c[0x0][0x23c], -R16 ;  /* 0x00008f00b9007a23 */ /* 0x002fe20000010810 */
[----:B------:R-:W-:-:S05]  /*aa90*/  LOP3.LUT R11, R2, 0xff, RZ, 0xc0, !PT ;  /* 0x000000ff020b7812 */ /* 0x000fca00078ec0ff */
[----:B------:R1:W-:Y:S01]  /*aaa0*/  MUFU.EX2 R174, R0 ;  /* 0x0000000000ae7308 */ /* 0x0003e20000000800 */
[--C-:B------:R-:W-:Y:S02]  /*aab0*/  SHF.R.U32.HI R10, RZ, 0x10, R2.reuse ;  /* 0x00000010ff0a7819 */ /* 0x100fe40000011602 */
[----:B------:R-:W-:Y:S02]  /*aac0*/  SHF.R.U32.HI R7, RZ, 0x18, R2 ;  /* 0x00000018ff077819 */ /* 0x000fe40000011602 */
[----:B--2---:R-:W-:Y:S01]  /*aad0*/  LOP3.LUT R5, R2, 0xffff, RZ, 0xc0, !PT ;  /* 0x0000ffff02057812 */ /* 0x004fe200078ec0ff */
[--C-:B------:R-:W-:Y:S01]  /*aae0*/  FFMA.FTZ R2, R186, c[0x0][0x23c], -R17.reuse ;  /* 0x00008f00ba027a23 */ /* 0x100fe20000010811 */
[----:B-1----:R-:W-:Y:S01]  /*aaf0*/  LOP3.LUT R0, R3, UR18, R172, 0x96, !PT ;  /* 0x0000001203007c12 */ /* 0x002fe2000f8e96ac */
[----:B------:R-:W-:Y:S02]  /*ab00*/  FFMA.FTZ R3, R189, c[0x0][0x23c], -R17 ;  /* 0x00008f00bd037a23 */ /* 0x000fe40000010811 */
[----:B------:R1:W-:Y:S01]  /*ab10*/  MUFU.EX2 R132, R2 ;  /* 0x0000000200847308 */ /* 0x0003e20000000800 */
[--C-:B------:R-:W-:Y:S01]  /*ab20*/  FFMA.FTZ R6, R188, c[0x0][0x23c], -R18.reuse ;  /* 0x00008f00bc067a23 */ /* 0x100fe20000010812 */
[----:B------:R-:W-:Y:S01]  /*ab30*/  SHF.R.U32.HI R5, RZ, 0x8, R5 ;  /* 0x00000008ff057819 */ /* 0x000fe20000011605 */
[----:B------:R-:W-:-:S05]  /*ab40*/  FFMA.FTZ R9, R187, c[0x0][0x23c], -R18 ;  /* 0x00008f00bb097a23 */ /* 0x000fca0000010812 */
[----:B------:R2:W3:Y:S01]  /*ab50*/  MUFU.EX2 R134, R3 ;  /* 0x0000000300867308 */ /* 0x0004e20000000800 */
[----:B------:R-:W-:Y:S02]  /*ab60*/  FFMA.FTZ R15, R197, c[0x0][0x23c], -R17 ;  /* 0x00008f00c50f7a23 */ /* 0x000fe40000010811 */
[--C-:B------:R-:W-:Y:S01]  /*ab70*/  FFMA.FTZ R16, R238, c[0x0][0x23c], -R18.reuse ;  /* 0x00008f00ee107a23 */ /* 0x100fe20000010812 */
[----:B-1----:R-:W-:Y:S01]  /*ab80*/  LOP3.LUT R2, R12, 0xff, RZ, 0xc0, !PT ;  /* 0x000000ff0c027812 */ /* 0x002fe200078ec0ff */
[----:B------:R-:W-:Y:S01]  /*ab90*/  FFMA.FTZ R17, R191, c[0x0][0x23c], -R18 ;  /* 0x00008f00bf117a23 */ /* 0x000fe20000010812 */
[----:B--2---:R-:W-:Y:S02]  /*aba0*/  SHF.R.U32.HI R3, RZ, 0x8, R8 ;  /* 0x00000008ff037819 */ /* 0x004fe40000011608 */
[----:B------:R1:W-:Y:S02]  /*abb0*/  MUFU.EX2 R23, R6 ;  /* 0x0000000600177308 */ /* 0x0003e40000000800 */
[----:B------:R-:W-:-:S02]  /*abc0*/  PRMT R13, R13, 0x5410, R3 ;  /* 0x000054100d0d7816 */ /* 0x000fc40000000003 */
[----:B------:R-:W-:Y:S02]  /*abd0*/  LOP3.LUT R3, R10, 0xff, RZ, 0xc0, !PT ;  /* 0x000000ff0a037812 */ /* 0x000fe400078ec0ff */
[----:B------:R-:W-:Y:S02]  /*abe0*/  PRMT R10, R2, 0x5410, R14 ;  /* 0x00005410020a7816 */ /* 0x000fe4000000000e */
[----:B------:R-:W2:Y:S01]  /*abf0*/  MUFU.EX2 R18, R9 ;  /* 0x0000000900127308 */ /* 0x000ea20000000800 */
[----:B------:R-:W-:Y:S02]  /*ac00*/  PRMT R12, R11, 0x5410, R5 ;  /* 0x000054100b0c7816 */ /* 0x000fe40000000005 */
[----:B------:R-:W-:Y:S02]  /*ac10*/  LOP3.LUT R2, R4, 0xffff, RZ, 0xc0, !PT ;  /* 0x0000ffff04027812 */ /* 0x000fe400078ec0ff */
[----:B------:R-:W-:Y:S02]  /*ac20*/  SHF.R.U32.HI R5, RZ, 0x10, R4 ;  /* 0x00000010ff057819 */ /* 0x000fe40000011604 */
[----:B------:R-:W-:Y:S01]  /*ac30*/  PRMT R11, R3, 0x5410, R7 ;  /* 0x00005410030b7816 */ /* 0x000fe20000000007 */
[----:B------:R-:W4:Y:S01]  /*ac40*/  MUFU.EX2 R15, R15 ;  /* 0x0000000f000f7308 */ /* 0x000f220000000800 */
[----:B-1----:R-:W-:-:S02]  /*ac50*/  SHF.R.U32.HI R6, RZ, 0x8, R2 ;  /* 0x00000008ff067819 */ /* 0x002fc40000011602 */
[----:B------:R-:W-:Y:S02]  /*ac60*/  SHF.R.U32.HI R7, RZ, 0x18, R4 ;  /* 0x00000018ff077819 */ /* 0x000fe40000011604 */
[----:B------:R-:W-:Y:S02]  /*ac70*/  LOP3.LUT R3, R0, 0xffff, RZ, 0xc0, !PT ;  /* 0x0000ffff00037812 */ /* 0x000fe400078ec0ff */
[----:B------:R-:W-:Y:S02]  /*ac80*/  LOP3.LUT R2, R5, 0xff, RZ, 0xc0, !PT ;  /* 0x000000ff05027812 */ /* 0x000fe400078ec0ff */
[----:B------:R-:W-:Y:S02]  /*ac90*/  LOP3.LUT R8, R4, 0xff, RZ, 0xc0, !PT ;  /* 0x000000ff04087812 */ /* 0x000fe400078ec0ff */
[----:B------:R-:W-:Y:S02]  /*aca0*/  MOV R248, R67 ;  /* 0x0000004300f87202 */ /* 0x000fe40000000f00 */
[----:B------:R-:W-:-:S02]  /*acb0*/  SHF.R.U32.HI R4, RZ, 0x8, R3 ;  /* 0x00000008ff047819 */ /* 0x000fc40000011603 */
[----:B------:R-:W-:Y:S02]  /*acc0*/  PRMT R14, R2, 0x5410, R7 ;  /* 0x00005410020e7816 */ /* 0x000fe40000000007 */
[----:B------:R-:W-:Y:S02]  /*acd0*/  LOP3.LUT R3, R0, 0xff, RZ, 0xc0, !PT ;  /* 0x000000ff00037812 */ /* 0x000fe400078ec0ff */
[----:B------:R-:W-:Y:S02]  /*ace0*/  SHF.R.U32.HI R2, RZ, 0x10, R0 ;  /* 0x00000010ff027819 */ /* 0x000fe40000011600 */
[----:B------:R-:W-:Y:S02]  /*acf0*/  PRMT R8, R8, 0x5410, R6 ;  /* 0x0000541008087816 */ /* 0x000fe40000000006 */
[----:B------:R-:W-:Y:S01]  /*ad00*/  SHF.R.U32.HI R6, RZ, 0x18, R0 ;  /* 0x00000018ff067819 */ /* 0x000fe20000011600 */
[--C-:B------:R-:W-:Y:S01]  /*ad10*/  HSET2.LE.AND R0, R13, R248.reuse, PT ;  /* 0x000000f80d007233 */ /* 0x100fe20003803000 */
[----:B------:R-:W-:Y:S01]  /*ad20*/  PRMT R7, R3, 0x5410, R4 ;  /* 0x0000541003077816 */ /* 0x000fe20000000004 */
[----:B------:R-:W-:Y:S01]  /*ad30*/  HSET2.LE.AND R3, R10, R248, PT ;  /* 0x000000f80a037233 */ /* 0x000fe20003803000 */
[----:B------:R-:W-:-:S02]  /*ad40*/  LOP3.LUT R5, R2, 0xff, RZ, 0xc0, !PT ;  /* 0x000000ff02057812 */ /* 0x000fc400078ec0ff */
[----:B---3--:R-:W-:Y:S02]  /*ad50*/  F2FP.BF16.PACK_AB R2, R132, R134 ;  /* 0x000000868402723e */ /* 0x008fe400000010ff */
[----:B--2---:R-:W-:Y:S02]  /*ad60*/  F2FP.BF16.PACK_AB R4, R18, R23 ;  /* 0x000000171204723e */ /* 0x004fe400000010ff */
[----:B------:R-:W-:Y:S01]  /*ad70*/  LOP3.LUT R126, R0, R2, RZ, 0xc0, !PT ;  /* 0x00000002007e7212 */ /* 0x000fe200078ec0ff */
[--C-:B------:R-:W-:Y:S01]  /*ad80*/  HSET2.LE.AND R0, R12, R248.reuse, PT ;  /* 0x000000f80c007233 */ /* 0x100fe20003803000 */
[----:B------:R-:W-:Y:S01]  /*ad90*/  PRMT R9, R5, 0x5410, R6 ;  /* 0x0000541005097816 */ /* 0x000fe20000000006 */
[--C-:B------:R-:W-:Y:S01]  /*ada0*/  HSET2.LE.AND R5, R8, R248.reuse, PT ;  /* 0x000000f808057233 */ /* 0x100fe20003803000 */
[----:B------:R-:W-:Y:S01]  /*adb0*/  LOP3.LUT R127, R3, R4, RZ, 0xc0, !PT ;  /* 0x00000004037f7212 */ /* 0x000fe200078ec0ff */
[----:B------:R-:W-:Y:S01]  /*adc0*/  HSET2.LE.AND R3, R11, R248, PT ;  /* 0x000000f80b037233 */ /* 0x000fe20003803000 */
[----:B------:R-:W-:-:S02]  /*add0*/  F2FP.BF16.PACK_AB R2, R178, R184 ;  /* 0x000000b8b202723e */ /* 0x000fc400000010ff */
[----:B------:R-:W-:Y:S02]  /*ade0*/  F2FP.BF16.PACK_AB R4, R173, R174 ;  /* 0x000000aead04723e */ /* 0x000fe400000010ff */
[----:B----4-:R-:W-:Y:S02]  /*adf0*/  F2FP.BF16.PACK_AB R6, R15, R133 ;  /* 0x000000850f06723e */ /* 0x010fe400000010ff */
[----:B------:R-:W-:Y:S01]  /*ae00*/  LOP3.LUT R130, R0, R2, RZ, 0xc0, !PT ;  /* 0x0000000200827212 */ /* 0x000fe200078ec0ff */
[----:B------:R-:W-:Y:S01]  /*ae10*/  HSET2.LE.AND R0, R7, R248, PT ;  /* 0x000000f807007233 */ /* 0x000fe20003803000 */
[----:B------:R-:W-:Y:S02]  /*ae20*/  LOP3.LUT R131, R3, R4, RZ, 0xc0, !PT ;  /* 0x0000000403837212 */ /* 0x000fe400078ec0ff */
[----:B------:R-:W-:Y:S02]  /*ae30*/  LOP3.LUT R124, R5, R6, RZ, 0xc0, !PT ;  /* 0x00000006057c7212 */ /* 0x000fe400078ec0ff */
[----:B------:R-:W1:Y:S01]  /*ae40*/  LDSM.16.MT88.4 R4, [R205+0xb800] ;  /* 0x00b80000cd04783b */ /* 0x000e620000004200 */
[----:B------:R-:W-:Y:S01]  /*ae50*/  MUFU.EX2 R16, R16 ;  /* 0x0000001000107308 */ /* 0x000fe20000000800 */
[----:B------:R-:W-:Y:S01]  /*ae60*/  MOV R97, R168 ;  /* 0x000000a800617202 */ /* 0x000fe20000000f00 */
[----:B------:R-:W-:Y:S01]  /*ae70*/  IMAD.MOV.U32 R96, RZ, RZ, R169 ;  /* 0x000000ffff607224 */ /* 0x000fe200078e00a9 */
[----:B------:R-:W-:-:S05]  /*ae80*/  MOV R115, R170 ;  /* 0x000000aa00737202 */ /* 0x000fca0000000f00 */
[----:B------:R-:W2:Y:S01]  /*ae90*/  MUFU.EX2 R17, R17 ;  /* 0x0000001100117308 */ /* 0x000ea20000000800 */
[----:B------:R-:W-:Y:S02]  /*aea0*/  MOV R114, R171 ;  /* 0x000000ab00727202 */ /* 0x000fe40000000f00 */
[----:B------:R-:W-:Y:S01]  /*aeb0*/  F2FP.BF16.PACK_AB R2, R190, R177 ;  /* 0x000000b1be02723e */ /* 0x000fe200000010ff */
[----:B------:R-:W3:Y:S03]  /*aec0*/  LDSM.16.MT88.4 R168, [R203+0xa800] ;  /* 0x00a80000cba8783b */ /* 0x000ee60000004200 */
[----:B------:R-:W-:Y:S01]  /*aed0*/  LOP3.LUT R128, R0, R2, RZ, 0xc0, !PT ;  /* 0x0000000200807212 */ /* 0x000fe200078ec0ff */
[----:B------:R-:W-:Y:S01]  /*aee0*/  HSET2.LE.AND R0, R9, R248, PT ;  /* 0x000000f809007233 */ /* 0x000fe20003803000 */
[----:B------:R-:W-:Y:S02]  /*aef0*/  F2FP.BF16.PACK_AB R2, R175, R135 ;  /* 0x00000087af02723e */ /* 0x000fe400000010ff */
[----:B------:R-:W-:-:S02]  /*af00*/  MOV R83, R65 ;  /* 0x0000004100537202 */ /* 0x000fc40000000f00 */
[----:B------:R-:W-:Y:S02]  /*af10*/  MOV R82, R66 ;  /* 0x0000004200527202 */ /* 0x000fe40000000f00 */
[----:B------:R-:W-:Y:S02]  /*af20*/  MOV R81, R48 ;  /* 0x0000003000517202 */ /* 0x000fe40000000f00 */
[----:B------:R-:W-:Y:S02]  /*af30*/  MOV R80, R49 ;  /* 0x0000003100507202 */ /* 0x000fe40000000f00 */
[----:B------:R-:W-:Y:S02]  /*af40*/  MOV R99, R50 ;  /* 0x0000003200637202 */ /* 0x000fe40000000f00 */
[----:B------:R-:W-:Y:S02]  /*af50*/  MOV R98, R51 ;  /* 0x0000003300627202 */ /* 0x000fe40000000f00 */
[----:B------:R-:W-:Y:S01]  /*af60*/  LOP3.LUT R129, R0, R2, RZ, 0xc0, !PT ;  /* 0x0000000200817212 */ /* 0x000fe200078ec0ff */
[----:B------:R-:W-:Y:S01]  /*af70*/  HSET2.LE.AND R0, R14, R248, PT ;  /* 0x000000f80e007233 */ /* 0x000fe20003803000 */
[----:B------:R-:W-:Y:S01]  /*af80*/  MOV R125, R154 ;  /* 0x0000009a007d7202 */ /* 0x000fe20000000f00 */
[----:B------:R-:W-:Y:S01]  /*af90*/  FFMA.FTZ R19, R64, R19, R236 ;  /* 0x0000001340137223 */ /* 0x000fe200000100ec */
[----:B------:R-:W-:-:S02]  /*afa0*/  MOV R238, R83 ;  /* 0x0000005300ee7202 */ /* 0x000fc40000000f00 */
[----:B------:R-:W-:Y:S01]  /*afb0*/  MOV R176, R97 ;  /* 0x0000006100b07202 */ /* 0x000fe20000000f00 */
[----:B------:R-:W-:Y:S01]  /*afc0*/  IMAD.MOV.U32 R179, RZ, RZ, R96 ;  /* 0x000000ffffb37224 */ /* 0x000fe200078e0060 */
[----:B------:R-:W-:Y:S01]  /*afd0*/  MOV R197, R81 ;  /* 0x0000005100c57202 */ /* 0x000fe20000000f00 */
[----:B------:R-:W-:Y:S01]  /*afe0*/  LDSM.16.MT88.4 R48, [R206+0xa800] ;  /* 0x00a80000ce30783b */ /* 0x000fe20000004200 */
[----:B------:R-:W-:Y:S02]  /*aff0*/  MOV R186, R82 ;  /* 0x0000005200ba7202 */ /* 0x000fe40000000f00 */
[----:B--2---:R-:W-:Y:S02]  /*b000*/  F2FP.BF16.PACK_AB R2, R17, R16 ;  /* 0x000000101102723e */ /* 0x004fe400000010ff */
[----:B------:R-:W-:Y:S02]  /*b010*/  MOV R172, R99 ;  /* 0x0000006300ac7202 */ /* 0x000fe40000000f00 */
[----:B------:R-:W-:-:S02]  /*b020*/  MOV R189, R80 ;  /* 0x0000005000bd7202 */ /* 0x000fc40000000f00 */
[----:B------:R-:W-:Y:S01]  /*b030*/  MOV R239, R98 ;  /* 0x0000006200ef7202 */ /* 0x000fe20000000f00 */
[----:B------:R-:W-:Y:S01]  /*b040*/  FFMA.FTZ R3, R238, R22, R252 ;  /* 0x00000016ee037223 */ /* 0x000fe200000100fc */
[----:B------:R-:W-:Y:S01]  /*b050*/  MOV R248, R125 ;  /* 0x0000007d00f87202 */ /* 0x000fe20000000f00 */
[----:B------:R-:W-:Y:S01]  /*b060*/  LDSM.16.MT88.4 R64, [R205+0xa800] ;  /* 0x00a80000cd40783b */ /* 0x000fe20000004200 */
[----:B------:R-:W-:Y:S01]  /*b070*/  LOP3.LUT R125, R0, R2, RZ, 0xc0, !PT ;  /* 0x00000002007d7212 */ /* 0x000fe200078ec0ff */
[----:B------:R-:W-:Y:S01]  /*b080*/  FFMA.FTZ R2, R197, R21, R186 ;  /* 0x00000015c5027223 */ /* 0x000fe200000100ba */
[----:B------:R-:W-:Y:S01]  /*b090*/  MOV R113, R152 ;  /* 0x0000009800717202 */ /* 0x000fe20000000f00 */
[----:B------:R-:W-:Y:S01]  /*b0a0*/  FFMA.FTZ R0, R172, R20, R189 ;  /* 0x00000014ac007223 */ /* 0x000fe200000100bd */
        /* <DEDUP_REMOVED lines=12> */
[----:B------:R-:W2:Y:S01]  /*b170*/  LDSM.16.MT88.4 R152, [R201+0xa800] ;  /* 0x00a80000c998783b */ /* 0x000ea20000004200 */
[----:B------:R-:W-:-:S02]  /*b180*/  FADD.FTZ R0, R196, R9 ;  /* 0x00000009c4007221 */ /* 0x000fc40000010000 */
[----:B------:R-:W-:Y:S01]  /*b190*/  FADD.FTZ R8, R199, R8 ;  /* 0x00000008c7087221 */ /* 0x000fe20000010000 */
[----:B------:R-:W4:Y:S01]  /*b1a0*/  LDSM.16.MT88.4 R80, [R201+0xb800] ;  /* 0x00b80000c950783b */ /* 0x000f220000004200 */
[----:B------:R-:W-:-:S03]  /*b1b0*/  FADD.FTZ R3, R198, R3 ;  /* 0x00000003c6037221 */ /* 0x000fc60000010000 */
[----:B------:R-:W5:Y:S01]  /*b1c0*/  LDSM.16.MT88.4 R96, [R203+0xb800] ;  /* 0x00b80000cb60783b */ /* 0x000f620000004200 */
[----:B------:R-:W-:-:S03]  /*b1d0*/  FADD.FTZ R2, R249, R2 ;  /* 0x00000002f9027221 */ /* 0x000fc60000010000 */
[----:B------:R-:W2:Y:S01]  /*b1e0*/  LDSM.16.MT88.4 R112, [R206+0xb800] ;  /* 0x00b80000ce70783b */ /* 0x000ea20000004200 */
[----:B-1----:R-:W-:Y:S01]  /*b1f0*/  HMMA.16816.F32.BF16 R120, R124, R4, R120 ;  /* 0x000000047c78723c */ /* 0x002fe20000041878 */
[----:B------:R-:W-:Y:S02]  /*b200*/  FADD.FTZ R0, R248, R0 ;  /* 0x00000000f8007221 */ /* 0x000fe40000010000 */
[----:B------:R-:W-:Y:S02]  /*b210*/  FADD.FTZ R3, R177, R3 ;  /* 0x00000003b1037221 */ /* 0x000fe40000010000 */
[----:B------:R-:W-:-:S03]  /*b220*/  FADD.FTZ R2, R135, R2 ;  /* 0x0000000287027221 */ /* 0x000fc60000010000 */
[----:B------:R-:W-:Y:S01]  /*b230*/  HMMA.16816.F32.BF16 R116, R128, R4, R116 ;  /* 0x000000048074723c */ /* 0x000fe20000041874 */
[----:B------:R-:W-:-:S06]  /*b240*/  FADD.FTZ R0, R133, R0 ;  /* 0x0000000085007221 */ /* 0x000fcc0000010000 */
[----:B------:R-:W-:Y:S02]  /*b250*/  FADD.FTZ R4, R237, R8 ;  /* 0x00000008ed047221 */ /* 0x000fe40000010000 */
[----:B------:R-:W-:Y:S02]  /*b260*/  FADD.FTZ R3, R190, R3 ;  /* 0x00000003be037221 */ /* 0x000fe40000010000 */
[----:B------:R-:W-:Y:S02]  /*b270*/  FADD.FTZ R4, R16, R4 ;  /* 0x0000000410047221 */ /* 0x000fe40000010000 */
[----:B------:R-:W-:Y:S02]  /*b280*/  FADD.FTZ R2, R175, R2 ;  /* 0x00000002af027221 */ /* 0x000fe40000010000 */
[----:B------:R-:W-:Y:S02]  /*b290*/  FADD.FTZ R0, R15, R0 ;  /* 0x000000000f007221 */ /* 0x000fe40000010000 */
[----:B------:R-:W-:-:S02]  /*b2a0*/  FADD.FTZ R4, R17, R4 ;  /* 0x0000000411047221 */ /* 0x000fc40000010000 */
[----:B------:R-:W-:Y:S01]  /*b2b0*/  FADD.FTZ R5, R184, R3 ;  /* 0x00000003b8057221 */ /* 0x000fe20000010000 */
[----:B---3--:R-:W-:Y:S01]  /*b2c0*/  HMMA.16816.F32.BF16 R156, R128, R168, R156 ;  /* 0x000000a8809c723c */ /* 0x008fe2000004189c */
[----:B------:R-:W-:Y:S02]  /*b2d0*/  FADD.FTZ R3, R174, R2 ;  /* 0x00000002ae037221 */ /* 0x000fe40000010000 */
[----:B------:R-:W-:Y:S02]  /*b2e0*/  FADD.FTZ R2, R134, R0 ;  /* 0x0000000086027221 */ /* 0x000fe40000010000 */
[----:B------:R-:W-:-:S03]  /*b2f0*/  FADD.FTZ R0, R23, R4 ;  /* 0x0000000417007221 */ /* 0x000fc60000010000 */
[----:B------:R-:W-:Y:S01]  /*b300*/  HMMA.16816.F32.BF16 R160, R124, R168, R160 ;  /* 0x000000a87ca0723c */ /* 0x000fe200000418a0 */
[----:B------:R-:W-:-:S07]  /*b310*/  FADD.FTZ R239, R18, R0 ;  /* 0x0000000012ef7221 */ /* 0x000fce0000010000 */
[-C--:B------:R-:W-:Y:S08]  /*b320*/  HMMA.16816.F32.BF16 R164, R124, R170.reuse, R164 ;  /* 0x000000aa7ca4723c */ /* 0x080ff000000418a4 */
[----:B------:R-:W-:Y:S07]  /*b330*/  HMMA.16816.F32.BF16 R168, R128, R170, R240 ;  /* 0x000000aa80a8723c */ /* 0x000fee00000418f0 */
[----:B------:R-:W-:-:S02]  /*b340*/  FADD.FTZ R242, R178, R5 ;  /* 0x00000005b2f27221 */ /* 0x000fc40000010000 */
[----:B------:R-:W-:Y:S02]  /*b350*/  FADD.FTZ R241, R173, R3 ;  /* 0x00000003adf17221 */ /* 0x000fe40000010000 */
[----:B------:R-:W-:Y:S01]  /*b360*/  FADD.FTZ R240, R132, R2 ;  /* 0x0000000284f07221 */ /* 0x000fe20000010000 */
[----:B------:R1:W-:Y:S04]  /*b370*/  STL [R1+0x38], R242 ;  /* 0x000038f201007387 */ /* 0x0003e80000100800 */
[----:B------:R1:W-:Y:S04]  /*b380*/  STL [R1+0x3c], R241 ;  /* 0x00003cf101007387 */ /* 0x0003e80000100800 */
[----:B------:R1:W-:Y:S04]  /*b390*/  STL [R1+0x44], R240 ;  /* 0x000044f001007387 */ /* 0x0003e80000100800 */
[----:B------:R1:W-:Y:S01]  /*b3a0*/  STL [R1+0x40], R239 ;  /* 0x000040ef01007387 */ /* 0x0003e20000100800 */
[----:B--2---:R-:W-:Y:S01]  /*b3b0*/  HMMA.16816.F32.BF16 R140, R128, R152, R140 ;  /* 0x00000098808c723c */ /* 0x004fe2000004188c */
[----:B------:R-:W-:-:S02]  /*b3c0*/  MOV R135, R233 ;  /* 0x000000e900877202 */ /* 0x000fc40000000f00 */
[----:B------:R-:W-:-:S05]  /*b3d0*/  MOV R134, R235 ;  /* 0x000000eb00867202 */ /* 0x000fca0000000f00 */
        /* <DEDUP_REMOVED lines=8> */
[C---:B----4-:R-:W-:Y:S08]  /*b460*/  HMMA.16816.F32.BF16 R72, R124.reuse, R80, R72 ;  /* 0x000000507c48723c */ /* 0x050ff00000041848 */
[C---:B------:R-:W-:Y:S08]  /*b470*/  HMMA.16816.F32.BF16 R76, R124.reuse, R82, R76 ;  /* 0x000000527c4c723c */ /* 0x040ff0000004184c */
[C---:B-----5:R-:W-:Y:S08]  /*b480*/  HMMA.16816.F32.BF16 R88, R124.reuse, R96, R88 ;  /* 0x000000607c58723c */ /* 0x060ff00000041858 */
        /* <DEDUP_REMOVED lines=62> */
[----:B------:R-:W-:Y:S02]  /*b870*/  IMAD.IADD R3, R217, 0x1, -R0 ;  /* 0x00000001d9037824 */ /* 0x000fe400078e0a00 */
[----:B------:R-:W-:Y:S01]  /*b880*/  IABS R2, R2 ;  /* 0x0000000200027213 */ /* 0x000fe20000000000 */
[----:B------:R-:W-:Y:S01]  /*b890*/  @!PT LDS RZ, [RZ] ;  /* 0x00000000fffff984 */ /* 0x000fe20000000800 */
[----:B------:R-:W-:Y:S01]  /*b8a0*/  @!PT LDS RZ, [RZ] ;  /* 0x00000000fffff984 */ /* 0x000fe20000000800 */
[----:B------:R-:W-:Y:S01]  /*b8b0*/  @!PT LDS RZ, [RZ] ;  /* 0x00000000fffff984 */ /* 0x000fe20000000800 */
[----:B------:R1:W-:Y:S01]  /*b8c0*/  @!P3 LDGSTS.E.BYPASS.LTC128B.128 [R215+0xa800], [R8.64] ;  /* 0x0a80000008d7bfae */ /* 0x0003e2000b901d5c */
[----:B------:R-:W-:-:S03]  /*b8d0*/  ISETP.LT.OR P6, PT, R0, R222, P6 ;  /* 0x000000de0000720c */ /* 0x000fc600037c1670 */
[----:B------:R-:W-:Y:S04]  /*b8e0*/  @P2 STS.128 [R215+0xb800], RZ ;  /* 0x00b800ffd7002388 */ /* 0x000fe80000000c00 */
[----:B------:R-:W-:Y:S01]  /*b8f0*/  @!PT LDS RZ, [RZ] ;  /* 0x00000000fffff984 */ /* 0x000fe20000000800 */
[----:B------:R-:W-:Y:S01]  /*b900*/  @!PT LDS RZ, [RZ] ;  /* 0x00000000fffff984 */ /* 0x000fe20000000800 */
[----:B------:R-:W-:Y:S01]  /*b910*/  @!PT LDS RZ, [RZ] ;  /* 0x00000000fffff984 */ /* 0x000fe20000000800 */
[----:B------:R2:W-:Y:S04]  /*b920*/  @!P2 LDGSTS.E.BYPASS.LTC128B.128 [R215+0xb800], [R4.64+0x80] ;  /* 0x0b80008004d7afae */ /* 0x0005e8000b901d5c */
[----:B------:R-:W-:Y:S04]  /*b930*/  LDSM.16.M88.4 R20, [R200+0x8000] ;  /* 0x00800000c814783b */ /* 0x000fe80000000200 */
[----:B------:R-:W-:Y:S04]  /*b940*/  LDSM.16.M88.4 R16, [R200+0x8800] ;  /* 0x00880000c810783b */ /* 0x000fe80000000200 */
[----:B------:R-:W-:Y:S04]  /*b950*/  LDSM.16.M88.4 R28, [R211] ;  /* 0x00000000d31c783b */ /* 0x000fe80000000200 */
        /* <DEDUP_REMOVED lines=11> */
[C---:B------:R-:W-:Y:S08]  /*ba10*/  HMMA.16816.F32.BF16 R188, R4.reuse, R30, R136 ;  /* 0x0000001e04bc723c */ /* 0x040ff00000041888 */
[----:B------:R-:W-:Y:S08]  /*ba20*/  HMMA.16816.F32.BF16 R180, R4, R26, R32 ;  /* 0x0000001a04b4723c */ /* 0x000ff00000041820 */
[C---:B------:R-:W-:Y:S08]  /*ba30*/  HMMA.16816.F32.BF16 R136, R12.reuse, R20, RZ ;  /* 0x000000140c88723c */ /* 0x040ff000000418ff */
[C---:B------:R-:W-:Y:S08]  /*ba40*/  HMMA.16816.F32.BF16 R132, R12.reuse, R22, RZ ;  /* 0x000000160c84723c */ /* 0x040ff000000418ff */
[C---:B------:R-:W-:Y:S08]  /*ba50*/  HMMA.16816.F32.BF16 R32, R12.reuse, R16, RZ ;  /* 0x000000100c20723c */ /* 0x040ff000000418ff */
[----:B------:R-:W-:Y:S01]  /*ba60*/  HMMA.16816.F32.BF16 R20, R12, R18, RZ ;  /* 0x000000120c14723c */ /* 0x000fe200000418ff */
[----:B------:R-:W-:Y:S04]  /*ba70*/  LDSM.16.M88.4 R16, [R209+0x8000] ;  /* 0x00800000d110783b */ /* 0x000fe80000000200 */
[----:B------:R-:W-:Y:S03]  /*ba80*/  LDSM.16.M88.4 R12, [R209+0x8800] ;  /* 0x00880000d10c783b */ /* 0x000fe60000000200 */
[-C--:B------:R-:W-:Y:S01]  /*ba90*/  HMMA.16816.F32.BF16 R192, R4, R28.reuse, R172 ;  /* 0x0000001c04c0723c */ /* 0x080fe200000418ac */
[----:B------:R-:W2:Y:S07]  /*baa0*/  LDSM.16.M88.4 R4, [R210+0x2000] ;  /* 0x00200000d204783b */ /* 0x000eae0000000200 */
[C---:B-1----:R-:W-:Y:S08]  /*bab0*/  HMMA.16816.F32.BF16 R176, R8.reuse, R28, R136 ;  /* 0x0000001c08b0723c */ /* 0x042ff00000041888 */
[C---:B------:R-:W-:Y:S01]  /*bac0*/  HMMA.16816.F32.BF16 R172, R8.reuse, R24, R32 ;  /* 0x0000001808ac723c */ /* 0x040fe20000041820 */
[----:B------:R-:W-:Y:S07]  /*bad0*/  LDSM.16.M88.4 R32, [R207] ;  /* 0x00000000cf20783b */ /* 0x000fee0000000200 */
        /* <DEDUP_REMOVED lines=14> */
[----:B------:R-:W1:Y:S04]  /*bbc0*/  LDSM.16.M88.4 R8, [R208] ;  /* 0x00000000d008783b */ /* 0x000e680000000200 */
[----:B------:R-:W3:Y:S03]  /*bbd0*/  LDSM.16.M88.4 R20, [R200+0x9000] ;  /* 0x00900000c814783b */ /* 0x000ee60000000200 */
[C---:B--2---:R-:W-:Y:S08]  /*bbe0*/  HMMA.16816.F32.BF16 R176, R4.reuse, R32, R132 ;  /* 0x0000002004b0723c */ /* 0x044ff00000041884 */
[C---:B------:R-:W-:Y:S01]  /*bbf0*/  HMMA.16816.F32.BF16 R172, R4.reuse, R34, R24 ;  /* 0x0000002204ac723c */ /* 0x040fe20000041818 */
[----:B------:R-:W-:Y:S07]  /*bc00*/  LDSM.16.M88.4 R24, [R200+0x9800] ;  /* 0x00980000c818783b */ /* 0x000fee0000000200 */
[C---:B------:R-:W-:Y:S08]  /*bc10*/  HMMA.16816.F32.BF16 R136, R4.reuse, R28, R184 ;  /* 0x0000001c0488723c */ /* 0x040ff000000418b8 */
[----:B------:R-:W-:Y:S01]  /*bc20*/  HMMA.16816.F32.BF16 R132, R4, R30, R180 ;  /* 0x0000001e0484723c */ /* 0x000fe200000418b4 */
[----:B------:R-:W2:Y:S07]  /*bc30*/  LDSM.16.M88.4 R4, [R202+0x6000] ;  /* 0x00600000ca04783b */ /* 0x000eae0000000200 */
[C---:B-1----:R-:W-:Y:S08]  /*bc40*/  HMMA.16816.F32.BF16 R12, R8.reuse, R32, R228 ;  /* 0x00000020080c723c */ /* 0x042ff000000418e4 */
[C---:B------:R-:W-:Y:S08]  /*bc50*/  HMMA.16816.F32.BF16 R196, R8.reuse, R34, R196 ;  /* 0x0000002208c4723c */ /* 0x040ff000000418c4 */
[C---:B------:R-:W-:Y:S08]  /*bc60*/  HMMA.16816.F32.BF16 R192, R8.reuse, R28, R192 ;  /* 0x0000001c08c0723c */ /* 0x040ff000000418c0 */
[----:B------:R-:W-:Y:S01]  /*bc70*/  HMMA.16816.F32.BF16 R188, R8, R30, R188 ;  /* 0x0000001e08bc723c */ /* 0x000fe200000418bc */
[----:B------:R-:W-:Y:S04]  /*bc80*/  LDSM.16.M88.4 R8, [R213] ;  /* 0x00000000d508783b */ /* 0x000fe80000000200 */
[----:B------:R-:W-:Y:S03]  /*bc90*/  LDSM.16.M88.4 R28, [R212] ;  /* 0x00000000d41c783b */ /* 0x000fe60000000200 */
[-C--:B---3--:R-:W-:Y:S01]  /*bca0*/  HMMA.16816.F32.BF16 R32, R16, R20.reuse, R12 ;  /* 0x000000141020723c */ /* 0x088fe2000004180c */
[----:B------:R-:W1:Y:S07]  /*bcb0*/  LDSM.16.M88.4 R12, [R204+0x4000] ;  /* 0x00400000cc0c783b */ /* 0x000e6e0000000200 */
[C---:B--2---:R-:W-:Y:S08]  /*bcc0*/  HMMA.16816.F32.BF16 R176, R4.reuse, R20, R176 ;  /* 0x0000001404b0723c */ /* 0x044ff000000418b0 */
[C---:B------:R-:W-:Y:S08]  /*bcd0*/  HMMA.16816.F32.BF16 R172, R4.reuse, R22, R172 ;  /* 0x0000001604ac723c */ /* 0x040ff000000418ac */
[C---:B------:R-:W-:Y:S08]  /*bce0*/  HMMA.16816.F32.BF16 R136, R4.reuse, R24, R136 ;  /* 0x000000180488723c */ /* 0x040ff00000041888 */
[----:B------:R-:W-:Y:S01]  /*bcf0*/  HMMA.16816.F32.BF16 R132, R4, R26, R132 ;  /* 0x0000001a0484723c */ /* 0x000fe20000041884 */
[----:B------:R-:W2:Y:S07]  /*bd00*/  LDSM.16.M88.4 R4, [R204+0x6000] ;  /* 0x00600000cc04783b */ /* 0x000eae0000000200 */
[C---:B------:R-:W-:Y:S08]  /*bd10*/  HMMA.16816.F32.BF16 R20, R16.reuse, R22, R196 ;  /* 0x000000161014723c */ /* 0x040ff000000418c4 */
[C---:B------:R-:W-:Y:S08]  /*bd20*/  HMMA.16816.F32.BF16 R192, R16.reuse, R24, R192 ;  /* 0x0000001810c0723c */ /* 0x040ff000000418c0 */
[----:B------:R-:W-:Y:S01]  /*bd30*/  HMMA.16816.F32.BF16 R188, R16, R26, R188 ;  /* 0x0000001a10bc723c */ /* 0x000fe200000418bc */
[----:B------:R-:W-:Y:S11]  /*bd40*/  LDSM.16.M88.4 R16, [R209+0x9000] ;  /* 0x00900000d110783b */ /* 0x000ff60000000200 */
[----:B------:R-:W-:Y:S04]  /*bd50*/  @!UPT UIADD3 URZ, URZ, URZ, URZ ;  /* 0x0000003f3f3ff290 */ /* 0x000fe8000fffe03f */
[----:B-1----:R-:W-:Y:S08]  /*bd60*/  HMMA.16816.F32.BF16 R24, R12, R28, R192 ;  /* 0x0000001c0c18723c */ /* 0x002ff000000418c0 */
[C---:B--2---:R-:W-:Y:S08]  /*bd70*/  HMMA.16816.F32.BF16 R180, R4.reuse, R8, R176 ;  /* 0x0000000804b4723c */ /* 0x044ff000000418b0 */
[C---:B------:R-:W-:Y:S08]  /*bd80*/  HMMA.16816.F32.BF16 R176, R4.reuse, R10, R172 ;  /* 0x0000000a04b0723c */ /* 0x040ff000000418ac */
[C---:B------:R-:W-:Y:S08]  /*bd90*/  HMMA.16816.F32.BF16 R172, R4.reuse, R28, R136 ;  /* 0x0000001c04ac723c */ /* 0x040ff00000041888 */
[----:B------:R-:W-:Y:S01]  /*bda0*/  HMMA.16816.F32.BF16 R136, R4, R30, R132 ;  /* 0x0000001e0488723c */ /* 0x000fe20000041884 */
[----:B------:R-:W1:Y:S07]  /*bdb0*/  LDSM.16.M88.4 R4, [R210+0x6000] ;  /* 0x00600000d204783b */ /* 0x000e6e0000000200 */
[C---:B------:R-:W-:Y:S08]  /*bdc0*/  HMMA.16816.F32.BF16 R132, R12.reuse, R8, R32 ;  /* 0x000000080c84723c */ /* 0x040ff00000041820 */
[C---:B------:R-:W-:Y:S01]  /*bdd0*/  HMMA.16816.F32.BF16 R32, R12.reuse, R10, R20 ;  /* 0x0000000a0c20723c */ /* 0x040fe20000041814 */
[----:B------:R-:W2:Y:S04]  /*bde0*/  LDSM.16.M88.4 R20, [R209+0x9800] ;  /* 0x00980000d114783b */ /* 0x000ea80000000200 */
[----:B------:R-:W3:Y:S03]  /*bdf0*/  LDSM.16.M88.4 R8, [R210+0x4000] ;  /* 0x00400000d208783b */ /* 0x000ee60000000200 */
[----:B------:R-:W-:Y:S01]  /*be00*/  HMMA.16816.F32.BF16 R28, R12, R30, R188 ;  /* 0x0000001e0c1c723c */ /* 0x000fe200000418bc */
[----:B------:R-:W-:Y:S07]  /*be10*/  LDSM.16.M88.4 R12, [R207+0x1000] ;  /* 0x00100000cf0c783b */ /* 0x000fee0000000200 */
[C---:B-1----:R-:W-:Y:S08]  /*be20*/  HMMA.16816.F32.BF16 R180, R4.reuse, R16, R180 ;  /* 0x0000001004b4723c */ /* 0x042ff000000418b4 */
[C---:B------:R-:W-:Y:S08]  /*be30*/  HMMA.16816.F32.BF16 R176, R4.reuse, R18, R176 ;  /* 0x0000001204b0723c */ /* 0x040ff000000418b0 */
[C---:B--2---:R-:W-:Y:S08]  /*be40*/  HMMA.16816.F32.BF16 R172, R4.reuse, R20, R172 ;  /* 0x0000001404ac723c */ /* 0x044ff000000418ac */
[----:B------:R-:W-:Y:S01]  /*be50*/  HMMA.16816.F32.BF16 R136, R4, R22, R136 ;  /* 0x000000160488723c */ /* 0x000fe20000041888 */
[----:B------:R-:W1:Y:S07]  /*be60*/  LDSM.16.M88.4 R4, [R208+0x6000] ;  /* 0x00600000d004783b */ /* 0x000e6e0000000200 */
[C---:B---3--:R-:W-:Y:S08]  /*be70*/  HMMA.16816.F32.BF16 R132, R8.reuse, R16, R132 ;  /* 0x000000100884723c */ /* 0x048ff00000041884 */
[C---:B------:R-:W-:Y:S01]  /*be80*/  HMMA.16816.F32.BF16 R32, R8.reuse, R18, R32 ;  /* 0x000000120820723c */ /* 0x040fe20000041820 */
[----:B------:R-:W2:Y:S07]  /*be90*/  LDSM.16.M88.4 R16, [R207+0x1800] ;  /* 0x00180000cf10783b */ /* 0x000eae0000000200 */
[C---:B------:R-:W-:Y:S08]  /*bea0*/  HMMA.16816.F32.BF16 R24, R8.reuse, R20, R24 ;  /* 0x000000140818723c */ /* 0x040ff00000041818 */
[----:B------:R-:W-:Y:S01]  /*beb0*/  HMMA.16816.F32.BF16 R20, R8, R22, R28 ;  /* 0x000000160814723c */ /* 0x000fe2000004181c */
[----:B------:R-:W3:Y:S01]  /*bec0*/  LDSM.16.M88.4 R8, [R208+0x4000] ;  /* 0x00400000d008783b */ /* 0x000ee20000000200 */
[----:B------:R-:W-:-:S06]  /*bed0*/  DEPBAR.LE SB0, 0x0 ;  /* 0x000080000000791a */ /* 0x000fcc0000000000 */
[C---:B-1----:R-:W-:Y:S08]  /*bee0*/  HMMA.16816.F32.BF16 R180, R4.reuse, R12, R180 ;  /* 0x0000000c04b4723c */ /* 0x042ff000000418b4 */
[C---:B------:R-:W-:Y:S08]  /*bef0*/  HMMA.16816.F32.BF16 R176, R4.reuse, R14, R176 ;  /* 0x0000000e04b0723c */ /* 0x040ff000000418b0 */
[C---:B--2---:R-:W-:Y:S08]  /*bf00*/  HMMA.16816.F32.BF16 R184, R4.reuse, R16, R172 ;  /* 0x0000001004b8723c */ /* 0x044ff000000418ac */
[----:B------:R-:W-:Y:S01]  /*bf10*/  HMMA.16816.F32.BF16 R188, R4, R18, R136 ;  /* 0x0000001204bc723c */ /* 0x000fe20000041888 */
[----:B------:R1:W2:Y:S06]  /*bf20*/  I2F R7, R2 ;  /* 0x0000000200077306 */ /* 0x0002ac0000201400 */
[----:B------:R-:W-:Y:S01]  /*bf30*/  IABS R4, R3 ;  /* 0x0000000300047213 */ /* 0x000fe20000000000 */
[----:B---3--:R-:W-:Y:S01]  /*bf40*/  HMMA.16816.F32.BF16 R132, R8, R12, R132 ;  /* 0x0000000c0884723c */ /* 0x008fe20000041884 */
[----:B------:R-:W-:-:S05]  /*bf50*/  IMAD.IADD R3, R216, 0x1, -R0 ;  /* 0x00000001d8037824 */ /* 0x000fca00078e0a00 */
[----:B------:R-:W-:Y:S02]  /*bf60*/  IABS R3, R3 ;  /* 0x0000000300037213 */ /* 0x000fe40000000000 */
[----:B------:R-:W-:Y:S01]  /*bf70*/  HMMA.16816.F32.BF16 R32, R8, R14, R32 ;  /* 0x0000000e0820723c */ /* 0x000fe20000041820 */
[----:B-1----:R-:W-:Y:S01]  /*bf80*/  IMAD.MOV.U32 R2, RZ, RZ, R4 ;  /* 0x000000ffff027224 */ /* 0x002fe200078e0004 */
[----:B------:R-:W1:Y:S01]  /*bf90*/  I2F R13, R3 ;  /* 0x00000003000d7306 */ /* 0x000e620000201400 */
[----:B------:R-:W-:-:S05]  /*bfa0*/  IMAD.IADD R4, R223, 0x1, -R0 ;  /* 0x00000001df047824 */ /* 0x000fca00078e0a00 */
[----:B------:R-:W-:Y:S01]  /*bfb0*/  IABS R4, R4 ;  /* 0x0000000400047213 */ /* 0x000fe20000000000 */
[C---:B------:R-:W-:Y:S01]  /*bfc0*/  HMMA.16816.F32.BF16 R136, R8.reuse, R16, R24 ;  /* 0x000000100888723c */ /* 0x040fe20000041818 */
[----:B------:R3:W4:Y:S06]  /*bfd0*/  I2F R5, R2 ;  /* 0x0000000200057306 */ /* 0x00072c0000201400 */
[----:B--2---:R-:W-:Y:S01]  /*bfe0*/  FFMA.FTZ R7, R7, -UR27, R132 ;  /* 0x8000001b07077c23 */ /* 0x004fe20008010084 */
[----:B------:R-:W-:Y:S01]  /*bff0*/  HMMA.16816.F32.BF16 R172, R8, R18, R20 ;  /* 0x0000001208ac723c */ /* 0x000fe20000041814 */
[----:B------:R-:W2:Y:S03]  /*c000*/  I2F R9, R4 ;  /* 0x0000000400097306 */ /* 0x000ea60000201400 */
[----:B------:R-:W-:Y:S01]  /*c010*/  FSEL R30, R7, -INF , !P6 ;  /* 0xff800000071e7808 */ /* 0x000fe20007000000 */
[----:B-1----:R-:W-:Y:S01]  /*c020*/  FFMA.FTZ R7, R13, -UR27, R180 ;  /* 0x8000001b0d077c23 */ /* 0x002fe200080100b4 */
[----:B------:R-:W-:Y:S01]  /*c030*/  BAR.SYNC.DEFER_BLOCKING 0x0 ;  /* 0x0000000000007b1d */ /* 0x000fe20000010000 */
[----:B------:R-:W-:-:S02]  /*c040*/  ISETP.GE.AND P6, PT, R0, R226, PT ;  /* 0x000000e20000720c */ /* 0x000fc40003fc6270 */
[C---:B---3--:R-:W-:Y:S01]  /*c050*/  IADD3 R2, R0.reuse, 0x1, RZ ;  /* 0x0000000100027810 */ /* 0x048fe20007ffe0ff */
[----:B----4-:R-:W-:Y:S01]  /*c060*/  FFMA.FTZ R12, R5, -UR27, R134 ;  /* 0x8000001b050c7c23 */ /* 0x010fe20008010086 */
[----:B------:R-:W-:Y:S02]  /*c070*/  ISETP.LT.OR P6, PT, R0, R221, P6 ;  /* 0x000000dd0000720c */ /* 0x000fe400037c1670 */
[----:B------:R-:W-:Y:S01]  /*c080*/  ISETP.GE.AND P5, PT, R2, R227, PT ;  /* 0x000000e30200720c */ /* 0x000fe20003fa6270 */
[--C-:B------:R-:W-:Y:S01]  /*c090*/  IMAD.IADD R3, R218, 0x1, -R2.reuse ;  /* 0x00000001da037824 */ /* 0x100fe200078e0a02 */
[C---:B------:R-:W-:Y:S01]  /*c0a0*/  ISETP.GE.AND P4, PT, R2.reuse, R226, PT ;  /* 0x000000e20200720c */ /* 0x040fe20003f86270 */
[----:B------:R-:W-:Y:S01]  /*c0b0*/  IMAD.IADD R5, R217, 0x1, -R2 ;  /* 0x00000001d9057824 */ /* 0x000fe200078e0a02 */
[----:B------:R-:W-:Y:S01]  /*c0c0*/  ISETP.GE.AND P1, PT, R2, R225, PT ;  /* 0x000000e10200720c */ /* 0x000fe20003f26270 */
[----:B--2---:R-:W-:Y:S01]  /*c0d0*/  FFMA.FTZ R11, R9, -UR27, R182 ;  /* 0x8000001b090b7c23 */ /* 0x004fe200080100b6 */
[----:B------:R-:W-:-:S02]  /*c0e0*/  IABS R3, R3 ;  /* 0x0000000300037213 */ /* 0x000fc40000000000 */
[C---:B------:R-:W-:Y:S02]  /*c0f0*/  ISETP.GE.AND P0, PT, R2.reuse, R224, PT ;  /* 0x000000e00200720c */ /* 0x040fe40003f06270 */
[----:B------:R-:W-:Y:S01]  /*c100*/  ISETP.LT.OR P5, PT, R2, R222, P5 ;  /* 0x000000de0200720c */ /* 0x000fe20002fa1670 */
[----:B------:R-:W-:Y:S01]  /*c110*/  IMAD.MOV.U32 R4, RZ, RZ, R3 ;  /* 0x000000ffff047224 */ /* 0x000fe200078e0003 */
[----:B------:R-:W-:Y:S01]  /*c120*/  IABS R3, R5 ;  /* 0x0000000500037213 */ /* 0x000fe20000000000 */
[----:B------:R-:W-:Y:S01]  /*c130*/  IMAD.IADD R5, R216, 0x1, -R2 ;  /* 0x00000001d8057824 */ /* 0x000fe200078e0a02 */
[C---:B------:R-:W-:Y:S01]  /*c140*/  ISETP.LT.OR P4, PT, R2.reuse, R221, P4 ;  /* 0x000000dd0200720c */ /* 0x040fe20002781670 */
[----:B------:R1:W2:Y:S01]  /*c150*/  I2F R10, R4 ;  /* 0x00000004000a7306 */ /* 0x0002a20000201400 */
[C---:B------:R-:W-:Y:S02]  /*c160*/  ISETP.LT.OR P1, PT, R2.reuse, R220, P1 ;  /* 0x000000dc0200720c */ /* 0x040fe40000f21670 */
[----:B------:R-:W-:-:S02]  /*c170*/  ISETP.LT.OR P0, PT, R2, R219, P0 ;  /* 0x000000db0200720c */ /* 0x000fc40000701670 */
[----:B------:R-:W-:Y:S02]  /*c180*/  FSEL R132, R12, -INF , !P6 ;  /* 0xff8000000c847808 */ /* 0x000fe40007000000 */
[----:B------:R-:W-:-:S04]  /*c190*/  ISETP.GE.AND P6, PT, R0, R225, PT ;  /* 0x000000e10000720c */ /* 0x000fc80003fc6270 */
[----:B------:R-:W-:-:S04]  /*c1a0*/  ISETP.LT.OR P6, PT, R0, R220, P6 ;  /* 0x000000dc0000720c */ /* 0x000fc800037c1670 */
[----:B------:R-:W-:Y:S01]  /*c1b0*/  FSEL R23, R7, -INF , !P6 ;  /* 0xff80000007177808 */ /* 0x000fe20007000000 */
[----:B-1----:R-:W-:Y:S01]  /*c1c0*/  IMAD.MOV.U32 R4, RZ, RZ, R3 ;  /* 0x000000ffff047224 */ /* 0x002fe200078e0003 */
[----:B------:R-:W-:Y:S01]  /*c1d0*/  IABS R3, R5 ;  /* 0x0000000500037213 */ /* 0x000fe20000000000 */
[----:B--2---:R-:W-:Y:S01]  /*c1e0*/  FFMA.FTZ R9, R10, -UR27, R133 ;  /* 0x8000001b0a097c23 */ /* 0x004fe20008010085 */
[C---:B------:R-:W-:Y:S01]  /*c1f0*/  ISETP.GE.AND P6, PT, R0.reuse, R224, PT ;  /* 0x000000e00000720c */ /* 0x040fe20003fc6270 */
[----:B------:R1:W2:Y:S03]  /*c200*/  I2F R8, R4 ;  /* 0x0000000400087306 */ /* 0x0002a60000201400 */
[----:B------:R-:W-:Y:S02]  /*c210*/  ISETP.LT.OR P6, PT, R0, R219, P6 ;  /* 0x000000db0000720c */ /* 0x000fe400037c1670 */
[----:B------:R-:W-:-:S02]  /*c220*/  FSEL R29, R9, -INF , !P5 ;  /* 0xff800000091d7808 */ /* 0x000fc40006800000 */
[----:B------:R-:W-:Y:S01]  /*c230*/  FSEL R27, R11, -INF , !P6 ;  /* 0xff8000000b1b7808 */ /* 0x000fe20007000000 */
        /* <DEDUP_REMOVED lines=14> */
[C---:B------:R-:W-:Y:S02]  /*c320*/  ISETP.GE.AND P5, PT, R2.reuse, R226, PT ;  /* 0x000000e20200720c */ /* 0x040fe40003fa6270 */
[C---:B------:R-:W-:Y:S02]  /*c330*/  ISETP.GE.AND P4, PT, R2.reuse, R225, PT ;  /* 0x000000e10200720c */ /* 0x040fe40003f86270 */
[C---:B------:R-:W-:Y:S02]  /*c340*/  ISETP.GE.AND P1, PT, R2.reuse, R224, PT ;  /* 0x000000e00200720c */ /* 0x040fe40003f26270 */
[C---:B------:R-:W-:Y:S01]  /*c350*/  ISETP.LT.OR P6, PT, R2.reuse, R222, P6 ;  /* 0x000000de0200720c */ /* 0x040fe200037c1670 */
[----:B-1----:R-:W-:Y:S01]  /*c360*/  IMAD.MOV.U32 R4, RZ, RZ, R3 ;  /* 0x000000ffff047224 */ /* 0x002fe200078e0003 */
[----:B------:R-:W-:Y:S01]  /*c370*/  IABS R3, R5 ;  /* 0x0000000500037213 */ /* 0x000fe20000000000 */
[----:B--2---:R-:W-:Y:S01]  /*c380*/  FFMA.FTZ R7, R15, -UR27, R183 ;  /* 0x8000001b0f077c23 */ /* 0x004fe200080100b7 */
[C---:B------:R-:W-:Y:S01]  /*c390*/  ISETP.LT.OR P5, PT, R2.reuse, R221, P5 ;  /* 0x000000dd0200720c */ /* 0x040fe20002fa1670 */
[----:B------:R1:W2:Y:S01]  /*c3a0*/  I2F R12, R4 ;  /* 0x00000004000c7306 */ /* 0x0002a20000201400 */
[----:B------:R-:W-:-:S02]  /*c3b0*/  ISETP.LT.OR P4, PT, R2, R220, P4 ;  /* 0x000000dc0200720c */ /* 0x000fc40002781670 */
[----:B------:R-:W-:Y:S02]  /*c3c0*/  ISETP.LT.OR P1, PT, R2, R219, P1 ;  /* 0x000000db0200720c */ /* 0x000fe40000f21670 */
[----:B------:R-:W-:-:S03]  /*c3d0*/  FSEL R24, R7, -INF , !P0 ;  /* 0xff80000007187808 */ /* 0x000fc60004000000 */
[----:B------:R-:W3:Y:S01]  /*c3e0*/  I2F R10, R3 ;  /* 0x00000003000a7306 */ /* 0x000ee20000201400 */
[----:B-1----:R-:W-:Y:S02]  /*c3f0*/  IMAD.IADD R4, R216, 0x1, -R2 ;  /* 0x00000001d8047824 */ /* 0x002fe400078e0a02 */
[----:B--2---:R-:W-:-:S03]  /*c400*/  FFMA.FTZ R8, R12, -UR27, R32 ;  /* 0x8000001b0c087c23 */ /* 0x004fc60008010020 */
[----:B------:R-:W-:Y:S02]  /*c410*/  IABS R4, R4 ;  /* 0x0000000400047213 */ /* 0x000fe40000000000 */
[----:B------:R-:W-:Y:S01]  /*c420*/  FSEL R25, R8, -INF , !P6 ;  /* 0xff80000008197808 */ /* 0x000fe20007000000 */
[----:B---3--:R-:W-:Y:S01]  /*c430*/  FFMA.FTZ R10, R10, -UR27, R34 ;  /* 0x8000001b0a0a7c23 */ /* 0x008fe20008010022 */
[----:B------:R-:W-:Y:S01]  /*c440*/  IADD3 R3, R0, 0x9, RZ ;  /* 0x0000000900037810 */ /* 0x000fe20007ffe0ff */
[----:B------:R-:W-:Y:S01]  /*c450*/  IMAD.MOV.U32 R5, RZ, RZ, R4 ;  /* 0x000000ffff057224 */ /* 0x000fe200078e0004 */
[----:B------:R-:W-:Y:S02]  /*c460*/  IABS R4, R6 ;  /* 0x0000000600047213 */ /* 0x000fe40000000000 */
[----:B------:R-:W-:Y:S01]  /*c470*/  FSEL R28, R10, -INF , !P5 ;  /* 0xff8000000a1c7808 */ /* 0x000fe20006800000 */
[----:B------:R1:W2:Y:S01]  /*c480*/  I2F R11, R5 ;  /* 0x00000005000b7306 */ /* 0x0002a20000201400 */
[--C-:B------:R-:W-:Y:S01]  /*c490*/  IMAD.IADD R6, R218, 0x1, -R3.reuse ;  /* 0x00000001da067824 */ /* 0x100fe200078e0a03 */
[C---:B------:R-:W-:Y:S01]  /*c4a0*/  ISETP.GE.AND P0, PT, R3.reuse, R227, PT ;  /* 0x000000e30300720c */ /* 0x040fe20003f06270 */
[----:B------:R-:W-:Y:S01]  /*c4b0*/  IMAD.IADD R2, R216, 0x1, -R3 ;  /* 0x00000001d8027824 */ /* 0x000fe200078e0a03 */
[----:B------:R-:W-:-:S02]  /*c4c0*/  ISETP.GE.AND P6, PT, R3, R226, PT ;  /* 0x000000e20300720c */ /* 0x000fc40003fc6270 */
[C---:B------:R-:W-:Y:S02]  /*c4d0*/  ISETP.GE.AND P5, PT, R3.reuse, R225, PT ;  /* 0x000000e10300720c */ /* 0x040fe40003fa6270 */
[C---:B------:R-:W-:Y:S02]  /*c4e0*/  ISETP.LT.OR P0, PT, R3.reuse, R222, P0 ;  /* 0x000000de0300720c */ /* 0x040fe40000701670 */
[C---:B------:R-:W-:Y:S02]  /*c4f0*/  ISETP.LT.OR P6, PT, R3.reuse, R221, P6 ;  /* 0x000000dd0300720c */ /* 0x040fe400037c1670 */
[----:B------:R-:W-:Y:S01]  /*c500*/  ISETP.LT.OR P5, PT, R3, R220, P5 ;  /* 0x000000dc0300720c */ /* 0x000fe20002fa1670 */
[----:B-1----:R-:W-:Y:S01]  /*c510*/  IMAD.MOV.U32 R5, RZ, RZ, R4 ;  /* 0x000000ffff057224 */ /* 0x002fe200078e0004 */
[----:B------:R-:W-:Y:S01]  /*c520*/  IABS R4, R6 ;  /* 0x0000000600047213 */ /* 0x000fe20000000000 */
[----:B------:R-:W-:Y:S02]  /*c530*/  IMAD.IADD R6, R223, 0x1, -R3 ;  /* 0x00000001df067824 */ /* 0x000fe400078e0a03 */
[----:B------:R1:W3:Y:S01]  /*c540*/  I2F R14, R5 ;  /* 0x00000005000e7306 */ /* 0x0002e20000201400 */
[----:B--2---:R-:W-:-:S05]  /*c550*/  FFMA.FTZ R9, R11, -UR27, R176 ;  /* 0x8000001b0b097c23 */ /* 0x004fca00080100b0 */
[----:B------:R-:W-:Y:S02]  /*c560*/  FSEL R18, R9, -INF , !P4 ;  /* 0xff80000009127808 */ /* 0x000fe40006000000 */
[----:B------:R-:W2:Y:S01]  /*c570*/  I2F R13, R4 ;  /* 0x00000004000d7306 */ /* 0x000ea20000201400 */
[----:B------:R-:W-:-:S04]  /*c580*/  ISETP.GE.AND P4, PT, R3, R224, PT ;  /* 0x000000e00300720c */ /* 0x000fc80003f86270 */
[----:B------:R-:W-:Y:S01]  /*c590*/  ISETP.LT.OR P4, PT, R3, R219, P4 ;  /* 0x000000db0300720c */ /* 0x000fe20002781670 */
[----:B-1----:R-:W-:Y:S02]  /*c5a0*/  IMAD.IADD R5, R217, 0x1, -R3 ;  /* 0x00000001d9057824 */ /* 0x002fe400078e0a03 */
[----:B---3--:R-:W-:-:S03]  /*c5b0*/  FFMA.FTZ R7, R14, -UR27, R178 ;  /* 0x8000001b0e077c23 */ /* 0x008fc600080100b2 */
[----:B------:R-:W-:Y:S02]  /*c5c0*/  IABS R5, R5 ;  /* 0x0000000500057213 */ /* 0x000fe40000000000 */
[----:B------:R-:W-:Y:S01]  /*c5d0*/  FSEL R20, R7, -INF , !P1 ;  /* 0xff80000007147808 */ /* 0x000fe20004800000 */
[----:B--2---:R-:W-:Y:S01]  /*c5e0*/  FFMA.FTZ R8, R13, -UR27, R33 ;  /* 0x8000001b0d087c23 */ /* 0x004fe20008010021 */
[----:B------:R-:W-:Y:S01]  /*c5f0*/  IABS R4, R2 ;  /* 0x0000000200047213 */ /* 0x000fe20000000000 */
[----:B------:R1:W2:Y:S01]  /*c600*/  I2F R12, R5 ;  /* 0x00000005000c7306 */ /* 0x0002a20000201400 */
[----:B------:R-:W-:Y:S02]  /*c610*/  IADD3 R2, R0, 0x10, RZ ;  /* 0x0000001000027810 */ /* 0x000fe40007ffe0ff */
[----:B------:R-:W-:Y:S02]  /*c620*/  FSEL R21, R8, -INF , !P0 ;  /* 0xff80000008157808 */ /* 0x000fe40004000000 */
[----:B------:R-:W-:Y:S01]  /*c630*/  ISETP.GE.AND P1, PT, R2, R227, PT ;  /* 0x000000e30200720c */ /* 0x000fe20003f26270 */
[----:B------:R-:W-:Y:S01]  /*c640*/  IMAD.IADD R3, R216, 0x1, -R2 ;  /* 0x00000001d8037824 */ /* 0x000fe200078e0a02 */
[----:B------:R-:W-:-:S02]  /*c650*/  ISETP.GE.AND P0, PT, R2, R226, PT ;  /* 0x000000e20200720c */ /* 0x000fc40003f06270 */
        /* <DEDUP_REMOVED lines=15> */
[----:B------:R-:W-:Y:S02]  /*c750*/  FSEL R19, R9, -INF , !P5 ;  /* 0xff80000009137808 */ /* 0x000fe40006800000 */
[----:B------:R-:W3:Y:S01]  /*c760*/  I2F R15, R4 ;  /* 0x00000004000f7306 */ /* 0x000ee20000201400 */
[----:B------:R-:W-:-:S04]  /*c770*/  ISETP.GE.AND P5, PT, R2, R224, PT ;  /* 0x000000e00200720c */ /* 0x000fc80003fa6270 */
[----:B------:R-:W-:Y:S01]  /*c780*/  ISETP.LT.OR P5, PT, R2, R219, P5 ;  /* 0x000000db0200720c */ /* 0x000fe20002fa1670 */
[----:B-1----:R-:W-:Y:S02]  /*c790*/  IMAD.IADD R5, R217, 0x1, -R2 ;  /* 0x00000001d9057824 */ /* 0x002fe400078e0a02 */
[----:B--2---:R-:W-:-:S03]  /*c7a0*/  FFMA.FTZ R7, R16, -UR27, R179 ;  /* 0x8000001b10077c23 */ /* 0x004fc600080100b3 */
[----:B------:R-:W-:Y:S02]  /*c7b0*/  IABS R5, R5 ;  /* 0x0000000500057213 */ /* 0x000fe40000000000 */
[----:B------:R-:W-:Y:S01]  /*c7c0*/  FSEL R16, R7, -INF , !P4 ;  /* 0xff80000007107808 */ /* 0x000fe20006000000 */
[----:B---3--:R-:W-:Y:S01]  /*c7d0*/  FFMA.FTZ R8, R15, -UR27, R136 ;  /* 0x8000001b0f087c23 */ /* 0x008fe20008010088 */
[----:B------:R-:W-:Y:S01]  /*c7e0*/  IABS R4, R3 ;  /* 0x0000000300047213 */ /* 0x000fe20000000000 */
[----:B------:R1:W2:Y:S01]  /*c7f0*/  I2F R12, R5 ;  /* 0x00000005000c7306 */ /* 0x0002a20000201400 */
[----:B------:R-:W-:Y:S02]  /*c800*/  IADD3 R3, R0, 0x11, RZ ;  /* 0x0000001100037810 */ /* 0x000fe40007ffe0ff */
[----:B------:R-:W-:Y:S02]  /*c810*/  FSEL R199, R8, -INF , !P1 ;  /* 0xff80000008c77808 */ /* 0x000fe40004800000 */
[C---:B------:R-:W-:Y:S01]  /*c820*/  ISETP.GE.AND P4, PT, R3.reuse, R227, PT ;  /* 0x000000e30300720c */ /* 0x040fe20003f86270 */
        /* <DEDUP_REMOVED lines=15> */
[----:B------:R1:W-:Y:S01]  /*c920*/  I2F R14, R5 ;  /* 0x00000005000e7306 */ /* 0x0003e20000201400 */
[----:B---3--:R-:W-:-:S05]  /*c930*/  FFMA.FTZ R9, R11, -UR27, R184 ;  /* 0x8000001b0b097c23 */ /* 0x008fca00080100b8 */
[----:B------:R-:W-:Y:S02]  /*c940*/  FSEL R238, R9, -INF , !P6 ;  /* 0xff80000009ee7808 */ /* 0x000fe40007000000 */
[----:B------:R2:W-:Y:S01]  /*c950*/  I2F R13, R4 ;  /* 0x00000004000d7306 */ /* 0x0005e20000201400 */
[----:B------:R-:W-:-:S04]  /*c960*/  ISETP.GE.AND P6, PT, R3, R224, PT ;  /* 0x000000e00300720c */ /* 0x000fc80003fc6270 */
[----:B------:R-:W-:Y:S01]  /*c970*/  ISETP.LT.OR P6, PT, R3, R219, P6 ;  /* 0x000000db0300720c */ /* 0x000fe200037c1670 */
[----:B-1----:R-:W-:-:S05]  /*c980*/  IMAD.IADD R5, R217, 0x1, -R3 ;  /* 0x00000001d9057824 */ /* 0x002fca00078e0a03 */
[----:B------:R-:W-:Y:S02]  /*c990*/  IABS R5, R5 ;  /* 0x0000000500057213 */ /* 0x000fe40000000000 */
[----:B--2---:R-:W-:Y:S02]  /*c9a0*/  IABS R4, R2 ;  /* 0x0000000200047213 */ /* 0x004fe40000000000 */
[----:B------:R1:W2:Y:S01]  /*c9b0*/  I2F R12, R5 ;  /* 0x00000005000c7306 */ /* 0x0002a20000201400 */
[C---:B------:R-:W-:Y:S02]  /*c9c0*/  IADD3 R2, R0.reuse, 0x18, RZ ;  /* 0x0000001800027810 */ /* 0x040fe40007ffe0ff */
[----:B------:R-:W-:Y:S01]  /*c9d0*/  IADD3 R0, R0, 0x19, RZ ;  /* 0x0000001900007810 */ /* 0x000fe20007ffe0ff */
[----:B-1----:R-:W-:Y:S01]  /*c9e0*/  IMAD.MOV.U32 R5, RZ, RZ, R4 ;  /* 0x000000ffff057224 */ /* 0x002fe200078e0004 */
[----:B------:R-:W-:Y:S01]  /*c9f0*/  IABS R4, R6 ;  /* 0x0000000600047213 */ /* 0x000fe20000000000 */
[----:B------:R-:W-:-:S02]  /*ca00*/  IMAD.IADD R6, R218, 0x1, -R2 ;  /* 0x00000001da067824 */ /* 0x000fc400078e0a02 */
[----:B------:R1:W3:Y:S01]  /*ca10*/  I2F R7, R5 ;  /* 0x0000000500077306 */ /* 0x0002e20000201400 */
[----:B--2---:R-:W-:-:S05]  /*ca20*/  FFMA.FTZ R8, R12, -UR27, R139 ;  /* 0x8000001b0c087c23 */ /* 0x004fca000801008b */
[----:B------:R-:W-:Y:S02]  /*ca30*/  FSEL R197, R8, -INF , !P1 ;  /* 0xff80000008c57808 */ /* 0x000fe40004800000 */
[----:B------:R-:W-:-:S04]  /*ca40*/  ISETP.GE.AND P1, PT, R2, R225, PT ;  /* 0x000000e10200720c */ /* 0x000fc80003f26270 */
[----:B------:R-:W-:Y:S01]  /*ca50*/  ISETP.LT.OR P1, PT, R2, R220, P1 ;  /* 0x000000dc0200720c */ /* 0x000fe20000f21670 */
[----:B-1----:R-:W-:Y:S01]  /*ca60*/  IMAD.MOV.U32 R5, RZ, RZ, R4 ;  /* 0x000000ffff057224 */ /* 0x002fe200078e0004 */
[----:B------:R-:W-:Y:S01]  /*ca70*/  IABS R4, R6 ;  /* 0x0000000600047213 */ /* 0x000fe20000000000 */
[----:B------:R-:W-:Y:S02]  /*ca80*/  FFMA.FTZ R6, R14, -UR27, R186 ;  /* 0x8000001b0e067c23 */ /* 0x000fe400080100ba */
[----:B------:R1:W2:Y:S01]  /*ca90*/  I2F R15, R5 ;  /* 0x00000005000f7306 */ /* 0x0002a20000201400 */
[----:B---3--:R-:W-:Y:S02]  /*caa0*/  FFMA.FTZ R7, R7, -UR27, R185 ;  /* 0x8000001b07077c23 */ /* 0x008fe400080100b9 */
[----:B------:R-:W-:Y:S02]  /*cab0*/  FSEL R237, R6, -INF , !P5 ;  /* 0xff80000006ed7808 */ /* 0x000fe40006800000 */
[----:B------:R-:W-:-:S02]  /*cac0*/  ISETP.GE.AND P5, PT, R2, R227, PT ;  /* 0x000000e30200720c */ /* 0x000fc40003fa6270 */
[----:B------:R-:W-:Y:S01]  /*cad0*/  FSEL R198, R7, -INF , !P0 ;  /* 0xff80000007c67808 */ /* 0x000fe20004000000 */
[----:B------:R3:W4:Y:S01]  /*cae0*/  I2F R9, R4 ;  /* 0x0000000400097306 */ /* 0x0007220000201400 */
[C---:B------:R-:W-:Y:S02]  /*caf0*/  ISETP.GE.AND P0, PT, R2.reuse, R224, PT ;  /* 0x000000e00200720c */ /* 0x040fe40003f06270 */
[C---:B------:R-:W-:Y:S02]  /*cb00*/  ISETP.LT.OR P5, PT, R2.reuse, R222, P5 ;  /* 0x000000de0200720c */ /* 0x040fe40002fa1670 */
[----:B------:R-:W-:Y:S01]  /*cb10*/  ISETP.LT.OR P0, PT, R2, R219, P0 ;  /* 0x000000db0200720c */ /* 0x000fe20000701670 */
[----:B-1----:R-:W-:Y:S02]  /*cb20*/  IMAD.IADD R5, R217, 0x1, -R2 ;  /* 0x00000001d9057824 */ /* 0x002fe400078e0a02 */
[----:B--2---:R-:W-:-:S03]  /*cb30*/  FFMA.FTZ R6, R15, -UR27, R187 ;  /* 0x8000001b0f067c23 */ /* 0x004fc600080100bb */
[----:B------:R-:W-:Y:S02]  /*cb40*/  IABS R5, R5 ;  /* 0x0000000500057213 */ /* 0x000fe40000000000 */
[----:B------:R-:W-:Y:S01]  /*cb50*/  FSEL R195, R6, -INF , !P6 ;  /* 0xff80000006c37808 */ /* 0x000fe20007000000 */
[----:B---3--:R-:W-:Y:S01]  /*cb60*/  IMAD.IADD R4, R216, 0x1, -R2 ;  /* 0x00000001d8047824 */ /* 0x008fe200078e0a02 */
[C---:B------:R-:W-:Y:S01]  /*cb70*/  ISETP.GE.AND P6, PT, R0.reuse, R227, PT ;  /* 0x000000e30000720c */ /* 0x040fe20003fc6270 */
[----:B------:R-:W-:Y:S02]  /*cb80*/  IMAD.MOV.U32 R3, RZ, RZ, R5 ;  /* 0x000000ffff037224 */ /* 0x000fe400078e0005 */
[----:B------:R-:W-:Y:S01]  /*cb90*/  FFMA.FTZ R5, R13, -UR27, R137 ;  /* 0x8000001b0d057c23 */ /* 0x000fe20008010089 */
[----:B------:R-:W-:Y:S01]  /*cba0*/  IABS R4, R4 ;  /* 0x0000000400047213 */ /* 0x000fe20000000000 */
[----:B------:R1:W-:Y:S01]  /*cbb0*/  I2F R13, R3 ;  /* 0x00000003000d7306 */ /* 0x0003e20000201400 */
[----:B----4-:R-:W-:Y:S01]  /*cbc0*/  FFMA.FTZ R9, R9, -UR27, R172 ;  /* 0x8000001b09097c23 */ /* 0x010fe200080100ac */
[----:B------:R-:W-:-:S02]  /*cbd0*/  ISETP.LT.OR P6, PT, R0, R222, P6 ;  /* 0x000000de0000720c */ /* 0x000fc400037c1670 */
[----:B------:R-:W-:Y:S01]  /*cbe0*/  FSEL R196, R5, -INF , !P4 ;  /* 0xff80000005c47808 */ /* 0x000fe20006000000 */
[----:B------:R-:W-:Y:S01]  /*cbf0*/  IMAD.IADD R5, R218, 0x1, -R0 ;  /* 0x00000001da057824 */ /* 0x000fe200078e0a00 */
[CC--:B------:R-:W-:Y:S02]  /*cc00*/  ISETP.GE.AND P4, PT, R2.reuse, R226.reuse, PT ;  /* 0x000000e20200720c */ /* 0x0c0fe40003f86270 */
[----:B------:R-:W2:Y:S01]  /*cc10*/  I2F R12, R4 ;  /* 0x00000004000c7306 */ /* 0x000ea20000201400 */
[----:B------:R-:W-:Y:S02]  /*cc20*/  FSEL R185, R9, -INF , !P5 ;  /* 0xff80000009b97808 */ /* 0x000fe40006800000 */
[----:B------:R-:W-:Y:S02]  /*cc30*/  ISETP.LT.OR P4, PT, R2, R221, P4 ;  /* 0x000000dd0200720c */ /* 0x000fe40002781670 */
[----:B------:R-:W-:Y:S01]  /*cc40*/  ISETP.GE.AND P5, PT, R0, R226, PT ;  /* 0x000000e20000720c */ /* 0x000fe20003fa6270 */
[----:B-1----:R-:W-:-:S03]  /*cc50*/  IMAD.IADD R3, R223, 0x1, -R2 ;  /* 0x00000001df037824 */ /* 0x002fc600078e0a02 */
[----:B------:R-:W-:Y:S01]  /*cc60*/  ISETP.LT.OR P5, PT, R0, R221, P5 ;  /* 0x000000dd0000720c */ /* 0x000fe20002fa1670 */
[----:B------:R-:W-:Y:S01]  /*cc70*/  IMAD.IADD R2, R216, 0x1, -R0 ;  /* 0x00000001d8027824 */ /* 0x000fe200078e0a00 */
[----:B------:R-:W-:-:S04]  /*cc80*/  IABS R3, R3 ;  /* 0x0000000300037213 */ /* 0x000fc80000000000 */
[----:B------:R-:W-:Y:S01]  /*cc90*/  IABS R2, R2 ;  /* 0x0000000200027213 */ /* 0x000fe20000000000 */
[----:B--2---:R-:W-:Y:S02]  /*cca0*/  FFMA.FTZ R7, R12, -UR27, R188 ;  /* 0x8000001b0c077c23 */ /* 0x004fe400080100bc */
[----:B------:R-:W-:Y:S01]  /*ccb0*/  IMAD.MOV.U32 R4, RZ, RZ, R3 ;  /* 0x000000ffff047224 */ /* 0x000fe200078e0003 */
[----:B------:R-:W-:Y:S01]  /*ccc0*/  IABS R3, R5 ;  /* 0x0000000500037213 */ /* 0x000fe20000000000 */
[----:B------:R-:W-:Y:S01]  /*ccd0*/  FFMA.FTZ R5, R13, -UR27, R174 ;  /* 0x8000001b0d057c23 */ /* 0x000fe200080100ae */
[----:B------:R-:W-:Y:S01]  /*cce0*/  FSEL R194, R7, -INF , !P1 ;  /* 0xff80000007c27808 */ /* 0x000fe20004800000 */
[----:B------:R1:W2:Y:S01]  /*ccf0*/  I2F R10, R4 ;  /* 0x00000004000a7306 */ /* 0x0002a20000201400 */
[----:B------:R-:W-:Y:S02]  /*cd00*/  ISETP.GE.AND P1, PT, R0, R224, PT ;  /* 0x000000e00000720c */ /* 0x000fe40003f26270 */
[----:B------:R-:W-:-:S02]  /*cd10*/  FSEL R192, R5, -INF , !P4 ;  /* 0xff80000005c07808 */ /* 0x000fc40006000000 */
        /* <DEDUP_REMOVED lines=71> */
.L_x_1987:
[----:B------:R-:W-:Y:S05]  /*d190*/  BSYNC B0 ;  /* 0x0000000000007941 */ /* 0x000fea0003800000 */
.L_x_1986:
[----:B------:R-:W0:Y:S02]  /*d1a0*/  LDGDEPBAR ;  /* 0x00000000000079af */ /* 0x000e240000000000 */
.L_x_1985:
[----:B------:R-:W2:Y:S04]  /*d1b0*/  LDL R2, [R1+0x94] ;  /* 0x0000940001027983 */ /* 0x000ea80000100800 */
[----:B-1----:R-:W3:Y:S04]  /*d1c0*/  LDL.64 R6, [R1+0x80] ;  /* 0x0000800001067983 */ /* 0x002ee80000100a00 */
[----:B------:R-:W4:Y:S04]  /*d1d0*/  LDL R3, [R1+0x70] ;  /* 0x0000700001037983 */ /* 0x000f280000100800 */
[----:B------:R-:W5:Y:S04]  /*d1e0*/  LDL R4, [R1+0x90] ;  /* 0x0000900001047983 */ /* 0x000f680000100800 */
[----:B------:R-:W5:Y:S04]  /*d1f0*/  LDL R17, [R1+0x28] ;  /* 0x0000280001117983 */ /* 0x000f680000100800 */
[----:B------:R-:W5:Y:S01]  /*d200*/  LDL.64 R14, [R1] ;  /* 0x00000000010e7983 */ /* 0x000f620000100a00 */
[----:B------:R-:W-:-:S04]  /*d210*/  FMNMX.FTZ R0, R235, R23, !PT ;  /* 0x00000017eb007209 */ /* 0x000fc80007810000 */
[----:B------:R-:W-:-:S04]  /*d220*/  FMNMX.FTZ R0, R22, R0, !PT ;  /* 0x0000000016007209 */ /* 0x000fc80007810000 */
[----:B------:R-:W-:-:S04]  /*d230*/  FMNMX.FTZ R0, R18, R0, !PT ;  /* 0x0000000012007209 */ /* 0x000fc80007810000 */
[----:B------:R-:W-:-:S04]  /*d240*/  FMNMX.FTZ R0, R19, R0, !PT ;  /* 0x0000000013007209 */ /* 0x000fc80007810000 */
[----:B------:R-:W-:-:S04]  /*d250*/  FMNMX.FTZ R0, R238, R0, !PT ;  /* 0x00000000ee007209 */ /* 0x000fc80007810000 */
[----:B------:R-:W-:-:S04]  /*d260*/  FMNMX.FTZ R0, R198, R0, !PT ;  /* 0x00000000c6007209 */ /* 0x000fc80007810000 */
[----:B------:R-:W-:-:S04]  /*d270*/  FMNMX.FTZ R134, R194, R0, !PT ;  /* 0x00000000c2867209 */ /* 0x000fc80007810000 */
[----:B------:R-:W-:Y:S01]  /*d280*/  FMNMX.FTZ R134, R186, R134, !PT ;  /* 0x00000086ba867209 */ /* 0x000fe20007810000 */
[----:B------:R-:W1:Y:S08]  /*d290*/  LDC.U8 R177, c[0x0][0x2d8] ;  /* 0x0000b600ffb17b82 */ /* 0x000e700000000000 */
[----:B------:R-:W1:Y:S02]  /*d2a0*/  LDC.U8 R176, c[0x0][0x2d8] ;  /* 0x0000b600ffb07b82 */ /* 0x000e640000000000 */
[----:B-1----:R-:W-:Y:S01]  /*d2b0*/  PRMT R176, R176, 0x7054, R177 ;  /* 0x00007054b0b07816 */ /* 0x002fe200000000b1 */
[----:B--2---:R-:W-:Y:S01]  /*d2c0*/  IMAD.WIDE.U32 R8, R2, -0x326172a9, RZ ;  /* 0xcd9e8d5702087825 */ /* 0x004fe200078e00ff */
[----:B---3--:R-:W-:-:S04]  /*d2d0*/  MOV R12, R6 ;  /* 0x00000006000c7202 */ /* 0x008fc80000000f00 */
[----:B----4-:R-:W-:Y:S02]  /*d2e0*/  LOP3.LUT R6, R9, R3, RZ, 0x3c, !PT ;  /* 0x0000000309067212 */ /* 0x010fe400078e3cff */
[----:B------:R-:W-:Y:S01]  /*d2f0*/  MOV R13, R7 ;  /* 0x00000007000d7202 */ /* 0x000fe20000000f00 */
[----:B-----5:R-:W-:Y:S01]  /*d300*/  IMAD.WIDE.U32 R4, R4, -0x2daee0ad, RZ ;  /* 0xd2511f5304047825 */ /* 0x020fe200078e00ff */
[----:B------:R-:W-:-:S03]  /*d310*/  MOV R2, UR31 ;  /* 0x0000001f00027c02 */ /* 0x000fc60008000f00 */
[----:B------:R-:W-:Y:S01]  /*d320*/  IMAD.WIDE.U32 R6, R6, -0x2daee0ad, RZ ;  /* 0xd2511f5306067825 */ /* 0x000fe200078e00ff */
[----:B------:R-:W-:-:S04]  /*d330*/  LOP3.LUT R2, R5, UR33, R2, 0x96, !PT ;  /* 0x0000002105027c12 */ /* 0x000fc8000f8e9602 */
[----:B------:R-:W-:Y:S01]  /*d340*/  LOP3.LUT R4, R7, UR15, R4, 0x96, !PT ;  /* 0x0000000f07047c12 */ /* 0x000fe2000f8e9604 */
[----:B------:R-:W-:-:S04]  /*d350*/  IMAD.WIDE.U32 R2, R2, -0x326172a9, RZ ;  /* 0xcd9e8d5702027825 */ /* 0x000fc800078e00ff */
[----:B------:R-:W-:Y:S01]  /*d360*/  IMAD.WIDE.U32 R4, R4, -0x326172a9, RZ ;  /* 0xcd9e8d5704047825 */ /* 0x000fe200078e00ff */
[----:B------:R-:W-:-:S04]  /*d370*/  LOP3.LUT R8, R3, UR16, R8, 0x96, !PT ;  /* 0x0000001003087c12 */ /* 0x000fc8000f8e9608 */
[----:B------:R-:W-:Y:S01]  /*d380*/  LOP3.LUT R10, R5, UR14, R2, 0x96, !PT ;  /* 0x0000000e050a7c12 */ /* 0x000fe2000f8e9602 */
[----:B------:R-:W-:Y:S01]  /*d390*/  IMAD.WIDE.U32 R8, R8, -0x2daee0ad, RZ ;  /* 0xd2511f5308087825 */ /* 0x000fe200078e00ff */
[----:B------:R-:W1:Y:S03]  /*d3a0*/  SHFL.BFLY PT, R5, R134, 0x2, 0x1f ;  /* 0x0c401f0086057f89 */ /* 0x000e6600000e0000 */
[----:B------:R-:W-:Y:S01]  /*d3b0*/  IMAD.WIDE.U32 R10, R10, -0x2daee0ad, RZ ;  /* 0xd2511f530a0a7825 */ /* 0x000fe200078e00ff */
[----:B------:R-:W-:-:S03]  /*d3c0*/  LOP3.LUT R6, R9, UR13, R6, 0x96, !PT ;  /* 0x0000000d09067c12 */ /* 0x000fc6000f8e9606 */
[----:B------:R-:W-:Y:S01]  /*d3d0*/  IMAD R0, R17, -0x326172a9, RZ ;  /* 0xcd9e8d5711007824 */ /* 0x000fe200078e02ff */
[----:B------:R-:W-:Y:S01]  /*d3e0*/  LOP3.LUT R8, R11, UR11, R8, 0x96, !PT ;  /* 0x0000000b0b087c12 */ /* 0x000fe2000f8e9608 */
[----:B------:R-:W-:-:S03]  /*d3f0*/  IMAD.WIDE.U32 R6, R6, -0x326172a9, RZ ;  /* 0xcd9e8d5706067825 */ /* 0x000fc600078e00ff */
[----:B------:R-:W-:Y:S01]  /*d400*/  LOP3.LUT R3, R3, UR16, R0, 0x96, !PT ;  /* 0x0000001003037c12 */ /* 0x000fe2000f8e9600 */
[----:B------:R-:W-:Y:S01]  /*d410*/  IMAD.WIDE.U32 R138, R8, -0x326172a9, RZ ;  /* 0xcd9e8d57088a7825 */ /* 0x000fe200078e00ff */
[----:B------:R-:W-:Y:S02]  /*d420*/  LOP3.LUT R0, R15, UR14, R2, 0x96, !PT ;  /* 0x0000000e0f007c12 */ /* 0x000fe4000f8e9602 */
[----:B------:R-:W-:Y:S01]  /*d430*/  LOP3.LUT R4, R7, UR12, R4, 0x96, !PT ;  /* 0x0000000c07047c12 */ /* 0x000fe2000f8e9604 */
[----:B------:R-:W-:Y:S01]  /*d440*/  IMAD.WIDE.U32 R2, R3, -0x2daee0ad, RZ ;  /* 0xd2511f5303027825 */ /* 0x000fe200078e00ff */
[----:B------:R-:W-:-:S03]  /*d450*/  LOP3.LUT R6, R139, UR10, R6, 0x96, !PT ;  /* 0x0000000a8b067c12 */ /* 0x000fc6000f8e9606 */
[----:B------:R-:W-:Y:S01]  /*d460*/  IMAD.WIDE.U32 R172, R0, -0x2daee0ad, RZ ;  /* 0xd2511f5300ac7825 */ /* 0x000fe200078e00ff */
[----:B------:R-:W-:-:S03]  /*d470*/  LOP3.LUT R12, R3, UR13, R12, 0x96, !PT ;  /* 0x0000000d030c7c12 */ /* 0x000fc6000f8e960c */
[----:B------:R-:W-:Y:S01]  /*d480*/  IMAD.WIDE.U32 R34, R6, -0x2daee0ad, RZ ;  /* 0xd2511f5306227825 */ /* 0x000fe200078e00ff */
[----:B------:R-:W-:-:S03]  /*d490*/  LOP3.LUT R11, R173, UR11, R2, 0x96, !PT ;  /* 0x0000000bad0b7c12 */ /* 0x000fc6000f8e9602 */
[----:B------:R-:W-:Y:S01]  /*d4a0*/  IMAD.WIDE.U32 R2, R4, -0x2daee0ad, RZ ;  /* 0xd2511f5304027825 */ /* 0x000fe200078e00ff */
[----:B-1----:R-:W-:Y:S02]  /*d4b0*/  FMNMX.FTZ R134, R134, R5, !PT ;  /* 0x0000000586867209 */ /* 0x002fe40007810000 */
[----:B------:R-:W-:Y:S02]  /*d4c0*/  FMNMX.FTZ R0, R232, R30, !PT ;  /* 0x0000001ee8007209 */ /* 0x000fe40007810000 */
[----:B------:R-:W-:Y:S02]  /*d4d0*/  LOP3.LUT R5, R35, UR7, R2, 0x96, !PT ;  /* 0x0000000723057c12 */ /* 0x000fe4000f8e9602 */
[----:B------:R-:W-:Y:S02]  /*d4e0*/  FMNMX.FTZ R2, R233, R132, !PT ;  /* 0x00000084e9027209 */ /* 0x000fe40007810000 */
[----:B------:R-:W-:Y:S02]  /*d4f0*/  LOP3.LUT R13, R3, UR9, R10, 0x96, !PT ;  /* 0x00000009030d7c12 */ /* 0x000fe4000f8e960a */
        /* <DEDUP_REMOVED lines=18> */
[----:B------:R-:W-:Y:S01]  /*d620*/  IMAD.WIDE.U32 R2, R5, -0x326172a9, RZ ;  /* 0xcd9e8d5705027825 */ /* 0x000fe200078e00ff */
[----:B------:R-:W-:-:S04]  /*d630*/  FMNMX.FTZ R137, R193, R4, !PT ;  /* 0x00000004c1897209 */ /* 0x000fc80007810000 */
[----:B------:R-:W-:Y:S02]  /*d640*/  LOP3.LUT R4, R2, 0xffff, RZ, 0xc0, !PT ;  /* 0x0000ffff02047812 */ /* 0x000fe400078ec0ff */
[----:B------:R-:W-:Y:S02]  /*d650*/  FMNMX.FTZ R137, R187, R137, !PT ;  /* 0x00000089bb897209 */ /* 0x000fe40007810000 */
[----:B------:R-:W-:Y:S01]  /*d660*/  SHF.R.U32.HI R7, RZ, 0x8, R4 ;  /* 0x00000008ff077819 */ /* 0x000fe20000011604 */
[----:B------:R-:W-:Y:S01]  /*d670*/  IMAD.WIDE.U32 R4, R12, -0x326172a9, RZ ;  /* 0xcd9e8d570c047825 */ /* 0x000fe200078e00ff */
[----:B------:R-:W-:-:S04]  /*d680*/  FMNMX.FTZ R136, R133, R136, !PT ;  /* 0x0000008885887209 */ /* 0x000fc80007810000 */
[----:B------:R-:W-:Y:S02]  /*d690*/  LOP3.LUT R12, R5, UR12, R14, 0x96, !PT ;  /* 0x0000000c050c7c12 */ /* 0x000fe4000f8e960e */
[----:B------:R-:W1:Y:S01]  /*d6a0*/  SHFL.BFLY PT, R5, R137, 0x2, 0x1f ;  /* 0x0c401f0089057f89 */ /* 0x000e6200000e0000 */
[----:B------:R-:W-:-:S03]  /*d6b0*/  FMNMX.FTZ R0, R184, R0, !PT ;  /* 0x00000000b8007209 */ /* 0x000fc60007810000 */
[----:B------:R-:W2:Y:S04]  /*d6c0*/  SHFL.BFLY PT, R8, R136, 0x2, 0x1f ;  /* 0x0c401f0088087f89 */ /* 0x000ea800000e0000 */
[----:B------:R-:W3:Y:S01]  /*d6d0*/  SHFL.BFLY PT, R10, R134, 0x1, 0x1f ;  /* 0x0c201f00860a7f89 */ /* 0x000ee200000e0000 */
[----:B------:R-:W-:-:S03]  /*d6e0*/  IMAD.WIDE.U32 R250, R11, -0x326172a9, RZ ;  /* 0xcd9e8d570bfa7825 */ /* 0x000fc600078e00ff */
[----:B------:R-:W4:Y:S02]  /*d6f0*/  SHFL.BFLY PT, R9, R0, 0x2, 0x1f ;  /* 0x0c401f0000097f89 */ /* 0x000f2400000e0000 */
[----:B------:R-:W-:Y:S02]  /*d700*/  LOP3.LUT R11, R251, UR10, R4, 0x96, !PT ;  /* 0x0000000afb0b7c12 */ /* 0x000fe4000f8e9604 */
[--C-:B------:R-:W-:Y:S01]  /*d710*/  SHF.R.U32.HI R4, RZ, 0x10, R2.reuse ;  /* 0x00000010ff047819 */ /* 0x100fe20000011602 */
[----:B------:R-:W-:Y:S01]  /*d720*/  IMAD.WIDE.U32 R32, R13, -0x326172a9, RZ ;  /* 0xcd9e8d570d207825 */ /* 0x000fe200078e00ff */
[----:B------:R-:W-:Y:S02]  /*d730*/  LOP3.LUT R6, R2, 0xff, RZ, 0xc0, !PT ;  /* 0x000000ff02067812 */ /* 0x000fe400078ec0ff */
[----:B------:R-:W-:Y:S02]  /*d740*/  LOP3.LUT R4, R4, 0xff, RZ, 0xc0, !PT ;  /* 0x000000ff04047812 */ /* 0x000fe400078ec0ff */
[----:B------:R-:W-:-:S02]  /*d750*/  SHF.R.U32.HI R2, RZ, 0x18, R2 ;  /* 0x00000018ff027819 */ /* 0x000fc40000011602 */
[----:B-1----:R-:W-:Y:S02]  /*d760*/  FMNMX.FTZ R137, R5, R137, !PT ;  /* 0x0000008905897209 */ /* 0x002fe40007810000 */
[----:B------:R-:W-:Y:S02]  /*d770*/  PRMT R14, R6, 0x5410, R7 ;  /* 0x00005410060e7816 */ /* 0x000fe40000000007 */
[----:B------:R-:W-:Y:S02]  /*d780*/  PRMT R7, R4, 0x5410, R2 ;  /* 0x0000541004077816 */ /* 0x000fe40000000002 */
[----:B------:R-:W-:Y:S01]  /*d790*/  LOP3.LUT R2, R3, UR17, R32, 0x96, !PT ;  /* 0x0000001103027c12 */ /* 0x000fe2000f8e9620 */
[----:B------:R-:W1:Y:S01]  /*d7a0*/  SHFL.BFLY PT, R6, R137, 0x1, 0x1f ;  /* 0x0c201f0089067f89 */ /* 0x000e6200000e0000 */
[----:B--2---:R-:W-:Y:S02]  /*d7b0*/  FMNMX.FTZ R136, R136, R8, !PT ;  /* 0x0000000888887209 */ /* 0x004fe40007810000 */
[----:B---3--:R-:W-:-:S02]  /*d7c0*/  FMNMX.FTZ R134, R134, R10, !PT ;  /* 0x0000000a86867209 */ /* 0x008fc40007810000 */
[----:B------:R-:W-:Y:S01]  /*d7d0*/  LOP3.LUT R3, R2, 0xffff, RZ, 0xc0, !PT ;  /* 0x0000ffff02037812 */ /* 0x000fe200078ec0ff */
[----:B------:R-:W2:Y:S01]  /*d7e0*/  SHFL.BFLY PT, R5, R136, 0x1, 0x1f ;  /* 0x0c201f0088057f89 */ /* 0x000ea200000e0000 */
[----:B----4-:R-:W-:Y:S01]  /*d7f0*/  FMNMX.FTZ R0, R0, R9, !PT ;  /* 0x0000000900007209 */ /* 0x010fe20007810000 */
[----:B------:R-:W-:Y:S01]  /*d800*/  FMUL.FTZ R17, R134, c[0x0][0x23c] ;  /* 0x00008f0086117a20 */ /* 0x000fe20000410000 */
[----:B------:R-:W-:Y:S02]  /*d810*/  SHF.R.U32.HI R4, RZ, 0x8, R3 ;  /* 0x00000008ff047819 */ /* 0x000fe40000011603 */
[----:B------:R-:W-:Y:S01]  /*d820*/  LOP3.LUT R3, R2, 0xff, RZ, 0xc0, !PT ;  /* 0x000000ff02037812 */ /* 0x000fe200078ec0ff */
[----:B------:R-:W3:Y:S01]  /*d830*/  SHFL.BFLY PT, R135, R0, 0x1, 0x1f ;  /* 0x0c201f0000877f89 */ /* 0x000ee200000e0000 */
[----:B------:R-:W-:Y:S02]  /*d840*/  FSETP.NEU.FTZ.AND P4, PT, R134, -INF , PT ;  /* 0xff8000008600780b */ /* 0x000fe40003f9d000 */
[----:B------:R-:W-:-:S02]  /*d850*/  PRMT R9, R3, 0x5410, R4 ;  /* 0x0000541003097816 */ /* 0x000fc40000000004 */
[----:B------:R-:W-:Y:S02]  /*d860*/  FSEL R17, R17, RZ, P4 ;  /* 0x000000ff11117208 */ /* 0x000fe40002000000 */
[--C-:B------:R-:W-:Y:S02]  /*d870*/  SHF.R.U32.HI R3, RZ, 0x10, R2.reuse ;  /* 0x00000010ff037819 */ /* 0x100fe40000011602 */
[----:B------:R-:W-:Y:S02]  /*d880*/  SHF.R.U32.HI R4, RZ, 0x18, R2 ;  /* 0x00000018ff047819 */ /* 0x000fe40000011602 */
[----:B------:R-:W-:Y:S01]  /*d890*/  LOP3.LUT R2, R3, 0xff, RZ, 0xc0, !PT ;  /* 0x000000ff03027812 */ /* 0x000fe200078ec0ff */
[----:B------:R-:W-:Y:S02]  /*d8a0*/  FFMA.FTZ R3, R23, c[0x0][0x23c], -R17 ;  /* 0x00008f0017037a23 */ /* 0x000fe40000010811 */
[----:B------:R-:W-:Y:S01]  /*d8b0*/  IMAD.WIDE.U32 R248, R11, -0x2daee0ad, RZ ;  /* 0xd2511f530bf87825 */ /* 0x000fe200078e00ff */
[----:B------:R-:W-:Y:S01]  /*d8c0*/  PRMT R8, R2, 0x5410, R4 ;  /* 0x0000541002087816 */ /* 0x000fe20000000004 */
[----:B------:R4:W-:Y:S01]  /*d8d0*/  MUFU.EX2 R35, R3 ;  /* 0x0000000300237308 */ /* 0x0009e20000000800 */
[----:B-1----:R-:W-:-:S02]  /*d8e0*/  FMNMX.FTZ R137, R137, R6, !PT ;  /* 0x0000000689897209 */ /* 0x002fc40007810000 */
[----:B--2---:R-:W-:Y:S02]  /*d8f0*/  FMNMX.FTZ R136, R136, R5, !PT ;  /* 0x0000000588887209 */ /* 0x004fe40007810000 */
[----:B------:R-:W-:Y:S01]  /*d900*/  FSETP.NEU.FTZ.AND P1, PT, R137, -INF , PT ;  /* 0xff8000008900780b */ /* 0x000fe20003f3d000 */
[----:B----4-:R-:W-:-:S05]  /*d910*/  IMAD.WIDE.U32 R2, R12, -0x2daee0ad, RZ ;  /* 0xd2511f530c027825 */ /* 0x010fca00078e00ff */
[----:B------:R-:W-:Y:S01]  /*d920*/  LOP3.LUT R12, R249, UR7, R2, 0x96, !PT ;  /* 0x00000007f90c7c12 */ /* 0x000fe2000f8e9602 */
[--C-:B------:R-:W-:Y:S02]  /*d930*/  FFMA.FTZ R2, R18, c[0x0][0x23c], -R17.reuse ;  /* 0x00008f0012027a23 */ /* 0x100fe40000010811 */
[----:B------:R-:W-:Y:S01]  /*d940*/  FMUL.FTZ R18, R137, c[0x0][0x23c] ;  /* 0x00008f0089127a20 */ /* 0x000fe20000410000 */
[----:B---3--:R-:W-:Y:S01]  /*d950*/  FMNMX.FTZ R135, R0, R135, !PT ;  /* 0x0000008700877209 */ /* 0x008fe20007810000 */
[----:B------:R-:W-:Y:S01]  /*d960*/  FFMA.FTZ R0, R19, c[0x0][0x23c], -R17 ;  /* 0x00008f0013007a23 */ /* 0x000fe20000010811 */
[----:B------:R-:W-:Y:S02]  /*d970*/  FSETP.NEU.FTZ.AND P6, PT, R136, -INF , PT ;  /* 0xff8000008800780b */ /* 0x000fe40003fdd000 */
[----:B------:R-:W-:Y:S01]  /*d980*/  FSEL R18, R18, RZ, P1 ;  /* 0x000000ff12127208 */ /* 0x000fe20000800000 */
[----:B------:R1:W-:Y:S08]  /*d990*/  MUFU.EX2 R180, R2 ;  /* 0x0000000200b47308 */ /* 0x0003f00000000800 */
[----:B------:R2:W3:Y:S01]  /*d9a0*/  MUFU.EX2 R182, R0 ;  /* 0x0000000000b67308 */ /* 0x0004e20000000800 */
[----:B-1----:R-:W-:-:S05]  /*d9b0*/  FSEL R2, R136, RZ, P6 ;  /* 0x000000ff88027208 */ /* 0x002fca0003000000 */
[----:B------:R-:W-:Y:S02]  /*d9c0*/  FADD.FTZ R11, R232, -R2 ;  /* 0x80000002e80b7221 */ /* 0x000fe40000010000 */
[----:B--2---:R-:W-:Y:S01]  /*d9d0*/  FFMA.FTZ R0, R20, c[0x0][0x23c], -R18 ;  /* 0x00008f0014007a23 */ /* 0x004fe20000010812 */
[----:B------:R-:W-:-:S03]  /*d9e0*/  FSEL R2, R134, RZ, P4 ;  /* 0x000000ff86027208 */ /* 0x000fc60002000000 */
[----:B------:R1:W-:Y:S01]  /*d9f0*/  MUFU.EX2 R181, R0 ;  /* 0x0000000000b57308 */ /* 0x0003e20000000800 */
[----:B------:R-:W-:Y:S01]  /*da00*/  FSETP.NEU.FTZ.AND P5, PT, R135, -INF , PT ;  /* 0xff8000008700780b */ /* 0x000fe20003fbd000 */
[----:B------:R-:W-:Y:S02]  /*da10*/  FADD.FTZ R19, R235, -R2 ;  /* 0x80000002eb137221 */ /* 0x000fe40000010000 */
[----:B------:R-:W-:Y:S02]  /*da20*/  FFMA.FTZ R4, R22, c[0x0][0x23c], -R17 ;  /* 0x00008f0016047a23 */ /* 0x000fe40000010811 */
[----:B------:R-:W-:Y:S01]  /*da30*/  FFMA.FTZ R2, R27, c[0x0][0x23c], -R18 ;  /* 0x00008f001b027a23 */ /* 0x000fe20000010812 */
[----:B------:R-:W-:Y:S01]  /*da40*/  LOP3.LUT R10, R3, UR9, R172, 0x96, !PT ;  /* 0x00000009030a7c12 */ /* 0x000fe2000f8e96ac */
[----:B-1----:R-:W-:-:S04]  /*da50*/  FFMA.FTZ R0, R16, c[0x0][0x23c], -R18 ;  /* 0x00008f0010007a23 */ /* 0x002fc80000010812 */
[----:B------:R1:W2:Y:S01]  /*da60*/  MUFU.EX2 R183, R0 ;  /* 0x0000000000b77308 */ /* 0x0002a20000000800 */
[----:B------:R-:W-:Y:S01]  /*da70*/  FSEL R3, R135, RZ, P5 ;  /* 0x000000ff87037208 */ /* 0x000fe20002800000 */
[----:B------:R-:W-:-:S06]  /*da80*/  HSET2.LE.AND R6, R14, R176, PT ;  /* 0x000000b00e067233 */ /* 0x000fcc0003803000 */
[----:B------:R-:W4:Y:S01]  /*da90*/  MUFU.EX2 R178, R4 ;  /* 0x0000000400b27308 */ /* 0x000f220000000800 */
[----:B------:R-:W-:Y:S02]  /*daa0*/  FADD.FTZ R15, R233, -R3 ;  /* 0x80000003e90f7221 */ /* 0x000fe40000010000 */
[----:B------:R-:W-:Y:S01]  /*dab0*/  FMUL.FTZ R3, R136, c[0x0][0x23c] ;  /* 0x00008f0088037a20 */ /* 0x000fe20000410000 */
[----:B-1----:R-:W-:-:S04]  /*dac0*/  FSEL R0, R137, RZ, P1 ;  /* 0x000000ff89007208 */ /* 0x002fc80000800000 */
[----:B------:R1:W-:Y:S01]  /*dad0*/  MUFU.EX2 R172, R2 ;  /* 0x0000000200ac7308 */ /* 0x0003e20000000800 */
[----:B------:R-:W-:Y:S01]  /*dae0*/  FADD.FTZ R22, R234, -R0 ;  /* 0x80000000ea167221 */ /* 0x000fe20000010000 */
[----:B---3--:R-:W-:Y:S01]  /*daf0*/  F2FP.BF16.PACK_AB R0, R182, R180 ;  /* 0x000000b4b600723e */ /* 0x008fe200000010ff */
[----:B------:R-:W-:Y:S01]  /*db00*/  HSET2.LE.AND R7, R7, R176, PT ;  /* 0x000000b007077233 */ /* 0x000fe20003803000 */
[----:B------:R-:W-:Y:S01]  /*db10*/  FSEL R3, R3, RZ, P6 ;  /* 0x000000ff03037208 */ /* 0x000fe20003000000 */
[----:B-1----:R-:W-:-:S04]  /*db20*/  FFMA.FTZ R2, R24, c[0x0][0x23c], -R18 ;  /* 0x00008f0018027a23 */ /* 0x002fc80000010812 */
[----:B------:R1:W3:Y:S01]  /*db30*/  MUFU.EX2 R179, R2 ;  /* 0x0000000200b37308 */ /* 0x0002e20000000800 */
[----:B------:R-:W-:Y:S02]  /*db40*/  LOP3.LUT R6, R6, R0, RZ, 0xc0, !PT ;  /* 0x0000000006067212 */ /* 0x000fe400078ec0ff */
[----:B--2---:R-:W-:Y:S01]  /*db50*/  F2FP.BF16.PACK_AB R0, R183, R181 ;  /* 0x000000b5b700723e */ /* 0x004fe200000010ff */
[----:B------:R-:W-:-:S03]  /*db60*/  HSET2.LE.AND R4, R9, R176, PT ;  /* 0x000000b009047233 */ /* 0x000fc60003803000 */
[----:B------:R-:W-:Y:S02]  /*db70*/  LOP3.LUT R7, R7, R0, RZ, 0xc0, !PT ;  /* 0x0000000007077212 */ /* 0x000fe400078ec0ff */
[----:B----4-:R-:W-:Y:S01]  /*db80*/  F2FP.BF16.PACK_AB R0, R178, R35 ;  /* 0x00000023b200723e */ /* 0x010fe200000010ff */
[----:B------:R-:W-:Y:S01]  /*db90*/  HSET2.LE.AND R5, R8, R176, PT ;  /* 0x000000b008057233 */ /* 0x000fe20003803000 */
[----:B-1----:R-:W-:Y:S02]  /*dba0*/  FFMA.FTZ R2, R30, c[0x0][0x23c], -R3 ;  /* 0x00008f001e027a23 */ /* 0x002fe40000010803 */
[----:B------:R-:W-:Y:S02]  /*dbb0*/  LOP3.LUT R4, R4, R0, RZ, 0xc0, !PT ;  /* 0x0000000004047212 */ /* 0x000fe400078ec0ff */
[----:B------:R1:W-:Y:S01]  /*dbc0*/  MUFU.EX2 R249, R2 ;  /* 0x0000000200f97308 */ /* 0x0003e20000000800 */
[----:B---3--:R-:W-:Y:S01]  /*dbd0*/  F2FP.BF16.PACK_AB R0, R179, R172 ;  /* 0x000000acb300723e */ /* 0x008fe200000010ff */
[----:B------:R-:W-:-:S02]  /*dbe0*/  FMUL.FTZ R16, R135, c[0x0][0x23c] ;  /* 0x00008f0087107a20 */ /* 0x000fc40000410000 */
[----:B------:R-:W-:Y:S01]  /*dbf0*/  IMAD.WIDE.U32 R12, R12, -0x326172a9, RZ ;  /* 0xcd9e8d570c0c7825 */ /* 0x000fe200078e00ff */
[----:B------:R-:W-:-:S03]  /*dc00*/  LOP3.LUT R5, R5, R0, RZ, 0xc0, !PT ;  /* 0x0000000005057212 */ /* 0x000fc600078ec0ff */
[--C-:B------:R-:W-:Y:S02]  /*dc10*/  FFMA.FTZ R0, R21, c[0x0][0x23c], -R3.reuse ;  /* 0x00008f0015007a23 */ /* 0x100fe40000010803 */
[----:B-1----:R-:W-:-:S04]  /*dc20*/  FFMA.FTZ R2, R29, c[0x0][0x23c], -R3 ;  /* 0x00008f001d027a23 */ /* 0x002fc80000010803 */
[----:B------:R1:W2:Y:S01]  /*dc30*/  MUFU.EX2 R30, R2 ;  /* 0x00000002001e7308 */ /* 0x0002a20000000800 */
[----:B------:R-:W-:-:S07]  /*dc40*/  FSEL R16, R16, RZ, P5 ;  /* 0x000000ff10107208 */ /* 0x000fce0002800000 */
[----:B------:R3:W-:Y:S01]  /*dc50*/  MUFU.EX2 R20, R0 ;  /* 0x0000000000147308 */ /* 0x0007e20000000800 */
[----:B-1----:R-:W-:Y:S02]  /*dc60*/  FFMA.FTZ R2, R25, c[0x0][0x23c], -R3 ;  /* 0x00008f0019027a23 */ /* 0x002fe40000010803 */
[----:B------:R-:W-:-:S05]  /*dc70*/  IMAD.WIDE.U32 R24, R10, -0x326172a9, RZ ;  /* 0xcd9e8d570a187825 */ /* 0x000fca00078e00ff */
[----:B------:R1:W-:Y:S01]  /*dc80*/  MUFU.EX2 R23, R2 ;  /* 0x0000000200177308 */ /* 0x0003e20000000800 */
[----:B---3--:R-:W-:Y:S01]  /*dc90*/  LOP3.LUT R0, R13, UR17, R24, 0x96, !PT ;  /* 0x000000110d007c12 */ /* 0x008fe2000f8e9618 */
[--C-:B------:R-:W-:Y:S02]  /*dca0*/  FFMA.FTZ R8, R132, c[0x0][0x23c], -R16.reuse ;  /* 0x00008f0084087a23 */ /* 0x100fe40000010810 */
[----:B------:R-:W-:Y:S01]  /*dcb0*/  FFMA.FTZ R9, R31, c[0x0][0x23c], -R16 ;  /* 0x00008f001f097a23 */ /* 0x000fe20000010810 */
[----:B------:R-:W-:-:S03]  /*dcc0*/  MOV R27, R239 ;  /* 0x000000ef001b7202 */ /* 0x000fc60000000f00 */
[----:B------:R3:W-:Y:S01]  /*dcd0*/  MUFU.EX2 R239, R8 ;  /* 0x0000000800ef7308 */ /* 0x0007e20000000800 */
[----:B-1----:R-:W-:-:S07]  /*dce0*/  LOP3.LUT R2, R0, 0xffff, RZ, 0xc0, !PT ;  /* 0x0000ffff00027812 */ /* 0x002fce00078ec0ff */
[----:B------:R1:W4:Y:S01]  /*dcf0*/  MUFU.EX2 R29, R9 ;  /* 0x00000009001d7308 */ /* 0x0003220000000800 */
[----:B------:R-:W-:Y:S02]  /*dd00*/  SHF.R.U32.HI R2, RZ, 0x8, R2 ;  /* 0x00000008ff027819 */ /* 0x000fe40000011602 */
[----:B---3--:R-:W-:-:S04]  /*dd10*/  LOP3.LUT R8, R0, 0xff, RZ, 0xc0, !PT ;  /* 0x000000ff00087812 */ /* 0x008fc800078ec0ff */
[----:B------:R-:W-:Y:S02]  /*dd20*/  PRMT R8, R8, 0x5410, R2 ;  /* 0x0000541008087816 */ /* 0x000fe40000000002 */
[--C-:B-1----:R-:W-:Y:S02]  /*dd30*/  SHF.R.U32.HI R9, RZ, 0x10, R0.reuse ;  /* 0x00000010ff097819 */ /* 0x102fe40000011600 */
[----:B------:R-:W-:Y:S02]  /*dd40*/  SHF.R.U32.HI R0, RZ, 0x18, R0 ;  /* 0x00000018ff007819 */ /* 0x000fe40000011600 */
[----:B------:R-:W-:Y:S01]  /*dd50*/  LOP3.LUT R9, R9, 0xff, RZ, 0xc0, !PT ;  /* 0x000000ff09097812 */ /* 0x000fe200078ec0ff */
[--C-:B------:R-:W-:Y:S01]  /*dd60*/  HSET2.LE.AND R8, R8, R176.reuse, PT ;  /* 0x000000b008087233 */ /* 0x100fe20003803000 */
[----:B--2---:R-:W-:Y:S02]  /*dd70*/  F2FP.BF16.PACK_AB R2, R30, R249 ;  /* 0x000000f91e02723e */ /* 0x004fe400000010ff */
[----:B------:R-:W-:Y:S01]  /*dd80*/  PRMT R9, R9, 0x5410, R0 ;  /* 0x0000541009097816 */ /* 0x000fe20000000000 */
[----:B------:R-:W-:Y:S01]  /*dd90*/  FMUL.FTZ R11, R11, c[0x0][0x23c] ;  /* 0x00008f000b0b7a20 */ /* 0x000fe20000410000 */
[----:B------:R-:W-:Y:S01]  /*dda0*/  LOP3.LUT R8, R8, R2, RZ, 0xc0, !PT ;  /* 0x0000000208087212 */ /* 0x000fe200078ec0ff */
[----:B------:R-:W-:Y:S01]  /*ddb0*/  FFMA.FTZ R2, R28, c[0x0][0x23c], -R16 ;  /* 0x00008f001c027a23 */ /* 0x000fe20000010810 */
[----:B----4-:R-:W-:Y:S01]  /*ddc0*/  F2FP.BF16.PACK_AB R0, R29, R239 ;  /* 0x000000ef1d00723e */ /* 0x010fe200000010ff */
[----:B------:R-:W-:Y:S01]  /*ddd0*/  HSET2.LE.AND R9, R9, R176, PT ;  /* 0x000000b009097233 */ /* 0x000fe20003803000 */
[----:B------:R-:W-:-:S02]  /*dde0*/  MOV R28, R20 ;  /* 0x00000014001c7202 */ /* 0x000fc40000000f00 */
[----:B------:R1:W-:Y:S01]  /*ddf0*/  MUFU.EX2 R20, R11 ;  /* 0x0000000b00147308 */ /* 0x0003e20000000800 */
[C---:B------:R-:W-:Y:S02]  /*de00*/  LOP3.LUT R10, R12.reuse, 0xffff, RZ, 0xc0, !PT ;  /* 0x0000ffff0c0a7812 */ /* 0x040fe400078ec0ff */
[----:B------:R-:W-:Y:S01]  /*de10*/  LOP3.LUT R9, R9, R0, RZ, 0xc0, !PT ;  /* 0x0000000009097212 */ /* 0x000fe200078ec0ff */
[----:B------:R-:W-:Y:S01]  /*de20*/  FMUL.FTZ R15, R15, c[0x0][0x23c] ;  /* 0x00008f000f0f7a20 */ /* 0x000fe20000410000 */
[----:B------:R-:W-:-:S03]  /*de30*/  LOP3.LUT R0, R12, 0xff, RZ, 0xc0, !PT ;  /* 0x000000ff0c007812 */ /* 0x000fc600078ec0ff */
[----:B------:R2:W-:Y:S01]  /*de40*/  MUFU.EX2 R21, R15 ;  /* 0x0000000f00157308 */ /* 0x0005e20000000800 */
[--C-:B-1----:R-:W-:Y:S02]  /*de50*/  SHF.R.U32.HI R11, RZ, 0x10, R12.reuse ;  /* 0x00000010ff0b7819 */ /* 0x102fe4000001160c */
[----:B------:R-:W-:Y:S02]  /*de60*/  SHF.R.U32.HI R12, RZ, 0x18, R12 ;  /* 0x00000018ff0c7819 */ /* 0x000fe4000001160c */
[----:B------:R-:W-:-:S04]  /*de70*/  LOP3.LUT R11, R11, 0xff, RZ, 0xc0, !PT ;  /* 0x000000ff0b0b7812 */ /* 0x000fc800078ec0ff */
[----:B------:R-:W-:Y:S02]  /*de80*/  PRMT R11, R11, 0x5410, R12 ;  /* 0x000054100b0b7816 */ /* 0x000fe4000000000c */
[----:B--2---:R-:W1:Y:S01]  /*de90*/  LDSM.16.MT88.4 R12, [R201+0xa000] ;  /* 0x00a00000c90c783b */ /* 0x004e620000004200 */
[----:B------:R2:W-:Y:S01]  /*dea0*/  MUFU.EX2 R252, R2 ;  /* 0x0000000200fc7308 */ /* 0x0005e20000000800 */
[----:B------:R-:W-:Y:S01]  /*deb0*/  SHF.R.U32.HI R10, RZ, 0x8, R10 ;  /* 0x00000008ff0a7819 */ /* 0x000fe2000001160a */
[----:B------:R-:W-:Y:S02]  /*dec0*/  FMUL.FTZ R19, R19, c[0x0][0x23c] ;  /* 0x00008f0013137a20 */ /* 0x000fe40000410000 */
[----:B------:R-:W-:Y:S01]  /*ded0*/  FMUL.FTZ R22, R22, c[0x0][0x23c] ;  /* 0x00008f0016167a20 */ /* 0x000fe20000410000 */
[----:B------:R-:W-:Y:S02]  /*dee0*/  PRMT R10, R0, 0x5410, R10 ;  /* 0x00005410000a7816 */ /* 0x000fe4000000000a */
[----:B------:R-:W-:Y:S01]  /*def0*/  F2FP.BF16.PACK_AB R0, R28, R23 ;  /* 0x000000171c00723e */ /* 0x000fe200000010ff */
[----:B------:R3:W-:Y:S01]  /*df00*/  MUFU.EX2 R24, R19 ;  /* 0x0000001300187308 */ /* 0x0007e20000000800 */
[----:B--2---:R-:W-:-:S07]  /*df10*/  FFMA.FTZ R2, R26, c[0x0][0x23c], -R16 ;  /* 0x00008f001a027a23 */ /* 0x004fce0000010810 */
[----:B------:R-:W2:Y:S01]  /*df20*/  MUFU.EX2 R251, R2 ;  /* 0x0000000200fb7308 */ /* 0x000ea20000000800 */
[----:B---3--:R-:W-:-:S07]  /*df30*/  MOV R19, R23 ;  /* 0x0000001700137202 */ /* 0x008fce0000000f00 */
[----:B------:R-:W3:Y:S01]  /*df40*/  MUFU.EX2 R23, R22 ;  /* 0x0000001600177308 */ /* 0x000ee20000000800 */
[--C-:B------:R-:W-:Y:S02]  /*df50*/  HSET2.LE.AND R10, R10, R176.reuse, PT ;  /* 0x000000b00a0a7233 */ /* 0x100fe40003803000 */
[----:B------:R-:W-:-:S03]  /*df60*/  HSET2.LE.AND R11, R11, R176, PT ;  /* 0x000000b00b0b7233 */ /* 0x000fc60003803000 */
[----:B------:R-:W-:Y:S02]  /*df70*/  LOP3.LUT R10, R10, R0, RZ, 0xc0, !PT ;  /* 0x000000000a0a7212 */ /* 0x000fe400078ec0ff */
[----:B--2---:R-:W-:Y:S01]  /*df80*/  F2FP.BF16.PACK_AB R0, R251, R252 ;  /* 0x000000fcfb00723e */ /* 0x004fe200000010ff */
[-C--:B------:R-:W-:Y:S02]  /*df90*/  FMUL.FTZ R140, R140, R20.reuse ;  /* 0x000000148c8c7220 */ /* 0x080fe40000410000 */
        /* <DEDUP_REMOVED lines=158> */
[----:B------:R-:W-:Y:S01]  /*e980*/  MOV R151, R0 ;  /* 0x0000000000977202 */ /* 0x000fe20000000f00 */
[----:B------:R-:W-:Y:S01]  /*e990*/  FFMA.FTZ R0, R199, c[0x0][0x23c], -R3 ;  /* 0x00008f00c7007a23 */ /* 0x000fe20000010803 */
[----:B------:R-:W-:-:S03]  /*e9a0*/  MOV R164, R132 ;  /* 0x0000008400a47202 */ /* 0x000fc60000000f00 */
[----:B------:R2:W-:Y:S01]  /*e9b0*/  MUFU.EX2 R132, R0 ;  /* 0x0000000000847308 */ /* 0x0005e20000000800 */
[----:B------:R-:W-:Y:S01]  /*e9c0*/  MOV R148, R2 ;  /* 0x0000000200947202 */ /* 0x000fe20000000f00 */
[-C--:B------:R-:W-:Y:S01]  /*e9d0*/  FMUL.FTZ R120, R120, R24.reuse ;  /* 0x0000001878787220 */ /* 0x080fe20000410000 */
[----:B------:R-:W-:Y:S01]  /*e9e0*/  LOP3.LUT R2, R33, UR8, R138, 0x96, !PT ;  /* 0x0000000821027c12 */ /* 0x000fe2000f8e968a */
[-C--:B------:R-:W-:Y:S02]  /*e9f0*/  FMUL.FTZ R121, R121, R24.reuse ;  /* 0x0000001879797220 */ /* 0x080fe40000410000 */
[-C--:B------:R-:W-:Y:S02]  /*ea00*/  FMUL.FTZ R122, R122, R23.reuse ;  /* 0x000000177a7a7220 */ /* 0x080fe40000410000 */
[----:B------:R-:W-:Y:S02]  /*ea10*/  FMUL.FTZ R123, R123, R23 ;  /* 0x000000177b7b7220 */ /* 0x000fe40000410000 */
[----:B------:R-:W-:-:S02]  /*ea20*/  FMUL.FTZ R124, R124, R24 ;  /* 0x000000187c7c7220 */ /* 0x000fc40000410000 */
[----:B------:R-:W-:Y:S02]  /*ea30*/  FMUL.FTZ R125, R125, R24 ;  /* 0x000000187d7d7220 */ /* 0x000fe40000410000 */
[----:B--2---:R-:W-:Y:S02]  /*ea40*/  FFMA.FTZ R0, R196, c[0x0][0x23c], -R3 ;  /* 0x00008f00c4007a23 */ /* 0x004fe40000010803 */
[-C--:B------:R-:W-:Y:S02]  /*ea50*/  FMUL.FTZ R126, R126, R23.reuse ;  /* 0x000000177e7e7220 */ /* 0x080fe40000410000 */
[----:B------:R-:W-:Y:S01]  /*ea60*/  FMUL.FTZ R127, R127, R23 ;  /* 0x000000177f7f7220 */ /* 0x000fe20000410000 */
[----:B------:R2:W-:Y:S01]  /*ea70*/  MUFU.EX2 R138, R0 ;  /* 0x00000000008a7308 */ /* 0x0005e20000000800 */
[-C--:B------:R-:W-:Y:S02]  /*ea80*/  FMUL.FTZ R116, R116, R20.reuse ;  /* 0x0000001474747220 */ /* 0x080fe40000410000 */
[----:B------:R-:W-:-:S02]  /*ea90*/  FMUL.FTZ R117, R117, R20 ;  /* 0x0000001475757220 */ /* 0x000fc40000410000 */
[-C--:B------:R-:W-:Y:S02]  /*eaa0*/  FMUL.FTZ R128, R128, R20.reuse ;  /* 0x0000001480807220 */ /* 0x080fe40000410000 */
[----:B------:R-:W-:Y:S02]  /*eab0*/  FMUL.FTZ R129, R129, R20 ;  /* 0x0000001481817220 */ /* 0x000fe40000410000 */
[-C--:B------:R-:W-:Y:S02]  /*eac0*/  FMUL.FTZ R118, R118, R21.reuse ;  /* 0x0000001576767220 */ /* 0x080fe40000410000 */
[-C--:B------:R-:W-:Y:S02]  /*ead0*/  FMUL.FTZ R119, R119, R21.reuse ;  /* 0x0000001577777220 */ /* 0x080fe40000410000 */
[----:B------:R-:W-:Y:S02]  /*eae0*/  FMUL.FTZ R130, R130, R21 ;  /* 0x0000001582827220 */ /* 0x000fe40000410000 */
[----:B--2---:R-:W-:-:S02]  /*eaf0*/  FFMA.FTZ R0, R185, c[0x0][0x23c], -R3 ;  /* 0x00008f00b9007a23 */ /* 0x004fc40000010803 */
[----:B------:R-:W-:Y:S01]  /*eb00*/  FMUL.FTZ R131, R131, R21 ;  /* 0x0000001583837220 */ /* 0x000fe20000410000 */
[----:B------:R-:W-:Y:S01]  /*eb10*/  MOV R62, R173 ;  /* 0x000000ad003e7202 */ /* 0x000fe20000000f00 */
[----:B------:R2:W-:Y:S01]  /*eb20*/  MUFU.EX2 R139, R0 ;  /* 0x00000000008b7308 */ /* 0x0005e20000000800 */
[----:B------:R-:W-:Y:S01]  /*eb30*/  IMAD.MOV.U32 R44, RZ, RZ, R172 ;  /* 0x000000ffff2c7224 */ /* 0x000fe200078e00ac */
[----:B------:R-:W-:Y:S01]  /*eb40*/  MOV R61, R175 ;  /* 0x000000af003d7202 */ /* 0x000fe20000000f00 */
[----:B-1----:R-:W-:Y:S01]  /*eb50*/  HMMA.16816.F32.BF16 R120, R4, R12, R120 ;  /* 0x0000000c0478723c */ /* 0x002fe20000041878 */
[----:B------:R-:W-:Y:S02]  /*eb60*/  MOV R60, R174 ;  /* 0x000000ae003c7202 */ /* 0x000fe40000000f00 */
[----:B------:R-:W-:Y:S02]  /*eb70*/  MOV R166, R28 ;  /* 0x0000001c00a67202 */ /* 0x000fe40000000f00 */
[----:B------:R-:W-:-:S03]  /*eb80*/  MOV R165, R31 ;  /* 0x0000001f00a57202 */ /* 0x000fc60000000f00 */
[----:B------:R-:W-:Y:S01]  /*eb90*/  HMMA.16816.F32.BF16 R172, R4, R14, R124 ;  /* 0x0000000e04ac723c */ /* 0x000fe2000004187c */
[----:B------:R-:W-:Y:S01]  /*eba0*/  MOV R47, R29 ;  /* 0x0000001d002f7202 */ /* 0x000fe20000000f00 */
[----:B--2---:R-:W-:Y:S02]  /*ebb0*/  FFMA.FTZ R0, R133, c[0x0][0x23c], -R3 ;  /* 0x00008f0085007a23 */ /* 0x004fe40000010803 */
[----:B------:R-:W-:-:S03]  /*ebc0*/  IMAD.WIDE.U32 R2, R2, -0x2daee0ad, RZ ;  /* 0xd2511f5302027825 */ /* 0x000fc600078e00ff */
[----:B------:R-:W-:Y:S01]  /*ebd0*/  LOP3.LUT R6, R25, UR8, R250, 0x96, !PT ;  /* 0x0000000819067c12 */ /* 0x000fe2000f8e96fa */
[C---:B------:R-:W-:Y:S01]  /*ebe0*/  HMMA.16816.F32.BF16 R116, R8.reuse, R12, R116 ;  /* 0x0000000c0874723c */ /* 0x040fe20000041874 */
[----:B------:R-:W-:Y:S01]  /*ebf0*/  MOV R46, R30 ;  /* 0x0000001e002e7202 */ /* 0x000fe20000000f00 */
[----:B------:R1:W-:Y:S01]  /*ec00*/  MUFU.EX2 R133, R0 ;  /* 0x0000000000857308 */ /* 0x0003e20000000800 */
[----:B------:R-:W-:Y:S02]  /*ec10*/  MOV R149, R19 ;  /* 0x0000001300957202 */ /* 0x000fe40000000f00 */
[----:B------:R-:W-:Y:S02]  /*ec20*/  LOP3.LUT R4, R3, UR18, R34, 0x96, !PT ;  /* 0x0000001203047c12 */ /* 0x000fe4000f8e9622 */
[C---:B------:R-:W-:Y:S01]  /*ec30*/  LOP3.LUT R13, R2.reuse, 0xffff, RZ, 0xc0, !PT ;  /* 0x0000ffff020d7812 */ /* 0x040fe200078ec0ff */
[----:B------:R-:W-:Y:S01]  /*ec40*/  HMMA.16816.F32.BF16 R28, R8, R14, R128 ;  /* 0x0000000e081c723c */ /* 0x000fe20000041880 */
[----:B------:R-:W-:-:S02]  /*ec50*/  LOP3.LUT R19, R2, 0xff, RZ, 0xc0, !PT ;  /* 0x000000ff02137812 */ /* 0x000fc400078ec0ff */
[----:B------:R-:W-:-:S04]  /*ec60*/  MOV R63, R35 ;  /* 0x00000023003f7202 */ /* 0x000fc80000000f00 */
[--C-:B------:R-:W-:Y:S02]  /*ec70*/  SHF.R.U32.HI R15, RZ, 0x10, R2.reuse ;  /* 0x00000010ff0f7819 */ /* 0x100fe40000011602 */
[----:B------:R-:W-:Y:S01]  /*ec80*/  SHF.R.U32.HI R14, RZ, 0x18, R2 ;  /* 0x00000018ff0e7819 */ /* 0x000fe20000011602 */
[----:B-1----:R-:W-:Y:S02]  /*ec90*/  FFMA.FTZ R0, R236, c[0x0][0x23c], -R16 ;  /* 0x00008f00ec007a23 */ /* 0x002fe40000010810 */
[----:B------:R-:W-:Y:S02]  /*eca0*/  IMAD.WIDE.U32 R2, R6, -0x2daee0ad, RZ ;  /* 0xd2511f5306027825 */ /* 0x000fe400078e00ff */
[----:B------:R1:W-:Y:S03]  /*ecb0*/  MUFU.EX2 R35, R0 ;  /* 0x0000000000237308 */ /* 0x0003e60000000800 */
[----:B------:R-:W-:-:S02]  /*ecc0*/  LOP3.LUT R9, R2, 0xffff, RZ, 0xc0, !PT ;  /* 0x0000ffff02097812 */ /* 0x000fc400078ec0ff */
[----:B------:R-:W-:Y:S02]  /*ecd0*/  LOP3.LUT R10, R2, 0xff, RZ, 0xc0, !PT ;  /* 0x000000ff020a7812 */ /* 0x000fe400078ec0ff */
[--C-:B------:R-:W-:Y:S02]  /*ece0*/  SHF.R.U32.HI R11, RZ, 0x10, R2.reuse ;  /* 0x00000010ff0b7819 */ /* 0x100fe40000011602 */
[----:B------:R-:W-:Y:S01]  /*ecf0*/  SHF.R.U32.HI R12, RZ, 0x18, R2 ;  /* 0x00000018ff0c7819 */ /* 0x000fe20000011602 */
[----:B------:R-:W-:Y:S01]  /*ed00*/  FFMA.FTZ R2, R194, c[0x0][0x23c], -R17 ;  /* 0x00008f00c2027a23 */ /* 0x000fe20000010811 */
[----:B------:R-:W-:Y:S01]  /*ed10*/  MOV R167, R26 ;  /* 0x0000001a00a77202 */ /* 0x000fe20000000f00 */
[--C-:B-1----:R-:W-:Y:S02]  /*ed20*/  FFMA.FTZ R0, R197, c[0x0][0x23c], -R16.reuse ;  /* 0x00008f00c5007a23 */ /* 0x102fe40000010810 */
[----:B------:R1:W-:Y:S01]  /*ed30*/  MUFU.EX2 R26, R2 ;  /* 0x00000002001a7308 */ /* 0x0003e20000000800 */
[----:B------:R-:W-:Y:S01]  /*ed40*/  FFMA.FTZ R5, R184, c[0x0][0x23c], -R16 ;  /* 0x00008f00b8057a23 */ /* 0x000fe20000010810 */
[----:B------:R-:W-:-:S06]  /*ed50*/  MOV R45, R27 ;  /* 0x0000001b002d7202 */ /* 0x000fcc0000000f00 */
[----:B------:R2:W-:Y:S01]  /*ed60*/  MUFU.EX2 R33, R0 ;  /* 0x0000000000217308 */ /* 0x0005e20000000800 */
[----:B------:R-:W-:Y:S01]  /*ed70*/  FFMA.FTZ R7, R186, c[0x0][0x23c], -R17 ;  /* 0x00008f00ba077a23 */ /* 0x000fe20000010811 */
[----:B------:R-:W-:Y:S02]  /*ed80*/  MOV R150, R22 ;  /* 0x0000001600967202 */ /* 0x000fe40000000f00 */
[----:B-1----:R-:W-:-:S04]  /*ed90*/  LOP3.LUT R2, R15, 0xff, RZ, 0xc0, !PT ;  /* 0x000000ff0f027812 */ /* 0x002fc800078ec0ff */
[----:B------:R1:W-:Y:S01]  /*eda0*/  MUFU.EX2 R27, R5 ;  /* 0x00000005001b7308 */ /* 0x0003e20000000800 */
[----:B--2---:R-:W-:-:S07]  /*edb0*/  FFMA.FTZ R0, R192, c[0x0][0x23c], -R16 ;  /* 0x00008f00c0007a23 */ /* 0x004fce0000010810 */
[----:B------:R2:W-:Y:S01]  /*edc0*/  MUFU.EX2 R32, R0 ;  /* 0x0000000000207308 */ /* 0x0005e20000000800 */
[----:B------:R-:W-:Y:S01]  /*edd0*/  FFMA.FTZ R16, R238, c[0x0][0x23c], -R17 ;  /* 0x00008f00ee107a23 */ /* 0x000fe20000010811 */
[----:B-1----:R-:W-:Y:S02]  /*ede0*/  SHF.R.U32.HI R5, RZ, 0x8, R9 ;  /* 0x00000008ff057819 */ /* 0x002fe40000011609 */
[----:B------:R-:W-:Y:S01]  /*edf0*/  PRMT R9, R2, 0x5410, R14 ;  /* 0x0000541002097816 */ /* 0x000fe2000000000e */
[----:B------:R-:W-:Y:S01]  /*ee00*/  FFMA.FTZ R22, R198, c[0x0][0x23c], -R17 ;  /* 0x00008f00c6167a23 */ /* 0x000fe20000010811 */
[----:B------:R-:W-:Y:S01]  /*ee10*/  LOP3.LUT R2, R4, 0xffff, RZ, 0xc0, !PT ;  /* 0x0000ffff04027812 */ /* 0x000fe200078ec0ff */
[--C-:B------:R-:W-:Y:S01]  /*ee20*/  FFMA.FTZ R17, R237, c[0x0][0x23c], -R18.reuse ;  /* 0x00008f00ed117a23 */ /* 0x100fe20000010812 */
[----:B------:R-:W-:Y:S01]  /*ee30*/  PRMT R14, R10, 0x5410, R5 ;  /* 0x000054100a0e7816 */ /* 0x000fe20000000005 */
[----:B------:R-:W-:Y:S01]  /*ee40*/  FFMA.FTZ R25, R195, c[0x0][0x23c], -R18 ;  /* 0x00008f00c3197a23 */ /* 0x000fe20000010812 */
[----:B--2---:R-:W-:-:S02]  /*ee50*/  LOP3.LUT R0, R3, UR18, R248, 0x96, !PT ;  /* 0x0000001203007c12 */ /* 0x004fc4000f8e96f8 */
[----:B------:R-:W-:Y:S01]  /*ee60*/  SHF.R.U32.HI R3, RZ, 0x8, R13 ;  /* 0x00000008ff037819 */ /* 0x000fe2000001160d */
[--C-:B------:R-:W-:Y:S01]  /*ee70*/  FFMA.FTZ R6, R193, c[0x0][0x23c], -R18.reuse ;  /* 0x00008f00c1067a23 */ /* 0x100fe20000010812 */
[----:B------:R-:W-:Y:S01]  /*ee80*/  LOP3.LUT R5, R11, 0xff, RZ, 0xc0, !PT ;  /* 0x000000ff0b057812 */ /* 0x000fe200078ec0ff */
[----:B------:R-:W-:Y:S01]  /*ee90*/  FFMA.FTZ R8, R187, c[0x0][0x23c], -R18 ;  /* 0x00008f00bb087a23 */ /* 0x000fe20000010812 */
[----:B------:R-:W-:Y:S01]  /*eea0*/  PRMT R13, R19, 0x5410, R3 ;  /* 0x00005410130d7816 */ /* 0x000fe20000000003 */
[----:B------:R1:W2:Y:S01]  /*eeb0*/  MUFU.EX2 R18, R7 ;  /* 0x0000000700127308 */ /* 0x0002a20000000800 */
[----:B------:R-:W-:Y:S02]  /*eec0*/  SHF.R.U32.HI R3, RZ, 0x8, R2 ;  /* 0x00000008ff037819 */ /* 0x000fe40000011602 */
[----:B------:R-:W-:Y:S02]  /*eed0*/  LOP3.LUT R2, R4, 0xff, RZ, 0xc0, !PT ;  /* 0x000000ff04027812 */ /* 0x000fe400078ec0ff */
[----:B------:R-:W-:-:S02]  /*eee0*/  PRMT R10, R5, 0x5410, R12 ;  /* 0x00005410050a7816 */ /* 0x000fc4000000000c */
[----:B------:R-:W-:Y:S01]  /*eef0*/  SHF.R.U32.HI R5, RZ, 0x10, R0 ;  /* 0x00000010ff057819 */ /* 0x000fe20000011600 */
[----:B------:R3:W-:Y:S08]  /*ef00*/  MUFU.EX2 R12, R8 ;  /* 0x00000008000c7308 */ /* 0x0007f00000000800 */
[----:B------:R4:W-:Y:S01]  /*ef10*/  MUFU.EX2 R15, R6 ;  /* 0x00000006000f7308 */ /* 0x0009e20000000800 */
[----:B-1----:R-:W-:-:S02]  /*ef20*/  LOP3.LUT R7, R0, 0xff, RZ, 0xc0, !PT ;  /* 0x000000ff00077812 */ /* 0x002fc400078ec0ff */
[----:B---3--:R-:W-:Y:S02]  /*ef30*/  PRMT R8, R2, 0x5410, R3 ;  /* 0x0000541002087816 */ /* 0x008fe40000000003 */
[----:B------:R-:W-:Y:S02]  /*ef40*/  LOP3.LUT R2, R0, 0xffff, RZ, 0xc0, !PT ;  /* 0x0000ffff00027812 */ /* 0x000fe400078ec0ff */
[--C-:B------:R-:W-:Y:S02]  /*ef50*/  SHF.R.U32.HI R3, RZ, 0x10, R4.reuse ;  /* 0x00000010ff037819 */ /* 0x100fe40000011604 */
[----:B----4-:R-:W-:Y:S02]  /*ef60*/  SHF.R.U32.HI R6, RZ, 0x18, R4 ;  /* 0x00000018ff067819 */ /* 0x010fe40000011604 */
[----:B------:R-:W-:Y:S02]  /*ef70*/  SHF.R.U32.HI R4, RZ, 0x18, R0 ;  /* 0x00000018ff047819 */ /* 0x000fe40000011600 */
[----:B------:R-:W-:Y:S01]  /*ef80*/  LOP3.LUT R0, R5, 0xff, RZ, 0xc0, !PT ;  /* 0x000000ff05007812 */ /* 0x000fe200078ec0ff */
[----:B------:R-:W-:Y:S01]  /*ef90*/  MUFU.EX2 R16, R16 ;  /* 0x0000001000107308 */ /* 0x000fe20000000800 */
[----:B------:R-:W-:-:S02]  /*efa0*/  SHF.R.U32.HI R2, RZ, 0x8, R2 ;  /* 0x00000008ff027819 */ /* 0x000fc40000011602 */
[----:B------:R-:W-:Y:S01]  /*efb0*/  PRMT R5, R0, 0x5410, R4 ;  /* 0x0000541000057816 */ /* 0x000fe20000000004 */
[----:B------:R-:W-:Y:S01]  /*efc0*/  HSET2.LE.AND R0, R13, R109, PT ;  /* 0x0000006d0d007233 */ /* 0x000fe20003803000 */
[----:B------:R-:W-:-:S03]  /*efd0*/  PRMT R7, R7, 0x5410, R2 ;  /* 0x0000541007077816 */ /* 0x000fc60000000002 */
[----:B------:R-:W1:Y:S01]  /*efe0*/  MUFU.EX2 R22, R22 ;  /* 0x0000001600167308 */ /* 0x000e620000000800 */
[----:B--2---:R-:W-:-:S04]  /*eff0*/  F2FP.BF16.PACK_AB R2, R18, R26 ;  /* 0x0000001a1202723e */ /* 0x004fc800000010ff */
[----:B------:R-:W-:Y:S01]  /*f000*/  LOP3.LUT R126, R0, R2, RZ, 0xc0, !PT ;  /* 0x00000002007e7212 */ /* 0x000fe200078ec0ff */
[----:B------:R-:W-:Y:S01]  /*f010*/  HSET2.LE.AND R0, R14, R109, PT ;  /* 0x0000006d0e007233 */ /* 0x000fe20003803000 */
[----:B------:R-:W-:-:S04]  /*f020*/  F2FP.BF16.PACK_AB R2, R133, R139 ;  /* 0x0000008b8502723e */ /* 0x000fc800000010ff */
[----:B------:R-:W-:Y:S01]  /*f030*/  LOP3.LUT R130, R0, R2, RZ, 0xc0, !PT ;  /* 0x0000000200827212 */ /* 0x000fe200078ec0ff */
[--C-:B------:R-:W-:Y:S01]  /*f040*/  HSET2.LE.AND R0, R8, R109.reuse, PT ;  /* 0x0000006d08007233 */ /* 0x100fe20003803000 */
[----:B------:R-:W-:Y:S02]  /*f050*/  LOP3.LUT R3, R3, 0xff, RZ, 0xc0, !PT ;  /* 0x000000ff03037812 */ /* 0x000fe400078ec0ff */
[----:B-1----:R-:W-:Y:S02]  /*f060*/  F2FP.BF16.PACK_AB R2, R22, R16 ;  /* 0x000000101602723e */ /* 0x002fe400000010ff */
[----:B------:R-:W-:Y:S02]  /*f070*/  PRMT R6, R3, 0x5410, R6 ;  /* 0x0000541003067816 */ /* 0x000fe40000000006 */
[----:B------:R-:W-:Y:S01]  /*f080*/  LOP3.LUT R124, R0, R2, RZ, 0xc0, !PT ;  /* 0x00000002007c7212 */ /* 0x000fe200078ec0ff */
[--C-:B------:R-:W-:Y:S01]  /*f090*/  HSET2.LE.AND R0, R7, R109.reuse, PT ;  /* 0x0000006d07007233 */ /* 0x100fe20003803000 */
[----:B------:R-:W-:Y:S01]  /*f0a0*/  F2FP.BF16.PACK_AB R2, R138, R132 ;  /* 0x000000848a02723e */ /* 0x000fe200000010ff */
[----:B------:R-:W-:Y:S01]  /*f0b0*/  HSET2.LE.AND R3, R9, R109, PT ;  /* 0x0000006d09037233 */ /* 0x000fe20003803000 */
[----:B------:R-:W-:-:S02]  /*f0c0*/  F2FP.BF16.PACK_AB R4, R12, R15 ;  /* 0x0000000f0c04723e */ /* 0x000fc400000010ff */
[----:B------:R-:W-:Y:S01]  /*f0d0*/  LOP3.LUT R128, R0, R2, RZ, 0xc0, !PT ;  /* 0x0000000200807212 */ /* 0x000fe200078ec0ff */
[--C-:B------:R-:W-:Y:S01]  /*f0e0*/  HSET2.LE.AND R0, R5, R109.reuse, PT ;  /* 0x0000006d05007233 */ /* 0x100fe20003803000 */
[----:B------:R-:W-:Y:S01]  /*f0f0*/  LOP3.LUT R127, R3, R4, RZ, 0xc0, !PT ;  /* 0x00000004037f7212 */ /* 0x000fe200078ec0ff */
[--C-:B------:R-:W-:Y:S01]  /*f100*/  HSET2.LE.AND R3, R10, R109.reuse, PT ;  /* 0x0000006d0a037233 */ /* 0x100fe20003803000 */
[----:B------:R-:W-:Y:S02]  /*f110*/  F2FP.BF16.PACK_AB R4, R27, R32 ;  /* 0x000000201b04723e */ /* 0x000fe400000010ff */
[----:B------:R-:W-:Y:S02]  /*f120*/  F2FP.BF16.PACK_AB R2, R33, R35 ;  /* 0x000000232102723e */ /* 0x000fe400000010ff */
[----:B------:R-:W-:Y:S02]  /*f130*/  LOP3.LUT R131, R3, R4, RZ, 0xc0, !PT ;  /* 0x0000000403837212 */ /* 0x000fe400078ec0ff */
[----:B------:R-:W-:Y:S01]  /*f140*/  LOP3.LUT R129, R0, R2, RZ, 0xc0, !PT ;  /* 0x0000000200817212 */ /* 0x000fe200078ec0ff */
[----:B------:R-:W-:-:S02]  /*f150*/  HSET2.LE.AND R0, R6, R109, PT ;  /* 0x0000006d06007233 */ /* 0x000fc40003803000 */
[----:B------:R-:W1:Y:S01]  /*f160*/  LDSM.16.MT88.4 R4, [R205+0xb800] ;  /* 0x00b80000cd04783b */ /* 0x000e620000004200 */
[----:B------:R-:W-:Y:S08]  /*f170*/  MUFU.EX2 R17, R17 ;  /* 0x0000001100117308 */ /* 0x000ff00000000800 */
[----:B------:R-:W2:Y:S01]  /*f180*/  MUFU.EX2 R25, R25 ;  /* 0x0000001900197308 */ /* 0x000ea20000000800 */
[----:B------:R-:W-:Y:S01]  /*f190*/  MOV R110, R164 ;  /* 0x000000a4006e7202 */ /* 0x000fe20000000f00 */
[----:B------:R-:W-:Y:S01]  /*f1a0*/  IMAD.MOV.U32 R76, RZ, RZ, R150 ;  /* 0x000000ffff4c7224 */ /* 0x000fe200078e0096 */
[----:B------:R-:W-:-:S02]  /*f1b0*/  MOV R111, R165 ;  /* 0x000000a5006f7202 */ /* 0x000fc40000000f00 */
[----:B------:R-:W-:Y:S02]  /*f1c0*/  MOV R92, R166 ;  /* 0x000000a6005c7202 */ /* 0x000fe40000000f00 */
[----:B------:R-:W-:Y:S02]  /*f1d0*/  MOV R93, R167 ;  /* 0x000000a7005d7202 */ /* 0x000fe40000000f00 */
[----:B------:R-:W-:Y:S01]  /*f1e0*/  MOV R94, R148 ;  /* 0x00000094005e7202 */ /* 0x000fe20000000f00 */
[----:B------:R-:W3:Y:S01]  /*f1f0*/  LDSM.16.MT88.4 R164, [R203+0xa800] ;  /* 0x00a80000cba4783b */ /* 0x000ee20000004200 */
[----:B------:R-:W-:Y:S02]  /*f200*/  MOV R95, R149 ;  /* 0x00000095005f7202 */ /* 0x000fe40000000f00 */
[----:B------:R-:W-:Y:S02]  /*f210*/  MOV R77, R151 ;  /* 0x00000097004d7202 */ /* 0x000fe40000000f00 */
[----:B------:R-:W4:Y:S01]  /*f220*/  LDSM.16.MT88.4 R148, [R201+0xa800] ;  /* 0x00a80000c994783b */ /* 0x000f220000004200 */
[----:B------:R-:W-:Y:S01]  /*f230*/  FFMA.FTZ R11, R60, R20, R249 ;  /* 0x000000143c0b7223 */ /* 0x000fe200000100f9 */
[----:B------:R-:W-:Y:S01]  /*f240*/  MOV R60, R45 ;  /* 0x0000002d003c7202 */ /* 0x000fe20000000f00 */
[----:B------:R-:W-:Y:S01]  /*f250*/  FFMA.FTZ R9, R61, R21, R239 ;  /* 0x000000153d097223 */ /* 0x000fe200000100ef */
[----:B------:R-:W-:-:S02]  /*f260*/  MOV R61, R44 ;  /* 0x0000002c003d7202 */ /* 0x000fc40000000f00 */
[----:B--2---:R-:W-:Y:S02]  /*f270*/  F2FP.BF16.PACK_AB R2, R25, R17 ;  /* 0x000000111902723e */ /* 0x004fe400000010ff */
[----:B------:R-:W-:Y:S02]  /*f280*/  MOV R79, R46 ;  /* 0x0000002e004f7202 */ /* 0x000fe40000000f00 */
[----:B------:R-:W-:Y:S02]  /*f290*/  MOV R78, R47 ;  /* 0x0000002f004e7202 */ /* 0x000fe40000000f00 */
[----:B------:R-:W-:Y:S01]  /*f2a0*/  MOV R198, R62 ;  /* 0x0000003e00c67202 */ /* 0x000fe20000000f00 */
[----:B------:R-:W2:Y:S01]  /*f2b0*/  LDSM.16.MT88.4 R44, [R206+0xa800] ;  /* 0x00a80000ce2c783b */ /* 0x000ea20000004200 */
[----:B------:R-:W-:Y:S02]  /*f2c0*/  MOV R186, R63 ;  /* 0x0000003f00ba7202 */ /* 0x000fe40000000f00 */
[----:B------:R-:W-:-:S02]  /*f2d0*/  MOV R238, R60 ;  /* 0x0000003c00ee7202 */ /* 0x000fc40000000f00 */
[----:B------:R-:W-:Y:S02]  /*f2e0*/  MOV R194, R61 ;  /* 0x0000003d00c27202 */ /* 0x000fe40000000f00 */
[----:B------:R-:W-:Y:S02]  /*f2f0*/  LOP3.LUT R125, R0, R2, RZ, 0xc0, !PT ;  /* 0x00000002007d7212 */ /* 0x000fe400078ec0ff */
[----:B------:R-:W-:Y:S02]  /*f300*/  MOV R248, R79 ;  /* 0x0000004f00f87202 */ /* 0x000fe40000000f00 */
[----:B------:R-:W-:Y:S01]  /*f310*/  MOV R184, R78 ;  /* 0x0000004e00b87202 */ /* 0x000fe20000000f00 */
[----:B------:R-:W-:Y:S01]  /*f320*/  FFMA.FTZ R2, R198, R24, R186 ;  /* 0x00000018c6027223 */ /* 0x000fe200000100ba */
[----:B------:R-:W-:Y:S01]  /*f330*/  MOV R192, R77 ;  /* 0x0000004d00c07202 */ /* 0x000fe20000000f00 */
[----:B------:R-:W-:Y:S01]  /*f340*/  FFMA.FTZ R0, R238, R23, R194 ;  /* 0x00000017ee007223 */ /* 0x000fe200000100c2 */
[----:B------:R-:W-:Y:S01]  /*f350*/  MOV R197, R76 ;  /* 0x0000004c00c57202 */ /* 0x000fe20000000f00 */
[----:B------:R-:W-:Y:S01]  /*f360*/  FADD.FTZ R3, R248, R11 ;  /* 0x0000000bf8037221 */ /* 0x000fe20000010000 */
[----:B------:R-:W-:Y:S01]  /*f370*/  MOV R34, R95 ;  /* 0x0000005f00227202 */ /* 0x000fe20000000f00 */
[-C--:B-1----:R-:W-:Y:S01]  /*f380*/  HMMA.16816.F32.BF16 R116, R128, R4.reuse, R116 ;  /* 0x000000048074723c */ /* 0x082fe20000041874 */
[----:B------:R-:W-:Y:S01]  /*f390*/  MOV R236, R94 ;  /* 0x0000005e00ec7202 */ /* 0x000fe20000000f00 */
[----:B------:R-:W-:Y:S01]  /*f3a0*/  FADD.FTZ R9, R184, R9 ;  /* 0x00000009b8097221 */ /* 0x000fe20000010000 */
[----:B------:R-:W-:Y:S01]  /*f3b0*/  MOV R185, R93 ;  /* 0x0000005d00b97202 */ /* 0x000fe20000000f00 */
[----:B------:R-:W-:Y:S01]  /*f3c0*/  FADD.FTZ R3, R34, R3 ;  /* 0x0000000322037221 */ /* 0x000fe20000010000 */
[----:B------:R-:W-:Y:S01]  /*f3d0*/  MOV R196, R92 ;  /* 0x0000005c00c47202 */ /* 0x000fe20000000f00 */
[----:B------:R-:W1:Y:S02]  /*f3e0*/  LDSM.16.MT88.4 R60, [R205+0xa800] ;  /* 0x00a80000cd3c783b */ /* 0x000e640000004200 */
[----:B------:R-:W-:Y:S01]  /*f3f0*/  HMMA.16816.F32.BF16 R120, R124, R4, R120 ;  /* 0x000000047c78723c */ /* 0x000fe20000041878 */
[----:B------:R-:W-:Y:S01]  /*f400*/  MOV R199, R111 ;  /* 0x0000006f00c77202 */ /* 0x000fe20000000f00 */
[----:B------:R-:W5:Y:S01]  /*f410*/  LDSM.16.MT88.4 R76, [R201+0xb800] ;  /* 0x00b80000c94c783b */ /* 0x000f620000004200 */
[----:B------:R-:W-:Y:S01]  /*f420*/  MOV R250, R110 ;  /* 0x0000006e00fa7202 */ /* 0x000fe20000000f00 */
[----:B------:R-:W-:-:S02]  /*f430*/  FADD.FTZ R3, R196, R3 ;  /* 0x00000003c4037221 */ /* 0x000fc40000010000 */
[----:B------:R-:W1:Y:S01]  /*f440*/  LDSM.16.MT88.4 R92, [R203+0xb800] ;  /* 0x00b80000cb5c783b */ /* 0x000e620000004200 */
[----:B------:R-:W-:Y:S02]  /*f450*/  FADD.FTZ R5, R192, R2 ;  /* 0x00000002c0057221 */ /* 0x000fe40000010000 */
[----:B------:R-:W-:Y:S01]  /*f460*/  FADD.FTZ R4, R197, R0 ;  /* 0x00000000c5047221 */ /* 0x000fe20000010000 */
[----:B------:R-:W1:Y:S01]  /*f470*/  LDSM.16.MT88.4 R108, [R206+0xb800] ;  /* 0x00b80000ce6c783b */ /* 0x000e620000004200 */
        /* <DEDUP_REMOVED lines=16> */
[----:B---3--:R-:W-:Y:S01]  /*f580*/  HMMA.16816.F32.BF16 R156, R128, R164, R156 ;  /* 0x000000a4809c723c */ /* 0x008fe2000004189c */
[----:B------:R-:W-:-:S02]  /*f590*/  FADD.FTZ R2, R26, R0 ;  /* 0x000000001a027221 */ /* 0x000fc40000010000 */
[----:B------:R-:W-:-:S05]  /*f5a0*/  FADD.FTZ R0, R15, R4 ;  /* 0x000000040f007221 */ /* 0x000fca0000010000 */
[----:B------:R-:W-:Y:S08]  /*f5b0*/  HMMA.16816.F32.BF16 R160, R124, R164, R160 ;  /* 0x000000a47ca0723c */ /* 0x000ff000000418a0 */
[C---:B------:R-:W-:Y:S08]  /*f5c0*/  HMMA.16816.F32.BF16 R168, R128.reuse, R166, R168 ;  /* 0x000000a680a8723c */ /* 0x040ff000000418a8 */
[-C--:B----4-:R-:W-:Y:S08]  /*f5d0*/  HMMA.16816.F32.BF16 R140, R128, R148.reuse, R140 ;  /* 0x00000094808c723c */ /* 0x090ff0000004188c */
[----:B------:R-:W-:Y:S08]  /*f5e0*/  HMMA.16816.F32.BF16 R144, R124, R148, R144 ;  /* 0x000000947c90723c */ /* 0x000ff00000041890 */
[----:B------:R-:W-:Y:S08]  /*f5f0*/  HMMA.16816.F32.BF16 R152, R128, R150, R152 ;  /* 0x000000968098723c */ /* 0x000ff00000041898 */
[C---:B------:R-:W-:Y:S07]  /*f600*/  HMMA.16816.F32.BF16 R164, R124.reuse, R166, R240 ;  /* 0x000000a67ca4723c */ /* 0x040fee00000418f0 */
[----:B------:R-:W-:Y:S01]  /*f610*/  FADD.FTZ R242, R133, R5 ;  /* 0x0000000585f27221 */ /* 0x000fe20000010000 */
        /* <DEDUP_REMOVED lines=8> */
[-C--:B--2---:R-:W-:Y:S08]  /*f6a0*/  HMMA.16816.F32.BF16 R36, R128, R44.reuse, R36 ;  /* 0x0000002c8024723c */ /* 0x084ff00000041824 */
[----:B------:R-:W-:Y:S08]  /*f6b0*/  HMMA.16816.F32.BF16 R40, R124, R44, R40 ;  /* 0x0000002c7c28723c */ /* 0x000ff00000041828 */
[C---:B------:R-:W-:Y:S08]  /*f6c0*/  HMMA.16816.F32.BF16 R48, R128.reuse, R46, R48 ;  /* 0x0000002e8030723c */ /* 0x040ff00000041830 */
[C---:B-1----:R-:W-:Y:S08]  /*f6d0*/  HMMA.16816.F32.BF16 R52, R128.reuse, R60, R52 ;  /* 0x0000003c8034723c */ /* 0x042ff00000041834 */
[C---:B------:R-:W-:Y:S08]  /*f6e0*/  HMMA.16816.F32.BF16 R64, R128.reuse, R62, R64 ;  /* 0x0000003e8040723c */ /* 0x040ff00000041840 */
[C---:B-----5:R-:W-:Y:S08]  /*f6f0*/  HMMA.16816.F32.BF16 R68, R128.reuse, R76, R68 ;  /* 0x0000004c8044723c */ /* 0x060ff00000041844 */
        /* <DEDUP_REMOVED lines=464> */
.L_x_1990:
[----:B------:R-:W-:Y:S05]  /*11400*/  BSYNC B0 ;  /* 0x0000000000007941 */ /* 0x000fea0003800000 */
.L_x_1989:
[----:B------:R-:W0:Y:S02]  /*11410*/  LDGDEPBAR ;  /* 0x00000000000079af */ /* 0x000e240000000000 */
.L_x_1988:
        /* <DEDUP_REMOVED lines=14> */
[----:B------:R-:W1:Y:S01]  /*11500*/  SHFL.BFLY PT, R12, R0, 0x2, 0x1f ;  /* 0x0c401f00000c7f89 */ /* 0x000e6200000e0000 */
        /* <DEDUP_REMOVED lines=16> */
[----:B------:R-:W-:-:S04]  /*11610*/  IMAD.WIDE.U32 R8, R8, -0x2daee0ad, RZ ;  /* 0xd2511f5308087825 */ /* 0x000fc800078e00ff */
        /* <DEDUP_REMOVED lines=16> */
[----:B------:R-:W-:Y:S02]  /*11720*/  FMNMX.FTZ R8, R0, R12, !PT ;  /* 0x0000000c00087209 */ /* 0x000fe40007810000 */
        /* <DEDUP_REMOVED lines=23> */
[----:B------:R-:W-:-:S02]  /*118a0*/  FMNMX.FTZ R0, R173, R0, !PT ;  /* 0x00000000ad007209 */ /* 0x000fc40007810000 */
[----:B------:R-:W-:Y:S02]  /*118b0*/  FMNMX.FTZ R7, R191, R4, !PT ;  /* 0x00000004bf077209 */ /* 0x000fe40007810000 */
[----:B------:R-:W-:Y:S01]  /*118c0*/  LOP3.LUT R4, R2, 0xffff, RZ, 0xc0, !PT ;  /* 0x0000ffff02047812 */ /* 0x000fe200078ec0ff */
[----:B------:R-:W-:Y:S01]  /*118d0*/  IMAD.WIDE.U32 R34, R9, -0x326172a9, RZ ;  /* 0xcd9e8d5709227825 */ /* 0x000fe200078e00ff */
[----:B------:R-:W-:Y:S01]  /*118e0*/  FMNMX.FTZ R6, R178, R6, !PT ;  /* 0x00000006b2067209 */ /* 0x000fe20007810000 */
[----:B------:R-:W1:Y:S01]  /*118f0*/  SHFL.BFLY PT, R11, R0, 0x2, 0x1f ;  /* 0x0c401f00000b7f89 */ /* 0x000e6200000e0000 */
[----:B------:R-:W-:Y:S02]  /*11900*/  LOP3.LUT R9, R2, 0xff, RZ, 0xc0, !PT ;  /* 0x000000ff02097812 */ /* 0x000fe400078ec0ff */
[----:B------:R-:W-:Y:S02]  /*11910*/  FMNMX.FTZ R7, R189, R7, !PT ;  /* 0x00000007bd077209 */ /* 0x000fe40007810000 */
[----:B------:R-:W-:Y:S01]  /*11920*/  SHF.R.U32.HI R10, RZ, 0x8, R4 ;  /* 0x00000008ff0a7819 */ /* 0x000fe20000011604 */
[----:B------:R-:W2:Y:S01]  /*11930*/  SHFL.BFLY PT, R12, R6, 0x2, 0x1f ;  /* 0x0c401f00060c7f89 */ /* 0x000ea200000e0000 */
[----:B------:R-:W-:-:S02]  /*11940*/  IMAD.WIDE.U32 R4, R14, -0x326172a9, RZ ;  /* 0xcd9e8d570e047825 */ /* 0x000fc400078e00ff */
[----:B------:R-:W-:Y:S02]  /*11950*/  PRMT R19, R9, 0x5410, R10 ;  /* 0x0000541009137816 */ /* 0x000fe4000000000a */
[----:B------:R-:W3:Y:S01]  /*11960*/  SHFL.BFLY PT, R9, R7, 0x2, 0x1f ;  /* 0x0c401f0007097f89 */ /* 0x000ee200000e0000 */
[----:B------:R-:W-:Y:S02]  /*11970*/  LOP3.LUT R14, R35, UR10, R4, 0x96, !PT ;  /* 0x0000000a230e7c12 */ /* 0x000fe4000f8e9604 */
[----:B------:R-:W-:Y:S02]  /*11980*/  SHF.R.U32.HI R4, RZ, 0x10, R2 ;  /* 0x00000010ff047819 */ /* 0x000fe40000011602 */
[----:B------:R-:W-:Y:S01]  /*11990*/  LOP3.LUT R15, R5, UR12, R138, 0x96, !PT ;  /* 0x0000000c050f7c12 */ /* 0x000fe2000f8e968a */
[----:B------:R-:W-:Y:S01]  /*119a0*/  IMAD.WIDE.U32 R138, R16, -0x326172a9, RZ ;  /* 0xcd9e8d57108a7825 */ /* 0x000fe200078e00ff */
[----:B------:R-:W-:Y:S02]  /*119b0*/  LOP3.LUT R4, R4, 0xff, RZ, 0xc0, !PT ;  /* 0x000000ff04047812 */ /* 0x000fe400078ec0ff */
[----:B------:R-:W-:-:S04]  /*119c0*/  SHF.R.U32.HI R2, RZ, 0x18, R2 ;  /* 0x00000018ff027819 */ /* 0x000fc80000011602 */
[----:B------:R-:W-:Y:S02]  /*119d0*/  PRMT R16, R4, 0x5410, R2 ;  /* 0x0000541004107816 */ /* 0x000fe40000000002 */
[----:B------:R-:W-:Y:S01]  /*119e0*/  LOP3.LUT R2, R3, UR17, R138, 0x96, !PT ;  /* 0x0000001103027c12 */ /* 0x000fe2000f8e968a */
[----:B------:R-:W4:Y:S01]  /*119f0*/  SHFL.BFLY PT, R13, R8, 0x1, 0x1f ;  /* 0x0c201f00080d7f89 */ /* 0x000f2200000e0000 */
[----:B-1----:R-:W-:Y:S02]  /*11a00*/  FMNMX.FTZ R5, R0, R11, !PT ;  /* 0x0000000b00057209 */ /* 0x002fe40007810000 */
[----:B------:R-:W-:Y:S02]  /*11a10*/  LOP3.LUT R0, R2, 0xffff, RZ, 0xc0, !PT ;  /* 0x0000ffff02007812 */ /* 0x000fe400078ec0ff */
[----:B--2---:R-:W-:Y:S02]  /*11a20*/  FMNMX.FTZ R4, R6, R12, !PT ;  /* 0x0000000c06047209 */ /* 0x004fe40007810000 */
[----:B------:R-:W-:-:S02]  /*11a30*/  SHF.R.U32.HI R6, RZ, 0x8, R0 ;  /* 0x00000008ff067819 */ /* 0x000fc40000011600 */
[----:B---3--:R-:W-:-:S05]  /*11a40*/  FMNMX.FTZ R0, R7, R9, !PT ;  /* 0x0000000907007209 */ /* 0x008fca0007810000 */
[----:B------:R-:W1:Y:S04]  /*11a50*/  SHFL.BFLY PT, R7, R0, 0x1, 0x1f ;  /* 0x0c201f0000077f89 */ /* 0x000e6800000e0000 */
[----:B------:R-:W2:Y:S01]  /*11a60*/  SHFL.BFLY PT, R9, R5, 0x1, 0x1f ;  /* 0x0c201f0005097f89 */ /* 0x000ea200000e0000 */
[----:B------:R-:W-:Y:S02]  /*11a70*/  LOP3.LUT R3, R2, 0xff, RZ, 0xc0, !PT ;  /* 0x000000ff02037812 */ /* 0x000fe400078ec0ff */
[----:B----4-:R-:W-:-:S04]  /*11a80*/  FMNMX.FTZ R235, R8, R13, !PT ;  /* 0x0000000d08eb7209 */ /* 0x010fc80007810000 */
[C---:B------:R-:W-:Y:S01]  /*11a90*/  FSETP.NEU.FTZ.AND P4, PT, R235.reuse, -INF , PT ;  /* 0xff800000eb00780b */ /* 0x040fe20003f9d000 */
[----:B------:R-:W-:Y:S01]  /*11aa0*/  FMUL.FTZ R17, R235, c[0x0][0x23c] ;  /* 0x00008f00eb117a20 */ /* 0x000fe20000410000 */
[----:B------:R-:W-:Y:S02]  /*11ab0*/  PRMT R11, R3, 0x5410, R6 ;  /* 0x00005410030b7816 */ /* 0x000fe40000000006 */
[--C-:B------:R-:W-:Y:S02]  /*11ac0*/  SHF.R.U32.HI R3, RZ, 0x10, R2.reuse ;  /* 0x00000010ff037819 */ /* 0x100fe40000011602 */
[----:B------:R-:W-:Y:S02]  /*11ad0*/  FSEL R17, R17, RZ, P4 ;  /* 0x000000ff11117208 */ /* 0x000fe40002000000 */
[----:B------:R-:W-:Y:S02]  /*11ae0*/  SHF.R.U32.HI R6, RZ, 0x18, R2 ;  /* 0x00000018ff067819 */ /* 0x000fe40000011602 */
[----:B-1----:R-:W-:Y:S01]  /*11af0*/  FMNMX.FTZ R234, R0, R7, !PT ;  /* 0x0000000700ea7209 */ /* 0x002fe20007810000 */
[--C-:B------:R-:W-:Y:S01]  /*11b00*/  FFMA.FTZ R0, R18, c[0x0][0x23c], -R17.reuse ;  /* 0x00008f0012007a23 */ /* 0x100fe20000010811 */
[----:B------:R-:W-:Y:S01]  /*11b10*/  LOP3.LUT R2, R3, 0xff, RZ, 0xc0, !PT ;  /* 0x000000ff03027812 */ /* 0x000fe200078ec0ff */
[----:B------:R-:W-:Y:S01]  /*11b20*/  FFMA.FTZ R3, R25, c[0x0][0x23c], -R17 ;  /* 0x00008f0019037a23 */ /* 0x000fe20000010811 */
[C---:B------:R-:W-:Y:S01]  /*11b30*/  FSETP.NEU.FTZ.AND P1, PT, R234.reuse, -INF , PT ;  /* 0xff800000ea00780b */ /* 0x040fe20003f3d000 */
[----:B------:R-:W-:Y:S01]  /*11b40*/  FMUL.FTZ R18, R234, c[0x0][0x23c] ;  /* 0x00008f00ea127a20 */ /* 0x000fe20000410000 */
[----:B--2---:R-:W-:Y:S01]  /*11b50*/  FMNMX.FTZ R233, R5, R9, !PT ;  /* 0x0000000905e97209 */ /* 0x004fe20007810000 */
[----:B------:R1:W-:Y:S01]  /*11b60*/  MUFU.EX2 R177, R3 ;  /* 0x0000000300b17308 */ /* 0x0003e20000000800 */
[----:B------:R-:W-:Y:S01]  /*11b70*/  MOV R175, R242 ;  /* 0x000000f200af7202 */ /* 0x000fe20000000f00 */
[----:B------:R-:W-:Y:S01]  /*11b80*/  IMAD.WIDE.U32 R242, R14, -0x2daee0ad, RZ ;  /* 0xd2511f530ef27825 */ /* 0x000fe200078e00ff */
[----:B------:R-:W-:-:S02]  /*11b90*/  PRMT R10, R2, 0x5410, R6 ;  /* 0x00005410020a7816 */ /* 0x000fc40000000006 */
[----:B------:R-:W-:-:S03]  /*11ba0*/  FSEL R18, R18, RZ, P1 ;  /* 0x000000ff12127208 */ /* 0x000fc60000800000 */
[----:B------:R2:W-:Y:S01]  /*11bb0*/  MUFU.EX2 R183, R0 ;  /* 0x0000000000b77308 */ /* 0x0005e20000000800 */
[----:B------:R-:W-:Y:S01]  /*11bc0*/  FSETP.NEU.FTZ.AND P6, PT, R233, -INF , PT ;  /* 0xff800000e900780b */ /* 0x000fe20003fdd000 */
[----:B-1----:R-:W-:Y:S01]  /*11bd0*/  IMAD.WIDE.U32 R2, R15, -0x2daee0ad, RZ ;  /* 0xd2511f530f027825 */ /* 0x002fe200078e00ff */
[----:B------:R-:W1:Y:S03]  /*11be0*/  SHFL.BFLY PT, R8, R4, 0x1, 0x1f ;  /* 0x0c201f0004087f89 */ /* 0x000e6600000e0000 */
[----:B--2---:R-:W-:Y:S01]  /*11bf0*/  FFMA.FTZ R0, R21, c[0x0][0x23c], -R17 ;  /* 0x00008f0015007a23 */ /* 0x004fe20000010811 */
[----:B------:R-:W-:Y:S02]  /*11c00*/  LOP3.LUT R12, R243, UR7, R2, 0x96, !PT ;  /* 0x00000007f30c7c12 */ /* 0x000fe4000f8e9602 */
[----:B------:R-:W-:Y:S01]  /*11c10*/  FSEL R2, R233, RZ, P6 ;  /* 0x000000ffe9027208 */ /* 0x000fe20003000000 */
[----:B------:R2:W-:Y:S04]  /*11c20*/  MUFU.EX2 R184, R0 ;  /* 0x0000000000b87308 */ /* 0x0005e80000000800 */
[----:B------:R-:W-:Y:S01]  /*11c30*/  FADD.FTZ R14, R136, -R2 ;  /* 0x80000002880e7221 */ /* 0x000fe20000010000 */
[----:B------:R-:W-:Y:S01]  /*11c40*/  FSEL R2, R235, RZ, P4 ;  /* 0x000000ffeb027208 */ /* 0x000fe20002000000 */
[----:B--2---:R-:W-:-:S04]  /*11c50*/  FFMA.FTZ R0, R22, c[0x0][0x23c], -R18 ;  /* 0x00008f0016007a23 */ /* 0x004fc80000010812 */
[----:B------:R2:W-:Y:S01]  /*11c60*/  MUFU.EX2 R33, R0 ;  /* 0x0000000000217308 */ /* 0x0005e20000000800 */
[----:B------:R-:W-:Y:S02]  /*11c70*/  FADD.FTZ R22, R134, -R2 ;  /* 0x8000000286167221 */ /* 0x000fe40000010000 */
[--C-:B------:R-:W-:Y:S02]  /*11c80*/  FFMA.FTZ R2, R29, c[0x0][0x23c], -R18.reuse ;  /* 0x00008f001d027a23 */ /* 0x100fe40000010812 */
[----:B------:R-:W-:Y:S02]  /*11c90*/  FFMA.FTZ R6, R23, c[0x0][0x23c], -R17 ;  /* 0x00008f0017067a23 */ /* 0x000fe40000010811 */
[----:B--2---:R-:W-:-:S04]  /*11ca0*/  FFMA.FTZ R0, R20, c[0x0][0x23c], -R18 ;  /* 0x00008f0014007a23 */ /* 0x004fc80000010812 */
[----:B------:R2:W-:Y:S01]  /*11cb0*/  MUFU.EX2 R185, R0 ;  /* 0x0000000000b97308 */ /* 0x0005e20000000800 */
[----:B-1----:R-:W-:Y:S02]  /*11cc0*/  FMNMX.FTZ R232, R4, R8, !PT ;  /* 0x0000000804e87209 */ /* 0x002fe40007810000 */
[----:B--2---:R-:W-:-:S05]  /*11cd0*/  FSEL R0, R234, RZ, P1 ;  /* 0x000000ffea007208 */ /* 0x004fca0000800000 */
[----:B------:R-:W-:Y:S02]  /*11ce0*/  FADD.FTZ R23, R137, -R0 ;  /* 0x8000000089177221 */ /* 0x000fe40000010000 */
[----:B------:R1:W2:Y:S01]  /*11cf0*/  MUFU.EX2 R0, R2 ;  /* 0x0000000200007308 */ /* 0x0002a20000000800 */
[----:B------:R-:W-:Y:S02]  /*11d00*/  FSETP.NEU.FTZ.AND P5, PT, R232, -INF , PT ;  /* 0xff800000e800780b */ /* 0x000fe40003fbd000 */
[----:B------:R-:W-:-:S05]  /*11d10*/  LOP3.LUT R13, R3, UR9, R32, 0x96, !PT ;  /* 0x00000009030d7c12 */ /* 0x000fca000f8e9620 */
[----:B------:R3:W4:Y:S01]  /*11d20*/  MUFU.EX2 R182, R6 ;  /* 0x0000000600b67308 */ /* 0x0007220000000800 */
[----:B------:R-:W-:Y:S01]  /*11d30*/  FSEL R3, R232, RZ, P5 ;  /* 0x000000ffe8037208 */ /* 0x000fe20002800000 */
[----:B-1----:R-:W-:-:S06]  /*11d40*/  FFMA.FTZ R2, R26, c[0x0][0x23c], -R18 ;  /* 0x00008f001a027a23 */ /* 0x002fcc0000010812 */
[----:B------:R-:W1:Y:S01]  /*11d50*/  MUFU.EX2 R29, R2 ;  /* 0x00000002001d7308 */ /* 0x000e620000000800 */
[--C-:B---3--:R-:W-:Y:S01]  /*11d60*/  HSET2.LE.AND R6, R19, R180.reuse, PT ;  /* 0x000000b413067233 */ /* 0x108fe20003803000 */
[----:B--2---:R-:W-:Y:S02]  /*11d70*/  MOV R19, R0 ;  /* 0x0000000000137202 */ /* 0x004fe40000000f00 */
[----:B------:R-:W-:Y:S01]  /*11d80*/  F2FP.BF16.PACK_AB R0, R184, R183 ;  /* 0x000000b7b800723e */ /* 0x000fe200000010ff */
[----:B------:R-:W-:Y:S01]  /*11d90*/  HSET2.LE.AND R7, R16, R180, PT ;  /* 0x000000b410077233 */ /* 0x000fe20003803000 */
[----:B------:R-:W-:Y:S02]  /*11da0*/  FADD.FTZ R15, R135, -R3 ;  /* 0x80000003870f7221 */ /* 0x000fe40000010000 */
[----:B------:R-:W-:Y:S01]  /*11db0*/  LOP3.LUT R6, R6, R0, RZ, 0xc0, !PT ;  /* 0x0000000006067212 */ /* 0x000fe200078ec0ff */
[----:B------:R-:W-:Y:S01]  /*11dc0*/  FMUL.FTZ R3, R233, c[0x0][0x23c] ;  /* 0x00008f00e9037a20 */ /* 0x000fe20000410000 */
[----:B------:R-:W-:-:S02]  /*11dd0*/  F2FP.BF16.PACK_AB R0, R185, R33 ;  /* 0x00000021b900723e */ /* 0x000fc400000010ff */
[----:B------:R-:W-:Y:S01]  /*11de0*/  MOV R137, R177 ;  /* 0x000000b100897202 */ /* 0x000fe20000000f00 */
[--C-:B------:R-:W-:Y:S01]  /*11df0*/  HSET2.LE.AND R4, R11, R180.reuse, PT ;  /* 0x000000b40b047233 */ /* 0x100fe20003803000 */
[----:B------:R-:W-:Y:S02]  /*11e00*/  LOP3.LUT R7, R7, R0, RZ, 0xc0, !PT ;  /* 0x0000000007077212 */ /* 0x000fe400078ec0ff */
[----:B----4-:R-:W-:Y:S02]  /*11e10*/  F2FP.BF16.PACK_AB R0, R182, R137 ;  /* 0x00000089b600723e */ /* 0x010fe400000010ff */
[----:B------:R-:W-:Y:S01]  /*11e20*/  FSEL R3, R3, RZ, P6 ;  /* 0x000000ff03037208 */ /* 0x000fe20003000000 */
[----:B------:R-:W-:Y:S01]  /*11e30*/  HSET2.LE.AND R5, R10, R180, PT ;  /* 0x000000b40a057233 */ /* 0x000fe20003803000 */
[----:B------:R-:W-:Y:S01]  /*11e40*/  LOP3.LUT R4, R4, R0, RZ, 0xc0, !PT ;  /* 0x0000000004047212 */ /* 0x000fe200078ec0ff */
[----:B------:R-:W-:Y:S01]  /*11e50*/  FMUL.FTZ R16, R232, c[0x0][0x23c] ;  /* 0x00008f00e8107a20 */ /* 0x000fe20000410000 */
[----:B-1----:R-:W-:Y:S01]  /*11e60*/  F2FP.BF16.PACK_AB R0, R29, R19 ;  /* 0x000000131d00723e */ /* 0x002fe200000010ff */
[----:B------:R-:W-:-:S03]  /*11e70*/  FFMA.FTZ R2, R132, c[0x0][0x23c], -R3 ;  /* 0x00008f0084027a23 */ /* 0x000fc60000010803 */
[----:B------:R-:W-:Y:S01]  /*11e80*/  LOP3.LUT R5, R5, R0, RZ, 0xc0, !PT ;  /* 0x0000000005057212 */ /* 0x000fe200078ec0ff */
[----:B------:R1:W-:Y:S01]  /*11e90*/  MUFU.EX2 R195, R2 ;  /* 0x0000000200c37308 */ /* 0x0003e20000000800 */
[----:B------:R-:W-:Y:S01]  /*11ea0*/  FFMA.FTZ R0, R24, c[0x0][0x23c], -R3 ;  /* 0x00008f0018007a23 */ /* 0x000fe20000010803 */
[----:B------:R-:W-:Y:S01]  /*11eb0*/  FSEL R16, R16, RZ, P5 ;  /* 0x000000ff10107208 */ /* 0x000fe20002800000 */
[----:B------:R-:W-:-:S04]  /*11ec0*/  IMAD.WIDE.U32 R24, R13, -0x326172a9, RZ ;  /* 0xcd9e8d570d187825 */ /* 0x000fc800078e00ff */
[----:B------:R-:W-:Y:S01]  /*11ed0*/  IMAD.WIDE.U32 R12, R12, -0x326172a9, RZ ;  /* 0xcd9e8d570c0c7825 */ /* 0x000fe200078e00ff */
[----:B------:R2:W-:Y:S03]  /*11ee0*/  MUFU.EX2 R134, R0 ;  /* 0x0000000000867308 */ /* 0x0005e60000000800 */
[--C-:B------:R-:W-:Y:S02]  /*11ef0*/  FFMA.FTZ R8, R172, c[0x0][0x23c], -R16.reuse ;  /* 0x00008f00ac087a23 */ /* 0x100fe40000010810 */
[----:B-1----:R-:W-:Y:S02]  /*11f00*/  FFMA.FTZ R2, R31, c[0x0][0x23c], -R3 ;  /* 0x00008f001f027a23 */ /* 0x002fe40000010803 */
[----:B------:R-:W-:Y:S02]  /*11f10*/  FFMA.FTZ R9, R133, c[0x0][0x23c], -R16 ;  /* 0x00008f0085097a23 */ /* 0x000fe40000010810 */
[----:B------:R1:W3:Y:S01]  /*11f20*/  MUFU.EX2 R20, R2 ;  /* 0x0000000200147308 */ /* 0x0002e20000000800 */
[----:B--2---:R-:W-:-:S07]  /*11f30*/  LOP3.LUT R0, R13, UR17, R24, 0x96, !PT ;  /* 0x000000110d007c12 */ /* 0x004fce000f8e9618 */
[----:B------:R2:W-:Y:S01]  /*11f40*/  MUFU.EX2 R177, R8 ;  /* 0x0000000800b17308 */ /* 0x0005e20000000800 */
[----:B-1----:R-:W-:-:S07]  /*11f50*/  FFMA.FTZ R2, R28, c[0x0][0x23c], -R3 ;  /* 0x00008f001c027a23 */ /* 0x002fce0000010803 */
[----:B------:R1:W4:Y:S08]  /*11f60*/  MUFU.EX2 R11, R9 ;  /* 0x00000009000b7308 */ /* 0x0003300000000800 */
[----:B------:R5:W3:Y:S01]  /*11f70*/  MUFU.EX2 R32, R2 ;  /* 0x0000000200207308 */ /* 0x000ae20000000800 */
[----:B--2---:R-:W-:Y:S02]  /*11f80*/  LOP3.LUT R8, R0, 0xff, RZ, 0xc0, !PT ;  /* 0x000000ff00087812 */ /* 0x004fe400078ec0ff */
[----:B-1----:R-:W-:-:S02]  /*11f90*/  SHF.R.U32.HI R9, RZ, 0x10, R0 ;  /* 0x00000010ff097819 */ /* 0x002fc40000011600 */
[----:B-----5:R-:W-:Y:S02]  /*11fa0*/  LOP3.LUT R2, R0, 0xffff, RZ, 0xc0, !PT ;  /* 0x0000ffff00027812 */ /* 0x020fe400078ec0ff */
[----:B------:R-:W-:Y:S02]  /*11fb0*/  SHF.R.U32.HI R0, RZ, 0x18, R0 ;  /* 0x00000018ff007819 */ /* 0x000fe40000011600 */
[----:B------:R-:W-:Y:S02]  /*11fc0*/  SHF.R.U32.HI R2, RZ, 0x8, R2 ;  /* 0x00000008ff027819 */ /* 0x000fe40000011602 */
[----:B------:R-:W-:Y:S02]  /*11fd0*/  LOP3.LUT R9, R9, 0xff, RZ, 0xc0, !PT ;  /* 0x000000ff09097812 */ /* 0x000fe400078ec0ff */
[----:B------:R-:W-:Y:S02]  /*11fe0*/  PRMT R8, R8, 0x5410, R2 ;  /* 0x0000541008087816 */ /* 0x000fe40000000002 */
[----:B------:R-:W-:Y:S01]  /*11ff0*/  PRMT R9, R9, 0x5410, R0 ;  /* 0x0000541009097816 */ /* 0x000fe20000000000 */
[----:B------:R-:W-:Y:S01]  /*12000*/  FMUL.FTZ R22, R22, c[0x0][0x23c] ;  /* 0x00008f0016167a20 */ /* 0x000fe20000410000 */
[----:B---3--:R-:W-:Y:S01]  /*12010*/  F2FP.BF16.PACK_AB R2, R20, R195 ;  /* 0x000000c31402723e */ /* 0x008fe200000010ff */
[--C-:B------:R-:W-:Y:S01]  /*12020*/  HSET2.LE.AND R8, R8, R180.reuse, PT ;  /* 0x000000b408087233 */ /* 0x100fe20003803000 */
[----:B----4-:R-:W-:Y:S01]  /*12030*/  F2FP.BF16.PACK_AB R0, R11, R177 ;  /* 0x000000b10b00723e */ /* 0x010fe200000010ff */
[----:B------:R-:W-:Y:S01]  /*12040*/  HSET2.LE.AND R9, R9, R180, PT ;  /* 0x000000b409097233 */ /* 0x000fe20003803000 */
[----:B------:R1:W-:Y:S02]  /*12050*/  MUFU.EX2 R24, R22 ;  /* 0x0000001600187308 */ /* 0x0003e40000000800 */
[----:B------:R-:W-:Y:S01]  /*12060*/  LOP3.LUT R8, R8, R2, RZ, 0xc0, !PT ;  /* 0x0000000208087212 */ /* 0x000fe200078ec0ff */
[----:B------:R-:W-:Y:S01]  /*12070*/  FFMA.FTZ R2, R30, c[0x0][0x23c], -R16 ;  /* 0x00008f001e027a23 */ /* 0x000fe20000010810 */
[----:B------:R-:W-:Y:S01]  /*12080*/  LOP3.LUT R9, R9, R0, RZ, 0xc0, !PT ;  /* 0x0000000009097212 */ /* 0x000fe200078ec0ff */
[----:B------:R-:W-:Y:S01]  /*12090*/  FMUL.FTZ R14, R14, c[0x0][0x23c] ;  /* 0x00008f000e0e7a20 */ /* 0x000fe20000410000 */
[C---:B------:R-:W-:Y:S01]  /*120a0*/  LOP3.LUT R10, R12.reuse, 0xffff, RZ, 0xc0, !PT ;  /* 0x0000ffff0c0a7812 */ /* 0x040fe200078ec0ff */
[----:B------:R-:W-:Y:S01]  /*120b0*/  FMUL.FTZ R15, R15, c[0x0][0x23c] ;  /* 0x00008f000f0f7a20 */ /* 0x000fe20000410000 */
[----:B------:R-:W-:Y:S01]  /*120c0*/  LOP3.LUT R0, R12, 0xff, RZ, 0xc0, !PT ;  /* 0x000000ff0c007812 */ /* 0x000fe200078ec0ff */
[----:B------:R2:W-:Y:S01]  /*120d0*/  MUFU.EX2 R252, R2 ;  /* 0x0000000200fc7308 */ /* 0x0005e20000000800 */
[----:B-1----:R-:W-:-:S02]  /*120e0*/  MOV R22, R11 ;  /* 0x0000000b00167202 */ /* 0x002fc40000000f00 */
[--C-:B------:R-:W-:Y:S02]  /*120f0*/  SHF.R.U32.HI R11, RZ, 0x10, R12.reuse ;  /* 0x00000010ff0b7819 */ /* 0x100fe4000001160c */
[----:B------:R-:W-:Y:S02]  /*12100*/  SHF.R.U32.HI R12, RZ, 0x18, R12 ;  /* 0x00000018ff0c7819 */ /* 0x000fe4000001160c */
[----:B------:R-:W-:Y:S01]  /*12110*/  LOP3.LUT R11, R11, 0xff, RZ, 0xc0, !PT ;  /* 0x000000ff0b0b7812 */ /* 0x000fe200078ec0ff */
[----:B------:R-:W-:Y:S01]  /*12120*/  MUFU.EX2 R21, R15 ;  /* 0x0000000f00157308 */ /* 0x000fe20000000800 */
[----:B--2---:R-:W-:Y:S01]  /*12130*/  FFMA.FTZ R2, R27, c[0x0][0x23c], -R16 ;  /* 0x00008f001b027a23 */ /* 0x004fe20000010810 */
[----:B------:R-:W-:Y:S02]  /*12140*/  MOV R27, R20 ;  /* 0x00000014001b7202 */ /* 0x000fe40000000f00 */
[----:B------:R-:W-:-:S04]  /*12150*/  PRMT R11, R11, 0x5410, R12 ;  /* 0x000054100b0b7816 */ /* 0x000fc8000000000c */
[----:B------:R1:W-:Y:S01]  /*12160*/  MUFU.EX2 R20, R14 ;  /* 0x0000000e00147308 */ /* 0x0003e20000000800 */
[----:B------:R-:W-:Y:S01]  /*12170*/  FMUL.FTZ R23, R23, c[0x0][0x23c] ;  /* 0x00008f0017177a20 */ /* 0x000fe20000410000 */
[----:B------:R-:W-:Y:S01]  /*12180*/  SHF.R.U32.HI R10, RZ, 0x8, R10 ;  /* 0x00000008ff0a7819 */ /* 0x000fe2000001160a */
[----:B-1----:R-:W1:Y:S05]  /*12190*/  LDSM.16.MT88.4 R12, [R201+0xa000] ;  /* 0x00a00000c90c783b */ /* 0x002e6a0000004200 */
[----:B------:R-:W2:Y:S01]  /*121a0*/  MUFU.EX2 R243, R2 ;  /* 0x0000000200f37308 */ /* 0x000ea20000000800 */
[----:B------:R-:W-:-:S07]  /*121b0*/  PRMT R10, R0, 0x5410, R10 ;  /* 0x00005410000a7816 */ /* 0x000fce000000000a */
[----:B------:R-:W3:Y:S01]  /*121c0*/  MUFU.EX2 R23, R23 ;  /* 0x0000001700177308 */ /* 0x000ee20000000800 */
[--C-:B------:R-:W-:Y:S01]  /*121d0*/  HSET2.LE.AND R10, R10, R180.reuse, PT ;  /* 0x000000b40a0a7233 */ /* 0x100fe20003803000 */
[----:B------:R-:W-:Y:S01]  /*121e0*/  F2FP.BF16.PACK_AB R0, R134, R32 ;  /* 0x000000208600723e */ /* 0x000fe200000010ff */
        /* <DEDUP_REMOVED lines=163> */
[----:B------:R-:W-:-:S03]  /*12c20*/  LOP3.LUT R2, R139, UR8, R176, 0x96, !PT ;  /* 0x000000088b027c12 */ /* 0x000fc6000f8e96b0 */
[----:B------:R2:W-:Y:S01]  /*12c30*/  MUFU.EX2 R139, R0 ;  /* 0x00000000008b7308 */ /* 0x0005e20000000800 */
[----:B------:R-:W-:Y:S02]  /*12c40*/  IMAD.MOV.U32 R45, RZ, RZ, R172 ;  /* 0x000000ffff2d7224 */ /* 0x000fe400078e00ac */
[-C--:B------:R-:W-:Y:S02]  /*12c50*/  FMUL.FTZ R120, R120, R24.reuse ;  /* 0x0000001878787220 */ /* 0x080fe40000410000 */
[-C--:B------:R-:W-:Y:S02]  /*12c60*/  FMUL.FTZ R121, R121, R24.reuse ;  /* 0x0000001879797220 */ /* 0x080fe40000410000 */
[-C--:B------:R-:W-:Y:S02]  /*12c70*/  FMUL.FTZ R122, R122, R23.reuse ;  /* 0x000000177a7a7220 */ /* 0x080fe40000410000 */
[----:B------:R-:W-:Y:S02]  /*12c80*/  FMUL.FTZ R123, R123, R23 ;  /* 0x000000177b7b7220 */ /* 0x000fe40000410000 */
[----:B------:R-:W-:-:S02]  /*12c90*/  FMUL.FTZ R124, R124, R24 ;  /* 0x000000187c7c7220 */ /* 0x000fc40000410000 */
[----:B--2---:R-:W-:Y:S02]  /*12ca0*/  FFMA.FTZ R0, R194, c[0x0][0x23c], -R3 ;  /* 0x00008f00c2007a23 */ /* 0x004fe40000010803 */
[----:B------:R-:W-:Y:S02]  /*12cb0*/  FMUL.FTZ R125, R125, R24 ;  /* 0x000000187d7d7220 */ /* 0x000fe40000410000 */
[-C--:B------:R-:W-:Y:S01]  /*12cc0*/  FMUL.FTZ R126, R126, R23.reuse ;  /* 0x000000177e7e7220 */ /* 0x080fe20000410000 */
[----:B------:R2:W-:Y:S01]  /*12cd0*/  MUFU.EX2 R172, R0 ;  /* 0x0000000000ac7308 */ /* 0x0005e20000000800 */
[----:B------:R-:W-:Y:S01]  /*12ce0*/  FMUL.FTZ R127, R127, R23 ;  /* 0x000000177f7f7220 */ /* 0x000fe20000410000 */
[----:B------:R-:W-:Y:S01]  /*12cf0*/  MOV R46, R34 ;  /* 0x00000022002e7202 */ /* 0x000fe20000000f00 */
[-C--:B------:R-:W-:Y:S01]  /*12d00*/  FMUL.FTZ R116, R116, R20.reuse ;  /* 0x0000001474747220 */ /* 0x080fe20000410000 */
[----:B------:R-:W-:Y:S01]  /*12d10*/  MOV R60, R175 ;  /* 0x000000af003c7202 */ /* 0x000fe20000000f00 */
[----:B------:R-:W-:-:S02]  /*12d20*/  FMUL.FTZ R117, R117, R20 ;  /* 0x0000001475757220 */ /* 0x000fc40000410000 */
[-C--:B------:R-:W-:Y:S02]  /*12d30*/  FMUL.FTZ R128, R128, R20.reuse ;  /* 0x0000001480807220 */ /* 0x080fe40000410000 */
[----:B------:R-:W-:Y:S02]  /*12d40*/  FMUL.FTZ R129, R129, R20 ;  /* 0x0000001481817220 */ /* 0x000fe40000410000 */
[-C--:B------:R-:W-:Y:S02]  /*12d50*/  FMUL.FTZ R118, R118, R21.reuse ;  /* 0x0000001576767220 */ /* 0x080fe40000410000 */
[-C--:B------:R-:W-:Y:S02]  /*12d60*/  FMUL.FTZ R119, R119, R21.reuse ;  /* 0x0000001577777220 */ /* 0x080fe40000410000 */
[----:B--2---:R-:W-:Y:S02]  /*12d70*/  FFMA.FTZ R0, R179, c[0x0][0x23c], -R3 ;  /* 0x00008f00b3007a23 */ /* 0x004fe40000010803 */
[----:B------:R-:W-:-:S02]  /*12d80*/  FMUL.FTZ R130, R130, R21 ;  /* 0x0000001582827220 */ /* 0x000fc40000410000 */
[----:B------:R-:W-:Y:S01]  /*12d90*/  FMUL.FTZ R131, R131, R21 ;  /* 0x0000001583837220 */ /* 0x000fe20000410000 */
[----:B------:R2:W-:Y:S01]  /*12da0*/  MUFU.EX2 R175, R0 ;  /* 0x0000000000af7308 */ /* 0x0005e20000000800 */
[----:B------:R-:W-:Y:S01]  /*12db0*/  IMAD.MOV.U32 R167, RZ, RZ, R33 ;  /* 0x000000ffffa77224 */ /* 0x000fe200078e0021 */
[----:B------:R-:W-:Y:S01]  /*12dc0*/  MOV R149, R32 ;  /* 0x0000002000957202 */ /* 0x000fe20000000f00 */
[----:B-1----:R-:W-:Y:S01]  /*12dd0*/  HMMA.16816.F32.BF16 R120, R4, R12, R120 ;  /* 0x0000000c0478723c */ /* 0x002fe20000041878 */
[----:B------:R-:W-:Y:S02]  /*12de0*/  MOV R47, R35 ;  /* 0x00000023002f7202 */ /* 0x000fe40000000f00 */
[----:B------:R-:W-:-:S05]  /*12df0*/  MOV R150, R29 ;  /* 0x0000001d00967202 */ /* 0x000fca0000000f00 */
[----:B------:R-:W-:Y:S01]  /*12e00*/  HMMA.16816.F32.BF16 R32, R4, R14, R124 ;  /* 0x0000000e0420723c */ /* 0x000fe2000004187c */
[----:B--2---:R-:W-:Y:S02]  /*12e10*/  FFMA.FTZ R0, R173, c[0x0][0x23c], -R3 ;  /* 0x00008f00ad007a23 */ /* 0x004fe40000010803 */
[----:B------:R-:W-:-:S04]  /*12e20*/  IMAD.WIDE.U32 R2, R2, -0x2daee0ad, RZ ;  /* 0xd2511f5302027825 */ /* 0x000fc800078e00ff */
[----:B------:R-:W-:Y:S01]  /*12e30*/  LOP3.LUT R6, R25, UR8, R46, 0x96, !PT ;  /* 0x0000000819067c12 */ /* 0x000fe2000f8e962e */
[C---:B------:R-:W-:Y:S01]  /*12e40*/  HMMA.16816.F32.BF16 R116, R8.reuse, R12, R116 ;  /* 0x0000000c0874723c */ /* 0x040fe20000041874 */
[----:B------:R-:W-:Y:S01]  /*12e50*/  MOV R44, R19 ;  /* 0x00000013002c7202 */ /* 0x000fe20000000f00 */
[----:B------:R1:W-:Y:S01]  /*12e60*/  MUFU.EX2 R173, R0 ;  /* 0x0000000000ad7308 */ /* 0x0003e20000000800 */
[----:B------:R-:W-:Y:S02]  /*12e70*/  LOP3.LUT R4, R3, UR18, R174, 0x96, !PT ;  /* 0x0000001203047c12 */ /* 0x000fe4000f8e96ae */
[C---:B------:R-:W-:Y:S02]  /*12e80*/  LOP3.LUT R19, R2.reuse, 0xff, RZ, 0xc0, !PT ;  /* 0x000000ff02137812 */ /* 0x040fe400078ec0ff */
[----:B------:R-:W-:Y:S01]  /*12e90*/  LOP3.LUT R13, R2, 0xffff, RZ, 0xc0, !PT ;  /* 0x0000ffff020d7812 */ /* 0x000fe200078ec0ff */
[----:B------:R-:W-:Y:S07]  /*12ea0*/  HMMA.16816.F32.BF16 R28, R8, R14, R128 ;  /* 0x0000000e081c723c */ /* 0x000fee0000041880 */
[----:B------:R-:W-:-:S02]  /*12eb0*/  SHF.R.U32.HI R15, RZ, 0x10, R2 ;  /* 0x00000010ff0f7819 */ /* 0x000fc40000011602 */
[----:B------:R-:W-:Y:S01]  /*12ec0*/  SHF.R.U32.HI R14, RZ, 0x18, R2 ;  /* 0x00000018ff0e7819 */ /* 0x000fe20000011602 */
[----:B-1----:R-:W-:Y:S02]  /*12ed0*/  FFMA.FTZ R0, R231, c[0x0][0x23c], -R16 ;  /* 0x00008f00e7007a23 */ /* 0x002fe40000010810 */
[----:B------:R-:W-:Y:S02]  /*12ee0*/  IMAD.WIDE.U32 R2, R6, -0x2daee0ad, RZ ;  /* 0xd2511f5306027825 */ /* 0x000fe400078e00ff */
[----:B------:R1:W-:Y:S01]  /*12ef0*/  MUFU.EX2 R138, R0 ;  /* 0x00000000008a7308 */ /* 0x0003e20000000800 */
[----:B------:R-:W-:Y:S02]  /*12f00*/  MOV R63, R137 ;  /* 0x00000089003f7202 */ /* 0x000fe40000000f00 */
[C---:B------:R-:W-:Y:S02]  /*12f10*/  LOP3.LUT R8, R2.reuse, 0xffff, RZ, 0xc0, !PT ;  /* 0x0000ffff02087812 */ /* 0x040fe400078ec0ff */
[----:B------:R-:W-:-:S02]  /*12f20*/  LOP3.LUT R9, R2, 0xff, RZ, 0xc0, !PT ;  /* 0x000000ff02097812 */ /* 0x000fc400078ec0ff */
[--C-:B------:R-:W-:Y:S02]  /*12f30*/  SHF.R.U32.HI R11, RZ, 0x10, R2.reuse ;  /* 0x00000010ff0b7819 */ /* 0x100fe40000011602 */
[----:B------:R-:W-:Y:S01]  /*12f40*/  SHF.R.U32.HI R12, RZ, 0x18, R2 ;  /* 0x00000018ff0c7819 */ /* 0x000fe20000011602 */
[----:B------:R-:W-:Y:S01]  /*12f50*/  FFMA.FTZ R2, R192, c[0x0][0x23c], -R17 ;  /* 0x00008f00c0027a23 */ /* 0x000fe20000010811 */
[----:B------:R-:W-:Y:S01]  /*12f60*/  MOV R62, R26 ;  /* 0x0000001a003e7202 */ /* 0x000fe20000000f00 */
[--C-:B-1----:R-:W-:Y:S02]  /*12f70*/  FFMA.FTZ R0, R228, c[0x0][0x23c], -R16.reuse ;  /* 0x00008f00e4007a23 */ /* 0x102fe40000010810 */
[----:B------:R1:W-:Y:S01]  /*12f80*/  MUFU.EX2 R26, R2 ;  /* 0x00000002001a7308 */ /* 0x0003e20000000800 */
[----:B------:R-:W-:Y:S01]  /*12f90*/  FFMA.FTZ R5, R178, c[0x0][0x23c], -R16 ;  /* 0x00008f00b2057a23 */ /* 0x000fe20000010810 */
[----:B------:R-:W-:Y:S02]  /*12fa0*/  MOV R46, R27 ;  /* 0x0000001b002e7202 */ /* 0x000fe40000000f00 */
[----:B------:R-:W-:-:S04]  /*12fb0*/  MOV R61, R136 ;  /* 0x00000088003d7202 */ /* 0x000fc80000000f00 */
[----:B------:R2:W-:Y:S01]  /*12fc0*/  MUFU.EX2 R137, R0 ;  /* 0x0000000000897308 */ /* 0x0005e20000000800 */
[----:B------:R-:W-:Y:S01]  /*12fd0*/  FFMA.FTZ R7, R188, c[0x0][0x23c], -R17 ;  /* 0x00008f00bc077a23 */ /* 0x000fe20000010811 */
[----:B------:R-:W-:Y:S02]  /*12fe0*/  MOV R47, R22 ;  /* 0x00000016002f7202 */ /* 0x000fe40000000f00 */
[----:B-1----:R-:W-:-:S04]  /*12ff0*/  LOP3.LUT R2, R15, 0xff, RZ, 0xc0, !PT ;  /* 0x000000ff0f027812 */ /* 0x002fc800078ec0ff */
[----:B------:R1:W-:Y:S01]  /*13000*/  MUFU.EX2 R27, R5 ;  /* 0x00000005001b7308 */ /* 0x0003e20000000800 */
[----:B--2---:R-:W-:-:S07]  /*13010*/  FFMA.FTZ R0, R190, c[0x0][0x23c], -R16 ;  /* 0x00008f00be007a23 */ /* 0x004fce0000010810 */
[----:B------:R2:W-:Y:S01]  /*13020*/  MUFU.EX2 R136, R0 ;  /* 0x0000000000887308 */ /* 0x0005e20000000800 */
[--C-:B------:R-:W-:Y:S01]  /*13030*/  FFMA.FTZ R16, R241, c[0x0][0x23c], -R17.reuse ;  /* 0x00008f00f1107a23 */ /* 0x100fe20000010811 */
        /* <DEDUP_REMOVED lines=9> */
[--C-:B------:R-:W-:Y:S02]  /*130d0*/  FFMA.FTZ R6, R191, c[0x0][0x23c], -R18.reuse ;  /* 0x00008f00bf067a23 */ /* 0x100fe40000010812 */
[----:B------:R-:W-:Y:S01]  /*130e0*/  FFMA.FTZ R10, R189, c[0x0][0x23c], -R18 ;  /* 0x00008f00bd0a7a23 */ /* 0x000fe20000010812 */
[----:B------:R-:W-:Y:S01]  /*130f0*/  PRMT R13, R19, 0x5410, R3 ;  /* 0x00005410130d7816 */ /* 0x000fe20000000003 */
[----:B------:R1:W2:Y:S01]  /*13100*/  MUFU.EX2 R18, R7 ;  /* 0x0000000700127308 */ /* 0x0002a20000000800 */
[----:B------:R-:W-:Y:S02]  /*13110*/  LOP3.LUT R5, R11, 0xff, RZ, 0xc0, !PT ;  /* 0x000000ff0b057812 */ /* 0x000fe400078ec0ff */
[----:B------:R-:W-:Y:S02]  /*13120*/  SHF.R.U32.HI R3, RZ, 0x8, R2 ;  /* 0x00000008ff037819 */ /* 0x000fe40000011602 */
[----:B------:R-:W-:-:S02]  /*13130*/  LOP3.LUT R2, R4, 0xff, RZ, 0xc0, !PT ;  /* 0x000000ff04027812 */ /* 0x000fc400078ec0ff */
[----:B------:R-:W-:Y:S01]  /*13140*/  PRMT R11, R5, 0x5410, R12 ;  /* 0x00005410050b7816 */ /* 0x000fe2000000000c */
[----:B------:R3:W-:Y:S01]  /*13150*/  MUFU.EX2 R15, R6 ;  /* 0x00000006000f7308 */ /* 0x0007e20000000800 */
[----:B------:R-:W-:Y:S02]  /*13160*/  PRMT R9, R2, 0x5410, R3 ;  /* 0x0000541002097816 */ /* 0x000fe40000000003 */
[----:B------:R-:W-:Y:S02]  /*13170*/  SHF.R.U32.HI R5, RZ, 0x10, R0 ;  /* 0x00000010ff057819 */ /* 0x000fe40000011600 */
[C---:B------:R-:W-:Y:S02]  /*13180*/  LOP3.LUT R2, R0.reuse, 0xffff, RZ, 0xc0, !PT ;  /* 0x0000ffff00027812 */ /* 0x040fe400078ec0ff */
[----:B------:R-:W-:Y:S02]  /*13190*/  SHF.R.U32.HI R3, RZ, 0x10, R4 ;  /* 0x00000010ff037819 */ /* 0x000fe40000011604 */
[----:B-1----:R-:W-:Y:S01]  /*131a0*/  LOP3.LUT R7, R0, 0xff, RZ, 0xc0, !PT ;  /* 0x000000ff00077812 */ /* 0x002fe200078ec0ff */
[----:B------:R-:W-:Y:S01]  /*131b0*/  MUFU.EX2 R16, R16 ;  /* 0x0000001000107308 */ /* 0x000fe20000000800 */
[----:B------:R-:W-:-:S02]  /*131c0*/  SHF.R.U32.HI R2, RZ, 0x8, R2 ;  /* 0x00000008ff027819 */ /* 0x000fc40000011602 */
[----:B---3--:R-:W-:Y:S02]  /*131d0*/  SHF.R.U32.HI R6, RZ, 0x18, R4 ;  /* 0x00000018ff067819 */ /* 0x008fe40000011604 */
[----:B------:R-:W-:Y:S02]  /*131e0*/  SHF.R.U32.HI R4, RZ, 0x18, R0 ;  /* 0x00000018ff047819 */ /* 0x000fe40000011600 */
[----:B------:R-:W-:Y:S01]  /*131f0*/  LOP3.LUT R0, R5, 0xff, RZ, 0xc0, !PT ;  /* 0x000000ff05007812 */ /* 0x000fe200078ec0ff */
[----:B------:R-:W1:Y:S01]  /*13200*/  MUFU.EX2 R22, R22 ;  /* 0x0000001600167308 */ /* 0x000e620000000800 */
[----:B------:R-:W-:Y:S02]  /*13210*/  PRMT R7, R7, 0x5410, R2 ;  /* 0x0000541007077816 */ /* 0x000fe40000000002 */
[----:B------:R-:W-:Y:S01]  /*13220*/  PRMT R5, R0, 0x5410, R4 ;  /* 0x0000541000057816 */ /* 0x000fe20000000004 */
[----:B------:R-:W-:Y:S01]  /*13230*/  HSET2.LE.AND R0, R13, R109, PT ;  /* 0x0000006d0d007233 */ /* 0x000fe20003803000 */
[----:B--2---:R-:W-:-:S03]  /*13240*/  F2FP.BF16.PACK_AB R2, R18, R26 ;  /* 0x0000001a1202723e */ /* 0x004fc600000010ff */
[----:B------:R-:W2:Y:S01]  /*13250*/  MUFU.EX2 R12, R10 ;  /* 0x0000000a000c7308 */ /* 0x000ea20000000800 */
[----:B------:R-:W-:Y:S01]  /*13260*/  LOP3.LUT R126, R0, R2, RZ, 0xc0, !PT ;  /* 0x00000002007e7212 */ /* 0x000fe200078ec0ff */
[----:B------:R-:W-:Y:S01]  /*13270*/  HSET2.LE.AND R0, R14, R109, PT ;  /* 0x0000006d0e007233 */ /* 0x000fe20003803000 */
[----:B------:R-:W-:-:S04]  /*13280*/  F2FP.BF16.PACK_AB R2, R173, R175 ;  /* 0x000000afad02723e */ /* 0x000fc800000010ff */
[----:B------:R-:W-:Y:S01]  /*13290*/  LOP3.LUT R130, R0, R2, RZ, 0xc0, !PT ;  /* 0x0000000200827212 */ /* 0x000fe200078ec0ff */
[--C-:B------:R-:W-:Y:S01]  /*132a0*/  HSET2.LE.AND R0, R9, R109.reuse, PT ;  /* 0x0000006d09007233 */ /* 0x100fe20003803000 */
[----:B-1----:R-:W-:Y:S02]  /*132b0*/  F2FP.BF16.PACK_AB R2, R22, R16 ;  /* 0x000000101602723e */ /* 0x002fe400000010ff */
[----:B------:R-:W-:Y:S02]  /*132c0*/  LOP3.LUT R3, R3, 0xff, RZ, 0xc0, !PT ;  /* 0x000000ff03037812 */ /* 0x000fe400078ec0ff */
[----:B------:R-:W-:Y:S01]  /*132d0*/  LOP3.LUT R124, R0, R2, RZ, 0xc0, !PT ;  /* 0x00000002007c7212 */ /* 0x000fe200078ec0ff */
[--C-:B------:R-:W-:Y:S01]  /*132e0*/  HSET2.LE.AND R0, R7, R109.reuse, PT ;  /* 0x0000006d07007233 */ /* 0x100fe20003803000 */
[----:B------:R-:W-:Y:S01]  /*132f0*/  PRMT R6, R3, 0x5410, R6 ;  /* 0x0000541003067816 */ /* 0x000fe20000000006 */
[----:B------:R-:W-:Y:S01]  /*13300*/  HSET2.LE.AND R3, R8, R109, PT ;  /* 0x0000006d08037233 */ /* 0x000fe20003803000 */
[----:B------:R-:W-:-:S02]  /*13310*/  F2FP.BF16.PACK_AB R2, R172, R139 ;  /* 0x0000008bac02723e */ /* 0x000fc400000010ff */
[----:B--2---:R-:W-:Y:S02]  /*13320*/  F2FP.BF16.PACK_AB R4, R12, R15 ;  /* 0x0000000f0c04723e */ /* 0x004fe400000010ff */
[----:B------:R-:W-:Y:S01]  /*13330*/  LOP3.LUT R128, R0, R2, RZ, 0xc0, !PT ;  /* 0x0000000200807212 */ /* 0x000fe200078ec0ff */
[--C-:B------:R-:W-:Y:S01]  /*13340*/  HSET2.LE.AND R0, R5, R109.reuse, PT ;  /* 0x0000006d05007233 */ /* 0x100fe20003803000 */
[----:B------:R-:W-:Y:S01]  /*13350*/  LOP3.LUT R127, R3, R4, RZ, 0xc0, !PT ;  /* 0x00000004037f7212 */ /* 0x000fe200078ec0ff */
[----:B------:R-:W-:Y:S01]  /*13360*/  HSET2.LE.AND R3, R11, R109, PT ;  /* 0x0000006d0b037233 */ /* 0x000fe20003803000 */
[----:B------:R-:W-:Y:S02]  /*13370*/  F2FP.BF16.PACK_AB R4, R27, R136 ;  /* 0x000000881b04723e */ /* 0x000fe400000010ff */
[----:B------:R-:W-:Y:S02]  /*13380*/  F2FP.BF16.PACK_AB R2, R137, R138 ;  /* 0x0000008a8902723e */ /* 0x000fe400000010ff */
[----:B------:R-:W-:-:S02]  /*13390*/  LOP3.LUT R131, R3, R4, RZ, 0xc0, !PT ;  /* 0x0000000403837212 */ /* 0x000fc400078ec0ff */
[----:B------:R-:W-:Y:S01]  /*133a0*/  LOP3.LUT R129, R0, R2, RZ, 0xc0, !PT ;  /* 0x0000000200817212 */ /* 0x000fe200078ec0ff */
[----:B------:R-:W-:Y:S02]  /*133b0*/  HSET2.LE.AND R0, R6, R109, PT ;  /* 0x0000006d06007233 */ /* 0x000fe40003803000 */
[----:B------:R-:W1:Y:S01]  /*133c0*/  LDSM.16.MT88.4 R4, [R205+0xb800] ;  /* 0x00b80000cd04783b */ /* 0x000e620000004200 */
[----:B------:R-:W-:Y:S08]  /*133d0*/  MUFU.EX2 R17, R17 ;  /* 0x0000001100117308 */ /* 0x000ff00000000800 */
[----:B------:R-:W2:Y:S01]  /*133e0*/  MUFU.EX2 R25, R25 ;  /* 0x0000001900197308 */ /* 0x000ea20000000800 */
[----:B------:R-:W-:Y:S01]  /*133f0*/  FFMA.FTZ R10, R60, R20, R195 ;  /* 0x000000143c0a7223 */ /* 0x000fe200000100c3 */
[----:B------:R-:W-:Y:S01]  /*13400*/  MOV R60, R45 ;  /* 0x0000002d003c7202 */ /* 0x000fe20000000f00 */
[----:B------:R-:W-:Y:S01]  /*13410*/  FFMA.FTZ R8, R61, R21, R177 ;  /* 0x000000153d087223 */ /* 0x000fe200000100b1 */
[----:B------:R-:W-:-:S02]  /*13420*/  MOV R61, R44 ;  /* 0x0000002c003d7202 */ /* 0x000fc40000000f00 */
[----:B------:R-:W-:Y:S02]  /*13430*/  MOV R79, R46 ;  /* 0x0000002e004f7202 */ /* 0x000fe40000000f00 */
[----:B------:R-:W-:Y:S02]  /*13440*/  MOV R78, R47 ;  /* 0x0000002f004e7202 */ /* 0x000fe40000000f00 */
[----:B------:R-:W-:Y:S01]  /*13450*/  MOV R77, R151 ;  /* 0x00000097004d7202 */ /* 0x000fe20000000f00 */
[----:B------:R-:W-:Y:S01]  /*13460*/  IMAD.MOV.U32 R92, RZ, RZ, R166 ;  /* 0x000000ffff5c7224 */ /* 0x000fe200078e00a6 */
[----:B------:R-:W-:Y:S01]  /*13470*/  MOV R229, R62 ;  /* 0x0000003e00e57202 */ /* 0x000fe20000000f00 */
[----:B------:R-:W-:Y:S01]  /*13480*/  LDSM.16.MT88.4 R44, [R206+0xa800] ;  /* 0x00a80000ce2c783b */ /* 0x000fe20000004200 */
[----:B--2---:R-:W-:Y:S02]  /*13490*/  F2FP.BF16.PACK_AB R2, R25, R17 ;  /* 0x000000111902723e */ /* 0x004fe400000010ff */
[----:B------:R-:W-:-:S02]  /*134a0*/  MOV R188, R63 ;  /* 0x0000003f00bc7202 */ /* 0x000fc40000000f00 */
[----:B------:R-:W-:Y:S02]  /*134b0*/  MOV R76, R150 ;  /* 0x00000096004c7202 */ /* 0x000fe40000000f00 */
[----:B------:R-:W-:Y:S02]  /*134c0*/  MOV R241, R60 ;  /* 0x0000003c00f17202 */ /* 0x000fe40000000f00 */
[----:B------:R-:W-:Y:S02]  /*134d0*/  MOV R192, R61 ;  /* 0x0000003d00c07202 */ /* 0x000fe40000000f00 */
[----:B------:R-:W-:Y:S02]  /*134e0*/  LOP3.LUT R125, R0, R2, RZ, 0xc0, !PT ;  /* 0x00000002007d7212 */ /* 0x000fe400078ec0ff */
[----:B------:R-:W-:Y:S02]  /*134f0*/  MOV R95, R149 ;  /* 0x00000095005f7202 */ /* 0x000fe40000000f00 */
[----:B------:R-:W-:-:S02]  /*13500*/  MOV R242, R79 ;  /* 0x0000004f00f27202 */ /* 0x000fc40000000f00 */
[----:B------:R-:W-:Y:S01]  /*13510*/  MOV R178, R78 ;  /* 0x0000004e00b27202 */ /* 0x000fe20000000f00 */
[----:B------:R-:W-:Y:S01]  /*13520*/  FFMA.FTZ R2, R229, R24, R188 ;  /* 0x00000018e5027223 */ /* 0x000fe200000100bc */
[----:B------:R-:W-:Y:S02]  /*13530*/  MOV R94, R148 ;  /* 0x00000094005e7202 */ /* 0x000fe40000000f00 */
[----:B------:R-:W-:Y:S01]  /*13540*/  MOV R190, R77 ;  /* 0x0000004d00be7202 */ /* 0x000fe20000000f00 */
[----:B------:R-:W-:Y:S01]  /*13550*/  IMAD.MOV.U32 R228, RZ, RZ, R76 ;  /* 0x000000ffffe47224 */ /* 0x000fe200078e004c */
[----:B------:R-:W-:Y:S01]  /*13560*/  MOV R93, R167 ;  /* 0x000000a7005d7202 */ /* 0x000fe20000000f00 */
[----:B------:R-:W-:Y:S01]  /*13570*/  FFMA.FTZ R0, R241, R23, R192 ;  /* 0x00000017f1007223 */ /* 0x000fe200000100c0 */
[----:B------:R-:W-:Y:S01]  /*13580*/  MOV R174, R95 ;  /* 0x0000005f00ae7202 */ /* 0x000fe20000000f00 */
[----:B------:R-:W-:Y:S01]  /*13590*/  FADD.FTZ R3, R242, R10 ;  /* 0x0000000af2037221 */ /* 0x000fe20000010000 */
[----:B------:R-:W-:Y:S01]  /*135a0*/  MOV R110, R164 ;  /* 0x000000a4006e7202 */ /* 0x000fe20000000f00 */
[----:B-1----:R-:W-:Y:S01]  /*135b0*/  HMMA.16816.F32.BF16 R116, R128, R4, R116 ;  /* 0x000000048074723c */ /* 0x002fe20000041874 */
[----:B------:R-:W-:Y:S01]  /*135c0*/  MOV R111, R165 ;  /* 0x000000a5006f7202 */ /* 0x000fe20000000f00 */
[----:B------:R-:W-:Y:S01]  /*135d0*/  FADD.FTZ R8, R178, R8 ;  /* 0x00000008b2087221 */ /* 0x000fe20000010000 */
[----:B------:R-:W-:Y:S01]  /*135e0*/  MOV R231, R94 ;  /* 0x0000005e00e77202 */ /* 0x000fe20000000f00 */
[----:B------:R-:W1:Y:S01]  /*135f0*/  LDSM.16.MT88.4 R148, [R201+0xa800] ;  /* 0x00a80000c994783b */ /* 0x000e620000004200 */
[----:B------:R-:W-:-:S03]  /*13600*/  MOV R179, R93 ;  /* 0x0000005d00b37202 */ /* 0x000fc60000000f00 */
[----:B------:R-:W-:Y:S01]  /*13610*/  HMMA.16816.F32.BF16 R120, R124, R4, R120 ;  /* 0x000000047c78723c */ /* 0x000fe20000041878 */
[----:B------:R-:W-:Y:S01]  /*13620*/  MOV R194, R92 ;  /* 0x0000005c00c27202 */ /* 0x000fe20000000f00 */
[----:B------:R-:W-:Y:S01]  /*13630*/  FADD.FTZ R3, R174, R3 ;  /* 0x00000003ae037221 */ /* 0x000fe20000010000 */
[----:B------:R-:W-:Y:S01]  /*13640*/  MOV R230, R111 ;  /* 0x0000006f00e67202 */ /* 0x000fe20000000f00 */
[----:B------:R-:W2:Y:S03]  /*13650*/  LDSM.16.MT88.4 R164, [R203+0xa800] ;  /* 0x00a80000cba4783b */ /* 0x000ea60000004200 */
[----:B------:R-:W-:Y:S01]  /*13660*/  FADD.FTZ R5, R190, R2 ;  /* 0x00000002be057221 */ /* 0x000fe20000010000 */
[----:B------:R-:W-:Y:S01]  /*13670*/  MOV R176, R110 ;  /* 0x0000006e00b07202 */ /* 0x000fe20000000f00 */
[----:B------:R-:W-:Y:S01]  /*13680*/  FADD.FTZ R4, R228, R0 ;  /* 0x00000000e4047221 */ /* 0x000fe20000010000 */
[----:B------:R-:W3:Y:S01]  /*13690*/  LDSM.16.MT88.4 R60, [R205+0xa800] ;  /* 0x00a80000cd3c783b */ /* 0x000ee20000004200 */
[----:B------:R-:W-:-:S02]  /*136a0*/  FADD.FTZ R2, R252, R8 ;  /* 0x00000008fc027221 */ /* 0x000fc40000010000 */
[----:B------:R-:W-:Y:S01]  /*136b0*/  FADD.FTZ R0, R231, R5 ;  /* 0x00000005e7007221 */ /* 0x000fe20000010000 */
[----:B------:R-:W4:Y:S01]  /*136c0*/  LDSM.16.MT88.4 R76, [R201+0xb800] ;  /* 0x00b80000c94c783b */ /* 0x000f220000004200 */
[----:B------:R-:W-:Y:S02]  /*136d0*/  FADD.FTZ R4, R179, R4 ;  /* 0x00000004b3047221 */ /* 0x000fe40000010000 */
[----:B------:R-:W-:Y:S01]  /*136e0*/  FADD.FTZ R3, R194, R3 ;  /* 0x00000003c2037221 */ /* 0x000fe20000010000 */
[----:B------:R-:W5:Y:S01]  /*136f0*/  LDSM.16.MT88.4 R92, [R203+0xb800] ;  /* 0x00b80000cb5c783b */ /* 0x000f620000004200 */
[----:B------:R-:W-:-:S03]  /*13700*/  FADD.FTZ R2, R243, R2 ;  /* 0x00000002f3027221 */ /* 0x000fc60000010000 */
[----:B------:R-:W1:Y:S01]  /*13710*/  LDSM.16.MT88.4 R108, [R206+0xb800] ;  /* 0x00b80000ce6c783b */ /* 0x000e620000004200 */
        /* <DEDUP_REMOVED lines=22> */
[----:B-1----:R-:W-:Y:S01]  /*13880*/  HMMA.16816.F32.BF16 R140, R128, R148, R140 ;  /* 0x00000094808c723c */ /* 0x002fe2000004188c */
[----:B------:R-:W-:-:S02]  /*13890*/  MOV R136, R233 ;  /* 0x000000e900887202 */ /* 0x000fc40000000f00 */
[----:B------:R-:W-:-:S05]  /*138a0*/  MOV R137, R234 ;  /* 0x000000ea00897202 */ /* 0x000fca0000000f00 */
[----:B------:R-:W-:Y:S08]  /*138b0*/  HMMA.16816.F32.BF16 R144, R124, R148, R144 ;  /* 0x000000947c90723c */ /* 0x000ff00000041890 */
[C---:B------:R-:W-:Y:S08]  /*138c0*/  HMMA.16816.F32.BF16 R152, R128.reuse, R150, R152 ;  /* 0x000000968098723c */ /* 0x040ff00000041898 */
[-C--:B--2---:R-:W-:Y:S08]  /*138d0*/  HMMA.16816.F32.BF16 R156, R128, R164.reuse, R156 ;  /* 0x000000a4809c723c */ /* 0x084ff0000004189c */
[----:B------:R-:W-:Y:S08]  /*138e0*/  HMMA.16816.F32.BF16 R160, R124, R164, R160 ;  /* 0x000000a47ca0723c */ /* 0x000ff000000418a0 */
[C---:B------:R-:W-:Y:S08]  /*138f0*/  HMMA.16816.F32.BF16 R168, R128.reuse, R166, R168 ;  /* 0x000000a680a8723c */ /* 0x040ff000000418a8 */
[-C--:B------:R-:W-:Y:S08]  /*13900*/  HMMA.16816.F32.BF16 R36, R128, R44.reuse, R36 ;  /* 0x0000002c8024723c */ /* 0x080ff00000041824 */
[----:B------:R-:W-:Y:S08]  /*13910*/  HMMA.16816.F32.BF16 R40, R124, R44, R40 ;  /* 0x0000002c7c28723c */ /* 0x000ff00000041828 */
[C---:B------:R-:W-:Y:S08]  /*13920*/  HMMA.16816.F32.BF16 R48, R128.reuse, R46, R48 ;  /* 0x0000002e8030723c */ /* 0x040ff00000041830 */
[C---:B---3--:R-:W-:Y:S08]  /*13930*/  HMMA.16816.F32.BF16 R52, R128.reuse, R60, R52 ;  /* 0x0000003c8034723c */ /* 0x048ff00000041834 */
        /* <DEDUP_REMOVED lines=18> */
[----:B------:R-:W-:Y:S01]  /*13a60*/  HMMA.16816.F32.BF16 R128, R128, R6, R28 ;  /* 0x000000068080723c */ /* 0x000fe2000004181c */
[----:B------:R-:W-:-:S02]  /*13a70*/  MOV R135, R232 ;  /* 0x000000e800877202 */ /* 0x000fc40000000f00 */
[----:B------:R-:W-:-:S05]  /*13a80*/  MOV R134, R235 ;  /* 0x000000eb00867202 */ /* 0x000fca0000000f00 */
[----:B------:R-:W-:Y:S01]  /*13a90*/  HMMA.16816.F32.BF16 R124, R124, R6, R32 ;  /* 0x000000067c7c723c */ /* 0x000fe20000041820 */
[----:B------:R-:W-:Y:S07]  /*13aa0*/  @!P0 BRA `(.L_x_1981) ;  /* 0x000041a000008947 */ /* 0x000fee0003800000 */
[----:B------:R-:W2:Y:S04]  /*13ab0*/  LDL.64 R178, [R1+0x88] ;  /* 0x0000880001b27983 */ /* 0x000ea80000100a00 */
        /* <DEDUP_REMOVED lines=191> */
[----:B------:R-:W-:Y:S01]  /*146b0*/  ISETP.LT.OR P6, PT, R0, R220, P6 ;  /* 0x000000dc0000720c */ /* 0x000fe200037c1670 */
[----:B-1----:R-:W-:Y:S01]  /*146c0*/  IMAD.MOV.U32 R4, RZ, RZ, R3 ;  /* 0x000000ffff047224 */ /* 0x002fe200078e0003 */
[----:B------:R-:W-:Y:S01]  /*146d0*/  IABS R3, R5 ;  /* 0x0000000500037213 */ /* 0x000fe20000000000 */
[----:B--2---:R-:W-:Y:S01]  /*146e0*/  FFMA.FTZ R9, R10, -UR27, R133 ;  /* 0x8000001b0a097c23 */ /* 0x004fe20008010085 */
[----:B------:R-:W-:Y:S01]  /*146f0*/  FSEL R133, R7, -INF , !P6 ;  /* 0xff80000007857808 */ /* 0x000fe20007000000 */
[----:B------:R1:W2:Y:S01]  /*14700*/  I2F R8, R4 ;  /* 0x0000000400087306 */ /* 0x0002a20000201400 */
[C---:B------:R-:W-:Y:S02]  /*14710*/  ISETP.GE.AND P6, PT, R0.reuse, R224, PT ;  /* 0x000000e00000720c */ /* 0x040fe40003fc6270 */
[----:B------:R-:W-:Y:S02]  /*14720*/  FSEL R28, R9, -INF , !P5 ;  /* 0xff800000091c7808 */ /* 0x000fe40006800000 */
[----:B------:R-:W-:-:S03]  /*14730*/  ISETP.LT.OR P6, PT, R0, R219, P6 ;  /* 0x000000db0000720c */ /* 0x000fc600037c1670 */
[----:B------:R3:W4:Y:S01]  /*14740*/  I2F R6, R3 ;  /* 0x0000000300067306 */ /* 0x0007220000201400 */
[----:B------:R-:W-:Y:S01]  /*14750*/  FSEL R139, R11, -INF , !P6 ;  /* 0xff8000000b8b7808 */ /* 0x000fe20007000000 */
        /* <DEDUP_REMOVED lines=23> */
[----:B------:R-:W-:-:S05]  /*148d0*/  ISETP.LT.OR P1, PT, R2, R219, P1 ;  /* 0x000000db0200720c */ /* 0x000fca0000f21670 */
[----:B------:R-:W3:Y:S01]  /*148e0*/  I2F R10, R3 ;  /* 0x00000003000a7306 */ /* 0x000ee20000201400 */
[----:B-1----:R-:W-:Y:S02]  /*148f0*/  IMAD.IADD R4, R216, 0x1, -R2 ;  /* 0x00000001d8047824 */ /* 0x002fe400078e0a02 */
[----:B--2---:R-:W-:Y:S01]  /*14900*/  FFMA.FTZ R8, R12, -UR27, R32 ;  /* 0x8000001b0c087c23 */ /* 0x004fe20008010020 */
[----:B------:R-:W-:Y:S02]  /*14910*/  FSEL R32, R7, -INF , !P0 ;  /* 0xff80000007207808 */ /* 0x000fe40004000000 */
[----:B------:R-:W-:Y:S02]  /*14920*/  IABS R4, R4 ;  /* 0x0000000400047213 */ /* 0x000fe40000000000 */
[----:B------:R-:W-:Y:S01]  /*14930*/  FSEL R23, R8, -INF , !P6 ;  /* 0xff80000008177808 */ /* 0x000fe20007000000 */
[----:B---3--:R-:W-:Y:S01]  /*14940*/  FFMA.FTZ R10, R10, -UR27, R34 ;  /* 0x8000001b0a0a7c23 */ /* 0x008fe20008010022 */
[----:B------:R-:W-:Y:S01]  /*14950*/  IADD3 R3, R0, 0x9, RZ ;  /* 0x0000000900037810 */ /* 0x000fe20007ffe0ff */
[----:B------:R-:W-:Y:S01]  /*14960*/  IMAD.MOV.U32 R5, RZ, RZ, R4 ;  /* 0x000000ffff057224 */ /* 0x000fe200078e0004 */
[----:B------:R-:W-:-:S02]  /*14970*/  IABS R4, R6 ;  /* 0x0000000600047213 */ /* 0x000fc40000000000 */
[----:B------:R-:W-:Y:S01]  /*14980*/  FSEL R27, R10, -INF , !P5 ;  /* 0xff8000000a1b7808 */ /* 0x000fe20006800000 */
[----:B------:R1:W2:Y:S01]  /*14990*/  I2F R11, R5 ;  /* 0x00000005000b7306 */ /* 0x0002a20000201400 */
[--C-:B------:R-:W-:Y:S01]  /*149a0*/  IMAD.IADD R6, R218, 0x1, -R3.reuse ;  /* 0x00000001da067824 */ /* 0x100fe200078e0a03 */
[C---:B------:R-:W-:Y:S01]  /*149b0*/  ISETP.GE.AND P0, PT, R3.reuse, R227, PT ;  /* 0x000000e30300720c */ /* 0x040fe20003f06270 */
[----:B------:R-:W-:Y:S01]  /*149c0*/  IMAD.IADD R2, R216, 0x1, -R3 ;  /* 0x00000001d8027824 */ /* 0x000fe200078e0a03 */
[C---:B------:R-:W-:Y:S02]  /*149d0*/  ISETP.GE.AND P6, PT, R3.reuse, R226, PT ;  /* 0x000000e20300720c */ /* 0x040fe40003fc6270 */
[C---:B------:R-:W-:Y:S02]  /*149e0*/  ISETP.GE.AND P5, PT, R3.reuse, R225, PT ;  /* 0x000000e10300720c */ /* 0x040fe40003fa6270 */
[C---:B------:R-:W-:Y:S02]  /*149f0*/  ISETP.LT.OR P0, PT, R3.reuse, R222, P0 ;  /* 0x000000de0300720c */ /* 0x040fe40000701670 */
[----:B------:R-:W-:-:S02]  /*14a00*/  ISETP.LT.OR P6, PT, R3, R221, P6 ;  /* 0x000000dd0300720c */ /* 0x000fc400037c1670 */
        /* <DEDUP_REMOVED lines=112> */
[C---:B------:R-:W-:Y:S02]  /*15110*/  ISETP.GE.AND P4, PT, R2.reuse, R226, PT ;  /* 0x000000e20200720c */ /* 0x040fe40003f86270 */
[----:B------:R-:W2:Y:S02]  /*15120*/  I2F R12, R4 ;  /* 0x00000004000c7306 */ /* 0x000ea40000201400 */
[----:B------:R-:W-:Y:S01]  /*15130*/  ISETP.LT.OR P4, PT, R2, R221, P4 ;  /* 0x000000dd0200720c */ /* 0x000fe20002781670 */
[----:B-1----:R-:W-:Y:S02]  /*15140*/  IMAD.IADD R3, R223, 0x1, -R2 ;  /* 0x00000001df037824 */ /* 0x002fe400078e0a02 */
[----:B------:R-:W-:-:S03]  /*15150*/  IMAD.IADD R2, R216, 0x1, -R0 ;  /* 0x00000001d8027824 */ /* 0x000fc600078e0a00 */
[----:B------:R-:W-:Y:S02]  /*15160*/  IABS R3, R3 ;  /* 0x0000000300037213 */ /* 0x000fe40000000000 */
[----:B------:R-:W-:Y:S01]  /*15170*/  IABS R2, R2 ;  /* 0x0000000200027213 */ /* 0x000fe20000000000 */
[----:B--2---:R-:W-:Y:S02]  /*15180*/  FFMA.FTZ R7, R12, -UR27, R192 ;  /* 0x8000001b0c077c23 */ /* 0x004fe400080100c0 */
[----:B------:R-:W-:Y:S01]  /*15190*/  IMAD.MOV.U32 R4, RZ, RZ, R3 ;  /* 0x000000ffff047224 */ /* 0x000fe200078e0003 */
[----:B------:R-:W-:Y:S01]  /*151a0*/  IABS R3, R5 ;  /* 0x0000000500037213 */ /* 0x000fe20000000000 */
[----:B------:R-:W-:Y:S01]  /*151b0*/  FFMA.FTZ R5, R13, -UR27, R186 ;  /* 0x8000001b0d057c23 */ /* 0x000fe200080100ba */
[----:B------:R-:W-:Y:S01]  /*151c0*/  FSEL R186, R9, -INF , !P5 ;  /* 0xff80000009ba7808 */ /* 0x000fe20006800000 */
[----:B------:R1:W2:Y:S01]  /*151d0*/  I2F R10, R4 ;  /* 0x00000004000a7306 */ /* 0x0002a20000201400 */
[----:B------:R-:W-:-:S02]  /*151e0*/  FSEL R191, R7, -INF , !P1 ;  /* 0xff80000007bf7808 */ /* 0x000fc40004800000 */
[----:B------:R-:W-:Y:S02]  /*151f0*/  FSEL R188, R5, -INF , !P4 ;  /* 0xff80000005bc7808 */ /* 0x000fe40006000000 */
[C---:B------:R-:W-:Y:S02]  /*15200*/  ISETP.GE.AND P5, PT, R0.reuse, R226, PT ;  /* 0x000000e20000720c */ /* 0x040fe40003fa6270 */
[C---:B------:R-:W-:Y:S01]  /*15210*/  ISETP.GE.AND P4, PT, R0.reuse, R225, PT ;  /* 0x000000e10000720c */ /* 0x040fe20003f86270 */
[----:B------:R-:W3:Y:S01]  /*15220*/  I2F R11, R3 ;  /* 0x00000003000b7306 */ /* 0x000ee20000201400 */
[C---:B------:R-:W-:Y:S02]  /*15230*/  ISETP.GE.AND P1, PT, R0.reuse, R224, PT ;  /* 0x000000e00000720c */ /* 0x040fe40003f26270 */
[C---:B------:R-:W-:Y:S02]  /*15240*/  ISETP.LT.OR P5, PT, R0.reuse, R221, P5 ;  /* 0x000000dd0000720c */ /* 0x040fe40002fa1670 */
[----:B------:R-:W-:-:S02]  /*15250*/  ISETP.LT.OR P4, PT, R0, R220, P4 ;  /* 0x000000dc0000720c */ /* 0x000fc40002781670 */
        /* <DEDUP_REMOVED lines=68> */
.L_x_1993:
[----:B------:R-:W-:Y:S05]  /*156a0*/  BSYNC B0 ;  /* 0x0000000000007941 */ /* 0x000fea0003800000 */
.L_x_1992:
[----:B------:R-:W0:Y:S02]  /*156b0*/  LDGDEPBAR ;  /* 0x00000000000079af */ /* 0x000e240000000000 */
.L_x_1991:
[----:B------:R-:W2:Y:S04]  /*156c0*/  LDL R3, [R1+0x28] ;  /* 0x0000280001037983 */ /* 0x000ea80000100800 */
[----:B------:R-:W3:Y:S04]  /*156d0*/  LDL R2, [R1+0x94] ;  /* 0x0000940001027983 */ /* 0x000ee80000100800 */
[----:B-1----:R-:W4:Y:S04]  /*156e0*/  LDL R6, [R1+0x70] ;  /* 0x0000700001067983 */ /* 0x002f280000100800 */
[----:B------:R-:W5:Y:S04]  /*156f0*/  LDL.LU.64 R8, [R1+0x80] ;  /* 0x0000800001087983 */ /* 0x000f680000300a00 */
[----:B------:R-:W3:Y:S04]  /*15700*/  LDL.LU.64 R4, [R1] ;  /* 0x0000000001047983 */ /* 0x000ee80000300a00 */
[----:B------:R-:W3:Y:S01]  /*15710*/  LDL R0, [R1+0x90] ;  /* 0x0000900001007983 */ /* 0x000ee20000100800 */
[----:B------:R-:W1:Y:S08]  /*15720*/  LDC.U8 R173, c[0x0][0x2d8] ;  /* 0x0000b600ffad7b82 */ /* 0x000e700000000000 */
[----:B------:R-:W1:Y:S02]  /*15730*/  LDC.U8 R172, c[0x0][0x2d8] ;  /* 0x0000b600ffac7b82 */ /* 0x000e640000000000 */
[----:B-1----:R-:W-:-:S02]  /*15740*/  PRMT R172, R172, 0x7054, R173 ;  /* 0x00007054acac7816 */ /* 0x002fc400000000ad */
[----:B----4-:R-:W-:Y:S01]  /*15750*/  MOV R7, R6 ;  /* 0x0000000600077202 */ /* 0x010fe20000000f00 */
[----:B--2---:R-:W-:Y:S01]  /*15760*/  IMAD R6, R3, -0x326172a9, RZ ;  /* 0xcd9e8d5703067824 */ /* 0x004fe200078e02ff */
[----:B-----5:R-:W-:Y:S02]  /*15770*/  MOV R12, R8 ;  /* 0x00000008000c7202 */ /* 0x020fe40000000f00 */
[----:B------:R-:W-:Y:S01]  /*15780*/  MOV R13, R9 ;  /* 0x00000009000d7202 */ /* 0x000fe20000000f00 */
[----:B---3--:R-:W-:Y:S01]  /*15790*/  IMAD.WIDE.U32 R8, R2, -0x326172a9, RZ ;  /* 0xcd9e8d5702087825 */ /* 0x008fe200078e00ff */
[----:B------:R-:W-:Y:S02]  /*157a0*/  MOV R18, R4 ;  /* 0x0000000400127202 */ /* 0x000fe40000000f00 */
[----:B------:R-:W-:Y:S01]  /*157b0*/  MOV R19, R5 ;  /* 0x0000000500137202 */ /* 0x000fe20000000f00 */
[----:B------:R-:W-:Y:S01]  /*157c0*/  IMAD.WIDE.U32 R4, R0, -0x2daee0ad, RZ ;  /* 0xd2511f5300047825 */ /* 0x000fe200078e00ff */
[----:B------:R-:W-:-:S02]  /*157d0*/  MOV R0, UR31 ;  /* 0x0000001f00007c02 */ /* 0x000fc40008000f00 */
[----:B------:R-:W-:Y:S02]  /*157e0*/  LOP3.LUT R10, R9, R7, RZ, 0x3c, !PT ;  /* 0x00000007090a7212 */ /* 0x000fe400078e3cff */
[----:B------:R-:W-:-:S03]  /*157f0*/  LOP3.LUT R0, R5, UR33, R0, 0x96, !PT ;  /* 0x0000002105007c12 */ /* 0x000fc6000f8e9600 */
[----:B------:R-:W-:-:S04]  /*15800*/  IMAD.WIDE.U32 R10, R10, -0x2daee0ad, RZ ;  /* 0xd2511f530a0a7825 */ /* 0x000fc800078e00ff */
[----:B------:R-:W-:Y:S01]  /*15810*/  IMAD.WIDE.U32 R2, R0, -0x326172a9, RZ ;  /* 0xcd9e8d5700027825 */ /* 0x000fe200078e00ff */
[----:B------:R-:W-:Y:S02]  /*15820*/  LOP3.LUT R4, R11, UR15, R4, 0x96, !PT ;  /* 0x0000000f0b047c12 */ /* 0x000fe4000f8e9604 */
[----:B------:R-:W-:Y:S02]  /*15830*/  FMNMX.FTZ R0, R233, R132, !PT ;  /* 0x00000084e9007209 */ /* 0x000fe40007810000 */
[----:B------:R-:W-:Y:S02]  /*15840*/  LOP3.LUT R6, R3, UR16, R6, 0x96, !PT ;  /* 0x0000001003067c12 */ /* 0x000fe4000f8e9606 */
[----:B------:R-:W-:Y:S02]  /*15850*/  LOP3.LUT R14, R19, UR14, R2, 0x96, !PT ;  /* 0x0000000e130e7c12 */ /* 0x000fe4000f8e9602 */
[----:B------:R-:W-:Y:S01]  /*15860*/  LOP3.LUT R8, R3, UR16, R8, 0x96, !PT ;  /* 0x0000001003087c12 */ /* 0x000fe2000f8e9608 */
[----:B------:R-:W-:Y:S01]  /*15870*/  IMAD.WIDE.U32 R6, R6, -0x2daee0ad, RZ ;  /* 0xd2511f5306067825 */ /* 0x000fe200078e00ff */
[----:B------:R-:W-:-:S03]  /*15880*/  FMNMX.FTZ R0, R28, R0, !PT ;  /* 0x000000001c007209 */ /* 0x000fc60007810000 */
[----:B------:R-:W-:Y:S01]  /*15890*/  IMAD.WIDE.U32 R14, R14, -0x2daee0ad, RZ ;  /* 0xd2511f530e0e7825 */ /* 0x000fe200078e00ff */
[----:B------:R-:W-:Y:S02]  /*158a0*/  LOP3.LUT R5, R7, UR13, R12, 0x96, !PT ;  /* 0x0000000d07057c12 */ /* 0x000fe4000f8e960c */
[----:B------:R-:W-:Y:S01]  /*158b0*/  FMNMX.FTZ R0, R23, R0, !PT ;  /* 0x0000000017007209 */ /* 0x000fe20007810000 */
        /* <DEDUP_REMOVED lines=16> */
[----:B------:R-:W-:-:S03]  /*159c0*/  LOP3.LUT R8, R13, UR11, R8, 0x96, !PT ;  /* 0x0000000b0d087c12 */ /* 0x000fc6000f8e9608 */
        /* <DEDUP_REMOVED lines=9> */
[----:B------:R-:W-:Y:S02]  /*15a60*/  LOP3.LUT R0, R3, UR17, R4, 0x96, !PT ;  /* 0x0000001103007c12 */ /* 0x000fe4000f8e9604 */
[----:B------:R-:W-:Y:S01]  /*15a70*/  LOP3.LUT R4, R2, 0xffff, RZ, 0xc0, !PT ;  /* 0x0000ffff02047812 */ /* 0x000fe200078ec0ff */
[----:B------:R-:W-:Y:S01]  /*15a80*/  IMAD.WIDE.U32 R6, R6, -0x2daee0ad, RZ ;  /* 0xd2511f5306067825 */ /* 0x000fe200078e00ff */
[----:B------:R-:W-:Y:S02]  /*15a90*/  LOP3.LUT R10, R9, UR10, R10, 0x96, !PT ;  /* 0x0000000a090a7c12 */ /* 0x000fe4000f8e960a */
[----:B------:R-:W-:Y:S02]  /*15aa0*/  LOP3.LUT R9, R2, 0xff, RZ, 0xc0, !PT ;  /* 0x000000ff02097812 */ /* 0x000fe400078ec0ff */
[--C-:B------:R-:W-:Y:S01]  /*15ab0*/  SHF.R.U32.HI R3, RZ, 0x10, R2.reuse ;  /* 0x00000010ff037819 */ /* 0x100fe20000011602 */
[----:B------:R-:W-:Y:S01]  /*15ac0*/  IMAD.WIDE.U32 R176, R10, -0x2daee0ad, RZ ;  /* 0xd2511f530ab07825 */ /* 0x000fe200078e00ff */
[----:B------:R-:W-:Y:S01]  /*15ad0*/  SHF.R.U32.HI R5, RZ, 0x18, R2 ;  /* 0x00000018ff057819 */ /* 0x000fe20000011602 */
[----:B------:R-:W1:Y:S01]  /*15ae0*/  SHFL.BFLY PT, R10, R136, 0x2, 0x1f ;  /* 0x0c401f00880a7f89 */ /* 0x000e6200000e0000 */
[----:B------:R-:W-:-:S02]  /*15af0*/  FMNMX.FTZ R2, R232, R137, !PT ;  /* 0x00000089e8027209 */ /* 0x000fc40007810000 */
[----:B------:R-:W-:Y:S02]  /*15b00*/  LOP3.LUT R12, R7, UR9, R12, 0x96, !PT ;  /* 0x00000009070c7c12 */ /* 0x000fe4000f8e960c */
[----:B------:R-:W-:Y:S02]  /*15b10*/  FMNMX.FTZ R2, R31, R2, !PT ;  /* 0x000000021f027209 */ /* 0x000fe40007810000 */
[----:B------:R-:W-:Y:S02]  /*15b20*/  LOP3.LUT R7, R177, UR7, R6, 0x96, !PT ;  /* 0x00000007b1077c12 */ /* 0x000fe4000f8e9606 */
[----:B------:R-:W-:Y:S02]  /*15b30*/  FMNMX.FTZ R2, R27, R2, !PT ;  /* 0x000000021b027209 */ /* 0x000fe40007810000 */
[----:B------:R-:W-:Y:S02]  /*15b40*/  SHF.R.U32.HI R4, RZ, 0x8, R4 ;  /* 0x00000008ff047819 */ /* 0x000fe40000011604 */
[----:B------:R-:W-:-:S02]  /*15b50*/  LOP3.LUT R3, R3, 0xff, RZ, 0xc0, !PT ;  /* 0x000000ff03037812 */ /* 0x000fc400078ec0ff */
[----:B------:R-:W-:Y:S02]  /*15b60*/  FMNMX.FTZ R2, R21, R2, !PT ;  /* 0x0000000215027209 */ /* 0x000fe40007810000 */
[----:B------:R-:W-:Y:S02]  /*15b70*/  PRMT R22, R9, 0x5410, R4 ;  /* 0x0000541009167816 */ /* 0x000fe40000000004 */
[----:B------:R-:W-:Y:S01]  /*15b80*/  PRMT R25, R3, 0x5410, R5 ;  /* 0x0000541003197816 */ /* 0x000fe20000000005 */
[----:B------:R-:W-:Y:S01]  /*15b90*/  IMAD.WIDE.U32 R4, R12, -0x326172a9, RZ ;  /* 0xcd9e8d570c047825 */ /* 0x000fe200078e00ff */
[----:B------:R-:W-:-:S03]  /*15ba0*/  FMNMX.FTZ R6, R237, R2, !PT ;  /* 0x00000002ed067209 */ /* 0x000fc60007810000 */
[----:B------:R-:W-:Y:S01]  /*15bb0*/  IMAD.WIDE.U32 R2, R7, -0x326172a9, RZ ;  /* 0xcd9e8d5707027825 */ /* 0x000fe200078e00ff */
[----:B------:R-:W-:Y:S02]  /*15bc0*/  FMNMX.FTZ R6, R198, R6, !PT ;  /* 0x00000006c6067209 */ /* 0x000fe40007810000 */
[----:B------:R-:W-:Y:S02]  /*15bd0*/  LOP3.LUT R177, R5, UR8, R8, 0x96, !PT ;  /* 0x0000000805b17c12 */ /* 0x000fe4000f8e9608 */
[----:B------:R-:W-:Y:S02]  /*15be0*/  LOP3.LUT R4, R3, UR17, R4, 0x96, !PT ;  /* 0x0000001103047c12 */ /* 0x000fe4000f8e9604 */
[----:B------:R-:W-:Y:S02]  /*15bf0*/  LOP3.LUT R9, R2, 0xffff, RZ, 0xc0, !PT ;  /* 0x0000ffff02097812 */ /* 0x000fe400078ec0ff */
[----:B------:R-:W-:Y:S02]  /*15c00*/  LOP3.LUT R3, R0, 0xffff, RZ, 0xc0, !PT ;  /* 0x0000ffff00037812 */ /* 0x000fe400078ec0ff */
[----:B------:R-:W-:-:S02]  /*15c10*/  FMNMX.FTZ R5, R188, R6, !PT ;  /* 0x00000006bc057209 */ /* 0x000fc40007810000 */
[----:B------:R-:W-:Y:S02]  /*15c20*/  SHF.R.U32.HI R6, RZ, 0x8, R3 ;  /* 0x00000008ff067819 */ /* 0x000fe40000011603 */
[----:B------:R-:W-:Y:S02]  /*15c30*/  FMNMX.FTZ R3, R235, R133, !PT ;  /* 0x00000085eb037209 */ /* 0x000fe40007810000 */
[----:B------:R-:W-:Y:S02]  /*15c40*/  LOP3.LUT R11, R2, 0xff, RZ, 0xc0, !PT ;  /* 0x000000ff020b7812 */ /* 0x000fe400078ec0ff */
[--C-:B------:R-:W-:Y:S02]  /*15c50*/  SHF.R.U32.HI R13, RZ, 0x10, R2.reuse ;  /* 0x00000010ff0d7819 */ /* 0x100fe40000011602 */
[----:B------:R-:W-:Y:S02]  /*15c60*/  SHF.R.U32.HI R14, RZ, 0x18, R2 ;  /* 0x00000018ff0e7819 */ /* 0x000fe40000011602 */
[----:B------:R-:W-:-:S02]  /*15c70*/  FMNMX.FTZ R2, R185, R5, !PT ;  /* 0x00000005b9027209 */ /* 0x000fc40007810000 */
[----:B------:R-:W-:Y:S02]  /*15c80*/  FMNMX.FTZ R3, R138, R3, !PT ;  /* 0x000000038a037209 */ /* 0x000fe40007810000 */
[----:B------:R-:W-:Y:S01]  /*15c90*/  LOP3.LUT R5, R0, 0xff, RZ, 0xc0, !PT ;  /* 0x000000ff00057812 */ /* 0x000fe200078ec0ff */
[----:B------:R-:W2:Y:S01]  /*15ca0*/  SHFL.BFLY PT, R7, R2, 0x2, 0x1f ;  /* 0x0c401f0002077f89 */ /* 0x000ea200000e0000 */
[----:B------:R-:W-:Y:S02]  /*15cb0*/  FMNMX.FTZ R3, R30, R3, !PT ;  /* 0x000000031e037209 */ /* 0x000fe40007810000 */
[----:B------:R-:W-:Y:S02]  /*15cc0*/  PRMT R19, R5, 0x5410, R6 ;  /* 0x0000541005137816 */ /* 0x000fe40000000006 */
[----:B------:R-:W-:Y:S02]  /*15cd0*/  SHF.R.U32.HI R5, RZ, 0x10, R0 ;  /* 0x00000010ff057819 */ /* 0x000fe40000011600 */
[----:B------:R-:W-:-:S02]  /*15ce0*/  FMNMX.FTZ R6, R24, R3, !PT ;  /* 0x0000000318067209 */ /* 0x000fc40007810000 */
[----:B------:R-:W-:Y:S02]  /*15cf0*/  SHF.R.U32.HI R3, RZ, 0x18, R0 ;  /* 0x00000018ff037819 */ /* 0x000fe40000011600 */
[----:B------:R-:W-:Y:S02]  /*15d00*/  LOP3.LUT R0, R5, 0xff, RZ, 0xc0, !PT ;  /* 0x000000ff05007812 */ /* 0x000fe400078ec0ff */
[----:B------:R-:W-:Y:S02]  /*15d10*/  FMNMX.FTZ R5, R239, R6, !PT ;  /* 0x00000006ef057209 */ /* 0x000fe40007810000 */
[----:B------:R-:W-:Y:S02]  /*15d20*/  PRMT R18, R0, 0x5410, R3 ;  /* 0x0000541000127816 */ /* 0x000fe40000000003 */
[----:B------:R-:W-:Y:S02]  /*15d30*/  FMNMX.FTZ R3, R199, R5, !PT ;  /* 0x00000005c7037209 */ /* 0x000fe40007810000 */
[----:B------:R-:W-:-:S02]  /*15d40*/  FMNMX.FTZ R0, R234, R139, !PT ;  /* 0x0000008bea007209 */ /* 0x000fc40007810000 */
[----:B------:R-:W-:Y:S02]  /*15d50*/  FMNMX.FTZ R3, R191, R3, !PT ;  /* 0x00000003bf037209 */ /* 0x000fe40007810000 */
[----:B-1----:R-:W-:Y:S02]  /*15d60*/  FMNMX.FTZ R136, R136, R10, !PT ;  /* 0x0000000a88887209 */ /* 0x002fe40007810000 */
[----:B------:R-:W-:Y:S02]  /*15d70*/  FMNMX.FTZ R3, R187, R3, !PT ;  /* 0x00000003bb037209 */ /* 0x000fe40007810000 */
[----:B------:R-:W-:Y:S01]  /*15d80*/  FMNMX.FTZ R0, R32, R0, !PT ;  /* 0x0000000020007209 */ /* 0x000fe20007810000 */
[----:B------:R-:W1:Y:S01]  /*15d90*/  SHFL.BFLY PT, R8, R136, 0x1, 0x1f ;  /* 0x0c201f0088087f89 */ /* 0x000e6200000e0000 */
[----:B--2---:R-:W-:Y:S02]  /*15da0*/  FMNMX.FTZ R2, R2, R7, !PT ;  /* 0x0000000702027209 */ /* 0x004fe40007810000 */
[----:B------:R-:W-:Y:S01]  /*15db0*/  FMNMX.FTZ R0, R29, R0, !PT ;  /* 0x000000001d007209 */ /* 0x000fe20007810000 */
[----:B------:R-:W2:Y:S03]  /*15dc0*/  SHFL.BFLY PT, R7, R3, 0x2, 0x1f ;  /* 0x0c401f0003077f89 */ /* 0x000ea600000e0000 */
[----:B------:R-:W-:Y:S01]  /*15dd0*/  FMNMX.FTZ R0, R26, R0, !PT ;  /* 0x000000001a007209 */ /* 0x000fe20007810000 */
[----:B------:R-:W3:Y:S03]  /*15de0*/  SHFL.BFLY PT, R135, R2, 0x1, 0x1f ;  /* 0x0c201f0002877f89 */ /* 0x000ee600000e0000 */
[----:B------:R-:W-:-:S04]  /*15df0*/  FMNMX.FTZ R5, R238, R0, !PT ;  /* 0x00000000ee057209 */ /* 0x000fc80007810000 */
[----:B------:R-:W-:-:S04]  /*15e00*/  FMNMX.FTZ R5, R197, R5, !PT ;  /* 0x00000005c5057209 */ /* 0x000fc80007810000 */
[----:B------:R-:W-:-:S04]  /*15e10*/  FMNMX.FTZ R5, R190, R5, !PT ;  /* 0x00000005be057209 */ /* 0x000fc80007810000 */
[----:B------:R-:W-:Y:S02]  /*15e20*/  FMNMX.FTZ R5, R189, R5, !PT ;  /* 0x00000005bd057209 */ /* 0x000fe40007810000 */
[----:B-1----:R-:W-:Y:S02]  /*15e30*/  FMNMX.FTZ R136, R136, R8, !PT ;  /* 0x0000000888887209 */ /* 0x002fe40007810000 */
[----:B--2---:R-:W-:Y:S02]  /*15e40*/  FMNMX.FTZ R3, R3, R7, !PT ;  /* 0x0000000703037209 */ /* 0x004fe40007810000 */
[----:B------:R-:W1:Y:S01]  /*15e50*/  SHFL.BFLY PT, R7, R5, 0x2, 0x1f ;  /* 0x0c401f0005077f89 */ /* 0x000e6200000e0000 */
[C---:B------:R-:W-:Y:S01]  /*15e60*/  FMUL.FTZ R6, R136.reuse, c[0x0][0x23c] ;  /* 0x00008f0088067a20 */ /* 0x040fe20000410000 */
[----:B------:R-:W-:Y:S02]  /*15e70*/  FSETP.NEU.FTZ.AND P3, PT, R136, -INF , PT ;  /* 0xff8000008800780b */ /* 0x000fe40003f7d000 */
[----:B---3--:R-:W-:Y:S01]  /*15e80*/  FMNMX.FTZ R135, R2, R135, !PT ;  /* 0x0000008702877209 */ /* 0x008fe20007810000 */
[----:B------:R-:W2:Y:S01]  /*15e90*/  SHFL.BFLY PT, R134, R3, 0x1, 0x1f ;  /* 0x0c201f0003867f89 */ /* 0x000ea200000e0000 */
[----:B------:R-:W-:-:S02]  /*15ea0*/  FSEL R0, R6, RZ, P3 ;  /* 0x000000ff06007208 */ /* 0x000fc40001800000 */
[C---:B------:R-:W-:Y:S01]  /*15eb0*/  FSETP.NEU.FTZ.AND P2, PT, R135.reuse, -INF , PT ;  /* 0xff8000008700780b */ /* 0x040fe20003f5d000 */
[----:B------:R-:W-:Y:S02]  /*15ec0*/  FMUL.FTZ R12, R135, c[0x0][0x23c] ;  /* 0x00008f00870c7a20 */ /* 0x000fe40000410000 */
[--C-:B------:R-:W-:Y:S02]  /*15ed0*/  FFMA.FTZ R2, R23, c[0x0][0x23c], -R0.reuse ;  /* 0x00008f0017027a23 */ /* 0x100fe40000010800 */
[----:B------:R-:W-:Y:S01]  /*15ee0*/  FFMA.FTZ R6, R132, c[0x0][0x23c], -R0 ;  /* 0x00008f0084067a23 */ /* 0x000fe20000010800 */
[----:B------:R-:W-:Y:S01]  /*15ef0*/  FSEL R12, R12, RZ, P2 ;  /* 0x000000ff0c0c7208 */ /* 0x000fe20001000000 */
[----:B------:R3:W-:Y:S08]  /*15f00*/  MUFU.EX2 R132, R2 ;  /* 0x0000000200847308 */ /* 0x0007f00000000800 */
[----:B------:R4:W-:Y:S01]  /*15f10*/  MUFU.EX2 R228, R6 ;  /* 0x0000000600e47308 */ /* 0x0009e20000000800 */
[----:B-1----:R-:W-:Y:S01]  /*15f20*/  FMNMX.FTZ R5, R7, R5, !PT ;  /* 0x0000000507057209 */ /* 0x002fe20007810000 */
[----:B------:R-:W-:Y:S01]  /*15f30*/  HSET2.LE.AND R7, R25, R172, PT ;  /* 0x000000ac19077233 */ /* 0x000fe20003803000 */
[----:B--2---:R-:W-:Y:S01]  /*15f40*/  FMNMX.FTZ R134, R3, R134, !PT ;  /* 0x0000008603867209 */ /* 0x004fe20007810000 */
[----:B------:R-:W-:-:S02]  /*15f50*/  FFMA.FTZ R3, R27, c[0x0][0x23c], -R12 ;  /* 0x00008f001b037a23 */ /* 0x000fc4000001080c */
[--C-:B---3--:R-:W-:Y:S01]  /*15f60*/  FFMA.FTZ R2, R20, c[0x0][0x23c], -R0.reuse ;  /* 0x00008f0014027a23 */ /* 0x108fe20000010800 */
[----:B------:R-:W-:Y:S01]  /*15f70*/  FSETP.NEU.FTZ.AND P1, PT, R134, -INF , PT ;  /* 0xff8000008600780b */ /* 0x000fe20003f3d000 */
[----:B------:R-:W-:Y:S01]  /*15f80*/  MUFU.EX2 R252, R3 ;  /* 0x0000000300fc7308 */ /* 0x000fe20000000800 */
[----:B----4-:R-:W-:-:S07]  /*15f90*/  FFMA.FTZ R6, R28, c[0x0][0x23c], -R0 ;  /* 0x00008f001c067a23 */ /* 0x010fce0000010800 */
[----:B------:R1:W-:Y:S08]  /*15fa0*/  MUFU.EX2 R181, R2 ;  /* 0x0000000200b57308 */ /* 0x0003f00000000800 */
[----:B------:R2:W-:Y:S01]  /*15fb0*/  MUFU.EX2 R192, R6 ;  /* 0x0000000600c07308 */ /* 0x0005e20000000800 */
[----:B-1----:R-:W-:-:S04]  /*15fc0*/  SHF.R.U32.HI R2, RZ, 0x8, R9 ;  /* 0x00000008ff027819 */ /* 0x002fc80000011609 */
[----:B------:R-:W-:Y:S01]  /*15fd0*/  PRMT R10, R11, 0x5410, R2 ;  /* 0x000054100b0a7816 */ /* 0x000fe20000000002 */
[--C-:B------:R-:W-:Y:S02]  /*15fe0*/  FFMA.FTZ R2, R31, c[0x0][0x23c], -R12.reuse ;  /* 0x00008f001f027a23 */ /* 0x100fe4000001080c */
[----:B--2---:R-:W-:Y:S02]  /*15ff0*/  FFMA.FTZ R6, R137, c[0x0][0x23c], -R12 ;  /* 0x00008f0089067a23 */ /* 0x004fe4000001080c */
[----:B------:R1:W-:Y:S01]  /*16000*/  MUFU.EX2 R35, R2 ;  /* 0x0000000200237308 */ /* 0x0003e20000000800 */
[----:B------:R-:W2:Y:S07]  /*16010*/  SHFL.BFLY PT, R137, R5, 0x1, 0x1f ;  /* 0x0c201f0005897f89 */ /* 0x000eae00000e0000 */
[----:B------:R3:W-:Y:S01]  /*16020*/  MUFU.EX2 R195, R6 ;  /* 0x0000000600c37308 */ /* 0x0007e20000000800 */
[----:B-1----:R-:W-:-:S04]  /*16030*/  LOP3.LUT R2, R13, 0xff, RZ, 0xc0, !PT ;  /* 0x000000ff0d027812 */ /* 0x002fc800078ec0ff */
[----:B------:R-:W-:Y:S01]  /*16040*/  PRMT R17, R2, 0x5410, R14 ;  /* 0x0000541002117816 */ /* 0x000fe2000000000e */
[----:B------:R-:W-:Y:S02]  /*16050*/  FFMA.FTZ R2, R21, c[0x0][0x23c], -R12 ;  /* 0x00008f0015027a23 */ /* 0x000fe4000001080c */
[----:B------:R-:W-:Y:S02]  /*16060*/  FMUL.FTZ R14, R134, c[0x0][0x23c] ;  /* 0x00008f00860e7a20 */ /* 0x000fe40000410000 */
[----:B------:R1:W-:Y:S01]  /*16070*/  MUFU.EX2 R180, R2 ;  /* 0x0000000200b47308 */ /* 0x0003e20000000800 */
[----:B--2---:R-:W-:Y:S02]  /*16080*/  FMNMX.FTZ R137, R5, R137, !PT ;  /* 0x0000008905897209 */ /* 0x004fe40007810000 */
[----:B------:R-:W-:Y:S02]  /*16090*/  FSEL R14, R14, RZ, P1 ;  /* 0x000000ff0e0e7208 */ /* 0x000fe40000800000 */
[C---:B------:R-:W-:Y:S01]  /*160a0*/  FSETP.NEU.FTZ.AND P0, PT, R137.reuse, -INF , PT ;  /* 0xff8000008900780b */ /* 0x040fe20003f1d000 */
[----:B------:R-:W-:-:S02]  /*160b0*/  FMUL.FTZ R13, R137, c[0x0][0x23c] ;  /* 0x00008f00890d7a20 */ /* 0x000fc40000410000 */
[--C-:B---3--:R-:W-:Y:S02]  /*160c0*/  FFMA.FTZ R6, R133, c[0x0][0x23c], -R14.reuse ;  /* 0x00008f0085067a23 */ /* 0x108fe4000001080e */
[----:B------:R-:W-:Y:S01]  /*160d0*/  FFMA.FTZ R25, R199, c[0x0][0x23c], -R14 ;  /* 0x00008f00c7197a23 */ /* 0x000fe2000001080e */
[----:B------:R-:W-:Y:S01]  /*160e0*/  FSEL R13, R13, RZ, P0 ;  /* 0x000000ff0d0d7208 */ /* 0x000fe20000000000 */
[----:B------:R2:W-:Y:S01]  /*160f0*/  MUFU.EX2 R194, R6 ;  /* 0x0000000600c27308 */ /* 0x0005e20000000800 */
[----:B-1----:R-:W-:-:S03]  /*16100*/  LOP3.LUT R2, R4, 0xffff, RZ, 0xc0, !PT ;  /* 0x0000ffff04027812 */ /* 0x002fc600078ec0ff */
[--C-:B------:R-:W-:Y:S02]  /*16110*/  FFMA.FTZ R27, R197, c[0x0][0x23c], -R13.reuse ;  /* 0x00008f00c51b7a23 */ /* 0x100fe4000001080d */
[----:B------:R-:W-:Y:S01]  /*16120*/  FFMA.FTZ R20, R189, c[0x0][0x23c], -R13 ;  /* 0x00008f00bd147a23 */ /* 0x000fe2000001080d */
[----:B------:R-:W-:Y:S01]  /*16130*/  SHF.R.U32.HI R3, RZ, 0x8, R2 ;  /* 0x00000008ff037819 */ /* 0x000fe20000011602 */
[----:B------:R-:W-:Y:S01]  /*16140*/  MUFU.EX2 R25, R25 ;  /* 0x0000001900197308 */ /* 0x000fe20000000800 */
[----:B------:R-:W-:-:S04]  /*16150*/  LOP3.LUT R2, R4, 0xff, RZ, 0xc0, !PT ;  /* 0x000000ff04027812 */ /* 0x000fc800078ec0ff */
[----:B------:R-:W-:Y:S01]  /*16160*/  PRMT R15, R2, 0x5410, R3 ;  /* 0x00005410020f7816 */ /* 0x000fe20000000003 */
[----:B------:R-:W-:Y:S01]  /*16170*/  FFMA.FTZ R2, R138, c[0x0][0x23c], -R14 ;  /* 0x00008f008a027a23 */ /* 0x000fe2000001080e */
[--C-:B------:R-:W-:Y:S01]  /*16180*/  SHF.R.U32.HI R3, RZ, 0x10, R4.reuse ;  /* 0x00000010ff037819 */ /* 0x100fe20000011604 */
[----:B--2---:R-:W-:Y:S01]  /*16190*/  HSET2.LE.AND R6, R22, R172, PT ;  /* 0x000000ac16067233 */ /* 0x004fe20003803000 */
[----:B------:R-:W-:Y:S01]  /*161a0*/  SHF.R.U32.HI R4, RZ, 0x18, R4 ;  /* 0x00000018ff047819 */ /* 0x000fe20000011604 */
[----:B------:R1:W-:Y:S08]  /*161b0*/  MUFU.EX2 R34, R2 ;  /* 0x0000000200227308 */ /* 0x0003f00000000800 */
[----:B------:R-:W-:Y:S01]  /*161c0*/  MUFU.EX2 R20, R20 ;  /* 0x0000001400147308 */ /* 0x000fe20000000800 */
[----:B-1----:R-:W-:Y:S01]  /*161d0*/  LOP3.LUT R2, R3, 0xff, RZ, 0xc0, !PT ;  /* 0x000000ff03027812 */ /* 0x002fe200078ec0ff */
[----:B------:R-:W-:-:S06]  /*161e0*/  FFMA.FTZ R3, R30, c[0x0][0x23c], -R14 ;  /* 0x00008f001e037a23 */ /* 0x000fcc000001080e */
[----:B------:R-:W-:Y:S01]  /*161f0*/  MUFU.EX2 R27, R27 ;  /* 0x0000001b001b7308 */ /* 0x000fe20000000800 */
[----:B------:R-:W-:Y:S01]  /*16200*/  PRMT R16, R2, 0x5410, R4 ;  /* 0x0000541002107816 */ /* 0x000fe20000000004 */
[----:B------:R-:W-:Y:S01]  /*16210*/  FFMA.FTZ R2, R24, c[0x0][0x23c], -R14 ;  /* 0x00008f0018027a23 */ /* 0x000fe2000001080e */
[----:B------:R-:W-:-:S05]  /*16220*/  FSEL R4, R136, RZ, P3 ;  /* 0x000000ff88047208 */ /* 0x000fca0001800000 */
[----:B------:R1:W-:Y:S01]  /*16230*/  MUFU.EX2 R183, R3 ;  /* 0x0000000300b77308 */ /* 0x0003e20000000800 */
[----:B------:R-:W-:Y:S01]  /*16240*/  FADD.FTZ R5, R233, -R4 ;  /* 0x80000004e9057221 */ /* 0x000fe20000010000 */
[----:B------:R-:W-:-:S03]  /*16250*/  FSEL R4, R134, RZ, P1 ;  /* 0x000000ff86047208 */ /* 0x000fc60000800000 */
[----:B------:R-:W-:Y:S02]  /*16260*/  FMUL.FTZ R5, R5, c[0x0][0x23c] ;  /* 0x00008f0005057a20 */ /* 0x000fe40000410000 */
[----:B------:R-:W-:Y:S01]  /*16270*/  FADD.FTZ R8, R235, -R4 ;  /* 0x80000004eb087221 */ /* 0x000fe20000010000 */
[----:B------:R2:W-:Y:S01]  /*16280*/  MUFU.EX2 R175, R2 ;  /* 0x0000000200af7308 */ /* 0x0005e20000000800 */
[----:B------:R-:W-:Y:S02]  /*16290*/  HSET2.LE.AND R4, R19, R172, PT ;  /* 0x000000ac13047233 */ /* 0x000fe40003803000 */
[----:B------:R-:W-:Y:S01]  /*162a0*/  FMUL.FTZ R8, R8, c[0x0][0x23c] ;  /* 0x00008f0008087a20 */ /* 0x000fe20000410000 */
[----:B-1----:R-:W-:-:S04]  /*162b0*/  FSEL R3, R135, RZ, P2 ;  /* 0x000000ff87037208 */ /* 0x002fc80001000000 */
[----:B------:R1:W3:Y:S01]  /*162c0*/  MUFU.EX2 R24, R5 ;  /* 0x0000000500187308 */ /* 0x0002e20000000800 */
[----:B------:R-:W-:Y:S01]  /*162d0*/  FADD.FTZ R9, R232, -R3 ;  /* 0x80000003e8097221 */ /* 0x000fe20000010000 */
[----:B------:R-:W-:Y:S01]  /*162e0*/  FSEL R3, R137, RZ, P0 ;  /* 0x000000ff89037208 */ /* 0x000fe20000000000 */
[----:B--2---:R-:W-:-:S05]  /*162f0*/  FFMA.FTZ R2, R139, c[0x0][0x23c], -R13 ;  /* 0x00008f008b027a23 */ /* 0x004fca000001080d */
[----:B------:R-:W2:Y:S01]  /*16300*/  MUFU.EX2 R22, R8 ;  /* 0x0000000800167308 */ /* 0x000ea20000000800 */
[----:B------:R-:W-:Y:S02]  /*16310*/  FMUL.FTZ R9, R9, c[0x0][0x23c] ;  /* 0x00008f0009097a20 */ /* 0x000fe40000410000 */
[----:B------:R-:W-:Y:S02]  /*16320*/  FADD.FTZ R11, R234, -R3 ;  /* 0x80000003ea0b7221 */ /* 0x000fe40000010000 */
[----:B------:R-:W-:Y:S02]  /*16330*/  FFMA.FTZ R3, R29, c[0x0][0x23c], -R13 ;  /* 0x00008f001d037a23 */ /* 0x000fe4000001080d */
[----:B------:R-:W-:Y:S01]  /*16340*/  FMUL.FTZ R21, R11, c[0x0][0x23c] ;  /* 0x00008f000b157a20 */ /* 0x000fe20000410000 */
[----:B------:R4:W-:Y:S01]  /*16350*/  MUFU.EX2 R193, R2 ;  /* 0x0000000200c17308 */ /* 0x0009e20000000800 */
[----:B-1----:R-:W-:Y:S01]  /*16360*/  HSET2.LE.AND R5, R18, R172, PT ;  /* 0x000000ac12057233 */ /* 0x002fe20003803000 */
[----:B------:R-:W1:Y:S01]  /*16370*/  LDSM.16.MT88.4 R28, [R201+0xa000] ;  /* 0x00a00000c91c783b */ /* 0x000e620000004200 */
[----:B---3--:R-:W-:-:S02]  /*16380*/  FMUL.FTZ R140, R140, R24 ;  /* 0x000000188c8c7220 */ /* 0x008fc40000410000 */
[-C--:B------:R-:W-:Y:S02]  /*16390*/  FMUL.FTZ R141, R141, R24.reuse ;  /* 0x000000188d8d7220 */ /* 0x080fe40000410000 */
[----:B------:R-:W-:Y:S01]  /*163a0*/  FMUL.FTZ R152, R152, R24 ;  /* 0x0000001898987220 */ /* 0x000fe20000410000 */
[----:B------:R3:W-:Y:S01]  /*163b0*/  MUFU.EX2 R182, R3 ;  /* 0x0000000300b67308 */ /* 0x0007e20000000800 */
[-C--:B--2---:R-:W-:Y:S02]  /*163c0*/  FMUL.FTZ R144, R144, R22.reuse ;  /* 0x0000001690907220 */ /* 0x084fe40000410000 */
[----:B------:R-:W-:Y:S02]  /*163d0*/  FMUL.FTZ R145, R145, R22 ;  /* 0x0000001691917220 */ /* 0x000fe40000410000 */
[----:B------:R-:W-:Y:S02]  /*163e0*/  FMUL.FTZ R153, R153, R24 ;  /* 0x0000001899997220 */ /* 0x000fe40000410000 */
[----:B------:R-:W-:Y:S01]  /*163f0*/  FMUL.FTZ R148, R148, R22 ;  /* 0x0000001694947220 */ /* 0x000fe20000410000 */
[----:B------:R-:W2:Y:S01]  /*16400*/  MUFU.EX2 R23, R9 ;  /* 0x0000000900177308 */ /* 0x000ea20000000800 */
[----:B----4-:R-:W-:-:S02]  /*16410*/  FFMA.FTZ R2, R32, c[0x0][0x23c], -R13 ;  /* 0x00008f0020027a23 */ /* 0x010fc4000001080d */
[----:B------:R-:W-:Y:S02]  /*16420*/  FMUL.FTZ R149, R149, R22 ;  /* 0x0000001695957220 */ /* 0x000fe40000410000 */
[-C--:B------:R-:W-:Y:S02]  /*16430*/  FMUL.FTZ R156, R156, R24.reuse ;  /* 0x000000189c9c7220 */ /* 0x080fe40000410000 */
[----:B------:R-:W-:Y:S01]  /*16440*/  FMUL.FTZ R157, R157, R24 ;  /* 0x000000189d9d7220 */ /* 0x000fe20000410000 */
[----:B------:R4:W-:Y:S01]  /*16450*/  MUFU.EX2 R33, R2 ;  /* 0x0000000200217308 */ /* 0x0009e20000000800 */
[----:B---3--:R-:W-:Y:S02]  /*16460*/  FFMA.FTZ R3, R26, c[0x0][0x23c], -R13 ;  /* 0x00008f001a037a23 */ /* 0x008fe4000001080d */
[-C--:B------:R-:W-:Y:S02]  /*16470*/  FMUL.FTZ R160, R160, R22.reuse ;  /* 0x00000016a0a07220 */ /* 0x080fe40000410000 */
[----:B------:R-:W-:-:S02]  /*16480*/  FMUL.FTZ R161, R161, R22 ;  /* 0x00000016a1a17220 */ /* 0x000fc40000410000 */
[----:B------:R-:W-:Y:S01]  /*16490*/  FMUL.FTZ R168, R168, R24 ;  /* 0x00000018a8a87220 */ /* 0x000fe20000410000 */
[----:B------:R3:W-:Y:S01]  /*164a0*/  MUFU.EX2 R174, R3 ;  /* 0x0000000300ae7308 */ /* 0x0007e20000000800 */
[-C--:B--2---:R-:W-:Y:S02]  /*164b0*/  FMUL.FTZ R142, R142, R23.reuse ;  /* 0x000000178e8e7220 */ /* 0x084fe40000410000 */
[-C--:B------:R-:W-:Y:S02]  /*164c0*/  FMUL.FTZ R143, R143, R23.reuse ;  /* 0x000000178f8f7220 */ /* 0x080fe40000410000 */
[-C--:B------:R-:W-:Y:S02]  /*164d0*/  FMUL.FTZ R154, R154, R23.reuse ;  /* 0x000000179a9a7220 */ /* 0x080fe40000410000 */
[-C--:B------:R-:W-:Y:S01]  /*164e0*/  FMUL.FTZ R155, R155, R23.reuse ;  /* 0x000000179b9b7220 */ /* 0x080fe20000410000 */
[----:B----4-:R-:W-:Y:S01]  /*164f0*/  F2FP.BF16.PACK_AB R2, R181, R132 ;  /* 0x00000084b502723e */ /* 0x010fe200000010ff */
[----:B------:R-:W2:Y:S01]  /*16500*/  MUFU.EX2 R21, R21 ;  /* 0x0000001500157308 */ /* 0x000ea20000000800 */
[----:B------:R-:W-:-:S02]  /*16510*/  FMUL.FTZ R158, R158, R23 ;  /* 0x000000179e9e7220 */ /* 0x000fc40000410000 */
[----:B------:R-:W-:Y:S01]  /*16520*/  LOP3.LUT R6, R6, R2, RZ, 0xc0, !PT ;  /* 0x0000000206067212 */ /* 0x000fe200078ec0ff */
[----:B------:R-:W-:Y:S01]  /*16530*/  FMUL.FTZ R159, R159, R23 ;  /* 0x000000179f9f7220 */ /* 0x000fe20000410000 */
[----:B------:R-:W-:Y:S01]  /*16540*/  F2FP.BF16.PACK_AB R2, R180, R252 ;  /* 0x000000fcb402723e */ /* 0x000fe200000010ff */
[----:B------:R-:W-:Y:S01]  /*16550*/  FMUL.FTZ R169, R169, R24 ;  /* 0x00000018a9a97220 */ /* 0x000fe20000410000 */
[----:B---3--:R-:W-:Y:S01]  /*16560*/  F2FP.BF16.PACK_AB R3, R175, R183 ;  /* 0x000000b7af03723e */ /* 0x008fe200000010ff */
[-C--:B------:R-:W-:Y:S01]  /*16570*/  FMUL.FTZ R170, R170, R23.reuse ;  /* 0x00000017aaaa7220 */ /* 0x080fe20000410000 */
[----:B------:R-:W-:Y:S01]  /*16580*/  LOP3.LUT R7, R7, R2, RZ, 0xc0, !PT ;  /* 0x0000000207077212 */ /* 0x000fe200078ec0ff */
[----:B------:R-:W-:Y:S01]  /*16590*/  FMUL.FTZ R171, R171, R23 ;  /* 0x00000017abab7220 */ /* 0x000fe20000410000 */
[----:B------:R-:W-:Y:S01]  /*165a0*/  F2FP.BF16.PACK_AB R2, R192, R228 ;  /* 0x000000e4c002723e */ /* 0x000fe200000010ff */
[-C--:B------:R-:W-:Y:S02]  /*165b0*/  FMUL.FTZ R164, R164, R22.reuse ;  /* 0x00000016a4a47220 */ /* 0x080fe40000410000 */
[----:B------:R-:W-:Y:S01]  /*165c0*/  FMUL.FTZ R165, R165, R22 ;  /* 0x00000016a5a57220 */ /* 0x000fe20000410000 */
[----:B------:R-:W-:Y:S01]  /*165d0*/  LOP3.LUT R4, R4, R2, RZ, 0xc0, !PT ;  /* 0x0000000204047212 */ /* 0x000fe200078ec0ff */
[----:B--2---:R-:W-:Y:S01]  /*165e0*/  FMUL.FTZ R146, R146, R21 ;  /* 0x0000001592927220 */ /* 0x004fe20000410000 */
[----:B------:R-:W-:Y:S01]  /*165f0*/  F2FP.BF16.PACK_AB R2, R35, R195 ;  /* 0x000000c32302723e */ /* 0x000fe200000010ff */
[----:B------:R-:W-:-:S02]  /*16600*/  FMUL.FTZ R147, R147, R21 ;  /* 0x0000001593937220 */ /* 0x000fc40000410000 */
[-C--:B------:R-:W-:Y:S01]  /*16610*/  FMUL.FTZ R150, R150, R21.reuse ;  /* 0x0000001596967220 */ /* 0x080fe20000410000 */
[----:B------:R-:W-:Y:S01]  /*16620*/  LOP3.LUT R5, R5, R2, RZ, 0xc0, !PT ;  /* 0x0000000205057212 */ /* 0x000fe200078ec0ff */
[--C-:B------:R-:W-:Y:S01]  /*16630*/  HSET2.LE.AND R2, R10, R172.reuse, PT ;  /* 0x000000ac0a027233 */ /* 0x100fe20003803000 */
[-C--:B------:R-:W-:Y:S02]  /*16640*/  FMUL.FTZ R151, R151, R21.reuse ;  /* 0x0000001597977220 */ /* 0x080fe40000410000 */
[----:B------:R-:W-:Y:S02]  /*16650*/  FMUL.FTZ R162, R162, R21 ;  /* 0x00000015a2a27220 */ /* 0x000fe40000410000 */
[----:B------:R-:W-:Y:S01]  /*16660*/  LOP3.LUT R10, R2, R3, RZ, 0xc0, !PT ;  /* 0x00000003020a7212 */ /* 0x000fe200078ec0ff */
[--C-:B------:R-:W-:Y:S01]  /*16670*/  HSET2.LE.AND R2, R17, R172.reuse, PT ;  /* 0x000000ac11027233 */ /* 0x100fe20003803000 */
[----:B------:R-:W-:Y:S01]  /*16680*/  F2FP.BF16.PACK_AB R3, R174, R182 ;  /* 0x000000b6ae03723e */ /* 0x000fe200000010ff */
[-C--:B------:R-:W-:Y:S01]  /*16690*/  FMUL.FTZ R163, R163, R21.reuse ;  /* 0x00000015a3a37220 */ /* 0x080fe20000410000 */
[----:B-1----:R-:W-:Y:S01]  /*166a0*/  HMMA.16816.F32.BF16 R140, R4, R28, R140 ;  /* 0x0000001c048c723c */ /* 0x002fe2000004188c */
[----:B------:R-:W-:Y:S01]  /*166b0*/  FMUL.FTZ R166, R166, R21 ;  /* 0x00000015a6a67220 */ /* 0x000fe20000410000 */
[----:B------:R-:W-:Y:S01]  /*166c0*/  LOP3.LUT R11, R2, R3, RZ, 0xc0, !PT ;  /* 0x00000003020b7212 */ /* 0x000fe200078ec0ff */
[----:B------:R-:W-:Y:S01]  /*166d0*/  HSET2.LE.AND R2, R15, R172, PT ;  /* 0x000000ac0f027233 */ /* 0x000fe20003803000 */
[----:B------:R-:W-:Y:S01]  /*166e0*/  F2FP.BF16.PACK_AB R3, R34, R194 ;  /* 0x000000c22203723e */ /* 0x000fe200000010ff */
[----:B------:R-:W-:-:S02]  /*166f0*/  FMUL.FTZ R167, R167, R21 ;  /* 0x00000015a7a77220 */ /* 0x000fc40000410000 */
[-C--:B------:R-:W-:Y:S01]  /*16700*/  FMUL.FTZ R36, R36, R24.reuse ;  /* 0x0000001824247220 */ /* 0x080fe20000410000 */
[----:B------:R-:W-:Y:S01]  /*16710*/  LOP3.LUT R8, R2, R3, RZ, 0xc0, !PT ;  /* 0x0000000302087212 */ /* 0x000fe200078ec0ff */
[----:B------:R-:W-:Y:S01]  /*16720*/  HSET2.LE.AND R2, R16, R172, PT ;  /* 0x000000ac10027233 */ /* 0x000fe20003803000 */
[----:B------:R-:W-:Y:S01]  /*16730*/  F2FP.BF16.PACK_AB R3, R33, R193 ;  /* 0x000000c12103723e */ /* 0x000fe200000010ff */
[----:B------:R-:W1:Y:S01]  /*16740*/  LDSM.16.MT88.4 R16, [R203+0xa000] ;  /* 0x00a00000cb10783b */ /* 0x000e620000004200 */
[----:B------:R-:W-:Y:S01]  /*16750*/  HMMA.16816.F32.BF16 R152, R4, R30, R152 ;  /* 0x0000001e0498723c */ /* 0x000fe20000041898 */
[----:B------:R-:W-:Y:S01]  /*16760*/  FMUL.FTZ R37, R37, R24 ;  /* 0x0000001825257220 */ /* 0x000fe20000410000 */
[----:B------:R-:W-:Y:S01]  /*16770*/  LOP3.LUT R9, R2, R3, RZ, 0xc0, !PT ;  /* 0x0000000302097212 */ /* 0x000fe200078ec0ff */
[-C--:B------:R-:W-:Y:S02]  /*16780*/  FMUL.FTZ R38, R38, R23.reuse ;  /* 0x0000001726267220 */ /* 0x080fe40000410000 */
        /* <DEDUP_REMOVED lines=8> */
[----:B------:R-:W2:Y:S01]  /*16810*/  LDSM.16.MT88.4 R28, [R206+0xa000] ;  /* 0x00a00000ce1c783b */ /* 0x000ea20000004200 */
[----:B------:R-:W-:-:S02]  /*16820*/  FMUL.FTZ R41, R41, R22 ;  /* 0x0000001629297220 */ /* 0x000fc40000410000 */
        /* <DEDUP_REMOVED lines=18> */
[----:B------:R-:W-:Y:S01]  /*16950*/  HMMA.16816.F32.BF16 R160, R8, R16, R160 ;  /* 0x0000001008a0723c */ /* 0x000fe200000418a0 */
        /* <DEDUP_REMOVED lines=10> */
[----:B------:R-:W1:Y:S01]  /*16a00*/  LDSM.16.MT88.4 R16, [R205+0xa000] ;  /* 0x00a00000cd10783b */ /* 0x000e620000004200 */
[----:B------:R-:W-:Y:S02]  /*16a10*/  FMUL.FTZ R63, R63, R21 ;  /* 0x000000153f3f7220 */ /* 0x000fe40000410000 */
[--C-:B------:R-:W-:Y:S02]  /*16a20*/  FFMA.FTZ R2, R236, c[0x0][0x23c], -R0.reuse ;  /* 0x00008f00ec027a23 */ /* 0x100fe40000010800 */
[----:B------:R-:W-:Y:S01]  /*16a30*/  FMUL.FTZ R128, R128, R24 ;  /* 0x0000001880807220 */ /* 0x000fe20000410000 */
[----:B------:R-:W-:Y:S01]  /*16a40*/  MOV R166, R241 ;  /* 0x000000f100a67202 */ /* 0x000fe20000000f00 */
[----:B--2---:R-:W-:Y:S01]  /*16a50*/  HMMA.16816.F32.BF16 R228, R8, R30, R44 ;  /* 0x0000001e08e4723c */ /* 0x004fe2000004182c */
[----:B------:R-:W-:Y:S01]  /*16a60*/  MOV R164, R240 ;  /* 0x000000f000a47202 */ /* 0x000fe20000000f00 */
[----:B------:R2:W-:Y:S01]  /*16a70*/  MUFU.EX2 R236, R2 ;  /* 0x0000000200ec7308 */ /* 0x0005e20000000800 */
[----:B------:R-:W-:Y:S01]  /*16a80*/  MOV R167, R194 ;  /* 0x000000c200a77202 */ /* 0x000fe20000000f00 */
[----:B------:R-:W-:Y:S01]  /*16a90*/  FMUL.FTZ R129, R129, R24 ;  /* 0x0000001881817220 */ /* 0x000fe20000410000 */
[----:B------:R-:W-:Y:S01]  /*16aa0*/  MOV R165, R193 ;  /* 0x000000c100a57202 */ /* 0x000fe20000000f00 */
[----:B------:R-:W-:Y:S01]  /*16ab0*/  FMUL.FTZ R130, R130, R23 ;  /* 0x0000001782827220 */ /* 0x000fe20000410000 */
[----:B------:R-:W-:Y:S01]  /*16ac0*/  MOV R46, R35 ;  /* 0x00000023002e7202 */ /* 0x000fe20000000f00 */
[-C--:B------:R-:W-:Y:S01]  /*16ad0*/  HMMA.16816.F32.BF16 R240, R4, R28.reuse, R36 ;  /* 0x0000001c04f0723c */ /* 0x080fe20000041824 */
[----:B------:R-:W3:Y:S01]  /*16ae0*/  LDSM.16.MT88.4 R36, [R205+0xb000] ;  /* 0x00b00000cd24783b */ /* 0x000ee20000004200 */
[----:B------:R-:W-:Y:S01]  /*16af0*/  MOV R45, R34 ;  /* 0x00000022002d7202 */ /* 0x000fe20000000f00 */
[----:B------:R-:W-:Y:S01]  /*16b00*/  FMUL.FTZ R131, R131, R23 ;  /* 0x0000001783837220 */ /* 0x000fe20000410000 */
[----:B------:R-:W-:Y:S01]  /*16b10*/  MOV R44, R33 ;  /* 0x00000021002c7202 */ /* 0x000fe20000000f00 */
[----:B------:R-:W-:Y:S01]  /*16b20*/  FMUL.FTZ R76, R76, R22 ;  /* 0x000000164c4c7220 */ /* 0x000fe20000410000 */
[----:B------:R-:W-:Y:S01]  /*16b30*/  MOV R47, R192 ;  /* 0x000000c0002f7202 */ /* 0x000fe20000000f00 */
[----:B------:R-:W4:Y:S01]  /*16b40*/  LDSM.16.MT88.4 R32, [R201+0xb000] ;  /* 0x00b00000c920783b */ /* 0x000f220000004200 */
[----:B------:R-:W-:Y:S01]  /*16b50*/  HMMA.16816.F32.BF16 R40, R8, R28, R40 ;  /* 0x0000001c0828723c */ /* 0x000fe20000041828 */
[----:B------:R-:W-:Y:S01]  /*16b60*/  FMUL.FTZ R77, R77, R22 ;  /* 0x000000164d4d7220 */ /* 0x000fe20000410000 */
[----:B------:R-:W-:Y:S01]  /*16b70*/  MOV R199, R44 ;  /* 0x0000002c00c77202 */ /* 0x000fe20000000f00 */
[----:B--2---:R-:W-:Y:S01]  /*16b80*/  FFMA.FTZ R2, R196, c[0x0][0x23c], -R0 ;  /* 0x00008f00c4027a23 */ /* 0x004fe20000010800 */
[----:B------:R-:W-:Y:S01]  /*16b90*/  MOV R197, R164 ;  /* 0x000000a400c57202 */ /* 0x000fe20000000f00 */
[-C--:B------:R-:W-:Y:S01]  /*16ba0*/  FMUL.FTZ R78, R78, R21.reuse ;  /* 0x000000154e4e7220 */ /* 0x080fe20000410000 */
[----:B------:R-:W-:Y:S01]  /*16bb0*/  MOV R189, R166 ;  /* 0x000000a600bd7202 */ /* 0x000fe20000000f00 */
[----:B------:R2:W-:Y:S01]  /*16bc0*/  MUFU.EX2 R196, R2 ;  /* 0x0000000200c47308 */ /* 0x0005e20000000800 */
[----:B------:R-:W-:Y:S01]  /*16bd0*/  HMMA.16816.F32.BF16 R48, R4, R30, R48 ;  /* 0x0000001e0430723c */ /* 0x000fe20000041830 */
[----:B------:R-:W-:Y:S01]  /*16be0*/  LDSM.16.MT88.4 R28, [R206+0xb000] ;  /* 0x00b00000ce1c783b */ /* 0x000fe20000004200 */
        /* <DEDUP_REMOVED lines=8> */
[--C-:B--2---:R-:W-:Y:S01]  /*16c70*/  FFMA.FTZ R2, R186, c[0x0][0x23c], -R0.reuse ;  /* 0x00008f00ba027a23 */ /* 0x104fe20000010800 */
[----:B------:R-:W-:Y:S01]  /*16c80*/  HMMA.16816.F32.BF16 R232, R8, R16, R56 ;  /* 0x0000001008e8723c */ /* 0x000fe20000041838 */
[----:B------:R-:W-:Y:S02]  /*16c90*/  FFMA.FTZ R0, R184, c[0x0][0x23c], -R0 ;  /* 0x00008f00b8007a23 */ /* 0x000fe40000010800 */
[-C--:B------:R-:W-:Y:S02]  /*16ca0*/  FMUL.FTZ R82, R82, R23.reuse ;  /* 0x0000001752527220 */ /* 0x080fe40000410000 */
[----:B------:R-:W-:Y:S01]  /*16cb0*/  FMUL.FTZ R83, R83, R23 ;  /* 0x0000001753537220 */ /* 0x000fe20000410000 */
[----:B------:R1:W-:Y:S01]  /*16cc0*/  MUFU.EX2 R186, R0 ;  /* 0x0000000000ba7308 */ /* 0x0003e20000000800 */
[-C--:B------:R-:W-:Y:S01]  /*16cd0*/  FMUL.FTZ R84, R84, R24.reuse ;  /* 0x0000001854547220 */ /* 0x080fe20000410000 */
[----:B------:R-:W-:Y:S01]  /*16ce0*/  HMMA.16816.F32.BF16 R64, R4, R18, R64 ;  /* 0x000000120440723c */ /* 0x000fe20000041840 */
[----:B------:R-:W-:-:S02]  /*16cf0*/  FMUL.FTZ R85, R85, R24 ;  /* 0x0000001855557220 */ /* 0x000fc40000410000 */
[-C--:B------:R-:W-:Y:S02]  /*16d00*/  FMUL.FTZ R86, R86, R23.reuse ;  /* 0x0000001756567220 */ /* 0x080fe40000410000 */
[-C--:B------:R-:W-:Y:S02]  /*16d10*/  FMUL.FTZ R87, R87, R23.reuse ;  /* 0x0000001757577220 */ /* 0x080fe40000410000 */
[-C--:B------:R-:W-:Y:S01]  /*16d20*/  FMUL.FTZ R96, R96, R24.reuse ;  /* 0x0000001860607220 */ /* 0x080fe20000410000 */
[----:B------:R-:W-:Y:S01]  /*16d30*/  HMMA.16816.F32.BF16 R192, R8, R18, R60 ;  /* 0x0000001208c0723c */ /* 0x000fe2000004183c */
[----:B------:R-:W2:Y:S01]  /*16d40*/  LDSM.16.MT88.4 R16, [R203+0xb000] ;  /* 0x00b00000cb10783b */ /* 0x000ea20000004200 */
[----:B------:R-:W-:Y:S02]  /*16d50*/  FMUL.FTZ R97, R97, R24 ;  /* 0x0000001861617220 */ /* 0x000fe40000410000 */
[-C--:B------:R-:W-:Y:S02]  /*16d60*/  FMUL.FTZ R98, R98, R23.reuse ;  /* 0x0000001762627220 */ /* 0x080fe40000410000 */
[-C--:B------:R-:W-:Y:S01]  /*16d70*/  FMUL.FTZ R99, R99, R23.reuse ;  /* 0x0000001763637220 */ /* 0x080fe20000410000 */
[----:B------:R-:W-:Y:S01]  /*16d80*/  MOV R62, R252 ;  /* 0x000000fc003e7202 */ /* 0x000fe20000000f00 */
[-C--:B------:R-:W-:Y:S01]  /*16d90*/  FMUL.FTZ R100, R100, R24.reuse ;  /* 0x0000001864647220 */ /* 0x080fe20000410000 */
[----:B------:R5:W1:Y:S01]  /*16da0*/  MUFU.EX2 R252, R2 ;  /* 0x0000000200fc7308 */ /* 0x000a620000000800 */
[----:B------:R-:W-:Y:S01]  /*16db0*/  FMUL.FTZ R101, R101, R24 ;  /* 0x0000001865657220 */ /* 0x000fe20000410000 */
[----:B---3--:R-:W-:Y:S01]  /*16dc0*/  HMMA.16816.F32.BF16 R56, R4, R38, R128 ;  /* 0x000000260438723c */ /* 0x008fe20000041880 */
        /* <DEDUP_REMOVED lines=11> */
[----:B----4-:R-:W-:Y:S01]  /*16e80*/  HMMA.16816.F32.BF16 R180, R8, R34, R76 ;  /* 0x0000002208b4723c */ /* 0x010fe2000004184c */
[----:B------:R-:W-:Y:S01]  /*16e90*/  FMUL.FTZ R114, R114, R23 ;  /* 0x0000001772727220 */ /* 0x000fe20000410000 */
[----:B------:R-:W-:Y:S01]  /*16ea0*/  MOV R129, R175 ;  /* 0x000000af00817202 */ /* 0x000fe20000000f00 */
[-C--:B------:R-:W-:Y:S01]  /*16eb0*/  FMUL.FTZ R115, R115, R23.reuse ;  /* 0x0000001773737220 */ /* 0x080fe20000410000 */
[----:B------:R-:W-:Y:S01]  /*16ec0*/  MOV R128, R174 ;  /* 0x000000ae00807202 */ /* 0x000fe20000000f00 */
[----:B------:R-:W-:-:S02]  /*16ed0*/  FMUL.FTZ R118, R118, R23 ;  /* 0x0000001776767220 */ /* 0x000fc40000410000 */
[----:B------:R-:W-:Y:S01]  /*16ee0*/  FMUL.FTZ R119, R119, R23 ;  /* 0x0000001777777220 */ /* 0x000fe20000410000 */
[----:B------:R-:W-:Y:S01]  /*16ef0*/  MOV R79, R172 ;  /* 0x000000ac004f7202 */ /* 0x000fe20000000f00 */
        /* <DEDUP_REMOVED lines=10> */
[----:B-1----:R-:W-:Y:S01]  /*16fa0*/  FFMA.FTZ R0, R237, c[0x0][0x23c], -R12 ;  /* 0x00008f00ed007a23 */ /* 0x002fe2000001080c */
[C---:B--2---:R-:W-:Y:S01]  /*16fb0*/  HMMA.16816.F32.BF16 R84, R4.reuse, R16, R84 ;  /* 0x000000100454723c */ /* 0x044fe20000041854 */
[----:B-----5:R-:W-:Y:S01]  /*16fc0*/  IMAD.WIDE.U32 R2, R179, -0x2daee0ad, RZ ;  /* 0xd2511f53b3027825 */ /* 0x020fe200078e00ff */
[----:B------:R-:W-:Y:S01]  /*16fd0*/  MOV R179, R130 ;  /* 0x0000008200b37202 */ /* 0x000fe20000000f00 */
[----:B------:R1:W-:Y:S01]  /*16fe0*/  MUFU.EX2 R184, R0 ;  /* 0x0000000000b87308 */ /* 0x0003e20000000800 */
[----:B------:R-:W-:Y:S01]  /*16ff0*/  MOV R237, R128 ;  /* 0x0000008000ed7202 */ /* 0x000fe20000000f00 */
[-C--:B------:R-:W-:Y:S01]  /*17000*/  FMUL.FTZ R72, R72, R22.reuse ;  /* 0x0000001648487220 */ /* 0x080fe20000410000 */
[----:B------:R-:W-:Y:S01]  /*17010*/  SHF.R.U32.HI R15, RZ, 0x10, R2 ;  /* 0x00000010ff0f7819 */ /* 0x000fe20000011602 */
[----:B------:R-:W-:Y:S01]  /*17020*/  FMUL.FTZ R73, R73, R22 ;  /* 0x0000001649497220 */ /* 0x000fe20000410000 */
[----:B------:R-:W-:Y:S01]  /*17030*/  HMMA.16816.F32.BF16 R96, R4, R18, R96 ;  /* 0x000000120460723c */ /* 0x000fe20000041860 */
[----:B------:R-:W-:-:S02]  /*17040*/  FMUL.FTZ R74, R74, R21 ;  /* 0x000000154a4a7220 */ /* 0x000fc40000410000 */
[-C--:B------:R-:W-:Y:S02]  /*17050*/  FMUL.FTZ R75, R75, R21.reuse ;  /* 0x000000154b4b7220 */ /* 0x080fe40000410000 */
[-C--:B------:R-:W-:Y:S02]  /*17060*/  FMUL.FTZ R104, R104, R22.reuse ;  /* 0x0000001668687220 */ /* 0x080fe40000410000 */
[----:B------:R-:W-:Y:S01]  /*17070*/  FMUL.FTZ R105, R105, R22 ;  /* 0x0000001669697220 */ /* 0x000fe20000410000 */
[----:B------:R-:W-:Y:S01]  /*17080*/  HMMA.16816.F32.BF16 R100, R4, R28, R100 ;  /* 0x0000001c0464723c */ /* 0x000fe20000041864 */
[----:B------:R-:W-:Y:S02]  /*17090*/  FMUL.FTZ R106, R106, R21 ;  /* 0x000000156a6a7220 */ /* 0x000fe40000410000 */
[----:B-1----:R-:W-:Y:S01]  /*170a0*/  FFMA.FTZ R0, R198, c[0x0][0x23c], -R12 ;  /* 0x00008f00c6007a23 */ /* 0x002fe2000001080c */
[----:B------:R-:W-:Y:S01]  /*170b0*/  MOV R198, R129 ;  /* 0x0000008100c67202 */ /* 0x000fe20000000f00 */
        /* <DEDUP_REMOVED lines=11> */
[----:B------:R-:W-:Y:S01]  /*17170*/  LOP3.LUT R4, R3, UR18, R178, 0x96, !PT ;  /* 0x0000001203047c12 */ /* 0x000fe2000f8e96b2 */
[C---:B------:R-:W-:Y:S01]  /*17180*/  HMMA.16816.F32.BF16 R88, R8.reuse, R16, R88 ;  /* 0x000000100858723c */ /* 0x040fe20000041858 */
[----:B------:R-:W-:Y:S01]  /*17190*/  LOP3.LUT R6, R2, 0xffff, RZ, 0xc0, !PT ;  /* 0x0000ffff02067812 */ /* 0x000fe200078ec0ff */
[----:B------:R-:W-:Y:S01]  /*171a0*/  FFMA.FTZ R5, R185, c[0x0][0x23c], -R12 ;  /* 0x00008f00b9057a23 */ /* 0x000fe2000001080c */
[----:B------:R1:W-:Y:S01]  /*171b0*/  MUFU.EX2 R178, R0 ;  /* 0x0000000000b27308 */ /* 0x0003e20000000800 */
[----:B------:R-:W-:Y:S01]  /*171c0*/  FMUL.FTZ R124, R124, R22 ;  /* 0x000000167c7c7220 */ /* 0x000fe20000410000 */
[----:B------:R-:W-:Y:S01]  /*171d0*/  MOV R185, R60 ;  /* 0x0000003c00b97202 */ /* 0x000fe20000000f00 */
[----:B------:R-:W-:Y:S01]  /*171e0*/  FMUL.FTZ R125, R125, R22 ;  /* 0x000000167d7d7220 */ /* 0x000fe20000410000 */
[----:B------:R-:W-:Y:S01]  /*171f0*/  LOP3.LUT R16, R2, 0xff, RZ, 0xc0, !PT ;  /* 0x000000ff02107812 */ /* 0x000fe200078ec0ff */
[----:B------:R-:W-:Y:S01]  /*17200*/  HMMA.16816.F32.BF16 R172, R8, R18, R92 ;  /* 0x0000001208ac723c */ /* 0x000fe2000004185c */
[-C--:B------:R-:W-:Y:S01]  /*17210*/  FMUL.FTZ R126, R126, R21.reuse ;  /* 0x000000157e7e7220 */ /* 0x080fe20000410000 */
[----:B------:R-:W-:Y:S01]  /*17220*/  LDSM.16.MT88.4 R92, [R203+0xb800] ;  /* 0x00b80000cb5c783b */ /* 0x000fe20000004200 */
[----:B------:R2:W-:Y:S01]  /*17230*/  MUFU.EX2 R138, R5 ;  /* 0x00000005008a7308 */ /* 0x0005e20000000800 */
[----:B------:R-:W-:-:S02]  /*17240*/  FMUL.FTZ R127, R127, R21 ;  /* 0x000000157f7f7220 */ /* 0x000fc40000410000 */
[--C-:B------:R-:W-:Y:S01]  /*17250*/  FFMA.FTZ R26, R238, c[0x0][0x23c], -R13.reuse ;  /* 0x00008f00ee1a7a23 */ /* 0x100fe2000001080d */
[----:B------:R-:W-:Y:S01]  /*17260*/  SHF.R.U32.HI R19, RZ, 0x18, R2 ;  /* 0x00000018ff137819 */ /* 0x000fe20000011602 */
[----:B------:R-:W-:Y:S01]  /*17270*/  IMAD.WIDE.U32 R2, R177, -0x2daee0ad, RZ ;  /* 0xd2511f53b1027825 */ /* 0x000fe200078e00ff */
[C---:B------:R-:W-:Y:S01]  /*17280*/  HMMA.16816.F32.BF16 R72, R8.reuse, R32, R72 ;  /* 0x000000200848723c */ /* 0x040fe20000041848 */
[----:B------:R-:W-:Y:S02]  /*17290*/  MOV R177, R61 ;  /* 0x0000003d00b17202 */ /* 0x000fe40000000f00 */
[----:B-1----:R-:W-:Y:S01]  /*172a0*/  FFMA.FTZ R0, R188, c[0x0][0x23c], -R12 ;  /* 0x00008f00bc007a23 */ /* 0x002fe2000001080c */
[----:B------:R-:W-:Y:S01]  /*172b0*/  LOP3.LUT R18, R2, 0xff, RZ, 0xc0, !PT ;  /* 0x000000ff02127812 */ /* 0x000fe200078ec0ff */
[----:B------:R-:W-:Y:S01]  /*172c0*/  FFMA.FTZ R7, R190, c[0x0][0x23c], -R13 ;  /* 0x00008f00be077a23 */ /* 0x000fe2000001080d */
[--C-:B------:R-:W-:Y:S01]  /*172d0*/  SHF.R.U32.HI R17, RZ, 0x10, R2.reuse ;  /* 0x00000010ff117819 */ /* 0x100fe20000011602 */
[----:B------:R1:W-:Y:S01]  /*172e0*/  MUFU.EX2 R139, R0 ;  /* 0x00000000008b7308 */ /* 0x0003e20000000800 */
[----:B------:R-:W-:Y:S01]  /*172f0*/  SHF.R.U32.HI R12, RZ, 0x18, R2 ;  /* 0x00000018ff0c7819 */ /* 0x000fe20000011602 */
[----:B------:R-:W-:Y:S01]  /*17300*/  HMMA.16816.F32.BF16 R104, R8, R28, R104 ;  /* 0x0000001c0868723c */ /* 0x000fe20000041868 */
[----:B--2---:R-:W-:Y:S01]  /*17310*/  LOP3.LUT R5, R2, 0xffff, RZ, 0xc0, !PT ;  /* 0x0000ffff02057812 */ /* 0x004fe200078ec0ff */
[----:B------:R-:W-:Y:S01]  /*17320*/  FFMA.FTZ R2, R239, c[0x0][0x23c], -R14 ;  /* 0x00008f00ef027a23 */ /* 0x000fe2000001080e */
[----:B------:R-:W-:-:S02]  /*17330*/  MOV R188, R131 ;  /* 0x0000008300bc7202 */ /* 0x000fc40000000f00 */
[----:B------:R-:W-:Y:S01]  /*17340*/  MOV R239, R63 ;  /* 0x0000003f00ef7202 */ /* 0x000fe20000000f00 */
[----:B------:R2:W-:Y:S01]  /*17350*/  MUFU.EX2 R133, R2 ;  /* 0x0000000200857308 */ /* 0x0005e20000000800 */
[----:B------:R-:W-:Y:S01]  /*17360*/  MOV R238, R47 ;  /* 0x0000002f00ee7202 */ /* 0x000fe20000000f00 */
[----:B------:R-:W-:Y:S01]  /*17370*/  HMMA.16816.F32.BF16 R32, R8, R30, R108 ;  /* 0x0000001e0820723c */ /* 0x000fe2000004186c */
[----:B------:R-:W-:Y:S01]  /*17380*/  MOV R190, R165 ;  /* 0x000000a500be7202 */ /* 0x000fe20000000f00 */
[----:B------:R-:W-:Y:S01]  /*17390*/  LDSM.16.MT88.4 R108, [R206+0xb800] ;  /* 0x00b80000ce6c783b */ /* 0x000fe20000004200 */
[----:B-1----:R-:W-:Y:S01]  /*173a0*/  LOP3.LUT R0, R3, UR18, R176, 0x96, !PT ;  /* 0x0000001203007c12 */ /* 0x002fe2000f8e96b0 */
[----:B------:R-:W-:-:S04]  /*173b0*/  FFMA.FTZ R3, R191, c[0x0][0x23c], -R14 ;  /* 0x00008f00bf037a23 */ /* 0x000fc8000001080e */
[C---:B------:R-:W-:Y:S01]  /*173c0*/  HMMA.16816.F32.BF16 R120, R8.reuse, R36, R120 ;  /* 0x000000240878723c */ /* 0x040fe20000041878 */
[----:B------:R-:W-:Y:S01]  /*173d0*/  FFMA.FTZ R14, R187, c[0x0][0x23c], -R14 ;  /* 0x00008f00bb0e7a23 */ /* 0x000fe2000001080e */
[----:B------:R-:W-:Y:S01]  /*173e0*/  MUFU.EX2 R26, R26 ;  /* 0x0000001a001a7308 */ /* 0x000fe20000000800 */
[----:B------:R-:W-:Y:S02]  /*173f0*/  MOV R176, R62 ;  /* 0x0000003e00b07202 */ /* 0x000fe40000000f00 */
[----:B------:R-:W-:Y:S01]  /*17400*/  MOV R191, R45 ;  /* 0x0000002d00bf7202 */ /* 0x000fe20000000f00 */
[----:B------:R-:W1:Y:S01]  /*17410*/  LDSM.16.MT88.4 R60, [R205+0xa800] ;  /* 0x00a80000cd3c783b */ /* 0x000e620000004200 */
[----:B--2---:R-:W-:Y:S01]  /*17420*/  SHF.R.U32.HI R2, RZ, 0x8, R6 ;  /* 0x00000008ff027819 */ /* 0x004fe20000011606 */
[----:B------:R-:W-:Y:S01]  /*17430*/  HMMA.16816.F32.BF16 R28, R8, R38, R124 ;  /* 0x00000026081c723c */ /* 0x000fe2000004187c */
[----:B------:R-:W-:Y:S01]  /*17440*/  LOP3.LUT R6, R15, 0xff, RZ, 0xc0, !PT ;  /* 0x000000ff0f067812 */ /* 0x000fe200078ec0ff */
[----:B------:R2:W-:Y:S01]  /*17450*/  MUFU.EX2 R132, R3 ;  /* 0x0000000300847308 */ /* 0x0005e20000000800 */
[----:B------:R-:W-:-:S02]  /*17460*/  PRMT R16, R16, 0x5410, R2 ;  /* 0x0000541010107816 */ /* 0x000fc40000000002 */
[----:B------:R-:W-:Y:S02]  /*17470*/  LOP3.LUT R2, R17, 0xff, RZ, 0xc0, !PT ;  /* 0x000000ff11027812 */ /* 0x000fe400078ec0ff */
[----:B------:R-:W-:Y:S02]  /*17480*/  LOP3.LUT R8, R4, 0xff, RZ, 0xc0, !PT ;  /* 0x000000ff04087812 */ /* 0x000fe400078ec0ff */
[----:B------:R-:W-:Y:S01]  /*17490*/  PRMT R12, R2, 0x5410, R12 ;  /* 0x00005410020c7816 */ /* 0x000fe2000000000c */
[----:B------:R3:W4:Y:S01]  /*174a0*/  MUFU.EX2 R17, R14 ;  /* 0x0000000e00117308 */ /* 0x0007220000000800 */
[C---:B------:R-:W-:Y:S02]  /*174b0*/  LOP3.LUT R2, R0.reuse, 0xffff, RZ, 0xc0, !PT ;  /* 0x0000ffff00027812 */ /* 0x040fe400078ec0ff */
[----:B------:R-:W-:Y:S02]  /*174c0*/  LOP3.LUT R9, R0, 0xff, RZ, 0xc0, !PT ;  /* 0x000000ff00097812 */ /* 0x000fe400078ec0ff */
[----:B------:R-:W-:-:S02]  /*174d0*/  SHF.R.U32.HI R11, RZ, 0x18, R0 ;  /* 0x00000018ff0b7819 */ /* 0x000fc40000011600 */
[----:B------:R-:W-:Y:S01]  /*174e0*/  SHF.R.U32.HI R2, RZ, 0x8, R2 ;  /* 0x00000008ff027819 */ /* 0x000fe20000011602 */
[----:B------:R5:W1:Y:S01]  /*174f0*/  MUFU.EX2 R15, R7 ;  /* 0x00000007000f7308 */ /* 0x000a620000000800 */
[----:B--2---:R-:W-:Y:S02]  /*17500*/  SHF.R.U32.HI R3, RZ, 0x8, R5 ;  /* 0x00000008ff037819 */ /* 0x004fe40000011605 */
[----:B------:R-:W-:Y:S02]  /*17510*/  SHF.R.U32.HI R5, RZ, 0x10, R4 ;  /* 0x00000010ff057819 */ /* 0x000fe40000011604 */
[----:B------:R-:W-:Y:S02]  /*17520*/  PRMT R13, R18, 0x5410, R3 ;  /* 0x00005410120d7816 */ /* 0x000fe40000000003 */
[----:B------:R-:W-:Y:S02]  /*17530*/  LOP3.LUT R3, R4, 0xffff, RZ, 0xc0, !PT ;  /* 0x0000ffff04037812 */ /* 0x000fe400078ec0ff */
[----:B---3--:R-:W-:-:S02]  /*17540*/  PRMT R14, R6, 0x5410, R19 ;  /* 0x00005410060e7816 */ /* 0x008fc40000000013 */
[----:B------:R-:W-:Y:S02]  /*17550*/  SHF.R.U32.HI R6, RZ, 0x10, R0 ;  /* 0x00000010ff067819 */ /* 0x000fe40000011600 */
[----:B------:R-:W-:Y:S02]  /*17560*/  PRMT R9, R9, 0x5410, R2 ;  /* 0x0000541009097816 */ /* 0x000fe40000000002 */
[----:B------:R-:W-:Y:S01]  /*17570*/  LOP3.LUT R0, R6, 0xff, RZ, 0xc0, !PT ;  /* 0x000000ff06007812 */ /* 0x000fe200078ec0ff */
[--C-:B------:R-:W-:Y:S01]  /*17580*/  HSET2.LE.AND R6, R12, R79.reuse, PT ;  /* 0x0000004f0c067233 */ /* 0x100fe20003803000 */
[----:B-----5:R-:W-:Y:S01]  /*17590*/  SHF.R.U32.HI R7, RZ, 0x18, R4 ;  /* 0x00000018ff077819 */ /* 0x020fe20000011604 */
[----:B------:R-:W-:Y:S01]  /*175a0*/  HSET2.LE.AND R9, R9, R79, PT ;  /* 0x0000004f09097233 */ /* 0x000fe20003803000 */
[----:B------:R-:W-:Y:S02]  /*175b0*/  SHF.R.U32.HI R4, RZ, 0x8, R3 ;  /* 0x00000008ff047819 */ /* 0x000fe40000011603 */
[----:B------:R-:W-:-:S02]  /*175c0*/  F2FP.BF16.PACK_AB R2, R186, R252 ;  /* 0x000000fcba02723e */ /* 0x000fc400000010ff */
[----:B------:R-:W-:Y:S02]  /*175d0*/  PRMT R10, R8, 0x5410, R4 ;  /* 0x00005410080a7816 */ /* 0x000fe40000000004 */
[----:B------:R-:W-:Y:S01]  /*175e0*/  PRMT R4, R0, 0x5410, R11 ;  /* 0x0000541000047816 */ /* 0x000fe2000000000b */
[--C-:B------:R-:W-:Y:S01]  /*175f0*/  HSET2.LE.AND R0, R16, R79.reuse, PT ;  /* 0x0000004f10007233 */ /* 0x100fe20003803000 */
[----:B------:R-:W-:Y:S01]  /*17600*/  LOP3.LUT R3, R5, 0xff, RZ, 0xc0, !PT ;  /* 0x000000ff05037812 */ /* 0x000fe200078ec0ff */
[----:B------:R-:W-:Y:S01]  /*17610*/  HSET2.LE.AND R5, R13, R79, PT ;  /* 0x0000004f0d057233 */ /* 0x000fe20003803000 */
[----:B------:R-:W-:Y:S02]  /*17620*/  MOV R187, R46 ;  /* 0x0000002e00bb7202 */ /* 0x000fe40000000f00 */
[----:B------:R-:W-:Y:S01]  /*17630*/  LOP3.LUT R130, R0, R2, RZ, 0xc0, !PT ;  /* 0x0000000200827212 */ /* 0x000fe200078ec0ff */
[----:B------:R-:W2:Y:S01]  /*17640*/  LDSM.16.MT88.4 R44, [R206+0xa800] ;  /* 0x00a80000ce2c783b */ /* 0x000ea20000004200 */
[----:B----4-:R-:W-:-:S02]  /*17650*/  F2FP.BF16.PACK_AB R0, R17, R132 ;  /* 0x000000841100723e */ /* 0x010fc400000010ff */
[----:B------:R-:W-:Y:S01]  /*17660*/  PRMT R8, R3, 0x5410, R7 ;  /* 0x0000541003087816 */ /* 0x000fe20000000007 */
[--C-:B------:R-:W-:Y:S01]  /*17670*/  HSET2.LE.AND R7, R10, R79.reuse, PT ;  /* 0x0000004f0a077233 */ /* 0x100fe20003803000 */
[----:B------:R-:W-:Y:S01]  /*17680*/  LOP3.LUT R126, R5, R0, RZ, 0xc0, !PT ;  /* 0x00000000057e7212 */ /* 0x000fe200078ec0ff */
[--C-:B------:R-:W-:Y:S01]  /*17690*/  HSET2.LE.AND R10, R4, R79.reuse, PT ;  /* 0x0000004f040a7233 */ /* 0x100fe20003803000 */
[----:B------:R-:W-:Y:S01]  /*176a0*/  F2FP.BF16.PACK_AB R4, R138, R139 ;  /* 0x0000008b8a04723e */ /* 0x000fe200000010ff */
[--C-:B------:R-:W-:Y:S01]  /*176b0*/  HSET2.LE.AND R3, R14, R79.reuse, PT ;  /* 0x0000004f0e037233 */ /* 0x100fe20003803000 */
[----:B-1----:R-:W-:Y:S01]  /*176c0*/  F2FP.BF16.PACK_AB R2, R20, R15 ;  /* 0x0000000f1402723e */ /* 0x002fe200000010ff */
[----:B------:R-:W-:Y:S01]  /*176d0*/  HSET2.LE.AND R8, R8, R79, PT ;  /* 0x0000004f08087233 */ /* 0x000fe20003803000 */
[----:B------:R-:W-:Y:S01]  /*176e0*/  F2FP.BF16.PACK_AB R0, R196, R236 ;  /* 0x000000ecc400723e */ /* 0x000fe200000010ff */
[----:B------:R-:W-:Y:S01]  /*176f0*/  LDSM.16.MT88.4 R76, [R201+0xb800] ;  /* 0x00b80000c94c783b */ /* 0x000fe20000004200 */
[----:B------:R-:W-:-:S02]  /*17700*/  LOP3.LUT R131, R3, R4, RZ, 0xc0, !PT ;  /* 0x0000000403837212 */ /* 0x000fc400078ec0ff */
[----:B------:R-:W-:Y:S01]  /*17710*/  LOP3.LUT R127, R6, R2, RZ, 0xc0, !PT ;  /* 0x00000002067f7212 */ /* 0x000fe200078ec0ff */
[----:B------:R-:W-:Y:S01]  /*17720*/  FFMA.FTZ R2, R197, R21, R190 ;  /* 0x00000015c5027223 */ /* 0x000fe200000100be */
[----:B------:R-:W-:Y:S02]  /*17730*/  LOP3.LUT R128, R7, R0, RZ, 0xc0, !PT ;  /* 0x0000000007807212 */ /* 0x000fe400078ec0ff */
[----:B------:R-:W1:Y:S01]  /*17740*/  LDSM.16.MT88.4 R4, [R205+0xb800] ;  /* 0x00b80000cd04783b */ /* 0x000e620000004200 */
[----:B------:R-:W-:Y:S02]  /*17750*/  F2FP.BF16.PACK_AB R0, R178, R184 ;  /* 0x000000b8b200723e */ /* 0x000fe400000010ff */
[----:B------:R-:W-:Y:S02]  /*17760*/  MOV R19, R167 ;  /* 0x000000a700137202 */ /* 0x000fe40000000f00 */
[----:B------:R-:W-:Y:S01]  /*17770*/  LOP3.LUT R129, R8, R0, RZ, 0xc0, !PT ;  /* 0x0000000008817212 */ /* 0x000fe200078ec0ff */
[----:B------:R-:W-:Y:S01]  /*17780*/  LDSM.16.MT88.4 R164, [R203+0xa800] ;  /* 0x00a80000cba4783b */ /* 0x000fe20000004200 */
[----:B------:R-:W-:Y:S01]  /*17790*/  F2FP.BF16.PACK_AB R0, R25, R133 ;  /* 0x000000851900723e */ /* 0x000fe200000010ff */
[----:B------:R-:W-:Y:S01]  /*177a0*/  FFMA.FTZ R3, R189, R22, R19 ;  /* 0x00000016bd037223 */ /* 0x000fe20000010013 */
[----:B------:R-:W-:-:S02]  /*177b0*/  MOV R18, R148 ;  /* 0x0000009400127202 */ /* 0x000fc40000000f00 */
[----:B------:R-:W-:Y:S01]  /*177c0*/  MOV R11, R149 ;  /* 0x00000095000b7202 */ /* 0x000fe20000000f00 */
[C---:B------:R-:W-:Y:S01]  /*177d0*/  HMMA.16816.F32.BF16 R52, R128.reuse, R60, R52 ;  /* 0x0000003c8034723c */ /* 0x040fe20000041834 */
[----:B------:R-:W-:Y:S02]  /*177e0*/  MOV R16, R150 ;  /* 0x0000009600107202 */ /* 0x000fe40000000f00 */
[----:B------:R-:W-:Y:S01]  /*177f0*/  MOV R14, R151 ;  /* 0x00000097000e7202 */ /* 0x000fe20000000f00 */
[----:B------:R-:W-:Y:S01]  /*17800*/  FFMA.FTZ R8, R18, R23, R11 ;  /* 0x0000001712087223 */ /* 0x000fe2000001000b */
[----:B------:R-:W3:Y:S01]  /*17810*/  LDSM.16.MT88.4 R148, [R201+0xa800] ;  /* 0x00a80000c994783b */ /* 0x000ee20000004200 */
[----:B------:R-:W-:Y:S02]  /*17820*/  LOP3.LUT R124, R9, R0, RZ, 0xc0, !PT ;  /* 0x00000000097c7212 */ /* 0x000fe400078ec0ff */
[----:B------:R-:W-:Y:S01]  /*17830*/  F2FP.BF16.PACK_AB R0, R27, R26 ;  /* 0x0000001a1b00723e */ /* 0x000fe200000010ff */
[----:B------:R-:W-:Y:S01]  /*17840*/  FADD.FTZ R8, R187, R8 ;  /* 0x00000008bb087221 */ /* 0x000fe20000010000 */
[----:B--2---:R-:W-:Y:S02]  /*17850*/  HMMA.16816.F32.BF16 R36, R128, R44, R240 ;  /* 0x0000002c8024723c */ /* 0x004fe400000418f0 */
[----:B------:R-:W-:Y:S01]  /*17860*/  LOP3.LUT R125, R10, R0, RZ, 0xc0, !PT ;  /* 0x000000000a7d7212 */ /* 0x000fe200078ec0ff */
[----:B------:R-:W-:-:S04]  /*17870*/  FFMA.FTZ R0, R16, R24, R14 ;  /* 0x0000001810007223 */ /* 0x000fc8000001000e */
        /* <DEDUP_REMOVED lines=11> */
[----:B-1----:R-:W-:Y:S01]  /*17930*/  HMMA.16816.F32.BF16 R116, R128, R4, R116 ;  /* 0x000000048074723c */ /* 0x002fe20000041874 */
[----:B------:R-:W-:-:S07]  /*17940*/  FADD.FTZ R0, R25, R0 ;  /* 0x0000000019007221 */ /* 0x000fce0000010000 */
[----:B------:R-:W-:Y:S07]  /*17950*/  HMMA.16816.F32.BF16 R120, R124, R4, R120 ;  /* 0x000000047c78723c */ /* 0x000fee0000041878 */
[----:B------:R-:W-:Y:S01]  /*17960*/  FADD.FTZ R4, R199, R2 ;  /* 0x00000002c7047221 */ /* 0x000fe20000010000 */
[----:B---3--:R-:W-:Y:S01]  /*17970*/  HMMA.16816.F32.BF16 R140, R128, R148, R140 ;  /* 0x00000094808c723c */ /* 0x008fe2000004188c */
        /* <DEDUP_REMOVED lines=45> */
.L_x_1981:
[----:B-1-3--:R-:W-:-:S06]  /*17c50*/  UISETP.GT.AND UP0, UPT, UR33, UR19, UPT ;  /* 0x000000132100728c */ /* 0x00afcc000bf04270 */
[----:B------:R-:W-:-:S13]  /*17c60*/  PLOP3.LUT P0, PT, PT, PT, UP0, 0x80, 0x0 ;  /* 0x000000000000781c */ /* 0x000fda0003f0f008 */
[----:B------:R-:W-:Y:S05]  /*17c70*/  @!P0 BRA `(.L_x_1994) ;  /* 0x0000406000008947 */ /* 0x000fea0003800000 */
[----:B------:R-:W2:Y:S01]  /*17c80*/  LDL.LU R10, [R1+0x94] ;  /* 0x00009400010a7983 */ /* 0x000ea20000300800 */
[----:B------:R-:W1:Y:S01]  /*17c90*/  LDC.U8 R0, c[0x0][0x2d8] ;  /* 0x0000b600ff007b82 */ /* 0x000e620000000000 */
[----:B------:R-:W-:Y:S01]  /*17ca0*/  MOV R132, R135 ;  /* 0x0000008700847202 */ /* 0x000fe20000000f00 */
[----:B------:R-:W-:Y:S01]  /*17cb0*/  IMAD.MOV.U32 R138, RZ, RZ, R137 ;  /* 0x000000ffff8a7224 */ /* 0x000fe200078e0089 */
[----:B------:R-:W3:Y:S01]  /*17cc0*/  LDL.64 R12, [R1+0x48] ;  /* 0x00004800010c7983 */ /* 0x000ee20000100a00 */
[----:B------:R-:W-:Y:S02]  /*17cd0*/  MOV R3, R136 ;  /* 0x0000008800037202 */ /* 0x000fe40000000f00 */
[----:B------:R-:W-:Y:S01]  /*17ce0*/  MOV R133, R134 ;  /* 0x0000008600857202 */ /* 0x000fe20000000f00 */
[----:B------:R-:W4:Y:S04]  /*17cf0*/  LDL R9, [R1+0x60] ;  /* 0x0000600001097983 */ /* 0x000f280000100800 */
[----:B------:R-:W5:Y:S04]  /*17d00*/  LDL.LU R2, [R1+0x70] ;  /* 0x0000700001027983 */ /* 0x000f680000300800 */
[----:B------:R-:W2:Y:S04]  /*17d10*/  LDL.LU R8, [R1+0x90] ;  /* 0x0000900001087983 */ /* 0x000ea80000300800 */
[----:B------:R-:W2:Y:S04]  /*17d20*/  LDL.LU.64 R6, [R1+0x78] ;  /* 0x0000780001067983 */ /* 0x000ea80000300a00 */
[----:B------:R-:W2:Y:S01]  /*17d30*/  LDL.LU.64 R4, [R1+0x88] ;  /* 0x0000880001047983 */ /* 0x000ea20000300a00 */
[----:B-1----:R-:W-:-:S03]  /*17d40*/  PRMT R0, R0, 0x7054, R0 ;  /* 0x0000705400007816 */ /* 0x002fc60000000000 */
[----:B------:R-:W2:Y:S01]  /*17d50*/  LDL.LU R11, [R1+0x28] ;  /* 0x00002800010b7983 */ /* 0x000ea20000300800 */
[----:B---3--:R-:W-:Y:S01]  /*17d60*/  IMAD.MOV.U32 R14, RZ, RZ, R12 ;  /* 0x000000ffff0e7224 */ /* 0x008fe200078e000c */
[----:B------:R-:W-:Y:S02]  /*17d70*/  MOV R15, R13 ;  /* 0x0000000d000f7202 */ /* 0x000fe40000000f00 */
[----:B----4-:R-:W-:Y:S01]  /*17d80*/  ISETP.GE.AND P4, PT, R9, c[0x0][0x220], PT ;  /* 0x0000880009007a0c */ /* 0x010fe20003f86270 */
[----:B--2---:R-:W-:-:S04]  /*17d90*/  IMAD.WIDE.U32 R12, R11, -0x326172a9, RZ ;  /* 0xcd9e8d570b0c7825 */ /* 0x004fc800078e00ff */
[----:B------:R-:W-:Y:S01]  /*17da0*/  IMAD.WIDE.U32 R10, R10, -0x326172a9, RZ ;  /* 0xcd9e8d570a0a7825 */ /* 0x000fe200078e00ff */
[-C--:B-----5:R-:W-:Y:S01]  /*17db0*/  LOP3.LUT R0, R13, R2.reuse, RZ, 0x3c, !PT ;  /* 0x000000020d007212 */ /* 0x0a0fe200078e3cff */
[----:B------:R1:W-:Y:S03]  /*17dc0*/  STL.64 [R1+0x28], R12 ;  /* 0x0000280c01007387 */ /* 0x0003e60000100a00 */
[----:B------:R-:W-:Y:S01]  /*17dd0*/  LOP3.LUT R2, R11, R2, RZ, 0x3c, !PT ;  /* 0x000000020b027212 */ /* 0x000fe200078e3cff */
[----:B------:R2:W-:Y:S01]  /*17de0*/  STL.64 [R1+0x20], R10 ;  /* 0x0000200a01007387 */ /* 0x0005e20000100a00 */
[----:B------:R-:W-:Y:S02]  /*17df0*/  IMAD.MOV.U32 R5, RZ, RZ, R7 ;  /* 0x000000ffff057224 */ /* 0x000fe400078e0007 */
[----:B-1----:R-:W-:-:S04]  /*17e00*/  IMAD.WIDE.U32 R12, R8, -0x2daee0ad, RZ ;  /* 0xd2511f53080c7825 */ /* 0x002fc800078e00ff */
[----:B--2---:R-:W-:Y:S01]  /*17e10*/  IMAD.WIDE.U32 R10, R0, -0x2daee0ad, RZ ;  /* 0xd2511f53000a7825 */ /* 0x004fe200078e00ff */
[----:B------:R1:W-:Y:S03]  /*17e20*/  STL.64 [R1+0x8], R12 ;  /* 0x0000080c01007387 */ /* 0x0003e60000100a00 */
[----:B------:R-:W-:Y:S01]  /*17e30*/  IMAD.WIDE.U32 R8, R2, -0x2daee0ad, RZ ;  /* 0xd2511f5302087825 */ /* 0x000fe200078e00ff */
[----:B------:R1:W-:Y:S04]  /*17e40*/  STL.64 [R1+0x18], R10 ;  /* 0x0000180a01007387 */ /* 0x0003e80000100a00 */
[----:B------:R1:W-:Y:S04]  /*17e50*/  STL.64 [R1+0x30], R4 ;  /* 0x0000300401007387 */ /* 0x0003e80000100a00 */
[----:B------:R1:W-:Y:S01]  /*17e60*/  STL.64 [R1+0x10], R8 ;  /* 0x0000100801007387 */ /* 0x0003e20000100a00 */
[----:B------:R-:W-:Y:S01]  /*17e70*/  ISETP.GE.AND P5, PT, R14, c[0x0][0x220], PT ;  /* 0x000088000e007a0c */ /* 0x000fe20003fa6270 */
[----:B------:R-:W-:Y:S05]  /*17e80*/  BRA `(.L_x_1995) ;  /* 0x000002e000007947 */ /* 0x000fea0003800000 */
.L_x_1997:
        /* <DEDUP_REMOVED lines=46> */
.L_x_1995:
        /* <DEDUP_REMOVED lines=52> */
[----:B------:R-:W-:Y:S05]  /*184b0*/  LDSM.16.M88.4 R192, [R210+0x2000] ;  /* 0x00200000d2c0783b */ /* 0x000fea0000000200 */
[----:B------:R-:W-:Y:S01]  /*184c0*/  LDSM.16.M88.4 R196, [R209+0x8800] ;  /* 0x00880000d1c4783b */ /* 0x000fe20000000200 */
        /* <DEDUP_REMOVED lines=8> */
[-C--:B-----5:R-:W-:Y:S08]  /*18550*/  HMMA.16816.F32.BF16 R4, R176, R180.reuse, R4 ;  /* 0x000000b4b004723c */ /* 0x0a0ff00000041804 */
        /* <DEDUP_REMOVED lines=79> */
.L_x_1996:
[----:B------:R-:W2:Y:S01]  /*18a50*/  S2R R2, SR_TID.X ;  /* 0x0000000000027919 */ /* 0x000ea20000002100 */
[----:B------:R-:W-:Y:S01]  /*18a60*/  IMAD.U32 R0, RZ, RZ, UR32 ;  /* 0x00000020ff007e24 */ /* 0x000fe2000f8e00ff */
[----:B------:R-:W-:Y:S02]  /*18a70*/  UISETP.GT.AND UP0, UPT, UR32, UR19, UPT ;  /* 0x000000132000728c */ /* 0x000fe4000bf04270 */
[----:B------:R-:W-:Y:S04]  /*18a80*/  UMOV UR33, UR32 ;  /* 0x0000002000217c82 */ /* 0x000fe80008000000 */
[----:B------:R-:W3:Y:S06]  /*18a90*/  LDL.64 R250, [R1+0x28] ;  /* 0x0000280001fa7983 */ /* 0x000eec0000100a00 */
[----:B------:R-:W4:Y:S06]  /*18aa0*/  LDL.64 R232, [R1+0x18] ;  /* 0x0000180001e87983 */ /* 0x000f2c0000100a00 */
[----:B------:R-:W5:Y:S06]  /*18ab0*/  LDL.64 R230, [R1+0x10] ;  /* 0x0000100001e67983 */ /* 0x000f6c0000100a00 */
[----:B------:R-:W3:Y:S01]  /*18ac0*/  LDL.64 R236, [R1+0x20] ;  /* 0x0000200001ec7983 */ /* 0x000ee20000100a00 */
[----:B--2---:R-:W-:Y:S05]  /*18ad0*/  IMAD.SHL.U32 R2, R2, 0x2, RZ ;  /* 0x0000000202027824 */ /* 0x004fea00078e00ff */
[----:B------:R-:W-:Y:S05]  /*18ae0*/  LOP3.LUT R2, R2, 0x6, RZ, 0xc0, !PT ;  /* 0x0000000602027812 */ /* 0x000fea00078ec0ff */
[----:B------:R-:W-:Y:S04]  /*18af0*/  IMAD R0, R0, 0x20, R2 ;  /* 0x0000002000007824 */ /* 0x000fe800078e0202 */
[--C-:B------:R-:W-:Y:S01]  /*18b00*/  IMAD.IADD R2, R218, 0x1, -R0.reuse ;  /* 0x00000001da027824 */ /* 0x100fe200078e0a00 */
[C---:B------:R-:W-:Y:S01]  /*18b10*/  IADD3 R139, R0.reuse, 0x1, RZ ;  /* 0x00000001008b7810 */ /* 0x040fe20007ffe0ff */
[----:B------:R-:W-:Y:S01]  /*18b20*/  IMAD.IADD R134, R217, 0x1, -R0 ;  /* 0x00000001d9867824 */ /* 0x000fe200078e0a00 */
[C---:B-1----:R-:W-:Y:S02]  /*18b30*/  IADD3 R137, R0.reuse, 0x8, RZ ;  /* 0x0000000800897810 */ /* 0x042fe40007ffe0ff */
[----:B------:R-:W-:Y:S02]  /*18b40*/  IABS R2, R2 ;  /* 0x0000000200027213 */ /* 0x000fe40000000000 */
[C---:B------:R-:W-:Y:S02]  /*18b50*/  IADD3 R136, R0.reuse, 0x9, RZ ;  /* 0x0000000900887810 */ /* 0x040fe40007ffe0ff */
[----:B------:R-:W1:Y:S01]  /*18b60*/  I2F R175, R2 ;  /* 0x0000000200af7306 */ /* 0x000e620000201400 */
        /* <DEDUP_REMOVED lines=10> */
[----:B------:R-:W-:Y:S01]  /*18c10*/  ISETP.GE.OR P3, PT, R139, R227, !P3 ;  /* 0x000000e38b00720c */ /* 0x000fe20005f66670 */
[----:B-1----:R-:W-:Y:S01]  /*18c20*/  FFMA.FTZ R4, R175, -UR27, R4 ;  /* 0x8000001baf047c23 */ /* 0x002fe20008010004 */
[----:B------:R-:W-:Y:S01]  /*18c30*/  IABS R2, R134 ;  /* 0x0000008600027213 */ /* 0x000fe20000000000 */
[----:B------:R-:W-:Y:S03]  /*18c40*/  IMAD.IADD R134, R216, 0x1, -R0 ;  /* 0x00000001d8867824 */ /* 0x000fe600078e0a00 */
[----:B------:R1:W2:Y:S02]  /*18c50*/  I2F R189, R2 ;  /* 0x0000000200bd7306 */ /* 0x0002a40000201400 */
[----:B-1----:R-:W-:Y:S01]  /*18c60*/  IABS R2, R134 ;  /* 0x0000008600027213 */ /* 0x002fe20000000000 */
[----:B--2---:R-:W-:Y:S02]  /*18c70*/  FFMA.FTZ R6, R189, -UR27, R6 ;  /* 0x8000001bbd067c23 */ /* 0x004fe40008010006 */
[----:B------:R-:W-:Y:S05]  /*18c80*/  IMAD.IADD R134, R223, 0x1, -R0 ;  /* 0x00000001df867824 */ /* 0x000fea00078e0a00 */
[----:B------:R1:W2:Y:S02]  /*18c90*/  I2F R191, R2 ;  /* 0x0000000200bf7306 */ /* 0x0002a40000201400 */
[----:B-1----:R-:W-:Y:S01]  /*18ca0*/  IABS R2, R134 ;  /* 0x0000008600027213 */ /* 0x002fe20000000000 */
[----:B--2---:R-:W-:Y:S02]  /*18cb0*/  FFMA.FTZ R8, R191, -UR27, R8 ;  /* 0x8000001bbf087c23 */ /* 0x004fe40008010008 */
[C---:B------:R-:W-:Y:S05]  /*18cc0*/  IMAD.IADD R134, R218.reuse, 0x1, -R139 ;  /* 0x00000001da867824 */ /* 0x040fea00078e0a8b */
[----:B------:R1:W2:Y:S02]  /*18cd0*/  I2F R194, R2 ;  /* 0x0000000200c27306 */ /* 0x0002a40000201400 */
[----:B-1----:R-:W-:Y:S01]  /*18ce0*/  IABS R2, R134 ;  /* 0x0000008600027213 */ /* 0x002fe20000000000 */
[----:B------:R-:W-:Y:S02]  /*18cf0*/  IMAD.IADD R134, R218, 0x1, -R137 ;  /* 0x00000001da867824 */ /* 0x000fe400078e0a89 */
[----:B--2---:R-:W-:Y:S05]  /*18d00*/  FFMA.FTZ R10, R194, -UR27, R10 ;  /* 0x8000001bc20a7c23 */ /* 0x004fea000801000a */
[----:B------:R1:W2:Y:S02]  /*18d10*/  I2F R193, R2 ;  /* 0x0000000200c17306 */ /* 0x0002a40000201400 */
[----:B-1----:R-:W-:Y:S01]  /*18d20*/  IABS R2, R134 ;  /* 0x0000008600027213 */ /* 0x002fe20000000000 */
[----:B------:R-:W-:Y:S02]  /*18d30*/  IMAD.IADD R134, R218, 0x1, -R136 ;  /* 0x00000001da867824 */ /* 0x000fe400078e0a88 */
[----:B--2---:R-:W-:Y:S05]  /*18d40*/  FFMA.FTZ R5, R193, -UR27, R5 ;  /* 0x8000001bc1057c23 */ /* 0x004fea0008010005 */
[----:B------:R-:W1:Y:S02]  /*18d50*/  I2F R192, R2 ;  /* 0x0000000200c07306 */ /* 0x000e640000201400 */
[----:B-1----:R-:W-:Y:S01]  /*18d60*/  FFMA.FTZ R16, R192, -UR27, R16 ;  /* 0x8000001bc0107c23 */ /* 0x002fe20008010010 */
[----:B------:R-:W-:Y:S01]  /*18d70*/  IABS R2, R134 ;  /* 0x0000008600027213 */ /* 0x000fe20000000000 */
[C---:B------:R-:W-:Y:S06]  /*18d80*/  IMAD.IADD R134, R217.reuse, 0x1, -R139 ;  /* 0x00000001d9867824 */ /* 0x040fec00078e0a8b */
[----:B------:R-:W1:Y:S02]  /*18d90*/  I2F R190, R2 ;  /* 0x0000000200be7306 */ /* 0x000e640000201400 */
[----:B-1----:R-:W-:Y:S01]  /*18da0*/  FFMA.FTZ R17, R190, -UR27, R17 ;  /* 0x8000001bbe117c23 */ /* 0x002fe20008010011 */
[----:B------:R-:W-:Y:S01]  /*18db0*/  IABS R2, R134 ;  /* 0x0000008600027213 */ /* 0x000fe20000000000 */
[----:B------:R-:W-:Y:S01]  /*18dc0*/  IMAD.IADD R134, R218, 0x1, -R135 ;  /* 0x00000001da867824 */ /* 0x000fe200078e0a87 */
[----:B------:R-:W2:Y:S05]  /*18dd0*/  LDL.64 R190, [R1+0x8] ;  /* 0x0000080001be7983 */ /* 0x000eaa0000100a00 */
[----:B------:R-:W1:Y:S02]  /*18de0*/  I2F R188, R2 ;  /* 0x0000000200bc7306 */ /* 0x000e640000201400 */
[----:B-1----:R-:W-:Y:S01]  /*18df0*/  FFMA.FTZ R7, R188, -UR27, R7 ;  /* 0x8000001bbc077c23 */ /* 0x002fe20008010007 */
[----:B------:R-:W-:Y:S01]  /*18e00*/  IABS R2, R134 ;  /* 0x0000008600027213 */ /* 0x000fe20000000000 */
[----:B------:R-:W-:Y:S06]  /*18e10*/  IMAD.IADD R134, R217, 0x1, -R137 ;  /* 0x00000001d9867824 */ /* 0x000fec00078e0a89 */
[----:B------:R-:W1:Y:S02]  /*18e20*/  I2F R187, R2 ;  /* 0x0000000200bb7306 */ /* 0x000e640000201400 */
[----:B-1----:R-:W-:Y:S01]  /*18e30*/  FFMA.FTZ R20, R187, -UR27, R20 ;  /* 0x8000001bbb147c23 */ /* 0x002fe20008010014 */
[----:B------:R-:W-:Y:S02]  /*18e40*/  IABS R2, R134 ;  /* 0x0000008600027213 */ /* 0x000fe40000000000 */
[----:B------:R-:W-:Y:S05]  /*18e50*/  IADD3 R134, R0, 0x11, RZ ;  /* 0x0000001100867810 */ /* 0x000fea0007ffe0ff */
[----:B------:R-:W1:Y:S01]  /*18e60*/  I2F R186, R2 ;  /* 0x0000000200ba7306 */ /* 0x000e620000201400 */
[----:B------:R-:W-:Y:S02]  /*18e70*/  IMAD.IADD R172, R218, 0x1, -R134 ;  /* 0x00000001daac7824 */ /* 0x000fe400078e0a86 */
[----:B-1----:R-:W-:Y:S03]  /*18e80*/  FFMA.FTZ R18, R186, -UR27, R18 ;  /* 0x8000001bba127c23 */ /* 0x002fe60008010012 */
[----:B------:R-:W-:Y:S01]  /*18e90*/  IABS R2, R172 ;  /* 0x000000ac00027213 */ /* 0x000fe20000000000 */
[----:B------:R-:W-:Y:S03]  /*18ea0*/  IMAD.IADD R172, R217, 0x1, -R136 ;  /* 0x00000001d9ac7824 */ /* 0x000fe600078e0a88 */
[----:B------:R-:W1:Y:S02]  /*18eb0*/  I2F R185, R2 ;  /* 0x0000000200b97306 */ /* 0x000e640000201400 */
[----:B------:R-:W-:Y:S08]  /*18ec0*/  IABS R172, R172 ;  /* 0x000000ac00ac7213 */ /* 0x000ff00000000000 */
[----:B------:R-:W3:Y:S01]  /*18ed0*/  I2F R184, R172 ;  /* 0x000000ac00b87306 */ /* 0x000ee20000201400 */
[----:B-1----:R-:W-:Y:S01]  /*18ee0*/  FFMA.FTZ R21, R185, -UR27, R21 ;  /* 0x8000001bb9157c23 */ /* 0x002fe20008010015 */
[----:B------:R-:W-:Y:S05]  /*18ef0*/  IADD3 R2, R0, 0x18, RZ ;  /* 0x0000001800027810 */ /* 0x000fea0007ffe0ff */
[----:B------:R-:W-:Y:S02]  /*18f00*/  IMAD.IADD R173, R218, 0x1, -R2 ;  /* 0x00000001daad7824 */ /* 0x000fe400078e0a02 */
[----:B---3--:R-:W-:Y:S03]  /*18f10*/  FFMA.FTZ R19, R184, -UR27, R19 ;  /* 0x8000001bb8137c23 */ /* 0x008fe60008010013 */
        /* <DEDUP_REMOVED lines=12> */
[----:B-1----:R-:W-:Y:S01]  /*18fe0*/  FFMA.FTZ R33, R181, -UR27, R33 ;  /* 0x8000001bb5217c23 */ /* 0x002fe20008010021 */
[----:B------:R-:W-:Y:S01]  /*18ff0*/  IABS R173, R174 ;  /* 0x000000ae00ad7213 */ /* 0x000fe20000000000 */
[C---:B------:R-:W-:Y:S06]  /*19000*/  IMAD.IADD R174, R217.reuse, 0x1, -R2 ;  /* 0x00000001d9ae7824 */ /* 0x040fec00078e0a02 */
[----:B------:R-:W1:Y:S02]  /*19010*/  I2F R180, R173 ;  /* 0x000000ad00b47306 */ /* 0x000e640000201400 */
[----:B-1----:R-:W-:Y:S01]  /*19020*/  FFMA.FTZ R23, R180, -UR27, R23 ;  /* 0x8000001bb4177c23 */ /* 0x002fe20008010017 */
[----:B------:R-:W-:Y:S01]  /*19030*/  IABS R173, R174 ;  /* 0x000000ae00ad7213 */ /* 0x000fe20000000000 */
[----:B------:R-:W-:Y:S06]  /*19040*/  IMAD.IADD R174, R217, 0x1, -R172 ;  /* 0x00000001d9ae7824 */ /* 0x000fec00078e0aac */
[----:B------:R-:W1:Y:S02]  /*19050*/  I2F R179, R173 ;  /* 0x000000ad00b37306 */ /* 0x000e640000201400 */
[----:B-1----:R-:W-:Y:S01]  /*19060*/  FFMA.FTZ R34, R179, -UR27, R34 ;  /* 0x8000001bb3227c23 */ /* 0x002fe20008010022 */
[----:B------:R-:W-:Y:S01]  /*19070*/  IABS R173, R174 ;  /* 0x000000ae00ad7213 */ /* 0x000fe20000000000 */
[----:B------:R-:W-:Y:S06]  /*19080*/  IMAD.IADD R174, R216, 0x1, -R139 ;  /* 0x00000001d8ae7824 */ /* 0x000fec00078e0a8b */
[----:B------:R-:W1:Y:S02]  /*19090*/  I2F R178, R173 ;  /* 0x000000ad00b27306 */ /* 0x000e640000201400 */
[----:B-1----:R-:W-:Y:S01]  /*190a0*/  FFMA.FTZ R35, R178, -UR27, R35 ;  /* 0x8000001bb2237c23 */ /* 0x002fe20008010023 */
[----:B------:R-:W-:Y:S02]  /*190b0*/  IABS R173, R174 ;  /* 0x000000ae00ad7213 */ /* 0x000fe40000000000 */
[----:B------:R-:W-:Y:S02]  /*190c0*/  FSEL R178, R10, -INF , !P1 ;  /* 0xff8000000ab27808 */ /* 0x000fe40004800000 */
[C---:B------:R-:W-:Y:S01]  /*190d0*/  ISETP.GE.AND P1, PT, R135.reuse, R222, PT ;  /* 0x000000de8700720c */ /* 0x040fe20003f26270 */
[----:B------:R-:W-:Y:S02]  /*190e0*/  IMAD.MOV.U32 R0, RZ, RZ, R173 ;  /* 0x000000ffff007224 */ /* 0x000fe400078e00ad */
[----:B------:R-:W-:Y:S01]  /*190f0*/  IMAD.IADD R173, R216, 0x1, -R137 ;  /* 0x00000001d8ad7824 */ /* 0x000fe200078e0a89 */
[C---:B------:R-:W-:Y:S01]  /*19100*/  ISETP.GE.OR P1, PT, R135.reuse, R227, !P1 ;  /* 0x000000e38700720c */ /* 0x040fe20004f26670 */
[----:B------:R-:W1:Y:S03]  /*19110*/  I2F R177, R0 ;  /* 0x0000000000b17306 */ /* 0x000e660000201400 */
[----:B------:R-:W-:Y:S02]  /*19120*/  FSEL R247, R20, -INF , !P1 ;  /* 0xff80000014f77808 */ /* 0x000fe40004800000 */
[CC--:B------:R-:W-:Y:S04]  /*19130*/  ISETP.GE.AND P1, PT, R135.reuse, R221.reuse, PT ;  /* 0x000000dd8700720c */ /* 0x0c0fe80003f26270 */
[-C--:B------:R-:W-:Y:S04]  /*19140*/  ISETP.GE.OR P1, PT, R135, R226.reuse, !P1 ;  /* 0x000000e28700720c */ /* 0x080fe80004f26670 */
[----:B------:R-:W-:Y:S02]  /*19150*/  FSEL R245, R22, -INF , !P1 ;  /* 0xff80000016f57808 */ /* 0x000fe40004800000 */
[C---:B------:R-:W-:Y:S04]  /*19160*/  ISETP.GE.AND P1, PT, R2.reuse, R221, PT ;  /* 0x000000dd0200720c */ /* 0x040fe80003f26270 */
[-C--:B------:R-:W-:Y:S04]  /*19170*/  ISETP.GE.OR P1, PT, R2, R226.reuse, !P1 ;  /* 0x000000e20200720c */ /* 0x080fe80004f26670 */
[----:B------:R-:W-:Y:S01]  /*19180*/  FSEL R194, R34, -INF , !P1 ;  /* 0xff80000022c27808 */ /* 0x000fe20004800000 */
[----:B-1----:R-:W-:Y:S01]  /*19190*/  FFMA.FTZ R9, R177, -UR27, R9 ;  /* 0x8000001bb1097c23 */ /* 0x002fe20008010009 */
[----:B------:R-:W-:Y:S01]  /*191a0*/  IABS R0, R173 ;  /* 0x000000ad00007213 */ /* 0x000fe20000000000 */
[----:B------:R-:W-:Y:S01]  /*191b0*/  IMAD.IADD R173, R216, 0x1, -R136 ;  /* 0x00000001d8ad7824 */ /* 0x000fe200078e0a88 */
[----:B------:R-:W-:Y:S02]  /*191c0*/  FSEL R177, R8, -INF , !P0 ;  /* 0xff80000008b17808 */ /* 0x000fe40004000000 */
[----:B------:R-:W1:Y:S01]  /*191d0*/  I2F R176, R0 ;  /* 0x0000000000b07306 */ /* 0x000e620000201400 */
[----:B------:R-:W-:Y:S02]  /*191e0*/  ISETP.GE.AND P0, PT, R139, R221, PT ;  /* 0x000000dd8b00720c */ /* 0x000fe40003f06270 */
[----:B------:R-:W-:Y:S02]  /*191f0*/  ISETP.GE.AND P1, PT, R137, R219, PT ;  /* 0x000000db8900720c */ /* 0x000fe40003f26270 */
[----:B------:R-:W-:Y:S02]  /*19200*/  ISETP.GE.OR P0, PT, R139, R226, !P0 ;  /* 0x000000e28b00720c */ /* 0x000fe40004706670 */
[----:B------:R-:W-:Y:S01]  /*19210*/  ISETP.GE.OR P1, PT, R137, R224, !P1 ;  /* 0x000000e08900720c */ /* 0x000fe20004f26670 */
[----:B-1----:R-:W-:Y:S01]  /*19220*/  FFMA.FTZ R12, R176, -UR27, R12 ;  /* 0x8000001bb00c7c23 */ /* 0x002fe2000801000c */
[----:B------:R-:W-:Y:S01]  /*19230*/  IABS R0, R173 ;  /* 0x000000ad00007213 */ /* 0x000fe20000000000 */
[----:B------:R-:W-:Y:S01]  /*19240*/  IMAD.IADD R173, R216, 0x1, -R135 ;  /* 0x00000001d8ad7824 */ /* 0x000fe200078e0a87 */
[----:B------:R-:W-:Y:S02]  /*19250*/  FSEL R176, R7, -INF , !P0 ;  /* 0xff80000007b07808 */ /* 0x000fe40004000000 */
[----:B------:R-:W1:Y:S01]  /*19260*/  I2F R175, R0 ;  /* 0x0000000000af7306 */ /* 0x000e620000201400 */
[C---:B------:R-:W-:Y:S04]  /*19270*/  ISETP.GE.AND P0, PT, R2.reuse, R222, PT ;  /* 0x000000de0200720c */ /* 0x040fe80003f06270 */
[----:B------:R-:W-:Y:S04]  /*19280*/  ISETP.GE.OR P0, PT, R2, R227, !P0 ;  /* 0x000000e30200720c */ /* 0x000fe80004706670 */
[----:B------:R-:W-:Y:S02]  /*19290*/  FSEL R197, R32, -INF , !P0 ;  /* 0xff80000020c57808 */ /* 0x000fe40004000000 */
[C---:B------:R-:W-:Y:S04]  /*192a0*/  ISETP.GE.AND P0, PT, R139.reuse, R219, PT ;  /* 0x000000db8b00720c */ /* 0x040fe80003f06270 */
[----:B------:R-:W-:Y:S01]  /*192b0*/  ISETP.GE.OR P0, PT, R139, R224, !P0 ;  /* 0x000000e08b00720c */ /* 0x000fe20004706670 */
[----:B-1----:R-:W-:Y:S01]  /*192c0*/  FFMA.FTZ R13, R175, -UR27, R13 ;  /* 0x8000001baf0d7c23 */ /* 0x002fe2000801000d */
[----:B------:R-:W-:Y:S01]  /*192d0*/  IABS R0, R173 ;  /* 0x000000ad00007213 */ /* 0x000fe20000000000 */
[----:B------:R-:W-:Y:S01]  /*192e0*/  IMAD.IADD R173, R216, 0x1, -R134 ;  /* 0x00000001d8ad7824 */ /* 0x000fe200078e0a86 */
[----:B------:R-:W-:Y:S01]  /*192f0*/  FSEL R175, R6, -INF , !P6 ;  /* 0xff80000006af7808 */ /* 0x000fe20007000000 */
[----:B------:R-:W-:Y:S01]  /*19300*/  IMAD.IADD R6, R216, 0x1, -R172 ;  /* 0x00000001d8067824 */ /* 0x000fe200078e0aac */
[----:B------:R-:W1:Y:S01]  /*19310*/  I2F R174, R0 ;  /* 0x0000000000ae7306 */ /* 0x000e620000201400 */
[C---:B------:R-:W-:Y:S04]  /*19320*/  ISETP.GE.AND P6, PT, R136.reuse, R222, PT ;  /* 0x000000de8800720c */ /* 0x040fe80003fc6270 */
[C---:B------:R-:W-:Y:S04]  /*19330*/  ISETP.GE.OR P6, PT, R136.reuse, R227, !P6 ;  /* 0x000000e38800720c */ /* 0x040fe800077c6670 */
[----:B------:R-:W-:Y:S02]  /*19340*/  FSEL R17, R17, -INF , !P6 ;  /* 0xff80000011117808 */ /* 0x000fe40007000000 */
[C---:B------:R-:W-:Y:S04]  /*19350*/  ISETP.GE.AND P6, PT, R136.reuse, R221, PT ;  /* 0x000000dd8800720c */ /* 0x040fe80003fc6270 */
[----:B------:R-:W-:Y:S04]  /*19360*/  ISETP.GE.OR P6, PT, R136, R226, !P6 ;  /* 0x000000e28800720c */ /* 0x000fe800077c6670 */
[----:B------:R-:W-:Y:S02]  /*19370*/  FSEL R19, R19, -INF , !P6 ;  /* 0xff80000013137808 */ /* 0x000fe40007000000 */
[----:B------:R-:W-:Y:S01]  /*19380*/  ISETP.GE.AND P6, PT, R139, R220, PT ;  /* 0x000000dc8b00720c */ /* 0x000fe20003fc6270 */
[----:B-1----:R-:W-:Y:S01]  /*19390*/  FFMA.FTZ R24, R174, -UR27, R24 ;  /* 0x8000001bae187c23 */ /* 0x002fe20008010018 */
[----:B------:R-:W-:Y:S02]  /*193a0*/  IABS R0, R173 ;  /* 0x000000ad00007213 */ /* 0x000fe40000000000 */
[----:B------:R-:W-:Y:S02]  /*193b0*/  FSEL R173, R4, -INF , !P2 ;  /* 0xff80000004ad7808 */ /* 0x000fe40005000000 */
[-C--:B------:R-:W-:Y:S02]  /*193c0*/  ISETP.GE.AND P2, PT, R137, R222.reuse, PT ;  /* 0x000000de8900720c */ /* 0x080fe40003f46270 */
[----:B------:R-:W1:Y:S01]  /*193d0*/  I2F R0, R0 ;  /* 0x0000000000007306 */ /* 0x000e620000201400 */
[----:B------:R-:W-:Y:S01]  /*193e0*/  ISETP.GE.OR P6, PT, R139, R225, !P6 ;  /* 0x000000e18b00720c */ /* 0x000fe200077c6670 */
[----:B------:R-:W-:Y:S01]  /*193f0*/  IMAD.IADD R139, R223, 0x1, -R139 ;  /* 0x00000001df8b7824 */ /* 0x000fe200078e0a8b */
[----:B------:R-:W-:Y:S02]  /*19400*/  ISETP.GE.OR P2, PT, R137, R227, !P2 ;  /* 0x000000e38900720c */ /* 0x000fe40005746670 */
[----:B------:R-:W-:Y:S02]  /*19410*/  FMNMX.FTZ R4, R173, R3, !PT ;  /* 0x00000003ad047209 */ /* 0x000fe40007810000 */
[----:B------:R-:W-:Y:S02]  /*19420*/  FSEL R16, R16, -INF , !P2 ;  /* 0xff80000010107808 */ /* 0x000fe40005000000 */
[C---:B------:R-:W-:Y:S02]  /*19430*/  ISETP.GE.AND P2, PT, R134.reuse, R222, PT ;  /* 0x000000de8600720c */ /* 0x040fe40003f46270 */
[----:B------:R-:W-:Y:S02]  /*19440*/  FSEL R32, R9, -INF , !P6 ;  /* 0xff80000009207808 */ /* 0x000fe40007000000 */
[----:B------:R-:W-:Y:S02]  /*19450*/  ISETP.GE.OR P2, PT, R134, R227, !P2 ;  /* 0x000000e38600720c */ /* 0x000fe40005746670 */
[----:B------:R-:W-:Y:S02]  /*19460*/  FSEL R174, R5, -INF , !P3 ;  /* 0xff80000005ae7808 */ /* 0x000fe40005800000 */
[----:B------:R-:W-:Y:S02]  /*19470*/  IABS R5, R139 ;  /* 0x0000008b00057213 */ /* 0x000fe40000000000 */
[----:B------:R-:W-:Y:S02]  /*19480*/  FSEL R246, R21, -INF , !P2 ;  /* 0xff80000015f67808 */ /* 0x000fe40005000000 */
[----:B------:R-:W3:Y:S01]  /*19490*/  I2F R21, R5 ;  /* 0x0000000500157306 */ /* 0x000ee20000201400 */
[----:B------:R-:W-:Y:S01]  /*194a0*/  FMNMX.FTZ R4, R174, R4, !PT ;  /* 0x00000004ae047209 */ /* 0x000fe20007810000 */
[----:B-1----:R-:W-:Y:S01]  /*194b0*/  FFMA.FTZ R25, R0, -UR27, R25 ;  /* 0x8000001b00197c23 */ /* 0x002fe20008010019 */
[-C--:B------:R-:W-:Y:S01]  /*194c0*/  ISETP.GE.AND P2, PT, R134, R221.reuse, PT ;  /* 0x000000dd8600720c */ /* 0x080fe20003f46270 */
[----:B------:R-:W-:Y:S01]  /*194d0*/  IMAD.IADD R0, R216, 0x1, -R2 ;  /* 0x00000001d8007824 */ /* 0x000fe200078e0a02 */
[C---:B------:R-:W-:Y:S02]  /*194e0*/  ISETP.GE.AND P3, PT, R137.reuse, R221, PT ;  /* 0x000000dd8900720c */ /* 0x040fe40003f66270 */
[----:B------:R-:W-:Y:S02]  /*194f0*/  FMNMX.FTZ R4, R16, R4, !PT ;  /* 0x0000000410047209 */ /* 0x000fe40007810000 */
[----:B------:R-:W-:Y:S02]  /*19500*/  IABS R0, R0 ;  /* 0x0000000000007213 */ /* 0x000fe40000000000 */
[----:B------:R-:W-:Y:S02]  /*19510*/  ISETP.GE.OR P3, PT, R137, R226, !P3 ;  /* 0x000000e28900720c */ /* 0x000fe40005f66670 */
[----:B------:R-:W1:Y:S01]  /*19520*/  I2F R20, R0 ;  /* 0x0000000000147306 */ /* 0x000e620000201400 */
[----:B------:R-:W-:Y:S02]  /*19530*/  FMNMX.FTZ R4, R17, R4, !PT ;  /* 0x0000000411047209 */ /* 0x000fe40007810000 */
[----:B------:R-:W-:Y:S02]  /*19540*/  FSEL R18, R18, -INF , !P3 ;  /* 0xff80000012127808 */ /* 0x000fe40005800000 */
[C---:B------:R-:W-:Y:S02]  /*19550*/  ISETP.GE.AND P3, PT, R172.reuse, R222, PT ;  /* 0x000000deac00720c */ /* 0x040fe40003f66270 */
[----:B------:R-:W-:Y:S02]  /*19560*/  FMNMX.FTZ R4, R247, R4, !PT ;  /* 0x00000004f7047209 */ /* 0x000fe40007810000 */
[C---:B------:R-:W-:Y:S01]  /*19570*/  ISETP.GE.OR P3, PT, R172.reuse, R227, !P3 ;  /* 0x000000e3ac00720c */ /* 0x040fe20005f66670 */
[----:B---3--:R-:W-:Y:S01]  /*19580*/  FFMA.FTZ R11, R21, -UR27, R11 ;  /* 0x8000001b150b7c23 */ /* 0x008fe2000801000b */
[----:B------:R-:W-:Y:S02]  /*19590*/  FMNMX.FTZ R5, R175, R132, !PT ;  /* 0x00000084af057209 */ /* 0x000fe40007810000 */
[----:B------:R-:W-:Y:S02]  /*195a0*/  FSEL R196, R33, -INF , !P3 ;  /* 0xff80000021c47808 */ /* 0x000fe40005800000 */
[----:B------:R-:W-:Y:S02]  /*195b0*/  ISETP.GE.AND P3, PT, R172, R221, PT ;  /* 0x000000ddac00720c */ /* 0x000fe40003f66270 */
[-C--:B------:R-:W-:Y:S02]  /*195c0*/  ISETP.GE.OR P2, PT, R134, R226.reuse, !P2 ;  /* 0x000000e28600720c */ /* 0x080fe40005746670 */
[----:B------:R-:W-:Y:S02]  /*195d0*/  ISETP.GE.OR P3, PT, R172, R226, !P3 ;  /* 0x000000e2ac00720c */ /* 0x000fe40005f66670 */
[----:B------:R-:W-:Y:S02]  /*195e0*/  FSEL R198, R23, -INF , !P2 ;  /* 0xff80000017c67808 */ /* 0x000fe40005000000 */
[----:B------:R-:W-:Y:S01]  /*195f0*/  ISETP.GE.AND P2, PT, R137, R220, PT ;  /* 0x000000dc8900720c */ /* 0x000fe20003f46270 */
[----:B-1----:R-:W-:Y:S01]  /*19600*/  FFMA.FTZ R28, R20, -UR27, R28 ;  /* 0x8000001b141c7c23 */ /* 0x002fe2000801001c */
[----:B------:R-:W-:Y:S02]  /*19610*/  FMNMX.FTZ R0, R176, R5, !PT ;  /* 0x00000005b0007209 */ /* 0x000fe40007810000 */
[----:B------:R-:W-:Y:S02]  /*19620*/  FMNMX.FTZ R5, R246, R4, !PT ;  /* 0x00000004f6057209 */ /* 0x000fe40007810000 */
[----:B------:R-:W-:Y:S02]  /*19630*/  FMNMX.FTZ R0, R18, R0, !PT ;  /* 0x0000000012007209 */ /* 0x000fe40007810000 */
[----:B------:R-:W-:Y:S02]  /*19640*/  FSEL R195, R35, -INF , !P3 ;  /* 0xff80000023c37808 */ /* 0x000fe40005800000 */
[----:B------:R-:W-:Y:S02]  /*19650*/  FMNMX.FTZ R4, R19, R0, !PT ;  /* 0x0000000013047209 */ /* 0x000fe40007810000 */
[----:B------:R-:W-:Y:S02]  /*19660*/  IABS R0, R6 ;  /* 0x0000000600007213 */ /* 0x000fe40000000000 */
[----:B------:R-:W-:Y:S02]  /*19670*/  FMNMX.FTZ R6, R197, R5, !PT ;  /* 0x00000005c5067209 */ /* 0x000fe40007810000 */
[----:B------:R-:W-:Y:S01]  /*19680*/  FMNMX.FTZ R5, R245, R4, !PT ;  /* 0x00000004f5057209 */ /* 0x000fe20007810000 */
[----:B------:R-:W-:Y:S01]  /*19690*/  IMAD.MOV.U32 R4, RZ, RZ, R0 ;  /* 0x000000ffff047224 */ /* 0x000fe200078e0000 */
[C---:B------:R-:W-:Y:S02]  /*196a0*/  ISETP.GE.AND P3, PT, R136.reuse, R220, PT ;  /* 0x000000dc8800720c */ /* 0x040fe40003f66270 */
[-C--:B------:R-:W-:Y:S01]  /*196b0*/  ISETP.GE.OR P2, PT, R137, R225.reuse, !P2 ;  /* 0x000000e18900720c */ /* 0x080fe20005746670 */
[----:B------:R-:W-:Y:S01]  /*196c0*/  IMAD.IADD R137, R223, 0x1, -R137 ;  /* 0x00000001df897824 */ /* 0x000fe200078e0a89 */
[----:B------:R-:W1:Y:S01]  /*196d0*/  I2F R8, R4 ;  /* 0x0000000400087306 */ /* 0x000e620000201400 */
[----:B------:R-:W-:Y:S02]  /*196e0*/  ISETP.GE.OR P3, PT, R136, R225, !P3 ;  /* 0x000000e18800720c */ /* 0x000fe40005f66670 */
[----:B------:R-:W-:Y:S02]  /*196f0*/  FMNMX.FTZ R5, R198, R5, !PT ;  /* 0x00000005c6057209 */ /* 0x000fe40007810000 */
[----:B------:R-:W-:Y:S02]  /*19700*/  IABS R7, R137 ;  /* 0x0000008900077213 */ /* 0x000fe40000000000 */
[----:B------:R-:W-:Y:S02]  /*19710*/  FSEL R34, R13, -INF , !P3 ;  /* 0xff8000000d227808 */ /* 0x000fe40005800000 */
[----:B------:R-:W-:Y:S01]  /*19720*/  FMNMX.FTZ R0, R196, R6, !PT ;  /* 0x00000006c4007209 */ /* 0x000fe20007810000 */
[----:B------:R3:W2:Y:S01]  /*19730*/  I2F R13, R7 ;  /* 0x00000007000d7306 */ /* 0x0006a20000201400 */
[----:B------:R-:W-:Y:S02]  /*19740*/  FSEL R22, R11, -INF , !P0 ;  /* 0xff8000000b167808 */ /* 0x000fe40004000000 */
[----:B------:R-:W-:Y:S01]  /*19750*/  FSEL R33, R12, -INF , !P2 ;  /* 0xff8000000c217808 */ /* 0x000fe20005000000 */
[----:B------:R-:W4:Y:S01]  /*19760*/  SHFL.BFLY PT, R10, R0, 0x2, 0x1f ;  /* 0x0c401f00000a7f89 */ /* 0x000f2200000e0000 */
[----:B------:R-:W-:Y:S02]  /*19770*/  ISETP.GE.AND P3, PT, R136, R219, PT ;  /* 0x000000db8800720c */ /* 0x000fe40003f66270 */
[----:B------:R-:W-:Y:S02]  /*19780*/  ISETP.GE.AND P2, PT, R134, R220, PT ;  /* 0x000000dc8600720c */ /* 0x000fe40003f46270 */
[----:B------:R-:W-:Y:S02]  /*19790*/  ISETP.GE.OR P3, PT, R136, R224, !P3 ;  /* 0x000000e08800720c */ /* 0x000fe40005f66670 */
[----:B------:R-:W-:Y:S02]  /*197a0*/  ISETP.GE.OR P2, PT, R134, R225, !P2 ;  /* 0x000000e18600720c */ /* 0x000fe40005746670 */
[----:B------:R-:W-:Y:S01]  /*197b0*/  ISETP.GE.AND P6, PT, R135, R220, PT ;  /* 0x000000dc8700720c */ /* 0x000fe20003fc6270 */
[----:B-1----:R-:W-:Y:S01]  /*197c0*/  FFMA.FTZ R29, R8, -UR27, R29 ;  /* 0x8000001b081d7c23 */ /* 0x002fe2000801001d */
[----:B------:R-:W-:Y:S01]  /*197d0*/  FMNMX.FTZ R4, R194, R5, !PT ;  /* 0x00000005c2047209 */ /* 0x000fe20007810000 */
[----:B------:R-:W-:Y:S01]  /*197e0*/  IMAD.IADD R5, R223, 0x1, -R135 ;  /* 0x00000001df057824 */ /* 0x000fe200078e0a87 */
[----:B------:R-:W-:Y:S02]  /*197f0*/  FSEL R248, R25, -INF , !P2 ;  /* 0xff80000019f87808 */ /* 0x000fe40005000000 */
[----:B------:R-:W1:Y:S01]  /*19800*/  LDC.U8 R25, c[0x0][0x2d8] ;  /* 0x0000b600ff197b82 */ /* 0x000e620000000000 */
[----:B------:R-:W-:Y:S02]  /*19810*/  FMNMX.FTZ R4, R195, R4, !PT ;  /* 0x00000004c3047209 */ /* 0x000fe40007810000 */
[----:B------:R-:W-:Y:S01]  /*19820*/  IABS R5, R5 ;  /* 0x0000000500057213 */ /* 0x000fe20000000000 */
[----:B---3--:R-:W-:Y:S02]  /*19830*/  IMAD.IADD R7, R223, 0x1, -R136 ;  /* 0x00000001df077824 */ /* 0x008fe400078e0a88 */
[----:B------:R-:W3:Y:S01]  /*19840*/  SHFL.BFLY PT, R9, R4, 0x2, 0x1f ;  /* 0x0c401f0004097f89 */ /* 0x000ee200000e0000 */
[----:B--2---:R-:W-:Y:S01]  /*19850*/  FFMA.FTZ R14, R13, -UR27, R14 ;  /* 0x8000001b0d0e7c23 */ /* 0x004fe2000801000e */
[----:B------:R-:W2:Y:S01]  /*19860*/  I2F R12, R5 ;  /* 0x00000005000c7306 */ /* 0x000ea20000201400 */
[C---:B------:R-:W-:Y:S02]  /*19870*/  ISETP.GE.AND P2, PT, R134.reuse, R219, PT ;  /* 0x000000db8600720c */ /* 0x040fe40003f46270 */
[----:B------:R-:W-:Y:S02]  /*19880*/  IABS R6, R7 ;  /* 0x0000000700067213 */ /* 0x000fe40000000000 */
[----:B------:R-:W-:Y:S01]  /*19890*/  ISETP.GE.OR P2, PT, R134, R224, !P2 ;  /* 0x000000e08600720c */ /* 0x000fe20005746670 */
[----:B------:R-:W-:Y:S01]  /*198a0*/  IMAD.IADD R134, R223, 0x1, -R134 ;  /* 0x00000001df867824 */ /* 0x000fe200078e0a86 */
[----:B------:R-:W-:Y:S02]  /*198b0*/  ISETP.GE.OR P6, PT, R135, R225, !P6 ;  /* 0x000000e18700720c */ /* 0x000fe400077c6670 */
[----:B----4-:R-:W-:Y:S01]  /*198c0*/  FMNMX.FTZ R136, R0, R10, !PT ;  /* 0x0000000a00887209 */ /* 0x010fe20007810000 */
[----:B------:R-:W-:Y:S01]  /*198d0*/  IMAD.IADD R0, R223, 0x1, -R2 ;  /* 0x00000001df007824 */ /* 0x000fe200078e0a02 */
[----:B------:R-:W4:Y:S01]  /*198e0*/  I2F R7, R6 ;  /* 0x0000000600077306 */ /* 0x000f220000201400 */
[----:B------:R-:W-:Y:S02]  /*198f0*/  FSEL R242, R24, -INF , !P6 ;  /* 0xff80000018f27808 */ /* 0x000fe40007000000 */
[C---:B------:R-:W-:Y:S02]  /*19900*/  ISETP.GE.AND P6, PT, R135.reuse, R219, PT ;  /* 0x000000db8700720c */ /* 0x040fe40003fc6270 */
[----:B------:R-:W-:Y:S02]  /*19910*/  IABS R0, R0 ;  /* 0x0000000000007213 */ /* 0x000fe40000000000 */
[----:B------:R-:W-:Y:S02]  /*19920*/  ISETP.GE.OR P6, PT, R135, R224, !P6 ;  /* 0x000000e08700720c */ /* 0x000fe400077c6670 */
[----:B------:R-:W-:Y:S01]  /*19930*/  FSEL R24, R14, -INF , !P1 ;  /* 0xff8000000e187808 */ /* 0x000fe20004800000 */
[----:B------:R-:W1:Y:S01]  /*19940*/  I2F R8, R0 ;  /* 0x0000000000087306 */ /* 0x000e620000201400 */
[----:B---3--:R-:W-:Y:S01]  /*19950*/  FMNMX.FTZ R135, R4, R9, !PT ;  /* 0x0000000904877209 */ /* 0x008fe20007810000 */
[----:B--2---:R-:W-:Y:S01]  /*19960*/  FFMA.FTZ R26, R12, -UR27, R26 ;  /* 0x8000001b0c1a7c23 */ /* 0x004fe2000801001a */
[----:B------:R-:W-:Y:S02]  /*19970*/  IABS R5, R134 ;  /* 0x0000008600057213 */ /* 0x000fe40000000000 */
[----:B------:R-:W-:Y:S02]  /*19980*/  FMNMX.FTZ R4, R177, R133, !PT ;  /* 0x00000085b1047209 */ /* 0x000fe40007810000 */
[----:B------:R-:W-:Y:S03]  /*19990*/  FSEL R235, R26, -INF , !P6 ;  /* 0xff8000001aeb7808 */ /* 0x000fe60007000000 */
[----:B------:R2:W3:Y:S01]  /*199a0*/  I2F R10, R5 ;  /* 0x00000005000a7306 */ /* 0x0004e20000201400 */
[----:B------:R-:W-:Y:S01]  /*199b0*/  FMNMX.FTZ R4, R32, R4, !PT ;  /* 0x0000000420047209 */ /* 0x000fe20007810000 */
[----:B------:R-:W3:Y:S01]  /*199c0*/  LDC.U8 R26, c[0x0][0x2d8] ;  /* 0x0000b600ff1a7b82 */ /* 0x000ee20000000000 */
[C---:B------:R-:W-:Y:S01]  /*199d0*/  ISETP.GE.AND P0, PT, R2.reuse, R220, PT ;  /* 0x000000dc0200720c */ /* 0x040fe20003f06270 */
[----:B----4-:R-:W-:Y:S01]  /*199e0*/  FFMA.FTZ R15, R7, -UR27, R15 ;  /* 0x8000001b070f7c23 */ /* 0x010fe2000801000f */
[----:B------:R-:W-:Y:S01]  /*199f0*/  FMNMX.FTZ R4, R33, R4, !PT ;  /* 0x0000000421047209 */ /* 0x000fe20007810000 */
[----:B------:R-:W4:Y:S01]  /*19a00*/  SHFL.BFLY PT, R7, R135, 0x1, 0x1f ;  /* 0x0c201f0087077f89 */ /* 0x000f2200000e0000 */
[-C--:B------:R-:W-:Y:S02]  /*19a10*/  ISETP.GE.OR P0, PT, R2, R225.reuse, !P0 ;  /* 0x000000e10200720c */ /* 0x080fe40004706670 */
[----:B------:R-:W-:Y:S02]  /*19a20*/  FMNMX.FTZ R4, R34, R4, !PT ;  /* 0x0000000422047209 */ /* 0x000fe40007810000 */
[----:B------:R-:W-:Y:S02]  /*19a30*/  FSEL R239, R28, -INF , !P0 ;  /* 0xff8000001cef7808 */ /* 0x000fe40004000000 */
[----:B------:R-:W-:Y:S01]  /*19a40*/  ISETP.GE.AND P0, PT, R172, R220, PT ;  /* 0x000000dcac00720c */ /* 0x000fe20003f06270 */
[----:B-1----:R-:W-:Y:S01]  /*19a50*/  FFMA.FTZ R30, R8, -UR27, R30 ;  /* 0x8000001b081e7c23 */ /* 0x002fe2000801001e */
[----:B------:R-:W-:Y:S01]  /*19a60*/  FMNMX.FTZ R4, R242, R4, !PT ;  /* 0x00000004f2047209 */ /* 0x000fe20007810000 */
[----:B------:R-:W1:Y:S01]  /*19a70*/  SHFL.BFLY PT, R6, R136, 0x1, 0x1f ;  /* 0x0c201f0088067f89 */ /* 0x000e6200000e0000 */
[----:B------:R-:W-:Y:S02]  /*19a80*/  FSEL R23, R15, -INF , !P3 ;  /* 0xff8000000f177808 */ /* 0x000fe40005800000 */
[----:B------:R-:W-:Y:S02]  /*19a90*/  ISETP.GE.OR P0, PT, R172, R225, !P0 ;  /* 0x000000e1ac00720c */ /* 0x000fe40004706670 */
[----:B------:R-:W-:Y:S02]  /*19aa0*/  FMNMX.FTZ R4, R248, R4, !PT ;  /* 0x00000004f8047209 */ /* 0x000fe40007810000 */
[----:B------:R-:W-:Y:S01]  /*19ab0*/  FSEL R193, R29, -INF , !P0 ;  /* 0xff8000001dc17808 */ /* 0x000fe20004000000 */
[----:B--2---:R-:W-:Y:S01]  /*19ac0*/  IMAD.IADD R5, R223, 0x1, -R172 ;  /* 0x00000001df057824 */ /* 0x004fe200078e0aac */
[----:B------:R-:W-:Y:S01]  /*19ad0*/  FMNMX.FTZ R4, R239, R4, !PT ;  /* 0x00000004ef047209 */ /* 0x000fe20007810000 */
[----:B---3--:R-:W-:Y:S01]  /*19ae0*/  FFMA.FTZ R27, R10, -UR27, R27 ;  /* 0x8000001b0a1b7c23 */ /* 0x008fe2000801001b */
[C---:B------:R-:W-:Y:S02]  /*19af0*/  ISETP.GE.AND P1, PT, R2.reuse, R219, PT ;  /* 0x000000db0200720c */ /* 0x040fe40003f26270 */
[----:B------:R-:W-:Y:S02]  /*19b00*/  IABS R0, R5 ;  /* 0x0000000500007213 */ /* 0x000fe40000000000 */
[----:B----4-:R-:W-:Y:S02]  /*19b10*/  FMNMX.FTZ R135, R135, R7, !PT ;  /* 0x0000000787877209 */ /* 0x010fe40007810000 */
[----:B------:R2:W3:Y:S01]  /*19b20*/  I2F R5, R0 ;  /* 0x0000000000057306 */ /* 0x0004e20000201400 */
[----:B------:R-:W-:Y:S02]  /*19b30*/  FMNMX.FTZ R4, R193, R4, !PT ;  /* 0x00000004c1047209 */ /* 0x000fe40007810000 */
[----:B------:R-:W-:Y:S01]  /*19b40*/  FMUL.FTZ R180, R135, c[0x0][0x23c] ;  /* 0x00008f0087b47a20 */ /* 0x000fe20000410000 */
[----:B------:R-:W-:Y:S02]  /*19b50*/  FSEL R192, R27, -INF , !P2 ;  /* 0xff8000001bc07808 */ /* 0x000fe40005000000 */
[----:B------:R-:W-:Y:S01]  /*19b60*/  FSETP.NEU.FTZ.AND P2, PT, R135, -INF , PT ;  /* 0xff8000008700780b */ /* 0x000fe20003f5d000 */
[----:B------:R-:W4:Y:S01]  /*19b70*/  SHFL.BFLY PT, R134, R4, 0x2, 0x1f ;  /* 0x0c401f0004867f89 */ /* 0x000f2200000e0000 */
[----:B------:R-:W-:Y:S01]  /*19b80*/  ISETP.GE.OR P1, PT, R2, R224, !P1 ;  /* 0x000000e00200720c */ /* 0x000fe20004f26670 */
[----:B------:R-:W-:Y:S01]  /*19b90*/  IMAD.U32 R2, RZ, RZ, UR31 ;  /* 0x0000001fff027e24 */ /* 0x000fe2000f8e00ff */
[----:B------:R-:W-:Y:S02]  /*19ba0*/  FSEL R180, R180, RZ, P2 ;  /* 0x000000ffb4b47208 */ /* 0x000fe40001000000 */
[----:B------:R-:W-:Y:S02]  /*19bb0*/  PRMT R25, R25, 0x7054, R26 ;  /* 0x0000705419197816 */ /* 0x000fe4000000001a */
[----:B------:R-:W-:Y:S01]  /*19bc0*/  ISETP.GE.AND P0, PT, R172, R219, PT ;  /* 0x000000dbac00720c */ /* 0x000fe20003f06270 */
[--C-:B------:R-:W-:Y:S01]  /*19bd0*/  FFMA.FTZ R18, R18, c[0x0][0x23c], -R180.reuse ;  /* 0x00008f0012127a23 */ /* 0x100fe200000108b4 */
[----:B------:R-:W-:Y:S01]  /*19be0*/  FSEL R241, R30, -INF , !P1 ;  /* 0xff8000001ef17808 */ /* 0x000fe20004800000 */
[----:B------:R-:W-:Y:S01]  /*19bf0*/  FFMA.FTZ R19, R19, c[0x0][0x23c], -R180 ;  /* 0x00008f0013137a23 */ /* 0x000fe200000108b4 */
[----:B------:R-:W-:Y:S01]  /*19c00*/  LOP3.LUT R2, R191, UR32, R2, 0x96, !PT ;  /* 0x00000020bf027c12 */ /* 0x000fe2000f8e9602 */
[----:B------:R-:W-:Y:S01]  /*19c10*/  MUFU.EX2 R252, R18 ;  /* 0x0000001200fc7308 */ /* 0x000fe20000000800 */
[----:B-1----:R-:W-:Y:S02]  /*19c20*/  FMNMX.FTZ R136, R136, R6, !PT ;  /* 0x0000000688887209 */ /* 0x002fe40007810000 */
[--C-:B------:R-:W-:Y:S01]  /*19c30*/  LOP3.LUT R6, R233, UR15, R190.reuse, 0x96, !PT ;  /* 0x0000000fe9067c12 */ /* 0x100fe2000f8e96be */
[----:B------:R-:W-:Y:S01]  /*19c40*/  IMAD.WIDE.U32 R12, R2, -0x326172a9, RZ ;  /* 0xcd9e8d57020c7825 */ /* 0x000fe200078e00ff */
[----:B--2---:R-:W-:Y:S02]  /*19c50*/  FMNMX.FTZ R0, R178, R138, !PT ;  /* 0x0000008ab2007209 */ /* 0x004fe40007810000 */
[C---:B------:R-:W-:Y:S01]  /*19c60*/  FSETP.NEU.FTZ.AND P3, PT, R136.reuse, -INF , PT ;  /* 0xff8000008800780b */ /* 0x040fe20003f7d000 */
[----:B---3--:R-:W-:Y:S01]  /*19c70*/  FFMA.FTZ R31, R5, -UR27, R31 ;  /* 0x8000001b051f7c23 */ /* 0x008fe2000801001f */
[----:B-----5:R-:W-:Y:S01]  /*19c80*/  LOP3.LUT R5, R231, UR15, R190, 0x96, !PT ;  /* 0x0000000fe7057c12 */ /* 0x020fe2000f8e96be */
[----:B------:R1:W-:Y:S01]  /*19c90*/  MUFU.EX2 R251, R19 ;  /* 0x0000001300fb7308 */ /* 0x0003e20000000800 */
[----:B------:R-:W-:Y:S01]  /*19ca0*/  LOP3.LUT R9, R13, UR16, R250, 0x96, !PT ;  /* 0x000000100d097c12 */ /* 0x000fe2000f8e96fa */
[----:B------:R-:W-:Y:S01]  /*19cb0*/  FMUL.FTZ R181, R136, c[0x0][0x23c] ;  /* 0x00008f0088b57a20 */ /* 0x000fe20000410000 */
[----:B----4-:R-:W-:Y:S01]  /*19cc0*/  FMNMX.FTZ R134, R4, R134, !PT ;  /* 0x0000008604867209 */ /* 0x010fe20007810000 */
[----:B------:R-:W-:Y:S01]  /*19cd0*/  IMAD.WIDE.U32 R4, R5, -0x326172a9, RZ ;  /* 0xcd9e8d5705047825 */ /* 0x000fe200078e00ff */
[----:B------:R-:W-:Y:S02]  /*19ce0*/  FMNMX.FTZ R0, R22, R0, !PT ;  /* 0x0000000016007209 */ /* 0x000fe40007810000 */
[----:B------:R-:W-:Y:S01]  /*19cf0*/  FSEL R181, R181, RZ, P3 ;  /* 0x000000ffb5b57208 */ /* 0x000fe20001800000 */
[----:B------:R-:W-:Y:S01]  /*19d00*/  IMAD.WIDE.U32 R6, R6, -0x326172a9, RZ ;  /* 0xcd9e8d5706067825 */ /* 0x000fe200078e00ff */
[----:B------:R-:W-:Y:S02]  /*19d10*/  FMNMX.FTZ R0, R24, R0, !PT ;  /* 0x0000000018007209 */ /* 0x000fe40007810000 */
[----:B------:R-:W-:Y:S01]  /*19d20*/  ISETP.GE.OR P0, PT, R172, R224, !P0 ;  /* 0x000000e0ac00720c */ /* 0x000fe20004706670 */
[----:B------:R-:W-:Y:S01]  /*19d30*/  IMAD.WIDE.U32 R14, R9, -0x2daee0ad, RZ ;  /* 0xd2511f53090e7825 */ /* 0x000fe200078e00ff */
[--C-:B------:R-:W-:Y:S02]  /*19d40*/  LOP3.LUT R8, R7, UR14, R12.reuse, 0x96, !PT ;  /* 0x0000000e07087c12 */ /* 0x100fe4000f8e960c */
[----:B------:R-:W-:Y:S01]  /*19d50*/  LOP3.LUT R12, R5, UR14, R12, 0x96, !PT ;  /* 0x0000000e050c7c12 */ /* 0x000fe2000f8e960c */
[--C-:B------:R-:W-:Y:S01]  /*19d60*/  FFMA.FTZ R16, R16, c[0x0][0x23c], -R181.reuse ;  /* 0x00008f0010107a23 */ /* 0x100fe200000108b5 */
[----:B------:R-:W-:Y:S01]  /*19d70*/  LOP3.LUT R5, R15, UR13, R232, 0x96, !PT ;  /* 0x0000000d0f057c12 */ /* 0x000fe2000f8e96e8 */
[--C-:B------:R-:W-:Y:S01]  /*19d80*/  FFMA.FTZ R17, R17, c[0x0][0x23c], -R181.reuse ;  /* 0x00008f0011117a23 */ /* 0x100fe200000108b5 */
[----:B------:R-:W-:Y:S01]  /*19d90*/  FMNMX.FTZ R0, R23, R0, !PT ;  /* 0x0000000017007209 */ /* 0x000fe20007810000 */
[----:B------:R2:W-:Y:S01]  /*19da0*/  MUFU.EX2 R199, R16 ;  /* 0x0000001000c77308 */ /* 0x0005e20000000800 */
[----:B------:R-:W-:Y:S01]  /*19db0*/  FSEL R139, R31, -INF , !P0 ;  /* 0xff8000001f8b7808 */ /* 0x000fe20004000000 */
[----:B------:R-:W-:Y:S01]  /*19dc0*/  IMAD.WIDE.U32 R8, R8, -0x2daee0ad, RZ ;  /* 0xd2511f5308087825 */ /* 0x000fe200078e00ff */
[----:B------:R-:W-:Y:S02]  /*19dd0*/  FMNMX.FTZ R0, R235, R0, !PT ;  /* 0x00000000eb007209 */ /* 0x000fe40007810000 */
[----:B------:R-:W-:Y:S01]  /*19de0*/  LOP3.LUT R7, R13, UR16, R236, 0x96, !PT ;  /* 0x000000100d077c12 */ /* 0x000fe2000f8e96ec */
[----:B-1----:R-:W-:Y:S01]  /*19df0*/  IMAD.WIDE.U32 R18, R5, -0x326172a9, RZ ;  /* 0xcd9e8d5705127825 */ /* 0x002fe200078e00ff */
[----:B------:R-:W-:Y:S02]  /*19e00*/  FMNMX.FTZ R0, R192, R0, !PT ;  /* 0x00000000c0007209 */ /* 0x000fe40007810000 */
[----:B------:R-:W-:Y:S01]  /*19e10*/  LOP3.LUT R14, R9, UR11, R14, 0x96, !PT ;  /* 0x0000000b090e7c12 */ /* 0x000fe2000f8e960e */
[--C-:B------:R-:W-:Y:S01]  /*19e20*/  FFMA.FTZ R5, R174, c[0x0][0x23c], -R181.reuse ;  /* 0x00008f00ae057a23 */ /* 0x100fe200000108b5 */
[----:B------:R-:W-:Y:S01]  /*19e30*/  FMNMX.FTZ R0, R241, R0, !PT ;  /* 0x00000000f1007209 */ /* 0x000fe20007810000 */
[----:B------:R-:W-:Y:S01]  /*19e40*/  MUFU.EX2 R228, R17 ;  /* 0x0000001100e47308 */ /* 0x000fe20000000800 */
[----:B------:R-:W-:Y:S02]  /*19e50*/  IMAD.WIDE.U32 R10, R7, -0x2daee0ad, RZ ;  /* 0xd2511f53070a7825 */ /* 0x000fe400078e00ff */
[----:B------:R-:W-:Y:S02]  /*19e60*/  FMNMX.FTZ R0, R139, R0, !PT ;  /* 0x000000008b007209 */ /* 0x000fe40007810000 */
[----:B------:R-:W-:Y:S01]  /*19e70*/  IMAD.WIDE.U32 R12, R12, -0x2daee0ad, RZ ;  /* 0xd2511f530c0c7825 */ /* 0x000fe200078e00ff */
[----:B------:R-:W-:Y:S02]  /*19e80*/  LOP3.LUT R7, R11, UR13, R230, 0x96, !PT ;  /* 0x0000000d0b077c12 */ /* 0x000fe4000f8e96e6 */
[----:B------:R-:W1:Y:S01]  /*19e90*/  SHFL.BFLY PT, R2, R0, 0x2, 0x1f ;  /* 0x0c401f0000027f89 */ /* 0x000e6200000e0000 */
[----:B------:R-:W-:Y:S01]  /*19ea0*/  IMAD.WIDE.U32 R14, R14, -0x326172a9, RZ ;  /* 0xcd9e8d570e0e7825 */ /* 0x000fe200078e00ff */
[----:B------:R3:W-:Y:S01]  /*19eb0*/  MUFU.EX2 R250, R5 ;  /* 0x0000000500fa7308 */ /* 0x0007e20000000800 */
[----:B------:R-:W-:Y:S02]  /*19ec0*/  LOP3.LUT R10, R13, UR11, R10, 0x96, !PT ;  /* 0x0000000b0d0a7c12 */ /* 0x000fe4000f8e960a */
[----:B------:R-:W-:Y:S01]  /*19ed0*/  IMAD.WIDE.U32 R20, R7, -0x326172a9, RZ ;  /* 0xcd9e8d5707147825 */ /* 0x000fe200078e00ff */
[----:B------:R-:W-:Y:S02]  /*19ee0*/  LOP3.LUT R18, R15, UR10, R18, 0x96, !PT ;  /* 0x0000000a0f127c12 */ /* 0x000fe4000f8e9612 */
[----:B--2---:R-:W2:Y:S01]  /*19ef0*/  SHFL.BFLY PT, R16, R134, 0x1, 0x1f ;  /* 0x0c201f0086107f89 */ /* 0x004ea200000e0000 */
[----:B------:R-:W-:Y:S01]  /*19f00*/  IMAD.WIDE.U32 R10, R10, -0x326172a9, RZ ;  /* 0xcd9e8d570a0a7825 */ /* 0x000fe200078e00ff */
[----:B------:R-:W-:Y:S03]  /*19f10*/  LOP3.LUT R7, R21, UR12, R4, 0x96, !PT ;  /* 0x0000000c15077c12 */ /* 0x000fe6000f8e9604 */
[----:B------:R-:W-:Y:S04]  /*19f20*/  FFMA.FTZ R173, R173, c[0x0][0x23c], -R181 ;  /* 0x00008f00adad7a23 */ /* 0x000fe800000108b5 */
[----:B------:R-:W-:Y:S01]  /*19f30*/  MUFU.EX2 R232, R173 ;  /* 0x000000ad00e87308 */ /* 0x000fe20000000800 */
[----:B-1----:R-:W-:Y:S02]  /*19f40*/  FMNMX.FTZ R0, R0, R2, !PT ;  /* 0x0000000200007209 */ /* 0x002fe40007810000 */
[----:B---3--:R-:W-:Y:S01]  /*19f50*/  LOP3.LUT R5, R19, UR12, R6, 0x96, !PT ;  /* 0x0000000c13057c12 */ /* 0x008fe2000f8e9606 */
[----:B------:R-:W-:Y:S02]  /*19f60*/  FFMA.FTZ R6, R175, c[0x0][0x23c], -R180 ;  /* 0x00008f00af067a23 */ /* 0x000fe400000108b4 */
[----:B------:R-:W1:Y:S01]  /*19f70*/  SHFL.BFLY PT, R2, R0, 0x1, 0x1f ;  /* 0x0c201f0000027f89 */ /* 0x000e6200000e0000 */
[----:B------:R-:W-:Y:S03]  /*19f80*/  IMAD.WIDE.U32 R18, R18, -0x2daee0ad, RZ ;  /* 0xd2511f5312127825 */ /* 0x000fe600078e00ff */
[----:B------:R3:W-:Y:S01]  /*19f90*/  MUFU.EX2 R231, R6 ;  /* 0x0000000600e77308 */ /* 0x0007e20000000800 */
[----:B--2---:R-:W-:Y:S02]  /*19fa0*/  FMNMX.FTZ R134, R134, R16, !PT ;  /* 0x0000001086867209 */ /* 0x004fe40007810000 */
[----:B------:R-:W-:Y:S01]  /*19fb0*/  LOP3.LUT R16, R11, UR10, R20, 0x96, !PT ;  /* 0x0000000a0b107c12 */ /* 0x000fe2000f8e9614 */
[----:B------:R-:W-:Y:S01]  /*19fc0*/  IMAD.WIDE.U32 R4, R5, -0x2daee0ad, RZ ;  /* 0xd2511f5305047825 */ /* 0x000fe200078e00ff */
[C---:B------:R-:W-:Y:S03]  /*19fd0*/  FSETP.NEU.FTZ.AND P1, PT, R134.reuse, -INF , PT ;  /* 0xff8000008600780b */ /* 0x040fe60003f3d000 */
[----:B------:R-:W-:Y:S01]  /*19fe0*/  FMUL.FTZ R182, R134, c[0x0][0x23c] ;  /* 0x00008f0086b67a20 */ /* 0x000fe20000410000 */
[----:B------:R-:W-:Y:S01]  /*19ff0*/  LOP3.LUT R11, R19, UR7, R4, 0x96, !PT ;  /* 0x00000007130b7c12 */ /* 0x000fe2000f8e9604 */
[----:B------:R-:W-:Y:S01]  /*1a000*/  IMAD.WIDE.U32 R16, R16, -0x2daee0ad, RZ ;  /* 0xd2511f5310107825 */ /* 0x000fe200078e00ff */
[----:B------:R-:W-:Y:S02]  /*1a010*/  LOP3.LUT R8, R5, UR9, R8, 0x96, !PT ;  /* 0x0000000905087c12 */ /* 0x000fe4000f8e9608 */
[----:B------:R-:W-:Y:S01]  /*1a020*/  FSEL R182, R182, RZ, P1 ;  /* 0x000000ffb6b67208 */ /* 0x000fe20000800000 */
[----:B------:R-:W-:Y:S04]  /*1a030*/  IMAD.WIDE.U32 R4, R7, -0x2daee0ad, RZ ;  /* 0xd2511f5307047825 */ /* 0x000fe800078e00ff */
[----:B------:R-:W-:Y:S01]  /*1a040*/  IMAD.WIDE.U32 R8, R8, -0x326172a9, RZ ;  /* 0xcd9e8d5708087825 */ /* 0x000fe200078e00ff */
[----:B------:R-:W-:Y:S02]  /*1a050*/  LOP3.LUT R12, R5, UR9, R12, 0x96, !PT ;  /* 0x00000009050c7c12 */ /* 0x000fe4000f8e960c */
[----:B------:R-:W-:Y:S01]  /*1a060*/  LOP3.LUT R5, R17, UR7, R4, 0x96, !PT ;  /* 0x0000000711057c12 */ /* 0x000fe2000f8e9604 */
[----:B------:R-:W-:Y:S01]  /*1a070*/  FFMA.FTZ R4, R177, c[0x0][0x23c], -R182 ;  /* 0x00008f00b1047a23 */ /* 0x000fe200000108b6 */
[----:B-1----:R-:W-:Y:S01]  /*1a080*/  FMNMX.FTZ R137, R0, R2, !PT ;  /* 0x0000000200897209 */ /* 0x002fe20007810000 */
[----:B---3--:R-:W-:Y:S01]  /*1a090*/  FFMA.FTZ R6, R176, c[0x0][0x23c], -R180 ;  /* 0x00008f00b0067a23 */ /* 0x008fe200000108b4 */
[----:B------:R-:W-:Y:S01]  /*1a0a0*/  LOP3.LUT R19, R9, UR8, R14, 0x96, !PT ;  /* 0x0000000809137c12 */ /* 0x000fe2000f8e960e */
[----:B------:R1:W-:Y:S01]  /*1a0b0*/  MUFU.EX2 R244, R4 ;  /* 0x0000000400f47308 */ /* 0x0003e20000000800 */
[C---:B------:R-:W-:Y:S01]  /*1a0c0*/  FSETP.NEU.FTZ.AND P0, PT, R137.reuse, -INF , PT ;  /* 0xff8000008900780b */ /* 0x040fe20003f1d000 */
[----:B------:R-:W-:Y:S02]  /*1a0d0*/  FMUL.FTZ R183, R137, c[0x0][0x23c] ;  /* 0x00008f0089b77a20 */ /* 0x000fe40000410000 */
[----:B------:R-:W-:Y:S02]  /*1a0e0*/  FFMA.FTZ R0, R32, c[0x0][0x23c], -R182 ;  /* 0x00008f0020007a23 */ /* 0x000fe400000108b6 */
[----:B------:R-:W-:Y:S01]  /*1a0f0*/  IMAD.WIDE.U32 R12, R12, -0x326172a9, RZ ;  /* 0xcd9e8d570c0c7825 */ /* 0x000fe200078e00ff */
[----:B------:R-:W-:Y:S03]  /*1a100*/  FSEL R183, R183, RZ, P0 ;  /* 0x000000ffb7b77208 */ /* 0x000fe60000000000 */
[----:B------:R2:W-:Y:S01]  /*1a110*/  MUFU.EX2 R249, R6 ;  /* 0x0000000600f97308 */ /* 0x0005e20000000800 */
[----:B------:R-:W-:Y:S09]  /*1a120*/  LOP3.LUT R13, R13, UR8, R10, 0x96, !PT ;  /* 0x000000080d0d7c12 */ /* 0x000ff2000f8e960a */
[----:B------:R3:W-:Y:S01]  /*1a130*/  MUFU.EX2 R243, R0 ;  /* 0x0000000000f37308 */ /* 0x0007e20000000800 */
[----:B-1----:R-:W-:Y:S05]  /*1a140*/  IMAD.WIDE.U32 R4, R5, -0x326172a9, RZ ;  /* 0xcd9e8d5705047825 */ /* 0x002fea00078e00ff */
[C---:B------:R-:W-:Y:S02]  /*1a150*/  LOP3.LUT R2, R4.reuse, 0xffff, RZ, 0xc0, !PT ;  /* 0x0000ffff04027812 */ /* 0x040fe400078ec0ff */
[----:B------:R-:W-:Y:S01]  /*1a160*/  SHF.R.U32.HI R10, RZ, 0x18, R4 ;  /* 0x00000018ff0a7819 */ /* 0x000fe20000011604 */
[----:B--2---:R-:W-:Y:S01]  /*1a170*/  IMAD.WIDE.U32 R6, R11, -0x326172a9, RZ ;  /* 0xcd9e8d570b067825 */ /* 0x004fe200078e00ff */
[----:B------:R-:W-:Y:S04]  /*1a180*/  LOP3.LUT R11, R4, 0xff, RZ, 0xc0, !PT ;  /* 0x000000ff040b7812 */ /* 0x000fe800078ec0ff */
[C---:B------:R-:W-:Y:S02]  /*1a190*/  LOP3.LUT R9, R6.reuse, 0xffff, RZ, 0xc0, !PT ;  /* 0x0000ffff06097812 */ /* 0x040fe400078ec0ff */
[--C-:B------:R-:W-:Y:S02]  /*1a1a0*/  SHF.R.U32.HI R14, RZ, 0x10, R6.reuse ;  /* 0x00000010ff0e7819 */ /* 0x100fe40000011606 */
[----:B------:R-:W-:Y:S02]  /*1a1b0*/  LOP3.LUT R15, R6, 0xff, RZ, 0xc0, !PT ;  /* 0x000000ff060f7812 */ /* 0x000fe400078ec0ff */
[----:B------:R-:W-:Y:S01]  /*1a1c0*/  SHF.R.U32.HI R17, RZ, 0x18, R6 ;  /* 0x00000018ff117819 */ /* 0x000fe20000011606 */
[----:B------:R-:W-:Y:S01]  /*1a1d0*/  FFMA.FTZ R6, R178, c[0x0][0x23c], -R183 ;  /* 0x00008f00b2067a23 */ /* 0x000fe200000108b7 */
[----:B------:R-:W-:Y:S02]  /*1a1e0*/  LOP3.LUT R8, R7, UR17, R8, 0x96, !PT ;  /* 0x0000001107087c12 */ /* 0x000fe4000f8e9608 */
[----:B------:R-:W-:Y:S01]  /*1a1f0*/  SHF.R.U32.HI R7, RZ, 0x10, R4 ;  /* 0x00000010ff077819 */ /* 0x000fe20000011604 */
[----:B------:R1:W-:Y:S01]  /*1a200*/  MUFU.EX2 R240, R6 ;  /* 0x0000000600f07308 */ /* 0x0003e20000000800 */
[----:B---3--:R-:W-:Y:S02]  /*1a210*/  LOP3.LUT R0, R5, UR17, R12, 0x96, !PT ;  /* 0x0000001105007c12 */ /* 0x008fe4000f8e960c */
[----:B------:R-:W-:Y:S02]  /*1a220*/  SHF.R.U32.HI R5, RZ, 0x8, R9 ;  /* 0x00000008ff057819 */ /* 0x000fe40000011609 */
[----:B------:R-:W-:Y:S02]  /*1a230*/  LOP3.LUT R9, R14, 0xff, RZ, 0xc0, !PT ;  /* 0x000000ff0e097812 */ /* 0x000fe400078ec0ff */
[----:B------:R-:W-:Y:S01]  /*1a240*/  PRMT R174, R15, 0x5410, R5 ;  /* 0x000054100fae7816 */ /* 0x000fe20000000005 */
[----:B------:R-:W-:Y:S01]  /*1a250*/  IMAD.WIDE.U32 R4, R19, -0x2daee0ad, RZ ;  /* 0xd2511f5313047825 */ /* 0x000fe200078e00ff */
[----:B------:R-:W-:Y:S02]  /*1a260*/  PRMT R17, R9, 0x5410, R17 ;  /* 0x0000541009117816 */ /* 0x000fe40000000011 */
[----:B------:R-:W-:Y:S01]  /*1a270*/  SHF.R.U32.HI R9, RZ, 0x10, R8 ;  /* 0x00000010ff097819 */ /* 0x000fe20000011608 */
[--C-:B------:R-:W-:Y:S01]  /*1a280*/  HSET2.LE.AND R174, R174, R25.reuse, PT ;  /* 0x00000019aeae7233 */ /* 0x100fe20003803000 */
[C---:B------:R-:W-:Y:S01]  /*1a290*/  LOP3.LUT R14, R4.reuse, 0xffff, RZ, 0xc0, !PT ;  /* 0x0000ffff040e7812 */ /* 0x040fe200078ec0ff */
[--C-:B------:R-:W-:Y:S01]  /*1a2a0*/  HSET2.LE.AND R175, R17, R25.reuse, PT ;  /* 0x0000001911af7233 */ /* 0x100fe20003803000 */
[----:B------:R-:W-:Y:S02]  /*1a2b0*/  LOP3.LUT R15, R4, 0xff, RZ, 0xc0, !PT ;  /* 0x000000ff040f7812 */ /* 0x000fe400078ec0ff */
[--C-:B------:R-:W-:Y:S02]  /*1a2c0*/  SHF.R.U32.HI R191, RZ, 0x18, R4.reuse ;  /* 0x00000018ffbf7819 */ /* 0x100fe40000011604 */
[----:B------:R-:W-:Y:S02]  /*1a2d0*/  SHF.R.U32.HI R190, RZ, 0x10, R4 ;  /* 0x00000010ffbe7819 */ /* 0x000fe40000011604 */
[----:B------:R-:W-:Y:S02]  /*1a2e0*/  LOP3.LUT R4, R8, 0xffff, RZ, 0xc0, !PT ;  /* 0x0000ffff08047812 */ /* 0x000fe400078ec0ff */
[----:B------:R-:W-:Y:S02]  /*1a2f0*/  LOP3.LUT R184, R5, UR18, R18, 0x96, !PT ;  /* 0x0000001205b87c12 */ /* 0x000fe4000f8e9612 */
[----:B-1----:R-:W-:Y:S02]  /*1a300*/  SHF.R.U32.HI R6, RZ, 0x8, R2 ;  /* 0x00000008ff067819 */ /* 0x002fe40000011602 */
[----:B------:R-:W-:Y:S01]  /*1a310*/  LOP3.LUT R2, R7, 0xff, RZ, 0xc0, !PT ;  /* 0x000000ff07027812 */ /* 0x000fe200078ec0ff */
[----:B------:R-:W-:Y:S01]  /*1a320*/  FFMA.FTZ R7, R22, c[0x0][0x23c], -R183 ;  /* 0x00008f0016077a23 */ /* 0x000fe200000108b7 */
[----:B------:R-:W-:Y:S01]  /*1a330*/  PRMT R20, R11, 0x5410, R6 ;  /* 0x000054100b147816 */ /* 0x000fe20000000006 */
[----:B------:R-:W-:Y:S01]  /*1a340*/  FFMA.FTZ R6, R34, c[0x0][0x23c], -R182 ;  /* 0x00008f0022067a23 */ /* 0x000fe200000108b6 */
[----:B------:R-:W-:Y:S01]  /*1a350*/  PRMT R19, R2, 0x5410, R10 ;  /* 0x0000541002137816 */ /* 0x000fe2000000000a */
[----:B------:R-:W-:Y:S01]  /*1a360*/  FFMA.FTZ R2, R33, c[0x0][0x23c], -R182 ;  /* 0x00008f0021027a23 */ /* 0x000fe200000108b6 */
[----:B------:R1:W2:Y:S01]  /*1a370*/  MUFU.EX2 R238, R7 ;  /* 0x0000000700ee7308 */ /* 0x0002a20000000800 */
[----:B------:R-:W-:Y:S01]  /*1a380*/  IMAD.WIDE.U32 R10, R13, -0x2daee0ad, RZ ;  /* 0xd2511f530d0a7825 */ /* 0x000fe200078e00ff */
[----:B------:R-:W-:Y:S02]  /*1a390*/  LOP3.LUT R13, R8, 0xff, RZ, 0xc0, !PT ;  /* 0x000000ff080d7812 */ /* 0x000fe400078ec0ff */
[----:B------:R-:W-:Y:S02]  /*1a3a0*/  SHF.R.U32.HI R5, RZ, 0x8, R4 ;  /* 0x00000008ff057819 */ /* 0x000fe40000011604 */
[----:B------:R-:W-:Y:S02]  /*1a3b0*/  SHF.R.U32.HI R12, RZ, 0x18, R8 ;  /* 0x00000018ff0c7819 */ /* 0x000fe40000011608 */
[----:B------:R-:W-:Y:S01]  /*1a3c0*/  PRMT R13, R13, 0x5410, R5 ;  /* 0x000054100d0d7816 */ /* 0x000fe20000000005 */
[----:B------:R-:W-:Y:S01]  /*1a3d0*/  FFMA.FTZ R5, R24, c[0x0][0x23c], -R183 ;  /* 0x00008f0018057a23 */ /* 0x000fe200000108b7 */
[----:B------:R3:W-:Y:S01]  /*1a3e0*/  MUFU.EX2 R237, R2 ;  /* 0x0000000200ed7308 */ /* 0x0007e20000000800 */
[----:B------:R-:W-:Y:S02]  /*1a3f0*/  LOP3.LUT R8, R9, 0xff, RZ, 0xc0, !PT ;  /* 0x000000ff09087812 */ /* 0x000fe400078ec0ff */
[--C-:B------:R-:W-:Y:S01]  /*1a400*/  HSET2.LE.AND R172, R13, R25.reuse, PT ;  /* 0x000000190dac7233 */ /* 0x100fe20003803000 */
[----:B------:R-:W-:Y:S02]  /*1a410*/  LOP3.LUT R185, R11, UR18, R16, 0x96, !PT ;  /* 0x000000120bb97c12 */ /* 0x000fe4000f8e9610 */
[----:B------:R-:W-:Y:S02]  /*1a420*/  PRMT R8, R8, 0x5410, R12 ;  /* 0x0000541008087816 */ /* 0x000fe4000000000c */
[C---:B------:R-:W-:Y:S02]  /*1a430*/  LOP3.LUT R186, R10.reuse, 0xffff, RZ, 0xc0, !PT ;  /* 0x0000ffff0aba7812 */ /* 0x040fe400078ec0ff */
[----:B------:R4:W-:Y:S01]  /*1a440*/  MUFU.EX2 R234, R5 ;  /* 0x0000000500ea7308 */ /* 0x0009e20000000800 */
[--C-:B------:R-:W-:Y:S01]  /*1a450*/  HSET2.LE.AND R173, R8, R25.reuse, PT ;  /* 0x0000001908ad7233 */ /* 0x100fe20003803000 */
[----:B------:R-:W-:Y:S02]  /*1a460*/  LOP3.LUT R187, R10, 0xff, RZ, 0xc0, !PT ;  /* 0x000000ff0abb7812 */ /* 0x000fe400078ec0ff */
[----:B-1----:R-:W-:Y:S02]  /*1a470*/  LOP3.LUT R7, R0, 0xff, RZ, 0xc0, !PT ;  /* 0x000000ff00077812 */ /* 0x002fe400078ec0ff */
[----:B--2---:R-:W-:Y:S02]  /*1a480*/  F2FP.BF16.PACK_AB R8, R238, R240 ;  /* 0x000000f0ee08723e */ /* 0x004fe400000010ff */
[--C-:B------:R-:W-:Y:S02]  /*1a490*/  SHF.R.U32.HI R189, RZ, 0x10, R10.reuse ;  /* 0x00000010ffbd7819 */ /* 0x100fe4000001160a */
[----:B------:R1:W2:Y:S01]  /*1a4a0*/  MUFU.EX2 R236, R6 ;  /* 0x0000000600ec7308 */ /* 0x0002a20000000800 */
[----:B------:R-:W-:Y:S02]  /*1a4b0*/  SHF.R.U32.HI R188, RZ, 0x18, R10 ;  /* 0x00000018ffbc7819 */ /* 0x000fe4000001160a */
[----:B---3--:R-:W-:Y:S04]  /*1a4c0*/  LOP3.LUT R2, R0, 0xffff, RZ, 0xc0, !PT ;  /* 0x0000ffff00027812 */ /* 0x008fe800078ec0ff */
[----:B------:R-:W-:Y:S02]  /*1a4d0*/  SHF.R.U32.HI R4, RZ, 0x8, R2 ;  /* 0x00000008ff047819 */ /* 0x000fe40000011602 */
[----:B------:R-:W-:Y:S02]  /*1a4e0*/  SHF.R.U32.HI R2, RZ, 0x10, R0 ;  /* 0x00000010ff027819 */ /* 0x000fe40000011600 */
[----:B------:R-:W-:Y:S02]  /*1a4f0*/  PRMT R176, R7, 0x5410, R4 ;  /* 0x0000541007b07816 */ /* 0x000fe40000000004 */
[----:B------:R-:W-:Y:S02]  /*1a500*/  LOP3.LUT R4, R2, 0xff, RZ, 0xc0, !PT ;  /* 0x000000ff02047812 */ /* 0x000fe400078ec0ff */
[----:B------:R-:W-:Y:S01]  /*1a510*/  FSEL R2, R136, RZ, P3 ;  /* 0x000000ff88027208 */ /* 0x000fe20001800000 */
[--C-:B------:R-:W-:Y:S01]  /*1a520*/  HSET2.LE.AND R176, R176, R25.reuse, PT ;  /* 0x00000019b0b07233 */ /* 0x100fe20003803000 */
[----:B------:R-:W-:Y:S03]  /*1a530*/  SHF.R.U32.HI R7, RZ, 0x8, R14 ;  /* 0x00000008ff077819 */ /* 0x000fe6000001160e */
[----:B----4-:R-:W-:Y:S01]  /*1a540*/  FADD.FTZ R5, -R2, R3 ;  /* 0x0000000302057221 */ /* 0x010fe20000010100 */
[----:B------:R-:W-:Y:S01]  /*1a550*/  FSEL R2, R134, RZ, P1 ;  /* 0x000000ff86027208 */ /* 0x000fe20000800000 */
[----:B------:R-:W-:Y:S01]  /*1a560*/  FFMA.FTZ R3, R23, c[0x0][0x23c], -R183 ;  /* 0x00008f0017037a23 */ /* 0x000fe200000108b7 */
[----:B-1----:R-:W-:Y:S02]  /*1a570*/  SHF.R.U32.HI R6, RZ, 0x18, R0 ;  /* 0x00000018ff067819 */ /* 0x002fe40000011600 */
[----:B------:R-:W-:Y:S01]  /*1a580*/  FSEL R0, R135, RZ, P2 ;  /* 0x000000ff87007208 */ /* 0x000fe20001000000 */
[----:B------:R1:W3:Y:S01]  /*1a590*/  MUFU.EX2 R233, R3 ;  /* 0x0000000300e97308 */ /* 0x0002e20000000800 */
        /* <DEDUP_REMOVED lines=13> */
[----:B--2---:R-:W-:Y:S02]  /*1a670*/  F2FP.BF16.PACK_AB R178, R236, R237 ;  /* 0x000000edecb2723e */ /* 0x004fe400000010ff */
[----:B------:R-:W-:Y:S01]  /*1a680*/  LOP3.LUT R176, R176, R7, RZ, 0xc0, !PT ;  /* 0x00000007b0b07212 */ /* 0x000fe200078ec0ff */
[----:B-1----:R-:W-:Y:S01]  /*1a690*/  FADD.FTZ R3, -R2, R133 ;  /* 0x0000008502037221 */ /* 0x002fe20000010100 */
[----:B---3--:R-:W-:Y:S01]  /*1a6a0*/  F2FP.BF16.PACK_AB R179, R233, R234 ;  /* 0x000000eae9b3723e */ /* 0x008fe200000010ff */
        /* <DEDUP_REMOVED lines=36> */
[C---:B------:R-:W-:Y:S02]  /*1a8f0*/  FMUL.FTZ R35, R133.reuse, R171 ;  /* 0x000000ab85237220 */ /* 0x040fe40000410000 */
[C---:B------:R-:W-:Y:S01]  /*1a900*/  FMUL.FTZ R38, R133.reuse, R38 ;  /* 0x0000002685267220 */ /* 0x040fe20000410000 */
[----:B------:R-:W-:Y:S01]  /*1a910*/  LDSM.16.MT88.4 R168, [R203+0xa800] ;  /* 0x00a80000cba8783b */ /* 0x000fe20000004200 */
[C---:B------:R-:W-:Y:S02]  /*1a920*/  FMUL.FTZ R39, R133.reuse, R39 ;  /* 0x0000002785277220 */ /* 0x040fe40000410000 */
[C---:B------:R-:W-:Y:S03]  /*1a930*/  FMUL.FTZ R50, R133.reuse, R50 ;  /* 0x0000003285327220 */ /* 0x040fe60000410000 */
[C---:B------:R-:W-:Y:S02]  /*1a940*/  FMUL.FTZ R51, R133.reuse, R51 ;  /* 0x0000003385337220 */ /* 0x040fe40000410000 */
        /* <DEDUP_REMOVED lines=9> */
[----:B------:R-:W-:Y:S02]  /*1a9e0*/  IMAD.MOV.U32 R160, RZ, RZ, R25 ;  /* 0x000000ffffa07224 */ /* 0x000fe400078e0019 */
[C---:B------:R-:W-:Y:S02]  /*1a9f0*/  FMUL.FTZ R25, R3.reuse, R161 ;  /* 0x000000a103197220 */ /* 0x040fe40000410000 */
[C---:B------:R-:W-:Y:S01]  /*1aa00*/  FMUL.FTZ R28, R3.reuse, R164 ;  /* 0x000000a4031c7220 */ /* 0x040fe20000410000 */
[----:B------:R-:W2:Y:S01]  /*1aa10*/  LDL.LU R161, [R1+0x3c] ;  /* 0x00003c0001a17983 */ /* 0x000ea20000300800 */
[C---:B------:R-:W-:Y:S02]  /*1aa20*/  FMUL.FTZ R29, R3.reuse, R165 ;  /* 0x000000a5031d7220 */ /* 0x040fe40000410000 */
[C---:B------:R-:W-:Y:S01]  /*1aa30*/  FMUL.FTZ R40, R3.reuse, R40 ;  /* 0x0000002803287220 */ /* 0x040fe20000410000 */
[----:B------:R-:W3:Y:S01]  /*1aa40*/  LDL.LU R154, [R1+0x38] ;  /* 0x00003800019a7983 */ /* 0x000ee20000300800 */
[C---:B------:R-:W-:Y:S02]  /*1aa50*/  FMUL.FTZ R41, R3.reuse, R41 ;  /* 0x0000002903297220 */ /* 0x040fe40000410000 */
[C---:B------:R-:W-:Y:S02]  /*1aa60*/  FMUL.FTZ R44, R3.reuse, R44 ;  /* 0x0000002c032c7220 */ /* 0x040fe40000410000 */
[----:B------:R-:W-:Y:S02]  /*1aa70*/  FMUL.FTZ R45, R3, R45 ;  /* 0x0000002d032d7220 */ /* 0x000fe40000410000 */
[----:B------:R-:W-:Y:S02]  /*1aa80*/  FMUL.FTZ R55, R133, R55 ;  /* 0x0000003785377220 */ /* 0x000fe40000410000 */
[C---:B-1----:R-:W-:Y:S02]  /*1aa90*/  FMUL.FTZ R10, R0.reuse, R146 ;  /* 0x00000092000a7220 */ /* 0x042fe40000410000 */
[C---:B------:R-:W-:Y:S02]  /*1aaa0*/  FMUL.FTZ R11, R0.reuse, R147 ;  /* 0x00000093000b7220 */ /* 0x040fe40000410000 */
[----:B------:R-:W-:Y:S01]  /*1aab0*/  LDSM.16.MT88.4 R144, [R206+0xb000] ;  /* 0x00b00000ce90783b */ /* 0x000fe20000004200 */
[----:B------:R-:W-:Y:S02]  /*1aac0*/  IMAD.MOV.U32 R152, RZ, RZ, R228 ;  /* 0x000000ffff987224 */ /* 0x000fe400078e00e4 */
[----:B------:R-:W-:Y:S02]  /*1aad0*/  IMAD.MOV.U32 R153, RZ, RZ, R199 ;  /* 0x000000ffff997224 */ /* 0x000fe400078e00c7 */
[C---:B------:R-:W-:Y:S01]  /*1aae0*/  HMMA.16816.F32.BF16 R8, R176.reuse, R20, R8 ;  /* 0x00000014b008723c */ /* 0x040fe20000041808 */
[C---:B------:R-:W-:Y:S02]  /*1aaf0*/  FMUL.FTZ R14, R0.reuse, R150 ;  /* 0x00000096000e7220 */ /* 0x040fe40000410000 */
[----:B------:R-:W-:Y:S01]  /*1ab00*/  FMUL.FTZ R15, R0, R151 ;  /* 0x00000097000f7220 */ /* 0x000fe20000410000 */
[----:B------:R-:W-:Y:S01]  /*1ab10*/  PRMT R151, R138, 0x5410, R191 ;  /* 0x000054108a977816 */ /* 0x000fe200000000bf */
[----:B------:R-:W-:Y:S02]  /*1ab20*/  FMUL.FTZ R26, R0, R162 ;  /* 0x000000a2001a7220 */ /* 0x000fe40000410000 */
[C---:B------:R-:W-:Y:S02]  /*1ab30*/  FMUL.FTZ R20, R132.reuse, R156 ;  /* 0x0000009c84147220 */ /* 0x040fe40000410000 */
[----:B------:R-:W-:Y:S01]  /*1ab40*/  FMUL.FTZ R21, R132, R157 ;  /* 0x0000009d84157220 */ /* 0x000fe20000410000 */
[-C--:B------:R-:W-:Y:S02]  /*1ab50*/  HMMA.16816.F32.BF16 R12, R176, R22.reuse, R12 ;  /* 0x00000016b00c723c */ /* 0x080fe4000004180c */
[----:B------:R-:W-:Y:S01]  /*1ab60*/  PRMT R157, R187, 0x5410, R2 ;  /* 0x00005410bb9d7816 */ /* 0x000fe20000000002 */
[C---:B------:R-:W-:Y:S01]  /*1ab70*/  FMUL.FTZ R30, R0.reuse, R166 ;  /* 0x000000a6001e7220 */ /* 0x040fe20000410000 */
[----:B------:R-:W-:Y:S01]  /*1ab80*/  LOP3.LUT R2, R189, 0xff, RZ, 0xc0, !PT ;  /* 0x000000ffbd027812 */ /* 0x000fe200078ec0ff */
[C---:B------:R-:W-:Y:S02]  /*1ab90*/  FMUL.FTZ R31, R0.reuse, R167 ;  /* 0x000000a7001f7220 */ /* 0x040fe40000410000 */
[C---:B------:R-:W-:Y:S01]  /*1aba0*/  FMUL.FTZ R42, R0.reuse, R42 ;  /* 0x0000002a002a7220 */ /* 0x040fe20000410000 */
[C---:B------:R-:W-:Y:S01]  /*1abb0*/  HMMA.16816.F32.BF16 R16, R172.reuse, R22, R16 ;  /* 0x00000016ac10723c */ /* 0x040fe20000041810 */
[----:B------:R-:W-:Y:S03]  /*1abc0*/  IMAD.MOV.U32 R162, RZ, RZ, R27 ;  /* 0x000000ffffa27224 */ /* 0x000fe600078e001b */
[----:B------:R-:W-:Y:S01]  /*1abd0*/  FMUL.FTZ R27, R0, R163 ;  /* 0x000000a3001b7220 */ /* 0x000fe20000410000 */
[----:B------:R-:W-:Y:S01]  /*1abe0*/  PRMT R156, R2, 0x5410, R188 ;  /* 0x00005410029c7816 */ /* 0x000fe200000000bc */
[----:B------:R-:W-:Y:S01]  /*1abf0*/  FMUL.FTZ R43, R0, R43 ;  /* 0x0000002b002b7220 */ /* 0x000fe20000410000 */
[----:B------:R-:W-:Y:S01]  /*1ac00*/  LOP3.LUT R2, R184, 0xffff, RZ, 0xc0, !PT ;  /* 0x0000ffffb8027812 */ /* 0x000fe200078ec0ff */
[C---:B------:R-:W-:Y:S04]  /*1ac10*/  FMUL.FTZ R22, R133.reuse, R158 ;  /* 0x0000009e85167220 */ /* 0x040fe80000410000 */
[----:B------:R-:W-:Y:S01]  /*1ac20*/  FMUL.FTZ R23, R133, R159 ;  /* 0x0000009f85177220 */ /* 0x000fe20000410000 */
[----:B------:R-:W-:Y:S01]  /*1ac30*/  SHF.R.U32.HI R138, RZ, 0x8, R2 ;  /* 0x00000008ff8a7819 */ /* 0x000fe20000011602 */
[----:B------:R-:W-:Y:S02]  /*1ac40*/  IMAD.MOV.U32 R158, RZ, RZ, R153 ;  /* 0x000000ffff9e7224 */ /* 0x000fe400078e0099 */
[----:B------:R-:W-:Y:S02]  /*1ac50*/  IMAD.MOV.U32 R159, RZ, RZ, R152 ;  /* 0x000000ffff9f7224 */ /* 0x000fe400078e0098 */
[C---:B------:R-:W-:Y:S01]  /*1ac60*/  FMUL.FTZ R46, R0.reuse, R46 ;  /* 0x0000002e002e7220 */ /* 0x040fe20000410000 */
[-C--:B----4-:R-:W-:Y:S01]  /*1ac70*/  HMMA.16816.F32.BF16 R20, R172, R140.reuse, R20 ;  /* 0x0000008cac14723c */ /* 0x090fe20000041814 */
[C---:B------:R-:W-:Y:S02]  /*1ac80*/  FMUL.FTZ R47, R0.reuse, R47 ;  /* 0x0000002f002f7220 */ /* 0x040fe40000410000 */
        /* <DEDUP_REMOVED lines=10> */
[----:B------:R-:W-:Y:S02]  /*1ad30*/  FMUL.FTZ R65, R132, R65 ;  /* 0x0000004184417220 */ /* 0x000fe40000410000 */
[C---:B------:R-:W-:Y:S01]  /*1ad40*/  HMMA.16816.F32.BF16 R32, R172.reuse, R142, R32 ;  /* 0x0000008eac20723c */ /* 0x040fe20000041820 */
[----:B------:R-:W1:Y:S03]  /*1ad50*/  LDSM.16.MT88.4 R140, [R206+0xa000] ;  /* 0x00a00000ce8c783b */ /* 0x000e660000004200 */
[C---:B------:R-:W-:Y:S02]  /*1ad60*/  FMUL.FTZ R66, R133.reuse, R66 ;  /* 0x0000004285427220 */ /* 0x040fe40000410000 */
[----:B------:R-:W-:Y:S02]  /*1ad70*/  FMUL.FTZ R67, R133, R67 ;  /* 0x0000004385437220 */ /* 0x000fe40000410000 */
        /* <DEDUP_REMOVED lines=15> */
[C---:B------:R-:W-:Y:S01]  /*1ae70*/  FMUL.FTZ R91, R0.reuse, R91 ;  /* 0x0000005b005b7220 */ /* 0x040fe20000410000 */
[-C--:B-1----:R-:W-:Y:S01]  /*1ae80*/  HMMA.16816.F32.BF16 R36, R172, R140.reuse, R36 ;  /* 0x0000008cac24723c */ /* 0x082fe20000041824 */
        /* <DEDUP_REMOVED lines=56> */
[----:B------:R-:W-:Y:S01]  /*1b210*/  FMUL.FTZ R131, R133, R131 ;  /* 0x0000008385837220 */ /* 0x000fe20000410000 */
        /* <DEDUP_REMOVED lines=11> */
[----:B------:R-:W-:Y:S02]  /*1b2d0*/  FFMA.FTZ R2, R197, c[0x0][0x23c], -R181 ;  /* 0x00008f00c5027a23 */ /* 0x000fe400000108b5 */
[----:B------:R-:W-:Y:S02]  /*1b2e0*/  FFMA.FTZ R138, R245, c[0x0][0x23c], -R180 ;  /* 0x00008f00f58a7a23 */ /* 0x000fe400000108b4 */
[----:B------:R4:W-:Y:S03]  /*1b2f0*/  MUFU.EX2 R228, R2 ;  /* 0x0000000200e47308 */ /* 0x0009e60000000800 */
[----:B--2---:R-:W-:Y:S02]  /*1b300*/  FFMA.FTZ R231, R133, R161, R231 ;  /* 0x000000a185e77223 */ /* 0x004fe400000100e7 */
[----:B---3--:R-:W-:Y:S02]  /*1b310*/  FFMA.FTZ R232, R132, R154, R232 ;  /* 0x0000009a84e87223 */ /* 0x008fe400000100e8 */
[----:B------:R-:W-:Y:S01]  /*1b320*/  LDSM.16.MT88.4 R152, [R201+0xa800] ;  /* 0x00a80000c998783b */ /* 0x000fe20000004200 */
[----:B----4-:R-:W-:Y:S02]  /*1b330*/  FFMA.FTZ R2, R196, c[0x0][0x23c], -R181 ;  /* 0x00008f00c4027a23 */ /* 0x010fe400000108b5 */
[----:B------:R2:W-:Y:S01]  /*1b340*/  MUFU.EX2 R196, R138 ;  /* 0x0000008a00c47308 */ /* 0x0005e20000000800 */
[-C--:B-1----:R-:W-:Y:S09]  /*1b350*/  HMMA.16816.F32.BF16 R84, R172, R140.reuse, R84 ;  /* 0x0000008cac54723c */ /* 0x082ff20000041854 */
[----:B------:R1:W-:Y:S01]  /*1b360*/  MUFU.EX2 R230, R2 ;  /* 0x0000000200e67308 */ /* 0x0003e20000000800 */
[C---:B------:R-:W-:Y:S07]  /*1b370*/  HMMA.16816.F32.BF16 R88, R176.reuse, R140, R88 ;  /* 0x0000008cb058723c */ /* 0x040fee0000041858 */
[----:B------:R-:W-:Y:S01]  /*1b380*/  LOP3.LUT R141, R185, 0xff, RZ, 0xc0, !PT ;  /* 0x000000ffb98d7812 */ /* 0x000fe200078ec0ff */
[-C--:B------:R-:W-:Y:S01]  /*1b390*/  HMMA.16816.F32.BF16 R92, R176, R142.reuse, R92 ;  /* 0x0000008eb05c723c */ /* 0x080fe2000004185c */
[----:B--2---:R-:W-:Y:S07]  /*1b3a0*/  FFMA.FTZ R138, R242, c[0x0][0x23c], -R182 ;  /* 0x00008f00f28a7a23 */ /* 0x004fee00000108b6 */
[C---:B------:R-:W-:Y:S01]  /*1b3b0*/  HMMA.16816.F32.BF16 R96, R172.reuse, R142, R96 ;  /* 0x0000008eac60723c */ /* 0x040fe20000041860 */
[----:B-1----:R-:W-:Y:S02]  /*1b3c0*/  FFMA.FTZ R2, R194, c[0x0][0x23c], -R180 ;  /* 0x00008f00c2027a23 */ /* 0x002fe400000108b4 */
[----:B------:R1:W-:Y:S05]  /*1b3d0*/  MUFU.EX2 R194, R138 ;  /* 0x0000008a00c27308 */ /* 0x0003ea0000000800 */
[-C--:B------:R-:W-:Y:S08]  /*1b3e0*/  HMMA.16816.F32.BF16 R100, R172, R144.reuse, R100 ;  /* 0x00000090ac64723c */ /* 0x080ff00000041864 */
[C---:B------:R-:W-:Y:S01]  /*1b3f0*/  HMMA.16816.F32.BF16 R104, R176.reuse, R144, R104 ;  /* 0x00000090b068723c */ /* 0x040fe20000041868 */
[----:B------:R2:W-:Y:S07]  /*1b400*/  MUFU.EX2 R199, R2 ;  /* 0x0000000200c77308 */ /* 0x0005ee0000000800 */
[-C--:B------:R-:W-:Y:S01]  /*1b410*/  HMMA.16816.F32.BF16 R108, R176, R146.reuse, R108 ;  /* 0x00000092b06c723c */ /* 0x080fe2000004186c */
[----:B-1----:R-:W-:Y:S07]  /*1b420*/  FFMA.FTZ R138, R239, c[0x0][0x23c], -R182 ;  /* 0x00008f00ef8a7a23 */ /* 0x002fee00000108b6 */
[C---:B------:R-:W-:Y:S01]  /*1b430*/  HMMA.16816.F32.BF16 R112, R172.reuse, R146, R112 ;  /* 0x00000092ac70723c */ /* 0x040fe20000041870 */
[----:B------:R1:W-:Y:S03]  /*1b440*/  MUFU.EX2 R191, R138 ;  /* 0x0000008a00bf7308 */ /* 0x0003e60000000800 */
[--C-:B--2---:R-:W-:Y:S02]  /*1b450*/  FFMA.FTZ R2, R195, c[0x0][0x23c], -R180.reuse ;  /* 0x00008f00c3027a23 */ /* 0x104fe400000108b4 */
[----:B------:R-:W-:Y:S05]  /*1b460*/  FFMA.FTZ R180, R198, c[0x0][0x23c], -R180 ;  /* 0x00008f00c6b47a23 */ /* 0x000fea00000108b4 */
[----:B------:R2:W-:Y:S10]  /*1b470*/  MUFU.EX2 R229, R2 ;  /* 0x0000000200e57308 */ /* 0x0005f40000000800 */
[----:B------:R3:W4:Y:S01]  /*1b480*/  MUFU.EX2 R195, R180 ;  /* 0x000000b400c37308 */ /* 0x0007220000000800 */
[----:B-1----:R-:W-:Y:S01]  /*1b490*/  SHF.R.U32.HI R138, RZ, 0x18, R185 ;  /* 0x00000018ff8a7819 */ /* 0x002fe200000116b9 */
[--C-:B--2---:R-:W-:Y:S02]  /*1b4a0*/  FFMA.FTZ R2, R247, c[0x0][0x23c], -R181.reuse ;  /* 0x00008f00f7027a23 */ /* 0x104fe400000108b5 */
[----:B------:R-:W-:Y:S06]  /*1b4b0*/  FFMA.FTZ R181, R246, c[0x0][0x23c], -R181 ;  /* 0x00008f00f6b57a23 */ /* 0x000fec00000108b5 */
[----:B------:R1:W-:Y:S01]  /*1b4c0*/  MUFU.EX2 R198, R2 ;  /* 0x0000000200c67308 */ /* 0x0003e20000000800 */
[----:B------:R-:W-:Y:S02]  /*1b4d0*/  IMAD.MOV.U32 R247, RZ, RZ, R159 ;  /* 0x000000fffff77224 */ /* 0x000fe400078e009f */
[----:B------:R-:W-:Y:S01]  /*1b4e0*/  IMAD.MOV.U32 R246, RZ, RZ, R158 ;  /* 0x000000fffff67224 */ /* 0x000fe200078e009e */
[--C-:B---3--:R-:W-:Y:S01]  /*1b4f0*/  HSET2.LE.AND R180, R150, R160.reuse, PT ;  /* 0x000000a096b47233 */ /* 0x108fe20003803000 */
[----:B----4-:R-:W-:Y:S05]  /*1b500*/  F2FP.BF16.PACK_AB R132, R195, R196 ;  /* 0x000000c4c384723e */ /* 0x010fea00000010ff */
[----:B------:R2:W-:Y:S01]  /*1b510*/  MUFU.EX2 R197, R181 ;  /* 0x000000b500c57308 */ /* 0x0005e20000000800 */
[----:B-1----:R-:W-:Y:S04]  /*1b520*/  LOP3.LUT R2, R185, 0xffff, RZ, 0xc0, !PT ;  /* 0x0000ffffb9027812 */ /* 0x002fe800078ec0ff */
[----:B------:R-:W-:Y:S01]  /*1b530*/  SHF.R.U32.HI R140, RZ, 0x8, R2 ;  /* 0x00000008ff8c7819 */ /* 0x000fe20000011602 */
[--C-:B------:R-:W-:Y:S02]  /*1b540*/  FFMA.FTZ R2, R248, c[0x0][0x23c], -R182.reuse ;  /* 0x00008f00f8027a23 */ /* 0x100fe400000108b6 */
[----:B------:R-:W-:Y:S01]  /*1b550*/  FFMA.FTZ R182, R193, c[0x0][0x23c], -R182 ;  /* 0x00008f00c1b67a23 */ /* 0x000fe200000108b6 */
[----:B------:R-:W-:Y:S01]  /*1b560*/  PRMT R148, R141, 0x5410, R140 ;  /* 0x000054108d947816 */ /* 0x000fe2000000008c */
[----:B------:R1:W3:Y:S01]  /*1b570*/  MUFU.EX2 R193, R2 ;  /* 0x0000000200c17308 */ /* 0x0002e20000000800 */
[----:B------:R-:W4:Y:S01]  /*1b580*/  LDSM.16.MT88.4 R140, [R205+0xb000] ;  /* 0x00b00000cd8c783b */ /* 0x000f220000004200 */
[--C-:B--2---:R-:W-:Y:S05]  /*1b590*/  HSET2.LE.AND R181, R149, R160.reuse, PT ;  /* 0x000000a095b57233 */ /* 0x104fea0003803000 */
[----:B------:R-:W-:Y:S03]  /*1b5a0*/  LOP3.LUT R181, R181, R132, RZ, 0xc0, !PT ;  /* 0x00000084b5b57212 */ /* 0x000fe600078ec0ff */
[----:B------:R2:W5:Y:S01]  /*1b5b0*/  MUFU.EX2 R189, R182 ;  /* 0x000000b600bd7308 */ /* 0x0005620000000800 */
[--C-:B-1----:R-:W-:Y:S01]  /*1b5c0*/  FFMA.FTZ R2, R235, c[0x0][0x23c], -R183.reuse ;  /* 0x00008f00eb027a23 */ /* 0x102fe200000108b7 */
[----:B---3--:R-:W-:Y:S01]  /*1b5d0*/  F2FP.BF16.PACK_AB R133, R193, R194 ;  /* 0x000000c2c185723e */ /* 0x008fe200000010ff */
[----:B------:R-:W3:Y:S07]  /*1b5e0*/  LDL.LU R235, [R1+0x44] ;  /* 0x0000440001eb7983 */ /* 0x000eee0000300800 */
[----:B------:R1:W-:Y:S01]  /*1b5f0*/  MUFU.EX2 R190, R2 ;  /* 0x0000000200be7308 */ /* 0x0003e20000000800 */
[--C-:B--2---:R-:W-:Y:S01]  /*1b600*/  HSET2.LE.AND R182, R162, R160.reuse, PT ;  /* 0x000000a0a2b67233 */ /* 0x104fe20003803000 */
[----:B-----5:R-:W-:Y:S01]  /*1b610*/  F2FP.BF16.PACK_AB R132, R189, R191 ;  /* 0x000000bfbd84723e */ /* 0x020fe200000010ff */
[-C--:B----4-:R-:W-:Y:S08]  /*1b620*/  HMMA.16816.F32.BF16 R116, R172, R140.reuse, R116 ;  /* 0x0000008cac74723c */ /* 0x090ff00000041874 */
[C---:B------:R-:W-:Y:S01]  /*1b630*/  HMMA.16816.F32.BF16 R120, R176.reuse, R140, R120 ;  /* 0x0000008cb078723c */ /* 0x040fe20000041878 */
[----:B-1----:R-:W-:Y:S07]  /*1b640*/  FFMA.FTZ R2, R192, c[0x0][0x23c], -R183 ;  /* 0x00008f00c0027a23 */ /* 0x002fee00000108b7 */
        /* <DEDUP_REMOVED lines=20> */
[----:B----4-:R-:W-:Y:S04]  /*1b790*/  F2FP.BF16.PACK_AB R2, R230, R228 ;  /* 0x000000e4e602723e */ /* 0x010fe800000010ff */
        /* <DEDUP_REMOVED lines=15> */
[----:B------:R-:W4:Y:S07]  /*1b890*/  LDSM.16.MT88.4 R8, [R203+0xb800] ;  /* 0x00b80000cb08783b */ /* 0x000f2e0000004200 */
        /* <DEDUP_REMOVED lines=19> */
[C---:B------:R-:W-:Y:S07]  /*1b9d0*/  HMMA.16816.F32.BF16 R80, R180.reuse, R6, R80 ;  /* 0x00000006b450723c */ /* 0x040fee0000041850 */
[----:B------:R-:W-:Y:S01]  /*1b9e0*/  FADD.FTZ R6, R249, R231 ;  /* 0x000000e7f9067221 */ /* 0x000fe20000010000 */
[-C--:B----4-:R-:W-:Y:S08]  /*1b9f0*/  HMMA.16816.F32.BF16 R84, R180, R8.reuse, R84 ;  /* 0x00000008b454723c */ /* 0x090ff00000041854 */
[C---:B------:R-:W-:Y:S08]  /*1ba00*/  HMMA.16816.F32.BF16 R88, R172.reuse, R8, R88 ;  /* 0x00000008ac58723c */ /* 0x040ff00000041858 */
[-C--:B------:R-:W-:Y:S01]  /*1ba10*/  HMMA.16816.F32.BF16 R92, R172, R10.reuse, R92 ;  /* 0x0000000aac5c723c */ /* 0x080fe2000004185c */
[----:B---3--:R-:W-:Y:S07]  /*1ba20*/  FFMA.FTZ R3, R3, R235, R244 ;  /* 0x000000eb03037223 */ /* 0x008fee00000100f4 */
        /* <DEDUP_REMOVED lines=9> */
[----:B------:R-:W-:Y:S07]  /*1bac0*/  FADD.FTZ R2, R196, R2 ;  /* 0x00000002c4027221 */ /* 0x000fee0000010000 */
        /* <DEDUP_REMOVED lines=27> */
[----:B------:R-:W-:Y:S03]  /*1bc80*/  FADD.FTZ R0, R188, R0 ;  /* 0x00000000bc007221 */ /* 0x000fe60000010000 */
[----:B------:R2:W-:Y:S01]  /*1bc90*/  STL [R1+0x44], R2 ;  /* 0x0000440201007387 */ /* 0x0005e20000100800 */
[----:B------:R-:W-:Y:S05]  /*1bca0*/  FADD.FTZ R0, R139, R0 ;  /* 0x000000008b007221 */ /* 0x000fea0000010000 */
[----:B------:R2:W-:Y:S01]  /*1bcb0*/  STL [R1+0x40], R0 ;  /* 0x0000400001007387 */ /* 0x0005e20000100800 */
[----:B-1----:R-:W-:Y:S01]  /*1bcc0*/  IMAD.MOV.U32 R3, RZ, RZ, R136 ;  /* 0x000000ffff037224 */ /* 0x002fe200078e0088 */
[----:B--2---:R-:W-:-:S05]  /*1bcd0*/  @P0 BRA `(.L_x_1995) ;  /* 0xffffc49000000947 */ /* 0x004fca000383ffff */
.L_x_1994:
        /* <DEDUP_REMOVED lines=18> */
[----:B------:R-:W-:Y:S01]  /*1be00*/  LEA.HI R174, R176, R175, RZ, 0x2 ;  /* 0x000000afb0ae7211 */ /* 0x000fe200078f10ff */
[----:B------:R-:W1:Y:S01]  /*1be10*/  S2UR UR10, SR_CTAID.X ;  /* 0x00000000000a79c3 */ /* 0x000e620000002500 */
[----:B------:R-:W-:Y:S02]  /*1be20*/  ULDC.64 UR4, c[0x0][0x1e0] ;  /* 0x0000780000047ab9 */ /* 0x000fe40000000a00 */
[----:B------:R-:W-:Y:S01]  /*1be30*/  SHF.R.S32.HI R25, RZ, 0x2, R174 ;  /* 0x00000002ff197819 */ /* 0x000fe200000114ae */
[----:B------:R-:W-:-:S02]  /*1be40*/  UISETP.EQ.AND UP2, UPT, UR11, URZ, UP2 ;  /* 0x0000003f0b00728c */ /* 0x000fc40009742270 */
[----:B------:R-:W-:Y:S02]  /*1be50*/  @!UP4 UIMAD UR12, UR12, UR4, URZ ;  /* 0x000000040c0cc2a4 */ /* 0x000fe4000f8e023f */
[----:B------:R-:W3:Y:S01]  /*1be60*/  S2UR UR11, SR_CTAID.Z ;  /* 0x00000000000b79c3 */ /* 0x000ee20000002700 */
[----:B------:R-:W-:Y:S02]  /*1be70*/  ULDC UR9, c[0x0][0x214] ;  /* 0x0000850000097ab9 */ /* 0x000fe40000000800 */
        /* <DEDUP_REMOVED lines=31> */
[----:B-1----:R-:W-:-:S03]  /*1c070*/  FADD.FTZ R2, R2, R5 ;  /* 0x0000000502027221 */ /* 0x002fc60000010000 */
[----:B------:R-:W-:Y:S04]  /*1c080*/  SHFL.BFLY PT, R5, R7, 0x2, 0x1f ;  /* 0x0c401f0007057f89 */ /* 0x000fe800000e0000 */
[----:B------:R-:W1:Y:S01]  /*1c090*/  SHFL.BFLY PT, R6, R2, 0x1, 0x1f ;  /* 0x0c201f0002067f89 */ /* 0x000e6200000e0000 */
[----:B--2---:R-:W-:-:S05]  /*1c0a0*/  FADD.FTZ R0, R0, R4 ;  /* 0x0000000400007221 */ /* 0x004fca0000010000 */
[----:B------:R-:W2:Y:S01]  /*1c0b0*/  SHFL.BFLY PT, R4, R0, 0x1, 0x1f ;  /* 0x0c201f0000047f89 */ /* 0x000ea200000e0000 */
[----:B-1----:R-:W-:Y:S02]  /*1c0c0*/  FADD.FTZ R133, R2, R6 ;  /* 0x0000000602857221 */ /* 0x002fe40000010000 */
[----:B------:R-:W-:Y:S01]  /*1c0d0*/  FADD.FTZ R2, R3, R8 ;  /* 0x0000000803027221 */ /* 0x000fe20000010000 */
[----:B------:R-:W-:Y:S02]  /*1c0e0*/  MOV R3, 0x3f800000 ;  /* 0x3f80000000037802 */ /* 0x000fe40000000f00 */
[----:B------:R-:W-:Y:S01]  /*1c0f0*/  FSETP.NE.FTZ.AND P6, PT, R133, RZ, PT ;  /* 0x000000ff8500720b */ /* 0x000fe20003fd5000 */
[----:B--2---:R-:W-:Y:S01]  /*1c100*/  FADD.FTZ R132, R0, R4 ;  /* 0x0000000400847221 */ /* 0x004fe20000010000 */
[----:B------:R-:W1:Y:S01]  /*1c110*/  SHFL.BFLY PT, R6, R2, 0x1, 0x1f ;  /* 0x0c201f0002067f89 */ /* 0x000e6200000e0000 */
[----:B------:R-:W-:Y:S01]  /*1c120*/  FADD.FTZ R4, R5, R7 ;  /* 0x0000000705047221 */ /* 0x000fe20000010000 */
[----:B------:R-:W-:-:S02]  /*1c130*/  MOV R0, 0x3f800000 ;  /* 0x3f80000000007802 */ /* 0x000fc40000000f00 */
[----:B------:R-:W-:Y:S02]  /*1c140*/  SHF.R.S32.HI R5, RZ, 0x1f, R174 ;  /* 0x0000001fff057819 */ /* 0x000fe400000114ae */
[----:B------:R-:W2:Y:S01]  /*1c150*/  SHFL.BFLY PT, R7, R4, 0x1, 0x1f ;  /* 0x0c201f0004077f89 */ /* 0x000ea200000e0000 */
[----:B------:R-:W-:Y:S02]  /*1c160*/  FSETP.NE.FTZ.AND P5, PT, R132, RZ, PT ;  /* 0x000000ff8400720b */ /* 0x000fe40003fb5000 */
[----:B------:R-:W-:Y:S02]  /*1c170*/  LEA.HI R5, R5, R25, RZ, 0x3 ;  /* 0x0000001905057211 */ /* 0x000fe400078f18ff */
[----:B------:R-:W3:Y:S02]  /*1c180*/  @P6 MUFU.RCP R0, R133 ;  /* 0x0000008500006308 */ /* 0x000ee40000001000 */
[----:B------:R-:W-:-:S04]  /*1c190*/  LOP3.LUT R5, R5, 0xfffffff8, RZ, 0xc0, !PT ;  /* 0xfffffff805057812 */ /* 0x000fc800078ec0ff */
[----:B------:R-:W-:-:S03]  /*1c1a0*/  IADD3 R25, R25, -R5, RZ ;  /* 0x8000000519197210 */ /* 0x000fc60007ffe0ff */
[----:B------:R-:W4:Y:S01]  /*1c1b0*/  @P5 MUFU.RCP R3, R132 ;  /* 0x0000008400035308 */ /* 0x000f220000001000 */
[----:B-1----:R-:W-:Y:S01]  /*1c1c0*/  FADD.FTZ R139, R2, R6 ;  /* 0x00000006028b7221 */ /* 0x002fe20000010000 */
[----:B------:R-:W-:Y:S01]  /*1c1d0*/  MOV R2, 0x3f800000 ;  /* 0x3f80000000027802 */ /* 0x000fe20000000f00 */
[----:B---3--:R-:W-:-:S03]  /*1c1e0*/  FMUL.FTZ R0, R0, c[0x0][0x2dc] ;  /* 0x0000b70000007a20 */ /* 0x008fc60000410000 */
[----:B------:R-:W-:Y:S01]  /*1c1f0*/  FSETP.NE.FTZ.AND P4, PT, R139, RZ, PT ;  /* 0x000000ff8b00720b */ /* 0x000fe20003f95000 */
[----:B--2---:R-:W-:Y:S02]  /*1c200*/  FADD.FTZ R138, R4, R7 ;  /* 0x00000007048a7221 */ /* 0x004fe40000010000 */
[C---:B------:R-:W-:Y:S02]  /*1c210*/  FMUL.FTZ R5, R0.reuse, R141 ;  /* 0x0000008d00057220 */ /* 0x040fe40000410000 */
[----:B------:R-:W-:Y:S01]  /*1c220*/  FMUL.FTZ R10, R0, R157 ;  /* 0x0000009d000a7220 */ /* 0x000fe20000410000 */
[----:B------:R-:W-:Y:S01]  /*1c230*/  FSETP.NE.FTZ.AND P3, PT, R138, RZ, PT ;  /* 0x000000ff8a00720b */ /* 0x000fe20003f75000 */
[C---:B------:R-:W-:Y:S02]  /*1c240*/  FMUL.FTZ R13, R0.reuse, R169 ;  /* 0x000000a9000d7220 */ /* 0x040fe40000410000 */
[C---:B------:R-:W-:Y:S01]  /*1c250*/  FMUL.FTZ R140, R0.reuse, R140 ;  /* 0x0000008c008c7220 */ /* 0x040fe20000410000 */
[----:B------:R-:W-:Y:S01]  /*1c260*/  R2P PR, R25, 0x6 ;  /* 0x0000000619007804 */ /* 0x000fe20000000000 */
[----:B------:R-:W-:-:S02]  /*1c270*/  FMUL.FTZ R152, R0, R152 ;  /* 0x0000009800987220 */ /* 0x000fc40000410000 */
[C---:B------:R-:W-:Y:S01]  /*1c280*/  FMUL.FTZ R153, R0.reuse, R153 ;  /* 0x0000009900997220 */ /* 0x040fe20000410000 */
[----:B------:R-:W1:Y:S01]  /*1c290*/  @P4 MUFU.RCP R2, R139 ;  /* 0x0000008b00024308 */ /* 0x000e620000001000 */
[C---:B------:R-:W-:Y:S01]  /*1c2a0*/  FMUL.FTZ R156, R0.reuse, R156 ;  /* 0x0000009c009c7220 */ /* 0x040fe20000410000 */
[----:B------:R-:W-:Y:S01]  /*1c2b0*/  F2FP.BF16.PACK_AB R5, R5, R140 ;  /* 0x0000008c0505723e */ /* 0x000fe200000010ff */
        /* <DEDUP_REMOVED lines=92> */
[----:B------:R-:W-:Y:S01]  /*1c880*/  FMUL.FTZ R7, R0, R147 ;  /* 0x0000009300077220 */ /* 0x000fe20000410000 */
        /* <DEDUP_REMOVED lines=258> */
.L_x_1999:
[----:B---34-:R-:W-:Y:S05]  /*1d8b0*/  BSYNC B0 ;  /* 0x0000000000007941 */ /* 0x018fea0003800000 */
.L_x_1998:
        /* <DEDUP_REMOVED lines=31> */
.L_x_2001:
[----:B---3--:R-:W-:Y:S05]  /*1dab0*/  BSYNC B0 ;  /* 0x0000000000007941 */ /* 0x008fea0003800000 */
.L_x_2000:
        /* <DEDUP_REMOVED lines=18> */
.L_x_2003:
[----:B------:R-:W-:Y:S05]  /*1dbe0*/  BSYNC B0 ;  /* 0x0000000000007941 */ /* 0x000fea0003800000 */
.L_x_2002:
        /* <DEDUP_REMOVED lines=18> */
.L_x_2005:
[----:B------:R-:W-:Y:S05]  /*1dd10*/  BSYNC B0 ;  /* 0x0000000000007941 */ /* 0x000fea0003800000 */
.L_x_2004:
        /* <DEDUP_REMOVED lines=18> */
.L_x_2007:
[----:B------:R-:W-:Y:S05]  /*1de40*/  BSYNC B0 ;  /* 0x0000000000007941 */ /* 0x000fea0003800000 */
.L_x_2006:
        /* <DEDUP_REMOVED lines=18> */
.L_x_2009:
[----:B------:R-:W-:Y:S05]  /*1df70*/  BSYNC B0 ;  /* 0x0000000000007941 */ /* 0x000fea0003800000 */
.L_x_2008:
        /* <DEDUP_REMOVED lines=18> */
.L_x_2011:
[----:B------:R-:W-:Y:S05]  /*1e0a0*/  BSYNC B0 ;  /* 0x0000000000007941 */ /* 0x000fea0003800000 */
.L_x_2010:
        /* <DEDUP_REMOVED lines=18> */
.L_x_2013:
[----:B------:R-:W-:Y:S05]  /*1e1d0*/  BSYNC B0 ;  /* 0x0000000000007941 */ /* 0x000fea0003800000 */
.L_x_2012:
        /* <DEDUP_REMOVED lines=19> */
.L_x_2014:
        /* <DEDUP_REMOVED lines=15> */
.L_x_2406:


//--------------------- .text._ZN5flash16flash_fwd_kernelI23Flash_fwd_kernel_traitsILi128ELi128ELi32ELi4ELb0ELb0EN7cutlass10bfloat16_tE19Flash_kernel_traitsILi128ELi128ELi32ELi4ES3_EELb1ELb0ELb1ELb0ELb0ELb0ELb0ELb1EEEvNS_16Flash_fwd_paramsE --------------------------
	.section	.text._ZN5flash16flash_fwd_kernelI23Flash_fwd_kernel_traitsILi128ELi128ELi32ELi4ELb0ELb0EN7cutlass10bfloat16_tE19Flash_kernel_traitsILi128ELi128ELi32ELi4ES3_EELb1ELb0ELb1ELb0ELb0ELb0ELb0ELb1EEEvNS_16Flash_fwd_paramsE,"ax",@progbits
	.sectioninfo	@"SHI_REGISTERS=255"
	.align	128
        .global         _ZN5flash16flash_fwd_kernelI23Flash_fwd_kernel_traitsILi128ELi128ELi32ELi4ELb0ELb0EN7cutlass10bfloat16_tE19Flash_kernel_traitsILi128ELi128ELi32ELi4ES3_EELb1ELb0ELb1ELb0ELb0ELb0ELb0ELb1EEEvNS_16Flash_fwd_paramsE
        .type           _ZN5flash16flash_fwd_kernelI23Flash_fwd_kernel_traitsILi128ELi128ELi32ELi4ELb0ELb0EN7cutlass10bfloat16_tE19Flash_kernel_traitsILi128ELi128ELi32ELi4ES3_EELb1ELb0ELb1ELb0ELb0ELb0ELb0ELb1EEEvNS_16Flash_fwd_paramsE,@function
        .size           _ZN5flash16flash_fwd_kernelI23Flash_fwd_kernel_traitsILi128ELi128ELi32ELi4ELb0ELb0EN7cutlass10bfloat16_tE19Flash_kernel_traitsILi128ELi128ELi32ELi4ES3_EELb1ELb0ELb1ELb0ELb0ELb0ELb0ELb1EEEvNS_16Flash_fwd_paramsE,(.L_x_2407 - _ZN5flash16flash_fwd_kernelI23Flash_fwd_kernel_traitsILi128ELi128ELi32ELi4ELb0ELb0EN7cutlass10bfloat16_tE19Flash_kernel_traitsILi128ELi128ELi32ELi4ES3_EELb1ELb0ELb1ELb0ELb0ELb0ELb0ELb1EEEvNS_16Flash_fwd_paramsE)
        .other          _ZN5flash16flash_fwd_kernelI23Flash_fwd_kernel_traitsILi128ELi128ELi32ELi4ELb0ELb0EN7cutlass10bfloat16_tE19Flash_kernel_traitsILi128ELi128ELi32ELi4ES3_EELb1ELb0ELb1ELb0ELb0ELb0ELb0ELb1EEEvNS_16Flash_fwd_paramsE,@"STO_CUDA_ENTRY STV_DEFAULT"
_ZN5flash16flash_fwd_kernelI23Flash_fwd_kernel_traitsILi128ELi128ELi32ELi4ELb0ELb0EN7cutlass10bfloat16_tE19Flash_kernel_traitsILi128ELi128ELi32ELi4ES3_EELb1ELb0ELb1ELb0ELb0ELb0ELb0ELb1EEEvNS_16Flash_fwd_paramsE:
.text._ZN5flash16flash_fwd_kernelI23Flash_fwd_kernel_traitsILi128ELi128ELi32ELi4ELb0ELb0EN7cutlass10bfloat16_tE19Flash_kernel_traitsILi128ELi128ELi32ELi4ES3_EELb1ELb0ELb1ELb0ELb0ELb0ELb0ELb1EEEvNS_16Flash_fwd_paramsE:
        /* <DEDUP_REMOVED lines=12> */
[----:B------:R-:W-:-:S06]  /*00c0*/  ULDC.64 UR4, c[0x0][0x240] ;  /* 0x0000900000047ab9 */ /* 0x000fcc0000000a00 */
[----:B------:R-:W1:Y:S01]  /*00d0*/  S2UR UR12, SR_CTAID.Y ;  /* 0x00000000000c79c3 */ /* 0x000e620000002600 */
[----:B------:R3:W4:Y:S07]  /*00e0*/  @P2 LDG.E.64 R4, [R2.64] ;  /* 0x0000001c02042981 */ /* 0x00072e000c1e1b00 */
[----:B------:R-:W1:Y:S01]  /*00f0*/  S2UR UR6, SR_CTAID.Z ;  /* 0x00000000000679c3 */ /* 0x000e620000002700 */
[----:B------:R-:W-:Y:S02]  /*0100*/  UMOV UR23, 0x4 ;  /* 0x0000000400177882 */ /* 0x000fe40000000000 */
[----:B------:R-:W-:-:S02]  /*0110*/  ULDC.64 UR10, c[0x0][0x240] ;  /* 0x00009000000a7ab9 */ /* 0x000fc40000000a00 */
[----:B------:R-:W-:Y:S01]  /*0120*/  ULDC.64 UR8, c[0x0][0x248] ;  /* 0x0000920000087ab9 */ /* 0x000fe20000000a00 */
[----:B---3--:R-:W-:Y:S01]  /*0130*/  @P2 MOV R2, R7 ;  /* 0x0000000700022202 */ /* 0x008fe20000000f00 */
[----:B------:R-:W-:-:S06]  /*0140*/  @P2 IMAD.MOV.U32 R3, RZ, RZ, R8 ;  /* 0x000000ffff032224 */ /* 0x000fcc00078e0008 */
[----:B------:R-:W3:Y:S01]  /*0150*/  @P2 LDG.E.64 R2, [R2.64] ;  /* 0x0000001c02022981 */ /* 0x000ee2000c1e1b00 */
[----:B-1----:R-:W-:Y:S02]  /*0160*/  ULOP3.LUT UR7, UR6, UR26, UR12, 0xfe, !UPT ;  /* 0x0000001a06077292 */ /* 0x002fe4000f8efe0c */
[----:B------:R-:W-:Y:S02]  /*0170*/  UISETP.NE.U32.AND UP2, UPT, URZ, UR4, UPT ;  /* 0x000000043f00728c */ /* 0x000fe4000bf45070 */
[----:B------:R-:W-:Y:S02]  /*0180*/  UIMAD.WIDE UR10, UR12, UR23, UR10 ;  /* 0x000000170c0a72a5 */ /* 0x000fe4000f8e020a */
[----:B--2---:R-:W-:Y:S01]  /*0190*/  LOP3.LUT P3, RZ, R22, UR7, RZ, 0xfc, !PT ;  /* 0x0000000716ff7c12 */ /* 0x004fe2000f86fcff */
[----:B------:R-:W-:Y:S02]  /*01a0*/  UISETP.NE.AND.EX UP2, UPT, URZ, UR5, UPT, UP2 ;  /* 0x000000053f00728c */ /* 0x000fe4000bf45320 */
[----:B------:R-:W-:-:S02]  /*01b0*/  ULDC.U8 UR7, c[0x0][0x312] ;  /* 0x0000c48000077ab9 */ /* 0x000fc40000000000 */
[----:B------:R-:W-:Y:S02]  /*01c0*/  ULDC.64 UR4, c[0x0][0x250] ;  /* 0x0000940000047ab9 */ /* 0x000fe40000000a00 */
[----:B------:R-:W-:Y:S01]  /*01d0*/  PLOP3.LUT P0, PT, PT, PT, UP2, 0x80, 0x0 ;  /* 0x000000000000781c */ /* 0x000fe20003f0f028 */
[----:B------:R-:W-:Y:S02]  /*01e0*/  UISETP.NE.U32.AND UP0, UPT, URZ, UR4, UPT ;  /* 0x000000043f00728c */ /* 0x000fe4000bf05070 */
[----:B------:R-:W-:Y:S02]  /*01f0*/  UISETP.NE.AND UP3, UPT, UR7, URZ, UPT ;  /* 0x0000003f0700728c */ /* 0x000fe4000bf65270 */
[----:B------:R-:W-:Y:S01]  /*0200*/  UISETP.EQ.U32.AND UP1, UPT, URZ, UR8, UPT ;  /* 0x000000083f00728c */ /* 0x000fe2000bf22070 */
[----:B------:R-:W-:Y:S01]  /*0210*/  @!P3 IMAD.MOV.U32 R10, RZ, RZ, c[0x0][0x308] ;  /* 0x0000c200ff0ab624 */ /* 0x000fe200078e00ff */
[----:B------:R-:W-:Y:S01]  /*0220*/  UISETP.NE.AND.EX UP0, UPT, URZ, UR5, UPT, UP0 ;  /* 0x000000053f00728c */ /* 0x000fe2000bf05300 */
[----:B------:R-:W-:Y:S01]  /*0230*/  @!P3 IMAD.MOV.U32 R11, RZ, RZ, c[0x0][0x30c] ;  /* 0x0000c300ff0bb624 */ /* 0x000fe200078e00ff */
[----:B------:R-:W-:-:S02]  /*0240*/  UISETP.EQ.OR.EX UP1, UPT, URZ, UR9, !UP3, UP1 ;  /* 0x000000093f00728c */ /* 0x000fc4000df22710 */
[----:B------:R-:W-:Y:S02]  /*0250*/  ULDC.64 UR4, c[0x0][0x250] ;  /* 0x0000940000047ab9 */ /* 0x000fe40000000a00 */
[----:B------:R-:W-:Y:S02]  /*0260*/  ULDC.64 UR8, c[0x0][0x248] ;  /* 0x0000920000087ab9 */ /* 0x000fe40000000a00 */
[----:B------:R-:W-:-:S03]  /*0270*/  UIMAD.WIDE UR8, UR12, UR23, UR8 ;  /* 0x000000170c0872a5 */ /* 0x000fc6000f8e0208 */
        /* <DEDUP_REMOVED lines=23> */
[----:B------:R-:W-:Y:S01]  /*03f0*/  UMOV UR25, 0xffffffff ;  /* 0xffffffff00197882 */ /* 0x000fe20000000000 */
[----:B------:R-:W2:Y:S01]  /*0400*/  LDC.U8 R96, c[0x0][0x2d8] ;  /* 0x0000b600ff607b82 */ /* 0x000ea20000000000 */
        /* <DEDUP_REMOVED lines=22> */
.L_x_2015:
[----:B------:R-:W-:Y:S02]  /*0570*/  ULDC UR8, c[0x0][0x218] ;  /* 0x0000860000087ab9 */ /* 0x000fe40000000800 */
.L_x_2016:
        /* <DEDUP_REMOVED lines=48> */
[----:B------:R-:W-:Y:S01]  /*0880*/  USHF.R.S32.HI UR11, URZ, 0x1f, UR6 ;  /* 0x0000001f3f0b7899 */ /* 0x000fe20008011406 */
[----:B------:R-:W-:Y:S01]  /*0890*/  LOP3.LUT R0, R8, 0xfffffff8, RZ, 0xc0, !PT ;  /* 0xfffffff808007812 */ /* 0x000fe200078ec0ff */
[----:B------:R-:W-:Y:S01]  /*08a0*/  ULDC.64 UR8, c[0x0][0x1e0] ;  /* 0x0000780000087ab9 */ /* 0x000fe20000000a00 */
[----:B------:R-:W-:Y:S01]  /*08b0*/  SHF.R.S32.HI R8, RZ, 0x3, R8 ;  /* 0x00000003ff087819 */ /* 0x000fe20000011408 */
[----:B------:R-:W-:Y:S01]  /*08c0*/  ULDC.U8 UR13, c[0x0][0x328] ;  /* 0x0000ca00000d7ab9 */ /* 0x000fe20000000000 */
[----:B------:R-:W-:Y:S01]  /*08d0*/  IMAD.U32 R6, RZ, RZ, UR26 ;  /* 0x0000001aff067e24 */ /* 0x000fe2000f8e00ff */
[----:B------:R-:W-:Y:S01]  /*08e0*/  UISETP.NE.AND UP3, UPT, UR13, URZ, UPT ;  /* 0x0000003f0d00728c */ /* 0x000fe2000bf65270 */
[----:B------:R-:W-:Y:S01]  /*08f0*/  IMAD.IADD R15, R22, 0x1, -R0 ;  /* 0x00000001160f7824 */ /* 0x000fe200078e0a00 */
[----:B------:R-:W-:Y:S01]  /*0900*/  @UP0 UIMAD.WIDE.U32 UR14, UR25, UR4, URZ ;  /* 0x00000004190e02a5 */ /* 0x000fe2000f8e003f */
[--C-:B------:R-:W-:Y:S01]  /*0910*/  SHF.R.S32.HI R9, RZ, 0x1f, R8.reuse ;  /* 0x0000001fff097819 */ /* 0x100fe20000011408 */
[----:B------:R-:W-:Y:S01]  /*0920*/  @!UP0 UIMAD.WIDE.U32 UR16, UR12, UR8, URZ ;  /* 0x000000080c1082a5 */ /* 0x000fe2000f8e003f */
[----:B------:R-:W-:Y:S01]  /*0930*/  IMAD.SHL.U32 R14, R15, 0x8, RZ ;  /* 0x000000080f0e7824 */ /* 0x000fe200078e00ff */
[----:B------:R-:W-:Y:S01]  /*0940*/  @UP0 UIMAD UR7, UR25, UR5, UR15 ;  /* 0x00000005190702a4 */ /* 0x000fe2000f8e020f */
[----:B------:R-:W-:Y:S01]  /*0950*/  BSSY B0, `(.L_x_2018) ;  /* 0x0000039000007945 */ /* 0x000fe20003800000 */
[----:B------:R-:W-:Y:S01]  /*0960*/  @!UP0 USHF.R.S32.HI UR15, URZ, 0x1f, UR12 ;  /* 0x0000001f3f0f8899 */ /* 0x000fe2000801140c */
[----:B------:R-:W-:Y:S01]  /*0970*/  IMAD.WIDE R6, R6, 0x80, R8 ;  /* 0x0000008006067825 */ /* 0x000fe200078e0208 */
[----:B------:R-:W-:Y:S01]  /*0980*/  ULDC.64 UR4, c[0x0][0x1f0] ;  /* 0x00007c0000047ab9 */ /* 0x000fe20000000a00 */
[----:B------:R-:W-:Y:S01]  /*0990*/  IADD3 R23, R14, 0x40, RZ ;  /* 0x000000400e177810 */ /* 0x000fe20007ffe0ff */
[----:B------:R-:W-:-:S02]  /*09a0*/  UIMAD UR4, UR11, UR4, URZ ;  /* 0x000000040b0472a4 */ /* 0x000fc4000f8e023f */
[----:B------:R-:W-:Y:S02]  /*09b0*/  @!UP0 UIMAD UR15, UR15, UR8, URZ ;  /* 0x000000080f0f82a4 */ /* 0x000fe4000f8e023f */
[----:B------:R-:W-:Y:S02]  /*09c0*/  ULDC.U8 UR11, c[0x0][0x329] ;  /* 0x0000ca40000b7ab9 */ /* 0x000fe40000000000 */
[----:B------:R-:W-:Y:S02]  /*09d0*/  UISETP.NE.AND UP2, UPT, UR11, URZ, UPT ;  /* 0x0000003f0b00728c */ /* 0x000fe4000bf45270 */
[----:B------:R-:W-:Y:S02]  /*09e0*/  @!UP0 UIMAD UR15, UR12, UR9, UR15 ;  /* 0x000000090c0f82a4 */ /* 0x000fe4000f8e020f */
[----:B------:R-:W-:Y:S02]  /*09f0*/  UISETP.EQ.AND UP3, UPT, UR11, URZ, UP3 ;  /* 0x0000003f0b00728c */ /* 0x000fe40009f62270 */
[----:B------:R-:W-:-:S02]  /*0a00*/  ULDC UR9, c[0x0][0x214] ;  /* 0x0000850000097ab9 */ /* 0x000fc40000000800 */
[----:B------:R-:W-:Y:S02]  /*0a10*/  ULDC UR8, c[0x0][0x234] ;  /* 0x00008d0000087ab9 */ /* 0x000fe40000000800 */
[----:B------:R-:W-:Y:S02]  /*0a20*/  UIMAD UR5, UR6, UR5, UR4 ;  /* 0x00000005060572a4 */ /* 0x000fe4000f8e0204 */
[----:B------:R-:W-:Y:S02]  /*0a30*/  @!UP2 UISETP.NE.AND UP1, UPT, UR13, URZ, UPT ;  /* 0x0000003f0d00a28c */ /* 0x000fe4000bf25270 */
[----:B------:R-:W-:Y:S02]  /*0a40*/  @UP2 ULDC UR11, c[0x0][0x210] ;  /* 0x00008400000b2ab9 */ /* 0x000fe40000000800 */
[----:B------:R-:W-:Y:S02]  /*0a50*/  @UP2 UIMAD UR11, UR11, UR9, URZ ;  /* 0x000000090b0b22a4 */ /* 0x000fe4000f8e023f */
        /* <DEDUP_REMOVED lines=18> */
[----:B------:R-:W-:Y:S01]  /*0b80*/  UIMAD UR11, UR6, UR11, UR18 ;  /* 0x0000000b060b72a4 */ /* 0x000fe2000f8e0212 */
[----:B------:R-:W-:Y:S01]  /*0b90*/  IADD3 R11, R13, UR5, RZ ;  /* 0x000000050d0b7c10 */ /* 0x000fe2000fffe0ff */
[----:B------:R-:W-:Y:S02]  /*0ba0*/  @!UP3 UMOV UR20, URZ ;  /* 0x0000003f0014bc82 */ /* 0x000fe40008000000 */
[----:B------:R-:W-:Y:S02]  /*0bb0*/  @UP3 UMOV UR20, UR13 ;  /* 0x0000000d00143c82 */ /* 0x000fe40008000000 */
[----:B------:R-:W-:Y:S02]  /*0bc0*/  @!UP3 UMOV UR21, URZ ;  /* 0x0000003f0015bc82 */ /* 0x000fe40008000000 */
[----:B------:R-:W-:-:S02]  /*0bd0*/  USHF.R.S32.HI UR4, URZ, 0x1f, UR10 ;  /* 0x0000001f3f047899 */ /* 0x000fc4000801140a */
        /* <DEDUP_REMOVED lines=16> */
.L_x_2019:
[----:B------:R-:W-:Y:S05]  /*0ce0*/  BSYNC B0 ;  /* 0x0000000000007941 */ /* 0x000fea0003800000 */
.L_x_2018:
        /* <DEDUP_REMOVED lines=18> */
.L_x_2021:
[----:B------:R-:W-:Y:S05]  /*0e10*/  BSYNC B0 ;  /* 0x0000000000007941 */ /* 0x000fea0003800000 */
.L_x_2020:
        /* <DEDUP_REMOVED lines=18> */
.L_x_2023:
[----:B------:R-:W-:Y:S05]  /*0f40*/  BSYNC B0 ;  /* 0x0000000000007941 */ /* 0x000fea0003800000 */
.L_x_2022:
        /* <DEDUP_REMOVED lines=18> */
.L_x_2025:
[----:B------:R-:W-:Y:S05]  /*1070*/  BSYNC B0 ;  /* 0x0000000000007941 */ /* 0x000fea0003800000 */
.L_x_2024:
        /* <DEDUP_REMOVED lines=18> */
.L_x_2027:
[----:B------:R-:W-:Y:S05]  /*11a0*/  BSYNC B0 ;  /* 0x0000000000007941 */ /* 0x000fea0003800000 */
.L_x_2026:
        /* <DEDUP_REMOVED lines=18> */
.L_x_2029:
[----:B------:R-:W-:Y:S05]  /*12d0*/  BSYNC B0 ;  /* 0x0000000000007941 */ /* 0x000fea0003800000 */
.L_x_2028:
        /* <DEDUP_REMOVED lines=18> */
.L_x_2031:
[----:B------:R-:W-:Y:S05]  /*1400*/  BSYNC B0 ;  /* 0x0000000000007941 */ /* 0x000fea0003800000 */
.L_x_2030:
        /* <DEDUP_REMOVED lines=18> */
.L_x_2033:
[----:B------:R-:W-:Y:S05]  /*1530*/  BSYNC B0 ;  /* 0x0000000000007941 */ /* 0x000fea0003800000 */
.L_x_2032:
        /* <DEDUP_REMOVED lines=67> */
.L_x_2017:
[----:B------:R-:W-:Y:S01]  /*1970*/  UISETP.NE.AND UP0, UPT, UR25, -0x1, UPT ;  /* 0xffffffff1900788c */ /* 0x000fe2000bf05270 */
[----:B------:R-:W-:Y:S01]  /*1980*/  SHF.R.S32.HI R0, RZ, 0x1f, R100 ;  /* 0x0000001fff007819 */ /* 0x000fe20000011464 */
[----:B------:R-:W-:Y:S02]  /*1990*/  UISETP.NE.AND UP1, UPT, UR14, -0x1, UPT ;  /* 0xffffffff0e00788c */ /* 0x000fe4000bf25270 */
[----:B------:R-:W-:Y:S02]  /*19a0*/  ULDC.64 UR4, c[0x0][0x190] ;  /* 0x0000640000047ab9 */ /* 0x000fe40000000a00 */
[----:B------:R-:W-:Y:S02]  /*19b0*/  ULDC.64 UR8, c[0x0][0x178] ;  /* 0x00005e0000087ab9 */ /* 0x000fe40000000a00 */
[----:B------:R-:W-:Y:S01]  /*19c0*/  PLOP3.LUT P0, PT, PT, PT, UP1, 0x80, 0x0 ;  /* 0x000000000000781c */ /* 0x000fe20003f0f018 */
[----:B------:R-:W-:-:S02]  /*19d0*/  ULDC UR36, c[0x0][0x228] ;  /* 0x00008a0000247ab9 */ /* 0x000fc40000000800 */
[----:B------:R-:W-:Y:S02]  /*19e0*/  @UP0 UIMAD.WIDE.U32 UR16, UR25, UR4, URZ ;  /* 0x00000004191002a5 */ /* 0x000fe4000f8e003f */
[----:B------:R-:W-:Y:S02]  /*19f0*/  @!UP0 USHF.R.S32.HI UR15, URZ, 0x1f, UR12 ;  /* 0x0000001f3f0f8899 */ /* 0x000fe4000801140c */
[----:B------:R-:W-:Y:S02]  /*1a00*/  @UP0 UIMAD UR11, UR25, UR5, UR17 ;  /* 0x00000005190b02a4 */ /* 0x000fe4000f8e0211 */
[----:B------:R-:W-:Y:S02]  /*1a10*/  @UP1 UIADD3 UR17, UR13, UR14, URZ ;  /* 0x0000000e0d111290 */ /* 0x000fe4000fffe03f */
[----:B------:R-:W-:Y:S02]  /*1a20*/  ULDC.64 UR4, c[0x0][0x198] ;  /* 0x0000660000047ab9 */ /* 0x000fe40000000a00 */
[----:B------:R-:W-:-:S02]  /*1a30*/  @!UP0 UIMAD UR15, UR15, UR8, URZ ;  /* 0x000000080f0f82a4 */ /* 0x000fc4000f8e023f */
[----:B------:R-:W-:Y:S02]  /*1a40*/  @UP1 UIMAD.WIDE.U32 UR20, UR17, UR4, URZ ;  /* 0x00000004111412a5 */ /* 0x000fe4000f8e003f */
[----:B------:R-:W-:Y:S02]  /*1a50*/  @!UP0 UIMAD UR15, UR12, UR9, UR15 ;  /* 0x000000090c0f82a4 */ /* 0x000fe4000f8e020f */
[----:B------:R-:W-:Y:S02]  /*1a60*/  @UP1 UIMAD UR9, UR17, UR5, UR21 ;  /* 0x00000005110912a4 */ /* 0x000fe4000f8e0215 */
[----:B------:R-:W-:Y:S02]  /*1a70*/  ULDC UR4, c[0x0][0x224] ;  /* 0x0000890000047ab9 */ /* 0x000fe40000000800 */
[----:B------:R-:W-:Y:S02]  /*1a80*/  ULDC UR5, c[0x0][0x1c0] ;  /* 0x0000700000057ab9 */ /* 0x000fe40000000800 */
[----:B------:R-:W-:-:S02]  /*1a90*/  UIMAD UR5, UR12, UR5, UR6 ;  /* 0x000000050c0572a4 */ /* 0x000fc4000f8e0206 */
[----:B------:R-:W-:Y:S02]  /*1aa0*/  @!UP0 UIMAD.WIDE.U32 UR34, UR12, UR8, URZ ;  /* 0x000000080c2282a5 */ /* 0x000fe4000f8e003f */
[----:B------:R-:W-:Y:S02]  /*1ab0*/  UIMAD UR4, UR5, UR4, UR10 ;  /* 0x00000004050472a4 */ /* 0x000fe4000f8e020a */
[----:B------:R-:W-:Y:S02]  /*1ac0*/  USHF.L.U32 UR5, UR5, 0x5, URZ ;  /* 0x0000000505057899 */ /* 0x000fe4000800063f */
[----:B------:R-:W-:Y:S02]  /*1ad0*/  UIMAD UR36, UR4, UR36, URZ ;  /* 0x00000024042472a4 */ /* 0x000fe4000f8e023f */
[----:B------:R-:W-:Y:S02]  /*1ae0*/  USHF.R.S32.HI UR4, URZ, 0x1f, UR5 ;  /* 0x0000001f3f047899 */ /* 0x000fe40008011405 */
[----:B------:R-:W-:Y:S01]  /*1af0*/  IADD3 R93, P2, P1, R7, UR5, R100 ;  /* 0x00000005075d7c10 */ /* 0x000fe2000f95e064 */
[----:B------:R-:W-:-:S02]  /*1b00*/  @UP0 UMOV UR8, UR16 ;  /* 0x0000001000080c82 */ /* 0x000fc40008000000 */
[----:B------:R-:W-:Y:S01]  /*1b10*/  @!UP0 UIADD3 UR11, UR35, UR15, URZ ;  /* 0x0000000f230b8290 */ /* 0x000fe2000fffe03f */
[----:B------:R-:W-:Y:S01]  /*1b20*/  IADD3.X R91, R8, UR4, R0, P2, P1 ;  /* 0x00000004085b7c10 */ /* 0x000fe200097e2400 */
[----:B------:R1:W-:Y:S01]  /*1b30*/  STL [R1+0xac], R93 ;  /* 0x0000ac5d01007387 */ /* 0x0003e20000100800 */
[----:B------:R-:W-:Y:S02]  /*1b40*/  @!UP0 UMOV UR8, UR34 ;  /* 0x0000002200088c82 */ /* 0x000fe40008000000 */
[----:B------:R-:W-:Y:S01]  /*1b50*/  @UP1 UMOV UR16, UR20 ;  /* 0x0000001400101c82 */ /* 0x000fe20008000000 */
[----:B------:R-:W-:Y:S05]  /*1b60*/  @P0 BRA `(.L_x_2034) ;  /* 0x000000c000000947 */ /* 0x000fea0003800000 */
[----:B------:R-:W-:Y:S02]  /*1b70*/  USHF.R.S32.HI UR15, URZ, 0x1f, UR13 ;  /* 0x0000001f3f0f7899 */ /* 0x000fe4000801140d */
[----:B------:R-:W-:Y:S02]  /*1b80*/  ULDC.64 UR4, c[0x0][0x198] ;  /* 0x0000660000047ab9 */ /* 0x000fe40000000a00 */
[----:B------:R-:W-:-:S02]  /*1b90*/  UIMAD UR15, UR15, UR4, URZ ;  /* 0x000000040f0f72a4 */ /* 0x000fc4000f8e023f */
[----:B------:R-:W-:Y:S02]  /*1ba0*/  UIMAD.WIDE.U32 UR16, UR13, UR4, URZ ;  /* 0x000000040d1072a5 */ /* 0x000fe4000f8e003f */
[----:B------:R-:W-:Y:S02]  /*1bb0*/  UIMAD UR15, UR13, UR5, UR15 ;  /* 0x000000050d0f72a4 */ /* 0x000fe4000f8e020f */
[----:B------:R-:W-:Y:S02]  /*1bc0*/  USHF.R.S32.HI UR9, URZ, 0x1f, UR12 ;  /* 0x0000001f3f097899 */ /* 0x000fe4000801140c */
[----:B------:R-:W-:Y:S02]  /*1bd0*/  ULDC.64 UR4, c[0x0][0x180] ;  /* 0x0000600000047ab9 */ /* 0x000fe40000000a00 */
[----:B------:R-:W-:Y:S02]  /*1be0*/  UIADD3 UR17, UR17, UR15, URZ ;  /* 0x0000000f11117290 */ /* 0x000fe4000fffe03f */
[----:B------:R-:W-:-:S02]  /*1bf0*/  UIMAD UR9, UR9, UR4, URZ ;  /* 0x00000004090972a4 */ /* 0x000fc4000f8e023f */
[----:B------:R-:W-:Y:S02]  /*1c00*/  UIMAD.WIDE.U32 UR16, UR12, UR4, UR16 ;  /* 0x000000040c1072a5 */ /* 0x000fe4000f8e0010 */
[----:B------:R-:W-:-:S04]  /*1c10*/  UIMAD UR9, UR12, UR5, UR9 ;  /* 0x000000050c0972a4 */ /* 0x000fc8000f8e0209 */
[----:B------:R-:W-:Y:S02]  /*1c20*/  UIADD3 UR9, UR17, UR9, URZ ;  /* 0x0000000911097290 */ /* 0x000fe4000fffe03f */
.L_x_2034:
[----:B------:R-:W-:Y:S01]  /*1c30*/  IABS R4, c[0x0][0x1c8] ;  /* 0x0000720000047a13 */ /* 0x000fe20000000000 */
[----:B------:R-:W2:Y:S01]  /*1c40*/  S2R R6, SR_CTAID.Z ;  /* 0x0000000000067919 */ /* 0x000ea20000002700 */
        /* <DEDUP_REMOVED lines=9> */
[----:B------:R-:W-:Y:S01]  /*1ce0*/  USHF.R.S32.HI UR14, URZ, 0x1f, UR6 ;  /* 0x0000001f3f0e7899 */ /* 0x000fe20008011406 */
[----:B--2---:R-:W-:Y:S02]  /*1cf0*/  IABS R6, R6 ;  /* 0x0000000600067213 */ /* 0x004fe40000000000 */
[----:B---3--:R-:W-:-:S04]  /*1d00*/  IADD3 R2, R2, 0xffffffe, RZ ;  /* 0x0ffffffe02027810 */ /* 0x008fc80007ffe0ff */
        /* <DEDUP_REMOVED lines=31> */
.L_x_2035:
[CC--:B------:R-:W-:Y:S01]  /*1f00*/  LEA.HI R0, R5.reuse, R22.reuse, RZ, 0x3 ;  /* 0x0000001605007211 */ /* 0x0c0fe200078f18ff */
[----:B------:R-:W2:Y:S01]  /*1f10*/  S2R R14, SR_CTAID.Z ;  /* 0x00000000000e7919 */ /* 0x000ea20000002700 */
[CC--:B------:R-:W-:Y:S01]  /*1f20*/  LEA.HI R18, R5.reuse, R22.reuse, RZ, 0x4 ;  /* 0x0000001605127211 */ /* 0x0c0fe200078f20ff */
[----:B------:R-:W-:Y:S01]  /*1f30*/  ULDC.64 UR4, c[0x0][0x1a8] ;  /* 0x00006a0000047ab9 */ /* 0x000fe20000000a00 */
[----:B------:R-:W-:Y:S01]  /*1f40*/  SHF.R.S32.HI R12, RZ, 0x3, R0 ;  /* 0x00000003ff0c7819 */ /* 0x000fe20000011400 */
[----:B------:R-:W-:Y:S01]  /*1f50*/  UIMAD UR4, UR14, UR4, URZ ;  /* 0x000000040e0472a4 */ /* 0x000fe2000f8e023f */
        /* <DEDUP_REMOVED lines=12> */
[----:B------:R-:W-:Y:S01]  /*2020*/  SHF.R.S32.HI R4, RZ, 0x1f, R0 ;  /* 0x0000001fff047819 */ /* 0x000fe20000011400 */
[----:B------:R-:W-:Y:S01]  /*2030*/  UIADD3 UR6, -UR10, UR27, URZ ;  /* 0x0000001b0a067290 */ /* 0x000fe2000fffe13f */
[----:B------:R-:W-:Y:S01]  /*2040*/  LOP3.LUT R3, R2, 0x38, R104, 0xf8, !PT ;  /* 0x0000003802037812 */ /* 0x000fe200078ef868 */
[----:B------:R-:W-:Y:S01]  /*2050*/  BSSY B0, `(.L_x_2036) ;  /* 0x0000049000007945 */ /* 0x000fe20003800000 */
[----:B------:R-:W-:Y:S01]  /*2060*/  SHF.R.U32.HI R2, RZ, 0x3, R2 ;  /* 0x00000003ff027819 */ /* 0x000fe20000011602 */
[----:B------:R-:W-:Y:S01]  /*2070*/  IMAD.WIDE R10, R10, 0x80, R12 ;  /* 0x000000800a0a7825 */ /* 0x000fe200078e020c */
[----:B------:R-:W-:-:S02]  /*2080*/  LEA.HI R21, R4, R0, RZ, 0x3 ;  /* 0x0000000004157211 */ /* 0x000fc400078f18ff */
[----:B------:R-:W-:Y:S01]  /*2090*/  LOP3.LUT R3, R3, R2, RZ, 0x3c, !PT ;  /* 0x0000000203037212 */ /* 0x000fe200078e3cff */
[----:B------:R-:W-:Y:S01]  /*20a0*/  IMAD.SHL.U32 R4, R5, 0x8, RZ ;  /* 0x0000000805047824 */ /* 0x000fe200078e00ff */
[----:B------:R-:W-:Y:S02]  /*20b0*/  LOP3.LUT R2, R21, 0xfffffff8, RZ, 0xc0, !PT ;  /* 0xfffffff815027812 */ /* 0x000fe400078ec0ff */
        /* <DEDUP_REMOVED lines=9> */
[----:B------:R-:W-:Y:S01]  /*2150*/  SHF.R.S32.HI R17, RZ, 0x5, R16 ;  /* 0x00000005ff117819 */ /* 0x000fe20000011410 */
[----:B------:R-:W-:Y:S01]  /*2160*/  IMAD R0, R12, c[0x0][0x19c], R0 ;  /* 0x000067000c007a24 */ /* 0x000fe200078e0200 */
[----:B------:R-:W-:Y:S01]  /*2170*/  IADD3 R6, P0, R6, UR16, RZ ;  /* 0x0000001006067c10 */ /* 0x000fe2000ff1e0ff */
[----:B------:R-:W-:-:S03]  /*2180*/  IMAD.WIDE.U32 R4, R12, c[0x0][0x1a0], R104 ;  /* 0x000068000c047a25 */ /* 0x000fc600078e0068 */
[----:B------:R-:W-:Y:S01]  /*2190*/  IADD3.X R7, R7, UR9, R0, P0, !PT ;  /* 0x0000000907077c10 */ /* 0x000fe200087fe400 */
[----:B--2---:R-:W-:Y:S01]  /*21a0*/  IMAD.WIDE.U32 R14, R14, c[0x0][0x1a8], R2 ;  /* 0x00006a000e0e7a25 */ /* 0x004fe200078e0002 */
[----:B------:R-:W-:Y:S02]  /*21b0*/  IADD3 R2, P0, R4, UR20, RZ ;  /* 0x0000001404027c10 */ /* 0x000fe4000ff1e0ff */
[----:B------:R-:W-:Y:S01]  /*21c0*/  SHF.R.S32.HI R0, RZ, 0x1f, R8 ;  /* 0x0000001fff007819 */ /* 0x000fe20000011408 */
[----:B------:R-:W-:Y:S01]  /*21d0*/  IMAD R3, R12, c[0x0][0x1a4], R9 ;  /* 0x000069000c037a24 */ /* 0x000fe200078e0209 */
[----:B------:R-:W-:Y:S01]  /*21e0*/  SHF.R.S32.HI R9, RZ, 0x1f, R100 ;  /* 0x0000001fff097819 */ /* 0x000fe20000011464 */
[----:B------:R-:W-:Y:S01]  /*21f0*/  IMAD.WIDE.U32 R28, R8, c[0x0][0x1b0], R6 ;  /* 0x00006c00081c7a25 */ /* 0x000fe200078e0006 */
[----:B------:R-:W-:Y:S02]  /*2200*/  SHF.R.S32.HI R4, RZ, 0x1f, R16 ;  /* 0x0000001fff047819 */ /* 0x000fe40000011410 */
[----:B------:R-:W-:Y:S01]  /*2210*/  IADD3.X R3, R5, UR15, R3, P0, !PT ;  /* 0x0000000f05037c10 */ /* 0x000fe200087fe403 */
[C---:B------:R-:W-:Y:S01]  /*2220*/  IMAD R5, R0.reuse, c[0x0][0x1b0], RZ ;  /* 0x00006c0000057a24 */ /* 0x040fe200078e02ff */
[----:B------:R-:W-:Y:S01]  /*2230*/  LEA.HI R101, R9, R100, RZ, 0x2 ;  /* 0x0000006409657211 */ /* 0x000fe200078f10ff */
[----:B------:R-:W-:Y:S01]  /*2240*/  IMAD R0, R0, c[0x0][0x1b8], RZ ;  /* 0x00006e0000007a24 */ /* 0x000fe200078e02ff */
[----:B------:R3:W-:Y:S01]  /*2250*/  STL.64 [R1+0xa0], R28 ;  /* 0x0000a01c01007387 */ /* 0x0007e20000100a00 */
[----:B------:R-:W-:Y:S01]  /*2260*/  IMAD R9, R8, c[0x0][0x1b4], R5 ;  /* 0x00006d0008097a24 */ /* 0x000fe200078e0205 */
[----:B------:R-:W-:Y:S01]  /*2270*/  ISETP.GE.AND P0, PT, R12, UR6, PT ;  /* 0x000000060c007c0c */ /* 0x000fe2000bf06270 */
[----:B------:R-:W-:Y:S01]  /*2280*/  IMAD R5, R8, c[0x0][0x1bc], R0 ;  /* 0x00006f0008057a24 */ /* 0x000fe200078e0200 */
[----:B------:R-:W-:Y:S01]  /*2290*/  LEA.HI R4, R4, R17, RZ, 0x2 ;  /* 0x0000001104047211 */ /* 0x000fe200078f10ff */
[----:B------:R-:W-:Y:S01]  /*22a0*/  IMAD.WIDE.U32 R24, R8, c[0x0][0x1b8], R2 ;  /* 0x00006e0008187a25 */ /* 0x000fe200078e0002 */
[----:B------:R-:W-:-:S02]  /*22b0*/  SHF.R.S32.HI R16, RZ, 0x2, R101 ;  /* 0x00000002ff107819 */ /* 0x000fc40000011465 */
[----:B------:R-:W-:Y:S01]  /*22c0*/  LOP3.LUT R4, R4, 0xffffffc, RZ, 0xc0, !PT ;  /* 0x0ffffffc04047812 */ /* 0x000fe200078ec0ff */
[----:B------:R-:W-:Y:S01]  /*22d0*/  IMAD.IADD R27, R25, 0x1, R5 ;  /* 0x00000001191b7824 */ /* 0x000fe200078e0205 */
[----:B------:R3:W-:Y:S01]  /*22e0*/  STL.64 [R1+0xb8], R24 ;  /* 0x0000b81801007387 */ /* 0x0007e20000100a00 */
[----:B------:R-:W-:Y:S01]  /*22f0*/  IMAD.IADD R31, R29, 0x1, R9 ;  /* 0x000000011d1f7824 */ /* 0x000fe200078e0209 */
[----:B------:R-:W-:Y:S01]  /*2300*/  IADD3 R7, R15, UR4, RZ ;  /* 0x000000040f077c10 */ /* 0x000fe2000fffe0ff */
[----:B------:R-:W-:Y:S01]  /*2310*/  IMAD.IADD R0, R17, 0x1, -R4 ;  /* 0x0000000111007824 */ /* 0x000fe200078e0a04 */
[----:B------:R3:W-:Y:S01]  /*2320*/  STL [R1+0x8c], R95 ;  /* 0x00008c5f01007387 */ /* 0x0007e20000100800 */
[----:B------:R-:W-:Y:S02]  /*2330*/  IMAD.SHL.U32 R203, R203, 0x2, RZ ;  /* 0x00000002cbcb7824 */ /* 0x000fe400078e00ff */
[----:B------:R-:W-:Y:S01]  /*2340*/  IMAD R102, R0, 0x10, R16 ;  /* 0x0000001000667824 */ /* 0x000fe200078e0210 */
        /* <DEDUP_REMOVED lines=25> */
.L_x_2037:
[----:B------:R-:W-:Y:S05]  /*24e0*/  BSYNC B0 ;  /* 0x0000000000007941 */ /* 0x000fea0003800000 */
.L_x_2036:
        /* <DEDUP_REMOVED lines=29> */
.L_x_2039:
[----:B------:R-:W-:Y:S05]  /*26c0*/  BSYNC B0 ;  /* 0x0000000000007941 */ /* 0x000fea0003800000 */
.L_x_2038:
[----:B------:R-:W-:Y:S01]  /*26d0*/  IADD3 R0, R12, 0x20, RZ ;  /* 0x000000200c007810 */ /* 0x000fe20007ffe0ff */
[----:B------:R-:W-:Y:S03]  /*26e0*/  BSSY B0, `(.L_x_2040) ;  /* 0x000001c000007945 */ /* 0x000fe60003800000 */
[----:B------:R-:W-:-:S13]  /*26f0*/  ISETP.GE.AND P0, PT, R0, UR6, PT ;  /* 0x0000000600007c0c */ /* 0x000fda000bf06270 */
[----:B------:R-:W-:Y:S05]  /*2700*/  @P0 BRA `(.L_x_2041) ;  /* 0x0000019000000947 */ /* 0x000fea0003800000 */
[----:B--2---:R-:W-:Y:S01]  /*2710*/  IADD3 R4, P0, R10, 0x20, RZ ;  /* 0x000000200a047810 */ /* 0x004fe20007f1e0ff */
        /* <DEDUP_REMOVED lines=24> */
.L_x_2041:
[----:B------:R-:W-:Y:S05]  /*28a0*/  BSYNC B0 ;  /* 0x0000000000007941 */ /* 0x000fea0003800000 */
.L_x_2040:
        /* <DEDUP_REMOVED lines=29> */
.L_x_2043:
[----:B------:R-:W-:Y:S05]  /*2a80*/  BSYNC B0 ;  /* 0x0000000000007941 */ /* 0x000fea0003800000 */
.L_x_2042:
        /* <DEDUP_REMOVED lines=29> */
.L_x_2045:
[----:B------:R-:W-:Y:S05]  /*2c60*/  BSYNC B0 ;  /* 0x0000000000007941 */ /* 0x000fea0003800000 */
.L_x_2044:
        /* <DEDUP_REMOVED lines=29> */
.L_x_2047:
[----:B------:R-:W-:Y:S05]  /*2e40*/  BSYNC B0 ;  /* 0x0000000000007941 */ /* 0x000fea0003800000 */
.L_x_2046:
        /* <DEDUP_REMOVED lines=29> */
.L_x_2049:
[----:B------:R-:W-:Y:S05]  /*3020*/  BSYNC B0 ;  /* 0x0000000000007941 */ /* 0x000fea0003800000 */
.L_x_2048:
        /* <DEDUP_REMOVED lines=33> */
.L_x_2051:
[----:B------:R-:W-:Y:S05]  /*3240*/  BSYNC B0 ;  /* 0x0000000000007941 */ /* 0x000fea0003800000 */
.L_x_2050:
[----:B------:R-:W-:Y:S01]  /*3250*/  IMAD.MOV.U32 R98, RZ, RZ, R30 ;  /* 0x000000ffff627224 */ /* 0x000fe200078e001e */
[----:B------:R-:W-:Y:S01]  /*3260*/  UIADD3 UR33, UR32, -0x1, URZ ;  /* 0xffffffff20217890 */ /* 0x000fe2000fffe03f */
[----:B------:R-:W-:Y:S01]  /*3270*/  IMAD.MOV.U32 R99, RZ, RZ, R31 ;  /* 0x000000ffff637224 */ /* 0x000fe200078e001f */
[----:B------:R-:W-:Y:S01]  /*3280*/  MOV R98, R28 ;  /* 0x0000001c00627202 */ /* 0x000fe20000000f00 */
[----:B------:R-:W-:Y:S01]  /*3290*/  BSSY B0, `(.L_x_2052) ;  /* 0x000001c000007945 */ /* 0x000fe20003800000 */
[----:B------:R-:W-:Y:S02]  /*32a0*/  UIMAD UR9, UR33, -0x20, UR7 ;  /* 0xffffffe0210978a4 */ /* 0x000fe4000f8e0207 */
[----:B------:R-:W-:Y:S01]  /*32b0*/  USHF.R.S32.HI UR11, URZ, 0x1f, UR33 ;  /* 0x0000001f3f0b7899 */ /* 0x000fe20008011421 */
[----:B------:R4:W-:Y:S01]  /*32c0*/  STL.64 [R1+0x98], R98 ;  /* 0x0000986201007387 */ /* 0x0009e20000100a00 */
[----:B------:R-:W-:Y:S01]  /*32d0*/  UIMAD UR4, UR34, UR33, URZ ;  /* 0x00000021220472a4 */ /* 0x000fe2000f8e023f */
[----:B------:R-:W-:-:S02]  /*32e0*/  MOV R7, UR33 ;  /* 0x0000002100077c02 */ /* 0x000fc40008000f00 */
[----:B------:R-:W-:Y:S01]  /*32f0*/  ISETP.GE.AND P0, PT, R12, UR9, PT ;  /* 0x000000090c007c0c */ /* 0x000fe2000bf06270 */
[----:B------:R-:W-:Y:S02]  /*3300*/  UIMAD UR4, UR11, UR35, UR4 ;  /* 0x000000230b0472a4 */ /* 0x000fe4000f8e0204 */
        /* <DEDUP_REMOVED lines=20> */
.L_x_2053:
[----:B------:R-:W-:Y:S05]  /*3450*/  BSYNC B0 ;  /* 0x0000000000007941 */ /* 0x000fea0003800000 */
.L_x_2052:
        /* <DEDUP_REMOVED lines=12> */
[----:B--2---:R-:W-:-:S07]  /*3520*/  IADD3.X R4, R6, UR21, RZ, P2, !PT ;  /* 0x0000001506047c10 */ /* 0x004fce00097fe4ff */
        /* <DEDUP_REMOVED lines=15> */
.L_x_2055:
[----:B------:R-:W-:Y:S05]  /*3620*/  BSYNC B0 ;  /* 0x0000000000007941 */ /* 0x000fea0003800000 */
.L_x_2054:
[----:B------:R-:W0:Y:S01]  /*3630*/  LDGDEPBAR ;  /* 0x00000000000079af */ /* 0x000e220000000000 */
[----:B------:R-:W-:Y:S01]  /*3640*/  ISETP.GE.AND P0, PT, R12, UR9, PT ;  /* 0x000000090c007c0c */ /* 0x000fe2000bf06270 */
[----:B------:R-:W-:Y:S01]  /*3650*/  IMAD.U32 R0, RZ, RZ, UR26 ;  /* 0x0000001aff007e24 */ /* 0x000fe2000f8e00ff */
[----:B------:R-:W-:Y:S01]  /*3660*/  UIMAD UR5, UR19, UR33, URZ ;  /* 0x00000021130572a4 */ /* 0x000fe2000f8e023f */
[----:B--2---:R-:W-:Y:S01]  /*3670*/  IMAD.MOV.U32 R4, RZ, RZ, R26 ;  /* 0x000000ffff047224 */ /* 0x004fe200078e001a */
[----:B------:R-:W-:Y:S01]  /*3680*/  MOV R4, R24 ;  /* 0x0000001800047202 */ /* 0x000fe20000000f00 */
[----:B------:R-:W-:Y:S01]  /*3690*/  IMAD.MOV.U32 R5, RZ, RZ, R27 ;  /* 0x000000ffff057224 */ /* 0x000fe200078e001b */
[----:B------:R-:W-:Y:S01]  /*36a0*/  LEA R92, R0, R17, 0x3 ;  /* 0x00000011005c7211 */ /* 0x000fe200078e18ff */
[----:B------:R-:W-:Y:S01]  /*36b0*/  UIMAD UR5, UR11, UR20, UR5 ;  /* 0x000000140b0572a4 */ /* 0x000fe2000f8e0205 */
[----:B------:R-:W-:Y:S01]  /*36c0*/  LEA R2, R17, UR10, 0x4 ;  /* 0x0000000a11027c11 */ /* 0x000fe2000f8e20ff */
[----:B------:R-:W-:Y:S01]  /*36d0*/  IMAD.WIDE.U32 R6, R7, UR20, R4 ;  /* 0x0000001407067c25 */ /* 0x000fe2000f8e0004 */
[----:B------:R2:W-:Y:S01]  /*36e0*/  STL.64 [R1+0xb0], R4 ;  /* 0x0000b00401007387 */ /* 0x0005e20000100a00 */
[----:B------:R-:W-:Y:S01]  /*36f0*/  SHF.L.U32 R22, R22, 0x1, RZ ;  /* 0x0000000116167819 */ /* 0x000fe200000006ff */
[----:B------:R-:W-:Y:S01]  /*3700*/  UIADD3 UR17, UR30, -0x4ab325aa, URZ ;  /* 0xb54cda561e117890 */ /* 0x000fe2000fffe03f */
[----:B------:R-:W-:Y:S01]  /*3710*/  BSSY B0, `(.L_x_2056) ;  /* 0x000001c000007945 */ /* 0x000fe20003800000 */
[----:B------:R1:W-:Y:S01]  /*3720*/  STL [R1+0x64], R92 ;  /* 0x0000645c01007387 */ /* 0x0003e20000100800 */
[----:B------:R-:W-:Y:S01]  /*3730*/  UIADD3 UR16, UR31, 0x646e171e, URZ ;  /* 0x646e171e1f107890 */ /* 0x000fe2000fffe03f */
[----:B------:R-:W-:Y:S01]  /*3740*/  IMAD.IADD R88, R16, 0x1, R2 ;  /* 0x0000000110587824 */ /* 0x000fe200078e0202 */
[----:B------:R-:W-:Y:S01]  /*3750*/  LOP3.LUT R94, R22, 0x6, RZ, 0xc0, !PT ;  /* 0x00000006165e7812 */ /* 0x000fe200078ec0ff */
[----:B------:R-:W-:-:S04]  /*3760*/  DEPBAR.LE SB0, 0x0 ;  /* 0x000080000000791a */ /* 0x000fc80000000000 */
[----:B------:R-:W-:Y:S01]  /*3770*/  BAR.SYNC.DEFER_BLOCKING 0x0 ;  /* 0x0000000000007b1d */ /* 0x000fe20000010000 */
[----:B--2---:R-:W-:-:S05]  /*3780*/  IADD3 R5, R7, UR5, RZ ;  /* 0x0000000507057c10 */ /* 0x004fca000fffe0ff */
        /* <DEDUP_REMOVED lines=20> */
.L_x_2057:
[----:B------:R-:W-:Y:S05]  /*38d0*/  BSYNC B0 ;  /* 0x0000000000007941 */ /* 0x000fea0003800000 */
.L_x_2056:
[----:B------:R-:W-:Y:S01]  /*38e0*/  ISETP.GE.AND P0, PT, R8, UR9, PT ;  /* 0x0000000908007c0c */ /* 0x000fe2000bf06270 */
[----:B------:R-:W-:Y:S01]  /*38f0*/  ULDC UR5, c[0x0][0x1a4] ;  /* 0x0000690000057ab9 */ /* 0x000fe20000000800 */
[----:B------:R-:W-:Y:S01]  /*3900*/  IMAD.MOV.U32 R4, RZ, RZ, 0x10 ;  /* 0x00000010ff047424 */ /* 0x000fe200078e00ff */
[----:B------:R-:W-:Y:S01]  /*3910*/  UIADD3 UR8, UR7, 0x1, -UR27 ;  /* 0x0000000107087890 */ /* 0x000fe2000fffe81b */
[----:B------:R-:W-:Y:S01]  /*3920*/  R2P PR, R19, 0x6 ;  /* 0x0000000613007804 */ /* 0x000fe20000000000 */
[----:B------:R-:W-:Y:S01]  /*3930*/  USHF.L.U32 UR24, UR4, 0x4, URZ ;  /* 0x0000000404187899 */ /* 0x000fe2000800063f */
[----:B--2---:R-:W-:Y:S01]  /*3940*/  IMAD.MOV.U32 R3, RZ, RZ, 0x20 ;  /* 0x00000020ff037424 */ /* 0x004fe200078e00ff */
[----:B------:R-:W-:Y:S01]  /*3950*/  USHF.L.U64.HI UR23, UR4, UR23, UR5 ;  /* 0x0000001704177299 */ /* 0x000fe20008010205 */
[----:B------:R-:W-:Y:S01]  /*3960*/  BSSY B0, `(.L_x_2058) ;  /* 0x000001d000007945 */ /* 0x000fe20003800000 */
[----:B------:R-:W-:Y:S01]  /*3970*/  SEL R4, R4, 0xfffffff0, !P1 ;  /* 0xfffffff004047807 */ /* 0x000fe20004800000 */
[----:B------:R-:W-:Y:S01]  /*3980*/  ULDC UR5, c[0x0][0x2e4] ;  /* 0x0000b90000057ab9 */ /* 0x000fe20000000800 */
[----:B------:R-:W-:Y:S01]  /*3990*/  SEL R3, R3, 0xffffffe0, !P2 ;  /* 0xffffffe003037807 */ /* 0x000fe20005000000 */
[----:B------:R-:W-:Y:S01]  /*39a0*/  ULDC UR4, c[0x0][0x2e8] ;  /* 0x0000ba0000047ab9 */ /* 0x000fe20000000800 */
[----:B------:R2:W-:Y:S01]  /*39b0*/  @P0 STS.128 [R203+0xa800], RZ ;  /* 0x00a800ffcb000388 */ /* 0x0005e20000000c00 */
[----:B------:R-:W-:-:S02]  /*39c0*/  UIADD3 UR5, UR7, -UR5, -UR27 ;  /* 0x8000000507057290 */ /* 0x000fc4000fffe81b */
[----:B------:R-:W-:Y:S01]  /*39d0*/  UIADD3 UR4, UR8, UR4, URZ ;  /* 0x0000000408047290 */ /* 0x000fe2000fffe03f */
        /* <DEDUP_REMOVED lines=21> */
.L_x_2059:
[----:B------:R-:W-:Y:S05]  /*3b30*/  BSYNC B0 ;  /* 0x0000000000007941 */ /* 0x000fea0003800000 */
.L_x_2058:
        /* <DEDUP_REMOVED lines=10> */
[----:B------:R-:W-:-:S02]  /*3be0*/  LOP3.LUT R2, R2, 0x1c0, RZ, 0xc0, !PT ;  /* 0x000001c002027812 */ /* 0x000fc400078ec0ff */
[----:B------:R-:W-:Y:S01]  /*3bf0*/  LOP3.LUT R90, R8, 0xfffffe00, RZ, 0xc0, !PT ;  /* 0xfffffe00085a7812 */ /* 0x000fe200078ec0ff */
[----:B------:R-:W-:Y:S01]  /*3c00*/  IMAD.IADD R7, R7, 0x1, -R0 ;  /* 0x0000000107077824 */ /* 0x000fe200078e0a00 */
[----:B------:R-:W-:Y:S02]  /*3c10*/  LOP3.LUT R0, R6, 0x1c0, RZ, 0xc0, !PT ;  /* 0x000001c006007812 */ /* 0x000fe400078ec0ff */
[----:B------:R-:W-:Y:S01]  /*3c20*/  PLOP3.LUT P0, PT, PT, PT, UP0, 0x80, 0x0 ;  /* 0x000000000000781c */ /* 0x000fe20003f0f008 */
[----:B------:R-:W-:Y:S01]  /*3c30*/  IMAD.SHL.U32 R6, R7, 0x8, RZ ;  /* 0x0000000807067824 */ /* 0x000fe200078e00ff */
[----:B------:R-:W-:Y:S02]  /*3c40*/  LOP3.LUT R8, R0, 0x8, R5, 0xf8, !PT ;  /* 0x0000000800087812 */ /* 0x000fe400078ef805 */
[----:B------:R-:W-:Y:S02]  /*3c50*/  SHF.R.U32.HI R0, RZ, 0x3, R0 ;  /* 0x00000003ff007819 */ /* 0x000fe40000011600 */
[----:B------:R-:W-:-:S02]  /*3c60*/  LOP3.LUT R6, R2, 0x8, R6, 0xf8, !PT ;  /* 0x0000000802067812 */ /* 0x000fc400078ef806 */
[----:B------:R-:W-:Y:S01]  /*3c70*/  SHF.R.U32.HI R5, RZ, 0x3, R2 ;  /* 0x00000003ff057819 */ /* 0x000fe20000011602 */
[----:B------:R-:W-:Y:S01]  /*3c80*/  IMAD R2, R17, 0x400, R90 ;  /* 0x0000040011027824 */ /* 0x000fe200078e025a */
[----:B------:R-:W-:Y:S02]  /*3c90*/  LOP3.LUT R0, R8, R0, RZ, 0x3c, !PT ;  /* 0x0000000008007212 */ /* 0x000fe400078e3cff */
[----:B------:R-:W-:Y:S02]  /*3ca0*/  LOP3.LUT R89, R6, R5, RZ, 0x3c, !PT ;  /* 0x0000000506597212 */ /* 0x000fe400078e3cff */
[C---:B------:R-:W-:Y:S01]  /*3cb0*/  IADD3 R5, R88.reuse, 0x8, RZ ;  /* 0x0000000858057810 */ /* 0x040fe20007ffe0ff */
[----:B------:R-:W-:Y:S01]  /*3cc0*/  IMAD R0, R7, 0x200, R0 ;  /* 0x0000020007007824 */ /* 0x000fe200078e0200 */
[C---:B------:R-:W-:Y:S01]  /*3cd0*/  IADD3 R6, R88.reuse, UR4, RZ ;  /* 0x0000000458067c10 */ /* 0x040fe2000fffe0ff */
[----:B------:R-:W-:Y:S01]  /*3ce0*/  IMAD.IADD R2, R89, 0x1, R2 ;  /* 0x0000000159027824 */ /* 0x000fe200078e0202 */
[----:B------:R-:W-:Y:S01]  /*3cf0*/  IADD3 R7, R88, UR5, RZ ;  /* 0x0000000558077c10 */ /* 0x000fe2000fffe0ff */
[----:B------:R-:W-:Y:S01]  /*3d00*/  IMAD.SHL.U32 R188, R0, 0x2, RZ ;  /* 0x0000000200bc7824 */ /* 0x000fe200078e00ff */
[----:B------:R-:W-:Y:S01]  /*3d10*/  IMNMX R221, R6, UR7, PT ;  /* 0x0000000706dd7c17 */ /* 0x000fe2000b800200 */
[----:B------:R-:W-:Y:S01]  /*3d20*/  IMAD.SHL.U32 R190, R2, 0x2, RZ ;  /* 0x0000000202be7824 */ /* 0x000fe200078e00ff */
[----:B------:R-:W-:-:S02]  /*3d30*/  IADD3 R2, R88, 0x40, RZ ;  /* 0x0000004058027810 */ /* 0x000fc40007ffe0ff */
[----:B---3--:R-:W-:Y:S01]  /*3d40*/  LDSM.16.M88.4 R28, [R188+0x8000] ;  /* 0x00800000bc1c783b */ /* 0x008fe20000000200 */
[----:B------:R-:W-:Y:S01]  /*3d50*/  IADD3 R0, R188, 0x8000, RZ ;  /* 0x00008000bc007810 */ /* 0x000fe20007ffe0ff */
[--C-:B------:R-:W-:Y:S01]  /*3d60*/  IMAD R192, R4, 0x2, R190.reuse ;  /* 0x0000000204c07824 */ /* 0x100fe200078e02be */
[----:B------:R-:W-:Y:S01]  /*3d70*/  IADD3 R199, R188, 0x8020, RZ ;  /* 0x00008020bcc77810 */ /* 0x000fe20007ffe0ff */
[----:B------:R-:W1:Y:S01]  /*3d80*/  LDSM.16.M88.4 R8, [R190+0x2000] ;  /* 0x00200000be08783b */ /* 0x000e620000000200 */
[----:B------:R-:W-:Y:S01]  /*3d90*/  @P1 IADD3 R199, R0, -0x20, RZ ;  /* 0xffffffe000c71810 */ /* 0x000fe20007ffe0ff */
[----:B------:R-:W-:Y:S01]  /*3da0*/  IMAD.MOV.U32 R0, RZ, RZ, 0x40 ;  /* 0x00000040ff007424 */ /* 0x000fe200078e00ff */
[----:B------:R-:W-:Y:S01]  /*3db0*/  IMNMX R217, RZ, R7, !PT ;  /* 0x00000007ffd97217 */ /* 0x000fe20007800200 */
[----:B------:R-:W3:Y:S01]  /*3dc0*/  LDSM.16.M88.4 R32, [R188+0x8800] ;  /* 0x00880000bc20783b */ /* 0x000ee20000000200 */
[----:B------:R-:W-:Y:S01]  /*3dd0*/  IMAD R198, R3, 0x2, R190 ;  /* 0x0000000203c67824 */ /* 0x000fe200078e02be */
[----:B------:R-:W-:Y:S01]  /*3de0*/  IADD3 R202, R199, 0x800, RZ ;  /* 0x00000800c7ca7810 */ /* 0x000fe20007ffe0ff */
[----:B------:R-:W-:Y:S01]  /*3df0*/  IMAD R196, R3, 0x2, R192 ;  /* 0x0000000203c47824 */ /* 0x000fe200078e02c0 */
[----:B------:R-:W5:Y:S01]  /*3e00*/  LDSM.16.M88.4 R16, [R190] ;  /* 0x00000000be10783b */ /* 0x000f620000000200 */
[----:B------:R-:W-:-:S02]  /*3e10*/  SEL R0, R0, 0xffffffc0, !P2 ;  /* 0xffffffc000007807 */ /* 0x000fc40005000000 */
[C---:B------:R-:W-:Y:S01]  /*3e20*/  IADD3 R201, R199.reuse, 0x1000, RZ ;  /* 0x00001000c7c97810 */ /* 0x040fe20007ffe0ff */
[----:B------:R-:W-:Y:S01]  /*3e30*/  LDSM.16.M88.4 R36, [R199] ;  /* 0x00000000c724783b */ /* 0x000fe20000000200 */
[----:B------:R-:W-:Y:S01]  /*3e40*/  IADD3 R200, R199, 0x1800, RZ ;  /* 0x00001800c7c87810 */ /* 0x000fe20007ffe0ff */
[----:B------:R-:W-:Y:S02]  /*3e50*/  IMAD.IADD R197, R188, 0x1, R0 ;  /* 0x00000001bcc57824 */ /* 0x000fe400078e0200 */
[----:B------:R-:W2:Y:S01]  /*3e60*/  LDSM.16.M88.4 R12, [R192+0x2000] ;  /* 0x00200000c00c783b */ /* 0x000ea20000000200 */
[----:B------:R-:W-:Y:S01]  /*3e70*/  IMAD.IADD R195, R0, 0x1, R199 ;  /* 0x0000000100c37824 */ /* 0x000fe200078e02c7 */
[----:B------:R-:W-:Y:S02]  /*3e80*/  IADD3 R0, R88, 0x48, RZ ;  /* 0x0000004858007810 */ /* 0x000fe40007ffe0ff */
[----:B------:R-:W4:Y:S02]  /*3e90*/  LDSM.16.M88.4 R40, [R199+0x800] ;  /* 0x00080000c728783b */ /* 0x000f240000000200 */
[----:B------:R-:W-:-:S02]  /*3ea0*/  IADD3 R6, R0, UR5, RZ ;  /* 0x0000000500067c10 */ /* 0x000fc4000fffe0ff */
[----:B------:R-:W2:Y:S01]  /*3eb0*/  LDSM.16.M88.4 R24, [R192] ;  /* 0x00000000c018783b */ /* 0x000ea20000000200 */
[----:B------:R-:W-:Y:S02]  /*3ec0*/  IADD3 R0, R0, UR4, RZ ;  /* 0x0000000400007c10 */ /* 0x000fe4000fffe0ff */
[----:B------:R-:W-:Y:S01]  /*3ed0*/  IMNMX R214, RZ, R6, !PT ;  /* 0x00000006ffd67217 */ /* 0x000fe20007800200 */
[----:B------:R-:W-:Y:S01]  /*3ee0*/  LDSM.16.M88.4 R44, [R197+0x8000] ;  /* 0x00800000c52c783b */ /* 0x000fe20000000200 */
[----:B------:R-:W-:-:S03]  /*3ef0*/  IMNMX R218, R0, UR7, PT ;  /* 0x0000000700da7c17 */ /* 0x000fc6000b800200 */
[----:B------:R-:W2:Y:S04]  /*3f00*/  LDSM.16.M88.4 R20, [R198+0x2000] ;  /* 0x00200000c614783b */ /* 0x000ea80000000200 */
[----:B------:R-:W2:Y:S01]  /*3f10*/  LDSM.16.M88.4 R68, [R197+0x8800] ;  /* 0x00880000c544783b */ /* 0x000ea20000000200 */
[C---:B-1----:R-:W-:Y:S08]  /*3f20*/  HMMA.16816.F32.BF16 R56, R8.reuse, R28, RZ ;  /* 0x0000001c0838723c */ /* 0x042ff000000418ff */
[C---:B---3--:R-:W-:Y:S08]  /*3f30*/  HMMA.16816.F32.BF16 R48, R8.reuse, R32, RZ ;  /* 0x000000200830723c */ /* 0x048ff000000418ff */
[C---:B------:R-:W-:Y:S08]  /*3f40*/  HMMA.16816.F32.BF16 R52, R8.reuse, R30, RZ ;  /* 0x0000001e0834723c */ /* 0x040ff000000418ff */
[----:B------:R-:W-:Y:S08]  /*3f50*/  HMMA.16816.F32.BF16 R8, R8, R34, RZ ;  /* 0x000000220808723c */ /* 0x000ff000000418ff */
[C---:B-----5:R-:W-:Y:S08]  /*3f60*/  HMMA.16816.F32.BF16 R72, R16.reuse, R28, RZ ;  /* 0x0000001c1048723c */ /* 0x060ff000000418ff */
[C---:B------:R-:W-:Y:S08]  /*3f70*/  HMMA.16816.F32.BF16 R64, R16.reuse, R30, RZ ;  /* 0x0000001e1040723c */ /* 0x040ff000000418ff */
[C---:B------:R-:W-:Y:S08]  /*3f80*/  HMMA.16816.F32.BF16 R60, R16.reuse, R32, RZ ;  /* 0x00000020103c723c */ /* 0x040ff000000418ff */
[----:B------:R-:W-:Y:S01]  /*3f90*/  HMMA.16816.F32.BF16 R76, R16, R34, RZ ;  /* 0x00000022104c723c */ /* 0x000fe200000418ff */
[----:B------:R-:W-:Y:S07]  /*3fa0*/  LDSM.16.M88.4 R16, [R196+0x2000] ;  /* 0x00200000c410783b */ /* 0x000fee0000000200 */
[C---:B--2---:R-:W-:Y:S08]  /*3fb0*/  HMMA.16816.F32.BF16 R32, R12.reuse, R36, R56 ;  /* 0x000000240c20723c */ /* 0x044ff00000041838 */
[C---:B----4-:R-:W-:Y:S08]  /*3fc0*/  HMMA.16816.F32.BF16 R80, R12.reuse, R40, R48 ;  /* 0x000000280c50723c */ /* 0x050ff00000041830 */
[C---:B------:R-:W-:Y:S01]  /*3fd0*/  HMMA.16816.F32.BF16 R48, R12.reuse, R42, R8 ;  /* 0x0000002a0c30723c */ /* 0x040fe20000041808 */
[----:B------:R-:W1:Y:S07]  /*3fe0*/  LDSM.16.M88.4 R8, [R198] ;  /* 0x00000000c608783b */ /* 0x000e6e0000000200 */
[----:B------:R-:W-:Y:S08]  /*3ff0*/  HMMA.16816.F32.BF16 R52, R12, R38, R52 ;  /* 0x000000260c34723c */ /* 0x000ff00000041834 */
[C---:B------:R-:W-:Y:S08]  /*4000*/  HMMA.16816.F32.BF16 R28, R24.reuse, R36, R72 ;  /* 0x00000024181c723c */ /* 0x040ff00000041848 */
[C---:B------:R-:W-:Y:S01]  /*4010*/  HMMA.16816.F32.BF16 R12, R24.reuse, R38, R64 ;  /* 0x00000026180c723c */ /* 0x040fe20000041840 */
[----:B------:R-:W2:Y:S07]  /*4020*/  LDSM.16.M88.4 R36, [R195] ;  /* 0x00000000c324783b */ /* 0x000eae0000000200 */
[C---:B------:R-:W-:Y:S08]  /*4030*/  HMMA.16816.F32.BF16 R84, R24.reuse, R40, R60 ;  /* 0x000000281854723c */ /* 0x040ff0000004183c */
[----:B------:R-:W-:Y:S01]  /*4040*/  HMMA.16816.F32.BF16 R56, R24, R42, R76 ;  /* 0x0000002a1838723c */ /* 0x000fe2000004184c */
[----:B------:R-:W-:Y:S07]  /*4050*/  LDSM.16.M88.4 R24, [R196] ;  /* 0x00000000c418783b */ /* 0x000fee0000000200 */
[C---:B------:R-:W-:Y:S01]  /*4060*/  HMMA.16816.F32.BF16 R60, R20.reuse, R44, R32 ;  /* 0x0000002c143c723c */ /* 0x040fe20000041820 */
[----:B------:R-:W3:Y:S07]  /*4070*/  LDSM.16.M88.4 R32, [R195+0x800] ;  /* 0x00080000c320783b */ /* 0x000eee0000000200 */
[C---:B------:R-:W-:Y:S08]  /*4080*/  HMMA.16816.F32.BF16 R80, R20.reuse, R68, R80 ;  /* 0x000000441450723c */ /* 0x040ff00000041850 */
[C---:B------:R-:W-:Y:S08]  /*4090*/  HMMA.16816.F32.BF16 R72, R20.reuse, R46, R52 ;  /* 0x0000002e1448723c */ /* 0x040ff00000041834 */
[----:B------:R-:W-:Y:S01]  /*40a0*/  HMMA.16816.F32.BF16 R64, R20, R70, R48 ;  /* 0x000000461440723c */ /* 0x000fe20000041830 */
[----:B------:R-:W-:Y:S07]  /*40b0*/  LDSM.16.M88.4 R20, [R190+0x6000] ;  /* 0x00600000be14783b */ /* 0x000fee0000000200 */
[C---:B-1----:R-:W-:Y:S01]  /*40c0*/  HMMA.16816.F32.BF16 R52, R8.reuse, R44, R28 ;  /* 0x0000002c0834723c */ /* 0x042fe2000004181c */
[----:B------:R-:W-:Y:S07]  /*40d0*/  LDSM.16.M88.4 R28, [R188+0x9800] ;  /* 0x00980000bc1c783b */ /* 0x000fee0000000200 */
[C---:B------:R-:W-:Y:S01]  /*40e0*/  HMMA.16816.F32.BF16 R48, R8.reuse, R46, R12 ;  /* 0x0000002e0830723c */ /* 0x040fe2000004180c */
[----:B------:R-:W1:Y:S04]  /*40f0*/  LDSM.16.M88.4 R44, [R188+0x9000] ;  /* 0x00900000bc2c783b */ /* 0x000e680000000200 */
[----:B------:R-:W4:Y:S03]  /*4100*/  LDSM.16.M88.4 R12, [R190+0x4000] ;  /* 0x00400000be0c783b */ /* 0x000f260000000200 */
[C---:B------:R-:W-:Y:S08]  /*4110*/  HMMA.16816.F32.BF16 R40, R8.reuse, R68, R84 ;  /* 0x000000440828723c */ /* 0x040ff00000041854 */
[----:B------:R-:W-:Y:S01]  /*4120*/  HMMA.16816.F32.BF16 R56, R8, R70, R56 ;  /* 0x000000460838723c */ /* 0x000fe20000041838 */
[----:B------:R-:W-:Y:S07]  /*4130*/  LDSM.16.M88.4 R8, [R192+0x6000] ;  /* 0x00600000c008783b */ /* 0x000fee0000000200 */
[C---:B--2---:R-:W-:Y:S08]  /*4140*/  HMMA.16816.F32.BF16 R60, R16.reuse, R36, R60 ;  /* 0x00000024103c723c */ /* 0x044ff0000004183c */
[C---:B------:R-:W-:Y:S08]  /*4150*/  HMMA.16816.F32.BF16 R68, R16.reuse, R38, R72 ;  /* 0x000000261044723c */ /* 0x040ff00000041848 */
[C---:B---3--:R-:W-:Y:S08]  /*4160*/  HMMA.16816.F32.BF16 R84, R16.reuse, R32, R80 ;  /* 0x000000201054723c */ /* 0x048ff00000041850 */
[----:B------:R-:W-:Y:S08]  /*4170*/  HMMA.16816.F32.BF16 R64, R16, R34, R64 ;  /* 0x000000221040723c */ /* 0x000ff00000041840 */
[C---:B------:R-:W-:Y:S08]  /*4180*/  HMMA.16816.F32.BF16 R52, R24.reuse, R36, R52 ;  /* 0x000000241834723c */ /* 0x040ff00000041834 */
[C---:B------:R-:W-:Y:S01]  /*4190*/  HMMA.16816.F32.BF16 R36, R24.reuse, R38, R48 ;  /* 0x000000261824723c */ /* 0x040fe20000041830 */
[----:B------:R-:W2:Y:S07]  /*41a0*/  LDSM.16.M88.4 R48, [R199+0x1000] ;  /* 0x00100000c730783b */ /* 0x000eae0000000200 */
[C---:B------:R-:W-:Y:S01]  /*41b0*/  HMMA.16816.F32.BF16 R16, R24.reuse, R32, R40 ;  /* 0x000000201810723c */ /* 0x040fe20000041828 */
[----:B------:R-:W3:Y:S07]  /*41c0*/  LDSM.16.M88.4 R40, [R199+0x1800] ;  /* 0x00180000c728783b */ /* 0x000eee0000000200 */
[----:B------:R-:W-:Y:S01]  /*41d0*/  HMMA.16816.F32.BF16 R32, R24, R34, R56 ;  /* 0x000000221820723c */ /* 0x000fe20000041838 */
[----:B------:R-:W5:Y:S07]  /*41e0*/  LDSM.16.M88.4 R24, [R192+0x4000] ;  /* 0x00400000c018783b */ /* 0x000f6e0000000200 */
[C---:B-1----:R-:W-:Y:S08]  /*41f0*/  HMMA.16816.F32.BF16 R60, R20.reuse, R44, R60 ;  /* 0x0000002c143c723c */ /* 0x042ff0000004183c */
[C---:B------:R-:W-:Y:S08]  /*4200*/  HMMA.16816.F32.BF16 R68, R20.reuse, R46, R68 ;  /* 0x0000002e1444723c */ /* 0x040ff00000041844 */
[C---:B------:R-:W-:Y:S08]  /*4210*/  HMMA.16816.F32.BF16 R84, R20.reuse, R28, R84 ;  /* 0x0000001c1454723c */ /* 0x040ff00000041854 */
[----:B------:R-:W-:Y:S01]  /*4220*/  HMMA.16816.F32.BF16 R64, R20, R30, R64 ;  /* 0x0000001e1440723c */ /* 0x000fe20000041840 */
[----:B------:R-:W-:Y:S07]  /*4230*/  LDSM.16.M88.4 R20, [R198+0x4000] ;  /* 0x00400000c614783b */ /* 0x000fee0000000200 */
[C---:B----4-:R-:W-:Y:S08]  /*4240*/  HMMA.16816.F32.BF16 R56, R12.reuse, R44, R52 ;  /* 0x0000002c0c38723c */ /* 0x050ff00000041834 */
[C---:B------:R-:W-:Y:S01]  /*4250*/  HMMA.16816.F32.BF16 R52, R12.reuse, R46, R36 ;  /* 0x0000002e0c34723c */ /* 0x040fe20000041824 */
[----:B------:R-:W-:Y:S07]  /*4260*/  LDSM.16.M88.4 R36, [R197+0x9000] ;  /* 0x00900000c524783b */ /* 0x000fee0000000200 */
[C---:B------:R-:W-:Y:S01]  /*4270*/  HMMA.16816.F32.BF16 R44, R12.reuse, R28, R16 ;  /* 0x0000001c0c2c723c */ /* 0x040fe20000041810 */
[----:B------:R-:W1:Y:S07]  /*4280*/  LDSM.16.M88.4 R16, [R198+0x6000] ;  /* 0x00600000c610783b */ /* 0x000e6e0000000200 */
[----:B------:R-:W-:Y:S01]  /*4290*/  HMMA.16816.F32.BF16 R12, R12, R30, R32 ;  /* 0x0000001e0c0c723c */ /* 0x000fe20000041820 */
[----:B------:R-:W4:Y:S04]  /*42a0*/  LDSM.16.M88.4 R32, [R197+0x9800] ;  /* 0x00980000c520783b */ /* 0x000f280000000200 */
[----:B------:R-:W-:Y:S03]  /*42b0*/  LDSM.16.M88.4 R28, [R195+0x1000] ;  /* 0x00100000c31c783b */ /* 0x000fe60000000200 */
[C---:B--2---:R-:W-:Y:S08]  /*42c0*/  HMMA.16816.F32.BF16 R60, R8.reuse, R48, R60 ;  /* 0x00000030083c723c */ /* 0x044ff0000004183c */
[C---:B------:R-:W-:Y:S08]  /*42d0*/  HMMA.16816.F32.BF16 R80, R8.reuse, R50, R68 ;  /* 0x000000320850723c */ /* 0x040ff00000041844 */
[C---:B---3--:R-:W-:Y:S08]  /*42e0*/  HMMA.16816.F32.BF16 R84, R8.reuse, R40, R84 ;  /* 0x000000280854723c */ /* 0x048ff00000041854 */
[----:B------:R-:W-:Y:S01]  /*42f0*/  HMMA.16816.F32.BF16 R76, R8, R42, R64 ;  /* 0x0000002a084c723c */ /* 0x000fe20000041840 */
[----:B------:R-:W2:Y:S07]  /*4300*/  LDSM.16.M88.4 R8, [R196+0x6000] ;  /* 0x00600000c408783b */ /* 0x000eae0000000200 */
[C---:B-----5:R-:W-:Y:S08]  /*4310*/  HMMA.16816.F32.BF16 R72, R24.reuse, R48, R56 ;  /* 0x000000301848723c */ /* 0x060ff00000041838 */
[C---:B------:R-:W-:Y:S08]  /*4320*/  HMMA.16816.F32.BF16 R68, R24.reuse, R50, R52 ;  /* 0x000000321844723c */ /* 0x040ff00000041834 */
[C---:B------:R-:W-:Y:S08]  /*4330*/  HMMA.16816.F32.BF16 R64, R24.reuse, R40, R44 ;  /* 0x000000281840723c */ /* 0x040ff0000004182c */
[----:B------:R-:W-:Y:S01]  /*4340*/  HMMA.16816.F32.BF16 R48, R24, R42, R12 ;  /* 0x0000002a1830723c */ /* 0x000fe2000004180c */
[----:B------:R-:W3:Y:S04]  /*4350*/  LDSM.16.M88.4 R24, [R195+0x1800] ;  /* 0x00180000c318783b */ /* 0x000ee80000000200 */
[----:B------:R-:W5:Y:S01]  /*4360*/  LDSM.16.M88.4 R12, [R196+0x4000] ;  /* 0x00400000c40c783b */ /* 0x000f620000000200 */
[----:B------:R-:W-:-:S04]  /*4370*/  DEPBAR.LE SB0, 0x0 ;  /* 0x000080000000791a */ /* 0x000fc80000000000 */
[C---:B-1----:R-:W-:Y:S08]  /*4380*/  HMMA.16816.F32.BF16 R60, R16.reuse, R36, R60 ;  /* 0x00000024103c723c */ /* 0x042ff0000004183c */
[C---:B------:R-:W-:Y:S08]  /*4390*/  HMMA.16816.F32.BF16 R56, R16.reuse, R38, R80 ;  /* 0x000000261038723c */ /* 0x040ff00000041850 */
[C---:B----4-:R-:W-:Y:S08]  /*43a0*/  HMMA.16816.F32.BF16 R52, R16.reuse, R32, R84 ;  /* 0x000000201034723c */ /* 0x050ff00000041854 */
[----:B------:R-:W-:Y:S08]  /*43b0*/  HMMA.16816.F32.BF16 R44, R16, R34, R76 ;  /* 0x00000022102c723c */ /* 0x000ff0000004184c */
[C---:B------:R-:W-:Y:S08]  /*43c0*/  HMMA.16816.F32.BF16 R40, R20.reuse, R36, R72 ;  /* 0x000000241428723c */ /* 0x040ff00000041848 */
[C---:B------:R-:W-:Y:S08]  /*43d0*/  HMMA.16816.F32.BF16 R36, R20.reuse, R38, R68 ;  /* 0x000000261424723c */ /* 0x040ff00000041844 */
[C---:B------:R-:W-:Y:S08]  /*43e0*/  HMMA.16816.F32.BF16 R16, R20.reuse, R32, R64 ;  /* 0x000000201410723c */ /* 0x040ff00000041840 */
[----:B------:R-:W-:Y:S08]  /*43f0*/  HMMA.16816.F32.BF16 R20, R20, R34, R48 ;  /* 0x000000221414723c */ /* 0x000ff00000041830 */
[C---:B--2---:R-:W-:Y:S08]  /*4400*/  HMMA.16816.F32.BF16 R60, R8.reuse, R28, R60 ;  /* 0x0000001c083c723c */ /* 0x044ff0000004183c */
[C---:B------:R-:W-:Y:S08]  /*4410*/  HMMA.16816.F32.BF16 R56, R8.reuse, R30, R56 ;  /* 0x0000001e0838723c */ /* 0x040ff00000041838 */
[C---:B---3--:R-:W-:Y:S08]  /*4420*/  HMMA.16816.F32.BF16 R52, R8.reuse, R24, R52 ;  /* 0x000000180834723c */ /* 0x048ff00000041834 */
[----:B------:R-:W-:Y:S07]  /*4430*/  HMMA.16816.F32.BF16 R44, R8, R26, R44 ;  /* 0x0000001a082c723c */ /* 0x000fee000004182c */
[C---:B------:R-:W-:Y:S01]  /*4440*/  IADD3 R9, R5.reuse, UR5, RZ ;  /* 0x0000000505097c10 */ /* 0x040fe2000fffe0ff */
[----:B-----5:R-:W-:Y:S01]  /*4450*/  HMMA.16816.F32.BF16 R40, R12, R28, R40 ;  /* 0x0000001c0c28723c */ /* 0x020fe20000041828 */
[----:B------:R-:W-:-:S02]  /*4460*/  IADD3 R8, R5, UR4, RZ ;  /* 0x0000000405087c10 */ /* 0x000fc4000fffe0ff */
[C---:B------:R-:W-:Y:S02]  /*4470*/  IADD3 R5, R2.reuse, UR5, RZ ;  /* 0x0000000502057c10 */ /* 0x040fe4000fffe0ff */
[----:B------:R-:W-:Y:S02]  /*4480*/  IADD3 R2, R2, UR4, RZ ;  /* 0x0000000402027c10 */ /* 0x000fe4000fffe0ff */
[----:B------:R-:W-:Y:S01]  /*4490*/  IMNMX R216, RZ, R9, !PT ;  /* 0x00000009ffd87217 */ /* 0x000fe20007800200 */
[----:B------:R-:W-:Y:S01]  /*44a0*/  HMMA.16816.F32.BF16 R36, R12, R30, R36 ;  /* 0x0000001e0c24723c */ /* 0x000fe20000041824 */
[----:B------:R-:W-:Y:S02]  /*44b0*/  IMNMX R220, R8, UR7, PT ;  /* 0x0000000708dc7c17 */ /* 0x000fe4000b800200 */
[----:B------:R-:W-:Y:S02]  /*44c0*/  IMNMX R215, RZ, R5, !PT ;  /* 0x00000005ffd77217 */ /* 0x000fe40007800200 */
[----:B------:R-:W-:-:S03]  /*44d0*/  IMNMX R219, R2, UR7, PT ;  /* 0x0000000702db7c17 */ /* 0x000fc6000b800200 */
        /* <DEDUP_REMOVED lines=10> */
[----:B------:R-:W-:-:S03]  /*4580*/  IMAD.U32 R0, RZ, RZ, UR7 ;  /* 0x00000007ff007e24 */ /* 0x000fc6000f8e00ff */
[----:B------:R-:W-:Y:S01]  /*4590*/  UIMAD UR4, UR5, UR35, UR4 ;  /* 0x00000023050472a4 */ /* 0x000fe2000f8e0204 */
[----:B------:R-:W-:-:S03]  /*45a0*/  IMAD.WIDE.U32 R6, R0, UR35, R98 ;  /* 0x0000002300067c25 */ /* 0x000fc6000f8e0062 */
[----:B------:R1:W-:Y:S02]  /*45b0*/  @P3 STS.128 [R203+0x8000], RZ ;  /* 0x008000ffcb003388 */ /* 0x0003e40000000c00 */
[----:B------:R-:W-:Y:S02]  /*45c0*/  IADD3 R2, R7, UR4, RZ ;  /* 0x0000000407027c10 */ /* 0x000fe4000fffe0ff */
[C---:B------:R-:W-:Y:S02]  /*45d0*/  IADD3 R0, P4, R6.reuse, UR22, RZ ;  /* 0x0000001606007c10 */ /* 0x040fe4000ff9e0ff */
[C---:B------:R-:W-:Y:S02]  /*45e0*/  @!P3 LEA R12, P5, R6.reuse, c[0x0][0x168], 0x1 ;  /* 0x00005a00060cba11 */ /* 0x040fe400078a08ff */
[----:B------:R-:W-:Y:S02]  /*45f0*/  @!P2 LEA R8, P1, R6, c[0x0][0x168], 0x1 ;  /* 0x00005a000608aa11 */ /* 0x000fe400078208ff */
[----:B------:R-:W-:-:S02]  /*4600*/  IADD3.X R5, R2, UR21, RZ, P4, !PT ;  /* 0x0000001502057c10 */ /* 0x000fc4000a7fe4ff */
[----:B------:R-:W-:Y:S02]  /*4610*/  @!P3 LEA R10, P4, R0, c[0x0][0x168], 0x1 ;  /* 0x00005a00000aba11 */ /* 0x000fe400078808ff */
        /* <DEDUP_REMOVED lines=25> */
.L_x_2062:
[----:B------:R-:W-:Y:S05]  /*47b0*/  BSYNC B0 ;  /* 0x0000000000007941 */ /* 0x000fea0003800000 */
.L_x_2061:
[----:B------:R-:W0:Y:S02]  /*47c0*/  LDGDEPBAR ;  /* 0x00000000000079af */ /* 0x000e240000000000 */
.L_x_2060:
[----:B------:R-:W-:Y:S01]  /*47d0*/  IMAD.U32 R2, RZ, RZ, UR33 ;  /* 0x00000021ff027e24 */ /* 0x000fe2000f8e00ff */
[----:B------:R-:W-:Y:S01]  /*47e0*/  LOP3.LUT R16, R91, UR30, RZ, 0x3c, !PT ;  /* 0x0000001e5b107c12 */ /* 0x000fe2000f8e3cff */
[C---:B------:R-:W-:Y:S01]  /*47f0*/  IMAD.WIDE.U32 R14, R92.reuse, -0x326172a9, RZ ;  /* 0xcd9e8d575c0e7825 */ /* 0x040fe200078e00ff */
[----:B------:R-:W-:Y:S01]  /*4800*/  ULOP3.LUT UR5, UR33, UR31, URZ, 0x3c, !UPT ;  /* 0x0000001f21057292 */ /* 0x000fe2000f8e3c3f */
[----:B------:R-:W-:Y:S01]  /*4810*/  IADD3 R19, R92, 0x4, RZ ;  /* 0x000000045c137810 */ /* 0x000fe20007ffe0ff */
[----:B------:R-:W-:Y:S01]  /*4820*/  UIADD3 UR4, UR31, -0x4498517b, URZ ;  /* 0xbb67ae851f047890 */ /* 0x000fe2000fffe03f */
[----:B------:R-:W-:Y:S01]  /*4830*/  IMAD R2, R2, 0x20, R94 ;  /* 0x0000002002027824 */ /* 0x000fe200078e025e */
[----:B------:R-:W-:Y:S01]  /*4840*/  UIADD3 UR15, UR30, -0x61c88647, URZ ;  /* 0x9e3779b91e0f7890 */ /* 0x000fe2000fffe03f */
[----:B------:R-:W-:Y:S01]  /*4850*/  IMAD.WIDE.U32 R48, R93, -0x2daee0ad, RZ ;  /* 0xd2511f535d307825 */ /* 0x000fe200078e00ff */
[----:B------:R-:W-:Y:S02]  /*4860*/  UIADD3 UR14, UR30, 0x3c6ef372, URZ ;  /* 0x3c6ef3721e0e7890 */ /* 0x000fe4000fffe03f */
[C---:B------:R-:W-:Y:S01]  /*4870*/  IADD3 R5, R2.reuse, 0x1, RZ ;  /* 0x0000000102057810 */ /* 0x040fe20007ffe0ff */
[----:B------:R-:W-:Y:S01]  /*4880*/  UIADD3 UR13, UR31, 0x76cf5d0a, URZ ;  /* 0x76cf5d0a1f0d7890 */ /* 0x000fe2000fffe03f */
[CC--:B------:R-:W-:Y:S01]  /*4890*/  ISETP.GE.AND P3, PT, R2.reuse, R221.reuse, PT ;  /* 0x000000dd0200720c */ /* 0x0c0fe20003f66270 */
[----:B------:R-:W-:Y:S01]  /*48a0*/  STL.64 [R1+0x30], R48 ;  /* 0x0000303001007387 */ /* 0x000fe20000100a00 */
[C---:B------:R-:W-:Y:S01]  /*48b0*/  ISETP.GE.AND P1, PT, R5.reuse, R221, PT ;  /* 0x000000dd0500720c */ /* 0x040fe20003f26270 */
[----:B------:R-:W-:Y:S01]  /*48c0*/  UIADD3 UR11, UR31, 0x32370b8f, URZ ;  /* 0x32370b8f1f0b7890 */ /* 0x000fe2000fffe03f */
[C---:B------:R-:W-:Y:S01]  /*48d0*/  ISETP.GE.AND P4, PT, R2.reuse, R219, PT ;  /* 0x000000db0200720c */ /* 0x040fe20003f86270 */
[----:B------:R-:W-:Y:S01]  /*48e0*/  STL.64 [R1+0xc0], R14 ;  /* 0x0000c00e01007387 */ /* 0x000fe20000100a00 */
[-C--:B------:R-:W-:Y:S01]  /*48f0*/  ISETP.LT.OR P1, PT, R5, R217.reuse, P1 ;  /* 0x000000d90500720c */ /* 0x080fe20000f21670 */
[----:B------:R-:W-:Y:S01]  /*4900*/  IMAD.WIDE.U32 R76, R19, -0x326172a9, RZ ;  /* 0xcd9e8d57134c7825 */ /* 0x000fe200078e00ff */
[----:B------:R-:W-:Y:S01]  /*4910*/  ISETP.LT.OR P3, PT, R2, R217, P3 ;  /* 0x000000d90200720c */ /* 0x000fe20001f61670 */
[----:B------:R-:W-:Y:S01]  /*4920*/  STL [R1+0xa8], R16 ;  /* 0x0000a81001007387 */ /* 0x000fe20000100800 */
[----:B------:R-:W-:Y:S01]  /*4930*/  FSEL R17, R41, -INF , !P1 ;  /* 0xff80000029117808 */ /* 0x000fe20004800000 */
[----:B------:R-:W-:Y:S01]  /*4940*/  UIADD3 UR12, UR30, -0x255992d5, URZ ;  /* 0xdaa66d2b1e0c7890 */ /* 0x000fe2000fffe03f */
[C---:B------:R-:W-:Y:S01]  /*4950*/  ISETP.GE.AND P1, PT, R5.reuse, R218, PT ;  /* 0x000000da0500720c */ /* 0x040fe20003f26270 */
[----:B------:R-:W-:Y:S01]  /*4960*/  UIADD3 UR9, UR31, -0x126145ec, URZ ;  /* 0xed9eba141f097890 */ /* 0x000fe2000fffe03f */
[----:B-1----:R-:W-:Y:S01]  /*4970*/  FSEL R12, R40, -INF , !P3 ;  /* 0xff800000280c7808 */ /* 0x002fe20005800000 */
[----:B------:R-:W-:Y:S01]  /*4980*/  UIADD3 UR10, UR30, 0x78dde6e4, URZ ;  /* 0x78dde6e41e0a7890 */ /* 0x000fe2000fffe03f */
[C---:B------:R-:W-:Y:S01]  /*4990*/  ISETP.LT.OR P1, PT, R5.reuse, R214, P1 ;  /* 0x000000d60500720c */ /* 0x040fe20000f21670 */
[----:B------:R-:W-:Y:S01]  /*49a0*/  UIADD3 UR8, UR30, 0x1715609d, URZ ;  /* 0x1715609d1e087890 */ /* 0x000fe2000fffe03f */
[----:B------:R-:W-:Y:S01]  /*49b0*/  ISETP.LT.OR P4, PT, R2, R215, P4 ;  /* 0x000000d70200720c */ /* 0x000fe20002781670 */
[----:B------:R-:W-:Y:S01]  /*49c0*/  UIADD3 UR7, UR31, -0x56f99767, URZ ;  /* 0xa90668991f077890 */ /* 0x000fe2000fffe03f */
[C---:B------:R-:W-:Y:S01]  /*49d0*/  ISETP.GE.AND P5, PT, R5.reuse, R220, PT ;  /* 0x000000dc0500720c */ /* 0x040fe20003fa6270 */
[----:B------:R-:W-:Y:S01]  /*49e0*/  IMAD.IADD R0, R90, 0x1, R89 ;  /* 0x000000015a007824 */ /* 0x000fe200078e0259 */
[----:B------:R-:W-:-:S02]  /*49f0*/  ISETP.GE.AND P3, PT, R5, R219, PT ;  /* 0x000000db0500720c */ /* 0x000fc40003f66270 */
[----:B--2---:R-:W-:Y:S01]  /*4a00*/  IADD3 R7, R2, 0x8, RZ ;  /* 0x0000000802077810 */ /* 0x004fe20007ffe0ff */
[----:B------:R-:W-:Y:S01]  /*4a10*/  IMAD.SHL.U32 R189, R0, 0x2, RZ ;  /* 0x0000000200bd7824 */ /* 0x000fe200078e00ff */
[C---:B------:R-:W-:Y:S02]  /*4a20*/  IADD3 R6, R2.reuse, 0x9, RZ ;  /* 0x0000000902067810 */ /* 0x040fe40007ffe0ff */
[----:B------:R-:W-:Y:S01]  /*4a30*/  ISETP.GE.AND P2, PT, R2, R218, PT ;  /* 0x000000da0200720c */ /* 0x000fe20003f46270 */
[--C-:B------:R-:W-:Y:S01]  /*4a40*/  IMAD R191, R4, 0x2, R189.reuse ;  /* 0x0000000204bf7824 */ /* 0x100fe200078e02bd */
[----:B------:R-:W-:Y:S01]  /*4a50*/  FSEL R35, R60, -INF , !P4 ;  /* 0xff8000003c237808 */ /* 0x000fe20006000000 */
[----:B------:R-:W-:Y:S01]  /*4a60*/  LDSM.16.MT88.4 R164, [R189+0xa000] ;  /* 0x00a00000bda4783b */ /* 0x000fe20000004200 */
[----:B------:R-:W-:Y:S01]  /*4a70*/  FSEL R50, R63, -INF , !P1 ;  /* 0xff8000003f327808 */ /* 0x000fe20004800000 */
[----:B------:R-:W-:Y:S01]  /*4a80*/  IMAD R194, R3, 0x2, R189 ;  /* 0x0000000203c27824 */ /* 0x000fe200078e02bd */
[C---:B------:R-:W-:Y:S01]  /*4a90*/  ISETP.LT.OR P5, PT, R5.reuse, R216, P5 ;  /* 0x000000d80500720c */ /* 0x040fe20002fa1670 */
[----:B------:R-:W-:Y:S01]  /*4aa0*/  LDSM.16.MT88.4 R156, [R191+0xa000] ;  /* 0x00a00000bf9c783b */ /* 0x000fe20000004200 */
[----:B------:R-:W-:Y:S01]  /*4ab0*/  ISETP.LT.OR P3, PT, R5, R215, P3 ;  /* 0x000000d70500720c */ /* 0x000fe20001f61670 */
[----:B------:R-:W-:Y:S01]  /*4ac0*/  IMAD R193, R3, 0x2, R191 ;  /* 0x0000000203c17824 */ /* 0x000fe200078e02bf */
[-C--:B------:R-:W-:Y:S01]  /*4ad0*/  ISETP.GE.AND P4, PT, R7, R221.reuse, PT ;  /* 0x000000dd0700720c */ /* 0x080fe20003f86270 */
[----:B------:R-:W-:Y:S01]  /*4ae0*/  LDSM.16.MT88.4 R136, [R191+0xa800] ;  /* 0x00a80000bf88783b */ /* 0x000fe20000004200 */
[----:B------:R-:W-:-:S02]  /*4af0*/  ISETP.GE.AND P1, PT, R6, R221, PT ;  /* 0x000000dd0600720c */ /* 0x000fc40003f26270 */
[C---:B------:R-:W-:Y:S01]  /*4b00*/  IADD3 R5, R2.reuse, 0x10, RZ ;  /* 0x0000001002057810 */ /* 0x040fe20007ffe0ff */
[----:B------:R-:W-:Y:S01]  /*4b10*/  LDSM.16.MT88.4 R80, [R189+0xa800] ;  /* 0x00a80000bd50783b */ /* 0x000fe20000004200 */
[C---:B------:R-:W-:Y:S02]  /*4b20*/  IADD3 R8, R2.reuse, 0x11, RZ ;  /* 0x0000001102087810 */ /* 0x040fe40007ffe0ff */
[----:B------:R-:W-:Y:S01]  /*4b30*/  ISETP.LT.OR P2, PT, R2, R214, P2 ;  /* 0x000000d60200720c */ /* 0x000fe20001741670 */
[----:B------:R-:W-:Y:S01]  /*4b40*/  LDSM.16.MT88.4 R172, [R194+0xa000] ;  /* 0x00a00000c2ac783b */ /* 0x000fe20000004200 */
[----:B------:R-:W-:Y:S02]  /*4b50*/  FSEL R33, R43, -INF , !P5 ;  /* 0xff8000002b217808 */ /* 0x000fe40006800000 */
[----:B------:R-:W-:Y:S01]  /*4b60*/  FSEL R40, R61, -INF , !P3 ;  /* 0xff8000003d287808 */ /* 0x000fe20005800000 */
[----:B------:R-:W-:Y:S01]  /*4b70*/  LDSM.16.MT88.4 R224, [R193+0xa000] ;  /* 0x00a00000c1e0783b */ /* 0x000fe20000004200 */
[----:B------:R-:W-:-:S02]  /*4b80*/  ISETP.LT.OR P4, PT, R7, R217, P4 ;  /* 0x000000d90700720c */ /* 0x000fc40002781670 */
[----:B------:R-:W-:Y:S01]  /*4b90*/  ISETP.LT.OR P1, PT, R6, R217, P1 ;  /* 0x000000d90600720c */ /* 0x000fe20000f21670 */
[----:B------:R-:W-:Y:S01]  /*4ba0*/  LDSM.16.MT88.4 R204, [R194+0xa800] ;  /* 0x00a80000c2cc783b */ /* 0x000fe20000004200 */
[-C--:B------:R-:W-:Y:S02]  /*4bb0*/  ISETP.GE.AND P6, PT, R2, R220.reuse, PT ;  /* 0x000000dc0200720c */ /* 0x080fe40003fc6270 */
[-C--:B------:R-:W-:Y:S01]  /*4bc0*/  ISETP.GE.AND P5, PT, R5, R221.reuse, PT ;  /* 0x000000dd0500720c */ /* 0x080fe20003fa6270 */
[----:B------:R-:W-:Y:S01]  /*4bd0*/  LDSM.16.MT88.4 R240, [R189+0xb000] ;  /* 0x00b00000bdf0783b */ /* 0x000fe20000004200 */
[----:B------:R-:W-:Y:S02]  /*4be0*/  ISETP.GE.AND P3, PT, R8, R221, PT ;  /* 0x000000dd0800720c */ /* 0x000fe40003f66270 */
[----:B------:R-:W-:Y:S01]  /*4bf0*/  FSEL R43, R62, -INF , !P2 ;  /* 0xff8000003e2b7808 */ /* 0x000fe20005000000 */
[----:B------:R-:W-:Y:S01]  /*4c00*/  LDSM.16.MT88.4 R176, [R191+0xb000] ;  /* 0x00b00000bfb0783b */ /* 0x000fe20000004200 */
[----:B------:R-:W-:-:S02]  /*4c10*/  ISETP.GE.AND P2, PT, R7, R220, PT ;  /* 0x000000dc0700720c */ /* 0x000fc40003f46270 */
[----:B------:R-:W-:Y:S01]  /*4c20*/  FSEL R18, R36, -INF , !P4 ;  /* 0xff80000024127808 */ /* 0x000fe20006000000 */
[----:B------:R-:W-:Y:S01]  /*4c30*/  LDSM.16.MT88.4 R208, [R193+0xa800] ;  /* 0x00a80000c1d0783b */ /* 0x000fe20000004200 */
[----:B------:R-:W-:Y:S02]  /*4c40*/  FSEL R20, R37, -INF , !P1 ;  /* 0xff80000025147808 */ /* 0x000fe40004800000 */
[----:B------:R-:W-:Y:S01]  /*4c50*/  ISETP.LT.OR P6, PT, R2, R216, P6 ;  /* 0x000000d80200720c */ /* 0x000fe200037c1670 */
[----:B------:R-:W-:Y:S01]  /*4c60*/  LDSM.16.MT88.4 R228, [R189+0xb800] ;  /* 0x00b80000bde4783b */ /* 0x000fe20000004200 */
[----:B------:R-:W-:Y:S02]  /*4c70*/  ISETP.GE.AND P4, PT, R7, R219, PT ;  /* 0x000000db0700720c */ /* 0x000fe40003f86270 */
[-C--:B------:R-:W-:Y:S01]  /*4c80*/  ISETP.LT.OR P5, PT, R5, R217.reuse, P5 ;  /* 0x000000d90500720c */ /* 0x080fe20002fa1670 */
[----:B------:R-:W-:Y:S01]  /*4c90*/  LDSM.16.MT88.4 R112, [R194+0xb800] ;  /* 0x00b80000c270783b */ /* 0x000fe20000004200 */
[----:B------:R-:W-:-:S02]  /*4ca0*/  ISETP.LT.OR P3, PT, R8, R217, P3 ;  /* 0x000000d90800720c */ /* 0x000fc40001f61670 */
[C---:B------:R-:W-:Y:S02]  /*4cb0*/  ISETP.GE.AND P1, PT, R7.reuse, R218, PT ;  /* 0x000000da0700720c */ /* 0x040fe40003f26270 */
[----:B------:R-:W-:Y:S02]  /*4cc0*/  ISETP.LT.OR P2, PT, R7, R216, P2 ;  /* 0x000000d80700720c */ /* 0x000fe40001741670 */
[----:B------:R-:W-:Y:S02]  /*4cd0*/  FSEL R32, R42, -INF , !P6 ;  /* 0xff8000002a207808 */ /* 0x000fe40007000000 */
[----:B------:R-:W-:Y:S02]  /*4ce0*/  FSEL R21, R28, -INF , !P5 ;  /* 0xff8000001c157808 */ /* 0x000fe40006800000 */
[----:B------:R-:W-:Y:S02]  /*4cf0*/  FSEL R23, R29, -INF , !P3 ;  /* 0xff8000001d177808 */ /* 0x000fe40005800000 */
[----:B------:R-:W-:-:S02]  /*4d00*/  ISETP.LT.OR P4, PT, R7, R215, P4 ;  /* 0x000000d70700720c */ /* 0x000fc40002781670 */
[----:B------:R-:W-:Y:S02]  /*4d10*/  ISETP.LT.OR P1, PT, R7, R214, P1 ;  /* 0x000000d60700720c */ /* 0x000fe40000f21670 */
[C---:B------:R-:W-:Y:S02]  /*4d20*/  ISETP.GE.AND P6, PT, R6.reuse, R220, PT ;  /* 0x000000dc0600720c */ /* 0x040fe40003fc6270 */
[C---:B------:R-:W-:Y:S02]  /*4d30*/  ISETP.GE.AND P5, PT, R6.reuse, R219, PT ;  /* 0x000000db0600720c */ /* 0x040fe40003fa6270 */
[----:B------:R-:W-:Y:S02]  /*4d40*/  ISETP.GE.AND P3, PT, R6, R218, PT ;  /* 0x000000da0600720c */ /* 0x000fe40003f66270 */
[----:B------:R-:W-:Y:S02]  /*4d50*/  FSEL R29, R38, -INF , !P2 ;  /* 0xff800000261d7808 */ /* 0x000fe40005000000 */
[----:B------:R-:W-:-:S02]  /*4d60*/  FSEL R38, R56, -INF , !P4 ;  /* 0xff80000038267808 */ /* 0x000fc40006000000 */
[----:B------:R-:W-:Y:S02]  /*4d70*/  FSEL R58, R58, -INF , !P1 ;  /* 0xff8000003a3a7808 */ /* 0x000fe40004800000 */
[C---:B------:R-:W-:Y:S02]  /*4d80*/  ISETP.LT.OR P6, PT, R6.reuse, R216, P6 ;  /* 0x000000d80600720c */ /* 0x040fe400037c1670 */
[C---:B------:R-:W-:Y:S02]  /*4d90*/  ISETP.LT.OR P5, PT, R6.reuse, R215, P5 ;  /* 0x000000d70600720c */ /* 0x040fe40002fa1670 */
[----:B------:R-:W-:Y:S02]  /*4da0*/  ISETP.LT.OR P3, PT, R6, R214, P3 ;  /* 0x000000d60600720c */ /* 0x000fe40001f61670 */
[C---:B------:R-:W-:Y:S02]  /*4db0*/  ISETP.GE.AND P2, PT, R5.reuse, R220, PT ;  /* 0x000000dc0500720c */ /* 0x040fe40003f46270 */
[----:B------:R-:W-:-:S02]  /*4dc0*/  ISETP.GE.AND P4, PT, R5, R219, PT ;  /* 0x000000db0500720c */ /* 0x000fc40003f86270 */
[C---:B------:R-:W-:Y:S02]  /*4dd0*/  ISETP.GE.AND P1, PT, R5.reuse, R218, PT ;  /* 0x000000da0500720c */ /* 0x040fe40003f26270 */
[----:B------:R-:W-:Y:S02]  /*4de0*/  FMNMX.FTZ R6, R12, R17, !PT ;  /* 0x000000110c067209 */ /* 0x000fe40007810000 */
[C---:B------:R-:W-:Y:S02]  /*4df0*/  ISETP.LT.OR P2, PT, R5.reuse, R216, P2 ;  /* 0x000000d80500720c */ /* 0x040fe40001741670 */
[C---:B------:R-:W-:Y:S02]  /*4e00*/  ISETP.LT.OR P4, PT, R5.reuse, R215, P4 ;  /* 0x000000d70500720c */ /* 0x040fe40002781670 */
[----:B------:R-:W-:Y:S02]  /*4e10*/  ISETP.LT.OR P1, PT, R5, R214, P1 ;  /* 0x000000d60500720c */ /* 0x000fe40000f21670 */
[----:B------:R-:W-:-:S02]  /*4e20*/  IADD3 R5, R2, 0x18, RZ ;  /* 0x0000001802057810 */ /* 0x000fc40007ffe0ff */
[----:B------:R-:W-:Y:S02]  /*4e30*/  FMNMX.FTZ R6, R18, R6, !PT ;  /* 0x0000000612067209 */ /* 0x000fe40007810000 */
[----:B------:R-:W-:Y:S02]  /*4e40*/  FSEL R61, R39, -INF , !P6 ;  /* 0xff800000273d7808 */ /* 0x000fe40007000000 */
[----:B------:R-:W-:Y:S02]  /*4e50*/  IADD3 R2, R2, 0x19, RZ ;  /* 0x0000001902027810 */ /* 0x000fe40007ffe0ff */
[----:B------:R-:W-:Y:S02]  /*4e60*/  ISETP.GE.AND P6, PT, R5, R221, PT ;  /* 0x000000dd0500720c */ /* 0x000fe40003fc6270 */
[----:B------:R-:W-:Y:S02]  /*4e70*/  FMNMX.FTZ R6, R20, R6, !PT ;  /* 0x0000000614067209 */ /* 0x000fe40007810000 */
[----:B------:R-:W-:-:S02]  /*4e80*/  FSEL R41, R57, -INF , !P5 ;  /* 0xff80000039297808 */ /* 0x000fc40006800000 */
[C---:B------:R-:W-:Y:S02]  /*4e90*/  ISETP.GE.AND P5, PT, R2.reuse, R221, PT ;  /* 0x000000dd0200720c */ /* 0x040fe40003fa6270 */
[-C--:B------:R-:W-:Y:S02]  /*4ea0*/  ISETP.LT.OR P6, PT, R5, R217.reuse, P6 ;  /* 0x000000d90500720c */ /* 0x080fe400037c1670 */
[----:B------:R-:W-:Y:S02]  /*4eb0*/  FMNMX.FTZ R6, R21, R6, !PT ;  /* 0x0000000615067209 */ /* 0x000fe40007810000 */
[----:B------:R-:W-:Y:S02]  /*4ec0*/  FSEL R59, R59, -INF , !P3 ;  /* 0xff8000003b3b7808 */ /* 0x000fe40005800000 */
[----:B------:R-:W-:Y:S02]  /*4ed0*/  ISETP.LT.OR P3, PT, R2, R217, P5 ;  /* 0x000000d90200720c */ /* 0x000fe40002f61670 */
[----:B------:R-:W-:-:S02]  /*4ee0*/  FSEL R22, R24, -INF , !P6 ;  /* 0xff80000018167808 */ /* 0x000fc40007000000 */
[----:B------:R-:W-:Y:S02]  /*4ef0*/  FMNMX.FTZ R6, R23, R6, !PT ;  /* 0x0000000617067209 */ /* 0x000fe40007810000 */
[----:B------:R-:W-:Y:S02]  /*4f00*/  FSEL R57, R25, -INF , !P3 ;  /* 0xff80000019397808 */ /* 0x000fe40005800000 */
[----:B------:R-:W-:Y:S02]  /*4f10*/  FMNMX.FTZ R6, R22, R6, !PT ;  /* 0x0000000616067209 */ /* 0x000fe40007810000 */
[----:B------:R-:W-:Y:S02]  /*4f20*/  FSEL R60, R30, -INF , !P2 ;  /* 0xff8000001e3c7808 */ /* 0x000fe40005000000 */
[-C--:B------:R-:W-:Y:S02]  /*4f30*/  ISETP.GE.AND P5, PT, R8, R220.reuse, PT ;  /* 0x000000dc0800720c */ /* 0x080fe40003fa6270 */
[----:B------:R-:W-:-:S02]  /*4f40*/  ISETP.GE.AND P2, PT, R5, R220, PT ;  /* 0x000000dc0500720c */ /* 0x000fc40003f46270 */
[C---:B------:R-:W-:Y:S02]  /*4f50*/  ISETP.GE.AND P6, PT, R8.reuse, R219, PT ;  /* 0x000000db0800720c */ /* 0x040fe40003fc6270 */
[C---:B------:R-:W-:Y:S02]  /*4f60*/  ISETP.GE.AND P3, PT, R8.reuse, R218, PT ;  /* 0x000000da0800720c */ /* 0x040fe40003f66270 */
[----:B------:R-:W-:Y:S02]  /*4f70*/  FMNMX.FTZ R6, R57, R6, !PT ;  /* 0x0000000639067209 */ /* 0x000fe40007810000 */
[CC--:B------:R-:W-:Y:S02]  /*4f80*/  ISETP.LT.OR P5, PT, R8.reuse, R216.reuse, P5 ;  /* 0x000000d80800720c */ /* 0x0c0fe40002fa1670 */
[----:B------:R-:W-:Y:S02]  /*4f90*/  ISETP.LT.OR P2, PT, R5, R216, P2 ;  /* 0x000000d80500720c */ /* 0x000fe40001741670 */
[----:B------:R-:W-:-:S02]  /*4fa0*/  ISETP.LT.OR P6, PT, R8, R215, P6 ;  /* 0x000000d70800720c */ /* 0x000fc400037c1670 */
[----:B------:R-:W-:Y:S02]  /*4fb0*/  ISETP.LT.OR P3, PT, R8, R214, P3 ;  /* 0x000000d60800720c */ /* 0x000fe40001f61670 */
[----:B------:R-:W-:Y:S01]  /*4fc0*/  FMNMX.FTZ R7, R32, R33, !PT ;  /* 0x0000002120077209 */ /* 0x000fe20007810000 */
[----:B------:R-:W1:Y:S01]  /*4fd0*/  SHFL.BFLY PT, R8, R6, 0x2, 0x1f ;  /* 0x0c401f0006087f89 */ /* 0x000e6200000e0000 */
[----:B------:R-:W-:Y:S02]  /*4fe0*/  FSEL R37, R52, -INF , !P4 ;  /* 0xff80000034257808 */ /* 0x000fe40006000000 */
[----:B------:R-:W-:Y:S01]  /*4ff0*/  FSEL R56, R31, -INF , !P5 ;  /* 0xff8000001f387808 */ /* 0x000fe20006800000 */
[----:B------:R-:W-:Y:S01]  /*5000*/  IMAD.WIDE.U32 R30, R19, -0x326172a9, RZ ;  /* 0xcd9e8d57131e7825 */ /* 0x000fe200078e00ff */
[----:B------:R-:W-:Y:S02]  /*5010*/  FSEL R52, R26, -INF , !P2 ;  /* 0xff8000001a347808 */ /* 0x000fe40005000000 */
[----:B------:R-:W-:-:S02]  /*5020*/  ISETP.GE.AND P5, PT, R5, R219, PT ;  /* 0x000000db0500720c */ /* 0x000fc40003fa6270 */
[----:B------:R-:W-:Y:S02]  /*5030*/  ISETP.GE.AND P2, PT, R5, R218, PT ;  /* 0x000000da0500720c */ /* 0x000fe40003f46270 */
[----:B------:R-:W-:Y:S02]  /*5040*/  FMNMX.FTZ R7, R29, R7, !PT ;  /* 0x000000071d077209 */ /* 0x000fe40007810000 */
[C---:B------:R-:W-:Y:S02]  /*5050*/  ISETP.LT.OR P5, PT, R5.reuse, R215, P5 ;  /* 0x000000d70500720c */ /* 0x040fe40002fa1670 */
[----:B------:R-:W-:Y:S02]  /*5060*/  ISETP.LT.OR P2, PT, R5, R214, P2 ;  /* 0x000000d60500720c */ /* 0x000fe40001741670 */
[----:B------:R-:W-:Y:S02]  /*5070*/  FMNMX.FTZ R5, R61, R7, !PT ;  /* 0x000000073d057209 */ /* 0x000fe40007810000 */
[----:B------:R-:W-:-:S02]  /*5080*/  ISETP.GE.AND P4, PT, R2, R220, PT ;  /* 0x000000dc0200720c */ /* 0x000fc40003f86270 */
[----:B------:R-:W-:Y:S02]  /*5090*/  FMNMX.FTZ R5, R60, R5, !PT ;  /* 0x000000053c057209 */ /* 0x000fe40007810000 */
[----:B------:R-:W-:Y:S02]  /*50a0*/  ISETP.LT.OR P4, PT, R2, R216, P4 ;  /* 0x000000d80200720c */ /* 0x000fe40002781670 */
[----:B------:R-:W-:Y:S02]  /*50b0*/  FMNMX.FTZ R5, R56, R5, !PT ;  /* 0x0000000538057209 */ /* 0x000fe40007810000 */
[----:B------:R-:W-:Y:S02]  /*50c0*/  LOP3.LUT R7, R15, R16, RZ, 0x3c, !PT ;  /* 0x000000100f077212 */ /* 0x000fe400078e3cff */
[----:B------:R-:W-:Y:S02]  /*50d0*/  FSEL R51, R27, -INF , !P4 ;  /* 0xff8000001b337808 */ /* 0x000fe40006000000 */
[----:B------:R-:W-:Y:S01]  /*50e0*/  FMNMX.FTZ R5, R52, R5, !PT ;  /* 0x0000000534057209 */ /* 0x000fe20007810000 */
[----:B------:R-:W-:Y:S01]  /*50f0*/  IMAD.WIDE.U32 R24, R7, -0x2daee0ad, RZ ;  /* 0xd2511f5307187825 */ /* 0x000fe200078e00ff */
[----:B-1----:R-:W-:-:S02]  /*5100*/  FMNMX.FTZ R8, R6, R8, !PT ;  /* 0x0000000806087209 */ /* 0x002fc40007810000 */
[----:B------:R-:W-:Y:S02]  /*5110*/  FMNMX.FTZ R5, R51, R5, !PT ;  /* 0x0000000533057209 */ /* 0x000fe40007810000 */
[----:B------:R-:W-:Y:S01]  /*5120*/  LOP3.LUT R9, R49, UR5, RZ, 0x3c, !PT ;  /* 0x0000000531097c12 */ /* 0x000fe2000f8e3cff */
[----:B------:R-:W1:Y:S01]  /*5130*/  SHFL.BFLY PT, R11, R8, 0x1, 0x1f ;  /* 0x0c201f00080b7f89 */ /* 0x000e6200000e0000 */
[----:B------:R-:W-:Y:S02]  /*5140*/  LOP3.LUT R6, R25, UR4, R48, 0x96, !PT ;  /* 0x0000000419067c12 */ /* 0x000fe4000f8e9630 */
[----:B------:R-:W-:Y:S01]  /*5150*/  FSEL R42, R54, -INF , !P1 ;  /* 0xff800000362a7808 */ /* 0x000fe20004800000 */
[----:B------:R-:W2:Y:S01]  /*5160*/  SHFL.BFLY PT, R10, R5, 0x2, 0x1f ;  /* 0x0c401f00050a7f89 */ /* 0x000ea200000e0000 */
[----:B------:R-:W-:Y:S01]  /*5170*/  IMAD.WIDE.U32 R84, R9, -0x326172a9, RZ ;  /* 0xcd9e8d5709547825 */ /* 0x000fe200078e00ff */
[C---:B------:R-:W-:Y:S02]  /*5180*/  ISETP.GE.AND P4, PT, R2.reuse, R219, PT ;  /* 0x000000db0200720c */ /* 0x040fe40003f86270 */
[----:B------:R-:W-:Y:S01]  /*5190*/  ISETP.GE.AND P1, PT, R2, R218, PT ;  /* 0x000000da0200720c */ /* 0x000fe20003f26270 */
[----:B------:R-:W-:Y:S01]  /*51a0*/  IMAD.WIDE.U32 R26, R6, -0x326172a9, RZ ;  /* 0xcd9e8d57061a7825 */ /* 0x000fe200078e00ff */
[C---:B------:R-:W-:Y:S01]  /*51b0*/  ISETP.LT.OR P4, PT, R2.reuse, R215, P4 ;  /* 0x000000d70200720c */ /* 0x040fe20002781670 */
[----:B------:R3:W-:Y:S01]  /*51c0*/  STL.64 [R1+0x68], R24 ;  /* 0x0000681801007387 */ /* 0x0007e20000100a00 */
[----:B------:R-:W-:-:S02]  /*51d0*/  ISETP.LT.OR P1, PT, R2, R214, P1 ;  /* 0x000000d60200720c */ /* 0x000fc40000f21670 */
[----:B------:R-:W-:Y:S01]  /*51e0*/  LOP3.LUT R2, R85, UR15, R14, 0x96, !PT ;  /* 0x0000000f55027c12 */ /* 0x000fe2000f8e960e */
[----:B------:R-:W-:Y:S01]  /*51f0*/  STL.64 [R1], R26 ;  /* 0x0000001a01007387 */ /* 0x000fe20000100a00 */
[----:B------:R-:W-:Y:S02]  /*5200*/  LOP3.LUT R9, R27, UR14, R84, 0x96, !PT ;  /* 0x0000000e1b097c12 */ /* 0x000fe4000f8e9654 */
[----:B------:R-:W-:Y:S01]  /*5210*/  FSEL R34, R53, -INF , !P6 ;  /* 0xff80000035227808 */ /* 0x000fe20007000000 */
[----:B------:R-:W-:Y:S01]  /*5220*/  IMAD.WIDE.U32 R6, R2, -0x2daee0ad, RZ ;  /* 0xd2511f5302067825 */ /* 0x000fe200078e00ff */
[----:B------:R-:W-:Y:S01]  /*5230*/  FMNMX.FTZ R2, R35, R40, !PT ;  /* 0x0000002823027209 */ /* 0x000fe20007810000 */
[----:B------:R-:W-:Y:S01]  /*5240*/  STL [R1+0x88], R19 ;  /* 0x0000881301007387 */ /* 0x000fe20000100800 */
[----:B------:R-:W-:Y:S01]  /*5250*/  FSEL R36, R44, -INF , !P5 ;  /* 0xff8000002c247808 */ /* 0x000fe20006800000 */
[----:B------:R-:W-:Y:S01]  /*5260*/  IMAD.WIDE.U32 R14, R9, -0x2daee0ad, RZ ;  /* 0xd2511f53090e7825 */ /* 0x000fe200078e00ff */
[----:B------:R-:W-:Y:S01]  /*5270*/  LOP3.LUT R13, R7, UR13, R24, 0x96, !PT ;  /* 0x0000000d070d7c12 */ /* 0x000fe2000f8e9618 */
[----:B------:R4:W-:Y:S01]  /*5280*/  STL.64 [R1+0x80], R30 ;  /* 0x0000801e01007387 */ /* 0x0009e20000100a00 */
[----:B-1----:R-:W-:-:S02]  /*5290*/  FMNMX.FTZ R135, R8, R11, !PT ;  /* 0x0000000b08877209 */ /* 0x002fc40007810000 */
[----:B--2---:R-:W-:Y:S01]  /*52a0*/  FMNMX.FTZ R134, R10, R5, !PT ;  /* 0x000000050a867209 */ /* 0x004fe20007810000 */
[----:B------:R-:W-:Y:S01]  /*52b0*/  IMAD.WIDE.U32 R64, R13, -0x326172a9, RZ ;  /* 0xcd9e8d570d407825 */ /* 0x000fe200078e00ff */
[----:B------:R-:W-:Y:S02]  /*52c0*/  LOP3.LUT R7, R77, R16, RZ, 0x3c, !PT ;  /* 0x000000104d077212 */ /* 0x000fe400078e3cff */
[----:B------:R-:W-:Y:S02]  /*52d0*/  LOP3.LUT R8, R85, UR15, R30, 0x96, !PT ;  /* 0x0000000f55087c12 */ /* 0x000fe4000f8e961e */
[----:B------:R-:W-:Y:S01]  /*52e0*/  FSEL R47, R47, -INF , !P1 ;  /* 0xff8000002f2f7808 */ /* 0x000fe20004800000 */
[----:B------:R-:W-:Y:S01]  /*52f0*/  IMAD.WIDE.U32 R92, R7, -0x2daee0ad, RZ ;  /* 0xd2511f53075c7825 */ /* 0x000fe200078e00ff */
[----:B------:R-:W-:Y:S02]  /*5300*/  FSETP.NEU.FTZ.AND P1, PT, R135, -INF , PT ;  /* 0xff8000008700780b */ /* 0x000fe40003f3d000 */
[----:B---3--:R-:W-:Y:S01]  /*5310*/  LOP3.LUT R24, R15, UR11, R6, 0x96, !PT ;  /* 0x0000000b0f187c12 */ /* 0x008fe2000f8e9606 */
[----:B------:R-:W-:Y:S01]  /*5320*/  IMAD.WIDE.U32 R8, R8, -0x2daee0ad, RZ ;  /* 0xd2511f5308087825 */ /* 0x000fe200078e00ff */
[----:B------:R-:W-:-:S02]  /*5330*/  FMNMX.FTZ R6, R38, R2, !PT ;  /* 0x0000000226067209 */ /* 0x000fc40007810000 */
[----:B------:R-:W-:Y:S02]  /*5340*/  LOP3.LUT R2, R31, R16, RZ, 0x3c, !PT ;  /* 0x000000101f027212 */ /* 0x000fe400078e3cff */
[----:B------:R-:W-:Y:S01]  /*5350*/  FMNMX.FTZ R5, R41, R6, !PT ;  /* 0x0000000629057209 */ /* 0x000fe20007810000 */
[----:B------:R-:W-:Y:S01]  /*5360*/  FMUL.FTZ R6, R135, c[0x0][0x23c] ;  /* 0x00008f0087067a20 */ /* 0x000fe20000410000 */
[--C-:B------:R-:W-:Y:S01]  /*5370*/  LOP3.LUT R7, R93, UR4, R48.reuse, 0x96, !PT ;  /* 0x000000045d077c12 */ /* 0x100fe2000f8e9630 */
[----:B------:R-:W-:Y:S01]  /*5380*/  IMAD.WIDE.U32 R10, R2, -0x2daee0ad, RZ ;  /* 0xd2511f53020a7825 */ /* 0x000fe200078e00ff */
[----:B------:R-:W-:Y:S02]  /*5390*/  FMNMX.FTZ R5, R37, R5, !PT ;  /* 0x0000000525057209 */ /* 0x000fe40007810000 */
[----:B------:R-:W-:Y:S01]  /*53a0*/  FSEL R39, R45, -INF , !P4 ;  /* 0xff8000002d277808 */ /* 0x000fe20006000000 */
[----:B------:R-:W-:Y:S01]  /*53b0*/  IMAD.WIDE.U32 R78, R7, -0x326172a9, RZ ;  /* 0xcd9e8d57074e7825 */ /* 0x000fe200078e00ff */
[----:B------:R-:W-:Y:S01]  /*53c0*/  FMNMX.FTZ R2, R34, R5, !PT ;  /* 0x0000000522027209 */ /* 0x000fe20007810000 */
[----:B------:R1:W-:Y:S01]  /*53d0*/  STL.64 [R1+0x78], R10 ;  /* 0x0000780a01007387 */ /* 0x0003e20000100a00 */
[----:B------:R-:W-:Y:S01]  /*53e0*/  LOP3.LUT R5, R11, UR4, R48, 0x96, !PT ;  /* 0x000000040b057c12 */ /* 0x000fe2000f8e9630 */
[----:B------:R-:W-:Y:S01]  /*53f0*/  IMAD.WIDE.U32 R48, R24, -0x326172a9, RZ ;  /* 0xcd9e8d5718307825 */ /* 0x000fe200078e00ff */
[----:B------:R-:W-:-:S02]  /*5400*/  FMNMX.FTZ R2, R36, R2, !PT ;  /* 0x0000000224027209 */ /* 0x000fc40007810000 */
[----:B------:R-:W-:Y:S01]  /*5410*/  FSEL R6, R6, RZ, P1 ;  /* 0x000000ff06067208 */ /* 0x000fe20000800000 */
[----:B----4-:R-:W-:Y:S01]  /*5420*/  IMAD.WIDE.U32 R30, R5, -0x326172a9, RZ ;  /* 0xcd9e8d57051e7825 */ /* 0x010fe200078e00ff */
[----:B------:R-:W-:Y:S02]  /*5430*/  FMNMX.FTZ R133, R39, R2, !PT ;  /* 0x0000000227857209 */ /* 0x000fe40007810000 */
[----:B------:R-:W-:Y:S01]  /*5440*/  LOP3.LUT R5, R79, UR14, R84, 0x96, !PT ;  /* 0x0000000e4f057c12 */ /* 0x000fe2000f8e9654 */
[----:B------:R-:W-:Y:S01]  /*5450*/  FFMA.FTZ R2, R12, c[0x0][0x23c], -R6 ;  /* 0x00008f000c027a23 */ /* 0x000fe20000010806 */
[----:B------:R-:W-:Y:S01]  /*5460*/  LOP3.LUT R7, R65, UR12, R26, 0x96, !PT ;  /* 0x0000000c41077c12 */ /* 0x000fe2000f8e961a */
[----:B------:R-:W2:Y:S01]  /*5470*/  SHFL.BFLY PT, R16, R133, 0x2, 0x1f ;  /* 0x0c401f0085107f89 */ /* 0x000ea200000e0000 */
[----:B------:R-:W-:Y:S01]  /*5480*/  FSEL R55, R55, -INF , !P3 ;  /* 0xff80000037377808 */ /* 0x000fe20005800000 */
[----:B------:R3:W-:Y:S01]  /*5490*/  MUFU.EX2 R119, R2 ;  /* 0x0000000200777308 */ /* 0x0007e20000000800 */
[----:B------:R-:W-:Y:S01]  /*54a0*/  IMAD.WIDE.U32 R66, R5, -0x2daee0ad, RZ ;  /* 0xd2511f5305427825 */ /* 0x000fe200078e00ff */
[----:B------:R-:W-:Y:S01]  /*54b0*/  FSEL R46, R46, -INF , !P2 ;  /* 0xff8000002e2e7808 */ /* 0x000fe20005000000 */
[----:B------:R-:W-:Y:S02]  /*54c0*/  STL.64 [R1+0x70], R30 ;  /* 0x0000701e01007387 */ /* 0x000fe40000100a00 */
[----:B------:R-:W-:Y:S01]  /*54d0*/  FFMA.FTZ R5, R18, c[0x0][0x23c], -R6 ;  /* 0x00008f0012057a23 */ /* 0x000fe20000010806 */
[----:B------:R-:W-:Y:S01]  /*54e0*/  LOP3.LUT R8, R67, UR11, R8, 0x96, !PT ;  /* 0x0000000b43087c12 */ /* 0x000fe2000f8e9608 */
[----:B------:R-:W-:-:S02]  /*54f0*/  IMAD.WIDE.U32 R94, R7, -0x2daee0ad, RZ ;  /* 0xd2511f53075e7825 */ /* 0x000fc400078e00ff */
[----:B------:R4:W-:Y:S03]  /*5500*/  MUFU.EX2 R117, R5 ;  /* 0x0000000500757308 */ /* 0x0009e60000000800 */
[----:B------:R-:W-:Y:S02]  /*5510*/  LOP3.LUT R15, R95, UR9, R14, 0x96, !PT ;  /* 0x000000095f0f7c12 */ /* 0x000fe4000f8e960e */
[----:B-1----:R-:W-:Y:S01]  /*5520*/  LOP3.LUT R10, R9, UR13, R10, 0x96, !PT ;  /* 0x0000000d090a7c12 */ /* 0x002fe2000f8e960a */
[----:B------:R-:W-:Y:S01]  /*5530*/  IMAD.WIDE.U32 R8, R8, -0x326172a9, RZ ;  /* 0xcd9e8d5708087825 */ /* 0x000fe200078e00ff */
[----:B------:R-:W-:-:S03]  /*5540*/  LOP3.LUT R14, R49, UR10, R64, 0x96, !PT ;  /* 0x0000000a310e7c12 */ /* 0x000fc6000f8e9640 */
[----:B------:R-:W-:Y:S01]  /*5550*/  IMAD.WIDE.U32 R10, R10, -0x326172a9, RZ ;  /* 0xcd9e8d570a0a7825 */ /* 0x000fe200078e00ff */
[----:B--2---:R-:W-:-:S03]  /*5560*/  FMNMX.FTZ R133, R16, R133, !PT ;  /* 0x0000008510857209 */ /* 0x004fc60007810000 */
[----:B---3--:R-:W-:Y:S01]  /*5570*/  FFMA.FTZ R2, R17, c[0x0][0x23c], -R6 ;  /* 0x00008f0011027a23 */ /* 0x008fe20000010806 */
[----:B------:R-:W-:Y:S01]  /*5580*/  LOP3.LUT R12, R11, UR12, R30, 0x96, !PT ;  /* 0x0000000c0b0c7c12 */ /* 0x000fe2000f8e961e */
[----:B----4-:R-:W-:Y:S01]  /*5590*/  FFMA.FTZ R5, R20, c[0x0][0x23c], -R6 ;  /* 0x00008f0014057a23 */ /* 0x010fe20000010806 */
[----:B------:R-:W1:Y:S01]  /*55a0*/  SHFL.BFLY PT, R11, R134, 0x1, 0x1f ;  /* 0x0c201f00860b7f89 */ /* 0x000e6200000e0000 */
[----:B------:R2:W-:Y:S01]  /*55b0*/  MUFU.EX2 R118, R2 ;  /* 0x0000000200767308 */ /* 0x0005e20000000800 */
[----:B------:R-:W-:Y:S01]  /*55c0*/  LOP3.LUT R17, R9, UR10, R10, 0x96, !PT ;  /* 0x0000000a09117c12 */ /* 0x000fe2000f8e960a */
[----:B------:R-:W-:Y:S01]  /*55d0*/  IMAD.WIDE.U32 R12, R12, -0x2daee0ad, RZ ;  /* 0xd2511f530c0c7825 */ /* 0x000fe200078e00ff */
[----:B------:R-:W3:Y:S03]  /*55e0*/  SHFL.BFLY PT, R10, R133, 0x1, 0x1f ;  /* 0x0c201f00850a7f89 */ /* 0x000ee600000e0000 */
[----:B------:R-:W-:-:S02]  /*55f0*/  IMAD.WIDE.U32 R62, R15, -0x326172a9, RZ ;  /* 0xcd9e8d570f3e7825 */ /* 0x000fc400078e00ff */
[----:B------:R4:W-:Y:S02]  /*5600*/  MUFU.EX2 R120, R5 ;  /* 0x0000000500787308 */ /* 0x0009e40000000800 */
[----:B------:R-:W-:-:S04]  /*5610*/  IMAD.WIDE.U32 R14, R14, -0x2daee0ad, RZ ;  /* 0xd2511f530e0e7825 */ /* 0x000fc800078e00ff */
[----:B------:R-:W-:Y:S01]  /*5620*/  IMAD.WIDE.U32 R16, R17, -0x2daee0ad, RZ ;  /* 0xd2511f5311107825 */ /* 0x000fe200078e00ff */
[----:B--2---:R-:W-:-:S04]  /*5630*/  LOP3.LUT R2, R13, UR9, R66, 0x96, !PT ;  /* 0x000000090d027c12 */ /* 0x004fc8000f8e9642 */
[----:B------:R-:W-:Y:S01]  /*5640*/  LOP3.LUT R17, R17, UR7, R12, 0x96, !PT ;  /* 0x0000000711117c12 */ /* 0x000fe2000f8e960c */
[----:B------:R-:W-:Y:S01]  /*5650*/  IMAD.WIDE.U32 R18, R2, -0x326172a9, RZ ;  /* 0xcd9e8d5702127825 */ /* 0x000fe200078e00ff */
[----:B------:R-:W-:Y:S02]  /*5660*/  FMNMX.FTZ R2, R43, R50, !PT ;  /* 0x000000322b027209 */ /* 0x000fe40007810000 */
[----:B-1----:R-:W-:Y:S01]  /*5670*/  FMNMX.FTZ R134, R134, R11, !PT ;  /* 0x0000000b86867209 */ /* 0x002fe20007810000 */
[----:B----4-:R-:W-:Y:S01]  /*5680*/  FFMA.FTZ R5, R21, c[0x0][0x23c], -R6 ;  /* 0x00008f0015057a23 */ /* 0x010fe20000010806 */
[----:B------:R-:W-:Y:S02]  /*5690*/  FMNMX.FTZ R2, R58, R2, !PT ;  /* 0x000000023a027209 */ /* 0x000fe40007810000 */
[----:B------:R-:W-:Y:S01]  /*56a0*/  LOP3.LUT R19, R19, UR8, R8, 0x96, !PT ;  /* 0x0000000813137c12 */ /* 0x000fe2000f8e9608 */
[----:B------:R-:W-:Y:S01]  /*56b0*/  IMAD R8, R7, -0x2daee0ad, RZ ;  /* 0xd2511f5307087824 */ /* 0x000fe200078e02ff */
[----:B------:R-:W-:Y:S01]  /*56c0*/  FMNMX.FTZ R2, R59, R2, !PT ;  /* 0x000000023b027209 */ /* 0x000fe20007810000 */
[----:B------:R1:W-:Y:S01]  /*56d0*/  MUFU.EX2 R140, R5 ;  /* 0x00000005008c7308 */ /* 0x0003e20000000800 */
[----:B------:R-:W-:-:S02]  /*56e0*/  FSETP.NEU.FTZ.AND P1, PT, R134, -INF , PT ;  /* 0xff8000008600780b */ /* 0x000fc40003f3d000 */
[----:B------:R-:W-:Y:S02]  /*56f0*/  FMNMX.FTZ R2, R42, R2, !PT ;  /* 0x000000022a027209 */ /* 0x000fe40007810000 */
[----:B---3--:R-:W-:Y:S01]  /*5700*/  FMNMX.FTZ R133, R133, R10, !PT ;  /* 0x0000000a85857209 */ /* 0x008fe20007810000 */
[----:B------:R-:W-:Y:S01]  /*5710*/  IMAD.WIDE.U32 R10, R19, -0x2daee0ad, RZ ;  /* 0xd2511f53130a7825 */ /* 0x000fe200078e00ff */
[----:B------:R-:W-:Y:S02]  /*5720*/  FMNMX.FTZ R7, R55, R2, !PT ;  /* 0x0000000237077209 */ /* 0x000fe40007810000 */
[----:B------:R-:W-:Y:S01]  /*5730*/  LOP3.LUT R8, R15, UR7, R8, 0x96, !PT ;  /* 0x000000070f087c12 */ /* 0x000fe2000f8e9608 */
[----:B------:R-:W-:Y:S01]  /*5740*/  FFMA.FTZ R2, R22, c[0x0][0x23c], -R6 ;  /* 0x00008f0016027a23 */ /* 0x000fe20000010806 */
[----:B------:R-:W-:Y:S02]  /*5750*/  FMNMX.FTZ R7, R46, R7, !PT ;  /* 0x000000072e077209 */ /* 0x000fe40007810000 */
[----:B------:R-:W-:Y:S01]  /*5760*/  LOP3.LUT R12, R63, UR8, R48, 0x96, !PT ;  /* 0x000000083f0c7c12 */ /* 0x000fe2000f8e9630 */
[----:B------:R-:W-:Y:S01]  /*5770*/  MUFU.EX2 R69, R2 ;  /* 0x0000000200457308 */ /* 0x000fe20000000800 */
[----:B------:R-:W-:Y:S01]  /*5780*/  FMNMX.FTZ R132, R47, R7, !PT ;  /* 0x000000072f847209 */ /* 0x000fe20007810000 */
[----:B-1----:R-:W-:Y:S01]  /*5790*/  FFMA.FTZ R5, R23, c[0x0][0x23c], -R6 ;  /* 0x00008f0017057a23 */ /* 0x002fe20000010806 */
[----:B------:R-:W-:Y:S01]  /*57a0*/  LOP3.LUT R19, R10, 0xff, RZ, 0xc0, !PT ;  /* 0x000000ff0a137812 */ /* 0x000fe200078ec0ff */
[----:B------:R-:W-:-:S02]  /*57b0*/  IMAD.WIDE.U32 R8, R8, -0x326172a9, RZ ;  /* 0xcd9e8d5708087825 */ /* 0x000fc400078e00ff */
[----:B------:R-:W1:Y:S02]  /*57c0*/  SHFL.BFLY PT, R21, R132, 0x2, 0x1f ;  /* 0x0c401f0084157f89 */ /* 0x000e6400000e0000 */
[----:B------:R2:W-:Y:S01]  /*57d0*/  MUFU.EX2 R54, R5 ;  /* 0x0000000500367308 */ /* 0x0005e20000000800 */
[----:B------:R-:W-:Y:S01]  /*57e0*/  IMAD.WIDE.U32 R12, R12, -0x2daee0ad, RZ ;  /* 0xd2511f530c0c7825 */ /* 0x000fe200078e00ff */
[----:B------:R-:W-:Y:S02]  /*57f0*/  LOP3.LUT R15, R9, UR17, R62, 0x96, !PT ;  /* 0x00000011090f7c12 */ /* 0x000fe4000f8e963e */
[C---:B------:R-:W-:Y:S02]  /*5800*/  LOP3.LUT R23, R8.reuse, 0xffff, RZ, 0xc0, !PT ;  /* 0x0000ffff08177812 */ /* 0x040fe400078ec0ff */
[----:B------:R-:W-:Y:S02]  /*5810*/  LOP3.LUT R28, R8, 0xff, RZ, 0xc0, !PT ;  /* 0x000000ff081c7812 */ /* 0x000fe400078ec0ff */
[----:B------:R-:W-:-:S02]  /*5820*/  SHF.R.U32.HI R26, RZ, 0x10, R8 ;  /* 0x00000010ff1a7819 */ /* 0x000fc40000011608 */
[----:B------:R-:W-:Y:S01]  /*5830*/  SHF.R.U32.HI R25, RZ, 0x18, R8 ;  /* 0x00000018ff197819 */ /* 0x000fe20000011608 */
[----:B------:R-:W-:Y:S01]  /*5840*/  IMAD.WIDE.U32 R8, R17, -0x326172a9, RZ ;  /* 0xcd9e8d5711087825 */ /* 0x000fe200078e00ff */
[C---:B------:R-:W-:Y:S02]  /*5850*/  LOP3.LUT R20, R12.reuse, 0xffff, RZ, 0xc0, !PT ;  /* 0x0000ffff0c147812 */ /* 0x040fe400078ec0ff */
[----:B------:R-:W-:Y:S01]  /*5860*/  LOP3.LUT R27, R12, 0xff, RZ, 0xc0, !PT ;  /* 0x000000ff0c1b7812 */ /* 0x000fe200078ec0ff */
[----:B--2---:R-:W-:Y:S01]  /*5870*/  FMUL.FTZ R5, R134, c[0x0][0x23c] ;  /* 0x00008f0086057a20 */ /* 0x004fe20000410000 */
[--C-:B------:R-:W-:Y:S02]  /*5880*/  SHF.R.U32.HI R22, RZ, 0x10, R12.reuse ;  /* 0x00000010ff167819 */ /* 0x100fe4000001160c */
[----:B------:R-:W-:Y:S02]  /*5890*/  SHF.R.U32.HI R24, RZ, 0x18, R12 ;  /* 0x00000018ff187819 */ /* 0x000fe4000001160c */
[----:B------:R-:W-:-:S02]  /*58a0*/  FSEL R5, R5, RZ, P1 ;  /* 0x000000ff05057208 */ /* 0x000fc40000800000 */
[----:B------:R-:W-:Y:S02]  /*58b0*/  FSETP.NEU.FTZ.AND P1, PT, R133, -INF , PT ;  /* 0xff8000008500780b */ /* 0x000fe40003f3d000 */
[----:B-1----:R-:W-:Y:S01]  /*58c0*/  FMNMX.FTZ R132, R21, R132, !PT ;  /* 0x0000008415847209 */ /* 0x002fe20007810000 */
[--C-:B------:R-:W-:Y:S01]  /*58d0*/  FFMA.FTZ R2, R32, c[0x0][0x23c], -R5.reuse ;  /* 0x00008f0020027a23 */ /* 0x100fe20000010805 */
[----:B------:R-:W-:Y:S01]  /*58e0*/  LOP3.LUT R14, R13, UR16, R14, 0x96, !PT ;  /* 0x000000100d0e7c12 */ /* 0x000fe2000f8e960e */
[----:B------:R-:W-:Y:S01]  /*58f0*/  FFMA.FTZ R7, R29, c[0x0][0x23c], -R5 ;  /* 0x00008f001d077a23 */ /* 0x000fe20000010805 */
[----:B------:R-:W-:Y:S01]  /*5900*/  LOP3.LUT R12, R11, UR16, R16, 0x96, !PT ;  /* 0x000000100b0c7c12 */ /* 0x000fe2000f8e9610 */
[----:B------:R1:W-:Y:S01]  /*5910*/  MUFU.EX2 R116, R2 ;  /* 0x0000000200747308 */ /* 0x0003e20000000800 */
[----:B------:R-:W-:Y:S02]  /*5920*/  LOP3.LUT R13, R10, 0xffff, RZ, 0xc0, !PT ;  /* 0x0000ffff0a0d7812 */ /* 0x000fe400078ec0ff */
[----:B------:R-:W-:-:S02]  /*5930*/  SHF.R.U32.HI R17, RZ, 0x10, R10 ;  /* 0x00000010ff117819 */ /* 0x000fc4000001160a */
[----:B------:R-:W-:Y:S02]  /*5940*/  SHF.R.U32.HI R16, RZ, 0x18, R10 ;  /* 0x00000018ff107819 */ /* 0x000fe4000001160a */
[----:B------:R-:W-:Y:S01]  /*5950*/  LOP3.LUT R10, R26, 0xff, RZ, 0xc0, !PT ;  /* 0x000000ff1a0a7812 */ /* 0x000fe200078ec0ff */
[----:B------:R-:W-:Y:S01]  /*5960*/  MUFU.EX2 R110, R7 ;  /* 0x00000007006e7308 */ /* 0x000fe20000000800 */
[C---:B------:R-:W-:Y:S02]  /*5970*/  LOP3.LUT R26, R8.reuse, 0xffff, RZ, 0xc0, !PT ;  /* 0x0000ffff081a7812 */ /* 0x040fe400078ec0ff */
[----:B------:R-:W-:Y:S02]  /*5980*/  LOP3.LUT R31, R8, 0xff, RZ, 0xc0, !PT ;  /* 0x000000ff081f7812 */ /* 0x000fe400078ec0ff */
[--C-:B------:R-:W-:Y:S02]  /*5990*/  SHF.R.U32.HI R29, RZ, 0x10, R8.reuse ;  /* 0x00000010ff1d7819 */ /* 0x100fe40000011608 */
[----:B------:R-:W-:Y:S01]  /*59a0*/  SHF.R.U32.HI R30, RZ, 0x18, R8 ;  /* 0x00000018ff1e7819 */ /* 0x000fe20000011608 */
[----:B-1----:R-:W-:Y:S01]  /*59b0*/  FFMA.FTZ R2, R33, c[0x0][0x23c], -R5 ;  /* 0x00008f0021027a23 */ /* 0x002fe20000010805 */
[----:B------:R-:W-:-:S02]  /*59c0*/  PRMT R32, R10, 0x5410, R25 ;  /* 0x000054100a207816 */ /* 0x000fc40000000019 */
[----:B------:R-:W-:Y:S01]  /*59d0*/  SHF.R.U32.HI R10, RZ, 0x8, R20 ;  /* 0x00000008ff0a7819 */ /* 0x000fe20000011614 */
[----:B------:R1:W-:Y:S01]  /*59e0*/  MUFU.EX2 R111, R2 ;  /* 0x00000002006f7308 */ /* 0x0003e20000000800 */
[----:B------:R-:W-:Y:S02]  /*59f0*/  IMAD R20, R96, 0x10000, R96 ;  /* 0x0001000060147824 */ /* 0x000fe400078e0260 */
[----:B------:R-:W-:Y:S01]  /*5a00*/  PRMT R25, R27, 0x5410, R10 ;  /* 0x000054101b197816 */ /* 0x000fe2000000000a */
[----:B------:R-:W-:Y:S01]  /*5a10*/  ULEA UR5, UR32, UR36, 0x5 ;  /* 0x0000002420057291 */ /* 0x000fe2000f8e283f */
[----:B------:R-:W-:Y:S01]  /*5a20*/  SHF.R.U32.HI R10, RZ, 0x10, R15 ;  /* 0x00000010ff0a7819 */ /* 0x000fe2000001160f */
[----:B------:R-:W-:Y:S02]  /*5a30*/  LDSM.16.MT88.4 R96, [R191+0xb800] ;  /* 0x00b80000bf60783b */ /* 0x000fe40000004200 */
[----:B------:R-:W-:Y:S01]  /*5a40*/  HSET2.LE.AND R25, R25, R20, PT ;  /* 0x0000001419197233 */ /* 0x000fe20003803000 */
[----:B------:R-:W-:Y:S01]  /*5a50*/  LOP3.LUT R10, R10, 0xff, RZ, 0xc0, !PT ;  /* 0x000000ff0a0a7812 */ /* 0x000fe200078ec0ff */
[----:B-1----:R-:W-:-:S05]  /*5a60*/  FMUL.FTZ R2, R133, c[0x0][0x23c] ;  /* 0x00008f0085027a20 */ /* 0x002fca0000410000 */
[----:B------:R-:W-:-:S05]  /*5a70*/  FSEL R2, R2, RZ, P1 ;  /* 0x000000ff02027208 */ /* 0x000fca0000800000 */
[--C-:B------:R-:W-:Y:S02]  /*5a80*/  FFMA.FTZ R7, R35, c[0x0][0x23c], -R2.reuse ;  /* 0x00008f0023077a23 */ /* 0x100fe40000010802 */
[--C-:B------:R-:W-:Y:S02]  /*5a90*/  FFMA.FTZ R11, R40, c[0x0][0x23c], -R2.reuse ;  /* 0x00008f00280b7a23 */ /* 0x100fe40000010802 */
[----:B------:R1:W-:Y:S01]  /*5aa0*/  MUFU.EX2 R109, R7 ;  /* 0x00000007006d7308 */ /* 0x0003e20000000800 */
[----:B------:R-:W-:-:S07]  /*5ab0*/  FFMA.FTZ R8, R41, c[0x0][0x23c], -R2 ;  /* 0x00008f0029087a23 */ /* 0x000fce0000010802 */
[----:B------:R2:W-:Y:S01]  /*5ac0*/  MUFU.EX2 R95, R11 ;  /* 0x0000000b005f7308 */ /* 0x0005e20000000800 */
[----:B-1----:R-:W-:Y:S01]  /*5ad0*/  LOP3.LUT R7, R9, UR17, R18, 0x96, !PT ;  /* 0x0000001109077c12 */ /* 0x002fe2000f8e9612 */
[----:B------:R-:W-:Y:S01]  /*5ae0*/  FFMA.FTZ R9, R38, c[0x0][0x23c], -R2 ;  /* 0x00008f0026097a23 */ /* 0x000fe20000010802 */
[----:B------:R-:W1:Y:S05]  /*5af0*/  SHFL.BFLY PT, R18, R132, 0x1, 0x1f ;  /* 0x0c201f0084127f89 */ /* 0x000e6a00000e0000 */
[----:B------:R3:W-:Y:S01]  /*5b00*/  MUFU.EX2 R108, R8 ;  /* 0x00000008006c7308 */ /* 0x0007e20000000800 */
[----:B--2---:R-:W-:-:S07]  /*5b10*/  SHF.R.U32.HI R11, RZ, 0x8, R23 ;  /* 0x00000008ff0b7819 */ /* 0x004fce0000011617 */
[----:B------:R2:W-:Y:S01]  /*5b20*/  MUFU.EX2 R93, R9 ;  /* 0x00000009005d7308 */ /* 0x0005e20000000800 */
[----:B------:R-:W-:Y:S02]  /*5b30*/  PRMT R33, R28, 0x5410, R11 ;  /* 0x000054101c217816 */ /* 0x000fe4000000000b */
[----:B------:R-:W-:Y:S02]  /*5b40*/  SHF.R.U32.HI R11, RZ, 0x8, R13 ;  /* 0x00000008ff0b7819 */ /* 0x000fe4000001160d */
[----:B------:R-:W-:Y:S02]  /*5b50*/  LOP3.LUT R13, R14, 0xff, RZ, 0xc0, !PT ;  /* 0x000000ff0e0d7812 */ /* 0x000fe400078ec0ff */
[----:B------:R-:W-:Y:S02]  /*5b60*/  PRMT R27, R19, 0x5410, R11 ;  /* 0x00005410131b7816 */ /* 0x000fe4000000000b */
[----:B---3--:R-:W-:Y:S02]  /*5b70*/  LOP3.LUT R8, R17, 0xff, RZ, 0xc0, !PT ;  /* 0x000000ff11087812 */ /* 0x008fe400078ec0ff */
[----:B------:R-:W-:Y:S01]  /*5b80*/  LOP3.LUT R11, R15, 0xffff, RZ, 0xc0, !PT ;  /* 0x0000ffff0f0b7812 */ /* 0x000fe200078ec0ff */
[----:B------:R-:W-:Y:S01]  /*5b90*/  HSET2.LE.AND R27, R27, R20, PT ;  /* 0x000000141b1b7233 */ /* 0x000fe20003803000 */
[----:B-1----:R-:W-:-:S02]  /*5ba0*/  FMNMX.FTZ R132, R132, R18, !PT ;  /* 0x0000001284847209 */ /* 0x002fc40007810000 */
[----:B--2---:R-:W-:Y:S02]  /*5bb0*/  LOP3.LUT R9, R22, 0xff, RZ, 0xc0, !PT ;  /* 0x000000ff16097812 */ /* 0x004fe400078ec0ff */
[----:B------:R-:W-:Y:S02]  /*5bc0*/  FSETP.NEU.FTZ.AND P1, PT, R132, -INF , PT ;  /* 0xff8000008400780b */ /* 0x000fe40003f3d000 */
[----:B------:R-:W-:Y:S01]  /*5bd0*/  PRMT R28, R9, 0x5410, R24 ;  /* 0x00005410091c7816 */ /* 0x000fe20000000018 */
[----:B------:R-:W-:Y:S01]  /*5be0*/  FFMA.FTZ R9, R37, c[0x0][0x23c], -R2 ;  /* 0x00008f0025097a23 */ /* 0x000fe20000010802 */
[----:B------:R-:W-:Y:S02]  /*5bf0*/  PRMT R24, R8, 0x5410, R16 ;  /* 0x0000541008187816 */ /* 0x000fe40000000010 */
[----:B------:R-:W-:Y:S01]  /*5c00*/  LOP3.LUT R8, R14, 0xffff, RZ, 0xc0, !PT ;  /* 0x0000ffff0e087812 */ /* 0x000fe200078ec0ff */
[----:B------:R1:W2:Y:S01]  /*5c10*/  MUFU.EX2 R71, R9 ;  /* 0x0000000900477308 */ /* 0x0002a20000000800 */
[----:B------:R-:W-:-:S02]  /*5c20*/  LOP3.LUT R16, R15, 0xff, RZ, 0xc0, !PT ;  /* 0x000000ff0f107812 */ /* 0x000fc400078ec0ff */
[----:B------:R-:W-:Y:S02]  /*5c30*/  SHF.R.U32.HI R15, RZ, 0x18, R15 ;  /* 0x00000018ff0f7819 */ /* 0x000fe4000001160f */
[----:B------:R-:W-:Y:S02]  /*5c40*/  SHF.R.U32.HI R11, RZ, 0x8, R11 ;  /* 0x00000008ff0b7819 */ /* 0x000fe4000001160b */
[----:B------:R-:W-:Y:S02]  /*5c50*/  PRMT R22, R10, 0x5410, R15 ;  /* 0x000054100a167816 */ /* 0x000fe4000000000f */
[----:B------:R-:W-:Y:S02]  /*5c60*/  LOP3.LUT R15, R12, 0xffff, RZ, 0xc0, !PT ;  /* 0x0000ffff0c0f7812 */ /* 0x000fe400078ec0ff */
[----:B------:R-:W-:Y:S01]  /*5c70*/  SHF.R.U32.HI R10, RZ, 0x8, R26 ;  /* 0x00000008ff0a7819 */ /* 0x000fe2000001161a */
[--C-:B------:R-:W-:Y:S01]  /*5c80*/  HSET2.LE.AND R26, R28, R20.reuse, PT ;  /* 0x000000141c1a7233 */ /* 0x100fe20003803000 */
[----:B------:R-:W-:Y:S01]  /*5c90*/  PRMT R23, R16, 0x5410, R11 ;  /* 0x0000541010177816 */ /* 0x000fe2000000000b */
[----:B------:R-:W-:Y:S01]  /*5ca0*/  HSET2.LE.AND R28, R24, R20, PT ;  /* 0x00000014181c7233 */ /* 0x000fe20003803000 */
[----:B------:R-:W-:Y:S01]  /*5cb0*/  SHF.R.U32.HI R16, RZ, 0x18, R14 ;  /* 0x00000018ff107819 */ /* 0x000fe2000001160e */
[----:B-1----:R-:W-:Y:S01]  /*5cc0*/  FFMA.FTZ R9, R34, c[0x0][0x23c], -R2 ;  /* 0x00008f0022097a23 */ /* 0x002fe20000010802 */
[----:B------:R-:W-:-:S03]  /*5cd0*/  PRMT R17, R31, 0x5410, R10 ;  /* 0x000054101f117816 */ /* 0x000fc6000000000a */
[----:B------:R1:W-:Y:S02]  /*5ce0*/  MUFU.EX2 R68, R9 ;  /* 0x0000000900447308 */ /* 0x0003e40000000800 */
[----:B-1----:R-:W-:Y:S01]  /*5cf0*/  SHF.R.U32.HI R9, RZ, 0x8, R8 ;  /* 0x00000008ff097819 */ /* 0x002fe20000011608 */
[----:B------:R-:W-:-:S03]  /*5d00*/  FFMA.FTZ R8, R36, c[0x0][0x23c], -R2 ;  /* 0x00008f0024087a23 */ /* 0x000fc60000010802 */
[----:B------:R-:W-:Y:S01]  /*5d10*/  PRMT R21, R13, 0x5410, R9 ;  /* 0x000054100d157816 */ /* 0x000fe20000000009 */
[----:B------:R-:W-:Y:S01]  /*5d20*/  FFMA.FTZ R9, R39, c[0x0][0x23c], -R2 ;  /* 0x00008f0027097a23 */ /* 0x000fe20000010802 */
[----:B------:R1:W-:Y:S01]  /*5d30*/  MUFU.EX2 R70, R8 ;  /* 0x0000000800467308 */ /* 0x0003e20000000800 */
[----:B------:R-:W-:Y:S02]  /*5d40*/  FMUL.FTZ R2, R132, c[0x0][0x23c] ;  /* 0x00008f0084027a20 */ /* 0x000fe40000410000 */
[----:B------:R-:W-:-:S03]  /*5d50*/  HSET2.LE.AND R21, R21, R20, PT ;  /* 0x0000001415157233 */ /* 0x000fc60003803000 */
[----:B------:R-:W-:Y:S02]  /*5d60*/  FSEL R2, R2, RZ, P1 ;  /* 0x000000ff02027208 */ /* 0x000fe40000800000 */
[----:B------:R3:W-:Y:S03]  /*5d70*/  MUFU.EX2 R53, R9 ;  /* 0x0000000900357308 */ /* 0x0007e60000000800 */
[--C-:B------:R-:W-:Y:S02]  /*5d80*/  FFMA.FTZ R10, R50, c[0x0][0x23c], -R2.reuse ;  /* 0x00008f00320a7a23 */ /* 0x100fe40000010802 */
[----:B------:R-:W-:Y:S01]  /*5d90*/  FFMA.FTZ R13, R43, c[0x0][0x23c], -R2 ;  /* 0x00008f002b0d7a23 */ /* 0x000fe20000010802 */
[----:B-1----:R-:W-:Y:S02]  /*5da0*/  SHF.R.U32.HI R8, RZ, 0x10, R14 ;  /* 0x00000010ff087819 */ /* 0x002fe4000001160e */
[----:B------:R1:W-:Y:S01]  /*5db0*/  MUFU.EX2 R65, R10 ;  /* 0x0000000a00417308 */ /* 0x0003e20000000800 */
[----:B------:R-:W-:-:S02]  /*5dc0*/  LOP3.LUT R14, R12, 0xff, RZ, 0xc0, !PT ;  /* 0x000000ff0c0e7812 */ /* 0x000fc400078ec0ff */
[----:B------:R-:W-:Y:S02]  /*5dd0*/  LOP3.LUT R11, R8, 0xff, RZ, 0xc0, !PT ;  /* 0x000000ff080b7812 */ /* 0x000fe400078ec0ff */
[----:B------:R-:W-:Y:S01]  /*5de0*/  SHF.R.U32.HI R8, RZ, 0x8, R15 ;  /* 0x00000008ff087819 */ /* 0x000fe2000001160f */
[----:B------:R-:W-:Y:S01]  /*5df0*/  HSET2.LE.AND R15, R32, R20, PT ;  /* 0x00000014200f7233 */ /* 0x000fe20003803000 */
[----:B---3--:R-:W-:Y:S01]  /*5e00*/  LOP3.LUT R9, R29, 0xff, RZ, 0xc0, !PT ;  /* 0x000000ff1d097812 */ /* 0x008fe200078ec0ff */
[----:B------:R3:W4:Y:S01]  /*5e10*/  MUFU.EX2 R79, R13 ;  /* 0x0000000d004f7308 */ /* 0x0007220000000800 */
[----:B------:R-:W-:Y:S01]  /*5e20*/  PRMT R19, R11, 0x5410, R16 ;  /* 0x000054100b137816 */ /* 0x000fe20000000010 */
[----:B------:R-:W-:Y:S01]  /*5e30*/  FFMA.FTZ R11, R58, c[0x0][0x23c], -R2 ;  /* 0x00008f003a0b7a23 */ /* 0x000fe20000010802 */
[----:B------:R-:W-:Y:S02]  /*5e40*/  PRMT R18, R9, 0x5410, R30 ;  /* 0x0000541009127816 */ /* 0x000fe4000000001e */
[----:B------:R-:W-:-:S02]  /*5e50*/  PRMT R16, R14, 0x5410, R8 ;  /* 0x000054100e107816 */ /* 0x000fc40000000008 */
[--C-:B------:R-:W-:Y:S01]  /*5e60*/  SHF.R.U32.HI R9, RZ, 0x10, R12.reuse ;  /* 0x00000010ff097819 */ /* 0x100fe2000001160c */
[----:B------:R5:W-:Y:S01]  /*5e70*/  MUFU.EX2 R77, R11 ;  /* 0x0000000b004d7308 */ /* 0x000be20000000800 */
[C---:B------:R-:W-:Y:S02]  /*5e80*/  LOP3.LUT R8, R7.reuse, 0xffff, RZ, 0xc0, !PT ;  /* 0x0000ffff07087812 */ /* 0x040fe400078ec0ff */
[--C-:B-1----:R-:W-:Y:S02]  /*5e90*/  SHF.R.U32.HI R10, RZ, 0x10, R7.reuse ;  /* 0x00000010ff0a7819 */ /* 0x102fe40000011607 */
[----:B------:R-:W-:Y:S02]  /*5ea0*/  SHF.R.U32.HI R12, RZ, 0x18, R12 ;  /* 0x00000018ff0c7819 */ /* 0x000fe4000001160c */
[----:B------:R-:W-:Y:S02]  /*5eb0*/  SHF.R.U32.HI R14, RZ, 0x18, R7 ;  /* 0x00000018ff0e7819 */ /* 0x000fe40000011607 */
[----:B---3--:R-:W-:-:S02]  /*5ec0*/  LOP3.LUT R13, R7, 0xff, RZ, 0xc0, !PT ;  /* 0x000000ff070d7812 */ /* 0x008fc400078ec0ff */
[----:B------:R-:W-:Y:S02]  /*5ed0*/  LOP3.LUT R9, R9, 0xff, RZ, 0xc0, !PT ;  /* 0x000000ff09097812 */ /* 0x000fe400078ec0ff */
[----:B------:R-:W-:Y:S02]  /*5ee0*/  SHF.R.U32.HI R7, RZ, 0x8, R8 ;  /* 0x00000008ff077819 */ /* 0x000fe40000011608 */
[----:B------:R-:W-:Y:S01]  /*5ef0*/  LOP3.LUT R8, R10, 0xff, RZ, 0xc0, !PT ;  /* 0x000000ff0a087812 */ /* 0x000fe200078ec0ff */
[--C-:B-----5:R-:W-:Y:S01]  /*5f00*/  HSET2.LE.AND R11, R23, R20.reuse, PT ;  /* 0x00000014170b7233 */ /* 0x120fe20003803000 */
[----:B------:R-:W-:Y:S01]  /*5f10*/  PRMT R10, R9, 0x5410, R12 ;  /* 0x00005410090a7816 */ /* 0x000fe2000000000c */
[--C-:B------:R-:W-:Y:S01]  /*5f20*/  HSET2.LE.AND R12, R22, R20.reuse, PT ;  /* 0x00000014160c7233 */ /* 0x100fe20003803000 */
[----:B------:R-:W-:Y:S01]  /*5f30*/  PRMT R9, R13, 0x5410, R7 ;  /* 0x000054100d097816 */ /* 0x000fe20000000007 */
[----:B------:R-:W-:Y:S01]  /*5f40*/  FFMA.FTZ R7, R59, c[0x0][0x23c], -R2 ;  /* 0x00008f003b077a23 */ /* 0x000fe20000010802 */
[----:B------:R-:W-:Y:S01]  /*5f50*/  PRMT R8, R8, 0x5410, R14 ;  /* 0x0000541008087816 */ /* 0x000fe2000000000e */
[----:B------:R-:W-:-:S02]  /*5f60*/  HSET2.LE.AND R14, R17, R20, PT ;  /* 0x00000014110e7233 */ /* 0x000fc40003803000 */
[----:B------:R1:W-:Y:S01]  /*5f70*/  MUFU.EX2 R32, R7 ;  /* 0x0000000700207308 */ /* 0x0003e20000000800 */
[--C-:B------:R-:W-:Y:S02]  /*5f80*/  HSET2.LE.AND R17, R18, R20.reuse, PT ;  /* 0x0000001412117233 */ /* 0x100fe40003803000 */
[--C-:B------:R-:W-:Y:S01]  /*5f90*/  HSET2.LE.AND R18, R8, R20.reuse, PT ;  /* 0x0000001408127233 */ /* 0x100fe20003803000 */
[----:B------:R-:W-:Y:S01]  /*5fa0*/  FFMA.FTZ R8, R57, c[0x0][0x23c], -R6 ;  /* 0x00008f0039087a23 */ /* 0x000fe20000010806 */
[--C-:B------:R-:W-:Y:S01]  /*5fb0*/  HSET2.LE.AND R23, R16, R20.reuse, PT ;  /* 0x0000001410177233 */ /* 0x100fe20003803000 */
[----:B------:R-:W-:Y:S01]  /*5fc0*/  FFMA.FTZ R6, R46, c[0x0][0x23c], -R2 ;  /* 0x00008f002e067a23 */ /* 0x000fe20000010802 */
[--C-:B------:R-:W-:Y:S01]  /*5fd0*/  HSET2.LE.AND R13, R33, R20.reuse, PT ;  /* 0x00000014210d7233 */ /* 0x100fe20003803000 */
[----:B--2---:R-:W-:Y:S01]  /*5fe0*/  IMAD.MOV.U32 R33, RZ, RZ, R71 ;  /* 0x000000ffff217224 */ /* 0x004fe200078e0047 */
[--C-:B------:R-:W-:Y:S01]  /*5ff0*/  HSET2.LE.AND R22, R19, R20.reuse, PT ;  /* 0x0000001413167233 */ /* 0x100fe20003803000 */
[----:B------:R2:W-:Y:S01]  /*6000*/  MUFU.EX2 R250, R6 ;  /* 0x0000000600fa7308 */ /* 0x0005e20000000800 */
[--C-:B------:R-:W-:Y:S01]  /*6010*/  HSET2.LE.AND R24, R10, R20.reuse, PT ;  /* 0x000000140a187233 */ /* 0x100fe20003803000 */
[--C-:B------:R-:W-:Y:S01]  /*6020*/  FFMA.FTZ R10, R56, c[0x0][0x23c], -R5.reuse ;  /* 0x00008f00380a7a23 */ /* 0x100fe20000010805 */
[----:B------:R-:W-:Y:S01]  /*6030*/  HSET2.LE.AND R16, R9, R20, PT ;  /* 0x0000001409107233 */ /* 0x000fe20003803000 */
[----:B------:R-:W-:-:S02]  /*6040*/  FFMA.FTZ R9, R60, c[0x0][0x23c], -R5 ;  /* 0x00008f003c097a23 */ /* 0x000fc40000010805 */
[----:B-1----:R-:W-:Y:S02]  /*6050*/  FFMA.FTZ R7, R42, c[0x0][0x23c], -R2 ;  /* 0x00008f002a077a23 */ /* 0x002fe40000010802 */
[--C-:B------:R-:W-:Y:S01]  /*6060*/  FFMA.FTZ R19, R52, c[0x0][0x23c], -R5.reuse ;  /* 0x00008f0034137a23 */ /* 0x100fe20000010805 */
[----:B------:R-:W-:Y:S01]  /*6070*/  MUFU.EX2 R248, R8 ;  /* 0x0000000800f87308 */ /* 0x000fe20000000800 */
[----:B------:R-:W-:Y:S01]  /*6080*/  FFMA.FTZ R20, R51, c[0x0][0x23c], -R5 ;  /* 0x00008f0033147a23 */ /* 0x000fe20000010805 */
[----:B--2---:R-:W-:-:S06]  /*6090*/  F2FP.BF16.PACK_AB R6, R95, R109 ;  /* 0x0000006d5f06723e */ /* 0x004fcc00000010ff */
[----:B------:R1:W-:Y:S01]  /*60a0*/  MUFU.EX2 R252, R7 ;  /* 0x0000000700fc7308 */ /* 0x0003e20000000800 */
[C---:B------:R-:W-:Y:S02]  /*60b0*/  PRMT R51, R6.reuse, 0x7610, R51 ;  /* 0x0000761006337816 */ /* 0x040fe40000000033 */
[----:B------:R-:W-:Y:S02]  /*60c0*/  PRMT R50, R6, 0x7632, R50 ;  /* 0x0000763206327816 */ /* 0x000fe40000000032 */
[----:B----4-:R-:W-:-:S03]  /*60d0*/  F2FP.BF16.PACK_AB R6, R65, R79 ;  /* 0x0000004f4106723e */ /* 0x010fc600000010ff */
[----:B------:R-:W-:Y:S01]  /*60e0*/  MUFU.EX2 R247, R9 ;  /* 0x0000000900f77308 */ /* 0x000fe20000000800 */
[----:B------:R-:W-:Y:S01]  /*60f0*/  PRMT R60, R6, 0x7610, R60 ;  /* 0x00007610063c7816 */ /* 0x000fe2000000003c */
[----:B-1----:R-:W-:-:S06]  /*6100*/  FFMA.FTZ R7, R55, c[0x0][0x23c], -R2 ;  /* 0x00008f0037077a23 */ /* 0x002fcc0000010802 */
[----:B------:R-:W-:Y:S01]  /*6110*/  MUFU.EX2 R246, R10 ;  /* 0x0000000a00f67308 */ /* 0x000fe20000000800 */
[----:B------:R-:W-:-:S07]  /*6120*/  FFMA.FTZ R2, R47, c[0x0][0x23c], -R2 ;  /* 0x00008f002f027a23 */ /* 0x000fce0000010802 */
[----:B------:R-:W1:Y:S08]  /*6130*/  MUFU.EX2 R249, R2 ;  /* 0x0000000200f97308 */ /* 0x000e700000000800 */
[----:B------:R2:W3:Y:S01]  /*6140*/  MUFU.EX2 R251, R7 ;  /* 0x0000000700fb7308 */ /* 0x0004e20000000800 */
[----:B-1----:R-:W-:-:S07]  /*6150*/  F2FP.BF16.PACK_AB R0, R249, R250 ;  /* 0x000000faf900723e */ /* 0x002fce00000010ff */
[----:B------:R-:W-:Y:S01]  /*6160*/  MUFU.EX2 R245, R19 ;  /* 0x0000001300f57308 */ /* 0x000fe20000000800 */
[----:B------:R-:W-:Y:S02]  /*6170*/  F2FP.BF16.PACK_AB R2, R32, R77 ;  /* 0x0000004d2002723e */ /* 0x000fe400000010ff */
[C---:B------:R-:W-:Y:S02]  /*6180*/  PRMT R213, R0.reuse, 0x7610, R213 ;  /* 0x0000761000d57816 */ /* 0x040fe400000000d5 */
[----:B------:R-:W-:Y:S01]  /*6190*/  PRMT R212, R0, 0x7632, R212 ;  /* 0x0000763200d47816 */ /* 0x000fe200000000d4 */
[----:B--2---:R-:W-:Y:S01]  /*61a0*/  FFMA.FTZ R7, R61, c[0x0][0x23c], -R5 ;  /* 0x00008f003d077a23 */ /* 0x004fe20000010805 */
[----:B------:R-:W-:Y:S01]  /*61b0*/  F2FP.BF16.PACK_AB R5, R108, R93 ;  /* 0x0000005d6c05723e */ /* 0x000fe200000010ff */
[----:B------:R-:W-:Y:S01]  /*61c0*/  MUFU.EX2 R244, R20 ;  /* 0x0000001400f47308 */ /* 0x000fe20000000800 */
[----:B------:R-:W-:Y:S02]  /*61d0*/  F2FP.BF16.PACK_AB R0, R111, R116 ;  /* 0x000000746f00723e */ /* 0x000fe400000010ff */
[----:B------:R-:W-:-:S02]  /*61e0*/  PRMT R239, R5, 0x7610, R239 ;  /* 0x0000761005ef7816 */ /* 0x000fc400000000ef */
[----:B------:R-:W-:Y:S02]  /*61f0*/  PRMT R238, R5, 0x7632, R238 ;  /* 0x0000763205ee7816 */ /* 0x000fe400000000ee */
[----:B------:R-:W-:Y:S01]  /*6200*/  F2FP.BF16.PACK_AB R5, R68, R33 ;  /* 0x000000214405723e */ /* 0x000fe200000010ff */
[----:B------:R-:W1:Y:S01]  /*6210*/  MUFU.EX2 R31, R7 ;  /* 0x00000007001f7308 */ /* 0x000e620000000800 */
[C---:B------:R-:W-:Y:S02]  /*6220*/  PRMT R237, R2.reuse, 0x7632, R237 ;  /* 0x0000763202ed7816 */ /* 0x040fe400000000ed */
[----:B------:R-:W-:Y:S02]  /*6230*/  PRMT R236, R2, 0x7610, R236 ;  /* 0x0000761002ec7816 */ /* 0x000fe400000000ec */
[C---:B------:R-:W-:Y:S02]  /*6240*/  PRMT R235, R5.reuse, 0x7610, R235 ;  /* 0x0000761005eb7816 */ /* 0x040fe400000000eb */
[----:B------:R-:W-:-:S02]  /*6250*/  PRMT R234, R5, 0x7632, R234 ;  /* 0x0000763205ea7816 */ /* 0x000fc400000000ea */
[----:B---3--:R-:W-:Y:S02]  /*6260*/  F2FP.BF16.PACK_AB R2, R251, R252 ;  /* 0x000000fcfb02723e */ /* 0x008fe400000010ff */
[----:B------:R-:W-:Y:S02]  /*6270*/  F2FP.BF16.PACK_AB R5, R118, R119 ;  /* 0x000000777605723e */ /* 0x000fe400000010ff */
[C---:B------:R-:W-:Y:S02]  /*6280*/  PRMT R35, R0.reuse, 0x7610, R35 ;  /* 0x0000761000237816 */ /* 0x040fe40000000023 */
[----:B------:R-:W-:Y:S02]  /*6290*/  PRMT R34, R0, 0x7632, R34 ;  /* 0x0000763200227816 */ /* 0x000fe40000000022 */
[----:B-1----:R-:W-:Y:S02]  /*62a0*/  F2FP.BF16.PACK_AB R0, R31, R110 ;  /* 0x0000006e1f00723e */ /* 0x002fe400000010ff */
[----:B------:R-:W-:-:S02]  /*62b0*/  PRMT R233, R2, 0x7610, R233 ;  /* 0x0000761002e97816 */ /* 0x000fc400000000e9 */
[----:B------:R-:W-:Y:S02]  /*62c0*/  PRMT R232, R2, 0x7632, R232 ;  /* 0x0000763202e87816 */ /* 0x000fe400000000e8 */
[C---:B------:R-:W-:Y:S02]  /*62d0*/  PRMT R29, R5.reuse, 0x7610, R29 ;  /* 0x00007610051d7816 */ /* 0x040fe4000000001d */
[----:B------:R-:W-:Y:S02]  /*62e0*/  PRMT R30, R5, 0x7632, R30 ;  /* 0x00007632051e7816 */ /* 0x000fe4000000001e */
[----:B------:R-:W-:Y:S02]  /*62f0*/  F2FP.BF16.PACK_AB R2, R53, R70 ;  /* 0x000000463502723e */ /* 0x000fe400000010ff */
[C---:B------:R-:W-:Y:S02]  /*6300*/  PRMT R45, R0.reuse, 0x7610, R45 ;  /* 0x00007610002d7816 */ /* 0x040fe4000000002d */
[----:B------:R-:W-:-:S02]  /*6310*/  PRMT R44, R0, 0x7632, R44 ;  /* 0x00007632002c7816 */ /* 0x000fc4000000002c */
[----:B------:R-:W-:Y:S02]  /*6320*/  PRMT R0, R29, 0x5410, R30 ;  /* 0x000054101d007816 */ /* 0x000fe4000000001e */
[C---:B------:R-:W-:Y:S02]  /*6330*/  PRMT R223, R2.reuse, 0x7610, R223 ;  /* 0x0000761002df7816 */ /* 0x040fe400000000df */
[----:B------:R-:W-:Y:S02]  /*6340*/  PRMT R222, R2, 0x7632, R222 ;  /* 0x0000763202de7816 */ /* 0x000fe400000000de */
[----:B------:R-:W-:Y:S02]  /*6350*/  F2FP.BF16.PACK_AB R2, R120, R117 ;  /* 0x000000757802723e */ /* 0x000fe400000010ff */
[----:B------:R-:W-:Y:S02]  /*6360*/  LOP3.LUT R8, R11, R0, RZ, 0xc0, !PT ;  /* 0x000000000b087212 */ /* 0x000fe400078ec0ff */
[----:B------:R-:W-:-:S02]  /*6370*/  PRMT R0, R35, 0x5410, R34 ;  /* 0x0000541023007816 */ /* 0x000fc40000000022 */
[C---:B------:R-:W-:Y:S02]  /*6380*/  PRMT R47, R2.reuse, 0x7610, R47 ;  /* 0x00007610022f7816 */ /* 0x040fe4000000002f */
[----:B------:R-:W-:Y:S02]  /*6390*/  PRMT R46, R2, 0x7632, R46 ;  /* 0x00007632022e7816 */ /* 0x000fe4000000002e */
[----:B------:R-:W-:Y:S02]  /*63a0*/  LOP3.LUT R9, R12, R0, RZ, 0xc0, !PT ;  /* 0x000000000c097212 */ /* 0x000fe400078ec0ff */
[----:B------:R-:W-:Y:S02]  /*63b0*/  PRMT R0, R47, 0x5410, R46 ;  /* 0x000054102f007816 */ /* 0x000fe4000000002e */
[----:B------:R-:W-:Y:S02]  /*63c0*/  PRMT R61, R6, 0x7632, R61 ;  /* 0x00007632063d7816 */ /* 0x000fe4000000003d */
[----:B------:R-:W-:-:S02]  /*63d0*/  LOP3.LUT R10, R13, R0, RZ, 0xc0, !PT ;  /* 0x000000000d0a7212 */ /* 0x000fc400078ec0ff */
[----:B------:R-:W-:Y:S02]  /*63e0*/  PRMT R0, R45, 0x5410, R44 ;  /* 0x000054102d007816 */ /* 0x000fe4000000002c */
[----:B------:R-:W-:Y:S02]  /*63f0*/  F2FP.BF16.PACK_AB R2, R246, R247 ;  /* 0x000000f7f602723e */ /* 0x000fe400000010ff */
[----:B------:R-:W-:Y:S02]  /*6400*/  LOP3.LUT R11, R15, R0, RZ, 0xc0, !PT ;  /* 0x000000000f0b7212 */ /* 0x000fe400078ec0ff */
[----:B------:R-:W-:Y:S02]  /*6410*/  PRMT R0, R239, 0x5410, R238 ;  /* 0x00005410ef007816 */ /* 0x000fe400000000ee */
[----:B------:R-:W-:Y:S02]  /*6420*/  PRMT R185, R2, 0x7610, R185 ;  /* 0x0000761002b97816 */ /* 0x000fe400000000b9 */
[----:B------:R-:W-:Y:S01]  /*6430*/  LOP3.LUT R6, R14, R0, RZ, 0xc0, !PT ;  /* 0x000000000e067212 */ /* 0x000fe200078ec0ff */
        /* <DEDUP_REMOVED lines=9> */
[----:B------:R-:W-:Y:S02]  /*64d0*/  PRMT R183, R2, 0x7610, R183 ;  /* 0x0000761002b77816 */ /* 0x000fe400000000b7 */
[----:B------:R-:W-:Y:S02]  /*64e0*/  LOP3.LUT R5, R18, R0, RZ, 0xc0, !PT ;  /* 0x0000000012057212 */ /* 0x000fe400078ec0ff */
[----:B------:R-:W-:Y:S02]  /*64f0*/  F2FP.BF16.PACK_AB R0, R54, R140 ;  /* 0x0000008c3600723e */ /* 0x000fe400000010ff */
[----:B------:R-:W-:Y:S02]  /*6500*/  PRMT R182, R2, 0x7632, R182 ;  /* 0x0000763202b67816 */ /* 0x000fe400000000b6 */
[C---:B------:R-:W-:Y:S01]  /*6510*/  PRMT R187, R0.reuse, 0x7610, R187 ;  /* 0x0000761000bb7816 */ /* 0x040fe200000000bb */
[----:B------:R-:W-:Y:S01]  /*6520*/  HMMA.16816.F32.BF16 R144, R4, R156, RZ ;  /* 0x0000009c0490723c */ /* 0x000fe200000418ff */
[----:B------:R-:W-:-:S02]  /*6530*/  PRMT R186, R0, 0x7632, R186 ;  /* 0x0000763200ba7816 */ /* 0x000fc400000000ba */
[----:B------:R-:W-:-:S04]  /*6540*/  F2FP.BF16.PACK_AB R0, R244, R245 ;  /* 0x000000f5f400723e */ /* 0x000fc800000010ff */
[C---:B------:R-:W-:Y:S01]  /*6550*/  PRMT R181, R0.reuse, 0x7610, R181 ;  /* 0x0000761000b57816 */ /* 0x040fe200000000b5 */
[----:B------:R-:W-:Y:S01]  /*6560*/  HMMA.16816.F32.BF16 R152, R4, R164, RZ ;  /* 0x000000a40498723c */ /* 0x000fe200000418ff */
[----:B------:R-:W-:Y:S02]  /*6570*/  PRMT R180, R0, 0x7632, R180 ;  /* 0x0000763200b47816 */ /* 0x000fe400000000b4 */
[----:B------:R-:W-:Y:S01]  /*6580*/  LOP3.LUT R48, R63, UR8, R48, 0x96, !PT ;  /* 0x000000083f307c12 */ /* 0x000fe2000f8e9630 */
[----:B------:R-:W-:Y:S01]  /*6590*/  UIADD3 UR5, UR5, -0x20, URZ ;  /* 0xffffffe005057890 */ /* 0x000fe2000fffe03f */
[----:B------:R-:W-:Y:S01]  /*65a0*/  PRMT R0, R187, 0x5410, R186 ;  /* 0x00005410bb007816 */ /* 0x000fe200000000ba */
[----:B------:R-:W-:Y:S02]  /*65b0*/  IMAD.MOV.U32 R156, RZ, RZ, R70 ;  /* 0x000000ffff9c7224 */ /* 0x000fe400078e0046 */
[----:B------:R-:W-:Y:S01]  /*65c0*/  HMMA.16816.F32.BF16 R36, R8, R172, RZ ;  /* 0x000000ac0824723c */ /* 0x000fe200000418ff */
[----:B------:R-:W-:Y:S01]  /*65d0*/  LOP3.LUT R128, R21, R0, RZ, 0xc0, !PT ;  /* 0x0000000015807212 */ /* 0x000fe200078ec0ff */
[----:B------:R-:W-:Y:S01]  /*65e0*/  IMAD.MOV.U32 R165, RZ, RZ, R54 ;  /* 0x000000ffffa57224 */ /* 0x000fe200078e0036 */
[----:B------:R-:W-:Y:S01]  /*65f0*/  PRMT R0, R185, 0x5410, R184 ;  /* 0x00005410b9007816 */ /* 0x000fe200000000b8 */
[----:B------:R-:W-:-:S04]  /*6600*/  IMAD.MOV.U32 R164, RZ, RZ, R68 ;  /* 0x000000ffffa47224 */ /* 0x000fc800078e0044 */
[----:B------:R-:W-:Y:S01]  /*6610*/  HMMA.16816.F32.BF16 R40, R4, R172, RZ ;  /* 0x000000ac0428723c */ /* 0x000fe200000418ff */
[----:B------:R-:W-:Y:S01]  /*6620*/  LOP3.LUT R129, R22, R0, RZ, 0xc0, !PT ;  /* 0x0000000016817212 */ /* 0x000fe200078ec0ff */
[----:B------:R-:W-:Y:S01]  /*6630*/  IMAD.MOV.U32 R157, RZ, RZ, R69 ;  /* 0x000000ffff9d7224 */ /* 0x000fe200078e0045 */
[----:B------:R-:W-:-:S04]  /*6640*/  PRMT R0, R183, 0x5410, R182 ;  /* 0x00005410b7007816 */ /* 0x000fc800000000b6 */
[----:B------:R-:W-:Y:S02]  /*6650*/  LOP3.LUT R130, R25, R0, RZ, 0xc0, !PT ;  /* 0x0000000019827212 */ /* 0x000fe400078ec0ff */
[----:B------:R-:W-:-:S04]  /*6660*/  PRMT R0, R181, 0x5410, R180 ;  /* 0x00005410b5007816 */ /* 0x000fc800000000b4 */
[----:B------:R-:W-:Y:S02]  /*6670*/  LOP3.LUT R131, R26, R0, RZ, 0xc0, !PT ;  /* 0x000000001a837212 */ /* 0x000fe400078ec0ff */
[----:B------:R-:W-:-:S04]  /*6680*/  PRMT R0, R235, 0x5410, R234 ;  /* 0x00005410eb007816 */ /* 0x000fc800000000ea */
[----:B------:R-:W-:Y:S01]  /*6690*/  LOP3.LUT R124, R23, R0, RZ, 0xc0, !PT ;  /* 0x00000000177c7212 */ /* 0x000fe200078ec0ff */
[C---:B------:R-:W-:Y:S01]  /*66a0*/  HMMA.16816.F32.BF16 R160, R128.reuse, R136, R160 ;  /* 0x0000008880a0723c */ /* 0x040fe200000418a0 */
[----:B------:R-:W-:Y:S01]  /*66b0*/  PRMT R0, R233, 0x5410, R232 ;  /* 0x00005410e9007816 */ /* 0x000fe200000000e8 */
[----:B------:R-:W1:Y:S03]  /*66c0*/  LDSM.16.MT88.4 R20, [R194+0xb000] ;  /* 0x00b00000c214783b */ /* 0x000e660000004200 */
[----:B------:R-:W-:Y:S02]  /*66d0*/  LOP3.LUT R125, R24, R0, RZ, 0xc0, !PT ;  /* 0x00000000187d7212 */ /* 0x000fe400078ec0ff */
[----:B------:R-:W-:Y:S01]  /*66e0*/  PRMT R0, R223, 0x5410, R222 ;  /* 0x00005410df007816 */ /* 0x000fe200000000de */
[----:B------:R-:W-:Y:S03]  /*66f0*/  HMMA.16816.F32.BF16 R168, R128, R80, R168 ;  /* 0x0000005080a8723c */ /* 0x000fe600000418a8 */
[----:B------:R-:W-:-:S02]  /*6700*/  LOP3.LUT R126, R27, R0, RZ, 0xc0, !PT ;  /* 0x000000001b7e7212 */ /* 0x000fc400078ec0ff */
[----:B------:R-:W-:-:S04]  /*6710*/  PRMT R0, R213, 0x5410, R212 ;  /* 0x00005410d5007816 */ /* 0x000fc800000000d4 */
[----:B------:R-:W-:Y:S01]  /*6720*/  LOP3.LUT R127, R28, R0, RZ, 0xc0, !PT ;  /* 0x000000001c7f7212 */ /* 0x000fe200078ec0ff */
[----:B------:R-:W-:Y:S08]  /*6730*/  HMMA.16816.F32.BF16 R56, R4, R224, RZ ;  /* 0x000000e00438723c */ /* 0x000ff000000418ff */
[C---:B------:R-:W-:Y:S01]  /*6740*/  HMMA.16816.F32.BF16 R144, R124.reuse, R136, R144 ;  /* 0x000000887c90723c */ /* 0x040fe20000041890 */
[----:B------:R2:W3:Y:S04]  /*6750*/  LDL.LU.S16 R136, [R1+0x3c] ;  /* 0x00003c0001887983 */ /* 0x0004e80000300600 */
[----:B------:R2:W4:Y:S03]  /*6760*/  LDL.LU.S16 R137, [R1+0x38] ;  /* 0x0000380001897983 */ /* 0x0005260000300600 */
[----:B------:R-:W-:Y:S01]  /*6770*/  HMMA.16816.F32.BF16 R152, R124, R80, R152 ;  /* 0x000000507c98723c */ /* 0x000fe20000041898 */
[----:B------:R2:W5:Y:S04]  /*6780*/  LDL.LU.S16 R172, [R1+0x28] ;  /* 0x0000280001ac7983 */ /* 0x0005680000300600 */
[----:B------:R2:W2:Y:S02]  /*6790*/  LDL.LU.S16 R173, [R1+0x20] ;  /* 0x0000200001ad7983 */ /* 0x0004a40000300600 */
[----:B------:R-:W-:-:S02]  /*67a0*/  IMAD.MOV.U32 R81, RZ, RZ, R53 ;  /* 0x000000ffff517224 */ /* 0x000fc400078e0035 */
[----:B------:R-:W-:Y:S01]  /*67b0*/  HMMA.16816.F32.BF16 R52, R8, R224, RZ ;  /* 0x000000e00834723c */ /* 0x000fe200000418ff */
[----:B------:R1:W2:Y:S04]  /*67c0*/  LDL.LU.S16 R224, [R1+0x2c] ;  /* 0x00002c0001e07983 */ /* 0x0002a80000300600 */
[----:B------:R1:W2:Y:S01]  /*67d0*/  LDL.LU.S16 R225, [R1+0x24] ;  /* 0x0000240001e17983 */ /* 0x0002a20000300600 */
[----:B------:R-:W-:-:S05]  /*67e0*/  LOP3.LUT R2, R85, UR15, R76, 0x96, !PT ;  /* 0x0000000f55027c12 */ /* 0x000fca000f8e964c */
[----:B------:R-:W-:-:S05]  /*67f0*/  IMAD.WIDE.U32 R2, R2, -0x2daee0ad, RZ ;  /* 0xd2511f5302027825 */ /* 0x000fca00078e00ff */
[----:B------:R-:W-:Y:S02]  /*6800*/  LOP3.LUT R3, R3, UR13, R92, 0x96, !PT ;  /* 0x0000000d03037c12 */ /* 0x000fe4000f8e965c */
[----:B------:R-:W-:-:S03]  /*6810*/  LOP3.LUT R2, R67, UR11, R2, 0x96, !PT ;  /* 0x0000000b43027c12 */ /* 0x000fc6000f8e9602 */
[----:B------:R-:W-:-:S04]  /*6820*/  IMAD.WIDE.U32 R14, R3, -0x326172a9, RZ ;  /* 0xcd9e8d57030e7825 */ /* 0x000fc800078e00ff */
[----:B------:R-:W-:Y:S01]  /*6830*/  IMAD.WIDE.U32 R2, R2, -0x326172a9, RZ ;  /* 0xcd9e8d5702027825 */ /* 0x000fe200078e00ff */
[----:B------:R-:W-:-:S04]  /*6840*/  LOP3.LUT R12, R15, UR12, R78, 0x96, !PT ;  /* 0x0000000c0f0c7c12 */ /* 0x000fc8000f8e964e */
[----:B------:R-:W-:Y:S01]  /*6850*/  LOP3.LUT R14, R3, UR10, R14, 0x96, !PT ;  /* 0x0000000a030e7c12 */ /* 0x000fe2000f8e960e */
[----:B------:R-:W-:Y:S01]  /*6860*/  IMAD.WIDE.U32 R12, R12, -0x2daee0ad, RZ ;  /* 0xd2511f530c0c7825 */ /* 0x000fe200078e00ff */
[----:B------:R-:W-:-:S03]  /*6870*/  LOP3.LUT R0, R101, 0x7ffffffc, RZ, 0xc0, !PT ;  /* 0x7ffffffc65007812 */ /* 0x000fc600078ec0ff */
[----:B------:R-:W-:Y:S01]  /*6880*/  IMAD.WIDE.U32 R14, R14, -0x2daee0ad, RZ ;  /* 0xd2511f530e0e7825 */ /* 0x000fe200078e00ff */
[----:B------:R-:W-:Y:S01]  /*6890*/  LOP3.LUT R13, R13, UR9, R66, 0x96, !PT ;  /* 0x000000090d0d7c12 */ /* 0x000fe2000f8e9642 */
[----:B------:R-:W1:Y:S03]  /*68a0*/  LDC.U8 R80, c[0x0][0x2d8] ;  /* 0x0000b600ff507b82 */ /* 0x000e660000000000 */
[----:B------:R-:W-:Y:S01]  /*68b0*/  LOP3.LUT R3, R15, UR7, R12, 0x96, !PT ;  /* 0x000000070f037c12 */ /* 0x000fe2000f8e960c */
[----:B------:R-:W-:-:S04]  /*68c0*/  IMAD.WIDE.U32 R12, R13, -0x326172a9, RZ ;  /* 0xcd9e8d570d0c7825 */ /* 0x000fc800078e00ff */
[----:B------:R-:W-:Y:S01]  /*68d0*/  IMAD.IADD R0, R100, 0x1, -R0 ;  /* 0x0000000164007824 */ /* 0x000fe200078e0a00 */
[----:B------:R-:W-:Y:S01]  /*68e0*/  LOP3.LUT R13, R13, UR8, R2, 0x96, !PT ;  /* 0x000000080d0d7c12 */ /* 0x000fe2000f8e9602 */
[----:B------:R-:W-:-:S04]  /*68f0*/  IMAD.WIDE.U32 R2, R3, -0x326172a9, RZ ;  /* 0xcd9e8d5703027825 */ /* 0x000fc800078e00ff */
[----:B------:R-:W-:-:S04]  /*6900*/  IMAD.SHL.U32 R0, R0, 0x2, RZ ;  /* 0x0000000200007824 */ /* 0x000fc800078e00ff */
[----:B------:R-:W-:Y:S01]  /*6910*/  IMAD R24, R102, c[0x0][0x228], R0 ;  /* 0x00008a0066187a24 */ /* 0x000fe200078e0200 */
[----:B------:R-:W-:Y:S01]  /*6920*/  LOP3.LUT R0, R3, UR17, R12, 0x96, !PT ;  /* 0x0000001103007c12 */ /* 0x000fe2000f8e960c */
[----:B------:R-:W-:-:S05]  /*6930*/  IMAD.WIDE.U32 R12, R13, -0x2daee0ad, RZ ;  /* 0xd2511f530d0c7825 */ /* 0x000fca00078e00ff */
[C---:B------:R-:W-:Y:S02]  /*6940*/  LOP3.LUT R18, R12.reuse, 0xff, RZ, 0xc0, !PT ;  /* 0x000000ff0c127812 */ /* 0x040fe400078ec0ff */
[----:B------:R-:W-:Y:S02]  /*6950*/  LOP3.LUT R19, R12, 0xffff, RZ, 0xc0, !PT ;  /* 0x0000ffff0c137812 */ /* 0x000fe400078ec0ff */
[--C-:B------:R-:W-:Y:S02]  /*6960*/  SHF.R.U32.HI R28, RZ, 0x10, R12.reuse ;  /* 0x00000010ff1c7819 */ /* 0x100fe4000001160c */
[----:B------:R-:W-:Y:S02]  /*6970*/  SHF.R.U32.HI R27, RZ, 0x18, R12 ;  /* 0x00000018ff1b7819 */ /* 0x000fe4000001160c */
[----:B------:R-:W-:-:S04]  /*6980*/  LOP3.LUT R12, R0, 0xff, RZ, 0xc0, !PT ;  /* 0x000000ff000c7812 */ /* 0x000fc800078ec0ff */
[----:B-1----:R-:W-:Y:S02]  /*6990*/  ISETP.GE.U32.AND P3, PT, R80, R12, PT ;  /* 0x0000000c5000720c */ /* 0x002fe40003f66070 */
[----:B------:R-:W-:-:S04]  /*69a0*/  SHF.R.U32.HI R12, RZ, 0x18, R0 ;  /* 0x00000018ff0c7819 */ /* 0x000fc80000011600 */
[----:B------:R-:W-:Y:S02]  /*69b0*/  ISETP.GE.U32.AND P2, PT, R80, R12, PT ;  /* 0x0000000c5000720c */ /* 0x000fe40003f46070 */
[----:B------:R-:W-:Y:S02]  /*69c0*/  LOP3.LUT R12, R0, 0xffff, RZ, 0xc0, !PT ;  /* 0x0000ffff000c7812 */ /* 0x000fe400078ec0ff */
[----:B------:R-:W-:Y:S02]  /*69d0*/  SHF.R.U32.HI R15, RZ, 0x10, R0 ;  /* 0x00000010ff0f7819 */ /* 0x000fe40000011600 */
[----:B------:R-:W-:Y:S02]  /*69e0*/  LOP3.LUT R0, R2, 0xffff, RZ, 0xc0, !PT ;  /* 0x0000ffff02007812 */ /* 0x000fe400078ec0ff */
[----:B------:R-:W-:-:S04]  /*69f0*/  SHF.R.U32.HI R3, RZ, 0x8, R12 ;  /* 0x00000008ff037819 */ /* 0x000fc8000001160c */
[----:B------:R-:W-:Y:S02]  /*6a00*/  LOP3.LUT R3, R3, 0xffff, RZ, 0xc0, !PT ;  /* 0x0000ffff03037812 */ /* 0x000fe400078ec0ff */
[----:B------:R-:W-:Y:S02]  /*6a10*/  SHF.R.U32.HI R0, RZ, 0x8, R0 ;  /* 0x00000008ff007819 */ /* 0x000fe40000011600 */
[----:B------:R-:W-:Y:S02]  /*6a20*/  ISETP.GE.U32.AND P4, PT, R80, R3, PT ;  /* 0x000000035000720c */ /* 0x000fe40003f86070 */
[----:B------:R-:W-:Y:S02]  /*6a30*/  LOP3.LUT R0, R0, 0xffff, RZ, 0xc0, !PT ;  /* 0x0000ffff00007812 */ /* 0x000fe400078ec0ff */
[----:B------:R-:W-:Y:S02]  /*6a40*/  LOP3.LUT R3, R2, 0xff, RZ, 0xc0, !PT ;  /* 0x000000ff02037812 */ /* 0x000fe400078ec0ff */
[----:B------:R-:W-:-:S02]  /*6a50*/  ISETP.GE.U32.AND P1, PT, R80, R0, PT ;  /* 0x000000005000720c */ /* 0x000fc40003f26070 */
[----:B------:R-:W-:Y:S02]  /*6a60*/  LOP3.LUT R15, R15, 0xff, RZ, 0xc0, !PT ;  /* 0x000000ff0f0f7812 */ /* 0x000fe400078ec0ff */
[C---:B------:R-:W-:Y:S02]  /*6a70*/  ISETP.GE.U32.AND P5, PT, R80.reuse, R3, PT ;  /* 0x000000035000720c */ /* 0x040fe40003fa6070 */
[--C-:B------:R-:W-:Y:S01]  /*6a80*/  SHF.R.U32.HI R3, RZ, 0x10, R2.reuse ;  /* 0x00000010ff037819 */ /* 0x100fe20000011602 */
[----:B------:R-:W-:Y:S01]  /*6a90*/  @!P4 HFMA2.BF16_V2 R100, -RZ.H0_H0, RZ.H0_H0, -R50.H0_H0 ;  /* 0x200000ffff64c231 */ /* 0x000fe20000340932 */
[----:B------:R-:W-:Y:S02]  /*6aa0*/  ISETP.GE.U32.AND P6, PT, R80, R15, PT ;  /* 0x0000000f5000720c */ /* 0x000fe40003fc6070 */
[----:B------:R-:W-:Y:S01]  /*6ab0*/  SHF.R.U32.HI R2, RZ, 0x18, R2 ;  /* 0x00000018ff027819 */ /* 0x000fe20000011602 */
[----:B------:R-:W-:Y:S01]  /*6ac0*/  @!P2 HFMA2.BF16_V2 R104, -RZ.H0_H0, RZ.H0_H0, -R61.H0_H0 ;  /* 0x200000ffff68a231 */ /* 0x000fe2000034093d */
[----:B------:R-:W-:-:S02]  /*6ad0*/  @!P4 PRMT R50, R100, 0x5410, RZ ;  /* 0x000054106432c816 */ /* 0x000fc400000000ff */
[----:B------:R-:W-:Y:S02]  /*6ae0*/  ISETP.GE.U32.AND P4, PT, R80, R2, PT ;  /* 0x000000025000720c */ /* 0x000fe40003f86070 */
[----:B------:R-:W-:Y:S02]  /*6af0*/  LOP3.LUT R2, R3, 0xff, RZ, 0xc0, !PT ;  /* 0x000000ff03027812 */ /* 0x000fe400078ec0ff */
[----:B------:R-:W-:Y:S01]  /*6b00*/  LOP3.LUT R14, R13, UR16, R14, 0x96, !PT ;  /* 0x000000100d0e7c12 */ /* 0x000fe2000f8e960e */
[----:B------:R-:W-:Y:S01]  /*6b10*/  @!P1 HFMA2.BF16_V2 R101, -RZ.H0_H0, RZ.H0_H0, -R238.H0_H0 ;  /* 0x200000ffff659231 */ /* 0x000fe200003409ee */
[----:B------:R-:W-:Y:S02]  /*6b20*/  @!P2 PRMT R61, R104, 0x5410, RZ ;  /* 0x00005410683da816 */ /* 0x000fe400000000ff */
[----:B------:R-:W-:Y:S02]  /*6b30*/  ISETP.GE.U32.AND P2, PT, R80, R2, PT ;  /* 0x000000025000720c */ /* 0x000fe40003f46070 */
[----:B------:R-:W-:Y:S01]  /*6b40*/  LOP3.LUT R2, R14, 0xff, RZ, 0xc0, !PT ;  /* 0x000000ff0e027812 */ /* 0x000fe200078ec0ff */
[----:B------:R-:W-:Y:S01]  /*6b50*/  @!P6 HFMA2.BF16_V2 R105, -RZ.H0_H0, RZ.H0_H0, -R60.H0_H0 ;  /* 0x200000ffff69e231 */ /* 0x000fe2000034093c */
[----:B------:R-:W-:-:S02]  /*6b60*/  @!P1 PRMT R238, R101, 0x5410, RZ ;  /* 0x0000541065ee9816 */ /* 0x000fc400000000ff */
[C---:B------:R-:W-:Y:S02]  /*6b70*/  ISETP.GE.U32.AND P1, PT, R80.reuse, R2, PT ;  /* 0x000000025000720c */ /* 0x040fe40003f26070 */
[--C-:B------:R-:W-:Y:S02]  /*6b80*/  SHF.R.U32.HI R2, RZ, 0x18, R14.reuse ;  /* 0x00000018ff027819 */ /* 0x100fe4000001160e */
[----:B------:R-:W-:Y:S02]  /*6b90*/  @!P6 PRMT R60, R105, 0x5410, RZ ;  /* 0x00005410693ce816 */ /* 0x000fe400000000ff */
[----:B------:R-:W-:Y:S02]  /*6ba0*/  ISETP.GE.U32.AND P6, PT, R80, R2, PT ;  /* 0x000000025000720c */ /* 0x000fe40003fc6070 */
[----:B------:R-:W-:Y:S01]  /*6bb0*/  SHF.R.U32.HI R3, RZ, 0x10, R14 ;  /* 0x00000010ff037819 */ /* 0x000fe2000001160e */
[----:B------:R-:W-:Y:S01]  /*6bc0*/  @!P5 HFMA2.BF16_V2 R103, -RZ.H0_H0, RZ.H0_H0, -R239.H0_H0 ;  /* 0x200000ffff67d231 */ /* 0x000fe200003409ef */
[----:B------:R-:W-:-:S02]  /*6bd0*/  LOP3.LUT R2, R14, 0xffff, RZ, 0xc0, !PT ;  /* 0x0000ffff0e027812 */ /* 0x000fc400078ec0ff */
[----:B------:R-:W-:Y:S02]  /*6be0*/  LOP3.LUT R16, R49, UR10, R64, 0x96, !PT ;  /* 0x0000000a31107c12 */ /* 0x000fe4000f8e9640 */
[----:B------:R-:W-:Y:S02]  /*6bf0*/  LOP3.LUT R3, R3, 0xff, RZ, 0xc0, !PT ;  /* 0x000000ff03037812 */ /* 0x000fe400078ec0ff */
[----:B------:R-:W-:Y:S01]  /*6c00*/  SHF.R.U32.HI R2, RZ, 0x8, R2 ;  /* 0x00000008ff027819 */ /* 0x000fe20000011602 */
[----:B------:R-:W-:Y:S01]  /*6c10*/  @!P3 HFMA2.BF16_V2 R102, -RZ.H0_H0, RZ.H0_H0, -R51.H0_H0 ;  /* 0x200000ffff66b231 */ /* 0x000fe20000340933 */
[----:B------:R-:W-:Y:S01]  /*6c20*/  @!P5 PRMT R239, R103, 0x5410, RZ ;  /* 0x0000541067efd816 */ /* 0x000fe200000000ff */
[----:B------:R-:W-:Y:S01]  /*6c30*/  @!P4 HFMA2.BF16_V2 R106, -RZ.H0_H0, RZ.H0_H0, -R237.H0_H0 ;  /* 0x200000ffff6ac231 */ /* 0x000fe200003409ed */
[----:B------:R-:W-:Y:S01]  /*6c40*/  ISETP.GE.U32.AND P5, PT, R80, R3, PT ;  /* 0x000000035000720c */ /* 0x000fe20003fa6070 */
[----:B------:R-:W-:Y:S01]  /*6c50*/  IMAD.WIDE.U32 R16, R16, -0x2daee0ad, RZ ;  /* 0xd2511f5310107825 */ /* 0x000fe200078e00ff */
[----:B------:R-:W-:-:S02]  /*6c60*/  LOP3.LUT R2, R2, 0xffff, RZ, 0xc0, !PT ;  /* 0x0000ffff02027812 */ /* 0x000fc400078ec0ff */
[----:B------:R-:W-:Y:S02]  /*6c70*/  @!P3 PRMT R51, R102, 0x5410, RZ ;  /* 0x000054106633b816 */ /* 0x000fe400000000ff */
[----:B------:R-:W-:Y:S02]  /*6c80*/  @!P4 PRMT R237, R106, 0x5410, RZ ;  /* 0x000054106aedc816 */ /* 0x000fe400000000ff */
[C---:B------:R-:W-:Y:S02]  /*6c90*/  ISETP.GE.U32.AND P3, PT, R80.reuse, R18, PT ;  /* 0x000000125000720c */ /* 0x040fe40003f66070 */
[----:B------:R-:W-:Y:S02]  /*6ca0*/  ISETP.GE.U32.AND P4, PT, R80, R2, PT ;  /* 0x000000025000720c */ /* 0x000fe40003f86070 */
[----:B------:R-:W-:Y:S02]  /*6cb0*/  LOP3.LUT R12, R17, UR7, R94, 0x96, !PT ;  /* 0x00000007110c7c12 */ /* 0x000fe4000f8e965e */
[----:B------:R-:W-:Y:S01]  /*6cc0*/  SHF.R.U32.HI R2, RZ, 0x8, R19 ;  /* 0x00000008ff027819 */ /* 0x000fe20000011613 */
[----:B------:R-:W-:-:S02]  /*6cd0*/  @!P2 HFMA2.BF16_V2 R107, -RZ.H0_H0, RZ.H0_H0, -R236.H0_H0 ;  /* 0x200000ffff6ba231 */ /* 0x000fc400003409ec */
[----:B------:R-:W-:Y:S01]  /*6ce0*/  IMAD.WIDE.U32 R12, R12, -0x326172a9, RZ ;  /* 0xcd9e8d570c0c7825 */ /* 0x000fe200078e00ff */
[----:B------:R-:W-:Y:S01]  /*6cf0*/  LOP3.LUT R2, R2, 0xffff, RZ, 0xc0, !PT ;  /* 0x0000ffff02027812 */ /* 0x000fe200078ec0ff */
[----:B------:R-:W-:Y:S01]  /*6d00*/  @!P5 HFMA2.BF16_V2 R143, -RZ.H0_H0, RZ.H0_H0, -R233.H0_H0 ;  /* 0x200000ffff8fd231 */ /* 0x000fe200003409e9 */
[----:B------:R-:W-:Y:S02]  /*6d10*/  @!P2 PRMT R236, R107, 0x5410, RZ ;  /* 0x000054106beca816 */ /* 0x000fe400000000ff */
[----:B------:R-:W-:Y:S02]  /*6d20*/  ISETP.GE.U32.AND P2, PT, R80, R2, PT ;  /* 0x000000025000720c */ /* 0x000fe40003f46070 */
[----:B------:R-:W-:Y:S02]  /*6d30*/  LOP3.LUT R2, R28, 0xff, RZ, 0xc0, !PT ;  /* 0x000000ff1c027812 */ /* 0x000fe400078ec0ff */
[----:B------:R-:W-:Y:S01]  /*6d40*/  LOP3.LUT R0, R13, UR17, R62, 0x96, !PT ;  /* 0x000000110d007c12 */ /* 0x000fe2000f8e963e */
[----:B------:R-:W-:Y:S01]  /*6d50*/  @!P3 HFMA2.BF16_V2 R141, -RZ.H0_H0, RZ.H0_H0, -R223.H0_H0 ;  /* 0x200000ffff8db231 */ /* 0x000fe200003409df */
[----:B------:R-:W-:-:S02]  /*6d60*/  @!P5 PRMT R233, R143, 0x5410, RZ ;  /* 0x000054108fe9d816 */ /* 0x000fc400000000ff */
[----:B------:R-:W-:Y:S02]  /*6d70*/  ISETP.GE.U32.AND P5, PT, R80, R2, PT ;  /* 0x000000025000720c */ /* 0x000fe40003fa6070 */
[----:B------:R-:W-:Y:S01]  /*6d80*/  LOP3.LUT R2, R0, 0xff, RZ, 0xc0, !PT ;  /* 0x000000ff00027812 */ /* 0x000fe200078ec0ff */
[----:B------:R-:W-:Y:S01]  /*6d90*/  @!P6 HFMA2.BF16_V2 R142, -RZ.H0_H0, RZ.H0_H0, -R232.H0_H0 ;  /* 0x200000ffff8ee231 */ /* 0x000fe200003409e8 */
[----:B------:R-:W-:Y:S02]  /*6da0*/  @!P3 PRMT R223, R141, 0x5410, RZ ;  /* 0x000054108ddfb816 */ /* 0x000fe400000000ff */
[----:B------:R-:W-:Y:S02]  /*6db0*/  ISETP.GE.U32.AND P3, PT, R80, R2, PT ;  /* 0x000000025000720c */ /* 0x000fe40003f66070 */
[----:B------:R-:W-:Y:S02]  /*6dc0*/  SHF.R.U32.HI R2, RZ, 0x18, R0 ;  /* 0x00000018ff027819 */ /* 0x000fe40000011600 */
[----:B------:R-:W-:-:S02]  /*6dd0*/  @!P6 PRMT R232, R142, 0x5410, RZ ;  /* 0x000054108ee8e816 */ /* 0x000fc400000000ff */
[----:B------:R-:W-:Y:S02]  /*6de0*/  ISETP.GE.U32.AND P6, PT, R80, R2, PT ;  /* 0x000000025000720c */ /* 0x000fe40003fc6070 */
[----:B------:R-:W-:Y:S02]  /*6df0*/  SHF.R.U32.HI R2, RZ, 0x10, R0 ;  /* 0x00000010ff027819 */ /* 0x000fe40000011600 */
[----:B------:R-:W-:Y:S01]  /*6e00*/  LOP3.LUT R0, R0, 0xffff, RZ, 0xc0, !PT ;  /* 0x0000ffff00007812 */ /* 0x000fe200078ec0ff */
[----:B------:R-:W-:-:S03]  /*6e10*/  @!P5 HFMA2.BF16_V2 R149, -RZ.H0_H0, RZ.H0_H0, -R213.H0_H0 ;  /* 0x200000ffff95d231 */ /* 0x000fc600003409d5 */
[----:B------:R-:W-:-:S04]  /*6e20*/  SHF.R.U32.HI R0, RZ, 0x8, R0 ;  /* 0x00000008ff007819 */ /* 0x000fc80000011600 */
[----:B------:R-:W-:Y:S02]  /*6e30*/  LOP3.LUT R0, R0, 0xffff, RZ, 0xc0, !PT ;  /* 0x0000ffff00007812 */ /* 0x000fe400078ec0ff */
[----:B------:R-:W-:Y:S02]  /*6e40*/  @!P5 PRMT R213, R149, 0x5410, RZ ;  /* 0x0000541095d5d816 */ /* 0x000fe400000000ff */
[----:B------:R-:W-:Y:S02]  /*6e50*/  ISETP.GE.U32.AND P5, PT, R80, R0, PT ;  /* 0x000000005000720c */ /* 0x000fe40003fa6070 */
[----:B------:R-:W-:-:S04]  /*6e60*/  LOP3.LUT R13, R12, 0xffff, RZ, 0xc0, !PT ;  /* 0x0000ffff0c0d7812 */ /* 0x000fc800078ec0ff */
[----:B------:R-:W-:Y:S01]  /*6e70*/  SHF.R.U32.HI R0, RZ, 0x8, R13 ;  /* 0x00000008ff007819 */ /* 0x000fe2000001160d */
[----:B------:R-:W-:Y:S02]  /*6e80*/  @!P1 HFMA2.BF16_V2 R122, -RZ.H0_H0, RZ.H0_H0, -R235.H0_H0 ;  /* 0x200000ffff7a9231 */ /* 0x000fe400003409eb */
[----:B------:R-:W-:-:S03]  /*6e90*/  @!P2 HFMA2.BF16_V2 R123, -RZ.H0_H0, RZ.H0_H0, -R222.H0_H0 ;  /* 0x200000ffff7ba231 */ /* 0x000fc600003409de */
[----:B------:R-:W-:Y:S02]  /*6ea0*/  @!P1 PRMT R235, R122, 0x5410, RZ ;  /* 0x000054107aeb9816 */ /* 0x000fe400000000ff */
[----:B------:R-:W-:Y:S02]  /*6eb0*/  ISETP.GE.U32.AND P1, PT, R80, R27, PT ;  /* 0x0000001b5000720c */ /* 0x000fe40003f26070 */
[----:B------:R-:W-:Y:S02]  /*6ec0*/  LOP3.LUT R2, R2, 0xff, RZ, 0xc0, !PT ;  /* 0x000000ff02027812 */ /* 0x000fe400078ec0ff */
[----:B------:R-:W-:Y:S02]  /*6ed0*/  @!P2 PRMT R222, R123, 0x5410, RZ ;  /* 0x000054107bdea816 */ /* 0x000fe400000000ff */
[----:B------:R-:W-:Y:S01]  /*6ee0*/  ISETP.GE.U32.AND P2, PT, R80, R2, PT ;  /* 0x000000025000720c */ /* 0x000fe20003f46070 */
[----:B------:R-:W-:Y:S01]  /*6ef0*/  IMAD.WIDE.U32 R2, R48, -0x2daee0ad, RZ ;  /* 0xd2511f5330027825 */ /* 0x000fe200078e00ff */
[----:B------:R-:W-:-:S05]  /*6f00*/  LOP3.LUT R0, R0, 0xffff, RZ, 0xc0, !PT ;  /* 0x0000ffff00007812 */ /* 0x000fca00078ec0ff */
[----:B------:R-:W-:Y:S02]  /*6f10*/  @!P1 HFMA2.BF16_V2 R148, -RZ.H0_H0, RZ.H0_H0, -R212.H0_H0 ;  /* 0x200000ffff949231 */ /* 0x000fe400003409d4 */
[----:B--2---:R-:W-:-:S05]  /*6f20*/  @!P5 HFMA2.BF16_V2 R225, -RZ.H0_H0, RZ.H0_H0, -R30.H0_H0 ;  /* 0x200000ffffe1d231 */ /* 0x004fca000034091e */
[----:B------:R-:W-:-:S04]  /*6f30*/  PRMT R13, R225, 0x7610, R13 ;  /* 0x00007610e10d7816 */ /* 0x000fc8000000000d */
[----:B------:R-:W-:Y:S02]  /*6f40*/  @!P5 PRMT R30, R13, 0x5410, RZ ;  /* 0x000054100d1ed816 */ /* 0x000fe400000000ff */
[----:B------:R1:W2:Y:S01]  /*6f50*/  LDL.LU.S16 R13, [R1+0x40] ;  /* 0x00004000010d7983 */ /* 0x0002a20000300600 */
[----:B------:R-:W-:-:S05]  /*6f60*/  @!P3 HFMA2.BF16_V2 R224, -RZ.H0_H0, RZ.H0_H0, -R29.H0_H0 ;  /* 0x200000ffffe0b231 */ /* 0x000fca000034091d */
[----:B------:R-:W-:-:S04]  /*6f70*/  PRMT R18, R224, 0x7610, R18 ;  /* 0x00007610e0127816 */ /* 0x000fc80000000012 */
[----:B------:R-:W-:Y:S02]  /*6f80*/  @!P3 PRMT R29, R18, 0x5410, RZ ;  /* 0x00005410121db816 */ /* 0x000fe400000000ff */
[----:B------:R1:W2:Y:S04]  /*6f90*/  LDL.LU.S16 R18, [R1+0x44] ;  /* 0x0000440001127983 */ /* 0x0002a80000300600 */
[----:B------:R1:W2:Y:S04]  /*6fa0*/  LDL.LU.S16 R62, [R1+0x48] ;  /* 0x00004800013e7983 */ /* 0x0002a80000300600 */
[----:B------:R1:W2:Y:S04]  /*6fb0*/  LDL.LU.S16 R49, [R1+0x58] ;  /* 0x0000580001317983 */ /* 0x0002a80000300600 */
[----:B------:R1:W2:Y:S01]  /*6fc0*/  LDL.LU.S16 R48, [R1+0x54] ;  /* 0x0000540001307983 */ /* 0x0002a20000300600 */
[----:B------:R-:W-:Y:S01]  /*6fd0*/  @!P1 PRMT R212, R148, 0x5410, RZ ;  /* 0x0000541094d49816 */ /* 0x000fe200000000ff */
[----:B------:R-:W-:Y:S01]  /*6fe0*/  @!P2 HFMA2.BF16_V2 R151, -RZ.H0_H0, RZ.H0_H0, -R35.H0_H0 ;  /* 0x200000ffff97a231 */ /* 0x000fe20000340923 */
[----:B------:R-:W-:Y:S01]  /*6ff0*/  ISETP.GE.U32.AND P1, PT, R80, R0, PT ;  /* 0x000000005000720c */ /* 0x000fe20003f26070 */
[----:B------:R1:W2:Y:S01]  /*7000*/  LDL.LU.S16 R28, [R1+0x50] ;  /* 0x00005000011c7983 */ /* 0x0002a20000300600 */
[----:B------:R-:W-:-:S02]  /*7010*/  LOP3.LUT R15, R12, 0xff, RZ, 0xc0, !PT ;  /* 0x000000ff0c0f7812 */ /* 0x000fc400078ec0ff */
[--C-:B------:R-:W-:Y:S01]  /*7020*/  SHF.R.U32.HI R26, RZ, 0x10, R12.reuse ;  /* 0x00000010ff1a7819 */ /* 0x100fe2000001160c */
[----:B------:R1:W2:Y:S01]  /*7030*/  LDL.LU.S16 R27, [R1+0x4c] ;  /* 0x00004c00011b7983 */ /* 0x0002a20000300600 */
[----:B------:R-:W-:Y:S02]  /*7040*/  SHF.R.U32.HI R25, RZ, 0x18, R12 ;  /* 0x00000018ff197819 */ /* 0x000fe4000001160c */
[----:B------:R-:W-:Y:S02]  /*7050*/  LOP3.LUT R0, R3, UR16, R16, 0x96, !PT ;  /* 0x0000001003007c12 */ /* 0x000fe4000f8e9610 */
[C---:B------:R-:W-:Y:S02]  /*7060*/  LOP3.LUT R12, R2.reuse, 0xff, RZ, 0xc0, !PT ;  /* 0x000000ff020c7812 */ /* 0x040fe400078ec0ff */
[----:B------:R-:W-:Y:S02]  /*7070*/  LOP3.LUT R17, R2, 0xffff, RZ, 0xc0, !PT ;  /* 0x0000ffff02117812 */ /* 0x000fe400078ec0ff */
[----:B------:R-:W-:-:S02]  /*7080*/  SHF.R.U32.HI R16, RZ, 0x10, R2 ;  /* 0x00000010ff107819 */ /* 0x000fc40000011602 */
[----:B------:R-:W-:Y:S02]  /*7090*/  SHF.R.U32.HI R2, RZ, 0x18, R2 ;  /* 0x00000018ff027819 */ /* 0x000fe40000011602 */
[----:B------:R-:W-:Y:S02]  /*70a0*/  @!P2 PRMT R35, R151, 0x5410, RZ ;  /* 0x000054109723a816 */ /* 0x000fe400000000ff */
[----:B------:R-:W-:Y:S02]  /*70b0*/  ISETP.GE.U32.AND P2, PT, R80, R2, PT ;  /* 0x000000025000720c */ /* 0x000fe40003f46070 */
[----:B------:R-:W-:Y:S02]  /*70c0*/  LOP3.LUT R2, R26, 0xff, RZ, 0xc0, !PT ;  /* 0x000000ff1a027812 */ /* 0x000fe400078ec0ff */
[----:B------:R1:W2:Y:S01]  /*70d0*/  LDL.LU.S16 R26, [R1+0x60] ;  /* 0x00006000011a7983 */ /* 0x0002a20000300600 */
[----:B------:R-:W-:-:S05]  /*70e0*/  @!P4 HFMA2.BF16_V2 R121, -RZ.H0_H0, RZ.H0_H0, -R234.H0_H0 ;  /* 0x200000ffff79c231 */ /* 0x000fca00003409ea */
[----:B------:R-:W-:Y:S02]  /*70f0*/  @!P4 PRMT R234, R121, 0x5410, RZ ;  /* 0x0000541079eac816 */ /* 0x000fe400000000ff */
[----:B------:R-:W-:Y:S01]  /*7100*/  ISETP.GE.U32.AND P4, PT, R80, R15, PT ;  /* 0x0000000f5000720c */ /* 0x000fe20003f86070 */
[----:B-----5:R-:W-:-:S05]  /*7110*/  @!P6 HFMA2.BF16_V2 R172, -RZ.H0_H0, RZ.H0_H0, -R34.H0_H0 ;  /* 0x200000fffface231 */ /* 0x020fca0000340922 */
[----:B------:R-:W-:-:S07]  /*7120*/  PRMT R15, R172, 0x7610, R15 ;  /* 0x00007610ac0f7816 */ /* 0x000fce000000000f */
[----:B------:R-:W-:Y:S01]  /*7130*/  @!P4 HFMA2.BF16_V2 R173, -RZ.H0_H0, RZ.H0_H0, -R47.H0_H0 ;  /* 0x200000ffffadc231 */ /* 0x000fe2000034092f */
[----:B------:R-:W-:Y:S01]  /*7140*/  @!P6 PRMT R34, R15, 0x5410, RZ ;  /* 0x000054100f22e816 */ /* 0x000fe200000000ff */
[----:B------:R-:W-:-:S03]  /*7150*/  @!P1 HFMA2.BF16_V2 R150, -RZ.H0_H0, RZ.H0_H0, -R46.H0_H0 ;  /* 0x200000ffff969231 */ /* 0x000fc6000034092e */
[----:B------:R-:W-:Y:S02]  /*7160*/  PRMT R3, R173, 0x7610, R3 ;  /* 0x00007610ad037816 */ /* 0x000fe40000000003 */
[C---:B------:R-:W-:Y:S02]  /*7170*/  ISETP.GE.U32.AND P3, PT, R80.reuse, R25, PT ;  /* 0x000000195000720c */ /* 0x040fe40003f66070 */
[----:B------:R-:W-:Y:S02]  /*7180*/  ISETP.GE.U32.AND P6, PT, R80, R2, PT ;  /* 0x000000025000720c */ /* 0x000fe40003fc6070 */
[----:B------:R-:W-:Y:S02]  /*7190*/  @!P4 PRMT R47, R3, 0x5410, RZ ;  /* 0x00005410032fc816 */ /* 0x000fe400000000ff */
[----:B------:R-:W-:Y:S02]  /*71a0*/  LOP3.LUT R3, R0, 0xff, RZ, 0xc0, !PT ;  /* 0x000000ff00037812 */ /* 0x000fe400078ec0ff */
[----:B------:R-:W-:-:S02]  /*71b0*/  @!P1 PRMT R46, R150, 0x5410, RZ ;  /* 0x00005410962e9816 */ /* 0x000fc400000000ff */
[----:B------:R-:W-:Y:S02]  /*71c0*/  ISETP.GE.U32.AND P1, PT, R80, R3, PT ;  /* 0x000000035000720c */ /* 0x000fe40003f26070 */
[----:B------:R-:W-:Y:S01]  /*71d0*/  LOP3.LUT R2, R0, 0xffff, RZ, 0xc0, !PT ;  /* 0x0000ffff00027812 */ /* 0x000fe200078ec0ff */
[----:B----4-:R-:W-:Y:S02]  /*71e0*/  @!P3 HFMA2.BF16_V2 R137, -RZ.H0_H0, RZ.H0_H0, -R44.H0_H0 ;  /* 0x200000ffff89b231 */ /* 0x010fe4000034092c */
[----:B---3--:R-:W-:Y:S01]  /*71f0*/  @!P6 HFMA2.BF16_V2 R136, -RZ.H0_H0, RZ.H0_H0, -R45.H0_H0 ;  /* 0x200000ffff88e231 */ /* 0x008fe2000034092d */
[----:B------:R-:W-:Y:S02]  /*7200*/  ISETP.GE.U32.AND P5, PT, R80, R12, PT ;  /* 0x0000000c5000720c */ /* 0x000fe40003fa6070 */
[----:B------:R-:W-:Y:S02]  /*7210*/  SHF.R.U32.HI R2, RZ, 0x8, R2 ;  /* 0x00000008ff027819 */ /* 0x000fe40000011602 */
[----:B------:R-:W-:-:S02]  /*7220*/  PRMT R14, R136, 0x7610, R14 ;  /* 0x00007610880e7816 */ /* 0x000fc4000000000e */
[----:B------:R-:W-:Y:S02]  /*7230*/  PRMT R12, R137, 0x7610, R12 ;  /* 0x00007610890c7816 */ /* 0x000fe4000000000c */
[----:B------:R-:W-:Y:S02]  /*7240*/  LOP3.LUT R2, R2, 0xffff, RZ, 0xc0, !PT ;  /* 0x0000ffff02027812 */ /* 0x000fe400078ec0ff */
[----:B------:R-:W-:Y:S02]  /*7250*/  @!P6 PRMT R45, R14, 0x5410, RZ ;  /* 0x000054100e2de816 */ /* 0x000fe400000000ff */
[----:B------:R-:W-:Y:S02]  /*7260*/  @!P3 PRMT R44, R12, 0x5410, RZ ;  /* 0x000054100c2cb816 */ /* 0x000fe400000000ff */
[----:B------:R-:W-:Y:S02]  /*7270*/  ISETP.GE.U32.AND P4, PT, R80, R2, PT ;  /* 0x000000025000720c */ /* 0x000fe40003f86070 */
[----:B------:R-:W-:-:S02]  /*7280*/  SHF.R.U32.HI R2, RZ, 0x18, R0 ;  /* 0x00000018ff027819 */ /* 0x000fc40000011600 */
[----:B------:R-:W-:-:S04]  /*7290*/  SHF.R.U32.HI R0, RZ, 0x10, R0 ;  /* 0x00000010ff007819 */ /* 0x000fc80000011600 */
[----:B------:R-:W-:Y:S02]  /*72a0*/  LOP3.LUT R0, R0, 0xff, RZ, 0xc0, !PT ;  /* 0x000000ff00007812 */ /* 0x000fe400078ec0ff */
[----:B------:R-:W-:Y:S02]  /*72b0*/  ISETP.GE.U32.AND P6, PT, R80, R2, PT ;  /* 0x000000025000720c */ /* 0x000fe40003fc6070 */
[----:B------:R-:W-:-:S04]  /*72c0*/  LOP3.LUT R2, R16, 0xff, RZ, 0xc0, !PT ;  /* 0x000000ff10027812 */ /* 0x000fc800078ec0ff */
[----:B------:R-:W-:Y:S01]  /*72d0*/  ISETP.GE.U32.AND P3, PT, R80, R2, PT ;  /* 0x000000025000720c */ /* 0x000fe20003f66070 */
[-C--:B------:R-:W-:Y:S08]  /*72e0*/  HMMA.16816.F32.BF16 R100, R8, R20.reuse, RZ ;  /* 0x000000140864723c */ /* 0x080ff000000418ff */
[----:B------:R-:W-:Y:S07]  /*72f0*/  HMMA.16816.F32.BF16 R104, R4, R20, RZ ;  /* 0x000000140468723c */ /* 0x000fee00000418ff */
[----:B------:R-:W-:-:S04]  /*7300*/  FADD.FTZ R20, R109, R95 ;  /* 0x0000005f6d147221 */ /* 0x000fc80000010000 */
[----:B------:R-:W-:Y:S01]  /*7310*/  FADD.FTZ R21, R93, R20 ;  /* 0x000000145d157221 */ /* 0x000fe20000010000 */
[-C--:B------:R-:W-:Y:S08]  /*7320*/  HMMA.16816.F32.BF16 R36, R128, R204.reuse, R36 ;  /* 0x000000cc8024723c */ /* 0x080ff00000041824 */
[----:B------:R-:W-:Y:S07]  /*7330*/  HMMA.16816.F32.BF16 R40, R124, R204, R40 ;  /* 0x000000cc7c28723c */ /* 0x000fee0000041828 */
[----:B------:R-:W-:Y:S01]  /*7340*/  IMAD.MOV.U32 R205, RZ, RZ, R33 ;  /* 0x000000ffffcd7224 */ /* 0x000fe200078e0021 */
[C---:B------:R-:W-:Y:S08]  /*7350*/  HMMA.16816.F32.BF16 R72, R4.reuse, R240, RZ ;  /* 0x000000f00448723c */ /* 0x040ff000000418ff */
[C---:B------:R-:W-:Y:S08]  /*7360*/  HMMA.16816.F32.BF16 R88, R4.reuse, R176, RZ ;  /* 0x000000b00458723c */ /* 0x040ff000000418ff */
[C---:B------:R-:W-:Y:S08]  /*7370*/  HMMA.16816.F32.BF16 R148, R4.reuse, R166, RZ ;  /* 0x000000a60494723c */ /* 0x040ff000000418ff */
[----:B------:R-:W-:Y:S08]  /*7380*/  HMMA.16816.F32.BF16 R92, R4, R178, RZ ;  /* 0x000000b2045c723c */ /* 0x000ff000000418ff */
[----:B------:R-:W-:Y:S07]  /*7390*/  HMMA.16816.F32.BF16 R68, R8, R240, RZ ;  /* 0x000000f00844723c */ /* 0x000fee00000418ff */
[----:B------:R-:W-:-:S02]  /*73a0*/  IMAD.MOV.U32 R241, RZ, RZ, R164 ;  /* 0x000000fffff17224 */ /* 0x000fc400078e00a4 */
[----:B------:R-:W-:Y:S02]  /*73b0*/  IMAD.MOV.U32 R240, RZ, RZ, R165 ;  /* 0x000000fffff07224 */ /* 0x000fe400078e00a5 */
[----:B------:R-:W-:Y:S01]  /*73c0*/  HMMA.16816.F32.BF16 R164, R8, R166, RZ ;  /* 0x000000a608a4723c */ /* 0x000fe200000418ff */
[----:B--2---:R-:W-:-:S05]  /*73d0*/  @!P1 HFMA2.BF16_V2 R13, -RZ.H0_H0, RZ.H0_H0, -R187.H0_H0 ;  /* 0x200000ffff0d9231 */ /* 0x004fca00003409bb */
[----:B------:R-:W-:Y:S02]  /*73e0*/  PRMT R3, R13, 0x7610, R3 ;  /* 0x000076100d037816 */ /* 0x000fe40000000003 */
[----:B------:R-:W2:Y:S02]  /*73f0*/  LDSM.16.MT88.4 R12, [R193+0xb000] ;  /* 0x00b00000c10c783b */ /* 0x000ea40000004200 */
[----:B------:R-:W-:Y:S02]  /*7400*/  @!P1 PRMT R187, R3, 0x5410, RZ ;  /* 0x0000541003bb9816 */ /* 0x000fe400000000ff */
[----:B------:R-:W-:Y:S01]  /*7410*/  ISETP.GE.U32.AND P1, PT, R80, R0, PT ;  /* 0x000000005000720c */ /* 0x000fe20003f26070 */
[----:B------:R-:W-:Y:S01]  /*7420*/  @!P4 HFMA2.BF16_V2 R18, -RZ.H0_H0, RZ.H0_H0, -R186.H0_H0 ;  /* 0x200000ffff12c231 */ /* 0x000fe200003409ba */
[----:B------:R-:W-:-:S04]  /*7430*/  SHF.R.U32.HI R0, RZ, 0x8, R17 ;  /* 0x00000008ff007819 */ /* 0x000fc80000011611 */
[----:B------:R-:W-:Y:S02]  /*7440*/  PRMT R2, R18, 0x7610, R2 ;  /* 0x0000761012027816 */ /* 0x000fe40000000002 */
[----:B------:R-:W-:Y:S01]  /*7450*/  LOP3.LUT R0, R0, 0xffff, RZ, 0xc0, !PT ;  /* 0x0000ffff00007812 */ /* 0x000fe200078ec0ff */
[----:B------:R-:W-:Y:S01]  /*7460*/  FADD.FTZ R3, R79, R65 ;  /* 0x000000414f037221 */ /* 0x000fe20000010000 */
[----:B------:R-:W-:Y:S01]  /*7470*/  @!P4 PRMT R186, R2, 0x5410, RZ ;  /* 0x0000541002bac816 */ /* 0x000fe200000000ff */
[----:B------:R-:W-:Y:S01]  /*7480*/  FADD.FTZ R2, R119, R118 ;  /* 0x0000007677027221 */ /* 0x000fe20000010000 */
[----:B------:R-:W-:Y:S01]  /*7490*/  ISETP.GE.U32.AND P4, PT, R80, R0, PT ;  /* 0x000000005000720c */ /* 0x000fe20003f86070 */
[----:B------:R-:W-:Y:S01]  /*74a0*/  @!P1 HFMA2.BF16_V2 R62, -RZ.H0_H0, RZ.H0_H0, -R185.H0_H0 ;  /* 0x200000ffff3e9231 */ /* 0x000fe200003409b9 */
[----:B------:R-:W-:Y:S01]  /*74b0*/  FADD.FTZ R0, R116, R111 ;  /* 0x0000006f74007221 */ /* 0x000fe20000010000 */
[----:B------:R-:W-:Y:S01]  /*74c0*/  @!P5 HFMA2.BF16_V2 R48, -RZ.H0_H0, RZ.H0_H0, -R183.H0_H0 ;  /* 0x200000ffff30d231 */ /* 0x000fe200003409b7 */
[----:B------:R-:W-:Y:S01]  /*74d0*/  FADD.FTZ R2, R117, R2 ;  /* 0x0000000275027221 */ /* 0x000fe20000010000 */
[----:B------:R-:W3:Y:S01]  /*74e0*/  LDSM.16.MT88.4 R16, [R193+0xb800] ;  /* 0x00b80000c110783b */ /* 0x000ee20000004200 */
[----:B------:R-:W-:Y:S01]  /*74f0*/  PRMT R25, R62, 0x7610, R25 ;  /* 0x000076103e197816 */ /* 0x000fe20000000019 */
[----:B------:R-:W-:-:S02]  /*7500*/  FADD.FTZ R0, R110, R0 ;  /* 0x000000006e007221 */ /* 0x000fc40000010000 */
[----:B------:R-:W-:Y:S01]  /*7510*/  FADD.FTZ R20, R77, R3 ;  /* 0x000000034d147221 */ /* 0x000fe20000010000 */
[----:B------:R-:W-:Y:S01]  /*7520*/  @!P1 PRMT R185, R25, 0x5410, RZ ;  /* 0x0000541019b99816 */ /* 0x000fe200000000ff */
[----:B------:R-:W-:Y:S01]  /*7530*/  FADD.FTZ R3, R120, R2 ;  /* 0x0000000278037221 */ /* 0x000fe20000010000 */
[----:B------:R-:W-:Y:S01]  /*7540*/  SHF.R.S32.HI R2, RZ, 0x1f, R24 ;  /* 0x0000001fff027819 */ /* 0x000fe20000011418 */
[----:B------:R-:W-:Y:S01]  /*7550*/  FADD.FTZ R172, R31, R0 ;  /* 0x000000001fac7221 */ /* 0x000fe20000010000 */
[----:B------:R-:W-:Y:S01]  /*7560*/  IADD3 R0, P1, R24, UR5, RZ ;  /* 0x0000000518007c10 */ /* 0x000fe2000ff3e0ff */
[----:B------:R-:W-:-:S05]  /*7570*/  IMAD.U32 R25, RZ, RZ, UR5 ;  /* 0x00000005ff197e24 */ /* 0x000fca000f8e00ff */
[----:B------:R-:W-:Y:S01]  /*7580*/  LEA.HI.X.SX32 R2, R25, R2, 0x1, P1 ;  /* 0x0000000219027211 */ /* 0x000fe200008f0eff */
[-C--:B--2---:R-:W-:Y:S08]  /*7590*/  HMMA.16816.F32.BF16 R116, R8, R12.reuse, RZ ;  /* 0x0000000c0874723c */ /* 0x084ff000000418ff */
[----:B------:R-:W-:Y:S07]  /*75a0*/  HMMA.16816.F32.BF16 R120, R4, R12, RZ ;  /* 0x0000000c0478723c */ /* 0x000fee00000418ff */
[----:B------:R-:W-:-:S04]  /*75b0*/  LEA R12, P1, R0, c[0x0][0x1f8], 0x1 ;  /* 0x00007e00000c7a11 */ /* 0x000fc800078208ff */
[--C-:B------:R-:W-:Y:S02]  /*75c0*/  LEA.HI.X R13, R0, c[0x0][0x1fc], R2.reuse, 0x1, P1 ;  /* 0x00007f00000d7a11 */ /* 0x100fe400008f0c02 */
[----:B------:R-:W-:Y:S01]  /*75d0*/  PRMT R2, R48, 0x7610, R2 ;  /* 0x0000761030027816 */ /* 0x000fe20000000002 */
[----:B------:R-:W-:-:S03]  /*75e0*/  @!P4 HFMA2.BF16_V2 R28, -RZ.H0_H0, RZ.H0_H0, -R182.H0_H0 ;  /* 0x200000ffff1cc231 */ /* 0x000fc600003409b6 */
[----:B------:R-:W-:Y:S01]  /*75f0*/  @!P5 PRMT R183, R2, 0x5410, RZ ;  /* 0x0000541002b7d816 */ /* 0x000fe200000000ff */
[----:B------:R-:W-:Y:S02]  /*7600*/  IMAD.MOV.U32 R2, RZ, RZ, c[0x0][0x228] ;  /* 0x00008a00ff027624 */ /* 0x000fe400078e00ff */
[----:B------:R-:W-:Y:S02]  /*7610*/  FADD.FTZ R136, R32, R20 ;  /* 0x0000001420887221 */ /* 0x000fe40000010000 */
[--C-:B------:R-:W-:Y:S01]  /*7620*/  FADD.FTZ R0, R108, R21.reuse ;  /* 0x000000156c007221 */ /* 0x100fe20000010000 */
[----:B------:R-:W-:Y:S01]  /*7630*/  PRMT R21, R28, 0x7610, R21 ;  /* 0x000076101c157816 */ /* 0x000fe20000000015 */
[C---:B------:R-:W-:Y:S01]  /*7640*/  IMAD.SHL.U32 R32, R2.reuse, 0x8, RZ ;  /* 0x0000000802207824 */ /* 0x040fe200078e00ff */
[----:B------:R-:W-:Y:S01]  /*7650*/  @!P6 HFMA2.BF16_V2 R49, -RZ.H0_H0, RZ.H0_H0, -R184.H0_H0 ;  /* 0x200000ffff31e231 */ /* 0x000fe200003409b8 */
[C---:B------:R-:W-:Y:S02]  /*7660*/  IMAD.SHL.U32 R31, R2.reuse, 0x40, RZ ;  /* 0x00000040021f7824 */ /* 0x040fe400078e00ff */
[----:B------:R-:W-:Y:S01]  /*7670*/  IMAD R28, R2, 0x48, RZ ;  /* 0x00000048021c7824 */ /* 0x000fe200078e02ff */
[----:B------:R2:W-:Y:S01]  /*7680*/  STG.E.U16 [R12.64+0x2], R30 ;  /* 0x0000021e0c007986 */ /* 0x0005e2000c10151c */
[----:B------:R-:W-:Y:S01]  /*7690*/  IMAD.WIDE R32, R32, 0x2, R12 ;  /* 0x0000000220207825 */ /* 0x000fe200078e020c */
[----:B------:R-:W-:-:S02]  /*76a0*/  @!P3 HFMA2.BF16_V2 R27, -RZ.H0_H0, RZ.H0_H0, -R181.H0_H0 ;  /* 0x200000ffff1bb231 */ /* 0x000fc400003409b5 */
[----:B------:R4:W-:Y:S01]  /*76b0*/  STG.E.U16 [R12.64], R29 ;  /* 0x0000001d0c007986 */ /* 0x0009e2000c10151c */
[----:B------:R-:W-:Y:S01]  /*76c0*/  @!P2 HFMA2.BF16_V2 R26, -RZ.H0_H0, RZ.H0_H0, -R180.H0_H0 ;  /* 0x200000ffff1aa231 */ /* 0x000fe200003409b4 */
[----:B------:R-:W-:Y:S01]  /*76d0*/  PRMT R24, R49, 0x7610, R24 ;  /* 0x0000761031187816 */ /* 0x000fe20000000018 */
[----:B------:R-:W-:Y:S01]  /*76e0*/  FADD.FTZ R137, R140, R3 ;  /* 0x000000038c897221 */ /* 0x000fe20000010000 */
[----:B------:R-:W-:Y:S01]  /*76f0*/  STG.E.U16 [R32.64], R35 ;  /* 0x0000002320007986 */ /* 0x000fe2000c10151c */
[----:B------:R-:W-:-:S03]  /*7700*/  PRMT R20, R27, 0x7610, R20 ;  /* 0x000076101b147816 */ /* 0x000fc60000000014 */
[----:B------:R-:W-:Y:S01]  /*7710*/  STG.E.U16 [R32.64+0x2], R34 ;  /* 0x0000022220007986 */ /* 0x000fe2000c10151c */
[----:B------:R-:W-:Y:S01]  /*7720*/  @!P6 PRMT R184, R24, 0x5410, RZ ;  /* 0x0000541018b8e816 */ /* 0x000fe200000000ff */
[----:B------:R-:W-:Y:S01]  /*7730*/  HMMA.16816.F32.BF16 R140, R4, R158, RZ ;  /* 0x0000009e048c723c */ /* 0x000fe200000418ff */
[----:B------:R-:W-:Y:S01]  /*7740*/  PRMT R3, R26, 0x7610, R3 ;  /* 0x000076101a037816 */ /* 0x000fe20000000003 */
[----:B--2---:R-:W-:-:S04]  /*7750*/  IMAD.WIDE R30, R31, 0x2, R12 ;  /* 0x000000021f1e7825 */ /* 0x004fc800078e020c */
[----:B----4-:R-:W-:Y:S01]  /*7760*/  IMAD.WIDE R28, R28, 0x2, R12 ;  /* 0x000000021c1c7825 */ /* 0x010fe200078e020c */
[----:B------:R-:W-:Y:S01]  /*7770*/  STG.E.U16 [R30.64], R51 ;  /* 0x000000331e007986 */ /* 0x000fe2000c10151c */
[C---:B------:R-:W-:Y:S03]  /*7780*/  HMMA.16816.F32.BF16 R24, R4.reuse, R174, RZ ;  /* 0x000000ae0418723c */ /* 0x040fe600000418ff */
[----:B------:R-:W-:Y:S04]  /*7790*/  STG.E.U16 [R30.64+0x2], R50 ;  /* 0x000002321e007986 */ /* 0x000fe8000c10151c */
[----:B------:R-:W-:Y:S01]  /*77a0*/  STG.E.U16 [R28.64], R60 ;  /* 0x0000003c1c007986 */ /* 0x000fe2000c10151c */
[C---:B------:R-:W-:Y:S03]  /*77b0*/  HMMA.16816.F32.BF16 R76, R4.reuse, R242, RZ ;  /* 0x000000f2044c723c */ /* 0x040fe600000418ff */
[----:B------:R2:W-:Y:S05]  /*77c0*/  STG.E.U16 [R28.64+0x2], R61 ;  /* 0x0000023d1c007986 */ /* 0x0005ea000c10151c */
[C---:B------:R-:W-:Y:S08]  /*77d0*/  HMMA.16816.F32.BF16 R108, R4.reuse, R22, RZ ;  /* 0x00000016046c723c */ /* 0x040ff000000418ff */
[C---:B--2---:R-:W-:Y:S08]  /*77e0*/  HMMA.16816.F32.BF16 R60, R4.reuse, R226, RZ ;  /* 0x000000e2043c723c */ /* 0x044ff000000418ff */
[----:B------:R-:W-:Y:S01]  /*77f0*/  HMMA.16816.F32.BF16 R4, R4, R14, RZ ;  /* 0x0000000e0404723c */ /* 0x000fe200000418ff */
[----:B------:R-:W-:Y:S04]  /*7800*/  STG.E.U16 [R12.64+0x10], R47 ;  /* 0x0000102f0c007986 */ /* 0x000fe8000c10151c */
[----:B------:R-:W-:Y:S03]  /*7810*/  STG.E.U16 [R12.64+0x12], R46 ;  /* 0x0000122e0c007986 */ /* 0x000fe6000c10151c */
[C---:B------:R-:W-:Y:S01]  /*7820*/  HMMA.16816.F32.BF16 R56, R124.reuse, R208, R56 ;  /* 0x000000d07c38723c */ /* 0x040fe20000041838 */
[----:B------:R-:W-:Y:S04]  /*7830*/  STG.E.U16 [R32.64+0x10], R45 ;  /* 0x0000102d20007986 */ /* 0x000fe8000c10151c */
[----:B------:R2:W-:Y:S03]  /*7840*/  STG.E.U16 [R32.64+0x12], R44 ;  /* 0x0000122c20007986 */ /* 0x0005e6000c10151c */
[----:B------:R-:W-:Y:S01]  /*7850*/  HMMA.16816.F32.BF16 R72, R124, R228, R72 ;  /* 0x000000e47c48723c */ /* 0x000fe20000041848 */
[----:B------:R-:W-:-:S07]  /*7860*/  @!P4 PRMT R182, R21, 0x5410, RZ ;  /* 0x0000541015b6c816 */ /* 0x000fce00000000ff */
[----:B------:R-:W-:Y:S01]  /*7870*/  HMMA.16816.F32.BF16 R88, R124, R96, R88 ;  /* 0x000000607c58723c */ /* 0x000fe20000041858 */
[----:B------:R-:W-:-:S07]  /*7880*/  @!P3 PRMT R181, R20, 0x5410, RZ ;  /* 0x0000541014b5b816 */ /* 0x000fce00000000ff */
[----:B------:R-:W-:Y:S01]  /*7890*/  HMMA.16816.F32.BF16 R104, R124, R112, R104 ;  /* 0x000000707c68723c */ /* 0x000fe20000041868 */
[----:B------:R-:W-:-:S07]  /*78a0*/  IMAD.MOV.U32 R173, RZ, RZ, R81 ;  /* 0x000000ffffad7224 */ /* 0x000fce00078e0051 */
[----:B---3--:R-:W-:Y:S01]  /*78b0*/  HMMA.16816.F32.BF16 R120, R124, R16, R120 ;  /* 0x000000107c78723c */ /* 0x008fe20000041878 */
[----:B------:R-:W-:-:S07]  /*78c0*/  IMAD.MOV.U32 R225, RZ, RZ, R156 ;  /* 0x000000ffffe17224 */ /* 0x000fce00078e009c */
[----:B------:R-:W-:Y:S01]  /*78d0*/  HMMA.16816.F32.BF16 R148, R124, R82, R148 ;  /* 0x000000527c94723c */ /* 0x000fe20000041894 */
[----:B------:R-:W-:-:S07]  /*78e0*/  IMAD.MOV.U32 R224, RZ, RZ, R157 ;  /* 0x000000ffffe07224 */ /* 0x000fce00078e009d */
[C---:B------:R-:W-:Y:S01]  /*78f0*/  HMMA.16816.F32.BF16 R140, R124.reuse, R138, R140 ;  /* 0x0000008a7c8c723c */ /* 0x040fe2000004188c */
[----:B------:R1:W-:Y:S07]  /*7900*/  STG.E.U16 [R30.64+0x10], R239 ;  /* 0x000010ef1e007986 */ /* 0x0003ee000c10151c */
[C---:B--2---:R-:W-:Y:S01]  /*7910*/  HMMA.16816.F32.BF16 R44, R124.reuse, R206, R24 ;  /* 0x000000ce7c2c723c */ /* 0x044fe20000041818 */
[----:B------:R1:W-:Y:S07]  /*7920*/  STG.E.U16 [R30.64+0x12], R238 ;  /* 0x000012ee1e007986 */ /* 0x0003ee000c10151c */
[C---:B------:R-:W-:Y:S08]  /*7930*/  HMMA.16816.F32.BF16 R60, R124.reuse, R210, R60 ;  /* 0x000000d27c3c723c */ /* 0x040ff0000004183c */
[C---:B------:R-:W-:Y:S08]  /*7940*/  HMMA.16816.F32.BF16 R76, R124.reuse, R230, R76 ;  /* 0x000000e67c4c723c */ /* 0x040ff0000004184c */
[C---:B------:R-:W-:Y:S08]  /*7950*/  HMMA.16816.F32.BF16 R92, R124.reuse, R98, R92 ;  /* 0x000000627c5c723c */ /* 0x040ff0000004185c */
[----:B------:R-:W-:Y:S01]  /*7960*/  HMMA.16816.F32.BF16 R108, R124, R114, R108 ;  /* 0x000000727c6c723c */ /* 0x000fe2000004186c */
[----:B------:R1:W-:Y:S07]  /*7970*/  STG.E.U16 [R28.64+0x10], R236 ;  /* 0x000010ec1c007986 */ /* 0x0003ee000c10151c */
[----:B------:R-:W-:Y:S01]  /*7980*/  HMMA.16816.F32.BF16 R84, R8, R176, RZ ;  /* 0x000000b00854723c */ /* 0x000fe200000418ff */
[----:B------:R1:W-:Y:S07]  /*7990*/  STG.E.U16 [R28.64+0x12], R237 ;  /* 0x000012ed1c007986 */ /* 0x0003ee000c10151c */
[----:B------:R-:W-:Y:S01]  /*79a0*/  HMMA.16816.F32.BF16 R124, R124, R18, R4 ;  /* 0x000000127c7c723c */ /* 0x000fe20000041804 */
[----:B------:R-:W-:-:S07]  /*79b0*/  @!P2 PRMT R180, R3, 0x5410, RZ ;  /* 0x0000541003b4a816 */ /* 0x000fce00000000ff */
[----:B------:R-:W-:Y:S01]  /*79c0*/  HMMA.16816.F32.BF16 R4, R8, R178, RZ ;  /* 0x000000b20804723c */ /* 0x000fe200000418ff */
[----:B------:R1:W-:Y:S04]  /*79d0*/  STG.E.U16 [R12.64+0x20], R187 ;  /* 0x000020bb0c007986 */ /* 0x0003e8000c10151c */
[----:B------:R1:W-:Y:S03]  /*79e0*/  STG.E.U16 [R12.64+0x22], R186 ;  /* 0x000022ba0c007986 */ /* 0x0003e6000c10151c */
[----:B------:R-:W-:Y:S01]  /*79f0*/  HMMA.16816.F32.BF16 R164, R128, R82, R164 ;  /* 0x0000005280a4723c */ /* 0x000fe200000418a4 */
[----:B------:R1:W-:Y:S04]  /*7a00*/  STG.E.U16 [R32.64+0x20], R185 ;  /* 0x000020b920007986 */ /* 0x0003e8000c10151c */
[----:B------:R1:W-:Y:S03]  /*7a10*/  STG.E.U16 [R32.64+0x22], R184 ;  /* 0x000022b820007986 */ /* 0x0003e6000c10151c */
[C---:B------:R-:W-:Y:S01]  /*7a20*/  HMMA.16816.F32.BF16 R156, R8.reuse, R158, RZ ;  /* 0x0000009e089c723c */ /* 0x040fe200000418ff */
[----:B------:R1:W-:Y:S04]  /*7a30*/  STG.E.U16 [R30.64+0x20], R235 ;  /* 0x000020eb1e007986 */ /* 0x0003e8000c10151c */
[----:B------:R1:W-:Y:S03]  /*7a40*/  STG.E.U16 [R30.64+0x22], R234 ;  /* 0x000022ea1e007986 */ /* 0x0003e6000c10151c */
[C---:B------:R-:W-:Y:S01]  /*7a50*/  HMMA.16816.F32.BF16 R48, R8.reuse, R174, RZ ;  /* 0x000000ae0830723c */ /* 0x040fe200000418ff */
[----:B------:R1:W-:Y:S07]  /*7a60*/  STG.E.U16 [R28.64+0x20], R233 ;  /* 0x000020e91c007986 */ /* 0x0003ee000c10151c */
[C---:B------:R-:W-:Y:S01]  /*7a70*/  HMMA.16816.F32.BF16 R64, R8.reuse, R226, RZ ;  /* 0x000000e20840723c */ /* 0x040fe200000418ff */
[----:B------:R1:W-:Y:S07]  /*7a80*/  STG.E.U16 [R28.64+0x22], R232 ;  /* 0x000022e81c007986 */ /* 0x0003ee000c10151c */
[C---:B------:R-:W-:Y:S01]  /*7a90*/  HMMA.16816.F32.BF16 R80, R8.reuse, R242, RZ ;  /* 0x000000f20850723c */ /* 0x040fe200000418ff */
[----:B------:R1:W-:Y:S07]  /*7aa0*/  STG.E.U16 [R12.64+0x30], R183 ;  /* 0x000030b70c007986 */ /* 0x0003ee000c10151c */
[C---:B------:R-:W-:Y:S01]  /*7ab0*/  HMMA.16816.F32.BF16 R20, R8.reuse, R22, RZ ;  /* 0x000000160814723c */ /* 0x040fe200000418ff */
[----:B------:R1:W-:Y:S07]  /*7ac0*/  STG.E.U16 [R12.64+0x32], R182 ;  /* 0x000032b60c007986 */ /* 0x0003ee000c10151c */
[----:B------:R-:W-:Y:S01]  /*7ad0*/  HMMA.16816.F32.BF16 R8, R8, R14, RZ ;  /* 0x0000000e0808723c */ /* 0x000fe200000418ff */
[----:B------:R1:W-:Y:S04]  /*7ae0*/  STG.E.U16 [R32.64+0x30], R181 ;  /* 0x000030b520007986 */ /* 0x0003e8000c10151c */
[----:B------:R1:W-:Y:S04]  /*7af0*/  STG.E.U16 [R32.64+0x32], R180 ;  /* 0x000032b420007986 */ /* 0x0003e8000c10151c */
[----:B------:R1:W-:Y:S04]  /*7b00*/  STG.E.U16 [R30.64+0x30], R223 ;  /* 0x000030df1e007986 */ /* 0x0003e8000c10151c */
[----:B------:R1:W-:Y:S04]  /*7b10*/  STG.E.U16 [R30.64+0x32], R222 ;  /* 0x000032de1e007986 */ /* 0x0003e8000c10151c */
[----:B------:R1:W-:Y:S04]  /*7b20*/  STG.E.U16 [R28.64+0x30], R213 ;  /* 0x000030d51c007986 */ /* 0x0003e8000c10151c */
[----:B------:R1:W-:Y:S01]  /*7b30*/  STG.E.U16 [R28.64+0x32], R212 ;  /* 0x000032d41c007986 */ /* 0x0003e2000c10151c */
[----:B------:R-:W-:Y:S01]  /*7b40*/  FADD.FTZ R2, R247, R172 ;  /* 0x000000acf7027221 */ /* 0x000fe20000010000 */
[----:B------:R-:W-:Y:S01]  /*7b50*/  HMMA.16816.F32.BF16 R84, R128, R96, R84 ;  /* 0x000000608054723c */ /* 0x000fe20000041854 */
[----:B------:R-:W-:-:S02]  /*7b60*/  FADD.FTZ R0, R205, R0 ;  /* 0x00000000cd007221 */ /* 0x000fc40000010000 */
[----:B------:R-:W-:Y:S02]  /*7b70*/  FADD.FTZ R3, R252, R136 ;  /* 0x00000088fc037221 */ /* 0x000fe40000010000 */
[----:B------:R-:W-:-:S03]  /*7b80*/  FADD.FTZ R0, R241, R0 ;  /* 0x00000000f1007221 */ /* 0x000fc60000010000 */
[----:B------:R-:W-:Y:S01]  /*7b90*/  HMMA.16816.F32.BF16 R96, R128, R98, R4 ;  /* 0x000000628060723c */ /* 0x000fe20000041804 */
[----:B------:R-:W-:Y:S01]  /*7ba0*/  FADD.FTZ R0, R225, R0 ;  /* 0x00000000e1007221 */ /* 0x000fe20000010000 */
[----:B------:R-:W-:-:S05]  /*7bb0*/  IADD3 R204, P1, R12, -0x40, RZ ;  /* 0xffffffc00ccc7810 */ /* 0x000fca0007f3e0ff */
        /* <DEDUP_REMOVED lines=8> */
[----:B------:R-:W-:Y:S01]  /*7c40*/  HMMA.16816.F32.BF16 R68, R128, R228, R68 ;  /* 0x000000e48044723c */ /* 0x000fe20000041844 */
[----:B------:R-:W-:Y:S02]  /*7c50*/  FADD.FTZ R208, R173, R0 ;  /* 0x00000000add07221 */ /* 0x000fe40000010000 */
[----:B------:R-:W-:-:S05]  /*7c60*/  FADD.FTZ R209, R249, R2 ;  /* 0x00000002f9d17221 */ /* 0x000fca0000010000 */
[C---:B------:R-:W-:Y:S08]  /*7c70*/  HMMA.16816.F32.BF16 R116, R128.reuse, R16, R116 ;  /* 0x000000108074723c */ /* 0x040ff00000041874 */
[C---:B------:R-:W-:Y:S08]  /*7c80*/  HMMA.16816.F32.BF16 R156, R128.reuse, R138, R156 ;  /* 0x0000008a809c723c */ /* 0x040ff0000004189c */
[----:B------:R-:W-:Y:S01]  /*7c90*/  HMMA.16816.F32.BF16 R48, R128, R206, R48 ;  /* 0x000000ce8030723c */ /* 0x000fe20000041830 */
[----:B------:R-:W-:-:S07]  /*7ca0*/  IADD3.X R139, R13, -0x1, RZ, P1, !PT ;  /* 0xffffffff0d8b7810 */ /* 0x000fce0000ffe4ff */
[C---:B------:R-:W-:Y:S08]  /*7cb0*/  HMMA.16816.F32.BF16 R64, R128.reuse, R210, R64 ;  /* 0x000000d28040723c */ /* 0x040ff00000041840 */
[----:B------:R-:W-:Y:S01]  /*7cc0*/  HMMA.16816.F32.BF16 R80, R128, R230, R80 ;  /* 0x000000e68050723c */ /* 0x000fe20000041850 */
[----:B------:R-:W-:Y:S02]  /*7cd0*/  FADD.FTZ R211, R248, R5 ;  /* 0x00000005f8d37221 */ /* 0x000fe40000010000 */
[----:B------:R-:W-:-:S05]  /*7ce0*/  FADD.FTZ R210, R244, R4 ;  /* 0x00000004f4d27221 */ /* 0x000fca0000010000 */
[C---:B------:R-:W-:Y:S08]  /*7cf0*/  HMMA.16816.F32.BF16 R112, R128.reuse, R114, R20 ;  /* 0x000000728070723c */ /* 0x040ff00000041814 */
[----:B------:R-:W-:Y:S01]  /*7d00*/  HMMA.16816.F32.BF16 R128, R128, R18, R8 ;  /* 0x000000128080723c */ /* 0x000fe20000041808 */
[----:B------:R-:W-:Y:S07]  /*7d10*/  @!P0 BRA `(.L_x_2063) ;  /* 0x0001547000008947 */ /* 0x000fee0003800000 */
[----:B-1----:R-:W2:Y:S01]  /*7d20*/  LDL.64 R240, [R1+0x90] ;  /* 0x0000900001f07983 */ /* 0x002ea20000100a00 */
[----:B------:R-:W-:-:S04]  /*7d30*/  DEPBAR.LE SB0, 0x0 ;  /* 0x000080000000791a */ /* 0x000fc80000000000 */
[----:B------:R-:W3:Y:S04]  /*7d40*/  LDL R173, [R1+0x8c] ;  /* 0x00008c0001ad7983 */ /* 0x000ee80000100800 */
[----:B------:R-:W4:Y:S01]  /*7d50*/  LDL.64 R224, [R1+0xb0] ;  /* 0x0000b00001e07983 */ /* 0x000f220000100a00 */
[----:B------:R-:W-:-:S04]  /*7d60*/  UIADD3 UR33, UR32, -0x2, URZ ;  /* 0xfffffffe20217890 */ /* 0x000fc8000fffe03f */
[----:B------:R-:W-:Y:S02]  /*7d70*/  USHF.R.S32.HI UR36, URZ, 0x1f, UR33 ;  /* 0x0000001f3f247899 */ /* 0x000fe40008011421 */
[----:B------:R-:W-:Y:S01]  /*7d80*/  UIMAD UR5, UR19, UR33, URZ ;  /* 0x00000021130572a4 */ /* 0x000fe2000f8e023f */
[----:B------:R-:W-:Y:S01]  /*7d90*/  IMAD.U32 R2, RZ, RZ, UR33 ;  /* 0x00000021ff027e24 */ /* 0x000fe2000f8e00ff */
[----:B------:R-:W-:Y:S02]  /*7da0*/  UISETP.GT.AND UP0, UPT, UR33, UR18, UPT ;  /* 0x000000122100728c */ /* 0x000fe4000bf04270 */
[----:B------:R-:W-:Y:S01]  /*7db0*/  UIMAD UR5, UR36, UR20, UR5 ;  /* 0x00000014240572a4 */ /* 0x000fe2000f8e0205 */
        /* <DEDUP_REMOVED lines=41> */
[----:B------:R-:W0:Y:S04]  /*8050*/  LDGDEPBAR ;  /* 0x00000000000079af */ /* 0x000e280000000000 */
[----:B--2---:R-:W2:Y:S01]  /*8060*/  LDSM.16.M88.4 R4, [R192+0x2000] ;  /* 0x00200000c004783b */ /* 0x004ea20000000200 */
[C---:B-1----:R-:W-:Y:S08]  /*8070*/  HMMA.16816.F32.BF16 R184, R8.reuse, R136, RZ ;  /* 0x0000008808b8723c */ /* 0x042ff000000418ff */
[C---:B------:R-:W-:Y:S08]  /*8080*/  HMMA.16816.F32.BF16 R176, R8.reuse, R24, RZ ;  /* 0x0000001808b0723c */ /* 0x040ff000000418ff */
[C---:B------:R-:W-:Y:S08]  /*8090*/  HMMA.16816.F32.BF16 R180, R8.reuse, R138, RZ ;  /* 0x0000008a08b4723c */ /* 0x040ff000000418ff */
[----:B------:R-:W-:Y:S01]  /*80a0*/  HMMA.16816.F32.BF16 R172, R8, R26, RZ ;  /* 0x0000001a08ac723c */ /* 0x000fe200000418ff */
[----:B------:R-:W1:Y:S07]  /*80b0*/  LDSM.16.M88.4 R8, [R190] ;  /* 0x00000000be08783b */ /* 0x000e6e0000000200 */
[C---:B--2---:R-:W-:Y:S08]  /*80c0*/  HMMA.16816.F32.BF16 R204, R4.reuse, R20, R184 ;  /* 0x0000001404cc723c */ /* 0x044ff000000418b8 */
[C---:B------:R-:W-:Y:S08]  /*80d0*/  HMMA.16816.F32.BF16 R184, R4.reuse, R22, R180 ;  /* 0x0000001604b8723c */ /* 0x040ff000000418b4 */
[C---:B------:R-:W-:Y:S08]  /*80e0*/  HMMA.16816.F32.BF16 R228, R4.reuse, R16, R176 ;  /* 0x0000001004e4723c */ /* 0x040ff000000418b0 */
[----:B------:R-:W-:Y:S01]  /*80f0*/  HMMA.16816.F32.BF16 R180, R4, R18, R172 ;  /* 0x0000001204b4723c */ /* 0x000fe200000418ac */
[----:B------:R-:W2:Y:S07]  /*8100*/  LDSM.16.M88.4 R4, [R192] ;  /* 0x00000000c004783b */ /* 0x000eae0000000200 */
[C---:B-1----:R-:W-:Y:S08]  /*8110*/  HMMA.16816.F32.BF16 R176, R8.reuse, R136, RZ ;  /* 0x0000008808b0723c */ /* 0x042ff000000418ff */
[C---:B------:R-:W-:Y:S08]  /*8120*/  HMMA.16816.F32.BF16 R172, R8.reuse, R138, RZ ;  /* 0x0000008a08ac723c */ /* 0x040ff000000418ff */
[C---:B------:R-:W-:Y:S08]  /*8130*/  HMMA.16816.F32.BF16 R136, R8.reuse, R24, RZ ;  /* 0x000000180888723c */ /* 0x040ff000000418ff */
[----:B------:R-:W-:Y:S08]  /*8140*/  HMMA.16816.F32.BF16 R8, R8, R26, RZ ;  /* 0x0000001a0808723c */ /* 0x000ff000000418ff */
[C---:B--2---:R-:W-:Y:S08]  /*8150*/  HMMA.16816.F32.BF16 R176, R4.reuse, R20, R176 ;  /* 0x0000001404b0723c */ /* 0x044ff000000418b0 */
[C---:B------:R-:W-:Y:S08]  /*8160*/  HMMA.16816.F32.BF16 R136, R4.reuse, R16, R136 ;  /* 0x000000100488723c */ /* 0x040ff00000041888 */
[C---:B------:R-:W-:Y:S01]  /*8170*/  HMMA.16816.F32.BF16 R172, R4.reuse, R22, R172 ;  /* 0x0000001604ac723c */ /* 0x040fe200000418ac */
[----:B------:R-:W-:Y:S07]  /*8180*/  LDSM.16.M88.4 R20, [R197+0x8000] ;  /* 0x00800000c514783b */ /* 0x000fee0000000200 */
[----:B------:R-:W-:Y:S01]  /*8190*/  HMMA.16816.F32.BF16 R24, R4, R18, R8 ;  /* 0x000000120418723c */ /* 0x000fe20000041808 */
[----:B------:R-:W1:Y:S04]  /*81a0*/  LDSM.16.M88.4 R4, [R198+0x2000] ;  /* 0x00200000c604783b */ /* 0x000e680000000200 */
[----:B------:R-:W2:Y:S04]  /*81b0*/  LDSM.16.M88.4 R16, [R197+0x8800] ;  /* 0x00880000c510783b */ /* 0x000ea80000000200 */
[----:B------:R-:W3:Y:S01]  /*81c0*/  LDSM.16.M88.4 R8, [R198] ;  /* 0x00000000c608783b */ /* 0x000ee20000000200 */
[C---:B-1----:R-:W-:Y:S08]  /*81d0*/  HMMA.16816.F32.BF16 R204, R4.reuse, R20, R204 ;  /* 0x0000001404cc723c */ /* 0x042ff000000418cc */
[C---:B--2---:R-:W-:Y:S08]  /*81e0*/  HMMA.16816.F32.BF16 R228, R4.reuse, R16, R228 ;  /* 0x0000001004e4723c */ /* 0x044ff000000418e4 */
[C---:B------:R-:W-:Y:S08]  /*81f0*/  HMMA.16816.F32.BF16 R184, R4.reuse, R22, R184 ;  /* 0x0000001604b8723c */ /* 0x040ff000000418b8 */
[----:B------:R-:W-:Y:S01]  /*8200*/  HMMA.16816.F32.BF16 R180, R4, R18, R180 ;  /* 0x0000001204b4723c */ /* 0x000fe200000418b4 */
[----:B------:R-:W-:Y:S07]  /*8210*/  LDSM.16.M88.4 R4, [R196+0x2000] ;  /* 0x00200000c404783b */ /* 0x000fee0000000200 */
[C---:B---3--:R-:W-:Y:S08]  /*8220*/  HMMA.16816.F32.BF16 R176, R8.reuse, R20, R176 ;  /* 0x0000001408b0723c */ /* 0x048ff000000418b0 */
        /* <DEDUP_REMOVED lines=57> */
[C---:B--2---:R-:W-:Y:S08]  /*85c0*/  HMMA.16816.F32.BF16 R184, R4.reuse, R16, R184 ;  /* 0x0000001004b8723c */ /* 0x044ff000000418b8 */
[----:B------:R-:W-:Y:S08]  /*85d0*/  HMMA.16816.F32.BF16 R180, R4, R18, R180 ;  /* 0x0000001204b4723c */ /* 0x000ff000000418b4 */
[C---:B---3--:R-:W-:Y:S08]  /*85e0*/  HMMA.16816.F32.BF16 R176, R8.reuse, R20, R176 ;  /* 0x0000001408b0723c */ /* 0x048ff000000418b0 */
[C---:B------:R-:W-:Y:S08]  /*85f0*/  HMMA.16816.F32.BF16 R172, R8.reuse, R22, R172 ;  /* 0x0000001608ac723c */ /* 0x040ff000000418ac */
[C---:B------:R-:W-:Y:S08]  /*8600*/  HMMA.16816.F32.BF16 R136, R8.reuse, R16, R136 ;  /* 0x000000100888723c */ /* 0x040ff00000041888 */
[----:B------:R-:W-:Y:S01]  /*8610*/  HMMA.16816.F32.BF16 R24, R8, R18, R24 ;  /* 0x000000120818723c */ /* 0x000fe20000041818 */
[----:B------:R-:W-:Y:S06]  /*8620*/  BAR.SYNC.DEFER_BLOCKING 0x0 ;  /* 0x0000000000007b1d */ /* 0x000fec0000010000 */
[----:B------:R-:W-:Y:S05]  /*8630*/  @!P2 BRA `(.L_x_2064) ;  /* 0x000002a00000a947 */ /* 0x000fea0003800000 */
[----:B------:R-:W2:Y:S01]  /*8640*/  LDL.64 R240, [R1+0x98] ;  /* 0x0000980001f07983 */ /* 0x000ea20000100a00 */
[----:B------:R-:W-:Y:S01]  /*8650*/  UIADD3 UR36, UR32, -0x3, URZ ;  /* 0xfffffffd20247890 */ /* 0x000fe2000fffe03f */
[----:B------:R-:W-:Y:S02]  /*8660*/  BSSY B0, `(.L_x_2065) ;  /* 0x0000026000007945 */ /* 0x000fe40003800000 */
[----:B------:R1:W-:Y:S01]  /*8670*/  @P1 STS.128 [R203+0x8000], RZ ;  /* 0x008000ffcb001388 */ /* 0x0003e20000000c00 */
[----:B------:R-:W-:-:S02]  /*8680*/  USHF.R.S32.HI UR5, URZ, 0x1f, UR36 ;  /* 0x0000001f3f057899 */ /* 0x000fc40008011424 */
[----:B------:R-:W-:Y:S01]  /*8690*/  UIMAD UR34, UR34, UR36, URZ ;  /* 0x00000024222272a4 */ /* 0x000fe2000f8e023f */
[----:B------:R-:W-:-:S03]  /*86a0*/  IMAD.U32 R2, RZ, RZ, UR36 ;  /* 0x00000024ff027e24 */ /* 0x000fc6000f8e00ff */
[----:B------:R-:W-:Y:S01]  /*86b0*/  UIMAD UR5, UR5, UR35, UR34 ;  /* 0x00000023050572a4 */ /* 0x000fe2000f8e0222 */
[----:B--2---:R-:W-:-:S05]  /*86c0*/  IMAD.WIDE.U32 R2, R2, UR35, R240 ;  /* 0x0000002302027c25 */ /* 0x004fca000f8e00f0 */
[----:B------:R-:W-:Y:S02]  /*86d0*/  IADD3 R0, R3, UR5, RZ ;  /* 0x0000000503007c10 */ /* 0x000fe4000fffe0ff */
        /* <DEDUP_REMOVED lines=30> */
.L_x_2066:
[----:B------:R-:W-:Y:S05]  /*88c0*/  BSYNC B0 ;  /* 0x0000000000007941 */ /* 0x000fea0003800000 */
.L_x_2065:
[----:B------:R-:W0:Y:S02]  /*88d0*/  LDGDEPBAR ;  /* 0x00000000000079af */ /* 0x000e240000000000 */
.L_x_2064:
[----:B------:R-:W2:Y:S04]  /*88e0*/  LDL.64 R2, [R1+0x30] ;  /* 0x0000300001027983 */ /* 0x000ea80000100a00 */
[----:B-1----:R-:W3:Y:S04]  /*88f0*/  LDL.64 R4, [R1+0x68] ;  /* 0x0000680001047983 */ /* 0x002ee80000100a00 */
[----:B------:R-:W1:Y:S01]  /*8900*/  S2R R6, SR_TID.X ;  /* 0x0000000000067919 */ /* 0x000e620000002100 */
[----:B------:R-:W-:Y:S02]  /*8910*/  IMAD.U32 R0, RZ, RZ, UR33 ;  /* 0x00000021ff007e24 */ /* 0x000fe4000f8e00ff */
[----:B-1----:R-:W-:-:S05]  /*8920*/  IMAD.SHL.U32 R6, R6, 0x2, RZ ;  /* 0x0000000206067824 */ /* 0x002fca00078e00ff */
[----:B------:R-:W-:-:S05]  /*8930*/  LOP3.LUT R6, R6, 0x6, RZ, 0xc0, !PT ;  /* 0x0000000606067812 */ /* 0x000fca00078ec0ff */
[----:B------:R-:W-:-:S05]  /*8940*/  IMAD R0, R0, 0x20, R6 ;  /* 0x0000002000007824 */ /* 0x000fca00078e0206 */
[C---:B------:R-:W-:Y:S02]  /*8950*/  ISETP.GE.AND P3, PT, R0.reuse, R221, PT ;  /* 0x000000dd0000720c */ /* 0x040fe40003f66270 */
[C---:B------:R-:W-:Y:S02]  /*8960*/  IADD3 R10, R0.reuse, 0x1, RZ ;  /* 0x00000001000a7810 */ /* 0x040fe40007ffe0ff */
[----:B------:R-:W-:Y:S02]  /*8970*/  ISETP.LT.OR P3, PT, R0, R217, P3 ;  /* 0x000000d90000720c */ /* 0x000fe40001f61670 */
[----:B------:R-:W-:Y:S02]  /*8980*/  ISETP.GE.AND P2, PT, R10, R221, PT ;  /* 0x000000dd0a00720c */ /* 0x000fe40003f46270 */
[C---:B------:R-:W-:Y:S02]  /*8990*/  IADD3 R9, R0.reuse, 0x8, RZ ;  /* 0x0000000800097810 */ /* 0x040fe40007ffe0ff */
[----:B------:R-:W-:-:S02]  /*89a0*/  IADD3 R8, R0, 0x9, RZ ;  /* 0x0000000900087810 */ /* 0x000fc40007ffe0ff */
[----:B------:R-:W-:Y:S02]  /*89b0*/  ISETP.GE.AND P6, PT, R9, R221, PT ;  /* 0x000000dd0900720c */ /* 0x000fe40003fc6270 */
[----:B------:R-:W-:Y:S02]  /*89c0*/  FSEL R11, R176, -INF , !P3 ;  /* 0xff800000b00b7808 */ /* 0x000fe40005800000 */
[----:B------:R-:W-:Y:S02]  /*89d0*/  ISETP.LT.OR P2, PT, R10, R217, P2 ;  /* 0x000000d90a00720c */ /* 0x000fe40001741670 */
[----:B------:R-:W-:Y:S02]  /*89e0*/  IADD3 R7, R0, 0x10, RZ ;  /* 0x0000001000077810 */ /* 0x000fe40007ffe0ff */
[----:B------:R-:W-:Y:S02]  /*89f0*/  ISETP.GE.AND P5, PT, R8, R221, PT ;  /* 0x000000dd0800720c */ /* 0x000fe40003fa6270 */
[----:B------:R-:W-:-:S02]  /*8a00*/  FSEL R20, R177, -INF , !P2 ;  /* 0xff800000b1147808 */ /* 0x000fc40005000000 */
[----:B------:R-:W-:Y:S02]  /*8a10*/  ISETP.LT.OR P6, PT, R9, R217, P6 ;  /* 0x000000d90900720c */ /* 0x000fe400037c1670 */
[----:B------:R-:W-:Y:S02]  /*8a20*/  ISETP.GE.AND P4, PT, R7, R221, PT ;  /* 0x000000dd0700720c */ /* 0x000fe40003f86270 */
[----:B------:R-:W-:Y:S02]  /*8a30*/  IADD3 R6, R0, 0x11, RZ ;  /* 0x0000001100067810 */ /* 0x000fe40007ffe0ff */
[----:B------:R-:W-:Y:S02]  /*8a40*/  ISETP.LT.OR P5, PT, R8, R217, P5 ;  /* 0x000000d90800720c */ /* 0x000fe40002fa1670 */
[----:B------:R-:W-:Y:S02]  /*8a50*/  FSEL R19, R172, -INF , !P6 ;  /* 0xff800000ac137808 */ /* 0x000fe40007000000 */
[----:B------:R-:W-:-:S02]  /*8a60*/  ISETP.GE.AND P3, PT, R6, R221, PT ;  /* 0x000000dd0600720c */ /* 0x000fc40003f66270 */
[-C--:B------:R-:W-:Y:S02]  /*8a70*/  ISETP.LT.OR P4, PT, R7, R217.reuse, P4 ;  /* 0x000000d90700720c */ /* 0x080fe40002781670 */
[----:B------:R-:W-:Y:S02]  /*8a80*/  FSEL R18, R173, -INF , !P5 ;  /* 0xff800000ad127808 */ /* 0x000fe40006800000 */
[----:B------:R-:W-:Y:S02]  /*8a90*/  ISETP.LT.OR P3, PT, R6, R217, P3 ;  /* 0x000000d90600720c */ /* 0x000fe40001f61670 */
[----:B------:R-:W-:Y:S02]  /*8aa0*/  FSEL R17, R136, -INF , !P4 ;  /* 0xff80000088117808 */ /* 0x000fe40006000000 */
[----:B------:R-:W-:Y:S01]  /*8ab0*/  FSEL R16, R137, -INF , !P3 ;  /* 0xff80000089107808 */ /* 0x000fe20005800000 */
        /* <DEDUP_REMOVED lines=16> */
[----:B------:R-:W4:Y:S04]  /*8bc0*/  LDL.64 R244, [R1+0xc0] ;  /* 0x0000c00001f47983 */ /* 0x000f280000100a00 */
[----:B------:R-:W-:Y:S04]  /*8bd0*/  STL [R1+0x108], R221 ;  /* 0x000108dd01007387 */ /* 0x000fe80000100800 */
[----:B------:R-:W-:Y:S01]  /*8be0*/  STL [R1+0x10c], R217 ;  /* 0x00010cd901007387 */ /* 0x000fe20000100800 */
[----:B--2---:R-:W-:Y:S01]  /*8bf0*/  IMAD.MOV.U32 R230, RZ, RZ, R2 ;  /* 0x000000ffffe67224 */ /* 0x004fe200078e0002 */
[----:B------:R-:W-:-:S04]  /*8c00*/  FMNMX.FTZ R2, R135, R11, !PT ;  /* 0x0000000b87027209 */ /* 0x000fc80007810000 */
[----:B------:R-:W-:Y:S01]  /*8c10*/  FMNMX.FTZ R2, R20, R2, !PT ;  /* 0x0000000214027209 */ /* 0x000fe20007810000 */
[----:B---3--:R-:W-:Y:S01]  /*8c20*/  IMAD.MOV.U32 R241, RZ, RZ, R5 ;  /* 0x000000fffff17224 */ /* 0x008fe200078e0005 */
[C---:B------:R-:W-:Y:S02]  /*8c30*/  IADD3 R5, R0.reuse, 0x18, RZ ;  /* 0x0000001800057810 */ /* 0x040fe40007ffe0ff */
[----:B------:R-:W-:Y:S01]  /*8c40*/  FMNMX.FTZ R2, R19, R2, !PT ;  /* 0x0000000213027209 */ /* 0x000fe20007810000 */
[----:B------:R-:W-:Y:S01]  /*8c50*/  IMAD.MOV.U32 R240, RZ, RZ, R4 ;  /* 0x000000fffff07224 */ /* 0x000fe200078e0004 */
[----:B------:R-:W-:Y:S02]  /*8c60*/  ISETP.GE.AND P2, PT, R5, R221, PT ;  /* 0x000000dd0500720c */ /* 0x000fe40003f46270 */
[----:B------:R-:W-:Y:S02]  /*8c70*/  IADD3 R4, R0, 0x19, RZ ;  /* 0x0000001900047810 */ /* 0x000fe40007ffe0ff */
[----:B------:R-:W-:-:S02]  /*8c80*/  FMNMX.FTZ R2, R18, R2, !PT ;  /* 0x0000000212027209 */ /* 0x000fc40007810000 */
[C---:B------:R-:W-:Y:S02]  /*8c90*/  ISETP.GE.AND P4, PT, R4.reuse, R221, PT ;  /* 0x000000dd0400720c */ /* 0x040fe40003f86270 */
[-C--:B------:R-:W-:Y:S02]  /*8ca0*/  ISETP.LT.OR P2, PT, R5, R217.reuse, P2 ;  /* 0x000000d90500720c */ /* 0x080fe40001741670 */
[----:B------:R-:W-:Y:S02]  /*8cb0*/  FMNMX.FTZ R2, R17, R2, !PT ;  /* 0x0000000211027209 */ /* 0x000fe40007810000 */
[----:B------:R-:W-:Y:S02]  /*8cc0*/  ISETP.LT.OR P4, PT, R4, R217, P4 ;  /* 0x000000d90400720c */ /* 0x000fe40002781670 */
[----:B------:R-:W-:Y:S02]  /*8cd0*/  FSEL R15, R24, -INF , !P2 ;  /* 0xff800000180f7808 */ /* 0x000fe40005000000 */
[----:B------:R-:W-:-:S02]  /*8ce0*/  FMNMX.FTZ R2, R16, R2, !PT ;  /* 0x0000000210027209 */ /* 0x000fc40007810000 */
[----:B------:R-:W-:Y:S02]  /*8cf0*/  FSEL R14, R25, -INF , !P4 ;  /* 0xff800000190e7808 */ /* 0x000fe40006000000 */
[----:B------:R-:W-:-:S04]  /*8d00*/  FMNMX.FTZ R2, R15, R2, !PT ;  /* 0x000000020f027209 */ /* 0x000fc80007810000 */
[----:B------:R-:W-:Y:S01]  /*8d10*/  FMNMX.FTZ R2, R14, R2, !PT ;  /* 0x000000020e027209 */ /* 0x000fe20007810000 */
[----:B------:R-:W-:-:S04]  /*8d20*/  IMAD.MOV.U32 R231, RZ, RZ, R3 ;  /* 0x000000ffffe77224 */ /* 0x000fc800078e0003 */
[----:B------:R-:W1:Y:S02]  /*8d30*/  SHFL.BFLY PT, R3, R2, 0x2, 0x1f ;  /* 0x0c401f0002037f89 */ /* 0x000e6400000e0000 */
[----:B-1----:R-:W-:-:S05]  /*8d40*/  FMNMX.FTZ R2, R2, R3, !PT ;  /* 0x0000000302027209 */ /* 0x002fca0007810000 */
[----:B------:R-:W1:Y:S02]  /*8d50*/  SHFL.BFLY PT, R3, R2, 0x1, 0x1f ;  /* 0x0c201f0002037f89 */ /* 0x000e6400000e0000 */
[----:B-1----:R-:W-:-:S04]  /*8d60*/  FMNMX.FTZ R213, R2, R3, !PT ;  /* 0x0000000302d57209 */ /* 0x002fc80007810000 */
[----:B------:R-:W-:-:S04]  /*8d70*/  FSETP.NEU.FTZ.AND P2, PT, R213, -INF , PT ;  /* 0xff800000d500780b */ /* 0x000fc80003f5d000 */
[----:B------:R-:W-:-:S05]  /*8d80*/  FSEL R2, R213, RZ, P2 ;  /* 0x000000ffd5027208 */ /* 0x000fca0001000000 */
[----:B------:R-:W-:-:S04]  /*8d90*/  FADD.FTZ R2, R135, -R2 ;  /* 0x8000000287027221 */ /* 0x000fc80000010000 */
[----:B------:R-:W-:Y:S02]  /*8da0*/  FMUL.FTZ R3, R2, c[0x0][0x23c] ;  /* 0x00008f0002037a20 */ /* 0x000fe40000410000 */
[----:B------:R-:W-:-:S05]  /*8db0*/  FMUL.FTZ R2, R213, c[0x0][0x23c] ;  /* 0x00008f00d5027a20 */ /* 0x000fca0000410000 */
[----:B------:R-:W-:Y:S01]  /*8dc0*/  FSEL R2, R2, RZ, P2 ;  /* 0x000000ff02027208 */ /* 0x000fe20001000000 */
[----:B------:R-:W1:Y:S04]  /*8dd0*/  MUFU.EX2 R3, R3 ;  /* 0x0000000300037308 */ /* 0x000e680000000800 */
        /* <DEDUP_REMOVED lines=8> */
[----:B------:R-:W-:Y:S02]  /*8e60*/  FFMA.FTZ R176, R14, c[0x0][0x23c], -R2 ;  /* 0x00008f000eb07a23 */ /* 0x000fe40000010802 */
[----:B------:R-:W2:Y:S01]  /*8e70*/  MUFU.EX2 R2, R20 ;  /* 0x0000001400027308 */ /* 0x000ea20000000800 */
[-C--:B-1----:R-:W-:Y:S01]  /*8e80*/  FMUL.FTZ R168, R168, R3.reuse ;  /* 0x00000003a8a87220 */ /* 0x082fe20000410000 */
[-C--:B------:R-:W-:Y:S01]  /*8e90*/  ISETP.GE.AND P4, PT, R0, R220.reuse, PT ;  /* 0x000000dc0000720c */ /* 0x080fe20003f86270 */
[-C--:B------:R-:W-:Y:S02]  /*8ea0*/  FMUL.FTZ R169, R169, R3.reuse ;  /* 0x00000003a9a97220 */ /* 0x080fe40000410000 */
[-C--:B------:R-:W-:Y:S01]  /*8eb0*/  FMUL.FTZ R232, R164, R3.reuse ;  /* 0x00000003a4e87220 */ /* 0x080fe20000410000 */
[----:B------:R1:W-:Y:S01]  /*8ec0*/  STL [R1+0x110], R213 ;  /* 0x000110d501007387 */ /* 0x0003e20000100800 */
[----:B------:R-:W-:Y:S01]  /*8ed0*/  ISETP.GE.AND P2, PT, R10, R220, PT ;  /* 0x000000dc0a00720c */ /* 0x000fe20003f46270 */
[-C--:B------:R-:W-:Y:S01]  /*8ee0*/  FMUL.FTZ R233, R165, R3.reuse ;  /* 0x00000003a5e97220 */ /* 0x080fe20000410000 */
[----:B------:R-:W-:Y:S01]  /*8ef0*/  ISETP.LT.OR P4, PT, R0, R216, P4 ;  /* 0x000000d80000720c */ /* 0x000fe20002781670 */
[----:B------:R-:W-:Y:S01]  /*8f00*/  STL [R1+0x114], R168 ;  /* 0x000114a801007387 */ /* 0x000fe20000100800 */
[----:B------:R-:W-:-:S02]  /*8f10*/  FMUL.FTZ R239, R156, R3 ;  /* 0x000000039cef7220 */ /* 0x000fc40000410000 */
[-C--:B------:R-:W-:Y:S01]  /*8f20*/  FMUL.FTZ R243, R157, R3.reuse ;  /* 0x000000039df37220 */ /* 0x080fe20000410000 */
[----:B------:R-:W-:Y:S01]  /*8f30*/  STL [R1+0x118], R169 ;  /* 0x000118a901007387 */ /* 0x000fe20000100800 */
[-C--:B------:R-:W-:Y:S01]  /*8f40*/  FMUL.FTZ R246, R80, R3.reuse ;  /* 0x0000000350f67220 */ /* 0x080fe20000410000 */
[----:B------:R-:W-:Y:S01]  /*8f50*/  ISETP.LT.OR P2, PT, R10, R216, P2 ;  /* 0x000000d80a00720c */ /* 0x000fe20001741670 */
[-C--:B------:R-:W-:Y:S01]  /*8f60*/  FMUL.FTZ R160, R160, R3.reuse ;  /* 0x00000003a0a07220 */ /* 0x080fe20000410000 */
[----:B------:R3:W-:Y:S01]  /*8f70*/  STL [R1+0x11c], R232 ;  /* 0x00011ce801007387 */ /* 0x0007e20000100800 */
[-C--:B------:R-:W-:Y:S02]  /*8f80*/  FMUL.FTZ R161, R161, R3.reuse ;  /* 0x00000003a1a17220 */ /* 0x080fe40000410000 */
[-C--:B------:R-:W-:Y:S02]  /*8f90*/  FMUL.FTZ R248, R36, R3.reuse ;  /* 0x0000000324f87220 */ /* 0x080fe40000410000 */
[----:B------:R-:W-:Y:S01]  /*8fa0*/  FMUL.FTZ R228, R37, R3 ;  /* 0x0000000325e47220 */ /* 0x000fe20000410000 */
[----:B--2---:R-:W-:Y:S01]  /*8fb0*/  F2FP.BF16.PACK_AB R37, R2, R11 ;  /* 0x0000000b0225723e */ /* 0x004fe200000010ff */
[----:B------:R-:W-:-:S02]  /*8fc0*/  FMUL.FTZ R165, R52, R3 ;  /* 0x0000000334a57220 */ /* 0x000fc40000410000 */
[-C--:B------:R-:W-:Y:S02]  /*8fd0*/  FMUL.FTZ R156, R53, R3.reuse ;  /* 0x00000003359c7220 */ /* 0x080fe40000410000 */
[-C--:B------:R-:W-:Y:S02]  /*8fe0*/  FMUL.FTZ R195, R64, R3.reuse ;  /* 0x0000000340c37220 */ /* 0x080fe40000410000 */
[-C--:B-1----:R-:W-:Y:S02]  /*8ff0*/  FMUL.FTZ R213, R48, R3.reuse ;  /* 0x0000000330d57220 */ /* 0x082fe40000410000 */
[-C--:B------:R-:W-:Y:S02]  /*9000*/  FMUL.FTZ R192, R65, R3.reuse ;  /* 0x0000000341c07220 */ /* 0x080fe40000410000 */
[-C--:B------:R-:W-:Y:S02]  /*9010*/  FMUL.FTZ R191, R68, R3.reuse ;  /* 0x0000000344bf7220 */ /* 0x080fe40000410000 */
[----:B------:R-:W-:-:S02]  /*9020*/  FMUL.FTZ R217, R69, R3 ;  /* 0x0000000345d97220 */ /* 0x000fc40000410000 */
[-C--:B------:R-:W-:Y:S02]  /*9030*/  FMUL.FTZ R251, R81, R3.reuse ;  /* 0x0000000351fb7220 */ /* 0x080fe40000410000 */
[-C--:B------:R-:W-:Y:S02]  /*9040*/  FMUL.FTZ R229, R84, R3.reuse ;  /* 0x0000000354e57220 */ /* 0x080fe40000410000 */
[-C--:B---3--:R-:W-:Y:S02]  /*9050*/  FMUL.FTZ R232, R49, R3.reuse ;  /* 0x0000000331e87220 */ /* 0x088fe40000410000 */
        /* <DEDUP_REMOVED lines=11> */
[-C--:B------:R-:W-:Y:S01]  /*9110*/  ISETP.GE.AND P3, PT, R9, R220.reuse, PT ;  /* 0x000000dc0900720c */ /* 0x080fe20003f66270 */
[----:B------:R-:W-:Y:S01]  /*9120*/  FFMA.FTZ R3, R211, R3, R11 ;  /* 0x00000003d3037223 */ /* 0x000fe2000001000b */
[----:B------:R-:W-:Y:S02]  /*9130*/  FSEL R11, R178, -INF , !P4 ;  /* 0xff800000b20b7808 */ /* 0x000fe40006000000 */
[----:B------:R-:W-:Y:S01]  /*9140*/  FSEL R20, R179, -INF , !P2 ;  /* 0xff800000b3147808 */ /* 0x000fe20005000000 */
[----:B------:R-:W-:Y:S01]  /*9150*/  FADD.FTZ R36, R2, R3 ;  /* 0x0000000302247221 */ /* 0x000fe20000010000 */
[----:B------:R-:W-:Y:S02]  /*9160*/  ISETP.GE.AND P2, PT, R8, R220, PT ;  /* 0x000000dc0800720c */ /* 0x000fe40003f46270 */
[----:B------:R-:W-:-:S02]  /*9170*/  ISETP.LT.OR P3, PT, R9, R216, P3 ;  /* 0x000000d80900720c */ /* 0x000fc40001f61670 */
[----:B------:R-:W-:Y:S02]  /*9180*/  FMNMX.FTZ R2, R134, R11, !PT ;  /* 0x0000000b86027209 */ /* 0x000fe40007810000 */
[----:B------:R-:W-:Y:S02]  /*9190*/  ISETP.GE.AND P4, PT, R7, R220, PT ;  /* 0x000000dc0700720c */ /* 0x000fe40003f86270 */
[----:B------:R-:W-:Y:S02]  /*91a0*/  ISETP.LT.OR P2, PT, R8, R216, P2 ;  /* 0x000000d80800720c */ /* 0x000fe40001741670 */
[----:B------:R-:W-:Y:S02]  /*91b0*/  FSEL R19, R174, -INF , !P3 ;  /* 0xff800000ae137808 */ /* 0x000fe40005800000 */
[----:B------:R-:W-:Y:S02]  /*91c0*/  FMNMX.FTZ R2, R20, R2, !PT ;  /* 0x0000000214027209 */ /* 0x000fe40007810000 */
[----:B------:R-:W-:-:S02]  /*91d0*/  ISETP.GE.AND P3, PT, R6, R220, PT ;  /* 0x000000dc0600720c */ /* 0x000fc40003f66270 */
[----:B------:R-:W-:Y:S02]  /*91e0*/  FSEL R18, R175, -INF , !P2 ;  /* 0xff800000af127808 */ /* 0x000fe40005000000 */
[----:B------:R-:W-:Y:S02]  /*91f0*/  ISETP.LT.OR P4, PT, R7, R216, P4 ;  /* 0x000000d80700720c */ /* 0x000fe40002781670 */
[----:B------:R-:W-:Y:S02]  /*9200*/  FMNMX.FTZ R2, R19, R2, !PT ;  /* 0x0000000213027209 */ /* 0x000fe40007810000 */
[----:B------:R-:W-:Y:S02]  /*9210*/  ISETP.LT.OR P3, PT, R6, R216, P3 ;  /* 0x000000d80600720c */ /* 0x000fe40001f61670 */
[----:B------:R-:W-:Y:S02]  /*9220*/  ISETP.GE.AND P2, PT, R5, R220, PT ;  /* 0x000000dc0500720c */ /* 0x000fe40003f46270 */
[----:B------:R-:W-:-:S02]  /*9230*/  FSEL R17, R138, -INF , !P4 ;  /* 0xff8000008a117808 */ /* 0x000fc40006000000 */
[----:B------:R-:W-:Y:S02]  /*9240*/  FMNMX.FTZ R2, R18, R2, !PT ;  /* 0x0000000212027209 */ /* 0x000fe40007810000 */
[----:B------:R-:W-:Y:S02]  /*9250*/  FSEL R16, R139, -INF , !P3 ;  /* 0xff8000008b107808 */ /* 0x000fe40005800000 */
[C---:B------:R-:W-:Y:S02]  /*9260*/  ISETP.GE.AND P3, PT, R4.reuse, R220, PT ;  /* 0x000000dc0400720c */ /* 0x040fe40003f66270 */
[----:B------:R-:W-:Y:S02]  /*9270*/  ISETP.LT.OR P2, PT, R5, R216, P2 ;  /* 0x000000d80500720c */ /* 0x000fe40001741670 */
[----:B------:R-:W-:Y:S02]  /*9280*/  FMNMX.FTZ R2, R17, R2, !PT ;  /* 0x0000000211027209 */ /* 0x000fe40007810000 */
[----:B------:R-:W-:-:S02]  /*9290*/  ISETP.LT.OR P3, PT, R4, R216, P3 ;  /* 0x000000d80400720c */ /* 0x000fc40001f61670 */
[----:B------:R-:W-:Y:S02]  /*92a0*/  FSEL R15, R26, -INF , !P2 ;  /* 0xff8000001a0f7808 */ /* 0x000fe40005000000 */
[----:B------:R-:W-:Y:S02]  /*92b0*/  FMNMX.FTZ R2, R16, R2, !PT ;  /* 0x0000000210027209 */ /* 0x000fe40007810000 */
[----:B------:R-:W-:Y:S02]  /*92c0*/  FSEL R14, R27, -INF , !P3 ;  /* 0xff8000001b0e7808 */ /* 0x000fe40005800000 */
[----:B------:R-:W-:-:S04]  /*92d0*/  FMNMX.FTZ R2, R15, R2, !PT ;  /* 0x000000020f027209 */ /* 0x000fc80007810000 */
[----:B------:R-:W-:-:S05]  /*92e0*/  FMNMX.FTZ R2, R14, R2, !PT ;  /* 0x000000020e027209 */ /* 0x000fca0007810000 */
[----:B------:R-:W1:Y:S02]  /*92f0*/  SHFL.BFLY PT, R3, R2, 0x2, 0x1f ;  /* 0x0c401f0002037f89 */ /* 0x000e6400000e0000 */
[----:B-1----:R-:W-:-:S05]  /*9300*/  FMNMX.FTZ R2, R2, R3, !PT ;  /* 0x0000000302027209 */ /* 0x002fca0007810000 */
[----:B------:R-:W1:Y:S02]  /*9310*/  SHFL.BFLY PT, R3, R2, 0x1, 0x1f ;  /* 0x0c201f0002037f89 */ /* 0x000e6400000e0000 */
[----:B-1----:R-:W-:-:S04]  /*9320*/  FMNMX.FTZ R212, R2, R3, !PT ;  /* 0x0000000302d47209 */ /* 0x002fc80007810000 */
[----:B------:R-:W-:-:S04]  /*9330*/  FSETP.NEU.FTZ.AND P2, PT, R212, -INF , PT ;  /* 0xff800000d400780b */ /* 0x000fc80003f5d000 */
[----:B------:R-:W-:-:S05]  /*9340*/  FSEL R2, R212, RZ, P2 ;  /* 0x000000ffd4027208 */ /* 0x000fca0001000000 */
[----:B------:R-:W-:-:S04]  /*9350*/  FADD.FTZ R2, R134, -R2 ;  /* 0x8000000286027221 */ /* 0x000fc80000010000 */
[----:B------:R-:W-:-:S06]  /*9360*/  FMUL.FTZ R3, R2, c[0x0][0x23c] ;  /* 0x00008f0002037a20 */ /* 0x000fcc0000410000 */
[----:B------:R-:W1:Y:S02]  /*9370*/  MUFU.EX2 R3, R3 ;  /* 0x0000000300037308 */ /* 0x000e640000000800 */
[-C--:B-1----:R-:W-:Y:S02]  /*9380*/  FMUL.FTZ R197, R102, R3.reuse ;  /* 0x0000000366c57220 */ /* 0x082fe40000410000 */
[----:B------:R-:W-:Y:S02]  /*9390*/  FMUL.FTZ R196, R103, R3 ;  /* 0x0000000367c47220 */ /* 0x000fe40000410000 */
[----:B------:R-:W2:Y:S01]  /*93a0*/  LDL.LU.64 R102, [R1] ;  /* 0x0000000001667983 */ /* 0x000ea20000300a00 */
[----:B------:R-:W-:-:S05]  /*93b0*/  FMUL.FTZ R2, R212, c[0x0][0x23c] ;  /* 0x00008f00d4027a20 */ /* 0x000fca0000410000 */
[----:B------:R-:W-:-:S05]  /*93c0*/  FSEL R2, R2, RZ, P2 ;  /* 0x000000ff02027208 */ /* 0x000fca0001000000 */
[----:B------:R-:W-:-:S04]  /*93d0*/  FFMA.FTZ R11, R11, c[0x0][0x23c], -R2 ;  /* 0x00008f000b0b7a23 */ /* 0x000fc80000010802 */
[----:B------:R-:W1:Y:S01]  /*93e0*/  MUFU.EX2 R23, R11 ;  /* 0x0000000b00177308 */ /* 0x000e620000000800 */
[C---:B------:R-:W-:Y:S02]  /*93f0*/  ISETP.GE.AND P6, PT, R0.reuse, R219, PT ;  /* 0x000000db0000720c */ /* 0x040fe40003fc6270 */
[C---:B------:R-:W-:Y:S02]  /*9400*/  ISETP.GE.AND P2, PT, R0.reuse, R218, PT ;  /* 0x000000da0000720c */ /* 0x040fe40003f46270 */
[----:B------:R-:W-:Y:S02]  /*9410*/  ISETP.LT.OR P6, PT, R0, R215, P6 ;  /* 0x000000d70000720c */ /* 0x000fe400037c1670 */
[----:B------:R-:W-:Y:S02]  /*9420*/  ISETP.GE.AND P5, PT, R10, R219, PT ;  /* 0x000000db0a00720c */ /* 0x000fe40003fa6270 */
[----:B------:R-:W-:Y:S02]  /*9430*/  ISETP.LT.OR P2, PT, R0, R214, P2 ;  /* 0x000000d60000720c */ /* 0x000fe40001741670 */
[C---:B------:R-:W-:Y:S01]  /*9440*/  ISETP.GE.AND P3, PT, R10.reuse, R218, PT ;  /* 0x000000da0a00720c */ /* 0x040fe20003f66270 */
[----:B------:R-:W-:Y:S01]  /*9450*/  FFMA.FTZ R81, R17, c[0x0][0x23c], -R2 ;  /* 0x00008f0011517a23 */ /* 0x000fe20000010802 */
[----:B------:R-:W-:Y:S01]  /*9460*/  ISETP.LT.OR P5, PT, R10, R215, P5 ;  /* 0x000000d70a00720c */ /* 0x000fe20002fa1670 */
[----:B------:R-:W-:Y:S01]  /*9470*/  FMUL.FTZ R234, R166, R3 ;  /* 0x00000003a6ea7220 */ /* 0x000fe20000410000 */
[----:B------:R-:W-:Y:S01]  /*9480*/  ISETP.GE.AND P4, PT, R9, R219, PT ;  /* 0x000000db0900720c */ /* 0x000fe20003f86270 */
[-C--:B------:R-:W-:Y:S01]  /*9490*/  FMUL.FTZ R235, R167, R3.reuse ;  /* 0x00000003a7eb7220 */ /* 0x080fe20000410000 */
[----:B------:R-:W-:Y:S01]  /*94a0*/  FSEL R17, R224, -INF , !P6 ;  /* 0xff800000e0117808 */ /* 0x000fe20007000000 */
[-C--:B------:R-:W-:Y:S01]  /*94b0*/  FMUL.FTZ R170, R170, R3.reuse ;  /* 0x00000003aaaa7220 */ /* 0x080fe20000410000 */
[----:B------:R-:W-:Y:S01]  /*94c0*/  ISETP.LT.OR P3, PT, R10, R214, P3 ;  /* 0x000000d60a00720c */ /* 0x000fe20001f61670 */
[-C--:B------:R-:W-:Y:S01]  /*94d0*/  FMUL.FTZ R171, R171, R3.reuse ;  /* 0x00000003abab7220 */ /* 0x080fe20000410000 */
[----:B------:R-:W-:Y:S01]  /*94e0*/  ISETP.GE.AND P6, PT, R9, R218, PT ;  /* 0x000000da0900720c */ /* 0x000fe20003fc6270 */
        /* <DEDUP_REMOVED lines=26> */
[----:B-1----:R-:W-:Y:S01]  /*9690*/  FFMA.FTZ R97, R210, R3, R23 ;  /* 0x00000003d2617223 */ /* 0x002fe20000010017 */
[----:B------:R-:W-:Y:S01]  /*96a0*/  FSEL R3, R226, -INF , !P2 ;  /* 0xff800000e2037808 */ /* 0x000fe20005000000 */
[--C-:B------:R-:W-:Y:S01]  /*96b0*/  FFMA.FTZ R68, R19, c[0x0][0x23c], -R2.reuse ;  /* 0x00008f0013447a23 */ /* 0x100fe20000010802 */
[----:B------:R-:W-:Y:S01]  /*96c0*/  ISETP.GE.AND P2, PT, R8, R219, PT ;  /* 0x000000db0800720c */ /* 0x000fe20003f46270 */
[--C-:B------:R-:W-:Y:S01]  /*96d0*/  FFMA.FTZ R69, R18, c[0x0][0x23c], -R2.reuse ;  /* 0x00008f0012457a23 */ /* 0x100fe20000010802 */
[----:B------:R-:W-:Y:S01]  /*96e0*/  ISETP.LT.OR P4, PT, R9, R215, P4 ;  /* 0x000000d70900720c */ /* 0x000fe20002781670 */
[--C-:B------:R-:W-:Y:S01]  /*96f0*/  FFMA.FTZ R25, R20, c[0x0][0x23c], -R2.reuse ;  /* 0x00008f0014197a23 */ /* 0x100fe20000010802 */
[----:B------:R-:W-:Y:S01]  /*9700*/  FSEL R22, R225, -INF , !P5 ;  /* 0xff800000e1167808 */ /* 0x000fe20006800000 */
[--C-:B------:R-:W-:Y:S01]  /*9710*/  FFMA.FTZ R112, R15, c[0x0][0x23c], -R2.reuse ;  /* 0x00008f000f707a23 */ /* 0x100fe20000010802 */
[----:B------:R-:W-:Y:S01]  /*9720*/  ISETP.LT.OR P6, PT, R9, R214, P6 ;  /* 0x000000d60900720c */ /* 0x000fe200037c1670 */
[--C-:B------:R-:W-:Y:S01]  /*9730*/  FFMA.FTZ R84, R16, c[0x0][0x23c], -R2.reuse ;  /* 0x00008f0010547a23 */ /* 0x100fe20000010802 */
[----:B------:R-:W-:Y:S01]  /*9740*/  ISETP.GE.AND P5, PT, R8, R218, PT ;  /* 0x000000da0800720c */ /* 0x000fe20003fa6270 */
[----:B------:R-:W-:Y:S01]  /*9750*/  FFMA.FTZ R113, R14, c[0x0][0x23c], -R2 ;  /* 0x00008f000e717a23 */ /* 0x000fe20000010802 */
[----:B------:R-:W-:Y:S01]  /*9760*/  FSEL R19, R227, -INF , !P3 ;  /* 0xff800000e3137808 */ /* 0x000fe20005800000 */
[----:B------:R-:W-:Y:S01]  /*9770*/  ULOP3.LUT UR5, UR33, UR31, URZ, 0x3c, !UPT ;  /* 0x0000001f21057292 */ /* 0x000fe2000f8e3c3f */
[----:B------:R-:W-:Y:S01]  /*9780*/  FMNMX.FTZ R0, R132, R3, !PT ;  /* 0x0000000384007209 */ /* 0x000fe20007810000 */
[----:B------:R-:W-:Y:S01]  /*9790*/  IMAD.MOV.U32 R116, RZ, RZ, R80 ;  /* 0x000000ffff747224 */ /* 0x000fe200078e0050 */
[----:B------:R-:W-:Y:S01]  /*97a0*/  ISETP.LT.OR P2, PT, R8, R215, P2 ;  /* 0x000000d70800720c */ /* 0x000fe20001741670 */
[----:B------:R-:W3:Y:S01]  /*97b0*/  LDL.LU.64 R118, [R1+0x80] ;  /* 0x0000800001767983 */ /* 0x000ee20000300a00 */
[----:B------:R-:W-:-:S02]  /*97c0*/  ISETP.GE.AND P3, PT, R7, R219, PT ;  /* 0x000000db0700720c */ /* 0x000fc40003f66270 */
[----:B------:R-:W-:Y:S02]  /*97d0*/  FSEL R21, R204, -INF , !P4 ;  /* 0xff800000cc157808 */ /* 0x000fe40006000000 */
[----:B------:R-:W-:Y:S02]  /*97e0*/  ISETP.LT.OR P5, PT, R8, R214, P5 ;  /* 0x000000d60800720c */ /* 0x000fe40002fa1670 */
[----:B------:R-:W-:Y:S02]  /*97f0*/  ISETP.GE.AND P4, PT, R7, R218, PT ;  /* 0x000000da0700720c */ /* 0x000fe40003f86270 */
[----:B------:R-:W-:Y:S02]  /*9800*/  FSEL R18, R206, -INF , !P6 ;  /* 0xff800000ce127808 */ /* 0x000fe40007000000 */
[----:B------:R-:W-:Y:S02]  /*9810*/  FMNMX.FTZ R0, R19, R0, !PT ;  /* 0x0000000013007209 */ /* 0x000fe40007810000 */
[----:B------:R-:W-:-:S02]  /*9820*/  FSEL R20, R205, -INF , !P2 ;  /* 0xff800000cd147808 */ /* 0x000fc40005000000 */
[C---:B------:R-:W-:Y:S02]  /*9830*/  ISETP.LT.OR P3, PT, R7.reuse, R215, P3 ;  /* 0x000000d70700720c */ /* 0x040fe40001f61670 */
[----:B------:R-:W-:Y:S02]  /*9840*/  ISETP.GE.AND P2, PT, R6, R218, PT ;  /* 0x000000da0600720c */ /* 0x000fe40003f46270 */
[----:B------:R-:W-:Y:S02]  /*9850*/  ISETP.LT.OR P4, PT, R7, R214, P4 ;  /* 0x000000d60700720c */ /* 0x000fe40002781670 */
[----:B------:R-:W-:Y:S02]  /*9860*/  FSEL R15, R207, -INF , !P5 ;  /* 0xff800000cf0f7808 */ /* 0x000fe40006800000 */
[----:B------:R-:W-:Y:S02]  /*9870*/  FMNMX.FTZ R0, R18, R0, !PT ;  /* 0x0000000012007209 */ /* 0x000fe40007810000 */
[----:B------:R-:W-:-:S02]  /*9880*/  FMNMX.FTZ R2, R133, R17, !PT ;  /* 0x0000001185027209 */ /* 0x000fc40007810000 */
[----:B------:R-:W-:Y:S02]  /*9890*/  ISETP.LT.OR P2, PT, R6, R214, P2 ;  /* 0x000000d60600720c */ /* 0x000fe40001741670 */
[----:B------:R-:W-:Y:S02]  /*98a0*/  FSEL R16, R184, -INF , !P3 ;  /* 0xff800000b8107808 */ /* 0x000fe40005800000 */
[----:B------:R-:W-:Y:S02]  /*98b0*/  ISETP.GE.AND P3, PT, R5, R218, PT ;  /* 0x000000da0500720c */ /* 0x000fe40003f66270 */
[----:B------:R-:W-:Y:S02]  /*98c0*/  FSEL R14, R186, -INF , !P4 ;  /* 0xff800000ba0e7808 */ /* 0x000fe40006000000 */
[----:B------:R-:W-:Y:S02]  /*98d0*/  FMNMX.FTZ R0, R15, R0, !PT ;  /* 0x000000000f007209 */ /* 0x000fe40007810000 */
[----:B------:R-:W-:-:S02]  /*98e0*/  FMNMX.FTZ R2, R22, R2, !PT ;  /* 0x0000000216027209 */ /* 0x000fc40007810000 */
[----:B------:R-:W-:Y:S02]  /*98f0*/  FSEL R11, R187, -INF , !P2 ;  /* 0xff800000bb0b7808 */ /* 0x000fe40005000000 */
[----:B------:R-:W-:Y:S02]  /*9900*/  ISETP.LT.OR P3, PT, R5, R214, P3 ;  /* 0x000000d60500720c */ /* 0x000fe40001f61670 */
[----:B------:R-:W-:Y:S02]  /*9910*/  ISETP.GE.AND P2, PT, R4, R218, PT ;  /* 0x000000da0400720c */ /* 0x000fe40003f46270 */
[----:B------:R-:W-:Y:S02]  /*9920*/  FMNMX.FTZ R0, R14, R0, !PT ;  /* 0x000000000e007209 */ /* 0x000fe40007810000 */
[----:B------:R-:W-:Y:S02]  /*9930*/  ISETP.GE.AND P6, PT, R6, R219, PT ;  /* 0x000000db0600720c */ /* 0x000fe40003fc6270 */
[----:B------:R-:W-:-:S02]  /*9940*/  FMNMX.FTZ R2, R21, R2, !PT ;  /* 0x0000000215027209 */ /* 0x000fc40007810000 */
[----:B------:R-:W-:Y:S02]  /*9950*/  ISETP.LT.OR P2, PT, R4, R214, P2 ;  /* 0x000000d60400720c */ /* 0x000fe40001741670 */
[----:B------:R-:W-:Y:S02]  /*9960*/  FSEL R7, R182, -INF , !P3 ;  /* 0xff800000b6077808 */ /* 0x000fe40005800000 */
[----:B------:R-:W-:Y:S02]  /*9970*/  FMNMX.FTZ R0, R11, R0, !PT ;  /* 0x000000000b007209 */ /* 0x000fe40007810000 */
[----:B------:R-:W-:Y:S02]  /*9980*/  ISETP.LT.OR P6, PT, R6, R215, P6 ;  /* 0x000000d70600720c */ /* 0x000fe400037c1670 */
[----:B------:R-:W-:Y:S02]  /*9990*/  ISETP.GE.AND P5, PT, R5, R219, PT ;  /* 0x000000db0500720c */ /* 0x000fe40003fa6270 */
[----:B------:R-:W-:-:S02]  /*99a0*/  FMNMX.FTZ R2, R20, R2, !PT ;  /* 0x0000000214027209 */ /* 0x000fc40007810000 */
[----:B------:R-:W-:Y:S02]  /*99b0*/  FSEL R6, R183, -INF , !P2 ;  /* 0xff800000b7067808 */ /* 0x000fe40005000000 */
[----:B------:R-:W-:Y:S02]  /*99c0*/  FMNMX.FTZ R0, R7, R0, !PT ;  /* 0x0000000007007209 */ /* 0x000fe40007810000 */
[----:B------:R-:W-:Y:S02]  /*99d0*/  ISETP.LT.OR P5, PT, R5, R215, P5 ;  /* 0x000000d70500720c */ /* 0x000fe40002fa1670 */
[----:B------:R-:W-:Y:S02]  /*99e0*/  ISETP.GE.AND P4, PT, R4, R219, PT ;  /* 0x000000db0400720c */ /* 0x000fe40003f86270 */
[----:B------:R-:W-:Y:S02]  /*99f0*/  FSEL R10, R185, -INF , !P6 ;  /* 0xff800000b90a7808 */ /* 0x000fe40007000000 */
[----:B------:R-:W-:-:S02]  /*9a00*/  FMNMX.FTZ R2, R16, R2, !PT ;  /* 0x0000000210027209 */ /* 0x000fc40007810000 */
[----:B------:R-:W-:Y:S02]  /*9a10*/  FMNMX.FTZ R0, R6, R0, !PT ;  /* 0x0000000006007209 */ /* 0x000fe40007810000 */
[----:B------:R-:W-:Y:S02]  /*9a20*/  ISETP.LT.OR P4, PT, R4, R215, P4 ;  /* 0x000000d70400720c */ /* 0x000fe40002781670 */
[----:B------:R-:W-:Y:S02]  /*9a30*/  FSEL R9, R180, -INF , !P5 ;  /* 0xff800000b4097808 */ /* 0x000fe40006800000 */
[----:B------:R-:W-:Y:S01]  /*9a40*/  FMNMX.FTZ R2, R10, R2, !PT ;  /* 0x000000020a027209 */ /* 0x000fe20007810000 */
[----:B------:R-:W1:Y:S01]  /*9a50*/  SHFL.BFLY PT, R4, R0, 0x2, 0x1f ;  /* 0x0c401f0000047f89 */ /* 0x000e6200000e0000 */
[----:B------:R-:W-:Y:S02]  /*9a60*/  FSEL R8, R181, -INF , !P4 ;  /* 0xff800000b5087808 */ /* 0x000fe40006000000 */
[----:B------:R-:W-:-:S04]  /*9a70*/  FMNMX.FTZ R2, R9, R2, !PT ;  /* 0x0000000209027209 */ /* 0x000fc80007810000 */
[----:B------:R-:W-:-:S05]  /*9a80*/  FMNMX.FTZ R2, R8, R2, !PT ;  /* 0x0000000208027209 */ /* 0x000fca0007810000 */
[----:B------:R-:W4:Y:S01]  /*9a90*/  SHFL.BFLY PT, R5, R2, 0x2, 0x1f ;  /* 0x0c401f0002057f89 */ /* 0x000f2200000e0000 */
[----:B-1----:R-:W-:-:S05]  /*9aa0*/  FMNMX.FTZ R0, R0, R4, !PT ;  /* 0x0000000400007209 */ /* 0x002fca0007810000 */
[----:B------:R-:W1:Y:S01]  /*9ab0*/  SHFL.BFLY PT, R4, R0, 0x1, 0x1f ;  /* 0x0c201f0000047f89 */ /* 0x000e6200000e0000 */
[----:B----4-:R-:W-:-:S05]  /*9ac0*/  FMNMX.FTZ R2, R2, R5, !PT ;  /* 0x0000000502027209 */ /* 0x010fca0007810000 */
[----:B------:R-:W4:Y:S01]  /*9ad0*/  SHFL.BFLY PT, R5, R2, 0x1, 0x1f ;  /* 0x0c201f0002057f89 */ /* 0x000f2200000e0000 */
[----:B-1----:R-:W-:-:S04]  /*9ae0*/  FMNMX.FTZ R222, R0, R4, !PT ;  /* 0x0000000400de7209 */ /* 0x002fc80007810000 */
[C---:B------:R-:W-:Y:S01]  /*9af0*/  FSETP.NEU.FTZ.AND P2, PT, R222.reuse, -INF , PT ;  /* 0xff800000de00780b */ /* 0x040fe20003f5d000 */
[----:B------:R-:W-:Y:S01]  /*9b00*/  FMUL.FTZ R0, R222, c[0x0][0x23c] ;  /* 0x00008f00de007a20 */ /* 0x000fe20000410000 */
[----:B----4-:R-:W-:-:S04]  /*9b10*/  FMNMX.FTZ R242, R2, R5, !PT ;  /* 0x0000000502f27209 */ /* 0x010fc80007810000 */
[----:B------:R-:W-:Y:S02]  /*9b20*/  FSEL R2, R0, RZ, P2 ;  /* 0x000000ff00027208 */ /* 0x000fe40001000000 */
[----:B------:R-:W-:-:S03]  /*9b30*/  FSEL R0, R222, RZ, P2 ;  /* 0x000000ffde007208 */ /* 0x000fc60001000000 */
[----:B------:R-:W-:Y:S02]  /*9b40*/  FFMA.FTZ R3, R3, c[0x0][0x23c], -R2 ;  /* 0x00008f0003037a23 */ /* 0x000fe40000010802 */
[----:B------:R-:W-:Y:S02]  /*9b50*/  FADD.FTZ R0, R132, -R0 ;  /* 0x8000000084007221 */ /* 0x000fe40000010000 */
[----:B------:R1:W-:Y:S01]  /*9b60*/  MUFU.EX2 R5, R3 ;  /* 0x0000000300057308 */ /* 0x0003e20000000800 */
[----:B------:R-:W-:Y:S01]  /*9b70*/  FSETP.NEU.FTZ.AND P5, PT, R242, -INF , PT ;  /* 0xff800000f200780b */ /* 0x000fe20003fbd000 */
[----:B-1----:R-:W-:-:S06]  /*9b80*/  FMUL.FTZ R3, R0, c[0x0][0x23c] ;  /* 0x00008f0000037a20 */ /* 0x002fcc0000410000 */
[----:B------:R1:W4:Y:S01]  /*9b90*/  MUFU.EX2 R4, R3 ;  /* 0x0000000300047308 */ /* 0x0003220000000800 */
[----:B------:R-:W-:Y:S02]  /*9ba0*/  FMUL.FTZ R0, R242, c[0x0][0x23c] ;  /* 0x00008f00f2007a20 */ /* 0x000fe40000410000 */
[----:B-1----:R-:W-:-:S06]  /*9bb0*/  FFMA.FTZ R3, R19, c[0x0][0x23c], -R2 ;  /* 0x00008f0013037a23 */ /* 0x002fcc0000010802 */
[----:B------:R-:W1:Y:S01]  /*9bc0*/  MUFU.EX2 R3, R3 ;  /* 0x0000000300037308 */ /* 0x000e620000000800 */
[----:B------:R-:W-:Y:S01]  /*9bd0*/  FSEL R0, R0, RZ, P5 ;  /* 0x000000ff00007208 */ /* 0x000fe20002800000 */
[----:B------:R-:W-:-:S04]  /*9be0*/  FFMA.FTZ R99, R14, c[0x0][0x23c], -R2 ;  /* 0x00008f000e637a23 */ /* 0x000fc80000010802 */
[--C-:B------:R-:W-:Y:S02]  /*9bf0*/  FFMA.FTZ R27, R17, c[0x0][0x23c], -R0.reuse ;  /* 0x00008f00111b7a23 */ /* 0x100fe40000010800 */
[--C-:B------:R-:W-:Y:S02]  /*9c00*/  FFMA.FTZ R64, R22, c[0x0][0x23c], -R0.reuse ;  /* 0x00008f0016407a23 */ /* 0x100fe40000010800 */
[--C-:B------:R-:W-:Y:S02]  /*9c10*/  FFMA.FTZ R65, R21, c[0x0][0x23c], -R0.reuse ;  /* 0x00008f0015417a23 */ /* 0x100fe40000010800 */
[--C-:B------:R-:W-:Y:S02]  /*9c20*/  FFMA.FTZ R66, R20, c[0x0][0x23c], -R0.reuse ;  /* 0x00008f0014427a23 */ /* 0x100fe40000010800 */
[--C-:B------:R-:W-:Y:S02]  /*9c30*/  FFMA.FTZ R82, R16, c[0x0][0x23c], -R0.reuse ;  /* 0x00008f0010527a23 */ /* 0x100fe40000010800 */
[----:B------:R-:W-:-:S02]  /*9c40*/  FFMA.FTZ R83, R10, c[0x0][0x23c], -R0 ;  /* 0x00008f000a537a23 */ /* 0x000fc40000010800 */
[--C-:B------:R-:W-:Y:S02]  /*9c50*/  FFMA.FTZ R85, R9, c[0x0][0x23c], -R0.reuse ;  /* 0x00008f0009557a23 */ /* 0x100fe40000010800 */
[----:B------:R-:W-:Y:S02]  /*9c60*/  FFMA.FTZ R86, R8, c[0x0][0x23c], -R0 ;  /* 0x00008f0008567a23 */ /* 0x000fe40000010800 */
[----:B----4-:R-:W-:-:S04]  /*9c70*/  FFMA.FTZ R0, R209, R4, R5 ;  /* 0x00000004d1007223 */ /* 0x010fc80000010005 */
[----:B-1----:R-:W-:Y:S01]  /*9c80*/  FADD.FTZ R14, R3, R0 ;  /* 0x00000000030e7221 */ /* 0x002fe20000010000 */
[----:B------:R-:W-:Y:S01]  /*9c90*/  LOP3.LUT R0, R231, UR5, RZ, 0x3c, !PT ;  /* 0x00000005e7007c12 */ /* 0x000fe2000f8e3cff */
[----:B------:R-:W-:-:S04]  /*9ca0*/  FFMA.FTZ R10, R18, c[0x0][0x23c], -R2 ;  /* 0x00008f00120a7a23 */ /* 0x000fc80000010802 */
[----:B------:R-:W-:-:S04]  /*9cb0*/  IMAD.WIDE.U32 R114, R0, -0x326172a9, RZ ;  /* 0xcd9e8d5700727825 */ /* 0x000fc800078e00ff */
[--C-:B------:R-:W-:Y:S02]  /*9cc0*/  FFMA.FTZ R15, R15, c[0x0][0x23c], -R2.reuse ;  /* 0x00008f000f0f7a23 */ /* 0x100fe40000010802 */
[--C-:B------:R-:W-:Y:S02]  /*9cd0*/  FFMA.FTZ R100, R11, c[0x0][0x23c], -R2.reuse ;  /* 0x00008f000b647a23 */ /* 0x100fe40000010802 */
[--C-:B------:R-:W-:Y:S02]  /*9ce0*/  FFMA.FTZ R87, R7, c[0x0][0x23c], -R2.reuse ;  /* 0x00008f0007577a23 */ /* 0x100fe40000010802 */
[----:B------:R-:W-:Y:S01]  /*9cf0*/  FFMA.FTZ R96, R6, c[0x0][0x23c], -R2 ;  /* 0x00008f0006607a23 */ /* 0x000fe20000010802 */
[----:B------:R-:W-:Y:S02]  /*9d00*/  LOP3.LUT R2, R115, UR15, R244, 0x96, !PT ;  /* 0x0000000f73027c12 */ /* 0x000fe4000f8e96f4 */
[----:B------:R-:W-:-:S03]  /*9d10*/  F2FP.BF16.PACK_AB R101, R3, R5 ;  /* 0x000000050365723e */ /* 0x000fc600000010ff */
[----:B------:R-:W-:-:S05]  /*9d20*/  IMAD.WIDE.U32 R2, R2, -0x2daee0ad, RZ ;  /* 0xd2511f5302027825 */ /* 0x000fca00078e00ff */
[----:B------:R-:W-:-:S05]  /*9d30*/  LOP3.LUT R0, R3, UR13, R240, 0x96, !PT ;  /* 0x0000000d03007c12 */ /* 0x000fca000f8e96f0 */
[----:B------:R-:W-:Y:S01]  /*9d40*/  IMAD.WIDE.U32 R6, R0, -0x326172a9, RZ ;  /* 0xcd9e8d5700067825 */ /* 0x000fe200078e00ff */
[----:B--2---:R-:W-:-:S04]  /*9d50*/  LOP3.LUT R0, R103, UR14, R114, 0x96, !PT ;  /* 0x0000000e67007c12 */ /* 0x004fc8000f8e9672 */
[----:B------:R-:W-:Y:S01]  /*9d60*/  LOP3.LUT R3, R7, UR12, R102, 0x96, !PT ;  /* 0x0000000c07037c12 */ /* 0x000fe2000f8e9666 */
[----:B------:R-:W-:-:S05]  /*9d70*/  IMAD.WIDE.U32 R8, R0, -0x2daee0ad, RZ ;  /* 0xd2511f5300087825 */ /* 0x000fca00078e00ff */
[----:B------:R-:W-:Y:S01]  /*9d80*/  LOP3.LUT R0, R9, UR11, R2, 0x96, !PT ;  /* 0x0000000b09007c12 */ /* 0x000fe2000f8e9602 */
[----:B------:R-:W-:-:S05]  /*9d90*/  IMAD.WIDE.U32 R2, R3, -0x2daee0ad, RZ ;  /* 0xd2511f5303027825 */ /* 0x000fca00078e00ff */
[----:B------:R-:W-:Y:S01]  /*9da0*/  LOP3.LUT R3, R3, UR9, R8, 0x96, !PT ;  /* 0x0000000903037c12 */ /* 0x000fe2000f8e9608 */
[----:B------:R-:W-:Y:S01]  /*9db0*/  IMAD.WIDE.U32 R8, R0, -0x326172a9, RZ ;  /* 0xcd9e8d5700087825 */ /* 0x000fe200078e00ff */
[----:B------:R-:W1:Y:S04]  /*9dc0*/  LDC.U8 R209, c[0x0][0x2d8] ;  /* 0x0000b600ffd17b82 */ /* 0x000e680000000000 */
[----:B------:R-:W-:-:S05]  /*9dd0*/  LOP3.LUT R0, R9, UR10, R6, 0x96, !PT ;  /* 0x0000000a09007c12 */ /* 0x000fca000f8e9606 */
[----:B------:R-:W-:-:S05]  /*9de0*/  IMAD.WIDE.U32 R16, R0, -0x2daee0ad, RZ ;  /* 0xd2511f5300107825 */ /* 0x000fca00078e00ff */
[----:B------:R-:W-:Y:S01]  /*9df0*/  LOP3.LUT R2, R17, UR7, R2, 0x96, !PT ;  /* 0x0000000711027c12 */ /* 0x000fe2000f8e9602 */
[----:B------:R-:W-:-:S04]  /*9e00*/  IMAD.WIDE.U32 R6, R3, -0x326172a9, RZ ;  /* 0xcd9e8d5703067825 */ /* 0x000fc800078e00ff */
[----:B------:R-:W-:-:S05]  /*9e10*/  IMAD.WIDE.U32 R2, R2, -0x326172a9, RZ ;  /* 0xcd9e8d5702027825 */ /* 0x000fca00078e00ff */
[----:B------:R-:W-:-:S04]  /*9e20*/  LOP3.LUT R0, R3, UR17, R6, 0x96, !PT ;  /* 0x0000001103007c12 */ /* 0x000fc8000f8e9606 */
[----:B------:R-:W-:-:S04]  /*9e30*/  LOP3.LUT R5, R0, 0xff, RZ, 0xc0, !PT ;  /* 0x000000ff00057812 */ /* 0x000fc800078ec0ff */
[----:B-1----:R-:W-:Y:S02]  /*9e40*/  ISETP.GE.U32.AND P6, PT, R209, R5, PT ;  /* 0x00000005d100720c */ /* 0x002fe40003fc6070 */
[----:B------:R-:W-:-:S04]  /*9e50*/  LOP3.LUT R5, R0, 0xffff, RZ, 0xc0, !PT ;  /* 0x0000ffff00057812 */ /* 0x000fc800078ec0ff */
[----:B------:R-:W-:Y:S02]  /*9e60*/  SHF.R.U32.HI R5, RZ, 0x8, R5 ;  /* 0x00000008ff057819 */ /* 0x000fe40000011605 */
[----:B------:R-:W-:Y:S02]  /*9e70*/  LOP3.LUT R11, R7, UR8, R8, 0x96, !PT ;  /* 0x00000008070b7c12 */ /* 0x000fe4000f8e9608 */
[----:B------:R-:W-:Y:S01]  /*9e80*/  LOP3.LUT R5, R5, 0xffff, RZ, 0xc0, !PT ;  /* 0x0000ffff05057812 */ /* 0x000fe200078ec0ff */
[----:B------:R-:W1:Y:S03]  /*9e90*/  MUFU.EX2 R7, R135 ;  /* 0x0000008700077308 */ /* 0x000e660000000800 */
[----:B------:R-:W-:Y:S02]  /*9ea0*/  ISETP.GE.U32.AND P4, PT, R209, R5, PT ;  /* 0x00000005d100720c */ /* 0x000fe40003f86070 */
[----:B------:R-:W-:-:S02]  /*9eb0*/  SHF.R.U32.HI R5, RZ, 0x18, R0 ;  /* 0x00000018ff057819 */ /* 0x000fc40000011600 */
[----:B------:R-:W-:Y:S01]  /*9ec0*/  SHF.R.U32.HI R0, RZ, 0x10, R0 ;  /* 0x00000010ff007819 */ /* 0x000fe20000011600 */
[----:B------:R-:W2:Y:S01]  /*9ed0*/  MUFU.EX2 R6, R136 ;  /* 0x0000008800067308 */ /* 0x000ea20000000800 */
[----:B------:R-:W-:Y:S02]  /*9ee0*/  ISETP.GE.U32.AND P2, PT, R209, R5, PT ;  /* 0x00000005d100720c */ /* 0x000fe40003f46070 */
[----:B------:R-:W-:-:S05]  /*9ef0*/  LOP3.LUT R0, R0, 0xff, RZ, 0xc0, !PT ;  /* 0x000000ff00007812 */ /* 0x000fca00078ec0ff */
[----:B------:R-:W4:Y:S01]  /*9f00*/  MUFU.EX2 R25, R25 ;  /* 0x0000001900197308 */ /* 0x000f220000000800 */
[----:B------:R-:W-:Y:S01]  /*9f10*/  ISETP.GE.U32.AND P3, PT, R209, R0, PT ;  /* 0x00000000d100720c */ /* 0x000fe20003f66070 */
[----:B-1----:R-:W-:-:S06]  /*9f20*/  FADD.FTZ R8, R7, R36 ;  /* 0x0000002407087221 */ /* 0x002fcc0000010000 */
[----:B------:R-:W1:Y:S01]  /*9f30*/  MUFU.EX2 R5, R10 ;  /* 0x0000000a00057308 */ /* 0x000e620000000800 */
[C---:B--2---:R-:W-:Y:S01]  /*9f40*/  FADD.FTZ R8, R6.reuse, R8 ;  /* 0x0000000806087221 */ /* 0x044fe20000010000 */
[----:B------:R-:W-:-:S06]  /*9f50*/  F2FP.BF16.PACK_AB R9, R6, R7 ;  /* 0x000000070609723e */ /* 0x000fcc00000010ff */
[----:B------:R-:W2:Y:S01]  /*9f60*/  MUFU.EX2 R0, R15 ;  /* 0x0000000f00007308 */ /* 0x000ea20000000800 */
[----:B----4-:R-:W-:-:S04]  /*9f70*/  F2FP.BF16.PACK_AB R6, R25, R23 ;  /* 0x000000171906723e */ /* 0x010fc800000010ff */
[C---:B------:R-:W-:Y:S01]  /*9f80*/  PRMT R20, R6.reuse, 0x7610, R20 ;  /* 0x0000761006147816 */ /* 0x040fe20000000014 */
[----:B-1----:R-:W-:Y:S01]  /*9f90*/  FADD.FTZ R7, R5, R14 ;  /* 0x0000000e05077221 */ /* 0x002fe20000010000 */
[----:B------:R-:W-:-:S03]  /*9fa0*/  PRMT R19, R6, 0x7632, R19 ;  /* 0x0000763206137816 */ /* 0x000fc60000000013 */
[----:B------:R-:W-:Y:S01]  /*9fb0*/  @!P3 HFMA2.BF16_V2 R26, -RZ.H0_H0, RZ.H0_H0, -R20.H0_H0 ;  /* 0x200000ffff1ab231 */ /* 0x000fe20000340914 */
[C---:B--2---:R-:W-:Y:S01]  /*9fc0*/  FADD.FTZ R80, R0.reuse, R7 ;  /* 0x0000000700507221 */ /* 0x044fe20000010000 */
[----:B------:R-:W-:Y:S02]  /*9fd0*/  F2FP.BF16.PACK_AB R48, R0, R5 ;  /* 0x000000050030723e */ /* 0x000fe400000010ff */
[----:B------:R-:W-:Y:S01]  /*9fe0*/  LOP3.LUT R0, R2, 0xff, RZ, 0xc0, !PT ;  /* 0x000000ff02007812 */ /* 0x000fe200078ec0ff */
[----:B------:R-:W1:Y:S01]  /*9ff0*/  MUFU.EX2 R5, R137 ;  /* 0x0000008900057308 */ /* 0x000e620000000800 */
[----:B------:R-:W-:Y:S02]  /*a000*/  PRMT R102, R20, 0x5410, R19 ;  /* 0x0000541014667816 */ /* 0x000fe40000000013 */
[----:B------:R-:W-:Y:S02]  /*a010*/  @!P3 PRMT R20, R26, 0x5410, RZ ;  /* 0x000054101a14b816 */ /* 0x000fe400000000ff */
[----:B------:R-:W-:-:S02]  /*a020*/  ISETP.GE.U32.AND P3, PT, R209, R0, PT ;  /* 0x00000000d100720c */ /* 0x000fc40003f66070 */
[C---:B------:R-:W-:Y:S01]  /*a030*/  PRMT R17, R37.reuse, 0x7632, R17 ;  /* 0x0000763225117816 */ /* 0x040fe20000000011 */
[----:B------:R-:W2:Y:S01]  /*a040*/  MUFU.EX2 R0, R172 ;  /* 0x000000ac00007308 */ /* 0x000ea20000000800 */
[----:B------:R-:W-:Y:S02]  /*a050*/  SHF.R.U32.HI R7, RZ, 0x10, R2 ;  /* 0x00000010ff077819 */ /* 0x000fe40000011602 */
[----:B------:R-:W-:Y:S01]  /*a060*/  LOP3.LUT R3, R2, 0xffff, RZ, 0xc0, !PT ;  /* 0x0000ffff02037812 */ /* 0x000fe200078ec0ff */
[----:B------:R-:W-:Y:S01]  /*a070*/  @!P4 HFMA2.BF16_V2 R35, -RZ.H0_H0, RZ.H0_H0, -R17.H0_H0 ;  /* 0x200000ffff23c231 */ /* 0x000fe20000340911 */
[----:B------:R-:W-:Y:S02]  /*a080*/  PRMT R18, R37, 0x7610, R18 ;  /* 0x0000761025127816 */ /* 0x000fe40000000012 */
[----:B------:R-:W-:Y:S02]  /*a090*/  SHF.R.U32.HI R6, RZ, 0x18, R2 ;  /* 0x00000018ff067819 */ /* 0x000fe40000011602 */
[----:B------:R-:W-:-:S02]  /*a0a0*/  LOP3.LUT R2, R7, 0xff, RZ, 0xc0, !PT ;  /* 0x000000ff07027812 */ /* 0x000fc400078ec0ff */
[----:B------:R-:W-:Y:S01]  /*a0b0*/  SHF.R.U32.HI R3, RZ, 0x8, R3 ;  /* 0x00000008ff037819 */ /* 0x000fe20000011603 */
[----:B------:R-:W-:Y:S01]  /*a0c0*/  @!P2 HFMA2.BF16_V2 R24, -RZ.H0_H0, RZ.H0_H0, -R19.H0_H0 ;  /* 0x200000ffff18a231 */ /* 0x000fe20000340913 */
[----:B------:R-:W-:Y:S02]  /*a0d0*/  PRMT R103, R18, 0x5410, R17 ;  /* 0x0000541012677816 */ /* 0x000fe40000000011 */
[----:B------:R-:W-:Y:S01]  /*a0e0*/  @!P4 PRMT R17, R35, 0x5410, RZ ;  /* 0x000054102311c816 */ /* 0x000fe200000000ff */
[----:B------:R-:W-:Y:S01]  /*a0f0*/  @!P6 HFMA2.BF16_V2 R34, -RZ.H0_H0, RZ.H0_H0, -R18.H0_H0 ;  /* 0x200000ffff22e231 */ /* 0x000fe20000340912 */
[----:B------:R-:W-:Y:S01]  /*a100*/  ISETP.GE.U32.AND P4, PT, R209, R2, PT ;  /* 0x00000002d100720c */ /* 0x000fe20003f86070 */
[----:B-1----:R-:W-:Y:S01]  /*a110*/  FADD.FTZ R2, R5, R8 ;  /* 0x0000000805027221 */ /* 0x002fe20000010000 */
[----:B------:R-:W-:Y:S02]  /*a120*/  LOP3.LUT R3, R3, 0xffff, RZ, 0xc0, !PT ;  /* 0x0000ffff03037812 */ /* 0x000fe400078ec0ff */
[----:B------:R-:W-:Y:S01]  /*a130*/  @!P2 PRMT R19, R24, 0x5410, RZ ;  /* 0x000054101813a816 */ /* 0x000fe200000000ff */
[----:B--2---:R-:W-:Y:S01]  /*a140*/  FADD.FTZ R8, R0, R2 ;  /* 0x0000000200087221 */ /* 0x004fe20000010000 */
[----:B------:R-:W-:Y:S01]  /*a150*/  ISETP.GE.U32.AND P2, PT, R209, R3, PT ;  /* 0x00000003d100720c */ /* 0x000fe20003f46070 */
[----:B------:R-:W-:Y:S01]  /*a160*/  IMAD.WIDE.U32 R2, R11, -0x2daee0ad, RZ ;  /* 0xd2511f530b027825 */ /* 0x000fe200078e00ff */
[----:B------:R-:W-:-:S02]  /*a170*/  @!P6 PRMT R18, R34, 0x5410, RZ ;  /* 0x000054102212e816 */ /* 0x000fc400000000ff */
[----:B------:R-:W-:Y:S02]  /*a180*/  ISETP.GE.U32.AND P6, PT, R209, R6, PT ;  /* 0x00000006d100720c */ /* 0x000fe40003fc6070 */
[----:B------:R-:W1:Y:S01]  /*a190*/  MUFU.EX2 R6, R173 ;  /* 0x000000ad00067308 */ /* 0x000e620000000800 */
[----:B------:R-:W-:Y:S02]  /*a1a0*/  F2FP.BF16.PACK_AB R10, R0, R5 ;  /* 0x00000005000a723e */ /* 0x000fe400000010ff */
[----:B------:R-:W-:Y:S02]  /*a1b0*/  LOP3.LUT R5, R3, UR16, R16, 0x96, !PT ;  /* 0x0000001003057c12 */ /* 0x000fe4000f8e9610 */
[C---:B------:R-:W-:Y:S02]  /*a1c0*/  PRMT R24, R9.reuse, 0x7610, R24 ;  /* 0x0000761009187816 */ /* 0x040fe40000000018 */
[----:B------:R-:W-:Y:S02]  /*a1d0*/  SHF.R.U32.HI R7, RZ, 0x10, R5 ;  /* 0x00000010ff077819 */ /* 0x000fe40000011605 */
[----:B------:R-:W-:Y:S01]  /*a1e0*/  PRMT R182, R9, 0x7632, R182 ;  /* 0x0000763209b67816 */ /* 0x000fe200000000b6 */
[----:B------:R-:W-:Y:S01]  /*a1f0*/  @!P3 HFMA2.BF16_V2 R53, -RZ.H0_H0, RZ.H0_H0, -R24.H0_H0 ;  /* 0x200000ffff35b231 */ /* 0x000fe20000340918 */
[----:B------:R-:W-:-:S02]  /*a200*/  LOP3.LUT R7, R7, 0xff, RZ, 0xc0, !PT ;  /* 0x000000ff07077812 */ /* 0x000fc400078ec0ff */
[----:B------:R-:W-:Y:S02]  /*a210*/  PRMT R98, R24, 0x5410, R182 ;  /* 0x0000541018627816 */ /* 0x000fe400000000b6 */
[----:B------:R-:W-:Y:S02]  /*a220*/  @!P3 PRMT R24, R53, 0x5410, RZ ;  /* 0x000054103518b816 */ /* 0x000fe400000000ff */
[----:B------:R-:W-:Y:S01]  /*a230*/  ISETP.GE.U32.AND P3, PT, R209, R7, PT ;  /* 0x00000007d100720c */ /* 0x000fe20003f66070 */
[----:B-1----:R-:W-:Y:S02]  /*a240*/  FADD.FTZ R7, R6, R8 ;  /* 0x0000000806077221 */ /* 0x002fe40000010000 */
[----:B------:R-:W2:Y:S01]  /*a250*/  LDL.LU.64 R8, [R1+0x70] ;  /* 0x0000700001087983 */ /* 0x000ea20000300a00 */
[----:B------:R-:W-:Y:S08]  /*a260*/  MUFU.EX2 R26, R68 ;  /* 0x00000044001a7308 */ /* 0x000ff00000000800 */
[----:B------:R1:W-:Y:S02]  /*a270*/  MUFU.EX2 R34, R69 ;  /* 0x0000004500227308 */ /* 0x0003e40000000800 */
[----:B-1----:R-:W4:Y:S06]  /*a280*/  LDL.LU.64 R68, [R1+0x78] ;  /* 0x0000780001447983 */ /* 0x002f2c0000300a00 */
[----:B------:R-:W1:Y:S01]  /*a290*/  MUFU.EX2 R0, R176 ;  /* 0x000000b000007308 */ /* 0x000e620000000800 */
[----:B------:R-:W-:Y:S01]  /*a2a0*/  IMAD.MOV.U32 R227, RZ, RZ, R211 ;  /* 0x000000ffffe37224 */ /* 0x000fe200078e00d3 */
[----:B------:R-:W-:-:S05]  /*a2b0*/  @!P2 HFMA2.BF16_V2 R54, -RZ.H0_H0, RZ.H0_H0, -R182.H0_H0 ;  /* 0x200000ffff36a231 */ /* 0x000fca00003409b6 */
[----:B------:R-:W-:Y:S01]  /*a2c0*/  @!P2 PRMT R182, R54, 0x5410, RZ ;  /* 0x0000541036b6a816 */ /* 0x000fe200000000ff */
[C---:B-1----:R-:W-:Y:S01]  /*a2d0*/  FADD.FTZ R211, R0.reuse, R7 ;  /* 0x0000000700d37221 */ /* 0x042fe20000010000 */
[----:B------:R-:W-:Y:S02]  /*a2e0*/  F2FP.BF16.PACK_AB R36, R0, R6 ;  /* 0x000000060024723e */ /* 0x000fe400000010ff */
[----:B------:R-:W-:Y:S02]  /*a2f0*/  LOP3.LUT R0, R5, 0xff, RZ, 0xc0, !PT ;  /* 0x000000ff05007812 */ /* 0x000fe400078ec0ff */
[----:B------:R-:W-:Y:S02]  /*a300*/  FSEL R6, R242, RZ, P5 ;  /* 0x000000fff2067208 */ /* 0x000fe40002800000 */
[----:B------:R-:W-:Y:S02]  /*a310*/  ISETP.GE.U32.AND P5, PT, R209, R0, PT ;  /* 0x00000000d100720c */ /* 0x000fe40003fa6070 */
[----:B------:R-:W-:Y:S01]  /*a320*/  SHF.R.U32.HI R0, RZ, 0x18, R5 ;  /* 0x00000018ff007819 */ /* 0x000fe20000011605 */
[----:B------:R-:W-:-:S03]  /*a330*/  FADD.FTZ R6, R133, -R6 ;  /* 0x8000000685067221 */ /* 0x000fc60000010000 */
[----:B------:R-:W-:Y:S01]  /*a340*/  ISETP.GE.U32.AND P2, PT, R209, R0, PT ;  /* 0x00000000d100720c */ /* 0x000fe20003f46070 */
[----:B------:R-:W-:Y:S01]  /*a350*/  FMUL.FTZ R0, R6, c[0x0][0x23c] ;  /* 0x00008f0006007a20 */ /* 0x000fe20000410000 */
[----:B------:R-:W-:Y:S08]  /*a360*/  MUFU.EX2 R22, R27 ;  /* 0x0000001b00167308 */ /* 0x000ff00000000800 */
[----:B------:R-:W1:Y:S08]  /*a370*/  MUFU.EX2 R0, R0 ;  /* 0x0000000000007308 */ /* 0x000e700000000800 */
[----:B------:R-:W-:Y:S08]  /*a380*/  MUFU.EX2 R27, R81 ;  /* 0x00000051001b7308 */ /* 0x000ff00000000800 */
[----:B------:R-:W1:Y:S01]  /*a390*/  MUFU.EX2 R35, R84 ;  /* 0x0000005400237308 */ /* 0x000e620000000800 */
[----:B------:R-:W-:Y:S01]  /*a3a0*/  F2FP.BF16.PACK_AB R6, R34, R26 ;  /* 0x0000001a2206723e */ /* 0x000fe200000010ff */
[----:B------:R-:W-:Y:S01]  /*a3b0*/  IMAD.MOV.U32 R207, RZ, RZ, R130 ;  /* 0x000000ffffcf7224 */ /* 0x000fe200078e0082 */
[----:B---3--:R-:W-:Y:S01]  /*a3c0*/  LOP3.LUT R14, R115, UR15, R118, 0x96, !PT ;  /* 0x0000000f730e7c12 */ /* 0x008fe2000f8e9676 */
[----:B------:R-:W-:Y:S01]  /*a3d0*/  IMAD.MOV.U32 R187, RZ, RZ, R131 ;  /* 0x000000ffffbb7224 */ /* 0x000fe200078e0083 */
[----:B------:R-:W-:Y:S01]  /*a3e0*/  PRMT R180, R6, 0x7632, R180 ;  /* 0x0000763206b47816 */ /* 0x000fe200000000b4 */
[----:B------:R-:W-:Y:S01]  /*a3f0*/  IMAD.MOV.U32 R226, RZ, RZ, R117 ;  /* 0x000000ffffe27224 */ /* 0x000fe200078e0075 */
[----:B------:R-:W-:Y:S01]  /*a400*/  PRMT R179, R10, 0x7610, R179 ;  /* 0x000076100ab37816 */ /* 0x000fe200000000b3 */
        /* <DEDUP_REMOVED lines=9> */
[-C--:B-1----:R-:W-:Y:S02]  /*a4a0*/  FFMA.FTZ R37, R208, R0.reuse, R22 ;  /* 0x00000000d0257223 */ /* 0x082fe40000010016 */
        /* <DEDUP_REMOVED lines=32> */
[----:B------:R-:W-:Y:S01]  /*a6b0*/  F2FP.BF16.PACK_AB R0, R35, R27 ;  /* 0x0000001b2300723e */ /* 0x000fe200000010ff */
[----:B------:R-:W-:Y:S01]  /*a6c0*/  @!P6 HFMA2.BF16_V2 R45, -RZ.H0_H0, RZ.H0_H0, -R180.H0_H0 ;  /* 0x200000ffff2de231 */ /* 0x000fe200003409b4 */
[----:B------:R-:W-:Y:S01]  /*a6d0*/  PRMT R181, R6, 0x7610, R181 ;  /* 0x0000761006b57816 */ /* 0x000fe200000000b5 */
[----:B------:R-:W-:Y:S01]  /*a6e0*/  @!P5 HFMA2.BF16_V2 R44, -RZ.H0_H0, RZ.H0_H0, -R179.H0_H0 ;  /* 0x200000ffff2cd231 */ /* 0x000fe200003409b3 */
[----:B------:R-:W-:Y:S01]  /*a6f0*/  PRMT R178, R10, 0x7632, R178 ;  /* 0x000076320ab27816 */ /* 0x000fe200000000b2 */
[----:B------:R-:W-:Y:S01]  /*a700*/  IMAD.WIDE.U32 R6, R14, -0x2daee0ad, RZ ;  /* 0xd2511f530e067825 */ /* 0x000fe200078e00ff */
[----:B------:R-:W-:-:S02]  /*a710*/  PRMT R177, R0, 0x7610, R177 ;  /* 0x0000761000b17816 */ /* 0x000fc400000000b1 */
[----:B------:R-:W-:Y:S02]  /*a720*/  PRMT R176, R0, 0x7632, R176 ;  /* 0x0000763200b07816 */ /* 0x000fe400000000b0 */
[----:B------:R-:W-:Y:S02]  /*a730*/  PRMT R53, R181, 0x5410, R180 ;  /* 0x00005410b5357816 */ /* 0x000fe400000000b4 */
[C---:B------:R-:W-:Y:S02]  /*a740*/  LOP3.LUT R0, R2.reuse, 0xff, RZ, 0xc0, !PT ;  /* 0x000000ff02007812 */ /* 0x040fe400078ec0ff */
[----:B------:R-:W-:Y:S02]  /*a750*/  LOP3.LUT R21, R2, 0xffff, RZ, 0xc0, !PT ;  /* 0x0000ffff02157812 */ /* 0x000fe400078ec0ff */
[--C-:B------:R-:W-:Y:S02]  /*a760*/  SHF.R.U32.HI R23, RZ, 0x10, R2.reuse ;  /* 0x00000010ff177819 */ /* 0x100fe40000011602 */
[----:B------:R-:W-:-:S02]  /*a770*/  SHF.R.U32.HI R16, RZ, 0x18, R2 ;  /* 0x00000018ff107819 */ /* 0x000fc40000011602 */
[----:B------:R-:W-:Y:S02]  /*a780*/  @!P6 PRMT R180, R45, 0x5410, RZ ;  /* 0x000054102db4e816 */ /* 0x000fe400000000ff */
[----:B------:R-:W-:Y:S02]  /*a790*/  PRMT R45, R179, 0x5410, R178 ;  /* 0x00005410b32d7816 */ /* 0x000fe400000000b2 */
[----:B------:R-:W-:Y:S02]  /*a7a0*/  @!P5 PRMT R179, R44, 0x5410, RZ ;  /* 0x000054102cb3d816 */ /* 0x000fe400000000ff */
[----:B------:R-:W-:Y:S02]  /*a7b0*/  ISETP.GE.U32.AND P5, PT, R209, R0, PT ;  /* 0x00000000d100720c */ /* 0x000fe40003fa6070 */
[----:B------:R-:W-:Y:S01]  /*a7c0*/  LOP3.LUT R5, R5, 0xffff, RZ, 0xc0, !PT ;  /* 0x0000ffff05057812 */ /* 0x000fe200078ec0ff */
[----:B------:R-:W-:-:S03]  /*a7d0*/  @!P4 HFMA2.BF16_V2 R67, -RZ.H0_H0, RZ.H0_H0, -R181.H0_H0 ;  /* 0x200000ffff43c231 */ /* 0x000fc600003409b5 */
[----:B------:R-:W-:-:S04]  /*a7e0*/  SHF.R.U32.HI R5, RZ, 0x8, R5 ;  /* 0x00000008ff057819 */ /* 0x000fc80000011605 */
[----:B------:R-:W-:Y:S02]  /*a7f0*/  LOP3.LUT R5, R5, 0xffff, RZ, 0xc0, !PT ;  /* 0x0000ffff05057812 */ /* 0x000fe400078ec0ff */
[----:B------:R-:W-:Y:S02]  /*a800*/  @!P4 PRMT R181, R67, 0x5410, RZ ;  /* 0x0000541043b5c816 */ /* 0x000fe400000000ff */
[----:B------:R-:W-:Y:S01]  /*a810*/  ISETP.GE.U32.AND P4, PT, R209, R5, PT ;  /* 0x00000005d100720c */ /* 0x000fe20003f86070 */
[----:B------:R-:W-:Y:S01]  /*a820*/  IMAD.MOV.U32 R54, RZ, RZ, R248 ;  /* 0x000000ffff367224 */ /* 0x000fe200078e00f8 */
[----:B------:R-:W-:Y:S01]  /*a830*/  @!P2 HFMA2.BF16_V2 R49, -RZ.H0_H0, RZ.H0_H0, -R176.H0_H0 ;  /* 0x200000ffff31a231 */ /* 0x000fe200003409b0 */
[----:B------:R1:W-:Y:S01]  /*a840*/  MUFU.EX2 R248, R112 ;  /* 0x0000007000f87308 */ /* 0x0003e20000000800 */
[----:B------:R-:W-:-:S03]  /*a850*/  PRMT R44, R177, 0x5410, R176 ;  /* 0x00005410b12c7816 */ /* 0x000fc600000000b0 */
[----:B------:R-:W-:Y:S01]  /*a860*/  @!P2 PRMT R176, R49, 0x5410, RZ ;  /* 0x0000541031b0a816 */ /* 0x000fe200000000ff */
[----:B-1----:R-:W1:Y:S05]  /*a870*/  LDC.U8 R112, c[0x0][0x2d8] ;  /* 0x0000b600ff707b82 */ /* 0x002e6a0000000000 */
[----:B------:R-:W-:Y:S01]  /*a880*/  @!P4 HFMA2.BF16_V2 R51, -RZ.H0_H0, RZ.H0_H0, -R178.H0_H0 ;  /* 0x200000ffff33c231 */ /* 0x000fe200003409b2 */
[----:B------:R-:W-:Y:S01]  /*a890*/  PRMT R175, R36, 0x7610, R175 ;  /* 0x0000761024af7816 */ /* 0x000fe200000000af */
[----:B------:R-:W-:-:S03]  /*a8a0*/  IMAD.MOV.U32 R93, RZ, RZ, R207 ;  /* 0x000000ffff5d7224 */ /* 0x000fc600078e00cf */
[----:B------:R-:W-:Y:S01]  /*a8b0*/  @!P4 PRMT R178, R51, 0x5410, RZ ;  /* 0x0000541033b2c816 */ /* 0x000fe200000000ff */
[----:B------:R-:W-:Y:S01]  /*a8c0*/  IMAD.MOV.U32 R51, RZ, RZ, R231 ;  /* 0x000000ffff337224 */ /* 0x000fe200078e00e7 */
[----:B------:R-:W-:Y:S01]  /*a8d0*/  @!P5 HFMA2.BF16_V2 R38, -RZ.H0_H0, RZ.H0_H0, -R175.H0_H0 ;  /* 0x200000ffff26d231 */ /* 0x000fe200003409af */
[----:B------:R-:W-:Y:S01]  /*a8e0*/  PRMT R174, R36, 0x7632, R174 ;  /* 0x0000763224ae7816 */ /* 0x000fe200000000ae */
[----:B------:R-:W-:Y:S01]  /*a8f0*/  FMUL.FTZ R231, R79, R4 ;  /* 0x000000044fe77220 */ /* 0x000fe20000410000 */
[----:B--2---:R-:W-:-:S05]  /*a900*/  LOP3.LUT R2, R9, UR14, R114, 0x96, !PT ;  /* 0x0000000e09027c12 */ /* 0x004fca000f8e9672 */
[----:B------:R-:W-:-:S05]  /*a910*/  IMAD.WIDE.U32 R2, R2, -0x2daee0ad, RZ ;  /* 0xd2511f5302027825 */ /* 0x000fca00078e00ff */
[----:B------:R-:W-:Y:S02]  /*a920*/  LOP3.LUT R3, R3, UR11, R6, 0x96, !PT ;  /* 0x0000000b03037c12 */ /* 0x000fe4000f8e9606 */
[----:B----4-:R-:W-:-:S05]  /*a930*/  LOP3.LUT R0, R7, UR13, R68, 0x96, !PT ;  /* 0x0000000d07007c12 */ /* 0x010fca000f8e9644 */
[----:B------:R-:W-:-:S04]  /*a940*/  IMAD.WIDE.U32 R10, R0, -0x326172a9, RZ ;  /* 0xcd9e8d57000a7825 */ /* 0x000fc800078e00ff */
[----:B------:R-:W-:Y:S01]  /*a950*/  IMAD.WIDE.U32 R6, R3, -0x326172a9, RZ ;  /* 0xcd9e8d5703067825 */ /* 0x000fe200078e00ff */
[----:B------:R-:W-:-:S05]  /*a960*/  LOP3.LUT R0, R11, UR12, R8, 0x96, !PT ;  /* 0x0000000c0b007c12 */ /* 0x000fca000f8e9608 */
[----:B------:R-:W-:Y:S01]  /*a970*/  IMAD.WIDE.U32 R8, R0, -0x2daee0ad, RZ ;  /* 0xd2511f5300087825 */ /* 0x000fe200078e00ff */
[----:B------:R-:W-:-:S05]  /*a980*/  LOP3.LUT R0, R7, UR10, R10, 0x96, !PT ;  /* 0x0000000a07007c12 */ /* 0x000fca000f8e960a */
[----:B------:R-:W-:Y:S01]  /*a990*/  IMAD.WIDE.U32 R14, R0, -0x2daee0ad, RZ ;  /* 0xd2511f53000e7825 */ /* 0x000fe200078e00ff */
[----:B------:R-:W-:-:S04]  /*a9a0*/  LOP3.LUT R5, R9, UR9, R2, 0x96, !PT ;  /* 0x0000000909057c12 */ /* 0x000fc8000f8e9602 */
[----:B------:R-:W-:-:S05]  /*a9b0*/  LOP3.LUT R2, R15, UR7, R8, 0x96, !PT ;  /* 0x000000070f027c12 */ /* 0x000fca000f8e9608 */
[----:B------:R-:W-:-:S05]  /*a9c0*/  IMAD.WIDE.U32 R2, R2, -0x326172a9, RZ ;  /* 0xcd9e8d5702027825 */ /* 0x000fca00078e00ff */
[----:B------:R-:W-:-:S04]  /*a9d0*/  LOP3.LUT R0, R2, 0xff, RZ, 0xc0, !PT ;  /* 0x000000ff02007812 */ /* 0x000fc800078ec0ff */
[----:B------:R-:W-:Y:S02]  /*a9e0*/  ISETP.GE.U32.AND P2, PT, R209, R0, PT ;  /* 0x00000000d100720c */ /* 0x000fe40003f46070 */
[----:B------:R-:W-:Y:S01]  /*a9f0*/  SHF.R.U32.HI R0, RZ, 0x8, R21 ;  /* 0x00000008ff007819 */ /* 0x000fe20000011615 */
[----:B------:R-:W-:Y:S02]  /*aa00*/  FADD.FTZ R11, R25, R97 ;  /* 0x00000061190b7221 */ /* 0x000fe40000010000 */
[----:B------:R-:W2:Y:S01]  /*aa10*/  LDL.LU R25, [R1+0x88] ;  /* 0x0000880001197983 */ /* 0x000ea20000300800 */
[----:B------:R-:W-:Y:S01]  /*aa20*/  LOP3.LUT R0, R0, 0xffff, RZ, 0xc0, !PT ;  /* 0x0000ffff00007812 */ /* 0x000fe200078ec0ff */
[----:B------:R-:W-:-:S03]  /*aa30*/  IMAD.WIDE.U32 R8, R5, -0x326172a9, RZ ;  /* 0xcd9e8d5705087825 */ /* 0x000fc600078e00ff */
[----:B------:R-:W-:Y:S01]  /*aa40*/  ISETP.GE.U32.AND P4, PT, R209, R0, PT ;  /* 0x00000000d100720c */ /* 0x000fe20003f86070 */
[----:B------:R-:W-:Y:S02]  /*aa50*/  IMAD.MOV.U32 R68, RZ, RZ, R243 ;  /* 0x000000ffff447224 */ /* 0x000fe400078e00f3 */
[----:B------:R3:W4:Y:S01]  /*aa60*/  MUFU.EX2 R243, R113 ;  /* 0x0000007100f37308 */ /* 0x0007220000000800 */
[----:B------:R-:W-:Y:S01]  /*aa70*/  LOP3.LUT R8, R3, UR17, R8, 0x96, !PT ;  /* 0x0000001103087c12 */ /* 0x000fe2000f8e9608 */
[----:B------:R-:W-:Y:S01]  /*aa80*/  IMAD.MOV.U32 R79, RZ, RZ, R93 ;  /* 0x000000ffff4f7224 */ /* 0x000fe200078e005d */
[----:B------:R-:W-:Y:S01]  /*aa90*/  LOP3.LUT R0, R23, 0xff, RZ, 0xc0, !PT ;  /* 0x000000ff17007812 */ /* 0x000fe200078ec0ff */
[----:B------:R-:W-:Y:S01]  /*aaa0*/  IMAD.MOV.U32 R93, RZ, RZ, R130 ;  /* 0x000000ffff5d7224 */ /* 0x000fe200078e0082 */
[----:B------:R-:W-:Y:S02]  /*aab0*/  LOP3.LUT R3, R2, 0xffff, RZ, 0xc0, !PT ;  /* 0x0000ffff02037812 */ /* 0x000fe400078ec0ff */
[----:B------:R-:W-:-:S02]  /*aac0*/  PRMT R23, R175, 0x5410, R174 ;  /* 0x00005410af177816 */ /* 0x000fc400000000ae */
[----:B------:R-:W-:Y:S02]  /*aad0*/  @!P5 PRMT R175, R38, 0x5410, RZ ;  /* 0x0000541026afd816 */ /* 0x000fe400000000ff */
[----:B-1----:R-:W-:Y:S02]  /*aae0*/  ISETP.GE.U32.AND P5, PT, R112, R0, PT ;  /* 0x000000007000720c */ /* 0x002fe40003fa6070 */
[----:B------:R-:W-:Y:S01]  /*aaf0*/  SHF.R.U32.HI R0, RZ, 0x8, R3 ;  /* 0x00000008ff007819 */ /* 0x000fe20000011603 */
[----:B---3--:R-:W-:Y:S02]  /*ab00*/  IMAD.MOV.U32 R113, RZ, RZ, R79 ;  /* 0x000000ffff717224 */ /* 0x008fe400078e004f */
[----:B------:R-:W-:Y:S01]  /*ab10*/  IMAD.MOV.U32 R79, RZ, RZ, R93 ;  /* 0x000000ffff4f7224 */ /* 0x000fe200078e005d */
[----:B------:R-:W-:Y:S01]  /*ab20*/  @!P4 HFMA2.BF16_V2 R39, -RZ.H0_H0, RZ.H0_H0, -R174.H0_H0 ;  /* 0x200000ffff27c231 */ /* 0x000fe200003409ae */
[----:B------:R-:W-:Y:S02]  /*ab30*/  IMAD.MOV.U32 R93, RZ, RZ, R250 ;  /* 0x000000ffff5d7224 */ /* 0x000fe400078e00fa */
[----:B------:R-:W3:Y:S01]  /*ab40*/  LDL R250, [R1+0xa8] ;  /* 0x0000a80001fa7983 */ /* 0x000ee20000100800 */
[----:B------:R-:W-:-:S02]  /*ab50*/  LOP3.LUT R0, R0, 0xffff, RZ, 0xc0, !PT ;  /* 0x0000ffff00007812 */ /* 0x000fc400078ec0ff */
[----:B------:R-:W-:Y:S02]  /*ab60*/  @!P4 PRMT R174, R39, 0x5410, RZ ;  /* 0x0000541027aec816 */ /* 0x000fe400000000ff */
[----:B------:R-:W-:Y:S02]  /*ab70*/  ISETP.GE.U32.AND P4, PT, R112, R0, PT ;  /* 0x000000007000720c */ /* 0x000fe40003f86070 */
[----:B----4-:R-:W-:Y:S01]  /*ab80*/  F2FP.BF16.PACK_AB R0, R243, R248 ;  /* 0x000000f8f300723e */ /* 0x010fe200000010ff */
[----:B------:R-:W-:Y:S01]  /*ab90*/  @!P3 HFMA2.BF16_V2 R50, -RZ.H0_H0, RZ.H0_H0, -R177.H0_H0 ;  /* 0x200000ffff32b231 */ /* 0x000fe200003409b1 */
[----:B------:R-:W-:Y:S02]  /*aba0*/  LOP3.LUT R9, R9, UR8, R6, 0x96, !PT ;  /* 0x0000000809097c12 */ /* 0x000fe4000f8e9606 */
[----:B------:R-:W-:Y:S02]  /*abb0*/  PRMT R173, R0, 0x7610, R173 ;  /* 0x0000761000ad7816 */ /* 0x000fe400000000ad */
[----:B------:R-:W-:-:S02]  /*abc0*/  SHF.R.U32.HI R6, RZ, 0x10, R2 ;  /* 0x00000010ff067819 */ /* 0x000fc40000011602 */
[----:B------:R-:W-:Y:S01]  /*abd0*/  SHF.R.U32.HI R2, RZ, 0x18, R2 ;  /* 0x00000018ff027819 */ /* 0x000fe20000011602 */
[----:B------:R-:W-:Y:S01]  /*abe0*/  @!P5 HFMA2.BF16_V2 R40, -RZ.H0_H0, RZ.H0_H0, -R173.H0_H0 ;  /* 0x200000ffff28d231 */ /* 0x000fe200003409ad */
[----:B------:R-:W-:Y:S02]  /*abf0*/  @!P3 PRMT R177, R50, 0x5410, RZ ;  /* 0x0000541032b1b816 */ /* 0x000fe400000000ff */
[C---:B------:R-:W-:Y:S02]  /*ac00*/  ISETP.GE.U32.AND P3, PT, R209.reuse, R16, PT ;  /* 0x00000010d100720c */ /* 0x040fe40003f66070 */
[----:B------:R-:W-:Y:S02]  /*ac10*/  PRMT R172, R0, 0x7632, R172 ;  /* 0x0000763200ac7816 */ /* 0x000fe400000000ac */
[----:B------:R-:W-:Y:S02]  /*ac20*/  ISETP.GE.U32.AND P6, PT, R209, R2, PT ;  /* 0x00000002d100720c */ /* 0x000fe40003fc6070 */
[----:B------:R-:W-:Y:S01]  /*ac30*/  LOP3.LUT R2, R8, 0xff, RZ, 0xc0, !PT ;  /* 0x000000ff08027812 */ /* 0x000fe200078ec0ff */
[----:B------:R-:W1:Y:S01]  /*ac40*/  MUFU.EX2 R0, R64 ;  /* 0x0000004000007308 */ /* 0x000e620000000800 */
[----:B------:R-:W-:-:S02]  /*ac50*/  PRMT R36, R173, 0x5410, R172 ;  /* 0x00005410ad247816 */ /* 0x000fc400000000ac */
[----:B------:R-:W-:Y:S02]  /*ac60*/  @!P5 PRMT R173, R40, 0x5410, RZ ;  /* 0x0000541028add816 */ /* 0x000fe400000000ff */
[----:B------:R-:W-:Y:S02]  /*ac70*/  ISETP.GE.U32.AND P5, PT, R112, R2, PT ;  /* 0x000000027000720c */ /* 0x000fe40003fa6070 */
[----:B------:R-:W-:Y:S01]  /*ac80*/  LOP3.LUT R2, R8, 0xffff, RZ, 0xc0, !PT ;  /* 0x0000ffff08027812 */ /* 0x000fe200078ec0ff */
[----:B------:R-:W-:-:S03]  /*ac90*/  @!P3 HFMA2.BF16_V2 R41, -RZ.H0_H0, RZ.H0_H0, -R172.H0_H0 ;  /* 0x200000ffff29b231 */ /* 0x000fc600003409ac */
[----:B------:R-:W-:Y:S01]  /*aca0*/  SHF.R.U32.HI R2, RZ, 0x8, R2 ;  /* 0x00000008ff027819 */ /* 0x000fe20000011602 */
[----:B------:R-:W-:Y:S03]  /*acb0*/  MUFU.EX2 R5, R65 ;  /* 0x0000004100057308 */ /* 0x000fe60000000800 */
[----:B------:R-:W-:Y:S02]  /*acc0*/  LOP3.LUT R2, R2, 0xffff, RZ, 0xc0, !PT ;  /* 0x0000ffff02027812 */ /* 0x000fe400078ec0ff */
[----:B------:R-:W-:-:S03]  /*acd0*/  @!P3 PRMT R172, R41, 0x5410, RZ ;  /* 0x0000541029acb816 */ /* 0x000fc600000000ff */
[----:B------:R-:W4:Y:S01]  /*ace0*/  MUFU.EX2 R7, R66 ;  /* 0x0000004200077308 */ /* 0x000f220000000800 */
[----:B------:R-:W-:Y:S01]  /*acf0*/  ISETP.GE.U32.AND P3, PT, R112, R2, PT ;  /* 0x000000027000720c */ /* 0x000fe20003f66070 */
[----:B------:R-:W-:Y:S01]  /*ad00*/  IMAD.MOV.U32 R81, RZ, RZ, R205 ;  /* 0x000000ffff517224 */ /* 0x000fe200078e00cd */
[----:B-1----:R-:W-:Y:S01]  /*ad10*/  F2FP.BF16.PACK_AB R2, R0, R22 ;  /* 0x000000160002723e */ /* 0x002fe200000010ff */
        /* <DEDUP_REMOVED lines=46> */
[----:B------:R-:W-:-:S02]  /*b000*/  PRMT R4, R2, 0x7610, R4 ;  /* 0x0000761002047816 */ /* 0x000fc40000000004 */
[----:B------:R-:W-:-:S03]  /*b010*/  PRMT R16, R2, 0x7632, R16 ;  /* 0x0000763202107816 */ /* 0x000fc60000000010 */
[----:B------:R-:W-:Y:S01]  /*b020*/  @!P5 HFMA2.BF16_V2 R42, -RZ.H0_H0, RZ.H0_H0, -R4.H0_H0 ;  /* 0x200000ffff2ad231 */ /* 0x000fe20000340904 */
[----:B------:R-:W-:Y:S02]  /*b030*/  LOP3.LUT R2, R6, 0xff, RZ, 0xc0, !PT ;  /* 0x000000ff06027812 */ /* 0x000fe400078ec0ff */
[----:B----4-:R-:W-:Y:S02]  /*b040*/  F2FP.BF16.PACK_AB R6, R7, R5 ;  /* 0x000000050706723e */ /* 0x010fe400000010ff */
[----:B------:R-:W-:Y:S02]  /*b050*/  PRMT R38, R4, 0x5410, R16 ;  /* 0x0000541004267816 */ /* 0x000fe40000000010 */
[----:B------:R-:W-:Y:S02]  /*b060*/  @!P5 PRMT R4, R42, 0x5410, RZ ;  /* 0x000054102a04d816 */ /* 0x000fe400000000ff */
[----:B------:R-:W-:Y:S01]  /*b070*/  ISETP.GE.U32.AND P5, PT, R112, R2, PT ;  /* 0x000000027000720c */ /* 0x000fe20003fa6070 */
[----:B------:R-:W-:Y:S01]  /*b080*/  IMAD.WIDE.U32 R2, R9, -0x2daee0ad, RZ ;  /* 0xd2511f5309027825 */ /* 0x000fe200078e00ff */
[----:B------:R-:W-:-:S02]  /*b090*/  PRMT R139, R6, 0x7610, R139 ;  /* 0x00007610068b7816 */ /* 0x000fc4000000008b */
[----:B------:R-:W-:Y:S01]  /*b0a0*/  PRMT R138, R6, 0x7632, R138 ;  /* 0x00007632068a7816 */ /* 0x000fe2000000008a */
[----:B------:R-:W-:Y:S01]  /*b0b0*/  FADD.FTZ R10, R0, R37 ;  /* 0x00000025000a7221 */ /* 0x000fe20000010000 */
[----:B------:R-:W-:Y:S01]  /*b0c0*/  LOP3.LUT R0, R3, UR16, R14, 0x96, !PT ;  /* 0x0000001003007c12 */ /* 0x000fe2000f8e960e */
[----:B------:R-:W-:Y:S01]  /*b0d0*/  @!P2 HFMA2.BF16_V2 R47, -RZ.H0_H0, RZ.H0_H0, -R139.H0_H0 ;  /* 0x200000ffff2fa231 */ /* 0x000fe2000034098b */
[C---:B------:R-:W-:Y:S02]  /*b0e0*/  LOP3.LUT R9, R2.reuse, 0xff, RZ, 0xc0, !PT ;  /* 0x000000ff02097812 */ /* 0x040fe400078ec0ff */
[----:B------:R-:W-:Y:S02]  /*b0f0*/  LOP3.LUT R3, R2, 0xffff, RZ, 0xc0, !PT ;  /* 0x0000ffff02037812 */ /* 0x000fe400078ec0ff */
[--C-:B------:R-:W-:Y:S02]  /*b100*/  SHF.R.U32.HI R14, RZ, 0x10, R2.reuse ;  /* 0x00000010ff0e7819 */ /* 0x100fe40000011602 */
[----:B------:R-:W-:-:S02]  /*b110*/  SHF.R.U32.HI R2, RZ, 0x18, R2 ;  /* 0x00000018ff027819 */ /* 0x000fc40000011602 */
[----:B------:R-:W-:Y:S02]  /*b120*/  PRMT R37, R139, 0x5410, R138 ;  /* 0x000054108b257816 */ /* 0x000fe4000000008a */
[----:B------:R-:W-:Y:S02]  /*b130*/  @!P2 PRMT R139, R47, 0x5410, RZ ;  /* 0x000054102f8ba816 */ /* 0x000fe400000000ff */
[----:B------:R-:W-:Y:S02]  /*b140*/  ISETP.GE.U32.AND P2, PT, R112, R2, PT ;  /* 0x000000027000720c */ /* 0x000fe40003f46070 */
[----:B------:R-:W-:Y:S01]  /*b150*/  SHF.R.U32.HI R2, RZ, 0x8, R3 ;  /* 0x00000008ff027819 */ /* 0x000fe20000011603 */
[----:B------:R-:W-:Y:S01]  /*b160*/  @!P4 HFMA2.BF16_V2 R46, -RZ.H0_H0, RZ.H0_H0, -R138.H0_H0 ;  /* 0x200000ffff2ec231 */ /* 0x000fe2000034098a */
[----:B------:R-:W-:Y:S02]  /*b170*/  PRMT R137, R48, 0x7610, R137 ;  /* 0x0000761030897816 */ /* 0x000fe40000000089 */
[----:B------:R-:W-:-:S02]  /*b180*/  LOP3.LUT R2, R2, 0xffff, RZ, 0xc0, !PT ;  /* 0x0000ffff02027812 */ /* 0x000fc400078ec0ff */
[----:B------:R-:W-:Y:S01]  /*b190*/  @!P4 PRMT R138, R46, 0x5410, RZ ;  /* 0x000054102e8ac816 */ /* 0x000fe200000000ff */
[----:B------:R-:W-:Y:S01]  /*b1a0*/  @!P5 HFMA2.BF16_V2 R52, -RZ.H0_H0, RZ.H0_H0, -R137.H0_H0 ;  /* 0x200000ffff34d231 */ /* 0x000fe20000340989 */
[----:B------:R-:W-:Y:S02]  /*b1b0*/  PRMT R136, R48, 0x7632, R136 ;  /* 0x0000763230887816 */ /* 0x000fe40000000088 */
[----:B------:R-:W-:Y:S01]  /*b1c0*/  ISETP.GE.U32.AND P4, PT, R112, R2, PT ;  /* 0x000000027000720c */ /* 0x000fe20003f86070 */
[----:B------:R-:W-:Y:S01]  /*b1d0*/  IMAD.MOV.U32 R94, RZ, RZ, R210 ;  /* 0x000000ffff5e7224 */ /* 0x000fe200078e00d2 */
[----:B------:R-:W-:Y:S01]  /*b1e0*/  LOP3.LUT R2, R0, 0xff, RZ, 0xc0, !PT ;  /* 0x000000ff00027812 */ /* 0x000fe200078ec0ff */
[----:B------:R-:W-:Y:S01]  /*b1f0*/  MUFU.EX2 R6, R82 ;  /* 0x0000005200067308 */ /* 0x000fe20000000800 */
[----:B------:R-:W-:Y:S02]  /*b200*/  PRMT R22, R137, 0x5410, R136 ;  /* 0x0000541089167816 */ /* 0x000fe40000000088 */
[----:B------:R-:W-:-:S02]  /*b210*/  @!P5 PRMT R137, R52, 0x5410, RZ ;  /* 0x000054103489d816 */ /* 0x000fc400000000ff */
[----:B------:R-:W-:-:S03]  /*b220*/  ISETP.GE.U32.AND P5, PT, R112, R2, PT ;  /* 0x000000027000720c */ /* 0x000fc60003fa6070 */
[----:B------:R-:W1:Y:S01]  /*b230*/  MUFU.EX2 R210, R83 ;  /* 0x0000005300d27308 */ /* 0x000e620000000800 */
[----:B------:R-:W-:Y:S01]  /*b240*/  LOP3.LUT R2, R0, 0xffff, RZ, 0xc0, !PT ;  /* 0x0000ffff00027812 */ /* 0x000fe200078ec0ff */
[----:B------:R-:W-:-:S03]  /*b250*/  @!P6 HFMA2.BF16_V2 R55, -RZ.H0_H0, RZ.H0_H0, -R136.H0_H0 ;  /* 0x200000ffff37e231 */ /* 0x000fc60000340988 */
[----:B------:R-:W-:-:S04]  /*b260*/  SHF.R.U32.HI R2, RZ, 0x8, R2 ;  /* 0x00000008ff027819 */ /* 0x000fc80000011602 */
[----:B------:R-:W-:Y:S02]  /*b270*/  LOP3.LUT R2, R2, 0xffff, RZ, 0xc0, !PT ;  /* 0x0000ffff02027812 */ /* 0x000fe400078ec0ff */
[----:B------:R-:W-:Y:S02]  /*b280*/  @!P6 PRMT R136, R55, 0x5410, RZ ;  /* 0x000054103788e816 */ /* 0x000fe400000000ff */
[----:B------:R-:W-:Y:S02]  /*b290*/  ISETP.GE.U32.AND P6, PT, R112, R2, PT ;  /* 0x000000027000720c */ /* 0x000fe40003fc6070 */
[----:B-1----:R-:W-:-:S04]  /*b2a0*/  F2FP.BF16.PACK_AB R2, R210, R6 ;  /* 0x00000006d202723e */ /* 0x002fc800000010ff */
[C---:B------:R-:W-:Y:S01]  /*b2b0*/  PRMT R135, R2.reuse, 0x7610, R135 ;  /* 0x0000761002877816 */ /* 0x040fe20000000087 */
[----:B------:R-:W-:Y:S01]  /*b2c0*/  IMAD.MOV.U32 R64, RZ, RZ, R240 ;  /* 0x000000ffff407224 */ /* 0x000fe200078e00f0 */
[----:B------:R-:W-:Y:S01]  /*b2d0*/  PRMT R134, R2, 0x7632, R134 ;  /* 0x0000763202867816 */ /* 0x000fe20000000086 */
[----:B------:R-:W-:Y:S01]  /*b2e0*/  IMAD.MOV.U32 R65, RZ, RZ, R241 ;  /* 0x000000ffff417224 */ /* 0x000fe200078e00f1 */
[----:B------:R-:W-:Y:S01]  /*b2f0*/  MUFU.EX2 R240, R86 ;  /* 0x0000005600f07308 */ /* 0x000fe20000000800 */
[----:B------:R-:W-:Y:S01]  /*b300*/  @!P5 HFMA2.BF16_V2 R56, -RZ.H0_H0, RZ.H0_H0, -R135.H0_H0 ;  /* 0x200000ffff38d231 */ /* 0x000fe20000340987 */
[----:B------:R-:W-:Y:S01]  /*b310*/  SHF.R.U32.HI R2, RZ, 0x18, R8 ;  /* 0x00000018ff027819 */ /* 0x000fe20000011608 */
[----:B------:R-:W-:Y:S01]  /*b320*/  IMAD.MOV.U32 R41, RZ, RZ, R51 ;  /* 0x000000ffff297224 */ /* 0x000fe200078e0033 */
[----:B------:R-:W-:-:S04]  /*b330*/  PRMT R51, R135, 0x5410, R134 ;  /* 0x0000541087337816 */ /* 0x000fc80000000086 */
[----:B------:R-:W1:Y:S01]  /*b340*/  MUFU.EX2 R241, R85 ;  /* 0x0000005500f17308 */ /* 0x000e620000000800 */
[----:B------:R-:W-:Y:S01]  /*b350*/  @!P5 PRMT R135, R56, 0x5410, RZ ;  /* 0x000054103887d816 */ /* 0x000fe200000000ff */
[----:B------:R-:W-:Y:S01]  /*b360*/  @!P3 HFMA2.BF16_V2 R43, -RZ.H0_H0, RZ.H0_H0, -R16.H0_H0 ;  /* 0x200000ffff2bb231 */ /* 0x000fe20000340910 */
[----:B------:R-:W-:Y:S02]  /*b370*/  ISETP.GE.U32.AND P5, PT, R112, R2, PT ;  /* 0x000000027000720c */ /* 0x000fe40003fa6070 */
[----:B------:R-:W-:Y:S01]  /*b380*/  SHF.R.U32.HI R2, RZ, 0x10, R8 ;  /* 0x00000010ff027819 */ /* 0x000fe20000011608 */
[----:B------:R-:W-:Y:S01]  /*b390*/  @!P6 HFMA2.BF16_V2 R57, -RZ.H0_H0, RZ.H0_H0, -R134.H0_H0 ;  /* 0x200000ffff39e231 */ /* 0x000fe20000340986 */
[----:B------:R-:W-:Y:S02]  /*b3a0*/  @!P3 PRMT R16, R43, 0x5410, RZ ;  /* 0x000054102b10b816 */ /* 0x000fe400000000ff */
[----:B------:R-:W-:Y:S02]  /*b3b0*/  LOP3.LUT R2, R2, 0xff, RZ, 0xc0, !PT ;  /* 0x000000ff02027812 */ /* 0x000fe400078ec0ff */
[----:B------:R-:W-:-:S02]  /*b3c0*/  ISETP.GE.U32.AND P3, PT, R112, R9, PT ;  /* 0x000000097000720c */ /* 0x000fc40003f66070 */
[----:B------:R-:W-:Y:S02]  /*b3d0*/  @!P6 PRMT R134, R57, 0x5410, RZ ;  /* 0x000054103986e816 */ /* 0x000fe400000000ff */
[----:B------:R-:W-:Y:S02]  /*b3e0*/  ISETP.GE.U32.AND P6, PT, R112, R2, PT ;  /* 0x000000027000720c */ /* 0x000fe40003fc6070 */
[----:B-1----:R-:W-:Y:S01]  /*b3f0*/  F2FP.BF16.PACK_AB R2, R240, R241 ;  /* 0x000000f1f002723e */ /* 0x002fe200000010ff */
[----:B------:R-:W-:-:S03]  /*b400*/  IMAD.MOV.U32 R75, RZ, RZ, R129 ;  /* 0x000000ffff4b7224 */ /* 0x000fc600078e0081 */
[C---:B------:R-:W-:Y:S01]  /*b410*/  PRMT R133, R2.reuse, 0x7610, R133 ;  /* 0x0000761002857816 */ /* 0x040fe20000000085 */
[----:B------:R-:W-:Y:S01]  /*b420*/  IMAD.MOV.U32 R95, RZ, RZ, R209 ;  /* 0x000000ffff5f7224 */ /* 0x000fe200078e00d1 */
[----:B------:R-:W-:Y:S01]  /*b430*/  PRMT R132, R2, 0x7632, R132 ;  /* 0x0000763202847816 */ /* 0x000fe20000000084 */
[----:B------:R-:W-:Y:S01]  /*b440*/  IMAD.MOV.U32 R129, RZ, RZ, R223 ;  /* 0x000000ffff817224 */ /* 0x000fe200078e00df */
[----:B------:R-:W-:Y:S01]  /*b450*/  MUFU.EX2 R209, R96 ;  /* 0x0000006000d17308 */ /* 0x000fe20000000800 */
[----:B------:R-:W-:Y:S01]  /*b460*/  @!P3 HFMA2.BF16_V2 R59, -RZ.H0_H0, RZ.H0_H0, -R133.H0_H0 ;  /* 0x200000ffff3bb231 */ /* 0x000fe20000340985 */
[----:B------:R-:W-:Y:S01]  /*b470*/  LOP3.LUT R2, R14, 0xff, RZ, 0xc0, !PT ;  /* 0x000000ff0e027812 */ /* 0x000fe200078ec0ff */
[----:B------:R-:W-:Y:S01]  /*b480*/  IMAD.MOV.U32 R40, RZ, RZ, R50 ;  /* 0x000000ffff287224 */ /* 0x000fe200078e0032 */
[----:B------:R-:W-:-:S04]  /*b490*/  PRMT R50, R133, 0x5410, R132 ;  /* 0x0000541085327816 */ /* 0x000fc80000000084 */
[----:B------:R-:W1:Y:S01]  /*b4a0*/  MUFU.EX2 R223, R87 ;  /* 0x0000005700df7308 */ /* 0x000e620000000800 */
[----:B------:R-:W-:Y:S01]  /*b4b0*/  @!P3 PRMT R133, R59, 0x5410, RZ ;  /* 0x000054103b85b816 */ /* 0x000fe200000000ff */
[----:B------:R-:W-:Y:S01]  /*b4c0*/  FADD.FTZ R3, R5, R10 ;  /* 0x0000000a05037221 */ /* 0x000fe20000010000 */
[----:B------:R-:W-:Y:S02]  /*b4d0*/  ISETP.GE.U32.AND P3, PT, R112, R2, PT ;  /* 0x000000027000720c */ /* 0x000fe40003f66070 */
[----:B------:R-:W-:Y:S01]  /*b4e0*/  SHF.R.U32.HI R2, RZ, 0x10, R0 ;  /* 0x00000010ff027819 */ /* 0x000fe20000011600 */
[----:B------:R-:W-:Y:S01]  /*b4f0*/  @!P4 HFMA2.BF16_V2 R58, -RZ.H0_H0, RZ.H0_H0, -R132.H0_H0 ;  /* 0x200000ffff3ac231 */ /* 0x000fe20000340984 */
[----:B------:R-:W-:Y:S02]  /*b500*/  FADD.FTZ R7, R7, R3 ;  /* 0x0000000307077221 */ /* 0x000fe40000010000 */
[----:B------:R-:W-:Y:S01]  /*b510*/  LOP3.LUT R3, R2, 0xff, RZ, 0xc0, !PT ;  /* 0x000000ff02037812 */ /* 0x000fe200078ec0ff */
[----:B------:R-:W-:Y:S01]  /*b520*/  IMAD.MOV.U32 R78, RZ, RZ, R208 ;  /* 0x000000ffff4e7224 */ /* 0x000fe200078e00d0 */
[----:B------:R-:W-:Y:S01]  /*b530*/  @!P4 PRMT R132, R58, 0x5410, RZ ;  /* 0x000054103a84c816 */ /* 0x000fe200000000ff */
[----:B------:R-:W-:Y:S01]  /*b540*/  FADD.FTZ R9, R26, R11 ;  /* 0x0000000b1a097221 */ /* 0x000fe20000010000 */
[----:B------:R-:W-:Y:S01]  /*b550*/  ISETP.GE.U32.AND P4, PT, R112, R3, PT ;  /* 0x000000037000720c */ /* 0x000fe20003f86070 */
[----:B------:R-:W-:Y:S01]  /*b560*/  MUFU.EX2 R2, R99 ;  /* 0x0000006300027308 */ /* 0x000fe20000000800 */
[----:B-1----:R-:W-:Y:S01]  /*b570*/  F2FP.BF16.PACK_AB R3, R209, R223 ;  /* 0x000000dfd103723e */ /* 0x002fe200000010ff */
[----:B------:R-:W-:-:S06]  /*b580*/  FADD.FTZ R5, R34, R9 ;  /* 0x0000000922057221 */ /* 0x000fcc0000010000 */
[----:B------:R-:W1:Y:S01]  /*b590*/  MUFU.EX2 R208, R100 ;  /* 0x0000006400d07308 */ /* 0x000e620000000800 */
[----:B------:R-:W-:Y:S01]  /*b5a0*/  PRMT R34, R3, 0x7610, R34 ;  /* 0x0000761003227816 */ /* 0x000fe20000000022 */
[----:B------:R-:W-:Y:S01]  /*b5b0*/  FADD.FTZ R8, R27, R5 ;  /* 0x000000051b087221 */ /* 0x000fe20000010000 */
[----:B------:R-:W-:-:S03]  /*b5c0*/  PRMT R27, R3, 0x7632, R27 ;  /* 0x00007632031b7816 */ /* 0x000fc6000000001b */
[----:B------:R-:W-:Y:S01]  /*b5d0*/  @!P3 HFMA2.BF16_V2 R60, -RZ.H0_H0, RZ.H0_H0, -R34.H0_H0 ;  /* 0x200000ffff3cb231 */ /* 0x000fe20000340922 */
[----:B------:R-:W-:Y:S02]  /*b5e0*/  SHF.R.U32.HI R0, RZ, 0x18, R0 ;  /* 0x00000018ff007819 */ /* 0x000fe40000011600 */
[----:B------:R-:W-:Y:S02]  /*b5f0*/  PRMT R49, R34, 0x5410, R27 ;  /* 0x0000541022317816 */ /* 0x000fe4000000001b */
[----:B------:R-:W-:Y:S02]  /*b600*/  @!P3 PRMT R34, R60, 0x5410, RZ ;  /* 0x000054103c22b816 */ /* 0x000fe400000000ff */
[----:B------:R-:W-:Y:S02]  /*b610*/  ISETP.GE.U32.AND P3, PT, R112, R0, PT ;  /* 0x000000007000720c */ /* 0x000fe40003f66070 */
[----:B-1----:R-:W-:Y:S01]  /*b620*/  F2FP.BF16.PACK_AB R0, R208, R2 ;  /* 0x00000002d000723e */ /* 0x002fe200000010ff */
[----:B------:R-:W-:-:S03]  /*b630*/  IMAD.MOV.U32 R130, RZ, RZ, R249 ;  /* 0x000000ffff827224 */ /* 0x000fc600078e00f9 */
[----:B------:R-:W-:Y:S01]  /*b640*/  PRMT R26, R0, 0x7632, R26 ;  /* 0x00007632001a7816 */ /* 0x000fe2000000001a */
[----:B------:R-:W-:Y:S01]  /*b650*/  FADD.FTZ R249, R2, R80 ;  /* 0x0000005002f97221 */ /* 0x000fe20000010000 */
[----:B------:R-:W-:Y:S01]  /*b660*/  @!P4 HFMA2.BF16_V2 R62, -RZ.H0_H0, RZ.H0_H0, -R0.H0_H0 ;  /* 0x200000ffff3ec231 */ /* 0x000fe20000340900 */
[C---:B------:R-:W-:Y:S02]  /*b670*/  @P4 PRMT R183, R0.reuse, 0x7610, R183 ;  /* 0x0000761000b74816 */ /* 0x040fe400000000b7 */
[----:B------:R-:W-:Y:S02]  /*b680*/  PRMT R48, R0, 0x5410, R26 ;  /* 0x0000541000307816 */ /* 0x000fe4000000001a */
[----:B------:R-:W-:Y:S02]  /*b690*/  LOP3.LUT R2, R115, UR15, R244, 0x96, !PT ;  /* 0x0000000f73027c12 */ /* 0x000fe4000f8e96f4 */
[----:B------:R-:W-:-:S03]  /*b6a0*/  LOP3.LUT R0, R65, UR4, R40, 0x96, !PT ;  /* 0x0000000441007c12 */ /* 0x000fc6000f8e9628 */
[----:B------:R-:W-:-:S04]  /*b6b0*/  IMAD.WIDE.U32 R2, R2, -0x2daee0ad, RZ ;  /* 0xd2511f5302027825 */ /* 0x000fc800078e00ff */
[----:B------:R-:W-:Y:S01]  /*b6c0*/  IMAD.WIDE.U32 R244, R0, -0x326172a9, RZ ;  /* 0xcd9e8d5700f47825 */ /* 0x000fe200078e00ff */
[----:B------:R-:W-:-:S04]  /*b6d0*/  LOP3.LUT R0, R3, UR13, R64, 0x96, !PT ;  /* 0x0000000d03007c12 */ /* 0x000fc8000f8e9640 */
[----:B------:R-:W-:Y:S01]  /*b6e0*/  LOP3.LUT R3, R245, UR14, R114, 0x96, !PT ;  /* 0x0000000ef5037c12 */ /* 0x000fe2000f8e9672 */
[----:B------:R-:W-:-:S04]  /*b6f0*/  FADD.FTZ R35, R35, R8 ;  /* 0x0000000823237221 */ /* 0x000fc80000010000 */
[----:B------:R-:W-:-:S04]  /*b700*/  IMAD.WIDE.U32 R8, R3, -0x2daee0ad, RZ ;  /* 0xd2511f5303087825 */ /* 0x000fc800078e00ff */
[----:B------:R-:W-:Y:S01]  /*b710*/  IMAD.WIDE.U32 R14, R0, -0x326172a9, RZ ;  /* 0xcd9e8d57000e7825 */ /* 0x000fe200078e00ff */
[----:B------:R-:W-:-:S05]  /*b720*/  LOP3.LUT R0, R9, UR11, R2, 0x96, !PT ;  /* 0x0000000b09007c12 */ /* 0x000fca000f8e9602 */
        /* <DEDUP_REMOVED lines=9> */
[----:B------:R-:W-:Y:S03]  /*b7c0*/  STG.E.U16 [R12.64+-0x40], R18 ;  /* 0xffffc0120c007986 */ /* 0x000fe6000c10151c */
[----:B------:R-:W-:Y:S01]  /*b7d0*/  IMAD.MOV.U32 R74, RZ, RZ, R252 ;  /* 0x000000ffff4a7224 */ /* 0x000fe200078e00fc */
[----:B------:R-:W-:Y:S01]  /*b7e0*/  STG.E.U16 [R12.64+-0x3e], R17 ;  /* 0xffffc2110c007986 */ /* 0x000fe2000c10151c */
[----:B------:R-:W-:Y:S01]  /*b7f0*/  FADD.FTZ R252, R6, R7 ;  /* 0x0000000706fc7221 */ /* 0x000fe20000010000 */
[----:B------:R-:W-:Y:S02]  /*b800*/  SHF.R.U32.HI R7, RZ, 0x10, R2 ;  /* 0x00000010ff077819 */ /* 0x000fe40000011602 */
[----:B------:R-:W-:Y:S01]  /*b810*/  STG.E.U16 [R32.64+-0x40], R20 ;  /* 0xffffc01420007986 */ /* 0x000fe2000c10151c */
[----:B------:R-:W-:-:S03]  /*b820*/  LOP3.LUT R0, R3, UR17, R8, 0x96, !PT ;  /* 0x0000001103007c12 */ /* 0x000fc6000f8e9608 */
[----:B------:R-:W-:Y:S01]  /*b830*/  STG.E.U16 [R32.64+-0x3e], R19 ;  /* 0xffffc21320007986 */ /* 0x000fe2000c10151c */
[C---:B------:R-:W-:Y:S02]  /*b840*/  LOP3.LUT R3, R2.reuse, 0xffff, RZ, 0xc0, !PT ;  /* 0x0000ffff02037812 */ /* 0x040fe400078ec0ff */
[----:B------:R-:W-:Y:S01]  /*b850*/  LOP3.LUT R8, R2, 0xff, RZ, 0xc0, !PT ;  /* 0x000000ff02087812 */ /* 0x000fe200078ec0ff */
[----:B------:R1:W-:Y:S01]  /*b860*/  STG.E.U16 [R30.64+-0x40], R4 ;  /* 0xffffc0041e007986 */ /* 0x0003e2000c10151c */
[----:B------:R-:W-:Y:S02]  /*b870*/  SHF.R.U32.HI R3, RZ, 0x8, R3 ;  /* 0x00000008ff037819 */ /* 0x000fe40000011603 */
[----:B------:R-:W-:Y:S02]  /*b880*/  LOP3.LUT R10, R9, UR8, R10, 0x96, !PT ;  /* 0x00000008090a7c12 */ /* 0x000fe4000f8e960a */
[----:B------:R-:W-:Y:S02]  /*b890*/  PRMT R15, R8, 0x5410, R3 ;  /* 0x00005410080f7816 */ /* 0x000fe40000000003 */
[----:B-1----:R-:W-:-:S02]  /*b8a0*/  SHF.R.U32.HI R4, RZ, 0x18, R2 ;  /* 0x00000018ff047819 */ /* 0x002fc40000011602 */
[----:B------:R-:W-:-:S04]  /*b8b0*/  LOP3.LUT R2, R7, 0xff, RZ, 0xc0, !PT ;  /* 0x000000ff07027812 */ /* 0x000fc800078ec0ff */
[----:B------:R-:W-:Y:S02]  /*b8c0*/  PRMT R11, R2, 0x5410, R4 ;  /* 0x00005410020b7816 */ /* 0x000fe40000000004 */
[----:B------:R-:W-:-:S04]  /*b8d0*/  LOP3.LUT R2, R0, 0xffff, RZ, 0xc0, !PT ;  /* 0x0000ffff00027812 */ /* 0x000fc800078ec0ff */
[----:B------:R-:W-:Y:S02]  /*b8e0*/  SHF.R.U32.HI R3, RZ, 0x8, R2 ;  /* 0x00000008ff037819 */ /* 0x000fe40000011602 */
[----:B------:R-:W-:Y:S02]  /*b8f0*/  LOP3.LUT R2, R0, 0xff, RZ, 0xc0, !PT ;  /* 0x000000ff00027812 */ /* 0x000fe400078ec0ff */
[--C-:B------:R-:W-:Y:S02]  /*b900*/  SHF.R.U32.HI R4, RZ, 0x10, R0.reuse ;  /* 0x00000010ff047819 */ /* 0x100fe40000011600 */
[----:B------:R-:W-:Y:S01]  /*b910*/  PRMT R9, R2, 0x5410, R3 ;  /* 0x0000541002097816 */ /* 0x000fe20000000003 */
[----:B------:R-:W-:Y:S01]  /*b920*/  IMAD.WIDE.U32 R2, R10, -0x2daee0ad, RZ ;  /* 0xd2511f530a027825 */ /* 0x000fe200078e00ff */
[----:B------:R-:W-:Y:S02]  /*b930*/  SHF.R.U32.HI R7, RZ, 0x18, R0 ;  /* 0x00000018ff077819 */ /* 0x000fe40000011600 */
[----:B------:R-:W-:-:S02]  /*b940*/  LOP3.LUT R4, R4, 0xff, RZ, 0xc0, !PT ;  /* 0x000000ff04047812 */ /* 0x000fc400078ec0ff */
[----:B------:R-:W-:Y:S02]  /*b950*/  LOP3.LUT R0, R3, UR16, R14, 0x96, !PT ;  /* 0x0000001003007c12 */ /* 0x000fe4000f8e960e */
[----:B------:R-:W-:Y:S02]  /*b960*/  PRMT R8, R4, 0x5410, R7 ;  /* 0x0000541004087816 */ /* 0x000fe40000000007 */
[----:B------:R-:W-:-:S04]  /*b970*/  LOP3.LUT R4, R0, 0xffff, RZ, 0xc0, !PT ;  /* 0x0000ffff00047812 */ /* 0x000fc800078ec0ff */
[----:B------:R-:W-:Y:S02]  /*b980*/  SHF.R.U32.HI R7, RZ, 0x8, R4 ;  /* 0x00000008ff077819 */ /* 0x000fe40000011604 */
[----:B------:R-:W-:-:S04]  /*b990*/  LOP3.LUT R4, R0, 0xff, RZ, 0xc0, !PT ;  /* 0x000000ff00047812 */ /* 0x000fc800078ec0ff */
[----:B------:R-:W-:Y:S02]  /*b9a0*/  PRMT R14, R4, 0x5410, R7 ;  /* 0x00005410040e7816 */ /* 0x000fe40000000007 */
[--C-:B------:R-:W-:Y:S02]  /*b9b0*/  SHF.R.U32.HI R7, RZ, 0x10, R0.reuse ;  /* 0x00000010ff077819 */ /* 0x100fe40000011600 */
[----:B------:R-:W-:Y:S02]  /*b9c0*/  SHF.R.U32.HI R4, RZ, 0x18, R0 ;  /* 0x00000018ff047819 */ /* 0x000fe40000011600 */
[----:B------:R-:W-:-:S04]  /*b9d0*/  LOP3.LUT R0, R7, 0xff, RZ, 0xc0, !PT ;  /* 0x000000ff07007812 */ /* 0x000fc800078ec0ff */
[----:B------:R-:W-:Y:S02]  /*b9e0*/  PRMT R7, R0, 0x5410, R4 ;  /* 0x0000541000077816 */ /* 0x000fe40000000004 */
[----:B------:R-:W-:-:S04]  /*b9f0*/  LOP3.LUT R0, R2, 0xffff, RZ, 0xc0, !PT ;  /* 0x0000ffff02007812 */ /* 0x000fc800078ec0ff */
[----:B------:R-:W-:Y:S02]  /*ba00*/  SHF.R.U32.HI R3, RZ, 0x8, R0 ;  /* 0x00000008ff037819 */ /* 0x000fe40000011600 */
[----:B------:R-:W-:-:S04]  /*ba10*/  LOP3.LUT R0, R2, 0xff, RZ, 0xc0, !PT ;  /* 0x000000ff02007812 */ /* 0x000fc800078ec0ff */
[----:B------:R-:W-:Y:S02]  /*ba20*/  PRMT R4, R0, 0x5410, R3 ;  /* 0x0000541000047816 */ /* 0x000fe40000000003 */
[--C-:B------:R-:W-:Y:S02]  /*ba30*/  SHF.R.U32.HI R0, RZ, 0x10, R2.reuse ;  /* 0x00000010ff007819 */ /* 0x100fe40000011602 */
[----:B------:R-:W-:Y:S02]  /*ba40*/  SHF.R.U32.HI R2, RZ, 0x18, R2 ;  /* 0x00000018ff027819 */ /* 0x000fe40000011602 */
[----:B------:R-:W-:Y:S02]  /*ba50*/  LOP3.LUT R0, R0, 0xff, RZ, 0xc0, !PT ;  /* 0x000000ff00007812 */ /* 0x000fe400078ec0ff */
[----:B------:R-:W-:Y:S01]  /*ba60*/  PRMT R64, R112, 0x7054, R112 ;  /* 0x0000705470407816 */ /* 0x000fe20000000070 */
[----:B------:R-:W-:Y:S01]  /*ba70*/  IMAD.MOV.U32 R97, RZ, RZ, R95 ;  /* 0x000000ffff617224 */ /* 0x000fe200078e005f */
[----:B------:R-:W-:Y:S01]  /*ba80*/  PRMT R17, R0, 0x5410, R2 ;  /* 0x0000541000117816 */ /* 0x000fe20000000002 */
[----:B------:R-:W-:-:S02]  /*ba90*/  IMAD.MOV.U32 R39, RZ, RZ, R94 ;  /* 0x000000ffff277224 */ /* 0x000fc400078e005e */
[----:B------:R-:W-:Y:S01]  /*baa0*/  HSET2.LE.AND R0, R15, R64, PT ;  /* 0x000000400f007233 */ /* 0x000fe20003803000 */
[----:B------:R-:W-:Y:S02]  /*bab0*/  IMAD.MOV.U32 R112, RZ, RZ, R78 ;  /* 0x000000ffff707224 */ /* 0x000fe400078e004e */
[----:B--2---:R-:W-:Y:S02]  /*bac0*/  IMAD.WIDE.U32 R18, R25, -0x326172a9, RZ ;  /* 0xcd9e8d5719127825 */ /* 0x004fe400078e00ff */
[----:B------:R-:W-:Y:S02]  /*bad0*/  LOP3.LUT R10, R0, R98, RZ, 0xc0, !PT ;  /* 0x00000062000a7212 */ /* 0x000fe400078ec0ff */
[----:B------:R-:W-:Y:S02]  /*bae0*/  IMAD.MOV.U32 R95, RZ, RZ, R75 ;  /* 0x000000ffff5f7224 */ /* 0x000fe400078e004b */
[----:B------:R-:W-:Y:S02]  /*baf0*/  IMAD.MOV.U32 R25, RZ, RZ, R97 ;  /* 0x000000ffff197224 */ /* 0x000fe400078e0061 */
[----:B------:R-:W-:-:S02]  /*bb00*/  IMAD.MOV.U32 R94, RZ, RZ, R74 ;  /* 0x000000ffff5e7224 */ /* 0x000fc400078e004a */
[----:B------:R-:W-:Y:S01]  /*bb10*/  IMAD.MOV.U32 R97, RZ, RZ, R39 ;  /* 0x000000ffff617224 */ /* 0x000fe200078e0027 */
[----:B------:R-:W-:Y:S01]  /*bb20*/  HSET2.LE.AND R0, R11, R64, PT ;  /* 0x000000400b007233 */ /* 0x000fe20003803000 */
        /* <DEDUP_REMOVED lines=8> */
[----:B------:R-:W-:Y:S01]  /*bbb0*/  LOP3.LUT R11, R0, R53, RZ, 0xc0, !PT ;  /* 0x00000035000b7212 */ /* 0x000fe200078ec0ff */
[----:B------:R-:W-:Y:S01]  /*bbc0*/  IMAD.MOV.U32 R79, RZ, RZ, R78 ;  /* 0x000000ffff4f7224 */ /* 0x000fe200078e004e */
[----:B------:R-:W-:Y:S01]  /*bbd0*/  HSET2.LE.AND R0, R14, R64, PT ;  /* 0x000000400e007233 */ /* 0x000fe20003803000 */
[----:B------:R-:W-:Y:S02]  /*bbe0*/  IMAD.MOV.U32 R78, RZ, RZ, R75 ;  /* 0x000000ffff4e7224 */ /* 0x000fe400078e004b */
[----:B------:R-:W-:-:S02]  /*bbf0*/  IMAD.MOV.U32 R75, RZ, RZ, R74 ;  /* 0x000000ffff4b7224 */ /* 0x000fc400078e004a */
[----:B------:R-:W-:Y:S02]  /*bc00*/  IMAD.MOV.U32 R74, RZ, RZ, R93 ;  /* 0x000000ffff4a7224 */ /* 0x000fe400078e005d */
[----:B------:R-:W-:Y:S02]  /*bc10*/  IMAD.MOV.U32 R93, RZ, RZ, R92 ;  /* 0x000000ffff5d7224 */ /* 0x000fe400078e005c */
[----:B------:R-:W-:Y:S01]  /*bc20*/  IMAD.MOV.U32 R92, RZ, RZ, R77 ;  /* 0x000000ffff5c7224 */ /* 0x000fe200078e004d */
[----:B------:R-:W-:Y:S01]  /*bc30*/  LOP3.LUT R128, R0, R45, RZ, 0xc0, !PT ;  /* 0x0000002d00807212 */ /* 0x000fe200078ec0ff */
[----:B------:R-:W-:Y:S01]  /*bc40*/  IMAD.MOV.U32 R77, RZ, RZ, R69 ;  /* 0x000000ffff4d7224 */ /* 0x000fe200078e0045 */
[----:B---3--:R-:W-:Y:S01]  /*bc50*/  LOP3.LUT R0, R19, R250, RZ, 0x3c, !PT ;  /* 0x000000fa13007212 */ /* 0x008fe200078e3cff */
[----:B------:R-:W-:Y:S02]  /*bc60*/  IMAD.MOV.U32 R69, RZ, RZ, R54 ;  /* 0x000000ffff457224 */ /* 0x000fe400078e0036 */
[----:B------:R-:W-:-:S02]  /*bc70*/  IMAD.MOV.U32 R54, RZ, RZ, R68 ;  /* 0x000000ffff367224 */ /* 0x000fc400078e0044 */
[----:B------:R-:W-:Y:S02]  /*bc80*/  IMAD.MOV.U32 R68, RZ, RZ, R207 ;  /* 0x000000ffff447224 */ /* 0x000fe400078e00cf */
[----:B------:R-:W-:Y:S02]  /*bc90*/  IMAD.MOV.U32 R207, RZ, RZ, R205 ;  /* 0x000000ffffcf7224 */ /* 0x000fe400078e00cd */
[----:B------:R-:W-:Y:S02]  /*bca0*/  IMAD.MOV.U32 R205, RZ, RZ, R206 ;  /* 0x000000ffffcd7224 */ /* 0x000fe400078e00ce */
[----:B------:R-:W-:Y:S02]  /*bcb0*/  IMAD.MOV.U32 R206, RZ, RZ, R251 ;  /* 0x000000ffffce7224 */ /* 0x000fe400078e00fb */
[----:B------:R-:W-:-:S05]  /*bcc0*/  IMAD.WIDE.U32 R250, R0, -0x2daee0ad, RZ ;  /* 0xd2511f5300fa7825 */ /* 0x000fca00078e00ff */
[----:B------:R-:W-:Y:S01]  /*bcd0*/  LOP3.LUT R0, R251, UR4, R40, 0x96, !PT ;  /* 0x00000004fb007c12 */ /* 0x000fe2000f8e9628 */
        /* <DEDUP_REMOVED lines=16> */
[----:B------:R-:W-:Y:S01]  /*bde0*/  STL.64 [R1], R18 ;  /* 0x0000001201007387 */ /* 0x000fe20000100a00 */
[----:B------:R-:W-:Y:S02]  /*bdf0*/  IMAD.MOV.U32 R207, RZ, RZ, R206 ;  /* 0x000000ffffcf7224 */ /* 0x000fe400078e00ce */
[----:B------:R-:W-:-:S02]  /*be00*/  IMAD.MOV.U32 R205, RZ, RZ, R204 ;  /* 0x000000ffffcd7224 */ /* 0x000fc400078e00cc */
[----:B------:R-:W-:Y:S02]  /*be10*/  IMAD.MOV.U32 R99, RZ, RZ, R25 ;  /* 0x000000ffff637224 */ /* 0x000fe400078e0019 */
[----:B------:R-:W-:Y:S02]  /*be20*/  IMAD.MOV.U32 R78, RZ, RZ, R69 ;  /* 0x000000ffff4e7224 */ /* 0x000fe400078e0045 */
[----:B------:R-:W-:Y:S02]  /*be30*/  IMAD.MOV.U32 R206, RZ, RZ, R247 ;  /* 0x000000ffffce7224 */ /* 0x000fe400078e00f7 */
[----:B------:R-:W-:Y:S02]  /*be40*/  IMAD.MOV.U32 R25, RZ, RZ, R113 ;  /* 0x000000ffff197224 */ /* 0x000fe400078e0071 */
[----:B------:R-:W-:Y:S02]  /*be50*/  IMAD.MOV.U32 R69, RZ, RZ, R232 ;  /* 0x000000ffff457224 */ /* 0x000fe400078e00e8 */
[----:B------:R-:W-:Y:S01]  /*be60*/  IMAD.MOV.U32 R96, RZ, RZ, R41 ;  /* 0x000000ffff607224 */ /* 0x000fe200078e0029 */
[----:B------:R-:W2:Y:S01]  /*be70*/  LDL.LU R232, [R1+0x11c] ;  /* 0x00011c0001e87983 */ /* 0x000ea20000300800 */
[----:B------:R-:W-:-:S02]  /*be80*/  IMAD.MOV.U32 R42, RZ, RZ, R112 ;  /* 0x000000ffff2a7224 */ /* 0x000fc400078e0070 */
[----:B------:R-:W-:Y:S02]  /*be90*/  IMAD.MOV.U32 R113, RZ, RZ, R94 ;  /* 0x000000ffff717224 */ /* 0x000fe400078e005e */
[----:B------:R-:W-:Y:S02]  /*bea0*/  IMAD.MOV.U32 R47, RZ, RZ, R79 ;  /* 0x000000ffff2f7224 */ /* 0x000fe400078e004f */
[----:B------:R-:W-:Y:S02]  /*beb0*/  IMAD.MOV.U32 R65, RZ, RZ, R169 ;  /* 0x000000ffff417224 */ /* 0x000fe400078e00a9 */
[----:B------:R-:W-:Y:S01]  /*bec0*/  IMAD.MOV.U32 R112, RZ, RZ, R95 ;  /* 0x000000ffff707224 */ /* 0x000fe200078e005f */
[----:B------:R-:W3:Y:S01]  /*bed0*/  LDL.LU R169, [R1+0x118] ;  /* 0x0001180001a97983 */ /* 0x000ee20000300800 */
[----:B------:R-:W-:Y:S02]  /*bee0*/  IMAD.MOV.U32 R79, RZ, RZ, R75 ;  /* 0x000000ffff4f7224 */ /* 0x000fe400078e004b */
[----:B------:R-:W-:-:S02]  /*bef0*/  IMAD.MOV.U32 R94, RZ, RZ, R68 ;  /* 0x000000ffff5e7224 */ /* 0x000fc400078e0044 */
[----:B------:R-:W-:Y:S02]  /*bf00*/  IMAD.MOV.U32 R41, RZ, RZ, R168 ;  /* 0x000000ffff297224 */ /* 0x000fe400078e00a8 */
[----:B------:R-:W-:Y:S01]  /*bf10*/  IMAD.MOV.U32 R75, RZ, RZ, R54 ;  /* 0x000000ffff4b7224 */ /* 0x000fe200078e0036 */
[----:B------:R-:W3:Y:S01]  /*bf20*/  LDL.LU R168, [R1+0x114] ;  /* 0x0001140001a87983 */ /* 0x000ee20000300800 */
[----:B------:R-:W-:Y:S02]  /*bf30*/  IMAD.MOV.U32 R95, RZ, RZ, R205 ;  /* 0x000000ffff5f7224 */ /* 0x000fe400078e00cd */
[----:B------:R-:W-:Y:S02]  /*bf40*/  IMAD.MOV.U32 R68, RZ, RZ, R213 ;  /* 0x000000ffff447224 */ /* 0x000fe400078e00d5 */
[----:B------:R-:W-:Y:S01]  /*bf50*/  IMAD.MOV.U32 R66, RZ, RZ, R39 ;  /* 0x000000ffff427224 */ /* 0x000fe200078e0027 */
[----:B------:R-:W4:Y:S01]  /*bf60*/  LDL.LU R213, [R1+0x110] ;  /* 0x0001100001d57983 */ /* 0x000f220000300800 */
[----:B------:R-:W-:-:S02]  /*bf70*/  IMAD.MOV.U32 R54, RZ, RZ, R206 ;  /* 0x000000ffff367224 */ /* 0x000fc400078e00ce */
[----:B------:R-:W-:Y:S02]  /*bf80*/  IMAD.MOV.U32 R205, RZ, RZ, R217 ;  /* 0x000000ffffcd7224 */ /* 0x000fe400078e00d9 */
[----:B------:R-:W-:Y:S01]  /*bf90*/  IMAD.MOV.U32 R39, RZ, RZ, R207 ;  /* 0x000000ffff277224 */ /* 0x000fe200078e00cf */
[----:B------:R1:W5:Y:S01]  /*bfa0*/  LDL.LU R217, [R1+0x10c] ;  /* 0x00010c0001d97983 */ /* 0x0003620000300800 */
[----:B------:R-:W-:Y:S02]  /*bfb0*/  IMAD.MOV.U32 R206, RZ, RZ, R221 ;  /* 0x000000ffffce7224 */ /* 0x000fe400078e00dd */
[----:B------:R-:W-:Y:S01]  /*bfc0*/  IMAD.MOV.U32 R207, RZ, RZ, R189 ;  /* 0x000000ffffcf7224 */ /* 0x000fe200078e00bd */
[----:B------:R1:W5:Y:S04]  /*bfd0*/  LDL.LU R221, [R1+0x108] ;  /* 0x0001080001dd7983 */ /* 0x0003680000300800 */
[----:B------:R-:W2:Y:S01]  /*bfe0*/  LDL.LU R189, [R1+0x104] ;  /* 0x0001040001bd7983 */ /* 0x000ea20000300800 */
[----:B------:R-:W-:-:S02]  /*bff0*/  IMAD.MOV.U32 R204, RZ, RZ, R246 ;  /* 0x000000ffffcc7224 */ /* 0x000fc400078e00f6 */
[----:B------:R-:W-:Y:S02]  /*c000*/  IMAD.MOV.U32 R98, RZ, RZ, R40 ;  /* 0x000000ffff627224 */ /* 0x000fe400078e0028 */
[----:B------:R-:W-:Y:S02]  /*c010*/  IMAD.MOV.U32 R40, RZ, RZ, R204 ;  /* 0x000000ffff287224 */ /* 0x000fe400078e00cc */
[----:B------:R-:W-:Y:S02]  /*c020*/  IMAD.MOV.U32 R204, RZ, RZ, R191 ;  /* 0x000000ffffcc7224 */ /* 0x000fe400078e00bf */
[----:B------:R-:W3:Y:S01]  /*c030*/  LDL.LU R191, [R1+0x100] ;  /* 0x0001000001bf7983 */ /* 0x000ee20000300800 */
[----:B------:R-:W-:-:S03]  /*c040*/  IMAD.MOV.U32 R52, RZ, RZ, R194 ;  /* 0x000000ffff347224 */ /* 0x000fc600078e00c2 */
[----:B------:R-:W3:Y:S01]  /*c050*/  LDL.LU R194, [R1+0xfc] ;  /* 0x0000fc0001c27983 */ /* 0x000ee20000300800 */
[----:B------:R-:W-:-:S03]  /*c060*/  IMAD.MOV.U32 R82, RZ, RZ, R193 ;  /* 0x000000ffff527224 */ /* 0x000fc600078e00c1 */
[----:B------:R-:W3:Y:S01]  /*c070*/  LDL.LU R193, [R1+0xf8] ;  /* 0x0000f80001c17983 */ /* 0x000ee20000300800 */
[--C-:B------:R-:W-:Y:S01]  /*c080*/  HSET2.LE.AND R2, R9, R64.reuse, PT ;  /* 0x0000004009027233 */ /* 0x100fe20003803000 */
[C---:B------:R-:W-:Y:S01]  /*c090*/  PRMT R5, R101.reuse, 0x7632, R5 ;  /* 0x0000763265057816 */ /* 0x040fe20000000005 */
[--C-:B------:R-:W-:Y:S01]  /*c0a0*/  HSET2.LE.AND R3, R8, R64.reuse, PT ;  /* 0x0000004008037233 */ /* 0x100fe20003803000 */
[----:B------:R-:W-:Y:S02]  /*c0b0*/  PRMT R6, R101, 0x7610, R6 ;  /* 0x0000761065067816 */ /* 0x000fe40000000006 */
[----:B------:R-:W-:Y:S01]  /*c0c0*/  LOP3.LUT R8, R2, R103, RZ, 0xc0, !PT ;  /* 0x0000006702087212 */ /* 0x000fe200078ec0ff */
[----:B------:R-:W-:Y:S02]  /*c0d0*/  @!P5 HFMA2.BF16_V2 R71, -RZ.H0_H0, RZ.H0_H0, -R5.H0_H0 ;  /* 0x200000ffff47d231 */ /* 0x000fe40000340905 */
[----:B------:R-:W-:Y:S01]  /*c0e0*/  HSET2.LE.AND R2, R7, R64, PT ;  /* 0x0000004007027233 */ /* 0x000fe20003803000 */
[----:B------:R-:W-:Y:S01]  /*c0f0*/  IMAD.WIDE.U32 R246, R0, -0x326172a9, RZ ;  /* 0xcd9e8d5700f67825 */ /* 0x000fe200078e00ff */
[----:B------:R-:W-:-:S02]  /*c100*/  PRMT R21, R6, 0x5410, R5 ;  /* 0x0000541006157816 */ /* 0x000fc40000000005 */
[----:B------:R-:W-:Y:S02]  /*c110*/  @!P5 PRMT R5, R71, 0x5410, RZ ;  /* 0x000054104705d816 */ /* 0x000fe400000000ff */
[----:B------:R-:W-:Y:S02]  /*c120*/  LOP3.LUT R129, R2, R44, RZ, 0xc0, !PT ;  /* 0x0000002c02817212 */ /* 0x000fe400078ec0ff */
[----:B------:R-:W-:Y:S02]  /*c130*/  LOP3.LUT R2, R115, UR15, R18, 0x96, !PT ;  /* 0x0000000f73027c12 */ /* 0x000fe4000f8e9612 */
[----:B------:R-:W-:Y:S01]  /*c140*/  LOP3.LUT R0, R247, UR14, R114, 0x96, !PT ;  /* 0x0000000ef7007c12 */ /* 0x000fe2000f8e9672 */
[----:B------:R-:W-:Y:S01]  /*c150*/  STG.E.U16 [R30.64+-0x3e], R16 ;  /* 0xffffc2101e007986 */ /* 0x000fe2000c10151c */
[----:B------:R-:W-:Y:S01]  /*c160*/  LOP3.LUT R9, R3, R102, RZ, 0xc0, !PT ;  /* 0x0000006603097212 */ /* 0x000fe200078ec0ff */
[----:B------:R-:W-:Y:S02]  /*c170*/  HSET2.LE.AND R3, R4, R64, PT ;  /* 0x0000004004037233 */ /* 0x000fe40003803000 */
[----:B------:R1:W-:Y:S01]  /*c180*/  STG.E.U16 [R28.64+-0x3e], R5 ;  /* 0xffffc2051c007986 */ /* 0x0003e2000c10151c */
[----:B------:R-:W-:Y:S01]  /*c190*/  @!P6 HFMA2.BF16_V2 R70, -RZ.H0_H0, RZ.H0_H0, -R6.H0_H0 ;  /* 0x200000ffff46e231 */ /* 0x000fe20000340906 */
[----:B------:R-:W-:-:S04]  /*c1a0*/  IMAD.WIDE.U32 R14, R0, -0x2daee0ad, RZ ;  /* 0xd2511f53000e7825 */ /* 0x000fc800078e00ff */
[----:B------:R-:W-:-:S05]  /*c1b0*/  @!P6 PRMT R6, R70, 0x5410, RZ ;  /* 0x000054104606e816 */ /* 0x000fca00000000ff */
[----:B------:R1:W-:Y:S02]  /*c1c0*/  STG.E.U16 [R28.64+-0x40], R6 ;  /* 0xffffc0061c007986 */ /* 0x0003e4000c10151c */
[----:B-1----:R-:W-:-:S05]  /*c1d0*/  IMAD.WIDE.U32 R4, R2, -0x2daee0ad, RZ ;  /* 0xd2511f5302047825 */ /* 0x002fca00078e00ff */
[----:B------:R-:W-:Y:S02]  /*c1e0*/  LOP3.LUT R2, R5, UR13, R250, 0x96, !PT ;  /* 0x0000000d05027c12 */ /* 0x000fe4000f8e96fa */
[----:B------:R-:W-:-:S03]  /*c1f0*/  LOP3.LUT R0, R15, UR11, R4, 0x96, !PT ;  /* 0x0000000b0f007c12 */ /* 0x000fc6000f8e9604 */
[----:B------:R-:W-:-:S04]  /*c200*/  IMAD.WIDE.U32 R4, R2, -0x326172a9, RZ ;  /* 0xcd9e8d5702047825 */ /* 0x000fc800078e00ff */
[----:B------:R-:W-:Y:S01]  /*c210*/  IMAD.WIDE.U32 R6, R0, -0x326172a9, RZ ;  /* 0xcd9e8d5700067825 */ /* 0x000fe200078e00ff */
[----:B------:R-:W-:-:S03]  /*c220*/  LOP3.LUT R2, R5, UR12, R246, 0x96, !PT ;  /* 0x0000000c05027c12 */ /* 0x000fc6000f8e96f6 */
[----:B------:R-:W-:Y:S01]  /*c230*/  IMAD.MOV.U32 R115, RZ, RZ, R43 ;  /* 0x000000ffff737224 */ /* 0x000fe200078e002b */
[----:B------:R-:W-:Y:S01]  /*c240*/  LOP3.LUT R0, R7, UR10, R4, 0x96, !PT ;  /* 0x0000000a07007c12 */ /* 0x000fe2000f8e9604 */
[----:B------:R-:W-:Y:S01]  /*c250*/  IMAD.MOV.U32 R43, RZ, RZ, R42 ;  /* 0x000000ffff2b7224 */ /* 0x000fe200078e002a */
[----:B------:R-:W-:Y:S01]  /*c260*/  LOP3.LUT R130, R3, R23, RZ, 0xc0, !PT ;  /* 0x0000001703827212 */ /* 0x000fe200078ec0ff */
[----:B------:R-:W-:Y:S01]  /*c270*/  IMAD.MOV.U32 R42, RZ, RZ, R66 ;  /* 0x000000ffff2a7224 */ /* 0x000fe200078e0042 */
[----:B------:R1:W-:Y:S01]  /*c280*/  STG.E.U16 [R12.64+-0x30], R24 ;  /* 0xffffd0180c007986 */ /* 0x0003e2000c10151c */
[----:B------:R-:W-:Y:S02]  /*c290*/  IMAD.MOV.U32 R66, RZ, RZ, R25 ;  /* 0x000000ffff427224 */ /* 0x000fe400078e0019 */
[----:B------:R-:W-:-:S05]  /*c2a0*/  IMAD.WIDE.U32 R2, R2, -0x2daee0ad, RZ ;  /* 0xd2511f5302027825 */ /* 0x000fca00078e00ff */
[----:B------:R-:W-:Y:S01]  /*c2b0*/  LOP3.LUT R3, R3, UR9, R14, 0x96, !PT ;  /* 0x0000000903037c12 */ /* 0x000fe2000f8e960e */
[----:B------:R-:W-:-:S04]  /*c2c0*/  IMAD.MOV.U32 R114, RZ, RZ, R47 ;  /* 0x000000ffff727224 */ /* 0x000fc800078e002f */
[----:B------:R-:W-:-:S04]  /*c2d0*/  IMAD.WIDE.U32 R4, R3, -0x326172a9, RZ ;  /* 0xcd9e8d5703047825 */ /* 0x000fc800078e00ff */
[----:B-1----:R-:W-:Y:S01]  /*c2e0*/  IMAD.WIDE.U32 R24, R0, -0x2daee0ad, RZ ;  /* 0xd2511f5300187825 */ /* 0x002fe200078e00ff */
[----:B------:R-:W-:-:S04]  /*c2f0*/  HSET2.LE.AND R0, R17, R64, PT ;  /* 0x0000004011007233 */ /* 0x000fc80003803000 */
[----:B------:R-:W-:Y:S01]  /*c300*/  LOP3.LUT R2, R25, UR7, R2, 0x96, !PT ;  /* 0x0000000719027c12 */ /* 0x000fe2000f8e9602 */
[----:B------:R-:W-:-:S04]  /*c310*/  IMAD.MOV.U32 R47, RZ, RZ, R131 ;  /* 0x000000ffff2f7224 */ /* 0x000fc800078e0083 */
[----:B------:R-:W-:Y:S01]  /*c320*/  IMAD.WIDE.U32 R2, R2, -0x326172a9, RZ ;  /* 0xcd9e8d5702027825 */ /* 0x000fe200078e00ff */
[----:B------:R-:W-:-:S04]  /*c330*/  LOP3.LUT R131, R0, R36, RZ, 0xc0, !PT ;  /* 0x0000002400837212 */ /* 0x000fc800078ec0ff */
[----:B------:R-:W-:Y:S02]  /*c340*/  LOP3.LUT R0, R3, UR17, R4, 0x96, !PT ;  /* 0x0000001103007c12 */ /* 0x000fe4000f8e9604 */
[C---:B------:R-:W-:Y:S02]  /*c350*/  LOP3.LUT R3, R2.reuse, 0xffff, RZ, 0xc0, !PT ;  /* 0x0000ffff02037812 */ /* 0x040fe400078ec0ff */
[----:B------:R-:W-:Y:S02]  /*c360*/  LOP3.LUT R15, R5, UR8, R6, 0x96, !PT ;  /* 0x00000008050f7c12 */ /* 0x000fe4000f8e9606 */
[--C-:B------:R-:W-:Y:S02]  /*c370*/  SHF.R.U32.HI R4, RZ, 0x10, R2.reuse ;  /* 0x00000010ff047819 */ /* 0x100fe40000011602 */
[----:B------:R-:W-:Y:S02]  /*c380*/  LOP3.LUT R5, R2, 0xff, RZ, 0xc0, !PT ;  /* 0x000000ff02057812 */ /* 0x000fe400078ec0ff */
[----:B------:R-:W-:-:S02]  /*c390*/  SHF.R.U32.HI R6, RZ, 0x18, R2 ;  /* 0x00000018ff067819 */ /* 0x000fc40000011602 */
[----:B------:R-:W-:Y:S02]  /*c3a0*/  SHF.R.U32.HI R2, RZ, 0x8, R3 ;  /* 0x00000008ff027819 */ /* 0x000fe40000011603 */
[----:B------:R-:W-:Y:S02]  /*c3b0*/  LOP3.LUT R3, R4, 0xff, RZ, 0xc0, !PT ;  /* 0x000000ff04037812 */ /* 0x000fe400078ec0ff */
[----:B------:R-:W-:Y:S02]  /*c3c0*/  PRMT R5, R5, 0x5410, R2 ;  /* 0x0000541005057816 */ /* 0x000fe40000000002 */
[----:B------:R-:W-:Y:S02]  /*c3d0*/  LOP3.LUT R2, R0, 0xffff, RZ, 0xc0, !PT ;  /* 0x0000ffff00027812 */ /* 0x000fe400078ec0ff */
[----:B------:R-:W-:Y:S02]  /*c3e0*/  PRMT R6, R3, 0x5410, R6 ;  /* 0x0000541003067816 */ /* 0x000fe40000000006 */
[----:B------:R-:W-:-:S02]  /*c3f0*/  SHF.R.U32.HI R3, RZ, 0x8, R2 ;  /* 0x00000008ff037819 */ /* 0x000fc40000011602 */
[----:B------:R-:W-:-:S04]  /*c400*/  LOP3.LUT R2, R0, 0xff, RZ, 0xc0, !PT ;  /* 0x000000ff00027812 */ /* 0x000fc800078ec0ff */
[----:B------:R-:W-:Y:S02]  /*c410*/  PRMT R4, R2, 0x5410, R3 ;  /* 0x0000541002047816 */ /* 0x000fe40000000003 */
[--C-:B------:R-:W-:Y:S02]  /*c420*/  SHF.R.U32.HI R3, RZ, 0x10, R0.reuse ;  /* 0x00000010ff037819 */ /* 0x100fe40000011600 */
[----:B------:R-:W-:Y:S02]  /*c430*/  SHF.R.U32.HI R2, RZ, 0x18, R0 ;  /* 0x00000018ff027819 */ /* 0x000fe40000011600 */
[----:B------:R-:W-:-:S04]  /*c440*/  LOP3.LUT R0, R3, 0xff, RZ, 0xc0, !PT ;  /* 0x000000ff03007812 */ /* 0x000fc800078ec0ff */
[----:B------:R-:W-:Y:S01]  /*c450*/  PRMT R14, R0, 0x5410, R2 ;  /* 0x00005410000e7816 */ /* 0x000fe20000000002 */
[--C-:B------:R-:W-:Y:S02]  /*c460*/  HSET2.LE.AND R0, R5, R64.reuse, PT ;  /* 0x0000004005007233 */ /* 0x100fe40003803000 */
[--C-:B------:R-:W-:Y:S02]  /*c470*/  HSET2.LE.AND R2, R6, R64.reuse, PT ;  /* 0x0000004006027233 */ /* 0x100fe40003803000 */
[--C-:B------:R-:W-:Y:S01]  /*c480*/  HSET2.LE.AND R3, R4, R64.reuse, PT ;  /* 0x0000004004037233 */ /* 0x100fe20003803000 */
[----:B------:R-:W-:Y:S01]  /*c490*/  LOP3.LUT R6, R0, R37, RZ, 0xc0, !PT ;  /* 0x0000002500067212 */ /* 0x000fe200078ec0ff */
[----:B------:R-:W-:Y:S01]  /*c4a0*/  HSET2.LE.AND R0, R14, R64, PT ;  /* 0x000000400e007233 */ /* 0x000fe20003803000 */
[----:B------:R-:W-:Y:S02]  /*c4b0*/  LOP3.LUT R7, R2, R22, RZ, 0xc0, !PT ;  /* 0x0000001602077212 */ /* 0x000fe400078ec0ff */
[----:B------:R-:W-:-:S02]  /*c4c0*/  LOP3.LUT R4, R3, R38, RZ, 0xc0, !PT ;  /* 0x0000002603047212 */ /* 0x000fc400078ec0ff */
[----:B------:R-:W-:Y:S01]  /*c4d0*/  LOP3.LUT R5, R0, R21, RZ, 0xc0, !PT ;  /* 0x0000001500057212 */ /* 0x000fe200078ec0ff */
[----:B------:R-:W-:Y:S02]  /*c4e0*/  IMAD.MOV.U32 R100, RZ, RZ, R47 ;  /* 0x000000ffff647224 */ /* 0x000fe400078e002f */
[----:B------:R-:W-:Y:S02]  /*c4f0*/  IMAD.MOV.U32 R47, RZ, RZ, R39 ;  /* 0x000000ffff2f7224 */ /* 0x000fe400078e0027 */
[----:B------:R-:W-:Y:S02]  /*c500*/  IMAD.MOV.U32 R46, RZ, RZ, R203 ;  /* 0x000000ffff2e7224 */ /* 0x000fe400078e00cb */
[----:B------:R-:W-:Y:S01]  /*c510*/  IMAD.MOV.U32 R101, RZ, RZ, R43 ;  /* 0x000000ffff657224 */ /* 0x000fe200078e002b */
[----:B------:R1:W5:Y:S01]  /*c520*/  LDL.LU R203, [R1+0xf4] ;  /* 0x0000f40001cb7983 */ /* 0x0003620000300800 */
        /* <DEDUP_REMOVED lines=8> */
[----:B--2---:R-:W3:Y:S02]  /*c5b0*/  LDSM.16.MT88.4 R16, [R189+0xa000] ;  /* 0x00a00000bd10783b */ /* 0x004ee40000004200 */
[-C--:B---3--:R-:W-:Y:S08]  /*c5c0*/  HMMA.16816.F32.BF16 R168, R8, R16.reuse, R168 ;  /* 0x0000001008a8723c */ /* 0x088ff000000418a8 */
[C---:B------:R-:W-:Y:S08]  /*c5d0*/  HMMA.16816.F32.BF16 R152, R4.reuse, R16, R152 ;  /* 0x000000100498723c */ /* 0x040ff00000041898 */
[-C--:B------:R-:W-:Y:S08]  /*c5e0*/  HMMA.16816.F32.BF16 R148, R4, R18.reuse, R148 ;  /* 0x000000120494723c */ /* 0x080ff00000041894 */
[----:B------:R-:W-:Y:S01]  /*c5f0*/  HMMA.16816.F32.BF16 R36, R8, R18, R232 ;  /* 0x000000120824723c */ /* 0x000fe200000418e8 */
[----:B------:R-:W2:Y:S01]  /*c600*/  LDSM.16.MT88.4 R16, [R191+0xa000] ;  /* 0x00a00000bf10783b */ /* 0x000ea20000004200 */
[----:B------:R-:W-:-:S02]  /*c610*/  IMAD.MOV.U32 R83, RZ, RZ, R202 ;  /* 0x000000ffff537224 */ /* 0x000fc400078e00ca */
[----:B------:R-:W-:Y:S01]  /*c620*/  IMAD.MOV.U32 R56, RZ, RZ, R74 ;  /* 0x000000ffff387224 */ /* 0x000fe200078e004a */
[----:B------:R1:W5:Y:S01]  /*c630*/  LDL.LU R202, [R1+0xf0] ;  /* 0x0000f00001ca7983 */ /* 0x0003620000300800 */
[----:B------:R-:W-:Y:S02]  /*c640*/  IMAD.MOV.U32 R70, RZ, RZ, R65 ;  /* 0x000000ffff467224 */ /* 0x000fe400078e0041 */
[----:B------:R-:W-:Y:S02]  /*c650*/  IMAD.MOV.U32 R74, RZ, RZ, R201 ;  /* 0x000000ffff4a7224 */ /* 0x000fe400078e00c9 */
[----:B------:R-:W-:Y:S01]  /*c660*/  IMAD.MOV.U32 R59, RZ, RZ, R77 ;  /* 0x000000ffff3b7224 */ /* 0x000fe200078e004d */
[----:B------:R1:W5:Y:S01]  /*c670*/  LDL.LU R201, [R1+0xec] ;  /* 0x0000ec0001c97983 */ /* 0x0003620000300800 */
[----:B------:R-:W-:Y:S02]  /*c680*/  IMAD.MOV.U32 R65, RZ, RZ, R76 ;  /* 0x000000ffff417224 */ /* 0x000fe400078e004c */
[----:B------:R-:W-:Y:S01]  /*c690*/  IMAD.MOV.U32 R75, RZ, RZ, R200 ;  /* 0x000000ffff4b7224 */ /* 0x000fe200078e00c8 */
[-C--:B--2---:R-:W-:Y:S08]  /*c6a0*/  HMMA.16816.F32.BF16 R160, R8, R16.reuse, R160 ;  /* 0x0000001008a0723c */ /* 0x084ff000000418a0 */
        /* <DEDUP_REMOVED lines=8> */
[----:B------:R-:W-:Y:S01]  /*c730*/  IMAD.MOV.U32 R79, RZ, RZ, R73 ;  /* 0x000000ffff4f7224 */ /* 0x000fe200078e0049 */
[----:B------:R1:W5:Y:S01]  /*c740*/  LDL.LU R199, [R1+0xe4] ;  /* 0x0000e40001c77983 */ /* 0x0003620000300800 */
[----:B------:R-:W-:Y:S02]  /*c750*/  IMAD.MOV.U32 R72, RZ, RZ, R67 ;  /* 0x000000ffff487224 */ /* 0x000fe400078e0043 */
[----:B------:R-:W-:Y:S02]  /*c760*/  IMAD.MOV.U32 R84, RZ, RZ, R198 ;  /* 0x000000ffff547224 */ /* 0x000fe400078e00c6 */
[----:B------:R-:W-:Y:S01]  /*c770*/  IMAD.MOV.U32 R73, RZ, RZ, R81 ;  /* 0x000000ffff497224 */ /* 0x000fe200078e0051 */
[----:B------:R1:W5:Y:S01]  /*c780*/  LDL.LU R198, [R1+0xe0] ;  /* 0x0000e00001c67983 */ /* 0x0003620000300800 */
[----:B------:R-:W-:-:S02]  /*c790*/  IMAD.MOV.U32 R67, RZ, RZ, R197 ;  /* 0x000000ffff437224 */ /* 0x000fc400078e00c5 */
[----:B------:R-:W-:Y:S01]  /*c7a0*/  IMAD.MOV.U32 R58, RZ, RZ, R92 ;  /* 0x000000ffff3a7224 */ /* 0x000fe200078e005c */
[----:B------:R1:W5:Y:S01]  /*c7b0*/  LDL.LU R197, [R1+0xdc] ;  /* 0x0000dc0001c57983 */ /* 0x0003620000300800 */
[----:B------:R-:W-:Y:S02]  /*c7c0*/  IMAD.MOV.U32 R81, RZ, RZ, R196 ;  /* 0x000000ffff517224 */ /* 0x000fe400078e00c4 */
[----:B------:R-:W-:Y:S01]  /*c7d0*/  IMAD.MOV.U32 R57, RZ, RZ, R93 ;  /* 0x000000ffff397224 */ /* 0x000fe200078e005d */
[----:B------:R1:W5:Y:S01]  /*c7e0*/  LDL.LU R196, [R1+0xd8] ;  /* 0x0000d80001c47983 */ /* 0x0003620000300800 */
[----:B------:R-:W-:Y:S02]  /*c7f0*/  IMAD.MOV.U32 R92, RZ, RZ, R195 ;  /* 0x000000ffff5c7224 */ /* 0x000fe400078e00c3 */
[----:B------:R-:W-:Y:S01]  /*c800*/  IMAD.MOV.U32 R103, RZ, RZ, R66 ;  /* 0x000000ffff677224 */ /* 0x000fe200078e0042 */
[----:B------:R1:W5:Y:S01]  /*c810*/  LDL.LU R195, [R1+0xd4] ;  /* 0x0000d40001c37983 */ /* 0x0003620000300800 */
[----:B------:R-:W-:-:S02]  /*c820*/  IMAD.MOV.U32 R93, RZ, RZ, R192 ;  /* 0x000000ffff5d7224 */ /* 0x000fc400078e00c0 */
[----:B------:R-:W-:Y:S01]  /*c830*/  IMAD.MOV.U32 R66, RZ, RZ, R95 ;  /* 0x000000ffff427224 */ /* 0x000fe200078e005f */
[----:B------:R1:W5:Y:S01]  /*c840*/  LDL.LU R192, [R1+0xd0] ;  /* 0x0000d00001c07983 */ /* 0x0003620000300800 */
[----:B------:R-:W-:Y:S01]  /*c850*/  IMAD.MOV.U32 R94, RZ, RZ, R190 ;  /* 0x000000ffff5e7224 */ /* 0x000fe200078e00be */
[----:B------:R-:W-:Y:S01]  /*c860*/  @!P2 HFMA2.BF16_V2 R61, -RZ.H0_H0, RZ.H0_H0, -R27.H0_H0 ;  /* 0x200000ffff3da231 */ /* 0x000fe2000034091b */
[----:B------:R-:W-:Y:S01]  /*c870*/  IMAD.MOV.U32 R95, RZ, RZ, R188 ;  /* 0x000000ffff5f7224 */ /* 0x000fe200078e00bc */
[----:B------:R1:W5:Y:S01]  /*c880*/  LDL.LU R190, [R1+0xcc] ;  /* 0x0000cc0001be7983 */ /* 0x0003620000300800 */
[----:B------:R-:W-:-:S03]  /*c890*/  @!P3 HFMA2.BF16_V2 R63, -RZ.H0_H0, RZ.H0_H0, -R26.H0_H0 ;  /* 0x200000ffff3fb231 */ /* 0x000fc6000034091a */
[----:B------:R1:W5:Y:S01]  /*c8a0*/  LDL.LU R188, [R1+0xc8] ;  /* 0x0000c80001bc7983 */ /* 0x0003620000300800 */
[----:B------:R-:W-:Y:S01]  /*c8b0*/  IMAD.MOV.U32 R232, RZ, RZ, R46 ;  /* 0x000000ffffe87224 */ /* 0x000fe200078e002e */
[----:B------:R-:W-:Y:S01]  /*c8c0*/  @!P4 PRMT R183, R62, 0x5410, RZ ;  /* 0x000054103eb7c816 */ /* 0x000fe200000000ff */
[----:B------:R-:W-:Y:S01]  /*c8d0*/  IMAD.MOV.U32 R233, RZ, RZ, R47 ;  /* 0x000000ffffe97224 */ /* 0x000fe200078e002f */
[----:B------:R-:W-:Y:S01]  /*c8e0*/  @!P2 PRMT R27, R61, 0x5410, RZ ;  /* 0x000054103d1ba816 */ /* 0x000fe200000000ff */
[----:B------:R-:W-:Y:S01]  /*c8f0*/  IMAD.MOV.U32 R21, RZ, RZ, R52 ;  /* 0x000000ffff157224 */ /* 0x000fe200078e0034 */
[----:B------:R-:W-:Y:S01]  /*c900*/  @!P3 PRMT R26, R63, 0x5410, RZ ;  /* 0x000054103f1ab816 */ /* 0x000fe200000000ff */
[----:B------:R-:W-:Y:S01]  /*c910*/  IMAD.MOV.U32 R235, RZ, RZ, R54 ;  /* 0x000000ffffeb7224 */ /* 0x000fe200078e0036 */
[-C--:B--2---:R-:W-:Y:S08]  /*c920*/  HMMA.16816.F32.BF16 R44, R8, R16.reuse, R56 ;  /* 0x00000010082c723c */ /* 0x084ff00000041838 */
[C---:B------:R-:W-:Y:S08]  /*c930*/  HMMA.16816.F32.BF16 R52, R4.reuse, R16, R116 ;  /* 0x000000100434723c */ /* 0x040ff00000041874 */
[-C--:B------:R-:W-:Y:S08]  /*c940*/  HMMA.16816.F32.BF16 R56, R4, R18.reuse, R156 ;  /* 0x000000120438723c */ /* 0x080ff0000004189c */
[----:B------:R-:W-:Y:S01]  /*c950*/  HMMA.16816.F32.BF16 R60, R8, R18, R68 ;  /* 0x00000012083c723c */ /* 0x000fe20000041844 */
[----:B------:R-:W2:Y:S01]  /*c960*/  LDSM.16.MT88.4 R16, [R193+0xa000] ;  /* 0x00a00000c110783b */ /* 0x000ea20000004200 */
[----:B------:R-:W-:-:S02]  /*c970*/  IMAD.MOV.U32 R20, RZ, RZ, R83 ;  /* 0x000000ffff147224 */ /* 0x000fc400078e0053 */
[----:B------:R-:W-:Y:S02]  /*c980*/  IMAD.MOV.U32 R22, RZ, RZ, R82 ;  /* 0x000000ffff167224 */ /* 0x000fe400078e0052 */
[----:B------:R-:W-:Y:S02]  /*c990*/  IMAD.MOV.U32 R157, RZ, RZ, R79 ;  /* 0x000000ffff9d7224 */ /* 0x000fe400078e004f */
[----:B------:R-:W-:Y:S02]  /*c9a0*/  IMAD.MOV.U32 R158, RZ, RZ, R78 ;  /* 0x000000ffff9e7224 */ /* 0x000fe400078e004e */
[----:B------:R-:W-:Y:S01]  /*c9b0*/  IMAD.MOV.U32 R159, RZ, RZ, R77 ;  /* 0x000000ffff9f7224 */ /* 0x000fe200078e004d */
[-C--:B--2---:R-:W-:Y:S08]  /*c9c0*/  HMMA.16816.F32.BF16 R68, R8, R16.reuse, R72 ;  /* 0x000000100844723c */ /* 0x084ff00000041848 */
[----:B------:R-:W-:Y:S07]  /*c9d0*/  HMMA.16816.F32.BF16 R72, R4, R16, R164 ;  /* 0x000000100448723c */ /* 0x000fee00000418a4 */
[----:B------:R-:W-:-:S02]  /*c9e0*/  IMAD.MOV.U32 R164, RZ, RZ, R76 ;  /* 0x000000ffffa47224 */ /* 0x000fc400078e004c */
[----:B------:R-:W-:Y:S01]  /*c9f0*/  IMAD.MOV.U32 R167, RZ, RZ, R81 ;  /* 0x000000ffffa77224 */ /* 0x000fe200078e0051 */
[-C--:B------:R-:W-:Y:S08]  /*ca00*/  HMMA.16816.F32.BF16 R76, R4, R18.reuse, R184 ;  /* 0x00000012044c723c */ /* 0x080ff000000418b8 */
[----:B------:R-:W-:Y:S01]  /*ca10*/  HMMA.16816.F32.BF16 R80, R8, R18, R92 ;  /* 0x000000120850723c */ /* 0x000fe2000004185c */
[----:B------:R-:W2:Y:S01]  /*ca20*/  LDSM.16.MT88.4 R16, [R189+0xb000] ;  /* 0x00b00000bd10783b */ /* 0x000ea20000004200 */
[----:B------:R-:W-:-:S02]  /*ca30*/  IMAD.MOV.U32 R234, RZ, RZ, R66 ;  /* 0x000000ffffea7224 */ /* 0x000fc400078e0042 */
[----:B------:R-:W-:-:S04]  /*ca40*/  IMAD.MOV.U32 R165, RZ, RZ, R84 ;  /* 0x000000ffffa57224 */ /* 0x000fc800078e0054 */
[-C--:B--2---:R-:W-:Y:S08]  /*ca50*/  HMMA.16816.F32.BF16 R204, R8, R16.reuse, R204 ;  /* 0x0000001008cc723c */ /* 0x084ff000000418cc */
[C---:B------:R-:W-:Y:S08]  /*ca60*/  HMMA.16816.F32.BF16 R84, R4.reuse, R16, R224 ;  /* 0x000000100454723c */ /* 0x040ff000000418e0 */
[-C--:B------:R-:W-:Y:S08]  /*ca70*/  HMMA.16816.F32.BF16 R92, R4, R18.reuse, R228 ;  /* 0x00000012045c723c */ /* 0x080ff000000418e4 */
[----:B------:R-:W-:Y:S01]  /*ca80*/  HMMA.16816.F32.BF16 R184, R8, R18, R232 ;  /* 0x0000001208b8723c */ /* 0x000fe200000418e8 */
[----:B------:R-:W2:Y:S01]  /*ca90*/  LDSM.16.MT88.4 R16, [R191+0xb000] ;  /* 0x00b00000bf10783b */ /* 0x000ea20000004200 */
[----:B------:R-:W-:-:S06]  /*caa0*/  IMAD.WIDE.U32 R2, R15, -0x2daee0ad, RZ ;  /* 0xd2511f530f027825 */ /* 0x000fcc00078e00ff */
[-C--:B--2---:R-:W-:Y:S08]  /*cab0*/  HMMA.16816.F32.BF16 R232, R8, R16.reuse, R100 ;  /* 0x0000001008e8723c */ /* 0x084ff00000041864 */
[C---:B------:R-:W-:Y:S08]  /*cac0*/  HMMA.16816.F32.BF16 R88, R4.reuse, R16, R88 ;  /* 0x000000100458723c */ /* 0x040ff00000041858 */
[-C--:B------:R-:W-:Y:S08]  /*cad0*/  HMMA.16816.F32.BF16 R100, R4, R18.reuse, R236 ;  /* 0x000000120464723c */ /* 0x080ff000000418ec */
[----:B------:R-:W-:Y:S01]  /*cae0*/  HMMA.16816.F32.BF16 R228, R8, R18, R20 ;  /* 0x0000001208e4723c */ /* 0x000fe20000041814 */
[----:B------:R-:W2:Y:S04]  /*caf0*/  LDSM.16.MT88.4 R20, [R194+0xb000] ;  /* 0x00b00000c214783b */ /* 0x000ea80000004200 */
[----:B------:R-:W3:Y:S01]  /*cb00*/  LDSM.16.MT88.4 R16, [R193+0xb000] ;  /* 0x00b00000c110783b */ /* 0x000ee20000004200 */
[----:B------:R-:W-:Y:S01]  /*cb10*/  IMAD.MOV.U32 R166, RZ, RZ, R67 ;  /* 0x000000ffffa67224 */ /* 0x000fe200078e0043 */
[----:B------:R-:W-:Y:S01]  /*cb20*/  LOP3.LUT R0, R3, UR16, R24, 0x96, !PT ;  /* 0x0000001003007c12 */ /* 0x000fe2000f8e9618 */
[----:B------:R-:W-:Y:S01]  /*cb30*/  IMAD.MOV.U32 R156, RZ, RZ, R65 ;  /* 0x000000ffff9c7224 */ /* 0x000fe200078e0041 */
[----:B------:R-:W-:-:S04]  /*cb40*/  LOP3.LUT R3, R2, 0xffff, RZ, 0xc0, !PT ;  /* 0x0000ffff02037812 */ /* 0x000fc800078ec0ff */
[----:B------:R-:W-:Y:S01]  /*cb50*/  SHF.R.U32.HI R3, RZ, 0x8, R3 ;  /* 0x00000008ff037819 */ /* 0x000fe20000011603 */
[C---:B--2---:R-:W-:Y:S08]  /*cb60*/  HMMA.16816.F32.BF16 R104, R4.reuse, R20, R104 ;  /* 0x000000140468723c */ /* 0x044ff00000041868 */
[C---:B------:R-:W-:Y:S08]  /*cb70*/  HMMA.16816.F32.BF16 R108, R4.reuse, R22, R108 ;  /* 0x00000016046c723c */ /* 0x040ff0000004186c */
[C---:B---3--:R-:W-:Y:S08]  /*cb80*/  HMMA.16816.F32.BF16 R120, R4.reuse, R16, R120 ;  /* 0x000000100478723c */ /* 0x048ff00000041878 */
[----:B------:R-:W-:Y:S07]  /*cb90*/  HMMA.16816.F32.BF16 R116, R4, R18, R124 ;  /* 0x000000120474723c */ /* 0x000fee000004187c */
[----:B------:R-:W-:-:S02]  /*cba0*/  SHF.R.U32.HI R5, RZ, 0x10, R2 ;  /* 0x00000010ff057819 */ /* 0x000fc40000011602 */
[----:B------:R-:W-:Y:S02]  /*cbb0*/  LOP3.LUT R7, R2, 0xff, RZ, 0xc0, !PT ;  /* 0x000000ff02077812 */ /* 0x000fe400078ec0ff */
[----:B------:R-:W-:Y:S02]  /*cbc0*/  SHF.R.U32.HI R4, RZ, 0x18, R2 ;  /* 0x00000018ff047819 */ /* 0x000fe40000011602 */
[----:B------:R-:W-:Y:S01]  /*cbd0*/  LOP3.LUT R2, R5, 0xff, RZ, 0xc0, !PT ;  /* 0x000000ff05027812 */ /* 0x000fe200078ec0ff */
[----:B------:R-:W-:Y:S01]  /*cbe0*/  HMMA.16816.F32.BF16 R224, R8, R20, R164 ;  /* 0x0000001408e0723c */ /* 0x000fe200000418a4 */
[----:B------:R-:W-:Y:S01]  /*cbf0*/  PRMT R7, R7, 0x5410, R3 ;  /* 0x0000541007077816 */ /* 0x000fe20000000003 */
[----:B------:R-:W2:Y:S01]  /*cc00*/  LDSM.16.MT88.4 R164, [R189+0xa800] ;  /* 0x00a80000bda4783b */ /* 0x000ea20000004200 */
[----:B------:R-:W-:-:S05]  /*cc10*/  SHF.R.U32.HI R3, RZ, 0x10, R0 ;  /* 0x00000010ff037819 */ /* 0x000fca0000011600 */
[C---:B------:R-:W-:Y:S01]  /*cc20*/  HMMA.16816.F32.BF16 R236, R8.reuse, R16, R112 ;  /* 0x0000001008ec723c */ /* 0x040fe20000041870 */
[----:B------:R-:W-:Y:S01]  /*cc30*/  LOP3.LUT R6, R0, 0xff, RZ, 0xc0, !PT ;  /* 0x000000ff00067812 */ /* 0x000fe200078ec0ff */
[----:B------:R-:W-:Y:S06]  /*cc40*/  LDSM.16.MT88.4 R112, [R194+0xb800] ;  /* 0x00b80000c270783b */ /* 0x000fec0000004200 */
[C---:B------:R-:W-:Y:S01]  /*cc50*/  HMMA.16816.F32.BF16 R20, R8.reuse, R22, R156 ;  /* 0x000000160814723c */ /* 0x040fe2000004189c */
[----:B------:R-:W-:Y:S01]  /*cc60*/  SHF.R.U32.HI R5, RZ, 0x18, R0 ;  /* 0x00000018ff057819 */ /* 0x000fe20000011600 */
[----:B------:R-:W3:Y:S06]  /*cc70*/  LDSM.16.MT88.4 R156, [R191+0xa800] ;  /* 0x00a80000bf9c783b */ /* 0x000eec0000004200 */
[----:B------:R-:W-:Y:S01]  /*cc80*/  HMMA.16816.F32.BF16 R16, R8, R18, R96 ;  /* 0x000000120810723c */ /* 0x000fe20000041860 */
[----:B------:R-:W-:Y:S06]  /*cc90*/  LDSM.16.MT88.4 R96, [R191+0xb800] ;  /* 0x00b80000bf60783b */ /* 0x000fec0000004200 */
[----:B------:R-:W-:-:S02]  /*cca0*/  PRMT R8, R2, 0x5410, R4 ;  /* 0x0000541002087816 */ /* 0x000fc40000000004 */
[----:B------:R-:W-:-:S04]  /*ccb0*/  LOP3.LUT R2, R0, 0xffff, RZ, 0xc0, !PT ;  /* 0x0000ffff00027812 */ /* 0x000fc800078ec0ff */
[----:B------:R-:W-:Y:S02]  /*ccc0*/  SHF.R.U32.HI R4, RZ, 0x8, R2 ;  /* 0x00000008ff047819 */ /* 0x000fe40000011602 */
[----:B------:R-:W-:Y:S01]  /*ccd0*/  LOP3.LUT R2, R3, 0xff, RZ, 0xc0, !PT ;  /* 0x000000ff03027812 */ /* 0x000fe200078ec0ff */
[--C-:B------:R-:W-:Y:S01]  /*cce0*/  HSET2.LE.AND R0, R7, R64.reuse, PT ;  /* 0x0000004007007233 */ /* 0x100fe20003803000 */
[----:B------:R-:W-:Y:S02]  /*ccf0*/  PRMT R4, R6, 0x5410, R4 ;  /* 0x0000541006047816 */ /* 0x000fe40000000004 */
[----:B------:R-:W-:Y:S02]  /*cd00*/  PRMT R3, R2, 0x5410, R5 ;  /* 0x0000541002037816 */ /* 0x000fe40000000005 */
[----:B------:R-:W-:Y:S01]  /*cd10*/  LOP3.LUT R126, R0, R50, RZ, 0xc0, !PT ;  /* 0x00000032007e7212 */ /* 0x000fe200078ec0ff */
[--C-:B------:R-:W-:Y:S02]  /*cd20*/  HSET2.LE.AND R0, R8, R64.reuse, PT ;  /* 0x0000004008007233 */ /* 0x100fe40003803000 */
[----:B------:R-:W-:-:S02]  /*cd30*/  HSET2.LE.AND R2, R4, R64, PT ;  /* 0x0000004004027233 */ /* 0x000fc40003803000 */
[----:B------:R-:W-:Y:S01]  /*cd40*/  HSET2.LE.AND R3, R3, R64, PT ;  /* 0x0000004003037233 */ /* 0x000fe20003803000 */
[----:B------:R-:W-:Y:S01]  /*cd50*/  LOP3.LUT R127, R0, R49, RZ, 0xc0, !PT ;  /* 0x00000031007f7212 */ /* 0x000fe200078ec0ff */
[----:B------:R-:W-:Y:S01]  /*cd60*/  LDSM.16.MT88.4 R64, [R193+0xa800] ;  /* 0x00a80000c140783b */ /* 0x000fe20000004200 */
[----:B------:R-:W-:Y:S02]  /*cd70*/  LOP3.LUT R124, R2, R51, RZ, 0xc0, !PT ;  /* 0x00000033027c7212 */ /* 0x000fe400078ec0ff */
[----:B------:R-:W-:Y:S01]  /*cd80*/  LOP3.LUT R125, R3, R48, RZ, 0xc0, !PT ;  /* 0x00000030037d7212 */ /* 0x000fe200078ec0ff */
[-C--:B--2---:R-:W-:Y:S01]  /*cd90*/  HMMA.16816.F32.BF16 R168, R128, R164.reuse, R168 ;  /* 0x000000a480a8723c */ /* 0x084fe200000418a8 */
[----:B------:R-:W2:Y:S04]  /*cda0*/  LDSM.16.MT88.4 R48, [R194+0xa800] ;  /* 0x00a80000c230783b */ /* 0x000ea80000004200 */
[----:B------:R-:W-:Y:S03]  /*cdb0*/  LDSM.16.MT88.4 R4, [R193+0xb800] ;  /* 0x00b80000c104783b */ /* 0x000fe60000004200 */
[C---:B------:R-:W-:Y:S08]  /*cdc0*/  HMMA.16816.F32.BF16 R152, R124.reuse, R164, R152 ;  /* 0x000000a47c98723c */ /* 0x040ff00000041898 */
[-C--:B------:R-:W-:Y:S08]  /*cdd0*/  HMMA.16816.F32.BF16 R148, R124, R166.reuse, R148 ;  /* 0x000000a67c94723c */ /* 0x080ff00000041894 */
[C---:B------:R-:W-:Y:S08]  /*cde0*/  HMMA.16816.F32.BF16 R164, R128.reuse, R166, R36 ;  /* 0x000000a680a4723c */ /* 0x040ff00000041824 */
[-C--:B---3--:R-:W-:Y:S08]  /*cdf0*/  HMMA.16816.F32.BF16 R160, R128, R156.reuse, R160 ;  /* 0x0000009c80a0723c */ /* 0x088ff000000418a0 */
        /* <DEDUP_REMOVED lines=10> */
[----:B------:R-:W-:Y:S01]  /*cea0*/  HMMA.16816.F32.BF16 R64, R128, R66, R80 ;  /* 0x000000428040723c */ /* 0x000fe20000041850 */
[----:B------:R-:W2:Y:S04]  /*ceb0*/  LDSM.16.MT88.4 R80, [R189+0xb800] ;  /* 0x00b80000bd50783b */ /* 0x000ea80000004200 */
[----:B------:R-:W-:Y:S04]  /*cec0*/  STG.E.U16 [R12.64+-0x2e], R182 ;  /* 0xffffd2b60c007986 */ /* 0x000fe8000c10151c */
        /* <DEDUP_REMOVED lines=11> */
[----:B------:R3:W-:Y:S01]  /*cf80*/  STG.E.U16 [R30.64+-0x1e], R134 ;  /* 0xffffe2861e007986 */ /* 0x0007e2000c10151c */
[----:B------:R-:W-:-:S03]  /*cf90*/  UISETP.GT.AND UP0, UPT, UR33, UR18, UPT ;  /* 0x000000122100728c */ /* 0x000fc6000bf04270 */
[----:B------:R-:W-:Y:S04]  /*cfa0*/  STG.E.U16 [R28.64+-0x20], R183 ;  /* 0xffffe0b71c007986 */ /* 0x000fe8000c10151c */
[----:B------:R-:W-:Y:S04]  /*cfb0*/  STG.E.U16 [R28.64+-0x1e], R26 ;  /* 0xffffe21a1c007986 */ /* 0x000fe8000c10151c */
[----:B------:R-:W-:Y:S04]  /*cfc0*/  STG.E.U16 [R12.64+-0x10], R175 ;  /* 0xfffff0af0c007986 */ /* 0x000fe8000c10151c */
[----:B------:R-:W-:Y:S04]  /*cfd0*/  STG.E.U16 [R12.64+-0xe], R174 ;  /* 0xfffff2ae0c007986 */ /* 0x000fe8000c10151c */
[----:B------:R-:W-:Y:S04]  /*cfe0*/  STG.E.U16 [R32.64+-0x10], R173 ;  /* 0xfffff0ad20007986 */ /* 0x000fe8000c10151c */
[----:B------:R-:W-:Y:S04]  /*cff0*/  STG.E.U16 [R32.64+-0xe], R172 ;  /* 0xfffff2ac20007986 */ /* 0x000fe8000c10151c */
[----:B------:R-:W-:Y:S04]  /*d000*/  STG.E.U16 [R30.64+-0x10], R133 ;  /* 0xfffff0851e007986 */ /* 0x000fe8000c10151c */
[----:B------:R1:W-:Y:S04]  /*d010*/  STG.E.U16 [R30.64+-0xe], R132 ;  /* 0xfffff2841e007986 */ /* 0x0003e8000c10151c */
[----:B------:R1:W-:Y:S04]  /*d020*/  STG.E.U16 [R28.64+-0x10], R34 ;  /* 0xfffff0221c007986 */ /* 0x0003e8000c10151c */
[----:B------:R1:W-:Y:S01]  /*d030*/  STG.E.U16 [R28.64+-0xe], R27 ;  /* 0xfffff21b1c007986 */ /* 0x0003e2000c10151c */
[----:B------:R-:W-:Y:S01]  /*d040*/  PLOP3.LUT P2, PT, PT, PT, UP0, 0x80, 0x0 ;  /* 0x000000000000781c */ /* 0x000fe20003f4f008 */
[----:B------:R-:W-:Y:S01]  /*d050*/  FADD.FTZ R2, R210, R252 ;  /* 0x000000fcd2027221 */ /* 0x000fe20000010000 */
[----:B--2---:R-:W-:Y:S01]  /*d060*/  HMMA.16816.F32.BF16 R76, R124, R82, R92 ;  /* 0x000000527c4c723c */ /* 0x004fe2000004185c */
[----:B------:R-:W-:-:S02]  /*d070*/  FADD.FTZ R0, R208, R249 ;  /* 0x000000f9d0007221 */ /* 0x000fc40000010000 */
[----:B------:R-:W-:Y:S02]  /*d080*/  FADD.FTZ R210, R248, R35 ;  /* 0x00000023f8d27221 */ /* 0x000fe40000010000 */
[----:B------:R-:W-:-:S03]  /*d090*/  FADD.FTZ R2, R241, R2 ;  /* 0x00000002f1027221 */ /* 0x000fc60000010000 */
[----:B------:R-:W-:Y:S01]  /*d0a0*/  HMMA.16816.F32.BF16 R72, R124, R80, R84 ;  /* 0x000000507c48723c */ /* 0x000fe20000041854 */
[----:B------:R-:W-:-:S07]  /*d0b0*/  FADD.FTZ R0, R223, R0 ;  /* 0x00000000df007221 */ /* 0x000fce0000010000 */
[----:B------:R-:W-:Y:S01]  /*d0c0*/  HMMA.16816.F32.BF16 R88, R124, R96, R88 ;  /* 0x000000607c58723c */ /* 0x000fe20000041858 */
[----:B------:R-:W-:-:S07]  /*d0d0*/  FADD.FTZ R210, R243, R210 ;  /* 0x000000d2f3d27221 */ /* 0x000fce0000010000 */
[----:B------:R-:W-:Y:S01]  /*d0e0*/  HMMA.16816.F32.BF16 R92, R124, R98, R100 ;  /* 0x000000627c5c723c */ /* 0x000fe20000041864 */
[----:B------:R-:W-:-:S07]  /*d0f0*/  FADD.FTZ R208, R240, R2 ;  /* 0x00000002f0d07221 */ /* 0x000fce0000010000 */
[----:B------:R-:W-:Y:S01]  /*d100*/  HMMA.16816.F32.BF16 R104, R124, R112, R104 ;  /* 0x000000707c68723c */ /* 0x000fe20000041868 */
[----:B------:R-:W-:-:S07]  /*d110*/  FADD.FTZ R209, R209, R0 ;  /* 0x00000000d1d17221 */ /* 0x000fce0000010000 */
[----:B------:R-:W-:Y:S01]  /*d120*/  HMMA.16816.F32.BF16 R108, R124, R114, R108 ;  /* 0x000000727c6c723c */ /* 0x000fe2000004186c */
[----:B---3--:R-:W-:-:S07]  /*d130*/  IMAD.MOV.U32 R134, RZ, RZ, R212 ;  /* 0x000000ffff867224 */ /* 0x008fce00078e00d4 */
[----:B------:R-:W-:Y:S01]  /*d140*/  HMMA.16816.F32.BF16 R120, R124, R4, R120 ;  /* 0x000000047c78723c */ /* 0x000fe20000041878 */
[----:B----4-:R-:W-:Y:S02]  /*d150*/  IMAD.MOV.U32 R135, RZ, RZ, R213 ;  /* 0x000000ffff877224 */ /* 0x010fe400078e00d5 */
[----:B-1----:R-:W-:-:S05]  /*d160*/  IMAD.MOV.U32 R132, RZ, RZ, R222 ;  /* 0x000000ffff847224 */ /* 0x002fca00078e00de */
[----:B------:R-:W-:Y:S01]  /*d170*/  HMMA.16816.F32.BF16 R124, R124, R6, R116 ;  /* 0x000000067c7c723c */ /* 0x000fe20000041874 */
[----:B------:R-:W-:-:S07]  /*d180*/  IMAD.MOV.U32 R133, RZ, RZ, R242 ;  /* 0x000000ffff857224 */ /* 0x000fce00078e00f2 */
[C---:B------:R-:W-:Y:S07]  /*d190*/  HMMA.16816.F32.BF16 R68, R128.reuse, R80, R204 ;  /* 0x000000508044723c */ /* 0x040fee00000418cc */
[----:B------:R-:W-:Y:S01]  /*d1a0*/  IADD3 R204, P3, R12, -0x80, RZ ;  /* 0xffffff800ccc7810 */ /* 0x000fe20007f7e0ff */
[----:B------:R-:W-:Y:S03]  /*d1b0*/  HMMA.16816.F32.BF16 R84, R128, R96, R232 ;  /* 0x000000608054723c */ /* 0x000fe600000418e8 */
[----:B------:R-:W-:-:S05]  /*d1c0*/  IADD3.X R139, R13, -0x1, RZ, P3, !PT ;  /* 0xffffffff0d8b7810 */ /* 0x000fca0001ffe4ff */
[C---:B------:R-:W-:Y:S08]  /*d1d0*/  HMMA.16816.F32.BF16 R100, R128.reuse, R112, R224 ;  /* 0x000000708064723c */ /* 0x040ff000000418e0 */
[C---:B------:R-:W-:Y:S08]  /*d1e0*/  HMMA.16816.F32.BF16 R80, R128.reuse, R82, R184 ;  /* 0x000000528050723c */ /* 0x040ff000000418b8 */
[C---:B------:R-:W-:Y:S08]  /*d1f0*/  HMMA.16816.F32.BF16 R96, R128.reuse, R98, R228 ;  /* 0x000000628060723c */ /* 0x040ff000000418e4 */
[C---:B------:R-:W-:Y:S08]  /*d200*/  HMMA.16816.F32.BF16 R112, R128.reuse, R114, R20 ;  /* 0x000000728070723c */ /* 0x040ff00000041814 */
[C---:B------:R-:W-:Y:S08]  /*d210*/  HMMA.16816.F32.BF16 R116, R128.reuse, R4, R236 ;  /* 0x000000048074723c */ /* 0x040ff000000418ec */
        /* <DEDUP_REMOVED lines=17> */
[----:B-----5:R-:W-:Y:S01]  /*d330*/  @P1 STS.128 [R203+0xa000], RZ ;  /* 0x00a000ffcb001388 */ /* 0x020fe20000000c00 */
        /* <DEDUP_REMOVED lines=36> */
[----:B------:R-:W-:Y:S04]  /*d580*/  LDSM.16.M88.4 R24, [R199] ;  /* 0x00000000c718783b */ /* 0x000fe80000000200 */
[----:B-1----:R-:W-:Y:S04]  /*d590*/  LDSM.16.M88.4 R8, [R192] ;  /* 0x00000000c008783b */ /* 0x002fe80000000200 */
[----:B--2---:R-:W1:Y:S04]  /*d5a0*/  LDSM.16.M88.4 R4, [R190+0x2000] ;  /* 0x00200000be04783b */ /* 0x004e680000000200 */
[----:B------:R-:W0:Y:S01]  /*d5b0*/  LDGDEPBAR ;  /* 0x00000000000079af */ /* 0x000e220000000000 */
[C---:B---3--:R-:W-:Y:S08]  /*d5c0*/  HMMA.16816.F32.BF16 R172, R16.reuse, R136, RZ ;  /* 0x0000008810ac723c */ /* 0x048ff000000418ff */
[----:B------:R-:W-:Y:S08]  /*d5d0*/  HMMA.16816.F32.BF16 R224, R16, R138, RZ ;  /* 0x0000008a10e0723c */ /* 0x000ff000000418ff */
[C---:B-1----:R-:W-:Y:S08]  /*d5e0*/  HMMA.16816.F32.BF16 R204, R4.reuse, R136, RZ ;  /* 0x0000008804cc723c */ /* 0x042ff000000418ff */
[C---:B------:R-:W-:Y:S08]  /*d5f0*/  HMMA.16816.F32.BF16 R180, R4.reuse, R132, RZ ;  /* 0x0000008404b4723c */ /* 0x040ff000000418ff */
[C---:B------:R-:W-:Y:S08]  /*d600*/  HMMA.16816.F32.BF16 R184, R4.reuse, R138, RZ ;  /* 0x0000008a04b8723c */ /* 0x040ff000000418ff */
[----:B------:R-:W-:Y:S01]  /*d610*/  HMMA.16816.F32.BF16 R176, R4, R134, RZ ;  /* 0x0000008604b0723c */ /* 0x000fe200000418ff */
[----:B------:R-:W1:Y:S07]  /*d620*/  LDSM.16.M88.4 R4, [R192+0x2000] ;  /* 0x00200000c004783b */ /* 0x000e6e0000000200 */
[C---:B------:R-:W-:Y:S08]  /*d630*/  HMMA.16816.F32.BF16 R136, R16.reuse, R132, RZ ;  /* 0x000000841088723c */ /* 0x040ff000000418ff */
[----:B------:R-:W-:Y:S08]  /*d640*/  HMMA.16816.F32.BF16 R16, R16, R134, RZ ;  /* 0x000000861010723c */ /* 0x000ff000000418ff */
[----:B------:R-:W-:Y:S08]  /*d650*/  HMMA.16816.F32.BF16 R132, R8, R26, R224 ;  /* 0x0000001a0884723c */ /* 0x000ff000000418e0 */
[C---:B-1----:R-:W-:Y:S08]  /*d660*/  HMMA.16816.F32.BF16 R228, R4.reuse, R20, R180 ;  /* 0x0000001404e4723c */ /* 0x042ff000000418b4 */
[C---:B------:R-:W-:Y:S08]  /*d670*/  HMMA.16816.F32.BF16 R180, R4.reuse, R22, R176 ;  /* 0x0000001604b4723c */ /* 0x040ff000000418b0 */
[C---:B------:R-:W-:Y:S08]  /*d680*/  HMMA.16816.F32.BF16 R204, R4.reuse, R24, R204 ;  /* 0x0000001804cc723c */ /* 0x040ff000000418cc */
[----:B------:R-:W-:Y:S01]  /*d690*/  HMMA.16816.F32.BF16 R184, R4, R26, R184 ;  /* 0x0000001a04b8723c */ /* 0x000fe200000418b8 */
[----:B------:R-:W-:Y:S07]  /*d6a0*/  LDSM.16.M88.4 R4, [R198+0x2000] ;  /* 0x00200000c604783b */ /* 0x000fee0000000200 */
[C---:B------:R-:W-:Y:S08]  /*d6b0*/  HMMA.16816.F32.BF16 R176, R8.reuse, R24, R172 ;  /* 0x0000001808b0723c */ /* 0x040ff000000418ac */
[C---:B------:R-:W-:Y:S08]  /*d6c0*/  HMMA.16816.F32.BF16 R172, R8.reuse, R20, R136 ;  /* 0x0000001408ac723c */ /* 0x040ff00000041888 */
[----:B------:R-:W-:Y:S01]  /*d6d0*/  HMMA.16816.F32.BF16 R24, R8, R22, R16 ;  /* 0x000000160818723c */ /* 0x000fe20000041810 */
[----:B------:R-:W1:Y:S04]  /*d6e0*/  LDSM.16.M88.4 R20, [R197+0x8000] ;  /* 0x00800000c514783b */ /* 0x000e680000000200 */
[----:B------:R-:W2:Y:S04]  /*d6f0*/  LDSM.16.M88.4 R8, [R198] ;  /* 0x00000000c608783b */ /* 0x000ea80000000200 */
[----:B------:R-:W3:Y:S01]  /*d700*/  LDSM.16.M88.4 R16, [R197+0x8800] ;  /* 0x00880000c510783b */ /* 0x000ee20000000200 */
[----:B-1----:R-:W-:Y:S08]  /*d710*/  HMMA.16816.F32.BF16 R204, R4, R20, R204 ;  /* 0x0000001404cc723c */ /* 0x002ff000000418cc */
[----:B--2---:R-:W-:Y:S08]  /*d720*/  HMMA.16816.F32.BF16 R136, R8, R22, R132 ;  /* 0x000000160888723c */ /* 0x004ff00000041884 */
        /* <DEDUP_REMOVED lines=61> */
[-C--:B--2---:R-:W-:Y:S08]  /*db00*/  HMMA.16816.F32.BF16 R204, R4, R20.reuse, R204 ;  /* 0x0000001404cc723c */ /* 0x084ff000000418cc */
[C---:B---3--:R-:W-:Y:S08]  /*db10*/  HMMA.16816.F32.BF16 R176, R8.reuse, R20, R172 ;  /* 0x0000001408b0723c */ /* 0x048ff000000418ac */
[-C--:B------:R-:W-:Y:S08]  /*db20*/  HMMA.16816.F32.BF16 R172, R8, R22.reuse, R136 ;  /* 0x0000001608ac723c */ /* 0x080ff00000041888 */
        /* <DEDUP_REMOVED lines=9> */
[----:B------:R-:W-:-:S04]  /*dbc0*/  USHF.R.S32.HI UR34, URZ, 0x1f, UR35 ;  /* 0x0000001f3f227899 */ /* 0x000fc80008011423 */
[----:B------:R-:W-:Y:S02]  /*dbd0*/  UIMAD UR34, UR34, UR4, URZ ;  /* 0x00000004222272a4 */ /* 0x000fe4000f8e023f */
[----:B------:R-:W-:Y:S02]  /*dbe0*/  UIMAD.WIDE.U32 UR36, UR35, UR4, URZ ;  /* 0x00000004232472a5 */ /* 0x000fe4000f8e003f */
[----:B------:R-:W-:-:S04]  /*dbf0*/  UIMAD UR5, UR35, UR5, UR34 ;  /* 0x00000005230572a4 */ /* 0x000fc8000f8e0222 */
[----:B------:R-:W-:Y:S01]  /*dc00*/  UIADD3 UR5, UR37, UR5, URZ ;  /* 0x0000000525057290 */ /* 0x000fe2000fffe03f */
[----:B------:R-:W-:Y:S02]  /*dc10*/  IMAD.U32 R0, RZ, RZ, UR36 ;  /* 0x00000024ff007e24 */ /* 0x000fe4000f8e00ff */
[----:B------:R-:W-:-:S03]  /*dc20*/  IMAD.U32 R3, RZ, RZ, UR36 ;  /* 0x00000024ff037e24 */ /* 0x000fc6000f8e00ff */
[----:B------:R-:W-:Y:S01]  /*dc30*/  IMAD.U32 R2, RZ, RZ, UR5 ;  /* 0x00000005ff027e24 */ /* 0x000fe2000f8e00ff */
[----:B------:R1:W-:Y:S01]  /*dc40*/  @P1 STS.128 [R203+0x8000], RZ ;  /* 0x008000ffcb001388 */ /* 0x0003e20000000c00 */
[----:B------:R-:W-:Y:S01]  /*dc50*/  BSSY B0, `(.L_x_2068) ;  /* 0x0000021000007945 */ /* 0x000fe20003800000 */
        /* <DEDUP_REMOVED lines=32> */
.L_x_2069:
[----:B------:R-:W-:Y:S05]  /*de60*/  BSYNC B0 ;  /* 0x0000000000007941 */ /* 0x000fea0003800000 */
.L_x_2068:
[----:B------:R-:W0:Y:S02]  /*de70*/  LDGDEPBAR ;  /* 0x00000000000079af */ /* 0x000e240000000000 */
.L_x_2067:
[----:B--2---:R-:W2:Y:S04]  /*de80*/  LDL.64 R2, [R1+0x30] ;  /* 0x0000300001027983 */ /* 0x004ea80000100a00 */
        /* <DEDUP_REMOVED lines=74> */
[----:B------:R-:W1:Y:S01]  /*e330*/  MUFU.EX2 R3, R3 ;  /* 0x0000000300037308 */ /* 0x000e620000000800 */
[----:B------:R-:W-:-:S05]  /*e340*/  FMUL.FTZ R2, R135, c[0x0][0x23c] ;  /* 0x00008f0087027a20 */ /* 0x000fca0000410000 */
[----:B------:R-:W-:-:S05]  /*e350*/  FSEL R2, R2, RZ, P2 ;  /* 0x000000ff02027208 */ /* 0x000fca0001000000 */
        /* <DEDUP_REMOVED lines=8> */
[----:B-1----:R-:W-:Y:S01]  /*e3e0*/  FMUL.FTZ R2, R156, R3 ;  /* 0x000000039c027220 */ /* 0x002fe20000410000 */
[----:B------:R-:W-:Y:S04]  /*e3f0*/  MUFU.EX2 R11, R11 ;  /* 0x0000000b000b7308 */ /* 0x000fe80000000800 */
[----:B------:R1:W-:Y:S01]  /*e400*/  STL [R1+0x10], R2 ;  /* 0x0000100201007387 */ /* 0x0003e20000100800 */
[----:B------:R-:W-:-:S02]  /*e410*/  ISETP.GE.AND P4, PT, R0, R220, PT ;  /* 0x000000dc0000720c */ /* 0x000fc40003f86270 */
[----:B------:R-:W-:Y:S01]  /*e420*/  ISETP.GE.AND P2, PT, R10, R220, PT ;  /* 0x000000dc0a00720c */ /* 0x000fe20003f46270 */
[-C--:B------:R-:W-:Y:S01]  /*e430*/  FMUL.FTZ R236, R164, R3.reuse ;  /* 0x00000003a4ec7220 */ /* 0x080fe20000410000 */
[-C--:B------:R-:W-:Y:S01]  /*e440*/  ISETP.LT.OR P4, PT, R0, R216.reuse, P4 ;  /* 0x000000d80000720c */ /* 0x080fe20002781670 */
[-C--:B------:R-:W-:Y:S02]  /*e450*/  FMUL.FTZ R237, R165, R3.reuse ;  /* 0x00000003a5ed7220 */ /* 0x080fe40000410000 */
[----:B------:R-:W-:Y:S02]  /*e460*/  IMAD.MOV.U32 R230, RZ, RZ, R228 ;  /* 0x000000ffffe67224 */ /* 0x000fe400078e00e4 */
[----:B------:R-:W-:Y:S01]  /*e470*/  IMAD.MOV.U32 R231, RZ, RZ, R229 ;  /* 0x000000ffffe77224 */ /* 0x000fe200078e00e5 */
[----:B-1----:R-:W1:Y:S01]  /*e480*/  MUFU.EX2 R2, R20 ;  /* 0x0000001400027308 */ /* 0x002e620000000800 */
[----:B------:R-:W-:Y:S02]  /*e490*/  IMAD.MOV.U32 R232, RZ, RZ, R22 ;  /* 0x000000ffffe87224 */ /* 0x000fe400078e0016 */
[----:B------:R-:W-:Y:S01]  /*e4a0*/  IMAD.MOV.U32 R233, RZ, RZ, R23 ;  /* 0x000000ffffe97224 */ /* 0x000fe200078e0017 */
[----:B------:R-:W-:Y:S01]  /*e4b0*/  ISETP.LT.OR P2, PT, R10, R216, P2 ;  /* 0x000000d80a00720c */ /* 0x000fe20001741670 */
        /* <DEDUP_REMOVED lines=16> */
[----:B-1----:R-:W-:Y:S01]  /*e5c0*/  F2FP.BF16.PACK_AB R80, R2, R11 ;  /* 0x0000000b0250723e */ /* 0x002fe200000010ff */
        /* <DEDUP_REMOVED lines=13> */
[-C--:B------:R-:W-:Y:S01]  /*e6a0*/  ISETP.GE.AND P3, PT, R9, R220.reuse, PT ;  /* 0x000000dc0900720c */ /* 0x080fe20003f66270 */
[----:B------:R-:W-:Y:S01]  /*e6b0*/  FFMA.FTZ R3, R211, R3, R11 ;  /* 0x00000003d3037223 */ /* 0x000fe2000001000b */
[----:B------:R-:W-:Y:S02]  /*e6c0*/  FSEL R11, R178, -INF , !P4 ;  /* 0xff800000b20b7808 */ /* 0x000fe40006000000 */
[----:B------:R-:W-:Y:S01]  /*e6d0*/  FSEL R20, R179, -INF , !P2 ;  /* 0xff800000b3147808 */ /* 0x000fe20005000000 */
[----:B------:R-:W-:Y:S01]  /*e6e0*/  FADD.FTZ R34, R2, R3 ;  /* 0x0000000302227221 */ /* 0x000fe20000010000 */
[----:B------:R-:W-:-:S02]  /*e6f0*/  ISETP.GE.AND P2, PT, R8, R220, PT ;  /* 0x000000dc0800720c */ /* 0x000fc40003f46270 */
[----:B------:R-:W-:Y:S02]  /*e700*/  ISETP.LT.OR P3, PT, R9, R216, P3 ;  /* 0x000000d80900720c */ /* 0x000fe40001f61670 */
[----:B------:R-:W-:Y:S02]  /*e710*/  FMNMX.FTZ R2, R212, R11, !PT ;  /* 0x0000000bd4027209 */ /* 0x000fe40007810000 */
[----:B------:R-:W-:Y:S02]  /*e720*/  ISETP.GE.AND P4, PT, R7, R220, PT ;  /* 0x000000dc0700720c */ /* 0x000fe40003f86270 */
[----:B------:R-:W-:Y:S02]  /*e730*/  ISETP.LT.OR P2, PT, R8, R216, P2 ;  /* 0x000000d80800720c */ /* 0x000fe40001741670 */
[----:B------:R-:W-:Y:S02]  /*e740*/  FSEL R19, R174, -INF , !P3 ;  /* 0xff800000ae137808 */ /* 0x000fe40005800000 */
[----:B------:R-:W-:-:S02]  /*e750*/  FMNMX.FTZ R2, R20, R2, !PT ;  /* 0x0000000214027209 */ /* 0x000fc40007810000 */
[C---:B------:R-:W-:Y:S02]  /*e760*/  ISETP.GE.AND P3, PT, R6.reuse, R220, PT ;  /* 0x000000dc0600720c */ /* 0x040fe40003f66270 */
[----:B------:R-:W-:Y:S02]  /*e770*/  FSEL R18, R175, -INF , !P2 ;  /* 0xff800000af127808 */ /* 0x000fe40005000000 */
[----:B------:R-:W-:Y:S02]  /*e780*/  ISETP.LT.OR P4, PT, R7, R216, P4 ;  /* 0x000000d80700720c */ /* 0x000fe40002781670 */
[----:B------:R-:W-:Y:S02]  /*e790*/  FMNMX.FTZ R2, R19, R2, !PT ;  /* 0x0000000213027209 */ /* 0x000fe40007810000 */
[----:B------:R-:W-:Y:S02]  /*e7a0*/  ISETP.LT.OR P3, PT, R6, R216, P3 ;  /* 0x000000d80600720c */ /* 0x000fe40001f61670 */
[----:B------:R-:W-:-:S02]  /*e7b0*/  ISETP.GE.AND P2, PT, R5, R220, PT ;  /* 0x000000dc0500720c */ /* 0x000fc40003f46270 */
[----:B------:R-:W-:Y:S02]  /*e7c0*/  FSEL R17, R138, -INF , !P4 ;  /* 0xff8000008a117808 */ /* 0x000fe40006000000 */
[----:B------:R-:W-:Y:S02]  /*e7d0*/  FMNMX.FTZ R2, R18, R2, !PT ;  /* 0x0000000212027209 */ /* 0x000fe40007810000 */
[----:B------:R-:W-:Y:S02]  /*e7e0*/  FSEL R16, R139, -INF , !P3 ;  /* 0xff8000008b107808 */ /* 0x000fe40005800000 */
[----:B------:R-:W-:Y:S02]  /*e7f0*/  ISETP.GE.AND P3, PT, R4, R220, PT ;  /* 0x000000dc0400720c */ /* 0x000fe40003f66270 */
[----:B------:R-:W-:Y:S02]  /*e800*/  ISETP.LT.OR P2, PT, R5, R216, P2 ;  /* 0x000000d80500720c */ /* 0x000fe40001741670 */
[----:B------:R-:W-:-:S02]  /*e810*/  FMNMX.FTZ R2, R17, R2, !PT ;  /* 0x0000000211027209 */ /* 0x000fc40007810000 */
[----:B------:R-:W-:Y:S02]  /*e820*/  ISETP.LT.OR P3, PT, R4, R216, P3 ;  /* 0x000000d80400720c */ /* 0x000fe40001f61670 */
        /* <DEDUP_REMOVED lines=16> */
[----:B------:R-:W-:-:S04]  /*e930*/  FFMA.FTZ R11, R11, c[0x0][0x23c], -R2 ;  /* 0x00008f000b0b7a23 */ /* 0x000fc80000010802 */
[----:B------:R-:W2:Y:S01]  /*e940*/  MUFU.EX2 R26, R11 ;  /* 0x0000000b001a7308 */ /* 0x000ea20000000800 */
[----:B------:R-:W-:Y:S01]  /*e950*/  ISETP.GE.AND P3, PT, R0, R218, PT ;  /* 0x000000da0000720c */ /* 0x000fe20003f66270 */
[----:B------:R-:W-:-:S03]  /*e960*/  IMAD.MOV.U32 R212, RZ, RZ, R232 ;  /* 0x000000ffffd47224 */ /* 0x000fc600078e00e8 */
[----:B------:R-:W-:Y:S01]  /*e970*/  ISETP.LT.OR P3, PT, R0, R214, P3 ;  /* 0x000000d60000720c */ /* 0x000fe20001f61670 */
[----:B------:R-:W-:Y:S02]  /*e980*/  IMAD.MOV.U32 R213, RZ, RZ, R233 ;  /* 0x000000ffffd57224 */ /* 0x000fe400078e00e9 */
[----:B-1----:R-:W-:Y:S01]  /*e990*/  FMUL.FTZ R188, R118, R3 ;  /* 0x0000000376bc7220 */ /* 0x002fe20000410000 */
[----:B------:R-:W-:Y:S01]  /*e9a0*/  ISETP.GE.AND P5, PT, R0, R219, PT ;  /* 0x000000db0000720c */ /* 0x000fe20003fa6270 */
[-C--:B------:R-:W-:Y:S02]  /*e9b0*/  FMUL.FTZ R238, R166, R3.reuse ;  /* 0x00000003a6ee7220 */ /* 0x080fe40000410000 */
[-C--:B------:R-:W-:Y:S02]  /*e9c0*/  FMUL.FTZ R239, R167, R3.reuse ;  /* 0x00000003a7ef7220 */ /* 0x080fe40000410000 */
[-C--:B------:R-:W-:Y:S02]  /*e9d0*/  FMUL.FTZ R191, R158, R3.reuse ;  /* 0x000000039ebf7220 */ /* 0x080fe40000410000 */
[----:B------:R-:W-:-:S02]  /*e9e0*/  FMUL.FTZ R129, R50, R3 ;  /* 0x0000000332817220 */ /* 0x000fc40000410000 */
[----:B------:R-:W-:Y:S02]  /*e9f0*/  IMAD.MOV.U32 R118, RZ, RZ, R243 ;  /* 0x000000ffff767224 */ /* 0x000fe400078e00f3 */
        /* <DEDUP_REMOVED lines=27> */
[----:B--2---:R-:W-:Y:S01]  /*ebb0*/  FFMA.FTZ R50, R210, R3, R26 ;  /* 0x00000003d2327223 */ /* 0x004fe2000001001a */
[----:B------:R-:W-:Y:S02]  /*ebc0*/  FSEL R3, R206, -INF , !P3 ;  /* 0xff800000ce037808 */ /* 0x000fe40005800000 */
[----:B------:R-:W-:-:S02]  /*ebd0*/  ISETP.GE.AND P2, PT, R9, R219, PT ;  /* 0x000000db0900720c */ /* 0x000fc40003f46270 */
[----:B------:R-:W-:Y:S02]  /*ebe0*/  ISETP.GE.AND P3, PT, R8, R219, PT ;  /* 0x000000db0800720c */ /* 0x000fe40003f66270 */
[-C--:B------:R-:W-:Y:S01]  /*ebf0*/  ISETP.LT.OR P5, PT, R0, R215.reuse, P5 ;  /* 0x000000d70000720c */ /* 0x080fe20002fa1670 */
[----:B------:R-:W-:Y:S01]  /*ec00*/  IMAD.MOV.U32 R119, RZ, RZ, R21 ;  /* 0x000000ffff777224 */ /* 0x000fe200078e0015 */
[-C--:B------:R-:W-:Y:S02]  /*ec10*/  ISETP.LT.OR P2, PT, R9, R215.reuse, P2 ;  /* 0x000000d70900720c */ /* 0x080fe40001741670 */
[----:B------:R-:W-:Y:S01]  /*ec20*/  ISETP.LT.OR P3, PT, R8, R215, P3 ;  /* 0x000000d70800720c */ /* 0x000fe20001f61670 */
[----:B------:R-:W-:Y:S01]  /*ec30*/  IMAD.MOV.U32 R159, RZ, RZ, R23 ;  /* 0x000000ffff9f7224 */ /* 0x000fe200078e0017 */
[----:B------:R-:W-:Y:S01]  /*ec40*/  FSEL R21, R204, -INF , !P5 ;  /* 0xff800000cc157808 */ /* 0x000fe20006800000 */
[----:B------:R-:W-:Y:S01]  /*ec50*/  IMAD.MOV.U32 R204, RZ, RZ, R24 ;  /* 0x000000ffffcc7224 */ /* 0x000fe200078e0018 */
[----:B------:R-:W-:-:S02]  /*ec60*/  FSEL R24, R184, -INF , !P2 ;  /* 0xff800000b8187808 */ /* 0x000fc40005000000 */
[----:B------:R-:W-:Y:S02]  /*ec70*/  FSEL R23, R185, -INF , !P3 ;  /* 0xff800000b9177808 */ /* 0x000fe40005800000 */
[CC--:B------:R-:W-:Y:S02]  /*ec80*/  ISETP.GE.AND P2, PT, R7.reuse, R218.reuse, PT ;  /* 0x000000da0700720c */ /* 0x0c0fe40003f46270 */
[C---:B------:R-:W-:Y:S02]  /*ec90*/  ISETP.GE.AND P3, PT, R6.reuse, R218, PT ;  /* 0x000000da0600720c */ /* 0x040fe40003f66270 */
[-C--:B------:R-:W-:Y:S02]  /*eca0*/  ISETP.LT.OR P2, PT, R7, R214.reuse, P2 ;  /* 0x000000d60700720c */ /* 0x080fe40001741670 */
[----:B------:R-:W-:Y:S01]  /*ecb0*/  ISETP.LT.OR P3, PT, R6, R214, P3 ;  /* 0x000000d60600720c */ /* 0x000fe20001f61670 */
[----:B------:R-:W-:Y:S02]  /*ecc0*/  FFMA.FTZ R84, R18, c[0x0][0x23c], -R2 ;  /* 0x00008f0012547a23 */ /* 0x000fe40000010802 */
[----:B------:R-:W-:Y:S01]  /*ecd0*/  IMAD.MOV.U32 R211, RZ, RZ, R22 ;  /* 0x000000ffffd37224 */ /* 0x000fe200078e0016 */
[----:B------:R-:W-:-:S02]  /*ece0*/  FSEL R22, R226, -INF , !P2 ;  /* 0xff800000e2167808 */ /* 0x000fc40005000000 */
[----:B------:R-:W-:Y:S02]  /*ecf0*/  FSEL R18, R227, -INF , !P3 ;  /* 0xff800000e3127808 */ /* 0x000fe40005800000 */
[----:B------:R-:W2:Y:S01]  /*ed00*/  LDL.64 R226, [R1+0xc0] ;  /* 0x0000c00001e27983 */ /* 0x000ea20000100a00 */
[C---:B------:R-:W-:Y:S02]  /*ed10*/  ISETP.GE.AND P4, PT, R10.reuse, R219, PT ;  /* 0x000000db0a00720c */ /* 0x040fe40003f86270 */
[CC--:B------:R-:W-:Y:S02]  /*ed20*/  ISETP.GE.AND P6, PT, R10.reuse, R218.reuse, PT ;  /* 0x000000da0a00720c */ /* 0x0c0fe40003fc6270 */
[C---:B------:R-:W-:Y:S02]  /*ed30*/  ISETP.LT.OR P4, PT, R10.reuse, R215, P4 ;  /* 0x000000d70a00720c */ /* 0x040fe40002781670 */
[C---:B------:R-:W-:Y:S02]  /*ed40*/  ISETP.GE.AND P5, PT, R9.reuse, R218, PT ;  /* 0x000000da0900720c */ /* 0x040fe40003fa6270 */
[-C--:B------:R-:W-:Y:S01]  /*ed50*/  ISETP.LT.OR P6, PT, R10, R214.reuse, P6 ;  /* 0x000000d60a00720c */ /* 0x080fe200037c1670 */
[----:B------:R-:W-:Y:S01]  /*ed60*/  IMAD.MOV.U32 R130, RZ, RZ, R25 ;  /* 0x000000ffff827224 */ /* 0x000fe200078e0019 */
[----:B------:R-:W-:-:S02]  /*ed70*/  ISETP.LT.OR P5, PT, R9, R214, P5 ;  /* 0x000000d60900720c */ /* 0x000fc40002fa1670 */
[----:B------:R-:W-:Y:S02]  /*ed80*/  FSEL R25, R205, -INF , !P4 ;  /* 0xff800000cd197808 */ /* 0x000fe40006000000 */
[----:B------:R-:W-:Y:S02]  /*ed90*/  ISETP.GE.AND P4, PT, R8, R218, PT ;  /* 0x000000da0800720c */ /* 0x000fe40003f86270 */
[----:B------:R-:W-:Y:S02]  /*eda0*/  FSEL R9, R207, -INF , !P6 ;  /* 0xff800000cf097808 */ /* 0x000fe40007000000 */
[----:B------:R-:W-:Y:S01]  /*edb0*/  FMNMX.FTZ R0, R222, R3, !PT ;  /* 0x00000003de007209 */ /* 0x000fe20007810000 */
[----:B------:R-:W-:Y:S01]  /*edc0*/  FFMA.FTZ R27, R20, c[0x0][0x23c], -R2 ;  /* 0x00008f00141b7a23 */ /* 0x000fe20000010802 */
[----:B------:R-:W-:Y:S02]  /*edd0*/  ISETP.LT.OR P4, PT, R8, R214, P4 ;  /* 0x000000d60800720c */ /* 0x000fe40002781670 */
[----:B------:R-:W-:-:S02]  /*ede0*/  FSEL R20, R186, -INF , !P5 ;  /* 0xff800000ba147808 */ /* 0x000fc40006800000 */
[----:B------:R-:W-:Y:S01]  /*edf0*/  FMNMX.FTZ R0, R9, R0, !PT ;  /* 0x0000000009007209 */ /* 0x000fe20007810000 */
[--C-:B------:R-:W-:Y:S01]  /*ee00*/  FFMA.FTZ R81, R19, c[0x0][0x23c], -R2.reuse ;  /* 0x00008f0013517a23 */ /* 0x100fe20000010802 */
[----:B------:R-:W-:Y:S02]  /*ee10*/  ISETP.GE.AND P2, PT, R5, R218, PT ;  /* 0x000000da0500720c */ /* 0x000fe40003f46270 */
[----:B------:R-:W-:Y:S02]  /*ee20*/  FSEL R19, R187, -INF , !P4 ;  /* 0xff800000bb137808 */ /* 0x000fe40006000000 */
[----:B------:R-:W-:Y:S02]  /*ee30*/  FMNMX.FTZ R0, R20, R0, !PT ;  /* 0x0000000014007209 */ /* 0x000fe40007810000 */
[----:B------:R-:W-:Y:S02]  /*ee40*/  ISETP.LT.OR P2, PT, R5, R214, P2 ;  /* 0x000000d60500720c */ /* 0x000fe40001741670 */
[----:B------:R-:W-:Y:S01]  /*ee50*/  FMNMX.FTZ R0, R19, R0, !PT ;  /* 0x0000000013007209 */ /* 0x000fe20007810000 */
[----:B------:R-:W-:Y:S01]  /*ee60*/  FFMA.FTZ R85, R17, c[0x0][0x23c], -R2 ;  /* 0x00008f0011557a23 */ /* 0x000fe20000010802 */
[----:B------:R-:W-:-:S02]  /*ee70*/  FSEL R17, R182, -INF , !P2 ;  /* 0xff800000b6117808 */ /* 0x000fc40005000000 */
[----:B------:R-:W-:Y:S02]  /*ee80*/  ISETP.GE.AND P2, PT, R4, R218, PT ;  /* 0x000000da0400720c */ /* 0x000fe40003f46270 */
[----:B------:R-:W-:Y:S02]  /*ee90*/  FMNMX.FTZ R0, R22, R0, !PT ;  /* 0x0000000016007209 */ /* 0x000fe40007810000 */
[----:B------:R-:W-:Y:S02]  /*eea0*/  ISETP.LT.OR P2, PT, R4, R214, P2 ;  /* 0x000000d60400720c */ /* 0x000fe40001741670 */
[----:B------:R-:W-:Y:S01]  /*eeb0*/  FMNMX.FTZ R0, R18, R0, !PT ;  /* 0x0000000012007209 */ /* 0x000fe20007810000 */
[--C-:B------:R-:W-:Y:S01]  /*eec0*/  FFMA.FTZ R96, R16, c[0x0][0x23c], -R2.reuse ;  /* 0x00008f0010607a23 */ /* 0x100fe20000010802 */
[----:B------:R-:W-:Y:S02]  /*eed0*/  FSEL R16, R183, -INF , !P2 ;  /* 0xff800000b7107808 */ /* 0x000fe40005000000 */
[----:B------:R-:W-:Y:S01]  /*eee0*/  FMNMX.FTZ R0, R17, R0, !PT ;  /* 0x0000000011007209 */ /* 0x000fe20007810000 */
[--C-:B------:R-:W-:Y:S01]  /*eef0*/  FFMA.FTZ R112, R15, c[0x0][0x23c], -R2.reuse ;  /* 0x00008f000f707a23 */ /* 0x100fe20000010802 */
[----:B------:R-:W-:Y:S01]  /*ef00*/  ISETP.GE.AND P3, PT, R4, R219, PT ;  /* 0x000000db0400720c */ /* 0x000fe20003f66270 */
[----:B------:R-:W-:Y:S01]  /*ef10*/  FFMA.FTZ R113, R14, c[0x0][0x23c], -R2 ;  /* 0x00008f000e717a23 */ /* 0x000fe20000010802 */
[----:B------:R-:W-:-:S02]  /*ef20*/  FMNMX.FTZ R0, R16, R0, !PT ;  /* 0x0000000010007209 */ /* 0x000fc40007810000 */
[----:B------:R-:W-:Y:S02]  /*ef30*/  FMNMX.FTZ R2, R242, R21, !PT ;  /* 0x00000015f2027209 */ /* 0x000fe40007810000 */
[----:B------:R-:W-:Y:S02]  /*ef40*/  ISETP.LT.OR P3, PT, R4, R215, P3 ;  /* 0x000000d70400720c */ /* 0x000fe40001f61670 */
[----:B------:R-:W1:Y:S01]  /*ef50*/  SHFL.BFLY PT, R4, R0, 0x2, 0x1f ;  /* 0x0c401f0000047f89 */ /* 0x000e6200000e0000 */
[----:B------:R-:W-:Y:S02]  /*ef60*/  ISETP.GE.AND P6, PT, R7, R219, PT ;  /* 0x000000db0700720c */ /* 0x000fe40003fc6270 */
[----:B------:R-:W-:Y:S02]  /*ef70*/  FMNMX.FTZ R2, R25, R2, !PT ;  /* 0x0000000219027209 */ /* 0x000fe40007810000 */
[----:B------:R-:W-:Y:S02]  /*ef80*/  ISETP.LT.OR P6, PT, R7, R215, P6 ;  /* 0x000000d70700720c */ /* 0x000fe400037c1670 */
[----:B------:R-:W-:-:S02]  /*ef90*/  ISETP.GE.AND P5, PT, R6, R219, PT ;  /* 0x000000db0600720c */ /* 0x000fc40003fa6270 */
[----:B------:R-:W-:Y:S02]  /*efa0*/  FMNMX.FTZ R2, R24, R2, !PT ;  /* 0x0000000218027209 */ /* 0x000fe40007810000 */
[----:B------:R-:W-:Y:S02]  /*efb0*/  ISETP.LT.OR P5, PT, R6, R215, P5 ;  /* 0x000000d70600720c */ /* 0x000fe40002fa1670 */
[----:B------:R-:W-:Y:S02]  /*efc0*/  ISETP.GE.AND P4, PT, R5, R219, PT ;  /* 0x000000db0500720c */ /* 0x000fe40003f86270 */
[----:B------:R-:W-:Y:S02]  /*efd0*/  FSEL R15, R224, -INF , !P6 ;  /* 0xff800000e00f7808 */ /* 0x000fe40007000000 */
[----:B------:R-:W-:Y:S02]  /*efe0*/  FMNMX.FTZ R2, R23, R2, !PT ;  /* 0x0000000217027209 */ /* 0x000fe40007810000 */
[----:B------:R-:W-:-:S02]  /*eff0*/  ISETP.LT.OR P4, PT, R5, R215, P4 ;  /* 0x000000d70500720c */ /* 0x000fc40002781670 */
[----:B------:R-:W-:Y:S02]  /*f000*/  FSEL R14, R225, -INF , !P5 ;  /* 0xff800000e10e7808 */ /* 0x000fe40006800000 */
[----:B------:R-:W-:Y:S02]  /*f010*/  FMNMX.FTZ R2, R15, R2, !PT ;  /* 0x000000020f027209 */ /* 0x000fe40007810000 */
[----:B------:R-:W-:Y:S02]  /*f020*/  FSEL R11, R180, -INF , !P4 ;  /* 0xff800000b40b7808 */ /* 0x000fe40006000000 */
[----:B------:R-:W-:Y:S02]  /*f030*/  FMNMX.FTZ R2, R14, R2, !PT ;  /* 0x000000020e027209 */ /* 0x000fe40007810000 */
[----:B------:R-:W-:Y:S02]  /*f040*/  FSEL R10, R181, -INF , !P3 ;  /* 0xff800000b50a7808 */ /* 0x000fe40005800000 */
[----:B------:R-:W-:-:S02]  /*f050*/  FMNMX.FTZ R2, R11, R2, !PT ;  /* 0x000000020b027209 */ /* 0x000fc40007810000 */
[----:B-1----:R-:W-:Y:S02]  /*f060*/  FMNMX.FTZ R0, R4, R0, !PT ;  /* 0x0000000004007209 */ /* 0x002fe40007810000 */
[----:B------:R-:W-:-:S03]  /*f070*/  FMNMX.FTZ R2, R10, R2, !PT ;  /* 0x000000020a027209 */ /* 0x000fc60007810000 */
[----:B------:R-:W1:Y:S04]  /*f080*/  SHFL.BFLY PT, R4, R0, 0x1, 0x1f ;  /* 0x0c201f0000047f89 */ /* 0x000e6800000e0000 */
[----:B------:R-:W3:Y:S01]  /*f090*/  SHFL.BFLY PT, R5, R2, 0x2, 0x1f ;  /* 0x0c401f0002057f89 */ /* 0x000ee200000e0000 */
[----:B------:R-:W-:Y:S01]  /*f0a0*/  IMAD.MOV.U32 R206, RZ, RZ, R132 ;  /* 0x000000ffffce7224 */ /* 0x000fe200078e0084 */
[----:B-1----:R-:W-:Y:S02]  /*f0b0*/  FMNMX.FTZ R132, R0, R4, !PT ;  /* 0x0000000400847209 */ /* 0x002fe40007810000 */
[----:B---3--:R-:W-:-:S03]  /*f0c0*/  FMNMX.FTZ R2, R2, R5, !PT ;  /* 0x0000000502027209 */ /* 0x008fc60007810000 */
[C---:B------:R-:W-:Y:S01]  /*f0d0*/  FMUL.FTZ R0, R132.reuse, c[0x0][0x23c] ;  /* 0x00008f0084007a20 */ /* 0x040fe20000410000 */
[----:B------:R-:W-:Y:S01]  /*f0e0*/  FSETP.NEU.FTZ.AND P2, PT, R132, -INF , PT ;  /* 0xff8000008400780b */ /* 0x000fe20003f5d000 */
[----:B------:R-:W1:Y:S03]  /*f0f0*/  SHFL.BFLY PT, R5, R2, 0x1, 0x1f ;  /* 0x0c201f0002057f89 */ /* 0x000e6600000e0000 */
[----:B------:R-:W-:-:S05]  /*f100*/  FSEL R0, R0, RZ, P2 ;  /* 0x000000ff00007208 */ /* 0x000fca0001000000 */
[----:B------:R-:W-:-:S04]  /*f110*/  FFMA.FTZ R3, R3, c[0x0][0x23c], -R0 ;  /* 0x00008f0003037a23 */ /* 0x000fc80000010800 */
[----:B------:R3:W-:Y:S02]  /*f120*/  MUFU.EX2 R6, R3 ;  /* 0x0000000300067308 */ /* 0x0007e40000000800 */
[----:B---3--:R-:W-:-:S06]  /*f130*/  FSEL R3, R132, RZ, P2 ;  /* 0x000000ff84037208 */ /* 0x008fcc0001000000 */
[----:B------:R1:W-:Y:S01]  /*f140*/  MUFU.EX2 R7, R133 ;  /* 0x0000008500077308 */ /* 0x0003e20000000800 */
[----:B------:R-:W-:-:S04]  /*f150*/  FADD.FTZ R3, R222, -R3 ;  /* 0x80000003de037221 */ /* 0x000fc80000010000 */
[----:B------:R-:W-:Y:S01]  /*f160*/  FMUL.FTZ R3, R3, c[0x0][0x23c] ;  /* 0x00008f0003037a20 */ /* 0x000fe20000410000 */
[----:B-1----:R-:W-:Y:S01]  /*f170*/  FMNMX.FTZ R133, R2, R5, !PT ;  /* 0x0000000502857209 */ /* 0x002fe20007810000 */
[----:B------:R-:W-:-:S04]  /*f180*/  FFMA.FTZ R2, R9, c[0x0][0x23c], -R0 ;  /* 0x00008f0009027a23 */ /* 0x000fc80000010800 */
[----:B------:R-:W1:Y:S01]  /*f190*/  MUFU.EX2 R3, R3 ;  /* 0x0000000300037308 */ /* 0x000e620000000800 */
[----:B------:R-:W-:Y:S01]  /*f1a0*/  FFMA.FTZ R4, R20, c[0x0][0x23c], -R0 ;  /* 0x00008f0014047a23 */ /* 0x000fe20000010800 */
[----:B------:R-:W-:-:S06]  /*f1b0*/  FSETP.NEU.FTZ.AND P5, PT, R133, -INF , PT ;  /* 0xff8000008500780b */ /* 0x000fcc0003fbd000 */
[----:B------:R3:W4:Y:S01]  /*f1c0*/  MUFU.EX2 R5, R2 ;  /* 0x0000000200057308 */ /* 0x0007220000000800 */
[----:B------:R-:W-:Y:S02]  /*f1d0*/  FFMA.FTZ R9, R19, c[0x0][0x23c], -R0 ;  /* 0x00008f0013097a23 */ /* 0x000fe40000010800 */
[----:B------:R-:W-:-:S05]  /*f1e0*/  IMAD.MOV.U32 R210, RZ, RZ, R48 ;  /* 0x000000ffffd27224 */ /* 0x000fca00078e0030 */
[----:B------:R-:W1:Y:S01]  /*f1f0*/  MUFU.EX2 R4, R4 ;  /* 0x0000000400047308 */ /* 0x000e620000000800 */
[----:B---3--:R-:W-:-:S05]  /*f200*/  FMUL.FTZ R2, R133, c[0x0][0x23c] ;  /* 0x00008f0085027a20 */ /* 0x008fca0000410000 */
        /* <DEDUP_REMOVED lines=9> */
[----:B------:R1:W3:Y:S01]  /*f2a0*/  MUFU.EX2 R2, R9 ;  /* 0x0000000900027308 */ /* 0x0002e20000000800 */
[--C-:B------:R-:W-:Y:S02]  /*f2b0*/  FFMA.FTZ R100, R22, c[0x0][0x23c], -R0.reuse ;  /* 0x00008f0016647a23 */ /* 0x100fe40000010800 */
[--C-:B------:R-:W-:Y:S02]  /*f2c0*/  FFMA.FTZ R101, R18, c[0x0][0x23c], -R0.reuse ;  /* 0x00008f0012657a23 */ /* 0x100fe40000010800 */
[--C-:B------:R-:W-:Y:S02]  /*f2d0*/  FFMA.FTZ R86, R17, c[0x0][0x23c], -R0.reuse ;  /* 0x00008f0011567a23 */ /* 0x100fe40000010800 */
[----:B------:R-:W-:Y:S01]  /*f2e0*/  FFMA.FTZ R98, R16, c[0x0][0x23c], -R0 ;  /* 0x00008f0010627a23 */ /* 0x000fe20000010800 */
[----:B------:R-:W-:Y:S01]  /*f2f0*/  ULOP3.LUT UR4, UR33, UR31, URZ, 0x3c, !UPT ;  /* 0x0000001f21047292 */ /* 0x000fe2000f8e3c3f */
[----:B-1----:R-:W-:-:S04]  /*f300*/  FFMA.FTZ R9, R209, R3, R6 ;  /* 0x00000003d1097223 */ /* 0x002fc80000010006 */
[----:B----4-:R-:W-:-:S04]  /*f310*/  FADD.FTZ R0, R5, R9 ;  /* 0x0000000905007221 */ /* 0x010fc80000010000 */
[----:B------:R-:W-:-:S04]  /*f320*/  FADD.FTZ R0, R4, R0 ;  /* 0x0000000004007221 */ /* 0x000fc80000010000 */
[----:B---3--:R-:W-:Y:S01]  /*f330*/  FADD.FTZ R99, R2, R0 ;  /* 0x0000000002637221 */ /* 0x008fe20000010000 */
[----:B------:R-:W-:-:S05]  /*f340*/  LOP3.LUT R0, R231, UR4, RZ, 0x3c, !PT ;  /* 0x00000004e7007c12 */ /* 0x000fca000f8e3cff */
[----:B------:R-:W-:-:S05]  /*f350*/  IMAD.WIDE.U32 R114, R0, -0x326172a9, RZ ;  /* 0xcd9e8d5700727825 */ /* 0x000fca00078e00ff */
[----:B--2---:R-:W-:Y:S02]  /*f360*/  LOP3.LUT R0, R115, UR15, R226, 0x96, !PT ;  /* 0x0000000f73007c12 */ /* 0x004fe4000f8e96e2 */
[----:B------:R-:W2:Y:S01]  /*f370*/  LDL.LU.64 R226, [R1] ;  /* 0x0000000001e27983 */ /* 0x000ea20000300a00 */
[----:B------:R-:W1:Y:S01]  /*f380*/  MUFU.EX2 R8, R35 ;  /* 0x0000002300087308 */ /* 0x000e620000000800 */
[----:B------:R-:W-:Y:S01]  /*f390*/  F2FP.BF16.PACK_AB R102, R5, R6 ;  /* 0x000000060566723e */ /* 0x000fe200000010ff */
[----:B------:R-:W-:Y:S01]  /*f3a0*/  IMAD.WIDE.U32 R22, R0, -0x2daee0ad, RZ ;  /* 0xd2511f5300167825 */ /* 0x000fe200078e00ff */
[----:B------:R-:W-:Y:S02]  /*f3b0*/  LOP3.LUT R0, R245, UR14, R114, 0x96, !PT ;  /* 0x0000000ef5007c12 */ /* 0x000fe4000f8e9672 */
[----:B------:R-:W-:Y:S01]  /*f3c0*/  F2FP.BF16.PACK_AB R69, R2, R4 ;  /* 0x000000040245723e */ /* 0x000fe200000010ff */
[----:B-1----:R-:W-:Y:S01]  /*f3d0*/  FADD.FTZ R5, R8, R34 ;  /* 0x0000002208057221 */ /* 0x002fe20000010000 */
[----:B------:R-:W-:-:S03]  /*f3e0*/  F2FP.BF16.PACK_AB R15, R7, R8 ;  /* 0x00000008070f723e */ /* 0x000fc600000010ff */
[----:B------:R-:W-:Y:S02]  /*f3f0*/  FADD.FTZ R14, R7, R5 ;  /* 0x00000005070e7221 */ /* 0x000fe40000010000 */
[----:B------:R-:W-:Y:S01]  /*f400*/  IMAD.WIDE.U32 R6, R0, -0x2daee0ad, RZ ;  /* 0xd2511f5300067825 */ /* 0x000fe200078e00ff */
[----:B------:R-:W-:-:S04]  /*f410*/  LOP3.LUT R2, R23, UR13, R212, 0x96, !PT ;  /* 0x0000000d17027c12 */ /* 0x000fc8000f8e96d4 */
[----:B------:R-:W-:Y:S01]  /*f420*/  LOP3.LUT R0, R7, UR11, R22, 0x96, !PT ;  /* 0x0000000b07007c12 */ /* 0x000fe2000f8e9616 */
[----:B------:R-:W-:-:S04]  /*f430*/  IMAD.WIDE.U32 R4, R2, -0x326172a9, RZ ;  /* 0xcd9e8d5702047825 */ /* 0x000fc800078e00ff */
[----:B------:R-:W-:Y:S01]  /*f440*/  IMAD.WIDE.U32 R8, R0, -0x326172a9, RZ ;  /* 0xcd9e8d5700087825 */ /* 0x000fe200078e00ff */
[----:B------:R-:W-:-:S04]  /*f450*/  LOP3.LUT R2, R5, UR12, R244, 0x96, !PT ;  /* 0x0000000c05027c12 */ /* 0x000fc8000f8e96f4 */
[----:B------:R-:W-:Y:S01]  /*f460*/  LOP3.LUT R0, R9, UR10, R4, 0x96, !PT ;  /* 0x0000000a09007c12 */ /* 0x000fe2000f8e9604 */
[----:B------:R-:W1:Y:S01]  /*f470*/  LDC.U8 R207, c[0x0][0x2d8] ;  /* 0x0000b600ffcf7b82 */ /* 0x000e620000000000 */
[----:B------:R-:W-:-:S04]  /*f480*/  IMAD.WIDE.U32 R4, R2, -0x2daee0ad, RZ ;  /* 0xd2511f5302047825 */ /* 0x000fc800078e00ff */
[----:B------:R-:W-:Y:S01]  /*f490*/  IMAD.WIDE.U32 R10, R0, -0x2daee0ad, RZ ;  /* 0xd2511f53000a7825 */ /* 0x000fe200078e00ff */
[----:B------:R-:W-:-:S04]  /*f4a0*/  LOP3.LUT R2, R5, UR9, R6, 0x96, !PT ;  /* 0x0000000905027c12 */ /* 0x000fc8000f8e9606 */
[----:B------:R-:W-:Y:S01]  /*f4b0*/  LOP3.LUT R0, R11, UR7, R4, 0x96, !PT ;  /* 0x000000070b007c12 */ /* 0x000fe2000f8e9604 */
[----:B------:R-:W-:-:S04]  /*f4c0*/  IMAD.WIDE.U32 R6, R2, -0x326172a9, RZ ;  /* 0xcd9e8d5702067825 */ /* 0x000fc800078e00ff */
[----:B------:R-:W-:-:S05]  /*f4d0*/  IMAD.WIDE.U32 R4, R0, -0x326172a9, RZ ;  /* 0xcd9e8d5700047825 */ /* 0x000fca00078e00ff */
[----:B------:R-:W-:-:S04]  /*f4e0*/  LOP3.LUT R0, R5, UR17, R6, 0x96, !PT ;  /* 0x0000001105007c12 */ /* 0x000fc8000f8e9606 */
[C---:B------:R-:W-:Y:S02]  /*f4f0*/  LOP3.LUT R2, R0.reuse, 0xff, RZ, 0xc0, !PT ;  /* 0x000000ff00027812 */ /* 0x040fe400078ec0ff */
[----:B------:R-:W-:Y:S02]  /*f500*/  LOP3.LUT R11, R7, UR8, R8, 0x96, !PT ;  /* 0x00000008070b7c12 */ /* 0x000fe4000f8e9608 */
[----:B------:R-:W3:Y:S01]  /*f510*/  MUFU.EX2 R8, R136 ;  /* 0x0000008800087308 */ /* 0x000ee20000000800 */
[----:B-1----:R-:W-:Y:S02]  /*f520*/  ISETP.GE.U32.AND P4, PT, R207, R2, PT ;  /* 0x00000002cf00720c */ /* 0x002fe40003f86070 */
[----:B------:R-:W-:-:S04]  /*f530*/  LOP3.LUT R2, R0, 0xffff, RZ, 0xc0, !PT ;  /* 0x0000ffff00027812 */ /* 0x000fc800078ec0ff */
[----:B------:R-:W-:Y:S01]  /*f540*/  SHF.R.U32.HI R2, RZ, 0x8, R2 ;  /* 0x00000008ff027819 */ /* 0x000fe20000011602 */
[----:B------:R-:W1:Y:S01]  /*f550*/  MUFU.EX2 R7, R137 ;  /* 0x0000008900077308 */ /* 0x000e620000000800 */
[----:B------:R-:W-:Y:S02]  /*f560*/  SHF.R.U32.HI R9, RZ, 0x18, R0 ;  /* 0x00000018ff097819 */ /* 0x000fe40000011600 */
[----:B------:R-:W-:-:S05]  /*f570*/  LOP3.LUT R2, R2, 0xffff, RZ, 0xc0, !PT ;  /* 0x0000ffff02027812 */ /* 0x000fca00078ec0ff */
[----:B------:R-:W4:Y:S01]  /*f580*/  MUFU.EX2 R6, R172 ;  /* 0x000000ac00067308 */ /* 0x000f220000000800 */
[C---:B------:R-:W-:Y:S02]  /*f590*/  ISETP.GE.U32.AND P2, PT, R207.reuse, R2, PT ;  /* 0x00000002cf00720c */ /* 0x040fe40003f46070 */
[----:B------:R-:W-:Y:S01]  /*f5a0*/  ISETP.GE.U32.AND P6, PT, R207, R9, PT ;  /* 0x00000009cf00720c */ /* 0x000fe20003fc6070 */
[----:B---3--:R-:W-:Y:S01]  /*f5b0*/  FADD.FTZ R9, R8, R14 ;  /* 0x0000000e08097221 */ /* 0x008fe20000010000 */
[----:B------:R-:W-:-:S03]  /*f5c0*/  SHF.R.U32.HI R0, RZ, 0x10, R0 ;  /* 0x00000010ff007819 */ /* 0x000fc60000011600 */
[----:B------:R-:W3:Y:S01]  /*f5d0*/  MUFU.EX2 R2, R173 ;  /* 0x000000ad00027308 */ /* 0x000ee20000000800 */
[----:B------:R-:W-:Y:S01]  /*f5e0*/  LOP3.LUT R0, R0, 0xff, RZ, 0xc0, !PT ;  /* 0x000000ff00007812 */ /* 0x000fe200078ec0ff */
[----:B-1----:R-:W-:-:S03]  /*f5f0*/  FADD.FTZ R9, R7, R9 ;  /* 0x0000000907097221 */ /* 0x002fc60000010000 */
[----:B------:R-:W-:Y:S01]  /*f600*/  ISETP.GE.U32.AND P3, PT, R207, R0, PT ;  /* 0x00000000cf00720c */ /* 0x000fe20003f66070 */
[----:B----4-:R-:W-:Y:S01]  /*f610*/  FADD.FTZ R0, R6, R9 ;  /* 0x0000000906007221 */ /* 0x010fe20000010000 */
[----:B------:R-:W-:Y:S01]  /*f620*/  F2FP.BF16.PACK_AB R9, R7, R8 ;  /* 0x000000080709723e */ /* 0x000fe200000010ff */
[----:B------:R-:W-:Y:S01]  /*f630*/  IMAD.MOV.U32 R205, RZ, RZ, R206 ;  /* 0x000000ffffcd7224 */ /* 0x000fe200078e00ce */
[----:B------:R-:W1:Y:S01]  /*f640*/  MUFU.EX2 R7, R27 ;  /* 0x0000001b00077308 */ /* 0x000e620000000800 */
[----:B------:R-:W-:Y:S01]  /*f650*/  IMAD.MOV.U32 R206, RZ, RZ, R118 ;  /* 0x000000ffffce7224 */ /* 0x000fe200078e0076 */
[----:B------:R-:W-:Y:S01]  /*f660*/  PRMT R20, R80, 0x7610, R20 ;  /* 0x0000761050147816 */ /* 0x000fe20000000014 */
[----:B------:R-:W-:Y:S02]  /*f670*/  IMAD.MOV.U32 R118, RZ, RZ, R159 ;  /* 0x000000ffff767224 */ /* 0x000fe400078e009f */
[----:B------:R-:W-:Y:S02]  /*f680*/  IMAD.MOV.U32 R159, RZ, RZ, R211 ;  /* 0x000000ffff9f7224 */ /* 0x000fe400078e00d3 */
[----:B---3--:R-:W-:Y:S01]  /*f690*/  FADD.FTZ R211, R2, R0 ;  /* 0x0000000002d37221 */ /* 0x008fe20000010000 */
[----:B------:R-:W-:Y:S01]  /*f6a0*/  LOP3.LUT R0, R4, 0xff, RZ, 0xc0, !PT ;  /* 0x000000ff04007812 */ /* 0x000fe200078ec0ff */
[----:B------:R-:W-:Y:S01]  /*f6b0*/  @!P4 HFMA2.BF16_V2 R54, -RZ.H0_H0, RZ.H0_H0, -R20.H0_H0 ;  /* 0x200000ffff36c231 */ /* 0x000fe20000340914 */
[----:B------:R-:W-:-:S02]  /*f6c0*/  F2FP.BF16.PACK_AB R36, R2, R6 ;  /* 0x000000060224723e */ /* 0x000fc400000010ff */
[----:B------:R-:W-:Y:S02]  /*f6d0*/  PRMT R19, R80, 0x7632, R19 ;  /* 0x0000763250137816 */ /* 0x000fe40000000013 */
[----:B------:R-:W-:Y:S02]  /*f6e0*/  FSEL R2, R133, RZ, P5 ;  /* 0x000000ff85027208 */ /* 0x000fe40002800000 */
[----:B------:R-:W-:Y:S02]  /*f6f0*/  ISETP.GE.U32.AND P5, PT, R207, R0, PT ;  /* 0x00000000cf00720c */ /* 0x000fe40003fa6070 */
[----:B------:R-:W-:Y:S02]  /*f700*/  SHF.R.U32.HI R0, RZ, 0x18, R4 ;  /* 0x00000018ff007819 */ /* 0x000fe40000011604 */
[----:B------:R-:W-:Y:S02]  /*f710*/  PRMT R80, R20, 0x5410, R19 ;  /* 0x0000541014507816 */ /* 0x000fe40000000013 */
[----:B------:R-:W-:-:S02]  /*f720*/  LOP3.LUT R5, R4, 0xffff, RZ, 0xc0, !PT ;  /* 0x0000ffff04057812 */ /* 0x000fc400078ec0ff */
[----:B------:R-:W-:Y:S02]  /*f730*/  @!P4 PRMT R20, R54, 0x5410, RZ ;  /* 0x000054103614c816 */ /* 0x000fe400000000ff */
[----:B------:R-:W-:Y:S01]  /*f740*/  ISETP.GE.U32.AND P4, PT, R207, R0, PT ;  /* 0x00000000cf00720c */ /* 0x000fe20003f86070 */
[----:B------:R-:W-:Y:S01]  /*f750*/  FADD.FTZ R8, R242, -R2 ;  /* 0x80000002f2087221 */ /* 0x000fe20000010000 */
[----:B-1----:R-:W-:Y:S02]  /*f760*/  F2FP.BF16.PACK_AB R0, R7, R26 ;  /* 0x0000001a0700723e */ /* 0x002fe400000010ff */
[----:B------:R-:W-:Y:S01]  /*f770*/  SHF.R.U32.HI R2, RZ, 0x8, R5 ;  /* 0x00000008ff027819 */ /* 0x000fe20000011605 */
[----:B------:R-:W-:Y:S01]  /*f780*/  @!P2 HFMA2.BF16_V2 R53, -RZ.H0_H0, RZ.H0_H0, -R19.H0_H0 ;  /* 0x200000ffff35a231 */ /* 0x000fe20000340913 */
[C---:B------:R-:W-:Y:S02]  /*f790*/  PRMT R17, R0.reuse, 0x7632, R17 ;  /* 0x0000763200117816 */ /* 0x040fe40000000011 */
[----:B------:R-:W-:-:S02]  /*f7a0*/  PRMT R18, R0, 0x7610, R18 ;  /* 0x0000761000127816 */ /* 0x000fc40000000012 */
[----:B------:R-:W-:Y:S02]  /*f7b0*/  LOP3.LUT R0, R2, 0xffff, RZ, 0xc0, !PT ;  /* 0x0000ffff02007812 */ /* 0x000fe400078ec0ff */
[----:B------:R-:W-:Y:S01]  /*f7c0*/  SHF.R.U32.HI R6, RZ, 0x10, R4 ;  /* 0x00000010ff067819 */ /* 0x000fe20000011604 */
[----:B------:R-:W-:Y:S01]  /*f7d0*/  @!P6 HFMA2.BF16_V2 R65, -RZ.H0_H0, RZ.H0_H0, -R17.H0_H0 ;  /* 0x200000ffff41e231 */ /* 0x000fe20000340911 */
[----:B------:R-:W-:Y:S02]  /*f7e0*/  @!P2 PRMT R19, R53, 0x5410, RZ ;  /* 0x000054103513a816 */ /* 0x000fe400000000ff */
[----:B------:R-:W-:Y:S02]  /*f7f0*/  ISETP.GE.U32.AND P2, PT, R207, R0, PT ;  /* 0x00000000cf00720c */ /* 0x000fe40003f46070 */
[----:B------:R-:W-:Y:S02]  /*f800*/  LOP3.LUT R0, R6, 0xff, RZ, 0xc0, !PT ;  /* 0x000000ff06007812 */ /* 0x000fe400078ec0ff */
[----:B------:R-:W-:-:S02]  /*f810*/  PRMT R54, R18, 0x5410, R17 ;  /* 0x0000541012367816 */ /* 0x000fc40000000011 */
[----:B------:R-:W-:Y:S02]  /*f820*/  @!P6 PRMT R17, R65, 0x5410, RZ ;  /* 0x000054104111e816 */ /* 0x000fe400000000ff */
[----:B------:R-:W-:Y:S01]  /*f830*/  ISETP.GE.U32.AND P6, PT, R207, R0, PT ;  /* 0x00000000cf00720c */ /* 0x000fe20003fc6070 */
[----:B------:R-:W-:-:S06]  /*f840*/  FMUL.FTZ R0, R8, c[0x0][0x23c] ;  /* 0x00008f0008007a20 */ /* 0x000fcc0000410000 */
[----:B------:R-:W1:Y:S01]  /*f850*/  MUFU.EX2 R0, R0 ;  /* 0x0000000000007308 */ /* 0x000e620000000800 */
[----:B------:R-:W-:Y:S02]  /*f860*/  IMAD.MOV.U32 R242, RZ, RZ, R210 ;  /* 0x000000fffff27224 */ /* 0x000fe400078e00d2 */
[----:B------:R-:W-:Y:S02]  /*f870*/  IMAD.MOV.U32 R210, RZ, RZ, R131 ;  /* 0x000000ffffd27224 */ /* 0x000fe400078e0083 */
[----:B------:R-:W-:Y:S02]  /*f880*/  IMAD.MOV.U32 R131, RZ, RZ, R232 ;  /* 0x000000ffff837224 */ /* 0x000fe400078e00e8 */
[----:B------:R-:W-:Y:S02]  /*f890*/  IMAD.MOV.U32 R24, RZ, RZ, R117 ;  /* 0x000000ffff187224 */ /* 0x000fe400078e0075 */
[----:B------:R-:W-:-:S04]  /*f8a0*/  IMAD.WIDE.U32 R4, R11, -0x2daee0ad, RZ ;  /* 0xd2511f530b047825 */ /* 0x000fc800078e00ff */
[-C--:B-1----:R-:W-:Y:S02]  /*f8b0*/  FMUL.FTZ R232, R92, R0.reuse ;  /* 0x000000005ce87220 */ /* 0x082fe40000410000 */
[----:B------:R-:W-:Y:S02]  /*f8c0*/  IMAD.MOV.U32 R92, RZ, RZ, R230 ;  /* 0x000000ffff5c7224 */ /* 0x000fe400078e00e6 */
[----:B------:R-:W-:Y:S02]  /*f8d0*/  FMUL.FTZ R117, R45, R0 ;  /* 0x000000002d757220 */ /* 0x000fe40000410000 */
[----:B------:R-:W-:Y:S02]  /*f8e0*/  IMAD.MOV.U32 R45, RZ, RZ, R234 ;  /* 0x000000ffff2d7224 */ /* 0x000fe400078e00ea */
[----:B------:R-:W-:Y:S02]  /*f8f0*/  FMUL.FTZ R234, R94, R3 ;  /* 0x000000035eea7220 */ /* 0x000fe40000410000 */
[----:B------:R-:W-:-:S02]  /*f900*/  IMAD.MOV.U32 R94, RZ, RZ, R92 ;  /* 0x000000ffff5e7224 */ /* 0x000fc400078e005c */
[----:B------:R-:W1:Y:S01]  /*f910*/  LDC.U8 R92, c[0x0][0x2d8] ;  /* 0x0000b600ff5c7b82 */ /* 0x000e620000000000 */
[----:B------:R-:W3:Y:S01]  /*f920*/  MUFU.EX2 R25, R21 ;  /* 0x0000001500197308 */ /* 0x000ee20000000800 */
[----:B------:R-:W-:Y:S01]  /*f930*/  LOP3.LUT R6, R5, UR16, R10, 0x96, !PT ;  /* 0x0000001005067c12 */ /* 0x000fe2000f8e960a */
[----:B------:R-:W-:-:S03]  /*f940*/  @!P3 HFMA2.BF16_V2 R64, -RZ.H0_H0, RZ.H0_H0, -R18.H0_H0 ;  /* 0x200000ffff40b231 */ /* 0x000fc60000340912 */
[----:B------:R-:W-:Y:S01]  /*f950*/  SHF.R.U32.HI R2, RZ, 0x10, R6 ;  /* 0x00000010ff027819 */ /* 0x000fe20000011606 */
[----:B------:R-:W-:Y:S01]  /*f960*/  IMAD.MOV.U32 R16, RZ, RZ, R229 ;  /* 0x000000ffff107224 */ /* 0x000fe200078e00e5 */
[----:B------:R-:W-:Y:S02]  /*f970*/  PRMT R26, R15, 0x7610, R26 ;  /* 0x000076100f1a7816 */ /* 0x000fe4000000001a */
[----:B------:R-:W-:Y:S01]  /*f980*/  LOP3.LUT R2, R2, 0xff, RZ, 0xc0, !PT ;  /* 0x000000ff02027812 */ /* 0x000fe200078ec0ff */
[----:B------:R-:W-:Y:S01]  /*f990*/  IMAD.MOV.U32 R245, RZ, RZ, R129 ;  /* 0x000000fffff57224 */ /* 0x000fe200078e0081 */
[----:B------:R-:W-:Y:S01]  /*f9a0*/  @!P3 PRMT R18, R64, 0x5410, RZ ;  /* 0x000054104012b816 */ /* 0x000fe200000000ff */
[----:B------:R-:W-:Y:S01]  /*f9b0*/  IMAD.MOV.U32 R10, RZ, RZ, R16 ;  /* 0x000000ffff0a7224 */ /* 0x000fe200078e0010 */
[----:B------:R-:W-:Y:S01]  /*f9c0*/  ISETP.GE.U32.AND P3, PT, R207, R2, PT ;  /* 0x00000002cf00720c */ /* 0x000fe20003f66070 */
[----:B------:R-:W-:Y:S01]  /*f9d0*/  IMAD.MOV.U32 R207, RZ, RZ, R205 ;  /* 0x000000ffffcf7224 */ /* 0x000fe200078e00cd */
[----:B------:R-:W-:Y:S01]  /*f9e0*/  PRMT R187, R15, 0x7632, R187 ;  /* 0x000076320fbb7816 */ /* 0x000fe200000000bb */
[----:B------:R-:W-:Y:S01]  /*f9f0*/  IMAD.MOV.U32 R225, RZ, RZ, R204 ;  /* 0x000000ffffe17224 */ /* 0x000fe200078e00cc */
[----:B------:R-:W-:Y:S01]  /*fa00*/  @!P5 HFMA2.BF16_V2 R67, -RZ.H0_H0, RZ.H0_H0, -R26.H0_H0 ;  /* 0x200000ffff43d231 */ /* 0x000fe2000034091a */
[----:B------:R-:W-:-:S02]  /*fa10*/  IMAD.MOV.U32 R224, RZ, RZ, R156 ;  /* 0x000000ffffe07224 */ /* 0x000fc400078e009c */
[----:B------:R-:W-:Y:S02]  /*fa20*/  IMAD.MOV.U32 R209, RZ, RZ, R228 ;  /* 0x000000ffffd17224 */ /* 0x000fe400078e00e4 */
[----:B------:R-:W-:Y:S02]  /*fa30*/  IMAD.MOV.U32 R222, RZ, RZ, R116 ;  /* 0x000000ffffde7224 */ /* 0x000fe400078e0074 */
[----:B------:R-:W-:Y:S02]  /*fa40*/  IMAD.MOV.U32 R129, RZ, RZ, R165 ;  /* 0x000000ffff817224 */ /* 0x000fe400078e00a5 */
[----:B------:R-:W-:Y:S02]  /*fa50*/  IMAD.MOV.U32 R16, RZ, RZ, R233 ;  /* 0x000000ffff107224 */ /* 0x000fe400078e00e9 */
[-C--:B---3--:R-:W-:Y:S02]  /*fa60*/  FFMA.FTZ R35, R208, R0.reuse, R25 ;  /* 0x00000000d0237223 */ /* 0x088fe40000010019 */
        /* <DEDUP_REMOVED lines=28> */
[----:B------:R-:W-:Y:S01]  /*fc30*/  PRMT R53, R26, 0x5410, R187 ;  /* 0x000054101a357816 */ /* 0x000fe200000000bb */
[----:B------:R-:W-:Y:S01]  /*fc40*/  @!P2 HFMA2.BF16_V2 R66, -RZ.H0_H0, RZ.H0_H0, -R187.H0_H0 ;  /* 0x200000ffff42a231 */ /* 0x000fe200003409bb */
[----:B------:R-:W-:Y:S01]  /*fc50*/  @!P5 PRMT R26, R67, 0x5410, RZ ;  /* 0x00005410431ad816 */ /* 0x000fe200000000ff */
[----:B------:R-:W-:Y:S01]  /*fc60*/  IMAD.MOV.U32 R208, RZ, RZ, R24 ;  /* 0x000000ffffd07224 */ /* 0x000fe200078e0018 */
[----:B------:R-:W-:Y:S01]  /*fc70*/  MUFU.EX2 R27, R81 ;  /* 0x00000051001b7308 */ /* 0x000fe20000000800 */
[----:B------:R-:W-:-:S02]  /*fc80*/  IMAD.MOV.U32 R21, RZ, RZ, R166 ;  /* 0x000000ffff157224 */ /* 0x000fc400078e00a6 */
[----:B------:R-:W-:Y:S01]  /*fc90*/  IMAD.MOV.U32 R76, RZ, RZ, R235 ;  /* 0x000000ffff4c7224 */ /* 0x000fe200078e00eb */
[----:B------:R-:W-:-:S04]  /*fca0*/  @!P2 PRMT R187, R66, 0x5410, RZ ;  /* 0x0000541042bba816 */ /* 0x000fc800000000ff */
[----:B------:R3:W4:Y:S01]  /*fcb0*/  MUFU.EX2 R24, R84 ;  /* 0x0000005400187308 */ /* 0x0007220000000800 */
[----:B--2---:R-:W-:Y:S01]  /*fcc0*/  LOP3.LUT R34, R115, UR15, R226, 0x96, !PT ;  /* 0x0000000f73227c12 */ /* 0x004fe2000f8e96e2 */
[----:B------:R-:W-:Y:S02]  /*fcd0*/  IMAD.MOV.U32 R226, RZ, RZ, R130 ;  /* 0x000000ffffe27224 */ /* 0x000fe400078e0082 */
[----:B------:R-:W-:Y:S02]  /*fce0*/  IMAD.MOV.U32 R130, RZ, RZ, R128 ;  /* 0x000000ffff827224 */ /* 0x000fe400078e0080 */
[----:B------:R-:W-:Y:S02]  /*fcf0*/  IMAD.MOV.U32 R227, RZ, RZ, R157 ;  /* 0x000000ffffe37224 */ /* 0x000fe400078e009d */
[----:B------:R-:W-:Y:S02]  /*fd00*/  IMAD.MOV.U32 R128, RZ, RZ, R164 ;  /* 0x000000ffff807224 */ /* 0x000fe400078e00a4 */
[----:B------:R-:W-:-:S02]  /*fd10*/  FMUL.FTZ R157, R57, R0 ;  /* 0x00000000399d7220 */ /* 0x000fc40000410000 */
[----:B------:R-:W-:Y:S01]  /*fd20*/  FMUL.FTZ R164, R60, R0 ;  /* 0x000000003ca47220 */ /* 0x000fe20000410000 */
[----:B------:R-:W-:-:S04]  /*fd30*/  LOP3.LUT R0, R6, 0xff, RZ, 0xc0, !PT ;  /* 0x000000ff06007812 */ /* 0x000fc800078ec0ff */
[----:B-1----:R-:W-:Y:S02]  /*fd40*/  ISETP.GE.U32.AND P5, PT, R92, R0, PT ;  /* 0x000000005c00720c */ /* 0x002fe40003fa6070 */
[----:B------:R-:W-:-:S04]  /*fd50*/  SHF.R.U32.HI R0, RZ, 0x18, R6 ;  /* 0x00000018ff007819 */ /* 0x000fc80000011606 */
[----:B------:R-:W-:Y:S01]  /*fd60*/  ISETP.GE.U32.AND P2, PT, R92, R0, PT ;  /* 0x000000005c00720c */ /* 0x000fe20003f46070 */
[----:B------:R-:W-:Y:S02]  /*fd70*/  IMAD.MOV.U32 R92, RZ, RZ, R76 ;  /* 0x000000ffff5c7224 */ /* 0x000fe400078e004c */
[----:B------:R-:W-:Y:S02]  /*fd80*/  IMAD.MOV.U32 R76, RZ, RZ, R21 ;  /* 0x000000ffff4c7224 */ /* 0x000fe400078e0015 */
[----:B------:R1:W-:Y:S01]  /*fd90*/  MUFU.EX2 R21, R96 ;  /* 0x0000006000157308 */ /* 0x0003e20000000800 */
[----:B------:R-:W-:Y:S02]  /*fda0*/  IMAD.MOV.U32 R77, RZ, RZ, R245 ;  /* 0x000000ffff4d7224 */ /* 0x000fe400078e00f5 */
[----:B------:R-:W-:Y:S02]  /*fdb0*/  IMAD.MOV.U32 R15, RZ, RZ, R167 ;  /* 0x000000ffff0f7224 */ /* 0x000fe400078e00a7 */
[----:B---3--:R-:W-:Y:S01]  /*fdc0*/  IMAD.MOV.U32 R84, RZ, RZ, R77 ;  /* 0x000000ffff547224 */ /* 0x008fe200078e004d */
[----:B----4-:R-:W-:Y:S01]  /*fdd0*/  F2FP.BF16.PACK_AB R2, R24, R27 ;  /* 0x0000001b1802723e */ /* 0x010fe200000010ff */
[----:B------:R-:W-:Y:S01]  /*fde0*/  IMAD.MOV.U32 R77, RZ, RZ, R15 ;  /* 0x000000ffff4d7224 */ /* 0x000fe200078e000f */
[----:B-1----:R-:W1:Y:S01]  /*fdf0*/  LDC.U8 R96, c[0x0][0x2d8] ;  /* 0x0000b600ff607b82 */ /* 0x002e620000000000 */
[----:B------:R-:W2:Y:S01]  /*fe00*/  MUFU.EX2 R15, R85 ;  /* 0x00000055000f7308 */ /* 0x000ea20000000800 */
[----:B------:R-:W-:-:S02]  /*fe10*/  LOP3.LUT R0, R6, 0xffff, RZ, 0xc0, !PT ;  /* 0x0000ffff06007812 */ /* 0x000fc400078ec0ff */
[C---:B------:R-:W-:Y:S01]  /*fe20*/  PRMT R186, R2.reuse, 0x7632, R186 ;  /* 0x0000763202ba7816 */ /* 0x040fe200000000ba */
[----:B------:R-:W-:Y:S01]  /*fe30*/  IMAD.MOV.U32 R93, RZ, RZ, R231 ;  /* 0x000000ffff5d7224 */ /* 0x000fe200078e00e7 */
[----:B------:R-:W-:Y:S01]  /*fe40*/  SHF.R.U32.HI R0, RZ, 0x8, R0 ;  /* 0x00000008ff007819 */ /* 0x000fe20000011600 */
[----:B------:R-:W-:Y:S01]  /*fe50*/  FMUL.FTZ R235, R95, R3 ;  /* 0x000000035feb7220 */ /* 0x000fe20000410000 */
[----:B------:R-:W-:Y:S01]  /*fe60*/  PRMT R185, R2, 0x7610, R185 ;  /* 0x0000761002b97816 */ /* 0x000fe200000000b9 */
[----:B------:R-:W-:Y:S01]  /*fe70*/  @!P4 HFMA2.BF16_V2 R38, -RZ.H0_H0, RZ.H0_H0, -R186.H0_H0 ;  /* 0x200000ffff26c231 */ /* 0x000fe200003409ba */
[----:B------:R-:W-:Y:S01]  /*fe80*/  IMAD.MOV.U32 R95, RZ, RZ, R93 ;  /* 0x000000ffff5f7224 */ /* 0x000fe200078e005d */
[----:B------:R-:W-:Y:S01]  /*fe90*/  LOP3.LUT R0, R0, 0xffff, RZ, 0xc0, !PT ;  /* 0x0000ffff00007812 */ /* 0x000fe200078ec0ff */
[----:B------:R-:W-:Y:S01]  /*fea0*/  IMAD.MOV.U32 R93, RZ, RZ, R45 ;  /* 0x000000ffff5d7224 */ /* 0x000fe200078e002d */
[----:B------:R-:W-:Y:S01]  /*feb0*/  PRMT R45, R185, 0x5410, R186 ;  /* 0x00005410b92d7816 */ /* 0x000fe200000000ba */
[----:B------:R-:W-:Y:S01]  /*fec0*/  IMAD.MOV.U32 R81, RZ, RZ, R222 ;  /* 0x000000ffff517224 */ /* 0x000fe200078e00de */
[----:B------:R-:W-:Y:S01]  /*fed0*/  @!P4 PRMT R186, R38, 0x5410, RZ ;  /* 0x0000541026bac816 */ /* 0x000fe200000000ff */
[----:B------:R-:W-:-:S02]  /*fee0*/  IMAD.MOV.U32 R11, RZ, RZ, R209 ;  /* 0x000000ffff0b7224 */ /* 0x000fc400078e00d1 */
[----:B------:R-:W-:Y:S02]  /*fef0*/  IMAD.MOV.U32 R14, RZ, RZ, R206 ;  /* 0x000000ffff0e7224 */ /* 0x000fe400078e00ce */
[----:B------:R-:W-:Y:S01]  /*ff00*/  IMAD.MOV.U32 R38, RZ, RZ, R94 ;  /* 0x000000ffff267224 */ /* 0x000fe200078e005e */
[----:B-1----:R-:W-:Y:S02]  /*ff10*/  ISETP.GE.U32.AND P4, PT, R96, R0, PT ;  /* 0x000000006000720c */ /* 0x002fe40003f86070 */
[----:B--2---:R-:W-:Y:S01]  /*ff20*/  F2FP.BF16.PACK_AB R0, R21, R15 ;  /* 0x0000000f1500723e */ /* 0x004fe200000010ff */
[----:B------:R-:W-:Y:S01]  /*ff30*/  FMUL.FTZ R231, R79, R3 ;  /* 0x000000034fe77220 */ /* 0x000fe20000410000 */
[----:B------:R-:W-:Y:S01]  /*ff40*/  @!P6 HFMA2.BF16_V2 R40, -RZ.H0_H0, RZ.H0_H0, -R185.H0_H0 ;  /* 0x200000ffff28e231 */ /* 0x000fe200003409b9 */
[----:B------:R-:W-:Y:S01]  /*ff50*/  IMAD.MOV.U32 R94, RZ, RZ, R81 ;  /* 0x000000ffff5e7224 */ /* 0x000fe200078e0051 */
[C---:B------:R-:W-:Y:S01]  /*ff60*/  PRMT R182, R0.reuse, 0x7610, R182 ;  /* 0x0000761000b67816 */ /* 0x040fe200000000b6 */
[----:B------:R-:W-:Y:S01]  /*ff70*/  IMAD.MOV.U32 R79, RZ, RZ, R10 ;  /* 0x000000ffff4f7224 */ /* 0x000fe200078e000a */
[----:B------:R-:W-:Y:S01]  /*ff80*/  PRMT R181, R0, 0x7632, R181 ;  /* 0x0000763200b57816 */ /* 0x000fe200000000b5 */
[----:B------:R-:W-:Y:S01]  /*ff90*/  IMAD.MOV.U32 R85, RZ, RZ, R11 ;  /* 0x000000ffff557224 */ /* 0x000fe200078e000b */
[C---:B------:R-:W-:Y:S01]  /*ffa0*/  LOP3.LUT R0, R4.reuse, 0xff, RZ, 0xc0, !PT ;  /* 0x000000ff04007812 */ /* 0x040fe200078ec0ff */
[----:B------:R-:W-:Y:S01]  /*ffb0*/  IMAD.MOV.U32 R81, RZ, RZ, R14 ;  /* 0x000000ffff517224 */ /* 0x000fe200078e000e */
[----:B------:R-:W-:-:S02]  /*ffc0*/  LOP3.LUT R11, R4, 0xffff, RZ, 0xc0, !PT ;  /* 0x0000ffff040b7812 */ /* 0x000fc400078ec0ff */
[--C-:B------:R-:W-:Y:S02]  /*ffd0*/  SHF.R.U32.HI R14, RZ, 0x10, R4.reuse ;  /* 0x00000010ff0e7819 */ /* 0x100fe40000011604 */
[----:B------:R-:W-:Y:S01]  /*ffe0*/  SHF.R.U32.HI R10, RZ, 0x18, R4 ;  /* 0x00000018ff0a7819 */ /* 0x000fe20000011604 */
[----:B------:R-:W-:Y:S01]  /*fff0*/  IMAD.WIDE.U32 R4, R34, -0x2daee0ad, RZ ;  /* 0xd2511f5322047825 */ /* 0x000fe200078e00ff */
[----:B------:R-:W-:Y:S02]  /*10000*/  LOP3.LUT R2, R247, UR14, R114, 0x96, !PT ;  /* 0x0000000ef7027c12 */ /* 0x000fe4000f8e9672 */
[----:B------:R-:W-:Y:S01]  /*10010*/  @!P6 PRMT R185, R40, 0x5410, RZ ;  /* 0x0000541028b9e816 */ /* 0x000fe200000000ff */
[----:B------:R-:W-:Y:S01]  /*10020*/  IMAD.MOV.U32 R8, RZ, RZ, R207 ;  /* 0x000000ffff087224 */ /* 0x000fe200078e00cf */
[----:B------:R-:W-:Y:S01]  /*10030*/  ISETP.GE.U32.AND P6, PT, R96, R0, PT ;  /* 0x000000006000720c */ /* 0x000fe20003fc6070 */
[----:B------:R-:W-:Y:S01]  /*10040*/  IMAD.MOV.U32 R244, RZ, RZ, R119 ;  /* 0x000000fffff47224 */ /* 0x000fe200078e0077 */
[----:B------:R-:W-:Y:S01]  /*10050*/  LOP3.LUT R0, R5, UR13, R250, 0x96, !PT ;  /* 0x0000000d05007c12 */ /* 0x000fe2000f8e96fa */
[----:B------:R-:W-:-:S02]  /*10060*/  IMAD.MOV.U32 R245, RZ, RZ, R118 ;  /* 0x000000fffff57224 */ /* 0x000fc400078e0076 */
[----:B------:R-:W-:Y:S02]  /*10070*/  IMAD.MOV.U32 R209, RZ, RZ, R159 ;  /* 0x000000ffffd17224 */ /* 0x000fe400078e009f */
[----:B------:R-:W-:Y:S02]  /*10080*/  IMAD.MOV.U32 R222, RZ, RZ, R158 ;  /* 0x000000ffffde7224 */ /* 0x000fe400078e009e */
        /* <DEDUP_REMOVED lines=29> */
[----:B------:R-:W-:Y:S01]  /*10260*/  IMAD.WIDE.U32 R2, R2, -0x2daee0ad, RZ ;  /* 0xd2511f5302027825 */ /* 0x000fe200078e00ff */
[----:B------:R-:W-:-:S03]  /*10270*/  @!P3 HFMA2.BF16_V2 R39, -RZ.H0_H0, RZ.H0_H0, -R182.H0_H0 ;  /* 0x200000ffff27b231 */ /* 0x000fc600003409b6 */
[----:B------:R-:W-:Y:S02]  /*10280*/  IMAD.MOV.U32 R78, RZ, RZ, R16 ;  /* 0x000000ffff4e7224 */ /* 0x000fe400078e0010 */
[----:B------:R-:W-:Y:S01]  /*10290*/  FADD.FTZ R16, R7, R50 ;  /* 0x0000003207107221 */ /* 0x000fe20000010000 */
[----:B------:R-:W-:Y:S01]  /*102a0*/  LOP3.LUT R3, R3, UR11, R4, 0x96, !PT ;  /* 0x0000000b03037c12 */ /* 0x000fe2000f8e9604 */
[----:B------:R-:W-:Y:S01]  /*102b0*/  IMAD.WIDE.U32 R6, R0, -0x326172a9, RZ ;  /* 0xcd9e8d5700067825 */ /* 0x000fe200078e00ff */
[----:B------:R-:W-:Y:S02]  /*102c0*/  PRMT R40, R182, 0x5410, R181 ;  /* 0x00005410b6287816 */ /* 0x000fe400000000b5 */
[----:B------:R-:W-:Y:S01]  /*102d0*/  @!P3 PRMT R182, R39, 0x5410, RZ ;  /* 0x0000541027b6b816 */ /* 0x000fe200000000ff */
[----:B------:R-:W-:Y:S01]  /*102e0*/  IMAD.WIDE.U32 R4, R3, -0x326172a9, RZ ;  /* 0xcd9e8d5703047825 */ /* 0x000fe200078e00ff */
[----:B------:R-:W-:-:S03]  /*102f0*/  LOP3.LUT R0, R7, UR12, R246, 0x96, !PT ;  /* 0x0000000c07007c12 */ /* 0x000fc6000f8e96f6 */
[----:B------:R-:W-:Y:S01]  /*10300*/  IMAD.MOV.U32 R39, RZ, RZ, R95 ;  /* 0x000000ffff277224 */ /* 0x000fe200078e005f */
[C---:B------:R-:W-:Y:S01]  /*10310*/  PRMT R184, R9.reuse, 0x7610, R184 ;  /* 0x0000761009b87816 */ /* 0x040fe200000000b8 */
[----:B------:R-:W-:Y:S01]  /*10320*/  IMAD.MOV.U32 R95, RZ, RZ, R208 ;  /* 0x000000ffff5f7224 */ /* 0x000fe200078e00d0 */
[----:B------:R-:W-:Y:S01]  /*10330*/  PRMT R183, R9, 0x7632, R183 ;  /* 0x0000763209b77816 */ /* 0x000fe200000000b7 */
[----:B------:R-:W-:Y:S02]  /*10340*/  IMAD.MOV.U32 R208, RZ, RZ, R8 ;  /* 0x000000ffffd07224 */ /* 0x000fe400078e0008 */
[----:B------:R-:W-:Y:S01]  /*10350*/  IMAD.WIDE.U32 R8, R0, -0x2daee0ad, RZ ;  /* 0xd2511f5300087825 */ /* 0x000fe200078e00ff */
[----:B------:R-:W-:-:S05]  /*10360*/  LOP3.LUT R0, R5, UR10, R6, 0x96, !PT ;  /* 0x0000000a05007c12 */ /* 0x000fca000f8e9606 */
[----:B------:R-:W-:Y:S01]  /*10370*/  IMAD.WIDE.U32 R6, R0, -0x2daee0ad, RZ ;  /* 0xd2511f5300067825 */ /* 0x000fe200078e00ff */
[----:B------:R-:W-:Y:S01]  /*10380*/  LOP3.LUT R9, R9, UR9, R2, 0x96, !PT ;  /* 0x0000000909097c12 */ /* 0x000fe2000f8e9602 */
[----:B------:R-:W-:-:S03]  /*10390*/  @!P5 HFMA2.BF16_V2 R42, -RZ.H0_H0, RZ.H0_H0, -R184.H0_H0 ;  /* 0x200000ffff2ad231 */ /* 0x000fc600003409b8 */
[----:B------:R-:W-:Y:S01]  /*103a0*/  LOP3.LUT R2, R7, UR7, R8, 0x96, !PT ;  /* 0x0000000707027c12 */ /* 0x000fe2000f8e9608 */
[----:B------:R-:W-:Y:S01]  /*103b0*/  IMAD.WIDE.U32 R8, R9, -0x326172a9, RZ ;  /* 0xcd9e8d5709087825 */ /* 0x000fe200078e00ff */
[----:B------:R-:W-:-:S03]  /*103c0*/  PRMT R43, R184, 0x5410, R183 ;  /* 0x00005410b82b7816 */ /* 0x000fc600000000b7 */
[----:B------:R-:W-:Y:S01]  /*103d0*/  IMAD.WIDE.U32 R2, R2, -0x326172a9, RZ ;  /* 0xcd9e8d5702027825 */ /* 0x000fe200078e00ff */
[----:B------:R-:W-:Y:S01]  /*103e0*/  @!P5 PRMT R184, R42, 0x5410, RZ ;  /* 0x000054102ab8d816 */ /* 0x000fe200000000ff */
[----:B------:R-:W-:Y:S01]  /*103f0*/  @!P2 HFMA2.BF16_V2 R37, -RZ.H0_H0, RZ.H0_H0, -R181.H0_H0 ;  /* 0x200000ffff25a231 */ /* 0x000fe200003409b5 */
[----:B------:R-:W-:Y:S02]  /*10400*/  ISETP.GE.U32.AND P5, PT, R96, R10, PT ;  /* 0x0000000a6000720c */ /* 0x000fe40003fa6070 */
[----:B------:R-:W-:Y:S02]  /*10410*/  LOP3.LUT R10, R9, UR8, R4, 0x96, !PT ;  /* 0x00000008090a7c12 */ /* 0x000fe4000f8e9604 */
[----:B------:R-:W-:Y:S02]  /*10420*/  LOP3.LUT R4, R2, 0xff, RZ, 0xc0, !PT ;  /* 0x000000ff02047812 */ /* 0x000fe400078ec0ff */
[----:B------:R-:W-:Y:S02]  /*10430*/  @!P2 PRMT R181, R37, 0x5410, RZ ;  /* 0x0000541025b5a816 */ /* 0x000fe400000000ff */
[----:B------:R-:W-:-:S02]  /*10440*/  ISETP.GE.U32.AND P2, PT, R96, R4, PT ;  /* 0x000000046000720c */ /* 0x000fc40003f46070 */
[----:B------:R-:W-:Y:S01]  /*10450*/  SHF.R.U32.HI R4, RZ, 0x8, R11 ;  /* 0x00000008ff047819 */ /* 0x000fe2000001160b */
[----:B------:R-:W-:Y:S01]  /*10460*/  @!P4 HFMA2.BF16_V2 R41, -RZ.H0_H0, RZ.H0_H0, -R183.H0_H0 ;  /* 0x200000ffff29c231 */ /* 0x000fe200003409b7 */
[----:B------:R-:W-:Y:S02]  /*10470*/  LOP3.LUT R5, R3, UR17, R8, 0x96, !PT ;  /* 0x0000001103057c12 */ /* 0x000fe4000f8e9608 */
[----:B------:R-:W-:Y:S02]  /*10480*/  LOP3.LUT R7, R2, 0xffff, RZ, 0xc0, !PT ;  /* 0x0000ffff02077812 */ /* 0x000fe400078ec0ff */
[--C-:B------:R-:W-:Y:S02]  /*10490*/  SHF.R.U32.HI R9, RZ, 0x10, R2.reuse ;  /* 0x00000010ff097819 */ /* 0x100fe40000011602 */
[----:B------:R-:W-:Y:S02]  /*104a0*/  SHF.R.U32.HI R3, RZ, 0x18, R2 ;  /* 0x00000018ff037819 */ /* 0x000fe40000011602 */
[----:B------:R-:W-:-:S02]  /*104b0*/  LOP3.LUT R2, R4, 0xffff, RZ, 0xc0, !PT ;  /* 0x0000ffff04027812 */ /* 0x000fc400078ec0ff */
[----:B------:R-:W-:Y:S02]  /*104c0*/  @!P4 PRMT R183, R41, 0x5410, RZ ;  /* 0x0000541029b7c816 */ /* 0x000fe400000000ff */
[C---:B------:R-:W-:Y:S02]  /*104d0*/  ISETP.GE.U32.AND P3, PT, R96.reuse, R3, PT ;  /* 0x000000036000720c */ /* 0x040fe40003f66070 */
[----:B------:R-:W-:Y:S01]  /*104e0*/  ISETP.GE.U32.AND P4, PT, R96, R2, PT ;  /* 0x000000026000720c */ /* 0x000fe20003f86070 */
[----:B------:R-:W-:Y:S02]  /*104f0*/  IMAD.MOV.U32 R96, RZ, RZ, R85 ;  /* 0x000000ffff607224 */ /* 0x000fe400078e0055 */
[----:B------:R-:W-:Y:S02]  /*10500*/  IMAD.MOV.U32 R85, RZ, RZ, R95 ;  /* 0x000000ffff557224 */ /* 0x000fe400078e005f */
[----:B------:R-:W-:Y:S02]  /*10510*/  IMAD.MOV.U32 R95, RZ, RZ, R94 ;  /* 0x000000ffff5f7224 */ /* 0x000fe400078e005e */
[----:B------:R-:W-:-:S02]  /*10520*/  IMAD.MOV.U32 R94, RZ, RZ, R131 ;  /* 0x000000ffff5e7224 */ /* 0x000fc400078e0083 */
[----:B------:R-:W-:Y:S02]  /*10530*/  IMAD.MOV.U32 R131, RZ, RZ, R248 ;  /* 0x000000ffff837224 */ /* 0x000fe400078e00f8 */
[----:B------:R1:W-:Y:S08]  /*10540*/  MUFU.EX2 R248, R112 ;  /* 0x0000007000f87308 */ /* 0x0003f00000000800 */
[----:B------:R-:W2:Y:S01]  /*10550*/  MUFU.EX2 R0, R48 ;  /* 0x0000003000007308 */ /* 0x000ea20000000800 */
[----:B-1----:R-:W1:Y:S01]  /*10560*/  LDC.U8 R112, c[0x0][0x2d8] ;  /* 0x0000b600ff707b82 */ /* 0x002e620000000000 */
[C---:B------:R-:W-:Y:S01]  /*10570*/  PRMT R180, R36.reuse, 0x7610, R180 ;  /* 0x0000761024b47816 */ /* 0x040fe200000000b4 */
[----:B------:R-:W-:Y:S01]  /*10580*/  IMAD.MOV.U32 R50, RZ, RZ, R79 ;  /* 0x000000ffff327224 */ /* 0x000fe200078e004f */
[----:B------:R-:W-:Y:S01]  /*10590*/  PRMT R179, R36, 0x7632, R179 ;  /* 0x0000763224b37816 */ /* 0x000fe200000000b3 */
[----:B------:R-:W-:-:S02]  /*105a0*/  IMAD.MOV.U32 R79, RZ, RZ, R223 ;  /* 0x000000ffff4f7224 */ /* 0x000fc400078e00df */
[----:B------:R-:W-:Y:S01]  /*105b0*/  @!P6 HFMA2.BF16_V2 R44, -RZ.H0_H0, RZ.H0_H0, -R180.H0_H0 ;  /* 0x200000ffff2ce231 */ /* 0x000fe200003409b4 */
[----:B------:R-:W3:Y:S01]  /*105c0*/  MUFU.EX2 R223, R113 ;  /* 0x0000007100df7308 */ /* 0x000ee20000000800 */
[C---:B--2---:R-:W-:Y:S01]  /*105d0*/  F2FP.BF16.PACK_AB R3, R0.reuse, R25 ;  /* 0x000000190003723e */ /* 0x044fe200000010ff */
[----:B------:R-:W-:Y:S01]  /*105e0*/  FADD.FTZ R8, R0, R35 ;  /* 0x0000002300087221 */ /* 0x000fe20000010000 */
[----:B------:R-:W-:Y:S02]  /*105f0*/  LOP3.LUT R0, R14, 0xff, RZ, 0xc0, !PT ;  /* 0x000000ff0e007812 */ /* 0x000fe400078ec0ff */
[----:B------:R-:W-:Y:S02]  /*10600*/  PRMT R25, R180, 0x5410, R179 ;  /* 0x00005410b4197816 */ /* 0x000fe400000000b3 */
[----:B------:R-:W-:Y:S01]  /*10610*/  @!P6 PRMT R180, R44, 0x5410, RZ ;  /* 0x000054102cb4e816 */ /* 0x000fe200000000ff */
[----:B------:R-:W-:Y:S01]  /*10620*/  @!P4 HFMA2.BF16_V2 R46, -RZ.H0_H0, RZ.H0_H0, -R179.H0_H0 ;  /* 0x200000ffff2ec231 */ /* 0x000fe200003409b3 */
[----:B-1----:R-:W-:-:S02]  /*10630*/  ISETP.GE.U32.AND P6, PT, R112, R0, PT ;  /* 0x000000007000720c */ /* 0x002fc40003fc6070 */
[----:B------:R-:W-:-:S04]  /*10640*/  SHF.R.U32.HI R0, RZ, 0x8, R7 ;  /* 0x00000008ff007819 */ /* 0x000fc80000011607 */
[----:B------:R-:W-:Y:S02]  /*10650*/  LOP3.LUT R0, R0, 0xffff, RZ, 0xc0, !PT ;  /* 0x0000ffff00007812 */ /* 0x000fe400078ec0ff */
[----:B------:R-:W-:Y:S02]  /*10660*/  @!P4 PRMT R179, R46, 0x5410, RZ ;  /* 0x000054102eb3c816 */ /* 0x000fe400000000ff */
[----:B------:R-:W-:Y:S02]  /*10670*/  ISETP.GE.U32.AND P4, PT, R112, R0, PT ;  /* 0x000000007000720c */ /* 0x000fe40003f86070 */
[----:B---3--:R-:W-:-:S04]  /*10680*/  F2FP.BF16.PACK_AB R0, R223, R248 ;  /* 0x000000f8df00723e */ /* 0x008fc800000010ff */
[C---:B------:R-:W-:Y:S02]  /*10690*/  PRMT R178, R0.reuse, 0x7610, R178 ;  /* 0x0000761000b27816 */ /* 0x040fe400000000b2 */
[----:B------:R-:W-:-:S03]  /*106a0*/  PRMT R177, R0, 0x7632, R177 ;  /* 0x0000763200b17816 */ /* 0x000fc600000000b1 */
[----:B------:R-:W-:Y:S01]  /*106b0*/  @!P6 HFMA2.BF16_V2 R47, -RZ.H0_H0, RZ.H0_H0, -R178.H0_H0 ;  /* 0x200000ffff2fe231 */ /* 0x000fe200003409b2 */
[----:B------:R-:W-:Y:S02]  /*106c0*/  LOP3.LUT R0, R5, 0xff, RZ, 0xc0, !PT ;  /* 0x000000ff05007812 */ /* 0x000fe400078ec0ff */
[----:B------:R-:W-:Y:S02]  /*106d0*/  PRMT R36, R178, 0x5410, R177 ;  /* 0x00005410b2247816 */ /* 0x000fe400000000b1 */
[----:B------:R-:W-:Y:S02]  /*106e0*/  @!P6 PRMT R178, R47, 0x5410, RZ ;  /* 0x000054102fb2e816 */ /* 0x000fe400000000ff */
[----:B------:R-:W-:Y:S02]  /*106f0*/  ISETP.GE.U32.AND P6, PT, R112, R0, PT ;  /* 0x000000007000720c */ /* 0x000fe40003fc6070 */
[----:B------:R-:W-:Y:S01]  /*10700*/  LOP3.LUT R0, R5, 0xffff, RZ, 0xc0, !PT ;  /* 0x0000ffff05007812 */ /* 0x000fe200078ec0ff */
[----:B------:R-:W-:Y:S03]  /*10710*/  MUFU.EX2 R7, R70 ;  /* 0x0000004600077308 */ /* 0x000fe60000000800 */
[----:B------:R-:W-:-:S05]  /*10720*/  SHF.R.U32.HI R2, RZ, 0x8, R0 ;  /* 0x00000008ff027819 */ /* 0x000fca0000011600 */
[----:B------:R-:W1:Y:S01]  /*10730*/  MUFU.EX2 R0, R68 ;  /* 0x0000004400007308 */ /* 0x000e620000000800 */
[----:B------:R-:W-:Y:S01]  /*10740*/  @!P5 HFMA2.BF16_V2 R49, -RZ.H0_H0, RZ.H0_H0, -R177.H0_H0 ;  /* 0x200000ffff31d231 */ /* 0x000fe200003409b1 */
[----:B------:R-:W-:Y:S02]  /*10750*/  PRMT R4, R3, 0x7610, R4 ;  /* 0x0000761003047816 */ /* 0x000fe40000000004 */
[----:B------:R-:W-:Y:S01]  /*10760*/  LOP3.LUT R2, R2, 0xffff, RZ, 0xc0, !PT ;  /* 0x0000ffff02027812 */ /* 0x000fe200078ec0ff */
[--C-:B------:R-:W-:Y:S01]  /*10770*/  FADD.FTZ R11, R27, R16.reuse ;  /* 0x000000101b0b7221 */ /* 0x100fe20000010000 */
[----:B------:R-:W-:Y:S01]  /*10780*/  @!P5 PRMT R177, R49, 0x5410, RZ ;  /* 0x0000541031b1d816 */ /* 0x000fe200000000ff */
[----:B------:R-:W-:Y:S01]  /*10790*/  @!P6 HFMA2.BF16_V2 R51, -RZ.H0_H0, RZ.H0_H0, -R4.H0_H0 ;  /* 0x200000ffff33e231 */ /* 0x000fe20000340904 */
[----:B------:R-:W-:Y:S02]  /*107a0*/  PRMT R16, R3, 0x7632, R16 ;  /* 0x0000763203107816 */ /* 0x000fe40000000010 */
[----:B------:R-:W-:Y:S01]  /*107b0*/  ISETP.GE.U32.AND P5, PT, R112, R2, PT ;  /* 0x000000027000720c */ /* 0x000fe20003fa6070 */
[----:B------:R-:W-:Y:S01]  /*107c0*/  IMAD.MOV.U32 R251, RZ, RZ, R39 ;  /* 0x000000fffffb7224 */ /* 0x000fe200078e0027 */
[----:B------:R-:W-:-:S02]  /*107d0*/  LOP3.LUT R2, R9, 0xff, RZ, 0xc0, !PT ;  /* 0x000000ff09027812 */ /* 0x000fc400078ec0ff */
[----:B------:R-:W-:Y:S01]  /*107e0*/  PRMT R39, R4, 0x5410, R16 ;  /* 0x0000541004277816 */ /* 0x000fe20000000010 */
[----:B-1----:R-:W-:Y:S01]  /*107f0*/  FADD.FTZ R9, R0, R8 ;  /* 0x0000000800097221 */ /* 0x002fe20000010000 */
[----:B------:R-:W-:Y:S02]  /*10800*/  @!P6 PRMT R4, R51, 0x5410, RZ ;  /* 0x000054103304e816 */ /* 0x000fe400000000ff */
[----:B------:R-:W-:Y:S02]  /*10810*/  F2FP.BF16.PACK_AB R8, R7, R0 ;  /* 0x000000000708723e */ /* 0x000fe400000010ff */
[----:B------:R-:W-:Y:S01]  /*10820*/  ISETP.GE.U32.AND P6, PT, R112, R2, PT ;  /* 0x000000027000720c */ /* 0x000fe20003fc6070 */
[----:B------:R-:W-:Y:S01]  /*10830*/  IMAD.WIDE.U32 R2, R10, -0x2daee0ad, RZ ;  /* 0xd2511f530a027825 */ /* 0x000fe200078e00ff */
[C---:B------:R-:W-:Y:S02]  /*10840*/  PRMT R175, R8.reuse, 0x7632, R175 ;  /* 0x0000763208af7816 */ /* 0x040fe400000000af */
[----:B------:R-:W-:-:S02]  /*10850*/  PRMT R176, R8, 0x7610, R176 ;  /* 0x0000761008b07816 */ /* 0x000fc400000000b0 */
[----:B------:R-:W-:Y:S01]  /*10860*/  LOP3.LUT R0, R3, UR16, R6, 0x96, !PT ;  /* 0x0000001003007c12 */ /* 0x000fe2000f8e9606 */
[----:B------:R-:W-:Y:S01]  /*10870*/  @!P4 HFMA2.BF16_V2 R56, -RZ.H0_H0, RZ.H0_H0, -R175.H0_H0 ;  /* 0x200000ffff38c231 */ /* 0x000fe200003409af */
[C---:B------:R-:W-:Y:S01]  /*10880*/  LOP3.LUT R3, R2.reuse, 0xffff, RZ, 0xc0, !PT ;  /* 0x0000ffff02037812 */ /* 0x040fe200078ec0ff */
[----:B------:R-:W-:Y:S01]  /*10890*/  IMAD.MOV.U32 R250, RZ, RZ, R38 ;  /* 0x000000fffffa7224 */ /* 0x000fe200078e0026 */
[----:B------:R-:W-:Y:S01]  /*108a0*/  LOP3.LUT R6, R2, 0xff, RZ, 0xc0, !PT ;  /* 0x000000ff02067812 */ /* 0x000fe200078ec0ff */
[----:B------:R-:W-:Y:S01]  /*108b0*/  @!P2 HFMA2.BF16_V2 R55, -RZ.H0_H0, RZ.H0_H0, -R176.H0_H0 ;  /* 0x200000ffff37a231 */ /* 0x000fe200003409b0 */
[--C-:B------:R-:W-:Y:S02]  /*108c0*/  SHF.R.U32.HI R10, RZ, 0x10, R2.reuse ;  /* 0x00000010ff0a7819 */ /* 0x100fe40000011602 */
[----:B------:R-:W-:Y:S02]  /*108d0*/  SHF.R.U32.HI R2, RZ, 0x18, R2 ;  /* 0x00000018ff027819 */ /* 0x000fe40000011602 */
[----:B------:R-:W-:-:S02]  /*108e0*/  SHF.R.U32.HI R3, RZ, 0x8, R3 ;  /* 0x00000008ff037819 */ /* 0x000fc40000011603 */
[----:B------:R-:W-:Y:S02]  /*108f0*/  PRMT R38, R176, 0x5410, R175 ;  /* 0x00005410b0267816 */ /* 0x000fe400000000af */
[----:B------:R-:W-:Y:S01]  /*10900*/  @!P4 PRMT R175, R56, 0x5410, RZ ;  /* 0x0000541038afc816 */ /* 0x000fe200000000ff */
[----:B------:R-:W-:Y:S01]  /*10910*/  IMAD.MOV.U32 R56, RZ, RZ, R250 ;  /* 0x000000ffff387224 */ /* 0x000fe200078e00fa */
[----:B------:R-:W-:Y:S01]  /*10920*/  @!P2 PRMT R176, R55, 0x5410, RZ ;  /* 0x0000541037b0a816 */ /* 0x000fe200000000ff */
[----:B------:R-:W-:Y:S01]  /*10930*/  IMAD.MOV.U32 R250, RZ, RZ, R95 ;  /* 0x000000fffffa7224 */ /* 0x000fe200078e005f */
[----:B------:R-:W-:Y:S01]  /*10940*/  LOP3.LUT R3, R3, 0xffff, RZ, 0xc0, !PT ;  /* 0x0000ffff03037812 */ /* 0x000fe200078ec0ff */
[----:B------:R-:W-:Y:S01]  /*10950*/  IMAD.MOV.U32 R95, RZ, RZ, R210 ;  /* 0x000000ffff5f7224 */ /* 0x000fe200078e00d2 */
[----:B------:R-:W-:Y:S01]  /*10960*/  ISETP.GE.U32.AND P2, PT, R112, R2, PT ;  /* 0x000000027000720c */ /* 0x000fe20003f46070 */
[----:B------:R-:W-:Y:S01]  /*10970*/  MUFU.EX2 R210, R83 ;  /* 0x0000005300d27308 */ /* 0x000fe20000000800 */
[----:B------:R-:W-:Y:S01]  /*10980*/  @!P5 HFMA2.BF16_V2 R52, -RZ.H0_H0, RZ.H0_H0, -R16.H0_H0 ;  /* 0x200000ffff34d231 */ /* 0x000fe20000340910 */
[----:B------:R-:W-:-:S02]  /*10990*/  PRMT R173, R69, 0x7632, R173 ;  /* 0x0000763245ad7816 */ /* 0x000fc400000000ad */
[----:B------:R-:W-:-:S04]  /*109a0*/  ISETP.GE.U32.AND P4, PT, R112, R3, PT ;  /* 0x000000037000720c */ /* 0x000fc80003f86070 */
[----:B------:R-:W1:Y:S01]  /*109b0*/  MUFU.EX2 R2, R82 ;  /* 0x0000005200027308 */ /* 0x000e620000000800 */
[----:B------:R-:W-:Y:S02]  /*109c0*/  LOP3.LUT R3, R0, 0xffff, RZ, 0xc0, !PT ;  /* 0x0000ffff00037812 */ /* 0x000fe400078ec0ff */
[----:B------:R-:W-:Y:S01]  /*109d0*/  PRMT R174, R69, 0x7610, R174 ;  /* 0x0000761045ae7816 */ /* 0x000fe200000000ae */
[----:B------:R-:W-:Y:S01]  /*109e0*/  @!P3 HFMA2.BF16_V2 R58, -RZ.H0_H0, RZ.H0_H0, -R173.H0_H0 ;  /* 0x200000ffff3ab231 */ /* 0x000fe200003409ad */
[----:B------:R-:W-:Y:S02]  /*109f0*/  @!P5 PRMT R16, R52, 0x5410, RZ ;  /* 0x000054103410d816 */ /* 0x000fe400000000ff */
[----:B------:R-:W-:Y:S02]  /*10a00*/  ISETP.GE.U32.AND P5, PT, R112, R6, PT ;  /* 0x000000067000720c */ /* 0x000fe40003fa6070 */
[----:B------:R-:W-:Y:S01]  /*10a10*/  SHF.R.U32.HI R3, RZ, 0x8, R3 ;  /* 0x00000008ff037819 */ /* 0x000fe20000011603 */
[----:B------:R-:W-:Y:S01]  /*10a20*/  @!P6 HFMA2.BF16_V2 R57, -RZ.H0_H0, RZ.H0_H0, -R174.H0_H0 ;  /* 0x200000ffff39e231 */ /* 0x000fe200003409ae */
[----:B------:R-:W-:-:S02]  /*10a30*/  LOP3.LUT R6, R0, 0xff, RZ, 0xc0, !PT ;  /* 0x000000ff00067812 */ /* 0x000fc400078ec0ff */
[----:B------:R-:W-:Y:S01]  /*10a40*/  PRMT R37, R174, 0x5410, R173 ;  /* 0x00005410ae257816 */ /* 0x000fe200000000ad */
[----:B------:R-:W-:Y:S01]  /*10a50*/  IMAD.MOV.U32 R247, RZ, RZ, R85 ;  /* 0x000000fffff77224 */ /* 0x000fe200078e0055 */
[----:B------:R-:W-:Y:S02]  /*10a60*/  @!P3 PRMT R173, R58, 0x5410, RZ ;  /* 0x000054103aadb816 */ /* 0x000fe400000000ff */
[----:B------:R-:W-:Y:S01]  /*10a70*/  LOP3.LUT R3, R3, 0xffff, RZ, 0xc0, !PT ;  /* 0x0000ffff03037812 */ /* 0x000fe200078ec0ff */
[----:B------:R-:W-:Y:S01]  /*10a80*/  IMAD.MOV.U32 R85, RZ, RZ, R222 ;  /* 0x000000ffff557224 */ /* 0x000fe200078e00de */
[C---:B------:R-:W-:Y:S01]  /*10a90*/  ISETP.GE.U32.AND P3, PT, R112.reuse, R6, PT ;  /* 0x000000067000720c */ /* 0x040fe20003f66070 */
[----:B------:R-:W-:Y:S01]  /*10aa0*/  IMAD.MOV.U32 R69, RZ, RZ, R213 ;  /* 0x000000ffff457224 */ /* 0x000fe200078e00d5 */
[----:B------:R-:W-:Y:S01]  /*10ab0*/  @!P6 PRMT R174, R57, 0x5410, RZ ;  /* 0x0000541039aee816 */ /* 0x000fe200000000ff */
[----:B------:R-:W-:Y:S01]  /*10ac0*/  MUFU.EX2 R222, R87 ;  /* 0x0000005700de7308 */ /* 0x000fe20000000800 */
[----:B------:R-:W-:-:S02]  /*10ad0*/  ISETP.GE.U32.AND P6, PT, R112, R3, PT ;  /* 0x000000037000720c */ /* 0x000fc40003fc6070 */
[----:B-1----:R-:W-:-:S05]  /*10ae0*/  F2FP.BF16.PACK_AB R3, R210, R2 ;  /* 0x00000002d203723e */ /* 0x002fca00000010ff */
[----:B------:R-:W1:Y:S01]  /*10af0*/  MUFU.EX2 R213, R97 ;  /* 0x0000006100d57308 */ /* 0x000e620000000800 */
[C---:B------:R-:W-:Y:S01]  /*10b00*/  PRMT R172, R3.reuse, 0x7610, R172 ;  /* 0x0000761003ac7816 */ /* 0x040fe200000000ac */
[----:B------:R-:W-:Y:S02]  /*10b10*/  IMAD.MOV.U32 R42, RZ, RZ, R209 ;  /* 0x000000ffff2a7224 */ /* 0x000fe400078e00d1 */
[----:B------:R-:W-:Y:S01]  /*10b20*/  IMAD.MOV.U32 R68, RZ, RZ, R212 ;  /* 0x000000ffff447224 */ /* 0x000fe200078e00d4 */
[----:B------:R-:W-:Y:S01]  /*10b30*/  PRMT R139, R3, 0x7632, R139 ;  /* 0x00007632038b7816 */ /* 0x000fe2000000008b */
[----:B------:R-:W-:Y:S01]  /*10b40*/  FADD.FTZ R7, R7, R9 ;  /* 0x0000000907077221 */ /* 0x000fe20000010000 */
[----:B------:R-:W-:Y:S01]  /*10b50*/  @!P3 HFMA2.BF16_V2 R59, -RZ.H0_H0, RZ.H0_H0, -R172.H0_H0 ;  /* 0x200000ffff3bb231 */ /* 0x000fe200003409ac */
[----:B------:R-:W-:Y:S01]  /*10b60*/  MUFU.EX2 R212, R86 ;  /* 0x0000005600d47308 */ /* 0x000fe20000000800 */
[----:B------:R-:W-:Y:S01]  /*10b70*/  LOP3.LUT R3, R10, 0xff, RZ, 0xc0, !PT ;  /* 0x000000ff0a037812 */ /* 0x000fe200078ec0ff */
[----:B------:R-:W-:Y:S01]  /*10b80*/  FADD.FTZ R8, R24, R11 ;  /* 0x0000000b18087221 */ /* 0x000fe20000010000 */
[----:B------:R-:W-:Y:S01]  /*10b90*/  PRMT R51, R172, 0x5410, R139 ;  /* 0x00005410ac337816 */ /* 0x000fe2000000008b */
[----:B------:R-:W-:-:S04]  /*10ba0*/  IMAD.MOV.U32 R246, RZ, RZ, R96 ;  /* 0x000000fffff67224 */ /* 0x000fc800078e0060 */
[----:B------:R-:W2:Y:S01]  /*10bb0*/  MUFU.EX2 R209, R98 ;  /* 0x0000006200d17308 */ /* 0x000ea20000000800 */
[----:B------:R-:W-:Y:S01]  /*10bc0*/  FADD.FTZ R96, R2, R7 ;  /* 0x0000000702607221 */ /* 0x000fe20000010000 */
[----:B------:R-:W-:Y:S01]  /*10bd0*/  @!P3 PRMT R172, R59, 0x5410, RZ ;  /* 0x000054103bacb816 */ /* 0x000fe200000000ff */
[----:B------:R-:W-:Y:S01]  /*10be0*/  IMAD.MOV.U32 R14, RZ, RZ, R242 ;  /* 0x000000ffff0e7224 */ /* 0x000fe200078e00f2 */
[----:B-1----:R-:W-:Y:S01]  /*10bf0*/  F2FP.BF16.PACK_AB R2, R213, R222 ;  /* 0x000000ded502723e */ /* 0x002fe200000010ff */
[----:B------:R-:W-:Y:S01]  /*10c00*/  IMAD.MOV.U32 R57, RZ, RZ, R251 ;  /* 0x000000ffff397224 */ /* 0x000fe200078e00fb */
[----:B------:R-:W-:Y:S01]  /*10c10*/  ISETP.GE.U32.AND P3, PT, R112, R3, PT ;  /* 0x000000037000720c */ /* 0x000fe20003f66070 */
[----:B------:R-:W-:Y:S01]  /*10c20*/  FADD.FTZ R3, R15, R8 ;  /* 0x000000080f037221 */ /* 0x000fe20000010000 */
[C---:B------:R-:W-:Y:S01]  /*10c30*/  PRMT R138, R2.reuse, 0x7610, R138 ;  /* 0x00007610028a7816 */ /* 0x040fe2000000008a */
[----:B------:R-:W-:Y:S01]  /*10c40*/  IMAD.MOV.U32 R242, RZ, RZ, R252 ;  /* 0x000000fffff27224 */ /* 0x000fe200078e00fc */
[----:B------:R-:W3:Y:S01]  /*10c50*/  LDL R24, [R1+0x64] ;  /* 0x0000640001187983 */ /* 0x000ee20000100800 */
[----:B------:R-:W-:Y:S01]  /*10c60*/  FADD.FTZ R252, R21, R3 ;  /* 0x0000000315fc7221 */ /* 0x000fe20000010000 */
[----:B------:R-:W-:Y:S01]  /*10c70*/  SHF.R.U32.HI R3, RZ, 0x10, R5 ;  /* 0x00000010ff037819 */ /* 0x000fe20000011605 */
[----:B------:R-:W-:Y:S01]  /*10c80*/  @!P5 HFMA2.BF16_V2 R60, -RZ.H0_H0, RZ.H0_H0, -R138.H0_H0 ;  /* 0x200000ffff3cd231 */ /* 0x000fe2000034098a */
[----:B------:R-:W-:-:S02]  /*10c90*/  PRMT R137, R2, 0x7632, R137 ;  /* 0x0000763202897816 */ /* 0x000fc40000000089 */
[----:B------:R-:W-:Y:S02]  /*10ca0*/  SHF.R.U32.HI R2, RZ, 0x18, R5 ;  /* 0x00000018ff027819 */ /* 0x000fe40000011605 */
[----:B--2---:R-:W-:Y:S01]  /*10cb0*/  F2FP.BF16.PACK_AB R5, R209, R212 ;  /* 0x000000d4d105723e */ /* 0x004fe200000010ff */
[----:B------:R-:W-:Y:S01]  /*10cc0*/  IMAD.MOV.U32 R251, RZ, RZ, R50 ;  /* 0x000000fffffb7224 */ /* 0x000fe200078e0032 */
[----:B------:R-:W-:Y:S02]  /*10cd0*/  LOP3.LUT R3, R3, 0xff, RZ, 0xc0, !PT ;  /* 0x000000ff03037812 */ /* 0x000fe400078ec0ff */
[----:B------:R-:W-:Y:S02]  /*10ce0*/  PRMT R50, R138, 0x5410, R137 ;  /* 0x000054108a327816 */ /* 0x000fe40000000089 */
[----:B------:R-:W-:Y:S02]  /*10cf0*/  @!P5 PRMT R138, R60, 0x5410, RZ ;  /* 0x000054103c8ad816 */ /* 0x000fe400000000ff */
[----:B------:R-:W-:-:S02]  /*10d00*/  PRMT R136, R5, 0x7610, R136 ;  /* 0x0000761005887816 */ /* 0x000fc40000000088 */
[----:B------:R-:W-:Y:S02]  /*10d10*/  ISETP.GE.U32.AND P5, PT, R112, R3, PT ;  /* 0x000000037000720c */ /* 0x000fe40003fa6070 */
[--C-:B------:R-:W-:Y:S02]  /*10d20*/  SHF.R.U32.HI R3, RZ, 0x18, R0.reuse ;  /* 0x00000018ff037819 */ /* 0x100fe40000011600 */
[----:B------:R-:W-:Y:S01]  /*10d30*/  SHF.R.U32.HI R0, RZ, 0x10, R0 ;  /* 0x00000010ff007819 */ /* 0x000fe20000011600 */
[----:B------:R-:W-:Y:S01]  /*10d40*/  @!P3 HFMA2.BF16_V2 R63, -RZ.H0_H0, RZ.H0_H0, -R136.H0_H0 ;  /* 0x200000ffff3fb231 */ /* 0x000fe20000340988 */
[----:B------:R-:W-:Y:S01]  /*10d50*/  PRMT R35, R5, 0x7632, R35 ;  /* 0x0000763205237816 */ /* 0x000fe20000000023 */
[----:B------:R-:W-:Y:S01]  /*10d60*/  UIADD3 UR4, UR31, -0x4498517b, URZ ;  /* 0xbb67ae851f047890 */ /* 0x000fe2000fffe03f */
[----:B------:R-:W-:Y:S02]  /*10d70*/  LOP3.LUT R0, R0, 0xff, RZ, 0xc0, !PT ;  /* 0x000000ff00007812 */ /* 0x000fe400078ec0ff */
[----:B------:R-:W-:-:S02]  /*10d80*/  PRMT R49, R136, 0x5410, R35 ;  /* 0x0000541088317816 */ /* 0x000fc40000000023 */
[----:B------:R-:W-:Y:S02]  /*10d90*/  @!P3 PRMT R136, R63, 0x5410, RZ ;  /* 0x000054103f88b816 */ /* 0x000fe400000000ff */
[----:B------:R-:W-:Y:S02]  /*10da0*/  ISETP.GE.U32.AND P3, PT, R112, R0, PT ;  /* 0x000000007000720c */ /* 0x000fe40003f66070 */
[----:B------:R-:W-:Y:S02]  /*10db0*/  LOP3.LUT R0, R69, UR4, R56, 0x96, !PT ;  /* 0x0000000445007c12 */ /* 0x000fe4000f8e9638 */
[----:B------:R-:W2:Y:S01]  /*10dc0*/  LDL R69, [R1+0xa8] ;  /* 0x0000a80001457983 */ /* 0x000ea20000100800 */
[----:B------:R-:W-:Y:S01]  /*10dd0*/  @!P6 HFMA2.BF16_V2 R61, -RZ.H0_H0, RZ.H0_H0, -R139.H0_H0 ;  /* 0x200000ffff3de231 */ /* 0x000fe2000034098b */
[----:B------:R-:W-:-:S04]  /*10de0*/  IMAD.MOV.U32 R44, RZ, RZ, R208 ;  /* 0x000000ffff2c7224 */ /* 0x000fc800078e00d0 */
[----:B------:R-:W-:Y:S02]  /*10df0*/  @!P6 PRMT R139, R61, 0x5410, RZ ;  /* 0x000054103d8be816 */ /* 0x000fe400000000ff */
[----:B------:R-:W-:Y:S01]  /*10e00*/  ISETP.GE.U32.AND P6, PT, R112, R2, PT ;  /* 0x000000027000720c */ /* 0x000fe20003fc6070 */
[----:B------:R-:W-:Y:S08]  /*10e10*/  MUFU.EX2 R208, R101 ;  /* 0x0000006500d07308 */ /* 0x000ff00000000800 */
[----:B------:R-:W1:Y:S01]  /*10e20*/  MUFU.EX2 R2, R100 ;  /* 0x0000006400027308 */ /* 0x000e620000000800 */
[----:B------:R-:W-:-:S02]  /*10e30*/  IMAD.MOV.U32 R113, RZ, RZ, R81 ;  /* 0x000000ffff717224 */ /* 0x000fc400078e0051 */
[----:B------:R-:W-:Y:S02]  /*10e40*/  IMAD.MOV.U32 R81, RZ, RZ, R249 ;  /* 0x000000ffff517224 */ /* 0x000fe400078e00f9 */
[----:B------:R-:W-:Y:S02]  /*10e50*/  IMAD.MOV.U32 R46, RZ, RZ, R244 ;  /* 0x000000ffff2e7224 */ /* 0x000fe400078e00f4 */
[----:B------:R-:W-:Y:S02]  /*10e60*/  IMAD.MOV.U32 R41, RZ, RZ, R245 ;  /* 0x000000ffff297224 */ /* 0x000fe400078e00f5 */
[----:B------:R-:W-:Y:S01]  /*10e70*/  IMAD.WIDE.U32 R244, R0, -0x326172a9, RZ ;  /* 0xcd9e8d5700f47825 */ /* 0x000fe200078e00ff */
[----:B------:R-:W-:-:S03]  /*10e80*/  LOP3.LUT R0, R23, UR13, R68, 0x96, !PT ;  /* 0x0000000d17007c12 */ /* 0x000fc6000f8e9644 */
[----:B-1----:R-:W-:Y:S01]  /*10e90*/  FADD.FTZ R249, R2, R99 ;  /* 0x0000006302f97221 */ /* 0x002fe20000010000 */
[----:B------:R-:W-:Y:S01]  /*10ea0*/  F2FP.BF16.PACK_AB R2, R208, R2 ;  /* 0x00000002d002723e */ /* 0x000fe200000010ff */
[----:B------:R-:W-:-:S03]  /*10eb0*/  IMAD.WIDE.U32 R8, R0, -0x326172a9, RZ ;  /* 0xcd9e8d5700087825 */ /* 0x000fc600078e00ff */
[C---:B------:R-:W-:Y:S02]  /*10ec0*/  PRMT R34, R2.reuse, 0x7610, R34 ;  /* 0x0000761002227816 */ /* 0x040fe40000000022 */
[----:B------:R-:W-:Y:S02]  /*10ed0*/  PRMT R27, R2, 0x7632, R27 ;  /* 0x00007632021b7816 */ /* 0x000fe4000000001b */
[----:B------:R-:W-:Y:S01]  /*10ee0*/  LOP3.LUT R2, R245, UR14, R114, 0x96, !PT ;  /* 0x0000000ef5027c12 */ /* 0x000fe2000f8e9672 */
[----:B------:R-:W-:-:S04]  /*10ef0*/  @!P4 HFMA2.BF16_V2 R62, -RZ.H0_H0, RZ.H0_H0, -R137.H0_H0 ;  /* 0x200000ffff3ec231 */ /* 0x000fc80000340989 */
[----:B------:R-:W-:Y:S01]  /*10f00*/  IMAD.WIDE.U32 R10, R2, -0x2daee0ad, RZ ;  /* 0xd2511f53020a7825 */ /* 0x000fe200078e00ff */
[----:B------:R-:W-:Y:S02]  /*10f10*/  LOP3.LUT R2, R9, UR12, R244, 0x96, !PT ;  /* 0x0000000c09027c12 */ /* 0x000fe4000f8e96f4 */
[----:B------:R-:W-:Y:S02]  /*10f20*/  @!P4 PRMT R137, R62, 0x5410, RZ ;  /* 0x000054103e89c816 */ /* 0x000fe400000000ff */
[----:B------:R-:W-:Y:S01]  /*10f30*/  ISETP.GE.U32.AND P4, PT, R112, R3, PT ;  /* 0x000000037000720c */ /* 0x000fe20003f86070 */
[----:B------:R-:W-:Y:S01]  /*10f40*/  IMAD.WIDE.U32 R2, R2, -0x2daee0ad, RZ ;  /* 0xd2511f5302027825 */ /* 0x000fe200078e00ff */
[----:B------:R-:W-:-:S04]  /*10f50*/  LOP3.LUT R0, R11, UR11, R22, 0x96, !PT ;  /* 0x0000000b0b007c12 */ /* 0x000fc8000f8e9616 */
[----:B------:R-:W-:Y:S01]  /*10f60*/  LOP3.LUT R3, R3, UR9, R10, 0x96, !PT ;  /* 0x0000000903037c12 */ /* 0x000fe2000f8e960a */
[----:B------:R-:W-:-:S05]  /*10f70*/  IMAD.WIDE.U32 R10, R0, -0x326172a9, RZ ;  /* 0xcd9e8d57000a7825 */ /* 0x000fca00078e00ff */
[----:B------:R-:W-:Y:S01]  /*10f80*/  LOP3.LUT R0, R11, UR10, R8, 0x96, !PT ;  /* 0x0000000a0b007c12 */ /* 0x000fe2000f8e9608 */
[----:B------:R-:W-:-:S04]  /*10f90*/  IMAD.MOV.U32 R47, RZ, RZ, R14 ;  /* 0x000000ffff2f7224 */ /* 0x000fc800078e000e */
[----:B------:R-:W-:-:S05]  /*10fa0*/  IMAD.WIDE.U32 R14, R0, -0x2daee0ad, RZ ;  /* 0xd2511f53000e7825 */ /* 0x000fca00078e00ff */
[----:B------:R-:W-:Y:S01]  /*10fb0*/  LOP3.LUT R2, R15, UR7, R2, 0x96, !PT ;  /* 0x000000070f027c12 */ /* 0x000fe2000f8e9602 */
[----:B------:R-:W-:-:S04]  /*10fc0*/  IMAD.WIDE.U32 R8, R3, -0x326172a9, RZ ;  /* 0xcd9e8d5703087825 */ /* 0x000fc800078e00ff */
[----:B------:R-:W-:Y:S01]  /*10fd0*/  IMAD.WIDE.U32 R2, R2, -0x326172a9, RZ ;  /* 0xcd9e8d5702027825 */ /* 0x000fe200078e00ff */
[----:B------:R-:W-:Y:S04]  /*10fe0*/  STG.E.U16 [R12.64+-0x80], R20 ;  /* 0xffff80140c007986 */ /* 0x000fe8000c10151c */
[----:B------:R-:W-:Y:S01]  /*10ff0*/  STG.E.U16 [R12.64+-0x7e], R19 ;  /* 0xffff82130c007986 */ /* 0x000fe2000c10151c */
[----:B------:R-:W-:Y:S02]  /*11000*/  SHF.R.U32.HI R7, RZ, 0x10, R2 ;  /* 0x00000010ff077819 */ /* 0x000fe40000011602 */
[----:B------:R-:W-:Y:S01]  /*11010*/  LOP3.LUT R0, R3, UR17, R8, 0x96, !PT ;  /* 0x0000001103007c12 */ /* 0x000fe2000f8e9608 */
[----:B------:R-:W-:Y:S01]  /*11020*/  STG.E.U16 [R32.64+-0x80], R18 ;  /* 0xffff801220007986 */ /* 0x000fe2000c10151c */
[----:B------:R-:W-:-:S03]  /*11030*/  LOP3.LUT R3, R2, 0xffff, RZ, 0xc0, !PT ;  /* 0x0000ffff02037812 */ /* 0x000fc600078ec0ff */
[----:B------:R-:W-:Y:S01]  /*11040*/  STG.E.U16 [R32.64+-0x7e], R17 ;  /* 0xffff821120007986 */ /* 0x000fe2000c10151c */
[----:B------:R-:W-:-:S03]  /*11050*/  LOP3.LUT R8, R2, 0xff, RZ, 0xc0, !PT ;  /* 0x000000ff02087812 */ /* 0x000fc600078ec0ff */
[----:B------:R1:W-:Y:S01]  /*11060*/  STG.E.U16 [R30.64+-0x80], R4 ;  /* 0xffff80041e007986 */ /* 0x0003e2000c10151c */
[----:B------:R-:W-:Y:S02]  /*11070*/  SHF.R.U32.HI R3, RZ, 0x8, R3 ;  /* 0x00000008ff037819 */ /* 0x000fe40000011603 */
[----:B------:R-:W-:Y:S02]  /*11080*/  LOP3.LUT R10, R9, UR8, R10, 0x96, !PT ;  /* 0x00000008090a7c12 */ /* 0x000fe4000f8e960a */
[----:B------:R-:W-:Y:S02]  /*11090*/  PRMT R15, R8, 0x5410, R3 ;  /* 0x00005410080f7816 */ /* 0x000fe40000000003 */
[----:B-1----:R-:W-:Y:S02]  /*110a0*/  SHF.R.U32.HI R4, RZ, 0x18, R2 ;  /* 0x00000018ff047819 */ /* 0x002fe40000011602 */
        /* <DEDUP_REMOVED lines=27> */
[----:B------:R-:W-:Y:S02]  /*11260*/  PRMT R112, R112, 0x7054, R112 ;  /* 0x0000705470707816 */ /* 0x000fe40000000070 */
[----:B------:R-:W-:-:S03]  /*11270*/  PRMT R17, R0, 0x5410, R2 ;  /* 0x0000541000117816 */ /* 0x000fc60000000002 */
[----:B------:R-:W-:-:S05]  /*11280*/  HSET2.LE.AND R0, R15, R112, PT ;  /* 0x000000700f007233 */ /* 0x000fca0003803000 */
[----:B------:R-:W-:Y:S01]  /*11290*/  LOP3.LUT R10, R0, R53, RZ, 0xc0, !PT ;  /* 0x00000035000a7212 */ /* 0x000fe200078ec0ff */
[----:B------:R-:W-:Y:S01]  /*112a0*/  HSET2.LE.AND R0, R11, R112, PT ;  /* 0x000000700b007233 */ /* 0x000fe20003803000 */
[----:B------:R-:W-:-:S04]  /*112b0*/  IMAD.MOV.U32 R52, RZ, RZ, R79 ;  /* 0x000000ffff347224 */ /* 0x000fc800078e004f */
[----:B------:R-:W-:Y:S01]  /*112c0*/  LOP3.LUT R11, R0, R45, RZ, 0xc0, !PT ;  /* 0x0000002d000b7212 */ /* 0x000fe200078ec0ff */
[----:B------:R-:W-:Y:S01]  /*112d0*/  HSET2.LE.AND R0, R14, R112, PT ;  /* 0x000000700e007233 */ /* 0x000fe20003803000 */
[----:B------:R-:W-:Y:S01]  /*112e0*/  IMAD.MOV.U32 R79, RZ, RZ, R128 ;  /* 0x000000ffff4f7224 */ /* 0x000fe200078e0080 */
[----:B------:R-:W-:-:S03]  /*112f0*/  PRMT R6, R102, 0x7610, R6 ;  /* 0x0000761066067816 */ /* 0x000fc60000000006 */
[----:B------:R-:W-:Y:S01]  /*11300*/  LOP3.LUT R128, R0, R43, RZ, 0xc0, !PT ;  /* 0x0000002b00807212 */ /* 0x000fe200078ec0ff */
[----:B------:R-:W-:Y:S01]  /*11310*/  IMAD.MOV.U32 R55, RZ, RZ, R246 ;  /* 0x000000ffff377224 */ /* 0x000fe200078e00f6 */
[----:B------:R-:W-:Y:S01]  /*11320*/  @!P5 HFMA2.BF16_V2 R72, -RZ.H0_H0, RZ.H0_H0, -R6.H0_H0 ;  /* 0x200000ffff48d231 */ /* 0x000fe20000340906 */
[----:B------:R-:W-:Y:S01]  /*11330*/  PRMT R5, R102, 0x7632, R5 ;  /* 0x0000763266057816 */ /* 0x000fe20000000005 */
[----:B------:R-:W-:Y:S01]  /*11340*/  IMAD.MOV.U32 R246, RZ, RZ, R250 ;  /* 0x000000fffff67224 */ /* 0x000fe200078e00fa */
[--C-:B------:R-:W-:Y:S02]  /*11350*/  HSET2.LE.AND R2, R9, R112.reuse, PT ;  /* 0x0000007009027233 */ /* 0x100fe40003803000 */
[----:B------:R-:W-:Y:S02]  /*11360*/  PRMT R21, R6, 0x5410, R5 ;  /* 0x0000541006157816 */ /* 0x000fe40000000005 */
[----:B------:R-:W-:Y:S01]  /*11370*/  @!P5 PRMT R6, R72, 0x5410, RZ ;  /* 0x000054104806d816 */ /* 0x000fe200000000ff */
[--C-:B------:R-:W-:Y:S01]  /*11380*/  HSET2.LE.AND R3, R8, R112.reuse, PT ;  /* 0x0000007008037233 */ /* 0x100fe20003803000 */
[----:B------:R-:W-:Y:S01]  /*11390*/  STG.E.U16 [R30.64+-0x7e], R16 ;  /* 0xffff82101e007986 */ /* 0x000fe2000c10151c */
[----:B------:R-:W-:Y:S01]  /*113a0*/  LOP3.LUT R8, R2, R80, RZ, 0xc0, !PT ;  /* 0x0000005002087212 */ /* 0x000fe200078ec0ff */
[----:B------:R-:W-:-:S02]  /*113b0*/  HSET2.LE.AND R2, R7, R112, PT ;  /* 0x0000007007027233 */ /* 0x000fc40003803000 */
[----:B------:R1:W-:Y:S01]  /*113c0*/  STG.E.U16 [R28.64+-0x80], R6 ;  /* 0xffff80061c007986 */ /* 0x0003e2000c10151c */
[----:B------:R-:W-:Y:S01]  /*113d0*/  IMAD.MOV.U32 R61, RZ, RZ, R189 ;  /* 0x000000ffff3d7224 */ /* 0x000fe200078e00bd */
[----:B---3--:R-:W-:Y:S01]  /*113e0*/  IADD3 R0, R24, 0x4, RZ ;  /* 0x0000000418007810 */ /* 0x008fe20007ffe0ff */
[----:B------:R-:W-:Y:S02]  /*113f0*/  IMAD.MOV.U32 R24, RZ, RZ, R52 ;  /* 0x000000ffff187224 */ /* 0x000fe400078e0034 */
[----:B------:R-:W-:Y:S02]  /*11400*/  IMAD.MOV.U32 R52, RZ, RZ, R247 ;  /* 0x000000ffff347224 */ /* 0x000fe400078e00f7 */
[----:B------:R-:W-:Y:S02]  /*11410*/  IMAD.MOV.U32 R247, RZ, RZ, R251 ;  /* 0x000000fffff77224 */ /* 0x000fe400078e00fb */
[----:B------:R-:W-:-:S05]  /*11420*/  IMAD.WIDE.U32 R250, R0, -0x326172a9, RZ ;  /* 0xcd9e8d5700fa7825 */ /* 0x000fca00078e00ff */
[----:B--2---:R-:W-:-:S05]  /*11430*/  LOP3.LUT R0, R251, R69, RZ, 0x3c, !PT ;  /* 0x00000045fb007212 */ /* 0x004fca00078e3cff */
[----:B-1----:R-:W-:-:S05]  /*11440*/  IMAD.WIDE.U32 R6, R0, -0x2daee0ad, RZ ;  /* 0xd2511f5300067825 */ /* 0x002fca00078e00ff */
[----:B------:R-:W-:Y:S04]  /*11450*/  STL.64 [R1], R6 ;  /* 0x0000000601007387 */ /* 0x000fe80000100a00 */
[----:B------:R-:W2:Y:S04]  /*11460*/  LDL.LU R60, [R1+0x10] ;  /* 0x00001000013c7983 */ /* 0x000ea80000300800 */
[----:B------:R-:W3:Y:S01]  /*11470*/  LDL.LU R189, [R1+0x108] ;  /* 0x0001080001bd7983 */ /* 0x000ee20000300800 */
[----:B------:R-:W-:-:S03]  /*11480*/  IMAD.MOV.U32 R62, RZ, RZ, R191 ;  /* 0x000000ffff3e7224 */ /* 0x000fc600078e00bf */
[----:B------:R-:W4:Y:S01]  /*11490*/  LDL.LU R191, [R1+0x104] ;  /* 0x0001040001bf7983 */ /* 0x000f220000300800 */
[----:B------:R-:W-:Y:S01]  /*114a0*/  LOP3.LUT R0, R7, UR4, R56, 0x96, !PT ;  /* 0x0000000407007c12 */ /* 0x000fe2000f8e9638 */
[----:B------:R-:W-:Y:S01]  /*114b0*/  IMAD.MOV.U32 R69, RZ, RZ, R55 ;  /* 0x000000ffff457224 */ /* 0x000fe200078e0037 */
[----:B------:R-:W-:Y:S01]  /*114c0*/  @!P6 HFMA2.BF16_V2 R75, -RZ.H0_H0, RZ.H0_H0, -R5.H0_H0 ;  /* 0x200000ffff4be231 */ /* 0x000fe20000340905 */
[----:B------:R-:W-:Y:S02]  /*114d0*/  IMAD.MOV.U32 R55, RZ, RZ, R52 ;  /* 0x000000ffff377224 */ /* 0x000fe400078e0034 */
[----:B------:R-:W-:Y:S02]  /*114e0*/  IMAD.MOV.U32 R70, RZ, RZ, R113 ;  /* 0x000000ffff467224 */ /* 0x000fe400078e0071 */
[----:B------:R-:W-:Y:S02]  /*114f0*/  IMAD.MOV.U32 R52, RZ, RZ, R246 ;  /* 0x000000ffff347224 */ /* 0x000fe400078e00f6 */
[----:B------:R-:W-:-:S02]  /*11500*/  IMAD.MOV.U32 R82, RZ, RZ, R247 ;  /* 0x000000ffff527224 */ /* 0x000fc400078e00f7 */
[----:B------:R-:W-:Y:S02]  /*11510*/  IMAD.MOV.U32 R113, RZ, RZ, R42 ;  /* 0x000000ffff717224 */ /* 0x000fe400078e002a */
[----:B------:R-:W-:Y:S01]  /*11520*/  IMAD.WIDE.U32 R246, R0, -0x326172a9, RZ ;  /* 0xcd9e8d5700f67825 */ /* 0x000fe200078e00ff */
[----:B------:R-:W-:-:S03]  /*11530*/  @!P6 PRMT R5, R75, 0x5410, RZ ;  /* 0x000054104b05e816 */ /* 0x000fc600000000ff */
[----:B------:R-:W-:Y:S02]  /*11540*/  IMAD.MOV.U32 R42, RZ, RZ, R94 ;  /* 0x000000ffff2a7224 */ /* 0x000fe400078e005e */
[----:B------:R-:W-:Y:S01]  /*11550*/  IMAD.MOV.U32 R94, RZ, RZ, R129 ;  /* 0x000000ffff5e7224 */ /* 0x000fe200078e0081 */
[----:B------:R-:W-:Y:S02]  /*11560*/  LOP3.LUT R129, R2, R40, RZ, 0xc0, !PT ;  /* 0x0000002802817212 */ /* 0x000fe400078ec0ff */
[----:B------:R-:W-:Y:S02]  /*11570*/  LOP3.LUT R2, R115, UR15, R250, 0x96, !PT ;  /* 0x0000000f73027c12 */ /* 0x000fe4000f8e96fa */
[----:B------:R-:W-:Y:S01]  /*11580*/  LOP3.LUT R0, R247, UR14, R114, 0x96, !PT ;  /* 0x0000000ef7007c12 */ /* 0x000fe2000f8e9672 */
[----:B------:R1:W-:Y:S01]  /*11590*/  STG.E.U16 [R28.64+-0x7e], R5 ;  /* 0xffff82051c007986 */ /* 0x0003e2000c10151c */
[----:B------:R-:W-:Y:S01]  /*115a0*/  LOP3.LUT R9, R3, R54, RZ, 0xc0, !PT ;  /* 0x0000003603097212 */ /* 0x000fe200078ec0ff */
[----:B------:R-:W-:-:S02]  /*115b0*/  HSET2.LE.AND R3, R4, R112, PT ;  /* 0x0000007004037233 */ /* 0x000fc40003803000 */
[----:B------:R-:W-:-:S04]  /*115c0*/  IMAD.WIDE.U32 R14, R0, -0x2daee0ad, RZ ;  /* 0xd2511f53000e7825 */ /* 0x000fc800078e00ff */
[----:B------:R-:W-:Y:S02]  /*115d0*/  IMAD.MOV.U32 R68, RZ, RZ, R44 ;  /* 0x000000ffff447224 */ /* 0x000fe400078e002c */
[----:B------:R-:W-:Y:S02]  /*115e0*/  IMAD.MOV.U32 R44, RZ, RZ, R41 ;  /* 0x000000ffff2c7224 */ /* 0x000fe400078e0029 */
        /* <DEDUP_REMOVED lines=8> */
[----:B------:R-:W-:Y:S02]  /*11670*/  IMAD.MOV.U32 R78, RZ, RZ, R84 ;  /* 0x000000ffff4e7224 */ /* 0x000fe400078e0054 */
[----:B------:R-:W-:Y:S01]  /*11680*/  IMAD.MOV.U32 R84, RZ, RZ, R130 ;  /* 0x000000ffff547224 */ /* 0x000fe200078e0082 */
[----:B------:R-:W-:Y:S01]  /*11690*/  LOP3.LUT R130, R3, R25, RZ, 0xc0, !PT ;  /* 0x0000001903827212 */ /* 0x000fe200078ec0ff */
[----:B------:R-:W-:Y:S02]  /*116a0*/  IMAD.MOV.U32 R58, RZ, RZ, R24 ;  /* 0x000000ffff3a7224 */ /* 0x000fe400078e0018 */
[----:B------:R-:W-:-:S04]  /*116b0*/  IMAD.WIDE.U32 R2, R2, -0x2daee0ad, RZ ;  /* 0xd2511f5302027825 */ /* 0x000fc800078e00ff */
[----:B------:R-:W-:Y:S01]  /*116c0*/  IMAD.WIDE.U32 R24, R0, -0x2daee0ad, RZ ;  /* 0xd2511f5300187825 */ /* 0x000fe200078e00ff */
[----:B------:R-:W-:-:S04]  /*116d0*/  LOP3.LUT R3, R3, UR9, R14, 0x96, !PT ;  /* 0x0000000903037c12 */ /* 0x000fc8000f8e960e */
[----:B------:R-:W-:Y:S01]  /*116e0*/  LOP3.LUT R2, R25, UR7, R2, 0x96, !PT ;  /* 0x0000000719027c12 */ /* 0x000fe2000f8e9602 */
[----:B------:R-:W-:Y:S01]  /*116f0*/  HSET2.LE.AND R0, R17, R112, PT ;  /* 0x0000007011007233 */ /* 0x000fe20003803000 */
[----:B------:R-:W-:-:S04]  /*11700*/  IMAD.WIDE.U32 R4, R3, -0x326172a9, RZ ;  /* 0xcd9e8d5703047825 */ /* 0x000fc800078e00ff */
[----:B------:R-:W-:-:S04]  /*11710*/  IMAD.WIDE.U32 R2, R2, -0x326172a9, RZ ;  /* 0xcd9e8d5702027825 */ /* 0x000fc800078e00ff */
[----:B------:R-:W-:Y:S01]  /*11720*/  IMAD.MOV.U32 R83, RZ, RZ, R131 ;  /* 0x000000ffff537224 */ /* 0x000fe200078e0083 */
[----:B------:R-:W-:Y:S02]  /*11730*/  LOP3.LUT R131, R0, R36, RZ, 0xc0, !PT ;  /* 0x0000002400837212 */ /* 0x000fe400078ec0ff */
[----:B------:R-:W-:Y:S02]  /*11740*/  LOP3.LUT R0, R3, UR17, R4, 0x96, !PT ;  /* 0x0000001103007c12 */ /* 0x000fe4000f8e9604 */
[C---:B------:R-:W-:Y:S02]  /*11750*/  LOP3.LUT R3, R2.reuse, 0xffff, RZ, 0xc0, !PT ;  /* 0x0000ffff02037812 */ /* 0x040fe400078ec0ff */
[----:B------:R-:W-:Y:S02]  /*11760*/  LOP3.LUT R15, R5, UR8, R6, 0x96, !PT ;  /* 0x00000008050f7c12 */ /* 0x000fe4000f8e9606 */
[----:B------:R-:W-:Y:S02]  /*11770*/  SHF.R.U32.HI R4, RZ, 0x10, R2 ;  /* 0x00000010ff047819 */ /* 0x000fe40000011602 */
[----:B------:R-:W-:-:S02]  /*11780*/  LOP3.LUT R5, R2, 0xff, RZ, 0xc0, !PT ;  /* 0x000000ff02057812 */ /* 0x000fc400078ec0ff */
[----:B------:R-:W-:Y:S02]  /*11790*/  SHF.R.U32.HI R6, RZ, 0x18, R2 ;  /* 0x00000018ff067819 */ /* 0x000fe40000011602 */
[----:B------:R-:W-:Y:S02]  /*117a0*/  SHF.R.U32.HI R2, RZ, 0x8, R3 ;  /* 0x00000008ff027819 */ /* 0x000fe40000011603 */
[----:B------:R-:W-:Y:S02]  /*117b0*/  LOP3.LUT R3, R4, 0xff, RZ, 0xc0, !PT ;  /* 0x000000ff04037812 */ /* 0x000fe400078ec0ff */
[----:B------:R-:W-:Y:S02]  /*117c0*/  PRMT R5, R5, 0x5410, R2 ;  /* 0x0000541005057816 */ /* 0x000fe40000000002 */
[----:B------:R-:W-:Y:S02]  /*117d0*/  LOP3.LUT R2, R0, 0xffff, RZ, 0xc0, !PT ;  /* 0x0000ffff00027812 */ /* 0x000fe400078ec0ff */
[----:B------:R-:W-:-:S02]  /*117e0*/  PRMT R6, R3, 0x5410, R6 ;  /* 0x0000541003067816 */ /* 0x000fc40000000006 */
[----:B------:R-:W-:Y:S02]  /*117f0*/  SHF.R.U32.HI R3, RZ, 0x8, R2 ;  /* 0x00000008ff037819 */ /* 0x000fe40000011602 */
[----:B------:R-:W-:-:S04]  /*11800*/  LOP3.LUT R2, R0, 0xff, RZ, 0xc0, !PT ;  /* 0x000000ff00027812 */ /* 0x000fc800078ec0ff */
[----:B------:R-:W-:Y:S02]  /*11810*/  PRMT R4, R2, 0x5410, R3 ;  /* 0x0000541002047816 */ /* 0x000fe40000000003 */
[--C-:B------:R-:W-:Y:S02]  /*11820*/  SHF.R.U32.HI R3, RZ, 0x10, R0.reuse ;  /* 0x00000010ff037819 */ /* 0x100fe40000011600 */
[----:B------:R-:W-:Y:S02]  /*11830*/  SHF.R.U32.HI R2, RZ, 0x18, R0 ;  /* 0x00000018ff027819 */ /* 0x000fe40000011600 */
[----:B------:R-:W-:-:S04]  /*11840*/  LOP3.LUT R0, R3, 0xff, RZ, 0xc0, !PT ;  /* 0x000000ff03007812 */ /* 0x000fc800078ec0ff */
[----:B------:R-:W-:Y:S01]  /*11850*/  PRMT R14, R0, 0x5410, R2 ;  /* 0x00005410000e7816 */ /* 0x000fe20000000002 */
[--C-:B------:R-:W-:Y:S02]  /*11860*/  HSET2.LE.AND R0, R5, R112.reuse, PT ;  /* 0x0000007005007233 */ /* 0x100fe40003803000 */
[--C-:B------:R-:W-:Y:S01]  /*11870*/  HSET2.LE.AND R2, R6, R112.reuse, PT ;  /* 0x0000007006027233 */ /* 0x100fe20003803000 */
[----:B------:R-:W-:Y:S01]  /*11880*/  IMAD.MOV.U32 R63, RZ, RZ, R194 ;  /* 0x000000ffff3f7224 */ /* 0x000fe200078e00c2 */
[--C-:B------:R-:W-:Y:S01]  /*11890*/  HSET2.LE.AND R3, R4, R112.reuse, PT ;  /* 0x0000007004037233 */ /* 0x100fe20003803000 */
[----:B------:R-:W-:Y:S01]  /*118a0*/  LOP3.LUT R6, R0, R38, RZ, 0xc0, !PT ;  /* 0x0000002600067212 */ /* 0x000fe200078ec0ff */
[----:B------:R-:W-:Y:S01]  /*118b0*/  HSET2.LE.AND R0, R14, R112, PT ;  /* 0x000000700e007233 */ /* 0x000fe20003803000 */
[----:B------:R-:W2:Y:S01]  /*118c0*/  LDL.LU R194, [R1+0x100] ;  /* 0x0001000001c27983 */ /* 0x000ea20000300800 */
[----:B------:R-:W-:Y:S02]  /*118d0*/  LOP3.LUT R7, R2, R37, RZ, 0xc0, !PT ;  /* 0x0000002502077212 */ /* 0x000fe400078ec0ff */
[----:B------:R-:W-:-:S02]  /*118e0*/  LOP3.LUT R4, R3, R39, RZ, 0xc0, !PT ;  /* 0x0000002703047212 */ /* 0x000fc400078ec0ff */
[----:B------:R-:W-:Y:S01]  /*118f0*/  LOP3.LUT R5, R0, R21, RZ, 0xc0, !PT ;  /* 0x0000001500057212 */ /* 0x000fe200078ec0ff */
[----:B------:R-:W-:Y:S02]  /*11900*/  IMAD.MOV.U32 R57, RZ, RZ, R41 ;  /* 0x000000ffff397224 */ /* 0x000fe400078e0029 */
[----:B------:R-:W-:Y:S02]  /*11910*/  IMAD.MOV.U32 R56, RZ, RZ, R42 ;  /* 0x000000ffff387224 */ /* 0x000fe400078e002a */
[----:B------:R-:W-:Y:S02]  /*11920*/  IMAD.MOV.U32 R87, RZ, RZ, R55 ;  /* 0x000000ffff577224 */ /* 0x000fe400078e0037 */
[----:B------:R-:W-:Y:S02]  /*11930*/  IMAD.MOV.U32 R55, RZ, RZ, R95 ;  /* 0x000000ffff377224 */ /* 0x000fe400078e005f */
[----:B------:R-:W-:Y:S02]  /*11940*/  IMAD.MOV.U32 R95, RZ, RZ, R84 ;  /* 0x000000ffff5f7224 */ /* 0x000fe400078e0054 */
[----:B------:R-:W-:Y:S01]  /*11950*/  IMAD.MOV.U32 R84, RZ, RZ, R193 ;  /* 0x000000ffff547224 */ /* 0x000fe200078e00c1 */
[----:B---3--:R-:W1:Y:S02]  /*11960*/  LDSM.16.MT88.4 R16, [R189+0xa000] ;  /* 0x00a00000bd10783b */ /* 0x008e640000004200 */
[-C--:B-1----:R-:W-:Y:S08]  /*11970*/  HMMA.16816.F32.BF16 R168, R8, R16.reuse, R168 ;  /* 0x0000001008a8723c */ /* 0x082ff000000418a8 */
[C---:B------:R-:W-:Y:S08]  /*11980*/  HMMA.16816.F32.BF16 R152, R4.reuse, R16, R152 ;  /* 0x000000100498723c */ /* 0x040ff00000041898 */
[-C--:B------:R-:W-:Y:S08]  /*11990*/  HMMA.16816.F32.BF16 R148, R4, R18.reuse, R148 ;  /* 0x000000120494723c */ /* 0x080ff00000041894 */
[C---:B------:R-:W-:Y:S01]  /*119a0*/  HMMA.16816.F32.BF16 R36, R8.reuse, R18, R236 ;  /* 0x000000120824723c */ /* 0x040fe200000418ec */
[----:B----4-:R-:W2:Y:S07]  /*119b0*/  LDSM.16.MT88.4 R16, [R191+0xa000] ;  /* 0x00a00000bf10783b */ /* 0x010eae0000004200 */
[----:B--2---:R-:W-:Y:S07]  /*119c0*/  HMMA.16816.F32.BF16 R40, R8, R18, R60 ;  /* 0x000000120828723c */ /* 0x004fee000004183c */
[----:B------:R-:W-:-:S02]  /*119d0*/  IMAD.MOV.U32 R60, RZ, RZ, R83 ;  /* 0x000000ffff3c7224 */ /* 0x000fc400078e0053 */
[----:B------:R-:W-:Y:S02]  /*119e0*/  IMAD.MOV.U32 R83, RZ, RZ, R52 ;  /* 0x000000ffff537224 */ /* 0x000fe400078e0034 */
[----:B------:R-:W-:Y:S02]  /*119f0*/  IMAD.MOV.U32 R52, RZ, RZ, R94 ;  /* 0x000000ffff347224 */ /* 0x000fe400078e005e */
[----:B------:R-:W-:Y:S02]  /*11a00*/  IMAD.MOV.U32 R94, RZ, RZ, R221 ;  /* 0x000000ffff5e7224 */ /* 0x000fe400078e00dd */
[----:B------:R1:W5:Y:S04]  /*11a10*/  LDL.LU R221, [R1+0xfc] ;  /* 0x0000fc0001dd7983 */ /* 0x0003680000300800 */
[----:B------:R-:W2:Y:S01]  /*11a20*/  LDL.LU R193, [R1+0xf8] ;  /* 0x0000f80001c17983 */ /* 0x000ea20000300800 */
[-C--:B------:R-:W-:Y:S08]  /*11a30*/  HMMA.16816.F32.BF16 R160, R8, R16.reuse, R160 ;  /* 0x0000001008a0723c */ /* 0x080ff000000418a0 */
[C---:B------:R-:W-:Y:S08]  /*11a40*/  HMMA.16816.F32.BF16 R144, R4.reuse, R16, R144 ;  /* 0x000000100490723c */ /* 0x040ff00000041890 */
[----:B------:R-:W-:Y:S01]  /*11a50*/  HMMA.16816.F32.BF16 R140, R4, R18, R140 ;  /* 0x00000012048c723c */ /* 0x000fe2000004188c */
[----:B------:R-:W3:Y:S01]  /*11a60*/  LDSM.16.MT88.4 R16, [R194+0xa000] ;  /* 0x00a00000c210783b */ /* 0x000ee20000004200 */
        /* <DEDUP_REMOVED lines=16> */
[----:B------:R-:W-:Y:S01]  /*11b70*/  @!P2 HFMA2.BF16_V2 R71, -RZ.H0_H0, RZ.H0_H0, -R35.H0_H0 ;  /* 0x200000ffff47a231 */ /* 0x000fe20000340923 */
[----:B------:R-:W-:Y:S02]  /*11b80*/  IMAD.MOV.U32 R92, RZ, RZ, R81 ;  /* 0x000000ffff5c7224 */ /* 0x000fe400078e0051 */
[----:B------:R-:W-:Y:S02]  /*11b90*/  IMAD.MOV.U32 R242, RZ, RZ, R203 ;  /* 0x000000fffff27224 */ /* 0x000fe400078e00cb */
[----:B------:R1:W5:Y:S01]  /*11ba0*/  LDL.LU R203, [R1+0xf4] ;  /* 0x0000f40001cb7983 */ /* 0x0003620000300800 */
[----:B------:R-:W-:Y:S01]  /*11bb0*/  IMAD.MOV.U32 R81, RZ, RZ, R202 ;  /* 0x000000ffff517224 */ /* 0x000fe200078e00ca */
[----:B---3--:R-:W-:Y:S02]  /*11bc0*/  HMMA.16816.F32.BF16 R44, R8, R16, R60 ;  /* 0x00000010082c723c */ /* 0x008fe4000004183c */
[----:B------:R1:W5:Y:S01]  /*11bd0*/  LDL.LU R202, [R1+0xf0] ;  /* 0x0000f00001ca7983 */ /* 0x0003620000300800 */
[----:B------:R-:W-:-:S04]  /*11be0*/  IMAD.MOV.U32 R236, RZ, RZ, R200 ;  /* 0x000000ffffec7224 */ /* 0x000fc800078e00c8 */
[----:B------:R-:W-:Y:S02]  /*11bf0*/  IMAD.MOV.U32 R63, RZ, RZ, R95 ;  /* 0x000000ffff3f7224 */ /* 0x000fe400078e005f */
[----:B------:R-:W-:Y:S02]  /*11c00*/  IMAD.MOV.U32 R95, RZ, RZ, R84 ;  /* 0x000000ffff5f7224 */ /* 0x000fe400078e0054 */
[----:B------:R-:W-:Y:S02]  /*11c10*/  IMAD.MOV.U32 R84, RZ, RZ, R201 ;  /* 0x000000ffff547224 */ /* 0x000fe400078e00c9 */
[----:B------:R1:W5:Y:S01]  /*11c20*/  LDL.LU R201, [R1+0xec] ;  /* 0x0000ec0001c97983 */ /* 0x0003620000300800 */
[----:B------:R-:W-:Y:S01]  /*11c30*/  IMAD.MOV.U32 R237, RZ, RZ, R199 ;  /* 0x000000ffffed7224 */ /* 0x000fe200078e00c7 */
[----:B------:R-:W-:Y:S01]  /*11c40*/  @!P2 PRMT R35, R71, 0x5410, RZ ;  /* 0x000054104723a816 */ /* 0x000fe200000000ff */
[----:B------:R-:W-:Y:S01]  /*11c50*/  IMAD.MOV.U32 R238, RZ, RZ, R198 ;  /* 0x000000ffffee7224 */ /* 0x000fe200078e00c6 */
[----:B------:R1:W5:Y:S01]  /*11c60*/  LDL.LU R200, [R1+0xe8] ;  /* 0x0000e80001c87983 */ /* 0x0003620000300800 */
[----:B------:R-:W-:-:S03]  /*11c70*/  IMAD.MOV.U32 R239, RZ, RZ, R197 ;  /* 0x000000ffffef7224 */ /* 0x000fc600078e00c5 */
[----:B------:R1:W5:Y:S01]  /*11c80*/  LDL.LU R199, [R1+0xe4] ;  /* 0x0000e40001c77983 */ /* 0x0003620000300800 */
[----:B------:R-:W-:Y:S02]  /*11c90*/  IMAD.MOV.U32 R71, RZ, RZ, R58 ;  /* 0x000000ffff477224 */ /* 0x000fe400078e003a */
        /* <DEDUP_REMOVED lines=17> */
[----:B------:R-:W-:Y:S02]  /*11db0*/  IMAD.MOV.U32 R103, RZ, RZ, R190 ;  /* 0x000000ffff677224 */ /* 0x000fe400078e00be */
[----:B------:R1:W5:Y:S01]  /*11dc0*/  LDL.LU R190, [R1+0xcc] ;  /* 0x0000cc0001be7983 */ /* 0x0003620000300800 */
[----:B------:R-:W-:Y:S02]  /*11dd0*/  IMAD.MOV.U32 R242, RZ, RZ, R188 ;  /* 0x000000fffff27224 */ /* 0x000fe400078e00bc */
[----:B------:R-:W-:Y:S01]  /*11de0*/  IMAD.MOV.U32 R82, RZ, RZ, R55 ;  /* 0x000000ffff527224 */ /* 0x000fe200078e0037 */
[----:B------:R1:W5:Y:S01]  /*11df0*/  LDL.LU R188, [R1+0xc8] ;  /* 0x0000c80001bc7983 */ /* 0x0003620000300800 */
[----:B------:R-:W-:Y:S01]  /*11e00*/  HMMA.16816.F32.BF16 R52, R4, R16, R64 ;  /* 0x000000100434723c */ /* 0x000fe20000041840 */
[----:B------:R-:W-:-:S06]  /*11e10*/  IMAD.MOV.U32 R20, RZ, RZ, R59 ;  /* 0x000000ffff147224 */ /* 0x000fcc00078e003b */
[----:B------:R-:W-:Y:S01]  /*11e20*/  IMAD.MOV.U32 R64, RZ, RZ, R58 ;  /* 0x000000ffff407224 */ /* 0x000fe200078e003a */
[----:B------:R-:W-:Y:S01]  /*11e30*/  HMMA.16816.F32.BF16 R60, R8, R18, R60 ;  /* 0x00000012083c723c */ /* 0x000fe2000004183c */
[----:B------:R-:W-:Y:S02]  /*11e40*/  IMAD.MOV.U32 R65, RZ, RZ, R57 ;  /* 0x000000ffff417224 */ /* 0x000fe400078e0039 */
[----:B------:R-:W-:-:S05]  /*11e50*/  IMAD.MOV.U32 R66, RZ, RZ, R56 ;  /* 0x000000ffff427224 */ /* 0x000fca00078e0038 */
[----:B------:R-:W-:Y:S01]  /*11e60*/  HMMA.16816.F32.BF16 R56, R4, R18, R116 ;  /* 0x000000120438723c */ /* 0x000fe20000041874 */
[----:B------:R-:W-:Y:S02]  /*11e70*/  @!P3 HFMA2.BF16_V2 R74, -RZ.H0_H0, RZ.H0_H0, -R34.H0_H0 ;  /* 0x200000ffff4ab231 */ /* 0x000fe40000340922 */
[----:B------:R-:W-:Y:S01]  /*11e80*/  @!P4 HFMA2.BF16_V2 R73, -RZ.H0_H0, RZ.H0_H0, -R27.H0_H0 ;  /* 0x200000ffff49c231 */ /* 0x000fe2000034091b */
[----:B------:R-:W-:Y:S02]  /*11e90*/  PRMT R48, R34, 0x5410, R27 ;  /* 0x0000541022307816 */ /* 0x000fe4000000001b */
[----:B------:R-:W-:Y:S02]  /*11ea0*/  @!P3 PRMT R34, R74, 0x5410, RZ ;  /* 0x000054104a22b816 */ /* 0x000fe400000000ff */
[----:B------:R-:W-:Y:S01]  /*11eb0*/  @!P4 PRMT R27, R73, 0x5410, RZ ;  /* 0x00005410491bc816 */ /* 0x000fe200000000ff */
[----:B------:R-:W-:Y:S02]  /*11ec0*/  IMAD.MOV.U32 R23, RZ, RZ, R83 ;  /* 0x000000ffff177224 */ /* 0x000fe400078e0053 */
[----:B------:R-:W-:-:S02]  /*11ed0*/  IMAD.MOV.U32 R67, RZ, RZ, R82 ;  /* 0x000000ffff437224 */ /* 0x000fc400078e0052 */
[----:B------:R-:W-:Y:S02]  /*11ee0*/  IMAD.MOV.U32 R22, RZ, RZ, R87 ;  /* 0x000000ffff167224 */ /* 0x000fe400078e0057 */
[----:B------:R-:W-:Y:S01]  /*11ef0*/  IMAD.MOV.U32 R21, RZ, RZ, R97 ;  /* 0x000000ffff157224 */ /* 0x000fe200078e0061 */
[----:B--2---:R-:W2:Y:S02]  /*11f00*/  LDSM.16.MT88.4 R16, [R193+0xa000] ;  /* 0x00a00000c110783b */ /* 0x004ea40000004200 */
[----:B--2---:R-:W-:Y:S07]  /*11f10*/  HMMA.16816.F32.BF16 R72, R4, R16, R156 ;  /* 0x000000100448723c */ /* 0x004fee000004189c */
[----:B------:R-:W-:-:S02]  /*11f20*/  IMAD.MOV.U32 R156, RZ, RZ, R79 ;  /* 0x000000ffff9c7224 */ /* 0x000fc400078e004f */
[----:B------:R-:W-:Y:S02]  /*11f30*/  IMAD.MOV.U32 R157, RZ, RZ, R78 ;  /* 0x000000ffff9d7224 */ /* 0x000fe400078e004e */
[----:B------:R-:W-:Y:S02]  /*11f40*/  IMAD.MOV.U32 R158, RZ, RZ, R77 ;  /* 0x000000ffff9e7224 */ /* 0x000fe400078e004d */
[----:B------:R-:W-:Y:S02]  /*11f50*/  IMAD.MOV.U32 R159, RZ, RZ, R76 ;  /* 0x000000ffff9f7224 */ /* 0x000fe400078e004c */
[----:B------:R-:W-:Y:S07]  /*11f60*/  HMMA.16816.F32.BF16 R76, R4, R18, R164 ;  /* 0x00000012044c723c */ /* 0x000fee00000418a4 */
[----:B------:R-:W-:Y:S01]  /*11f70*/  IMAD.MOV.U32 R167, RZ, RZ, R81 ;  /* 0x000000ffffa77224 */ /* 0x000fe200078e0051 */
[C---:B------:R-:W-:Y:S08]  /*11f80*/  HMMA.16816.F32.BF16 R68, R8.reuse, R16, R68 ;  /* 0x000000100844723c */ /* 0x040ff00000041844 */
[----:B------:R-:W-:Y:S01]  /*11f90*/  HMMA.16816.F32.BF16 R80, R8, R18, R92 ;  /* 0x000000120850723c */ /* 0x000fe2000004185c */
[----:B------:R-:W2:Y:S01]  /*11fa0*/  LDSM.16.MT88.4 R16, [R189+0xb000] ;  /* 0x00b00000bd10783b */ /* 0x000ea20000004200 */
[----:B------:R-:W-:-:S02]  /*11fb0*/  IMAD.MOV.U32 R165, RZ, RZ, R85 ;  /* 0x000000ffffa57224 */ /* 0x000fc400078e0055 */
[----:B------:R-:W-:-:S04]  /*11fc0*/  IMAD.MOV.U32 R166, RZ, RZ, R84 ;  /* 0x000000ffffa67224 */ /* 0x000fc800078e0054 */
[-C--:B--2---:R-:W-:Y:S08]  /*11fd0*/  HMMA.16816.F32.BF16 R84, R4, R16.reuse, R204 ;  /* 0x000000100454723c */ /* 0x084ff000000418cc */
[----:B------:R-:W-:Y:S08]  /*11fe0*/  HMMA.16816.F32.BF16 R224, R8, R16, R224 ;  /* 0x0000001008e0723c */ /* 0x000ff000000418e0 */
[-C--:B------:R-:W-:Y:S08]  /*11ff0*/  HMMA.16816.F32.BF16 R92, R4, R18.reuse, R228 ;  /* 0x00000012045c723c */ /* 0x080ff000000418e4 */
[----:B------:R-:W-:Y:S01]  /*12000*/  HMMA.16816.F32.BF16 R204, R8, R18, R236 ;  /* 0x0000001208cc723c */ /* 0x000fe200000418ec */
[----:B------:R-:W2:Y:S01]  /*12010*/  LDSM.16.MT88.4 R16, [R191+0xb000] ;  /* 0x00b00000bf10783b */ /* 0x000ea20000004200 */
[----:B------:R-:W-:-:S06]  /*12020*/  IMAD.WIDE.U32 R2, R15, -0x2daee0ad, RZ ;  /* 0xd2511f530f027825 */ /* 0x000fcc00078e00ff */
[----:B--2---:R-:W-:Y:S08]  /*12030*/  HMMA.16816.F32.BF16 R236, R8, R16, R100 ;  /* 0x0000001008ec723c */ /* 0x004ff00000041864 */
[C---:B------:R-:W-:Y:S08]  /*12040*/  HMMA.16816.F32.BF16 R100, R4.reuse, R18, R232 ;  /* 0x000000120464723c */ /* 0x040ff000000418e8 */
[----:B------:R-:W-:Y:S08]  /*12050*/  HMMA.16816.F32.BF16 R88, R4, R16, R88 ;  /* 0x000000100458723c */ /* 0x000ff00000041858 */
[----:B------:R-:W-:Y:S01]  /*12060*/  HMMA.16816.F32.BF16 R232, R8, R18, R20 ;  /* 0x0000001208e8723c */ /* 0x000fe20000041814 */
[----:B------:R-:W2:Y:S04]  /*12070*/  LDSM.16.MT88.4 R20, [R194+0xb000] ;  /* 0x00b00000c214783b */ /* 0x000ea80000004200 */
[----:B------:R-:W3:Y:S01]  /*12080*/  LDSM.16.MT88.4 R16, [R193+0xb000] ;  /* 0x00b00000c110783b */ /* 0x000ee20000004200 */
[----:B------:R-:W-:Y:S01]  /*12090*/  IMAD.MOV.U32 R164, RZ, RZ, R113 ;  /* 0x000000ffffa47224 */ /* 0x000fe200078e0071 */
[----:B------:R-:W-:-:S02]  /*120a0*/  LOP3.LUT R0, R3, UR16, R24, 0x96, !PT ;  /* 0x0000001003007c12 */ /* 0x000fc4000f8e9618 */
        /* <DEDUP_REMOVED lines=14> */
[----:B------:R-:W-:Y:S01]  /*12190*/  HMMA.16816.F32.BF16 R240, R8, R16, R240 ;  /* 0x0000001008f0723c */ /* 0x000fe200000418f0 */
[----:B------:R-:W-:-:S07]  /*121a0*/  LOP3.LUT R6, R0, 0xff, RZ, 0xc0, !PT ;  /* 0x000000ff00067812 */ /* 0x000fce00078ec0ff */
        /* <DEDUP_REMOVED lines=17> */
[----:B--2---:R-:W-:Y:S01]  /*122c0*/  HMMA.16816.F32.BF16 R168, R128, R164, R168 ;  /* 0x000000a480a8723c */ /* 0x004fe200000418a8 */
[----:B------:R-:W-:Y:S01]  /*122d0*/  LOP3.LUT R124, R2, R51, RZ, 0xc0, !PT ;  /* 0x00000033027c7212 */ /* 0x000fe200078ec0ff */
[----:B------:R2:W-:Y:S01]  /*122e0*/  STG.E.U16 [R12.64+-0x70], R26 ;  /* 0xffff901a0c007986 */ /* 0x0005e2000c10151c */
[----:B------:R-:W-:-:S03]  /*122f0*/  LOP3.LUT R125, R3, R48, RZ, 0xc0, !PT ;  /* 0x00000030037d7212 */ /* 0x000fc600078ec0ff */
[----:B------:R-:W4:Y:S02]  /*12300*/  LDSM.16.MT88.4 R48, [R194+0xa800] ;  /* 0x00a80000c230783b */ /* 0x000f240000004200 */
[----:B---3--:R-:W-:Y:S02]  /*12310*/  HMMA.16816.F32.BF16 R160, R128, R156, R160 ;  /* 0x0000009c80a0723c */ /* 0x008fe400000418a0 */
[----:B------:R-:W-:Y:S04]  /*12320*/  LDSM.16.MT88.4 R112, [R194+0xb800] ;  /* 0x00b80000c270783b */ /* 0x000fe80000004200 */
[----:B------:R-:W-:Y:S02]  /*12330*/  LDSM.16.MT88.4 R4, [R193+0xb800] ;  /* 0x00b80000c104783b */ /* 0x000fe40000004200 */
[C---:B------:R-:W-:Y:S08]  /*12340*/  HMMA.16816.F32.BF16 R152, R124.reuse, R164, R152 ;  /* 0x000000a47c98723c */ /* 0x040ff00000041898 */
[-C--:B------:R-:W-:Y:S08]  /*12350*/  HMMA.16816.F32.BF16 R148, R124, R166.reuse, R148 ;  /* 0x000000a67c94723c */ /* 0x080ff00000041894 */
[----:B------:R-:W-:Y:S01]  /*12360*/  HMMA.16816.F32.BF16 R164, R128, R166, R36 ;  /* 0x000000a680a4723c */ /* 0x000fe20000041824 */
[----:B--2---:R-:W-:-:S02]  /*12370*/  IMAD.MOV.U32 R26, RZ, RZ, R96 ;  /* 0x000000ffff1a7224 */ /* 0x004fc400078e0060 */
[----:B------:R-:W-:Y:S05]  /*12380*/  LDSM.16.MT88.4 R96, [R191+0xb800] ;  /* 0x00b80000bf60783b */ /* 0x000fea0000004200 */
        /* <DEDUP_REMOVED lines=26> */
[----:B------:R1:W-:Y:S04]  /*12530*/  STG.E.U16 [R28.64+-0x60], R34 ;  /* 0xffffa0221c007986 */ /* 0x0003e8000c10151c */
        /* <DEDUP_REMOVED lines=23> */
[C---:B------:R-:W-:Y:S08]  /*126b0*/  HMMA.16816.F32.BF16 R108, R124.reuse, R114, R108 ;  /* 0x000000727c6c723c */ /* 0x040ff0000004186c */
[----:B------:R-:W-:Y:S08]  /*126c0*/  HMMA.16816.F32.BF16 R120, R124, R4, R120 ;  /* 0x000000047c78723c */ /* 0x000ff00000041878 */
[----:B------:R-:W-:Y:S08]  /*126d0*/  HMMA.16816.F32.BF16 R68, R128, R80, R224 ;  /* 0x000000508044723c */ /* 0x000ff000000418e0 */
[----:B------:R-:W-:Y:S08]  /*126e0*/  HMMA.16816.F32.BF16 R124, R124, R6, R116 ;  /* 0x000000067c7c723c */ /* 0x000ff00000041874 */
[C---:B------:R-:W-:Y:S07]  /*126f0*/  HMMA.16816.F32.BF16 R80, R128.reuse, R82, R204 ;  /* 0x000000528050723c */ /* 0x040fee00000418cc */
[----:B------:R-:W-:Y:S01]  /*12700*/  IADD3 R204, P3, R12, -0xc0, RZ ;  /* 0xffffff400ccc7810 */ /* 0x000fe20007f7e0ff */
[----:B------:R-:W-:Y:S03]  /*12710*/  HMMA.16816.F32.BF16 R84, R128, R96, R236 ;  /* 0x000000608054723c */ /* 0x000fe600000418ec */
[----:B---3--:R-:W-:-:S05]  /*12720*/  IADD3.X R139, R13, -0x1, RZ, P3, !PT ;  /* 0xffffffff0d8b7810 */ /* 0x008fca0001ffe4ff */
[C---:B------:R-:W-:Y:S08]  /*12730*/  HMMA.16816.F32.BF16 R100, R128.reuse, R112, R228 ;  /* 0x000000708064723c */ /* 0x040ff000000418e4 */
[C---:B------:R-:W-:Y:S08]  /*12740*/  HMMA.16816.F32.BF16 R96, R128.reuse, R98, R232 ;  /* 0x000000628060723c */ /* 0x040ff000000418e8 */
[C---:B------:R-:W-:Y:S08]  /*12750*/  HMMA.16816.F32.BF16 R112, R128.reuse, R114, R20 ;  /* 0x000000728070723c */ /* 0x040ff00000041814 */
[C---:B------:R-:W-:Y:S08]  /*12760*/  HMMA.16816.F32.BF16 R116, R128.reuse, R4, R240 ;  /* 0x000000048074723c */ /* 0x040ff000000418f0 */
        /* <DEDUP_REMOVED lines=196> */
.L_x_2072:
[----:B------:R-:W-:Y:S05]  /*133b0*/  BSYNC B0 ;  /* 0x0000000000007941 */ /* 0x000fea0003800000 */
.L_x_2071:
[----:B------:R-:W0:Y:S02]  /*133c0*/  LDGDEPBAR ;  /* 0x00000000000079af */ /* 0x000e240000000000 */
.L_x_2070:
        /* <DEDUP_REMOVED lines=45> */
[----:B------:R-:W-:-:S03]  /*136a0*/  ISETP.GE.AND P3, PT, R9, R220, PT ;  /* 0x000000dc0900720c */ /* 0x000fc60003f66270 */
[----:B------:R-:W-:Y:S01]  /*136b0*/  STL [R1+0xc8], R188 ;  /* 0x0000c8bc01007387 */ /* 0x000fe20000100800 */
[----:B------:R-:W-:Y:S01]  /*136c0*/  ISETP.LT.OR P3, PT, R9, R216, P3 ;  /* 0x000000d80900720c */ /* 0x000fe20001f61670 */
        /* <DEDUP_REMOVED lines=41> */
[-C--:B------:R-:W-:Y:S01]  /*13960*/  ISETP.GE.AND P4, PT, R0, R220.reuse, PT ;  /* 0x000000dc0000720c */ /* 0x080fe20003f86270 */
[-C--:B-1----:R-:W-:Y:S01]  /*13970*/  FMUL.FTZ R22, R65, R3.reuse ;  /* 0x0000000341167220 */ /* 0x082fe20000410000 */
[----:B------:R-:W-:Y:S01]  /*13980*/  ISETP.GE.AND P2, PT, R10, R220, PT ;  /* 0x000000dc0a00720c */ /* 0x000fe20003f46270 */
[-C--:B------:R-:W-:Y:S01]  /*13990*/  FMUL.FTZ R21, R100, R3.reuse ;  /* 0x0000000364157220 */ /* 0x080fe20000410000 */
[----:B------:R-:W-:Y:S01]  /*139a0*/  ISETP.LT.OR P4, PT, R0, R216, P4 ;  /* 0x000000d80000720c */ /* 0x000fe20002781670 */
[----:B------:R-:W-:-:S02]  /*139b0*/  FMUL.FTZ R232, R164, R3 ;  /* 0x00000003a4e87220 */ /* 0x000fc40000410000 */
[-C--:B------:R-:W-:Y:S02]  /*139c0*/  FMUL.FTZ R233, R165, R3.reuse ;  /* 0x00000003a5e97220 */ /* 0x080fe40000410000 */
[-C--:B------:R-:W-:Y:S02]  /*139d0*/  FMUL.FTZ R237, R157, R3.reuse ;  /* 0x000000039ded7220 */ /* 0x080fe40000410000 */
[----:B------:R-:W-:Y:S01]  /*139e0*/  IMAD.MOV.U32 R100, RZ, RZ, R22 ;  /* 0x000000ffff647224 */ /* 0x000fe200078e0016 */
[----:B------:R-:W-:Y:S01]  /*139f0*/  ISETP.LT.OR P2, PT, R10, R216, P2 ;  /* 0x000000d80a00720c */ /* 0x000fe20001741670 */
        /* <DEDUP_REMOVED lines=28> */
[----:B------:R-:W-:Y:S01]  /*13bc0*/  FFMA.FTZ R3, R211, R3, R11 ;  /* 0x00000003d3037223 */ /* 0x000fe2000001000b */
[----:B------:R-:W-:Y:S01]  /*13bd0*/  FSEL R11, R178, -INF , !P4 ;  /* 0xff800000b20b7808 */ /* 0x000fe20006000000 */
[----:B------:R-:W-:Y:S01]  /*13be0*/  IMAD.MOV.U32 R101, RZ, RZ, R34 ;  /* 0x000000ffff657224 */ /* 0x000fe200078e0022 */
[----:B------:R-:W-:Y:S01]  /*13bf0*/  FSEL R20, R179, -INF , !P2 ;  /* 0xff800000b3147808 */ /* 0x000fe20005000000 */
[----:B------:R-:W-:Y:S01]  /*13c00*/  FADD.FTZ R34, R2, R3 ;  /* 0x0000000302227221 */ /* 0x000fe20000010000 */
[----:B------:R-:W-:-:S02]  /*13c10*/  ISETP.GE.AND P2, PT, R8, R220, PT ;  /* 0x000000dc0800720c */ /* 0x000fc40003f46270 */
        /* <DEDUP_REMOVED lines=25> */
[----:B------:R-:W1:Y:S01]  /*13db0*/  SHFL.BFLY PT, R3, R2, 0x1, 0x1f ;  /* 0x0c201f0002037f89 */ /* 0x000e6200000e0000 */
[-C--:B------:R-:W-:Y:S02]  /*13dc0*/  ISETP.GE.AND P5, PT, R0, R219.reuse, PT ;  /* 0x000000db0000720c */ /* 0x080fe40003fa6270 */
[----:B------:R-:W-:Y:S02]  /*13dd0*/  ISETP.GE.AND P4, PT, R10, R219, PT ;  /* 0x000000db0a00720c */ /* 0x000fe40003f86270 */
[-C--:B------:R-:W-:Y:S02]  /*13de0*/  ISETP.LT.OR P5, PT, R0, R215.reuse, P5 ;  /* 0x000000d70000720c */ /* 0x080fe40002fa1670 */
[----:B------:R-:W-:Y:S02]  /*13df0*/  ISETP.LT.OR P4, PT, R10, R215, P4 ;  /* 0x000000d70a00720c */ /* 0x000fe40002781670 */
[----:B-1----:R-:W-:-:S04]  /*13e00*/  FMNMX.FTZ R213, R2, R3, !PT ;  /* 0x0000000302d57209 */ /* 0x002fc80007810000 */
[----:B------:R-:W-:-:S04]  /*13e10*/  FSETP.NEU.FTZ.AND P2, PT, R213, -INF , PT ;  /* 0xff800000d500780b */ /* 0x000fc80003f5d000 */
[----:B------:R-:W-:-:S05]  /*13e20*/  FSEL R2, R213, RZ, P2 ;  /* 0x000000ffd5027208 */ /* 0x000fca0001000000 */
[----:B------:R-:W-:Y:S01]  /*13e30*/  FADD.FTZ R2, R134, -R2 ;  /* 0x8000000286027221 */ /* 0x000fe20000010000 */
[----:B------:R-:W-:Y:S01]  /*13e40*/  FSEL R26, R225, -INF , !P4 ;  /* 0xff800000e11a7808 */ /* 0x000fe20006000000 */
[----:B------:R-:W-:Y:S02]  /*13e50*/  IMAD.MOV.U32 R116, RZ, RZ, R22 ;  /* 0x000000ffff747224 */ /* 0x000fe400078e0016 */
[----:B------:R-:W-:Y:S02]  /*13e60*/  FMUL.FTZ R3, R2, c[0x0][0x23c] ;  /* 0x00008f0002037a20 */ /* 0x000fe40000410000 */
[----:B------:R-:W-:Y:S01]  /*13e70*/  FMUL.FTZ R2, R213, c[0x0][0x23c] ;  /* 0x00008f00d5027a20 */ /* 0x000fe20000410000 */
[----:B------:R-:W-:Y:S02]  /*13e80*/  FSEL R22, R224, -INF , !P5 ;  /* 0xff800000e0167808 */ /* 0x000fe40006800000 */
[-C--:B------:R-:W-:Y:S02]  /*13e90*/  ISETP.GE.AND P5, PT, R9, R218.reuse, PT ;  /* 0x000000da0900720c */ /* 0x080fe40003fa6270 */
[----:B------:R-:W-:-:S02]  /*13ea0*/  ISETP.GE.AND P4, PT, R8, R218, PT ;  /* 0x000000da0800720c */ /* 0x000fc40003f86270 */
[----:B------:R-:W-:Y:S02]  /*13eb0*/  FSEL R2, R2, RZ, P2 ;  /* 0x000000ff02027208 */ /* 0x000fe40001000000 */
[-C--:B------:R-:W-:Y:S02]  /*13ec0*/  ISETP.LT.OR P5, PT, R9, R214.reuse, P5 ;  /* 0x000000d60900720c */ /* 0x080fe40002fa1670 */
[----:B------:R-:W-:Y:S01]  /*13ed0*/  ISETP.LT.OR P4, PT, R8, R214, P4 ;  /* 0x000000d60800720c */ /* 0x000fe20002781670 */
[----:B------:R-:W-:Y:S01]  /*13ee0*/  STL [R1+0x108], R221 ;  /* 0x000108dd01007387 */ /* 0x000fe20000100800 */
[----:B------:R-:W-:Y:S01]  /*13ef0*/  IMAD.MOV.U32 R117, RZ, RZ, R21 ;  /* 0x000000ffff757224 */ /* 0x000fe200078e0015 */
[----:B------:R-:W-:Y:S01]  /*13f00*/  FSEL R21, R206, -INF , !P5 ;  /* 0xff800000ce157808 */ /* 0x000fe20006800000 */
[----:B------:R-:W-:Y:S01]  /*13f10*/  FFMA.FTZ R52, R20, c[0x0][0x23c], -R2 ;  /* 0x00008f0014347a23 */ /* 0x000fe20000010802 */
[----:B------:R1:W-:Y:S01]  /*13f20*/  STL [R1+0x10c], R217 ;  /* 0x00010cd901007387 */ /* 0x0003e20000100800 */
[----:B------:R-:W-:-:S03]  /*13f30*/  FSEL R20, R207, -INF , !P4 ;  /* 0xff800000cf147808 */ /* 0x000fc60006000000 */
[----:B------:R-:W2:Y:S01]  /*13f40*/  LDL.64 R206, [R1+0xc0] ;  /* 0x0000c00001ce7983 */ /* 0x000ea20000100a00 */
[C---:B------:R-:W-:Y:S02]  /*13f50*/  ISETP.GE.AND P3, PT, R0.reuse, R218, PT ;  /* 0x000000da0000720c */ /* 0x040fe40003f66270 */
[C---:B------:R-:W-:Y:S02]  /*13f60*/  ISETP.GE.AND P2, PT, R9.reuse, R219, PT ;  /* 0x000000db0900720c */ /* 0x040fe40003f46270 */
[----:B------:R-:W-:Y:S02]  /*13f70*/  ISETP.LT.OR P3, PT, R0, R214, P3 ;  /* 0x000000d60000720c */ /* 0x000fe40001f61670 */
[C---:B------:R-:W-:Y:S02]  /*13f80*/  ISETP.GE.AND P6, PT, R10.reuse, R218, PT ;  /* 0x000000da0a00720c */ /* 0x040fe40003fc6270 */
[----:B------:R-:W-:Y:S02]  /*13f90*/  ISETP.LT.OR P2, PT, R9, R215, P2 ;  /* 0x000000d70900720c */ /* 0x000fe40001741670 */
[----:B------:R-:W-:-:S02]  /*13fa0*/  ISETP.LT.OR P6, PT, R10, R214, P6 ;  /* 0x000000d60a00720c */ /* 0x000fc400037c1670 */
[----:B------:R-:W-:Y:S02]  /*13fb0*/  FSEL R9, R226, -INF , !P3 ;  /* 0xff800000e2097808 */ /* 0x000fe40005800000 */
[----:B------:R-:W-:Y:S02]  /*13fc0*/  FSEL R25, R204, -INF , !P2 ;  /* 0xff800000cc197808 */ /* 0x000fe40005000000 */
[----:B------:R-:W-:Y:S02]  /*13fd0*/  ISETP.GE.AND P2, PT, R7, R218, PT ;  /* 0x000000da0700720c */ /* 0x000fe40003f46270 */
[----:B------:R-:W-:Y:S02]  /*13fe0*/  ISETP.GE.AND P3, PT, R8, R219, PT ;  /* 0x000000db0800720c */ /* 0x000fe40003f66270 */
[----:B------:R-:W-:Y:S02]  /*13ff0*/  FSEL R10, R227, -INF , !P6 ;  /* 0xff800000e30a7808 */ /* 0x000fe40007000000 */
[----:B------:R-:W-:-:S02]  /*14000*/  FMNMX.FTZ R0, R132, R9, !PT ;  /* 0x0000000984007209 */ /* 0x000fc40007810000 */
[----:B------:R-:W-:Y:S02]  /*14010*/  ISETP.LT.OR P2, PT, R7, R214, P2 ;  /* 0x000000d60700720c */ /* 0x000fe40001741670 */
[----:B------:R-:W-:Y:S01]  /*14020*/  ISETP.LT.OR P3, PT, R8, R215, P3 ;  /* 0x000000d70800720c */ /* 0x000fe20001f61670 */
[----:B------:R-:W-:Y:S01]  /*14030*/  IMAD.MOV.U32 R226, RZ, RZ, R23 ;  /* 0x000000ffffe27224 */ /* 0x000fe200078e0017 */
[----:B------:R-:W-:Y:S01]  /*14040*/  FMNMX.FTZ R0, R10, R0, !PT ;  /* 0x000000000a007209 */ /* 0x000fe20007810000 */
[--C-:B------:R-:W-:Y:S01]  /*14050*/  FFMA.FTZ R11, R11, c[0x0][0x23c], -R2.reuse ;  /* 0x00008f000b0b7a23 */ /* 0x100fe20000010802 */
[----:B------:R-:W-:Y:S01]  /*14060*/  FSEL R23, R186, -INF , !P2 ;  /* 0xff800000ba177808 */ /* 0x000fe20005000000 */
[--C-:B------:R-:W-:Y:S01]  /*14070*/  FFMA.FTZ R81, R19, c[0x0][0x23c], -R2.reuse ;  /* 0x00008f0013517a23 */ /* 0x100fe20000010802 */
[----:B------:R-:W-:Y:S01]  /*14080*/  FSEL R24, R205, -INF , !P3 ;  /* 0xff800000cd187808 */ /* 0x000fe20005800000 */
[--C-:B------:R-:W-:Y:S01]  /*14090*/  FFMA.FTZ R84, R18, c[0x0][0x23c], -R2.reuse ;  /* 0x00008f0012547a23 */ /* 0x100fe20000010802 */
[-C--:B------:R-:W-:Y:S01]  /*140a0*/  ISETP.GE.AND P2, PT, R5, R218.reuse, PT ;  /* 0x000000da0500720c */ /* 0x080fe20003f46270 */
[--C-:B------:R-:W-:Y:S01]  /*140b0*/  FFMA.FTZ R85, R17, c[0x0][0x23c], -R2.reuse ;  /* 0x00008f0011557a23 */ /* 0x100fe20000010802 */
[----:B------:R-:W-:Y:S01]  /*140c0*/  ISETP.GE.AND P3, PT, R6, R218, PT ;  /* 0x000000da0600720c */ /* 0x000fe20003f66270 */
[--C-:B------:R-:W-:Y:S01]  /*140d0*/  FFMA.FTZ R96, R16, c[0x0][0x23c], -R2.reuse ;  /* 0x00008f0010607a23 */ /* 0x100fe20000010802 */
[----:B------:R-:W-:Y:S01]  /*140e0*/  FMNMX.FTZ R0, R21, R0, !PT ;  /* 0x0000000015007209 */ /* 0x000fe20007810000 */
[----:B------:R-:W-:-:S02]  /*140f0*/  FFMA.FTZ R112, R15, c[0x0][0x23c], -R2 ;  /* 0x00008f000f707a23 */ /* 0x000fc40000010802 */
[----:B------:R-:W-:Y:S01]  /*14100*/  FFMA.FTZ R113, R14, c[0x0][0x23c], -R2 ;  /* 0x00008f000e717a23 */ /* 0x000fe20000010802 */
[----:B------:R-:W-:Y:S01]  /*14110*/  FMNMX.FTZ R2, R133, R22, !PT ;  /* 0x0000001685027209 */ /* 0x000fe20007810000 */
[----:B------:R-:W-:Y:S01]  /*14120*/  IMAD.MOV.U32 R18, RZ, RZ, R230 ;  /* 0x000000ffff127224 */ /* 0x000fe200078e00e6 */
[-C--:B------:R-:W-:Y:S01]  /*14130*/  ISETP.LT.OR P2, PT, R5, R214.reuse, P2 ;  /* 0x000000d60500720c */ /* 0x080fe20001741670 */
[----:B------:R-:W-:Y:S01]  /*14140*/  IMAD.MOV.U32 R19, RZ, RZ, R231 ;  /* 0x000000ffff137224 */ /* 0x000fe200078e00e7 */
[C---:B------:R-:W-:Y:S02]  /*14150*/  ISETP.GE.AND P6, PT, R7.reuse, R219, PT ;  /* 0x000000db0700720c */ /* 0x040fe40003fc6270 */
[----:B------:R-:W-:Y:S02]  /*14160*/  ISETP.LT.OR P3, PT, R6, R214, P3 ;  /* 0x000000d60600720c */ /* 0x000fe40001f61670 */
[----:B------:R-:W-:Y:S02]  /*14170*/  FMNMX.FTZ R0, R20, R0, !PT ;  /* 0x0000000014007209 */ /* 0x000fe40007810000 */
[----:B------:R-:W-:Y:S01]  /*14180*/  FMNMX.FTZ R2, R26, R2, !PT ;  /* 0x000000021a027209 */ /* 0x000fe20007810000 */
[----:B------:R-:W3:Y:S01]  /*14190*/  MUFU.EX2 R3, R3 ;  /* 0x0000000300037308 */ /* 0x000ee20000000800 */
[----:B------:R-:W-:Y:S01]  /*141a0*/  IMAD.MOV.U32 R204, RZ, RZ, R18 ;  /* 0x000000ffffcc7224 */ /* 0x000fe200078e0012 */
[----:B------:R-:W-:Y:S01]  /*141b0*/  FSEL R18, R182, -INF , !P2 ;  /* 0xff800000b6127808 */ /* 0x000fe20005000000 */
[----:B------:R-:W-:Y:S01]  /*141c0*/  IMAD.MOV.U32 R205, RZ, RZ, R19 ;  /* 0x000000ffffcd7224 */ /* 0x000fe200078e0013 */
[----:B------:R-:W-:-:S02]  /*141d0*/  ISETP.LT.OR P6, PT, R7, R215, P6 ;  /* 0x000000d70700720c */ /* 0x000fc400037c1670 */
[----:B------:R-:W-:Y:S02]  /*141e0*/  ISETP.GE.AND P5, PT, R6, R219, PT ;  /* 0x000000db0600720c */ /* 0x000fe40003fa6270 */
[----:B------:R4:W1:Y:S01]  /*141f0*/  MUFU.EX2 R27, R11 ;  /* 0x0000000b001b7308 */ /* 0x0008620000000800 */
[----:B------:R-:W-:Y:S02]  /*14200*/  FSEL R19, R187, -INF , !P3 ;  /* 0xff800000bb137808 */ /* 0x000fe40005800000 */
[----:B------:R-:W-:Y:S02]  /*14210*/  ISETP.GE.AND P2, PT, R4, R218, PT ;  /* 0x000000da0400720c */ /* 0x000fe40003f46270 */
[----:B------:R-:W-:Y:S02]  /*14220*/  FMNMX.FTZ R0, R23, R0, !PT ;  /* 0x0000000017007209 */ /* 0x000fe40007810000 */
[----:B------:R-:W-:Y:S02]  /*14230*/  FMNMX.FTZ R2, R25, R2, !PT ;  /* 0x0000000219027209 */ /* 0x000fe40007810000 */
[----:B------:R-:W-:-:S02]  /*14240*/  ISETP.LT.OR P5, PT, R6, R215, P5 ;  /* 0x000000d70600720c */ /* 0x000fc40002fa1670 */
[----:B------:R-:W-:Y:S02]  /*14250*/  ISETP.GE.AND P4, PT, R5, R219, PT ;  /* 0x000000db0500720c */ /* 0x000fe40003f86270 */
[----:B------:R-:W-:Y:S02]  /*14260*/  ISETP.LT.OR P2, PT, R4, R214, P2 ;  /* 0x000000d60400720c */ /* 0x000fe40001741670 */
[----:B------:R-:W-:Y:S02]  /*14270*/  FMNMX.FTZ R0, R19, R0, !PT ;  /* 0x0000000013007209 */ /* 0x000fe40007810000 */
[----:B------:R-:W-:Y:S02]  /*14280*/  FSEL R16, R184, -INF , !P6 ;  /* 0xff800000b8107808 */ /* 0x000fe40007000000 */
[----:B------:R-:W-:Y:S02]  /*14290*/  FMNMX.FTZ R2, R24, R2, !PT ;  /* 0x0000000218027209 */ /* 0x000fe40007810000 */
[----:B------:R-:W-:-:S02]  /*142a0*/  ISETP.LT.OR P4, PT, R5, R215, P4 ;  /* 0x000000d70500720c */ /* 0x000fc40002781670 */
[----:B------:R-:W-:Y:S02]  /*142b0*/  ISETP.GE.AND P3, PT, R4, R219, PT ;  /* 0x000000db0400720c */ /* 0x000fe40003f66270 */
[----:B------:R-:W-:Y:S02]  /*142c0*/  FSEL R17, R183, -INF , !P2 ;  /* 0xff800000b7117808 */ /* 0x000fe40005000000 */
[----:B------:R-:W-:Y:S02]  /*142d0*/  FMNMX.FTZ R0, R18, R0, !PT ;  /* 0x0000000012007209 */ /* 0x000fe40007810000 */
[----:B------:R-:W-:Y:S02]  /*142e0*/  FSEL R15, R185, -INF , !P5 ;  /* 0xff800000b90f7808 */ /* 0x000fe40006800000 */
[----:B------:R-:W-:Y:S02]  /*142f0*/  FMNMX.FTZ R2, R16, R2, !PT ;  /* 0x0000000210027209 */ /* 0x000fe40007810000 */
[----:B------:R-:W-:-:S02]  /*14300*/  ISETP.LT.OR P3, PT, R4, R215, P3 ;  /* 0x000000d70400720c */ /* 0x000fc40001f61670 */
[----:B------:R-:W-:Y:S02]  /*14310*/  FMNMX.FTZ R0, R17, R0, !PT ;  /* 0x0000000011007209 */ /* 0x000fe40007810000 */
[----:B------:R-:W-:Y:S02]  /*14320*/  FSEL R14, R180, -INF , !P4 ;  /* 0xff800000b40e7808 */ /* 0x000fe40006000000 */
[----:B------:R-:W-:Y:S01]  /*14330*/  FMNMX.FTZ R2, R15, R2, !PT ;  /* 0x000000020f027209 */ /* 0x000fe20007810000 */
[-C--:B---3--:R-:W-:Y:S02]  /*14340*/  FMUL.FTZ R234, R166, R3.reuse ;  /* 0x00000003a6ea7220 */ /* 0x088fe40000410000 */
[-C--:B------:R-:W-:Y:S02]  /*14350*/  FMUL.FTZ R238, R158, R3.reuse ;  /* 0x000000039eee7220 */ /* 0x080fe40000410000 */
[-C--:B------:R-:W-:Y:S02]  /*14360*/  FMUL.FTZ R239, R159, R3.reuse ;  /* 0x000000039fef7220 */ /* 0x080fe40000410000 */
[-C--:B-1----:R-:W-:Y:S01]  /*14370*/  FMUL.FTZ R217, R50, R3.reuse ;  /* 0x0000000332d97220 */ /* 0x082fe20000410000 */
[----:B----4-:R-:W-:Y:S01]  /*14380*/  FSEL R11, R181, -INF , !P3 ;  /* 0xff800000b50b7808 */ /* 0x010fe20005800000 */
        /* <DEDUP_REMOVED lines=28> */
[----:B------:R-:W-:Y:S01]  /*14550*/  FFMA.FTZ R50, R210, R3, R27 ;  /* 0x00000003d2327223 */ /* 0x000fe2000001001b */
[----:B------:R-:W-:Y:S01]  /*14560*/  FMNMX.FTZ R3, R14, R2, !PT ;  /* 0x000000020e037209 */ /* 0x000fe20007810000 */
[----:B------:R-:W1:Y:S03]  /*14570*/  SHFL.BFLY PT, R5, R0, 0x2, 0x1f ;  /* 0x0c401f0000057f89 */ /* 0x000e6600000e0000 */
[----:B------:R-:W-:-:S05]  /*14580*/  FMNMX.FTZ R3, R11, R3, !PT ;  /* 0x000000030b037209 */ /* 0x000fca0007810000 */
[----:B------:R-:W3:Y:S01]  /*14590*/  SHFL.BFLY PT, R4, R3, 0x2, 0x1f ;  /* 0x0c401f0003047f89 */ /* 0x000ee200000e0000 */
[----:B-1----:R-:W-:-:S05]  /*145a0*/  FMNMX.FTZ R0, R0, R5, !PT ;  /* 0x0000000500007209 */ /* 0x002fca0007810000 */
[----:B------:R-:W1:Y:S01]  /*145b0*/  SHFL.BFLY PT, R2, R0, 0x1, 0x1f ;  /* 0x0c201f0000027f89 */ /* 0x000e6200000e0000 */
[----:B---3--:R-:W-:-:S05]  /*145c0*/  FMNMX.FTZ R3, R3, R4, !PT ;  /* 0x0000000403037209 */ /* 0x008fca0007810000 */
[----:B------:R-:W3:Y:S01]  /*145d0*/  SHFL.BFLY PT, R4, R3, 0x1, 0x1f ;  /* 0x0c201f0003047f89 */ /* 0x000ee200000e0000 */
[----:B------:R-:W-:Y:S02]  /*145e0*/  IMAD.MOV.U32 R128, RZ, RZ, R222 ;  /* 0x000000ffff807224 */ /* 0x000fe400078e00de */
[----:B------:R-:W-:Y:S02]  /*145f0*/  IMAD.MOV.U32 R118, RZ, RZ, R116 ;  /* 0x000000ffff767224 */ /* 0x000fe400078e0074 */
[----:B------:R-:W-:Y:S01]  /*14600*/  IMAD.MOV.U32 R116, RZ, RZ, R212 ;  /* 0x000000ffff747224 */ /* 0x000fe200078e00d4 */
[----:B-1----:R-:W-:-:S04]  /*14610*/  FMNMX.FTZ R222, R0, R2, !PT ;  /* 0x0000000200de7209 */ /* 0x002fc80007810000 */
[C---:B------:R-:W-:Y:S01]  /*14620*/  FSETP.NEU.FTZ.AND P2, PT, R222.reuse, -INF , PT ;  /* 0xff800000de00780b */ /* 0x040fe20003f5d000 */
[C---:B------:R-:W-:Y:S01]  /*14630*/  FMUL.FTZ R2, R222.reuse, c[0x0][0x23c] ;  /* 0x00008f00de027a20 */ /* 0x040fe20000410000 */
[----:B---3--:R-:W-:Y:S02]  /*14640*/  FMNMX.FTZ R212, R3, R4, !PT ;  /* 0x0000000403d47209 */ /* 0x008fe40007810000 */
[----:B------:R-:W-:Y:S02]  /*14650*/  FSEL R3, R222, RZ, P2 ;  /* 0x000000ffde037208 */ /* 0x000fe40001000000 */
[----:B------:R-:W-:-:S03]  /*14660*/  FSEL R2, R2, RZ, P2 ;  /* 0x000000ff02027208 */ /* 0x000fc60001000000 */
[----:B------:R-:W-:Y:S02]  /*14670*/  FADD.FTZ R3, R132, -R3 ;  /* 0x8000000384037221 */ /* 0x000fe40000010000 */
[--C-:B------:R-:W-:Y:S02]  /*14680*/  FFMA.FTZ R0, R9, c[0x0][0x23c], -R2.reuse ;  /* 0x00008f0009007a23 */ /* 0x100fe40000010802 */
[----:B------:R-:W-:Y:S02]  /*14690*/  FMUL.FTZ R3, R3, c[0x0][0x23c] ;  /* 0x00008f0003037a20 */ /* 0x000fe40000410000 */
[----:B------:R1:W-:Y:S01]  /*146a0*/  MUFU.EX2 R6, R0 ;  /* 0x0000000000067308 */ /* 0x0003e20000000800 */
[----:B------:R-:W-:Y:S01]  /*146b0*/  FSETP.NEU.FTZ.AND P5, PT, R212, -INF , PT ;  /* 0xff800000d400780b */ /* 0x000fe20003fbd000 */
[----:B------:R-:W-:-:S06]  /*146c0*/  FFMA.FTZ R4, R21, c[0x0][0x23c], -R2 ;  /* 0x00008f0015047a23 */ /* 0x000fcc0000010802 */
[----:B------:R-:W3:Y:S01]  /*146d0*/  MUFU.EX2 R3, R3 ;  /* 0x0000000300037308 */ /* 0x000ee20000000800 */
[----:B-1----:R-:W-:-:S07]  /*146e0*/  FFMA.FTZ R0, R10, c[0x0][0x23c], -R2 ;  /* 0x00008f000a007a23 */ /* 0x002fce0000010802 */
[----:B------:R1:W4:Y:S01]  /*146f0*/  MUFU.EX2 R5, R0 ;  /* 0x0000000000057308 */ /* 0x0003220000000800 */
[----:B------:R-:W-:Y:S02]  /*14700*/  FFMA.FTZ R9, R20, c[0x0][0x23c], -R2 ;  /* 0x00008f0014097a23 */ /* 0x000fe40000010802 */
[----:B------:R-:W-:Y:S02]  /*14710*/  IMAD.MOV.U32 R119, RZ, RZ, R117 ;  /* 0x000000ffff777224 */ /* 0x000fe400078e0075 */
[----:B------:R-:W-:-:S03]  /*14720*/  IMAD.MOV.U32 R117, RZ, RZ, R69 ;  /* 0x000000ffff757224 */ /* 0x000fc600078e0045 */
[----:B------:R-:W2:Y:S01]  /*14730*/  MUFU.EX2 R4, R4 ;  /* 0x0000000400047308 */ /* 0x000ea20000000800 */
[----:B-1----:R-:W-:-:S07]  /*14740*/  FMUL.FTZ R0, R212, c[0x0][0x23c] ;  /* 0x00008f00d4007a20 */ /* 0x002fce0000410000 */
[----:B------:R1:W-:Y:S01]  /*14750*/  MUFU.EX2 R8, R35 ;  /* 0x0000002300087308 */ /* 0x0003e20000000800 */
[----:B------:R-:W-:Y:S01]  /*14760*/  FSEL R0, R0, RZ, P5 ;  /* 0x000000ff00007208 */ /* 0x000fe20002800000 */
[----:B------:R-:W-:-:S04]  /*14770*/  IMAD.MOV.U32 R131, RZ, RZ, R49 ;  /* 0x000000ffff837224 */ /* 0x000fc800078e0031 */
[--C-:B------:R-:W-:Y:S02]  /*14780*/  FFMA.FTZ R49, R26, c[0x0][0x23c], -R0.reuse ;  /* 0x00008f001a317a23 */ /* 0x100fe40000010800 */
[--C-:B------:R-:W-:Y:S02]  /*14790*/  FFMA.FTZ R69, R25, c[0x0][0x23c], -R0.reuse ;  /* 0x00008f0019457a23 */ /* 0x100fe40000010800 */
[--C-:B------:R-:W-:Y:S02]  /*147a0*/  FFMA.FTZ R70, R24, c[0x0][0x23c], -R0.reuse ;  /* 0x00008f0018467a23 */ /* 0x100fe40000010800 */
[--C-:B------:R-:W-:Y:S02]  /*147b0*/  FFMA.FTZ R82, R16, c[0x0][0x23c], -R0.reuse ;  /* 0x00008f0010527a23 */ /* 0x100fe40000010800 */
[--C-:B-1----:R-:W-:Y:S02]  /*147c0*/  FFMA.FTZ R35, R22, c[0x0][0x23c], -R0.reuse ;  /* 0x00008f0016237a23 */ /* 0x102fe40000010800 */
[----:B------:R-:W-:-:S02]  /*147d0*/  FFMA.FTZ R83, R15, c[0x0][0x23c], -R0 ;  /* 0x00008f000f537a23 */ /* 0x000fc40000010800 */
[--C-:B------:R-:W-:Y:S02]  /*147e0*/  FFMA.FTZ R86, R14, c[0x0][0x23c], -R0.reuse ;  /* 0x00008f000e567a23 */ /* 0x100fe40000010800 */
[----:B------:R-:W-:Y:S02]  /*147f0*/  FFMA.FTZ R87, R11, c[0x0][0x23c], -R0 ;  /* 0x00008f000b577a23 */ /* 0x000fe40000010800 */
[----:B------:R3:W1:Y:S01]  /*14800*/  MUFU.EX2 R0, R9 ;  /* 0x0000000900007308 */ /* 0x0006620000000800 */
[----:B------:R-:W-:Y:S02]  /*14810*/  IMAD.MOV.U32 R224, RZ, RZ, R101 ;  /* 0x000000ffffe07224 */ /* 0x000fe400078e0065 */
[----:B------:R-:W-:Y:S02]  /*14820*/  IMAD.MOV.U32 R167, RZ, RZ, R100 ;  /* 0x000000ffffa77224 */ /* 0x000fe400078e0064 */
[----:B------:R-:W-:Y:S02]  /*14830*/  IMAD.MOV.U32 R210, RZ, RZ, R97 ;  /* 0x000000ffffd27224 */ /* 0x000fe400078e0061 */
[----:B------:R-:W-:-:S02]  /*14840*/  FFMA.FTZ R100, R23, c[0x0][0x23c], -R2 ;  /* 0x00008f0017647a23 */ /* 0x000fc40000010802 */
[--C-:B------:R-:W-:Y:S02]  /*14850*/  FFMA.FTZ R101, R19, c[0x0][0x23c], -R2.reuse ;  /* 0x00008f0013657a23 */ /* 0x100fe40000010802 */
[--C-:B------:R-:W-:Y:S02]  /*14860*/  FFMA.FTZ R97, R18, c[0x0][0x23c], -R2.reuse ;  /* 0x00008f0012617a23 */ /* 0x100fe40000010802 */
[----:B------:R-:W-:Y:S02]  /*14870*/  FFMA.FTZ R98, R17, c[0x0][0x23c], -R2 ;  /* 0x00008f0011627a23 */ /* 0x000fe40000010802 */
[----:B---3--:R-:W-:Y:S01]  /*14880*/  FFMA.FTZ R9, R209, R3, R6 ;  /* 0x00000003d1097223 */ /* 0x008fe20000010006 */
[----:B------:R-:W-:-:S03]  /*14890*/  ULOP3.LUT UR4, UR33, UR31, URZ, 0x3c, !UPT ;  /* 0x0000001f21047292 */ /* 0x000fc6000f8e3c3f */
[----:B----4-:R-:W-:-:S04]  /*148a0*/  FADD.FTZ R2, R5, R9 ;  /* 0x0000000905027221 */ /* 0x010fc80000010000 */
[----:B--2---:R-:W-:Y:S01]  /*148b0*/  FADD.FTZ R2, R4, R2 ;  /* 0x0000000204027221 */ /* 0x004fe20000010000 */
[----:B-1----:R-:W-:-:S03]  /*148c0*/  F2FP.BF16.PACK_AB R71, R0, R4 ;  /* 0x000000040047723e */ /* 0x002fc600000010ff */
[----:B------:R-:W-:Y:S01]  /*148d0*/  FADD.FTZ R99, R0, R2 ;  /* 0x0000000200637221 */ /* 0x000fe20000010000 */
[----:B------:R-:W-:-:S05]  /*148e0*/  LOP3.LUT R0, R205, UR4, RZ, 0x3c, !PT ;  /* 0x00000004cd007c12 */ /* 0x000fca000f8e3cff */
[----:B------:R-:W-:-:S04]  /*148f0*/  IMAD.WIDE.U32 R114, R0, -0x326172a9, RZ ;  /* 0xcd9e8d5700727825 */ /* 0x000fc800078e00ff */
[----:B------:R-:W-:Y:S01]  /*14900*/  IMAD.MOV.U32 R207, RZ, RZ, R230 ;  /* 0x000000ffffcf7224 */ /* 0x000fe200078e00e6 */
[----:B------:R-:W-:Y:S01]  /*14910*/  LOP3.LUT R0, R115, UR15, R206, 0x96, !PT ;  /* 0x0000000f73007c12 */ /* 0x000fe2000f8e96ce */
[----:B------:R-:W-:Y:S02]  /*14920*/  IMAD.MOV.U32 R206, RZ, RZ, R231 ;  /* 0x000000ffffce7224 */ /* 0x000fe400078e00e7 */
[-C--:B------:R-:W-:Y:S02]  /*14930*/  FMUL.FTZ R230, R94, R3.reuse ;  /* 0x000000035ee67220 */ /* 0x080fe40000410000 */
[----:B------:R-:W-:Y:S02]  /*14940*/  FMUL.FTZ R231, R95, R3 ;  /* 0x000000035fe77220 */ /* 0x000fe40000410000 */
[----:B------:R-:W2:Y:S01]  /*14950*/  LDL.LU.64 R94, [R1] ;  /* 0x00000000015e7983 */ /* 0x000ea20000300a00 */
[----:B------:R-:W1:Y:S01]  /*14960*/  MUFU.EX2 R7, R135 ;  /* 0x0000008700077308 */ /* 0x000e620000000800 */
[----:B------:R-:W-:Y:S01]  /*14970*/  F2FP.BF16.PACK_AB R102, R5, R6 ;  /* 0x000000060566723e */ /* 0x000fe200000010ff */
[----:B------:R-:W-:Y:S01]  /*14980*/  IMAD.WIDE.U32 R22, R0, -0x2daee0ad, RZ ;  /* 0xd2511f5300167825 */ /* 0x000fe200078e00ff */
[----:B------:R-:W-:-:S03]  /*14990*/  LOP3.LUT R0, R245, UR14, R114, 0x96, !PT ;  /* 0x0000000ef5007c12 */ /* 0x000fc6000f8e9672 */
[----:B------:R-:W-:Y:S01]  /*149a0*/  FADD.FTZ R5, R8, R34 ;  /* 0x0000002208057221 */ /* 0x000fe20000010000 */
[----:B------:R-:W-:-:S03]  /*149b0*/  LOP3.LUT R2, R23, UR13, R240, 0x96, !PT ;  /* 0x0000000d17027c12 */ /* 0x000fc6000f8e96f0 */
[C---:B-1----:R-:W-:Y:S01]  /*149c0*/  FADD.FTZ R14, R7.reuse, R5 ;  /* 0x00000005070e7221 */ /* 0x042fe20000010000 */
[----:B------:R-:W-:Y:S01]  /*149d0*/  F2FP.BF16.PACK_AB R15, R7, R8 ;  /* 0x00000008070f723e */ /* 0x000fe200000010ff */
[----:B------:R-:W-:-:S05]  /*149e0*/  IMAD.WIDE.U32 R6, R0, -0x2daee0ad, RZ ;  /* 0xd2511f5300067825 */ /* 0x000fca00078e00ff */
[----:B------:R-:W-:Y:S01]  /*149f0*/  LOP3.LUT R0, R7, UR11, R22, 0x96, !PT ;  /* 0x0000000b07007c12 */ /* 0x000fe2000f8e9616 */
[----:B------:R-:W-:-:S04]  /*14a00*/  IMAD.WIDE.U32 R4, R2, -0x326172a9, RZ ;  /* 0xcd9e8d5702047825 */ /* 0x000fc800078e00ff */
[----:B------:R-:W-:Y:S01]  /*14a10*/  IMAD.WIDE.U32 R8, R0, -0x326172a9, RZ ;  /* 0xcd9e8d5700087825 */ /* 0x000fe200078e00ff */
[----:B------:R-:W-:-:S04]  /*14a20*/  LOP3.LUT R2, R5, UR12, R244, 0x96, !PT ;  /* 0x0000000c05027c12 */ /* 0x000fc8000f8e96f4 */
[----:B------:R-:W-:Y:S01]  /*14a30*/  LOP3.LUT R0, R9, UR10, R4, 0x96, !PT ;  /* 0x0000000a09007c12 */ /* 0x000fe2000f8e9604 */
[----:B------:R-:W-:Y:S02]  /*14a40*/  IMAD.MOV.U32 R16, RZ, RZ, R167 ;  /* 0x000000ffff107224 */ /* 0x000fe400078e00a7 */
        /* <DEDUP_REMOVED lines=27> */
[----:B------:R-:W-:Y:S02]  /*14c00*/  F2FP.BF16.PACK_AB R9, R7, R8 ;  /* 0x000000080709723e */ /* 0x000fe400000010ff */
[----:B------:R-:W1:Y:S01]  /*14c10*/  MUFU.EX2 R7, R52 ;  /* 0x0000003400077308 */ /* 0x000e620000000800 */
[----:B------:R-:W-:Y:S01]  /*14c20*/  IMAD.MOV.U32 R251, RZ, RZ, R210 ;  /* 0x000000fffffb7224 */ /* 0x000fe200078e00d2 */
[----:B------:R-:W-:Y:S01]  /*14c30*/  PRMT R21, R80, 0x7610, R21 ;  /* 0x0000761050157816 */ /* 0x000fe20000000015 */
        /* <DEDUP_REMOVED lines=30> */
[----:B------:R-:W-:Y:S01]  /*14e20*/  IMAD.WIDE.U32 R4, R11, -0x2daee0ad, RZ ;  /* 0xd2511f530b047825 */ /* 0x000fe200078e00ff */
[----:B------:R-:W-:-:S06]  /*14e30*/  LOP3.LUT R34, R115, UR15, R250, 0x96, !PT ;  /* 0x0000000f73227c12 */ /* 0x000fcc000f8e96fa */
[----:B------:R-:W3:Y:S01]  /*14e40*/  MUFU.EX2 R26, R35 ;  /* 0x00000023001a7308 */ /* 0x000ee20000000800 */
[----:B------:R-:W-:Y:S01]  /*14e50*/  LOP3.LUT R6, R5, UR16, R10, 0x96, !PT ;  /* 0x0000001005067c12 */ /* 0x000fe2000f8e960a */
[-C--:B-1----:R-:W-:Y:S02]  /*14e60*/  FMUL.FTZ R225, R77, R0.reuse ;  /* 0x000000004de17220 */ /* 0x082fe40000410000 */
[----:B------:R-:W1:Y:S01]  /*14e70*/  LDC.U8 R77, c[0x0][0x2d8] ;  /* 0x0000b600ff4d7b82 */ /* 0x000e620000000000 */
[----:B------:R-:W-:Y:S01]  /*14e80*/  IMAD.MOV.U32 R250, RZ, RZ, R118 ;  /* 0x000000fffffa7224 */ /* 0x000fe200078e0076 */
[----:B------:R-:W-:Y:S01]  /*14e90*/  SHF.R.U32.HI R2, RZ, 0x10, R6 ;  /* 0x00000010ff027819 */ /* 0x000fe20000011606 */
[----:B------:R-:W-:Y:S02]  /*14ea0*/  IMAD.MOV.U32 R227, RZ, RZ, R156 ;  /* 0x000000ffffe37224 */ /* 0x000fe400078e009c */
[----:B------:R-:W-:Y:S02]  /*14eb0*/  IMAD.MOV.U32 R118, RZ, RZ, R229 ;  /* 0x000000ffff767224 */ /* 0x000fe400078e00e5 */
[----:B------:R-:W-:Y:S01]  /*14ec0*/  FMUL.FTZ R229, R93, R0 ;  /* 0x000000005de57220 */ /* 0x000fe20000410000 */
[----:B------:R-:W-:Y:S01]  /*14ed0*/  @!P3 HFMA2.BF16_V2 R65, -RZ.H0_H0, RZ.H0_H0, -R19.H0_H0 ;  /* 0x200000ffff41b231 */ /* 0x000fe20000340913 */
[----:B------:R-:W-:Y:S01]  /*14ee0*/  IMAD.MOV.U32 R93, RZ, RZ, R205 ;  /* 0x000000ffff5d7224 */ /* 0x000fe200078e00cd */
[----:B------:R4:W-:Y:S01]  /*14ef0*/  MUFU.EX2 R27, R81 ;  /* 0x00000051001b7308 */ /* 0x0009e20000000800 */
[----:B------:R-:W-:Y:S01]  /*14f00*/  IMAD.MOV.U32 R24, RZ, RZ, R226 ;  /* 0x000000ffff187224 */ /* 0x000fe200078e00e2 */
[----:B------:R-:W-:Y:S01]  /*14f10*/  LOP3.LUT R2, R2, 0xff, RZ, 0xc0, !PT ;  /* 0x000000ff02027812 */ /* 0x000fe200078ec0ff */
[----:B------:R-:W-:Y:S01]  /*14f20*/  IMAD.MOV.U32 R244, RZ, RZ, R227 ;  /* 0x000000fffff47224 */ /* 0x000fe200078e00e3 */
[----:B------:R-:W-:Y:S01]  /*14f30*/  PRMT R182, R15, 0x7610, R182 ;  /* 0x000076100fb67816 */ /* 0x000fe200000000b6 */
[----:B------:R-:W-:-:S03]  /*14f40*/  FMUL.FTZ R227, R79, R3 ;  /* 0x000000034fe37220 */ /* 0x000fc60000410000 */
[----:B------:R-:W1:Y:S01]  /*14f50*/  MUFU.EX2 R25, R84 ;  /* 0x0000005400197308 */ /* 0x000e620000000800 */
[----:B------:R-:W-:Y:S01]  /*14f60*/  IMAD.MOV.U32 R79, RZ, RZ, R93 ;  /* 0x000000ffff4f7224 */ /* 0x000fe200078e005d */
[----:B------:R-:W-:Y:S01]  /*14f70*/  @!P3 PRMT R19, R65, 0x5410, RZ ;  /* 0x000054104113b816 */ /* 0x000fe200000000ff */
[----:B------:R-:W-:Y:S01]  /*14f80*/  IMAD.MOV.U32 R93, RZ, RZ, R251 ;  /* 0x000000ffff5d7224 */ /* 0x000fe200078e00fb */
[----:B------:R-:W-:Y:S01]  /*14f90*/  ISETP.GE.U32.AND P3, PT, R167, R2, PT ;  /* 0x00000002a700720c */ /* 0x000fe20003f66070 */
[----:B------:R-:W-:Y:S02]  /*14fa0*/  IMAD.MOV.U32 R8, RZ, RZ, R210 ;  /* 0x000000ffff087224 */ /* 0x000fe400078e00d2 */
[----:B---3--:R-:W-:Y:S02]  /*14fb0*/  FFMA.FTZ R35, R208, R0, R26 ;  /* 0x00000000d0237223 */ /* 0x008fe4000001001a */
[----:B------:R-:W-:Y:S01]  /*14fc0*/  IMAD.MOV.U32 R251, RZ, RZ, R24 ;  /* 0x000000fffffb7224 */ /* 0x000fe200078e0018 */
[----:B------:R-:W-:Y:S01]  /*14fd0*/  PRMT R181, R15, 0x7632, R181 ;  /* 0x000076320fb57816 */ /* 0x000fe200000000b5 */
[----:B------:R-:W-:Y:S01]  /*14fe0*/  IMAD.MOV.U32 R14, RZ, RZ, R119 ;  /* 0x000000ffff0e7224 */ /* 0x000fe200078e0077 */
[----:B------:R3:W-:Y:S01]  /*14ff0*/  MUFU.EX2 R24, R96 ;  /* 0x0000006000187308 */ /* 0x0007e20000000800 */
[----:B------:R-:W-:Y:S01]  /*15000*/  IMAD.MOV.U32 R208, RZ, RZ, R166 ;  /* 0x000000ffffd07224 */ /* 0x000fe200078e00a6 */
[----:B------:R-:W-:Y:S01]  /*15010*/  @!P5 HFMA2.BF16_V2 R68, -RZ.H0_H0, RZ.H0_H0, -R182.H0_H0 ;  /* 0x200000ffff44d231 */ /* 0x000fe200003409b6 */
[----:B----4-:R-:W-:-:S02]  /*15020*/  IMAD.MOV.U32 R81, RZ, RZ, R103 ;  /* 0x000000ffff517224 */ /* 0x010fc400078e0067 */
[----:B------:R-:W-:Y:S02]  /*15030*/  IMAD.MOV.U32 R210, RZ, RZ, R128 ;  /* 0x000000ffffd27224 */ /* 0x000fe400078e0080 */
[----:B------:R-:W-:Y:S02]  /*15040*/  IMAD.MOV.U32 R17, RZ, RZ, R224 ;  /* 0x000000ffff117224 */ /* 0x000fe400078e00e0 */
[----:B------:R-:W-:Y:S02]  /*15050*/  IMAD.MOV.U32 R166, RZ, RZ, R117 ;  /* 0x000000ffffa67224 */ /* 0x000fe400078e0075 */
[----:B------:R-:W-:Y:S02]  /*15060*/  IMAD.MOV.U32 R167, RZ, RZ, R116 ;  /* 0x000000ffffa77224 */ /* 0x000fe400078e0074 */
[----:B------:R-:W-:Y:S02]  /*15070*/  IMAD.MOV.U32 R128, RZ, RZ, R157 ;  /* 0x000000ffff807224 */ /* 0x000fe400078e009d */
[----:B------:R-:W-:Y:S01]  /*15080*/  IMAD.MOV.U32 R226, RZ, RZ, R165 ;  /* 0x000000ffffe27224 */ /* 0x000fe200078e00a5 */
[----:B---3--:R-:W3:Y:S01]  /*15090*/  LDC.U8 R96, c[0x0][0x2d8] ;  /* 0x0000b600ff607b82 */ /* 0x008ee20000000000 */
[----:B------:R-:W-:-:S02]  /*150a0*/  IMAD.MOV.U32 R119, RZ, RZ, R164 ;  /* 0x000000ffff777224 */ /* 0x000fc400078e00a4 */
        /* <DEDUP_REMOVED lines=31> */
[----:B------:R-:W-:Y:S01]  /*152a0*/  LOP3.LUT R0, R6, 0xff, RZ, 0xc0, !PT ;  /* 0x000000ff06007812 */ /* 0x000fe200078ec0ff */
[----:B------:R-:W-:Y:S01]  /*152b0*/  IMAD.MOV.U32 R92, RZ, RZ, R204 ;  /* 0x000000ffff5c7224 */ /* 0x000fe200078e00cc */
[----:B------:R-:W-:Y:S01]  /*152c0*/  PRMT R52, R182, 0x5410, R181 ;  /* 0x00005410b6347816 */ /* 0x000fe200000000b5 */
[----:B------:R-:W-:Y:S01]  /*152d0*/  @!P2 HFMA2.BF16_V2 R67, -RZ.H0_H0, RZ.H0_H0, -R181.H0_H0 ;  /* 0x200000ffff43a231 */ /* 0x000fe200003409b5 */
[----:B------:R-:W-:Y:S01]  /*152e0*/  IMAD.MOV.U32 R245, RZ, RZ, R226 ;  /* 0x000000fffff57224 */ /* 0x000fe200078e00e2 */
[----:B------:R-:W-:Y:S01]  /*152f0*/  @!P5 PRMT R182, R68, 0x5410, RZ ;  /* 0x0000541044b6d816 */ /* 0x000fe200000000ff */
[----:B------:R-:W-:Y:S01]  /*15300*/  FMUL.FTZ R226, R78, R3 ;  /* 0x000000034ee27220 */ /* 0x000fe20000410000 */
[----:B-1----:R-:W-:Y:S01]  /*15310*/  ISETP.GE.U32.AND P5, PT, R77, R0, PT ;  /* 0x000000004d00720c */ /* 0x002fe20003fa6070 */
[----:B------:R-:W-:Y:S01]  /*15320*/  IMAD.MOV.U32 R78, RZ, RZ, R92 ;  /* 0x000000ffff4e7224 */ /* 0x000fe200078e005c */
[----:B------:R-:W-:Y:S01]  /*15330*/  SHF.R.U32.HI R0, RZ, 0x18, R6 ;  /* 0x00000018ff007819 */ /* 0x000fe20000011606 */
[----:B------:R-:W-:Y:S01]  /*15340*/  IMAD.MOV.U32 R92, RZ, RZ, R17 ;  /* 0x000000ffff5c7224 */ /* 0x000fe200078e0011 */
[----:B------:R-:W-:Y:S01]  /*15350*/  F2FP.BF16.PACK_AB R2, R25, R27 ;  /* 0x0000001b1902723e */ /* 0x000fe200000010ff */
[----:B------:R-:W1:Y:S01]  /*15360*/  MUFU.EX2 R17, R85 ;  /* 0x0000005500117308 */ /* 0x000e620000000800 */
[----:B------:R-:W-:-:S02]  /*15370*/  @!P2 PRMT R181, R67, 0x5410, RZ ;  /* 0x0000541043b5a816 */ /* 0x000fc400000000ff */
[----:B------:R-:W-:Y:S02]  /*15380*/  ISETP.GE.U32.AND P2, PT, R77, R0, PT ;  /* 0x000000004d00720c */ /* 0x000fe40003f46070 */
[----:B------:R-:W-:Y:S02]  /*15390*/  LOP3.LUT R0, R6, 0xffff, RZ, 0xc0, !PT ;  /* 0x0000ffff06007812 */ /* 0x000fe400078ec0ff */
[C---:B------:R-:W-:Y:S02]  /*153a0*/  PRMT R180, R2.reuse, 0x7632, R180 ;  /* 0x0000763202b47816 */ /* 0x040fe400000000b4 */
[----:B------:R-:W-:Y:S02]  /*153b0*/  SHF.R.U32.HI R0, RZ, 0x8, R0 ;  /* 0x00000008ff007819 */ /* 0x000fe40000011600 */
[----:B------:R-:W-:Y:S01]  /*153c0*/  PRMT R179, R2, 0x7610, R179 ;  /* 0x0000761002b37816 */ /* 0x000fe200000000b3 */
[----:B------:R-:W-:Y:S01]  /*153d0*/  @!P4 HFMA2.BF16_V2 R38, -RZ.H0_H0, RZ.H0_H0, -R180.H0_H0 ;  /* 0x200000ffff26c231 */ /* 0x000fe200003409b4 */
[----:B------:R-:W-:Y:S01]  /*153e0*/  IMAD.MOV.U32 R10, RZ, RZ, R118 ;  /* 0x000000ffff0a7224 */ /* 0x000fe200078e0076 */
[----:B------:R-:W-:Y:S01]  /*153f0*/  LOP3.LUT R0, R0, 0xffff, RZ, 0xc0, !PT ;  /* 0x0000ffff00007812 */ /* 0x000fe200078ec0ff */
[----:B------:R-:W-:Y:S01]  /*15400*/  FMUL.FTZ R118, R46, R3 ;  /* 0x000000032e767220 */ /* 0x000fe20000410000 */
[----:B------:R-:W-:Y:S01]  /*15410*/  PRMT R46, R179, 0x5410, R180 ;  /* 0x00005410b32e7816 */ /* 0x000fe200000000b4 */
[----:B------:R-:W-:Y:S01]  /*15420*/  IMAD.MOV.U32 R68, RZ, RZ, R8 ;  /* 0x000000ffff447224 */ /* 0x000fe200078e0008 */
[----:B------:R-:W-:Y:S01]  /*15430*/  @!P4 PRMT R180, R38, 0x5410, RZ ;  /* 0x0000541026b4c816 */ /* 0x000fe200000000ff */
[----:B------:R-:W-:Y:S01]  /*15440*/  IMAD.MOV.U32 R77, RZ, RZ, R208 ;  /* 0x000000ffff4d7224 */ /* 0x000fe200078e00d0 */
[----:B---3--:R-:W-:Y:S01]  /*15450*/  ISETP.GE.U32.AND P4, PT, R96, R0, PT ;  /* 0x000000006000720c */ /* 0x008fe20003f86070 */
[----:B------:R-:W-:Y:S01]  /*15460*/  IMAD.MOV.U32 R208, RZ, RZ, R16 ;  /* 0x000000ffffd07224 */ /* 0x000fe200078e0010 */
[C---:B------:R-:W-:Y:S01]  /*15470*/  PRMT R178, R9.reuse, 0x7610, R178 ;  /* 0x0000761009b27816 */ /* 0x040fe200000000b2 */
[----:B------:R-:W-:Y:S01]  /*15480*/  IMAD.MOV.U32 R11, RZ, RZ, R103 ;  /* 0x000000ffff0b7224 */ /* 0x000fe200078e0067 */
[----:B-1----:R-:W-:Y:S01]  /*15490*/  F2FP.BF16.PACK_AB R0, R24, R17 ;  /* 0x000000111800723e */ /* 0x002fe200000010ff */
[----:B------:R-:W-:Y:S01]  /*154a0*/  IMAD.MOV.U32 R15, RZ, RZ, R159 ;  /* 0x000000ffff0f7224 */ /* 0x000fe200078e009f */
[----:B------:R-:W-:Y:S01]  /*154b0*/  PRMT R177, R9, 0x7632, R177 ;  /* 0x0000763209b17816 */ /* 0x000fe200000000b1 */
[----:B------:R-:W-:-:S02]  /*154c0*/  IMAD.MOV.U32 R84, RZ, RZ, R68 ;  /* 0x000000ffff547224 */ /* 0x000fc400078e0044 */
[----:B------:R-:W-:Y:S01]  /*154d0*/  IMAD.MOV.U32 R68, RZ, RZ, R93 ;  /* 0x000000ffff447224 */ /* 0x000fe200078e005d */
[----:B------:R-:W-:Y:S01]  /*154e0*/  PRMT R176, R0, 0x7610, R176 ;  /* 0x0000761000b07816 */ /* 0x000fe200000000b0 */
[----:B------:R-:W-:Y:S01]  /*154f0*/  FMUL.FTZ R66, R42, R3 ;  /* 0x000000032a427220 */ /* 0x000fe20000410000 */
[----:B------:R-:W-:Y:S01]  /*15500*/  @!P5 HFMA2.BF16_V2 R42, -RZ.H0_H0, RZ.H0_H0, -R178.H0_H0 ;  /* 0x200000ffff2ad231 */ /* 0x000fe200003409b2 */
[----:B------:R-:W-:Y:S01]  /*15510*/  IMAD.MOV.U32 R8, RZ, RZ, R78 ;  /* 0x000000ffff087224 */ /* 0x000fe200078e004e */
[----:B------:R-:W-:Y:S01]  /*15520*/  PRMT R175, R0, 0x7632, R175 ;  /* 0x0000763200af7816 */ /* 0x000fe200000000af */
[----:B------:R-:W-:Y:S02]  /*15530*/  IMAD.MOV.U32 R9, RZ, RZ, R79 ;  /* 0x000000ffff097224 */ /* 0x000fe400078e004f */
[----:B------:R-:W-:Y:S01]  /*15540*/  IMAD.MOV.U32 R93, RZ, RZ, R208 ;  /* 0x000000ffff5d7224 */ /* 0x000fe200078e00d0 */
[C---:B------:R-:W-:Y:S01]  /*15550*/  LOP3.LUT R0, R4.reuse, 0xff, RZ, 0xc0, !PT ;  /* 0x000000ff04007812 */ /* 0x040fe200078ec0ff */
[----:B------:R-:W-:Y:S01]  /*15560*/  IMAD.MOV.U32 R208, RZ, RZ, R15 ;  /* 0x000000ffffd07224 */ /* 0x000fe200078e000f */
[----:B------:R-:W-:Y:S01]  /*15570*/  SHF.R.U32.HI R15, RZ, 0x10, R4 ;  /* 0x00000010ff0f7819 */ /* 0x000fe20000011604 */
[----:B------:R-:W-:Y:S01]  /*15580*/  IMAD.MOV.U32 R78, RZ, RZ, R10 ;  /* 0x000000ffff4e7224 */ /* 0x000fe200078e000a */
[----:B------:R-:W-:Y:S01]  /*15590*/  SHF.R.U32.HI R10, RZ, 0x18, R4 ;  /* 0x00000018ff0a7819 */ /* 0x000fe20000011604 */
[----:B------:R-:W-:Y:S01]  /*155a0*/  IMAD.MOV.U32 R79, RZ, RZ, R11 ;  /* 0x000000ffff4f7224 */ /* 0x000fe200078e000b */
[----:B------:R-:W-:Y:S01]  /*155b0*/  LOP3.LUT R11, R4, 0xffff, RZ, 0xc0, !PT ;  /* 0x0000ffff040b7812 */ /* 0x000fe200078ec0ff */
[----:B------:R-:W-:Y:S01]  /*155c0*/  IMAD.WIDE.U32 R4, R34, -0x2daee0ad, RZ ;  /* 0xd2511f5322047825 */ /* 0x000fe200078e00ff */
[----:B------:R-:W-:-:S03]  /*155d0*/  LOP3.LUT R2, R247, UR14, R114, 0x96, !PT ;  /* 0x0000000ef7027c12 */ /* 0x000fc6000f8e9672 */
[-C--:B------:R-:W-:Y:S01]  /*155e0*/  FMUL.FTZ R67, R43, R3.reuse ;  /* 0x000000032b437220 */ /* 0x080fe20000410000 */
[----:B------:R-:W-:Y:S01]  /*155f0*/  PRMT R43, R178, 0x5410, R177 ;  /* 0x00005410b22b7816 */ /* 0x000fe200000000b1 */
[----:B------:R-:W-:Y:S01]  /*15600*/  IMAD.MOV.U32 R209, RZ, RZ, R119 ;  /* 0x000000ffffd17224 */ /* 0x000fe200078e0077 */
[----:B------:R-:W-:Y:S01]  /*15610*/  @!P5 PRMT R178, R42, 0x5410, RZ ;  /* 0x000054102ab2d816 */ /* 0x000fe200000000ff */
[----:B------:R-:W-:Y:S01]  /*15620*/  IMAD.MOV.U32 R103, RZ, RZ, R158 ;  /* 0x000000ffff677224 */ /* 0x000fe200078e009e */
[----:B------:R-:W-:Y:S01]  /*15630*/  ISETP.GE.U32.AND P5, PT, R96, R0, PT ;  /* 0x000000006000720c */ /* 0x000fe20003fa6070 */
[----:B------:R-:W-:Y:S01]  /*15640*/  IMAD.MOV.U32 R204, RZ, RZ, R167 ;  /* 0x000000ffffcc7224 */ /* 0x000fe200078e00a7 */
[----:B--2---:R-:W-:Y:S01]  /*15650*/  LOP3.LUT R0, R5, UR13, R94, 0x96, !PT ;  /* 0x0000000d05007c12 */ /* 0x004fe2000f8e965e */
        /* <DEDUP_REMOVED lines=26> */
[----:B------:R-:W-:-:S04]  /*15800*/  IMAD.WIDE.U32 R2, R2, -0x2daee0ad, RZ ;  /* 0xd2511f5302027825 */ /* 0x000fc800078e00ff */
[----:B------:R-:W-:Y:S01]  /*15810*/  FADD.FTZ R16, R7, R50 ;  /* 0x0000003207107221 */ /* 0x000fe20000010000 */
[----:B------:R-:W-:Y:S01]  /*15820*/  LOP3.LUT R3, R3, UR11, R4, 0x96, !PT ;  /* 0x0000000b03037c12 */ /* 0x000fe2000f8e9604 */
[----:B------:R-:W-:-:S04]  /*15830*/  IMAD.WIDE.U32 R6, R0, -0x326172a9, RZ ;  /* 0xcd9e8d5700067825 */ /* 0x000fc800078e00ff */
[----:B------:R-:W-:Y:S01]  /*15840*/  IMAD.WIDE.U32 R4, R3, -0x326172a9, RZ ;  /* 0xcd9e8d5703047825 */ /* 0x000fe200078e00ff */
[----:B------:R-:W-:-:S03]  /*15850*/  LOP3.LUT R0, R7, UR12, R246, 0x96, !PT ;  /* 0x0000000c07007c12 */ /* 0x000fc6000f8e96f6 */
[----:B------:R-:W-:Y:S02]  /*15860*/  IMAD.MOV.U32 R246, RZ, RZ, R8 ;  /* 0x000000fffff67224 */ /* 0x000fe400078e0008 */
[----:B------:R-:W-:Y:S02]  /*15870*/  IMAD.MOV.U32 R247, RZ, RZ, R9 ;  /* 0x000000fffff77224 */ /* 0x000fe400078e0009 */
[----:B------:R-:W-:Y:S01]  /*15880*/  IMAD.WIDE.U32 R8, R0, -0x2daee0ad, RZ ;  /* 0xd2511f5300087825 */ /* 0x000fe200078e00ff */
[----:B------:R-:W-:-:S05]  /*15890*/  LOP3.LUT R0, R5, UR10, R6, 0x96, !PT ;  /* 0x0000000a05007c12 */ /* 0x000fca000f8e9606 */
[----:B------:R-:W-:Y:S01]  /*158a0*/  IMAD.WIDE.U32 R6, R0, -0x2daee0ad, RZ ;  /* 0xd2511f5300067825 */ /* 0x000fe200078e00ff */
[----:B------:R-:W-:-:S04]  /*158b0*/  LOP3.LUT R9, R9, UR9, R2, 0x96, !PT ;  /* 0x0000000909097c12 */ /* 0x000fc8000f8e9602 */
[----:B------:R-:W-:Y:S01]  /*158c0*/  LOP3.LUT R2, R7, UR7, R8, 0x96, !PT ;  /* 0x0000000707027c12 */ /* 0x000fe2000f8e9608 */
[----:B------:R-:W-:-:S04]  /*158d0*/  @!P4 HFMA2.BF16_V2 R41, -RZ.H0_H0, RZ.H0_H0, -R177.H0_H0 ;  /* 0x200000ffff29c231 */ /* 0x000fc800003409b1 */
[----:B------:R-:W-:Y:S01]  /*158e0*/  IMAD.WIDE.U32 R2, R2, -0x326172a9, RZ ;  /* 0xcd9e8d5702027825 */ /* 0x000fe200078e00ff */
[----:B------:R-:W-:Y:S01]  /*158f0*/  @!P2 HFMA2.BF16_V2 R37, -RZ.H0_H0, RZ.H0_H0, -R175.H0_H0 ;  /* 0x200000ffff25a231 */ /* 0x000fe200003409af */
[----:B------:R-:W-:Y:S01]  /*15900*/  @!P4 PRMT R177, R41, 0x5410, RZ ;  /* 0x0000541029b1c816 */ /* 0x000fe200000000ff */
[----:B------:R-:W1:Y:S01]  /*15910*/  MUFU.EX2 R0, R49 ;  /* 0x0000003100007308 */ /* 0x000e620000000800 */
[----:B------:R-:W-:Y:S01]  /*15920*/  IMAD.WIDE.U32 R8, R9, -0x326172a9, RZ ;  /* 0xcd9e8d5709087825 */ /* 0x000fe200078e00ff */
[----:B------:R-:W-:Y:S02]  /*15930*/  LOP3.LUT R5, R2, 0xff, RZ, 0xc0, !PT ;  /* 0x000000ff02057812 */ /* 0x000fe400078ec0ff */
[----:B------:R-:W-:Y:S01]  /*15940*/  PRMT R41, R176, 0x5410, R175 ;  /* 0x00005410b0297816 */ /* 0x000fe200000000af */
[----:B------:R-:W-:Y:S01]  /*15950*/  IMAD.MOV.U32 R85, RZ, RZ, R78 ;  /* 0x000000ffff557224 */ /* 0x000fe200078e004e */
[----:B------:R-:W-:Y:S01]  /*15960*/  @!P2 PRMT R175, R37, 0x5410, RZ ;  /* 0x0000541025afa816 */ /* 0x000fe200000000ff */
[----:B------:R-:W-:Y:S01]  /*15970*/  IMAD.MOV.U32 R78, RZ, RZ, R14 ;  /* 0x000000ffff4e7224 */ /* 0x000fe200078e000e */
[----:B------:R-:W-:-:S02]  /*15980*/  ISETP.GE.U32.AND P2, PT, R96, R5, PT ;  /* 0x000000056000720c */ /* 0x000fc40003f46070 */
[----:B------:R-:W-:Y:S02]  /*15990*/  SHF.R.U32.HI R5, RZ, 0x8, R11 ;  /* 0x00000008ff057819 */ /* 0x000fe4000001160b */
[----:B------:R-:W-:Y:S02]  /*159a0*/  LOP3.LUT R14, R9, UR8, R4, 0x96, !PT ;  /* 0x00000008090e7c12 */ /* 0x000fe4000f8e9604 */
[----:B------:R-:W-:Y:S02]  /*159b0*/  LOP3.LUT R4, R3, UR17, R8, 0x96, !PT ;  /* 0x0000001103047c12 */ /* 0x000fe4000f8e9608 */
[----:B------:R-:W-:Y:S02]  /*159c0*/  LOP3.LUT R7, R2, 0xffff, RZ, 0xc0, !PT ;  /* 0x0000ffff02077812 */ /* 0x000fe400078ec0ff */
[--C-:B------:R-:W-:Y:S02]  /*159d0*/  SHF.R.U32.HI R9, RZ, 0x10, R2.reuse ;  /* 0x00000010ff097819 */ /* 0x100fe40000011602 */
[----:B------:R-:W-:-:S02]  /*159e0*/  SHF.R.U32.HI R3, RZ, 0x18, R2 ;  /* 0x00000018ff037819 */ /* 0x000fc40000011602 */
[----:B------:R-:W-:Y:S01]  /*159f0*/  LOP3.LUT R2, R5, 0xffff, RZ, 0xc0, !PT ;  /* 0x0000ffff05027812 */ /* 0x000fe200078ec0ff */
[----:B------:R-:W-:Y:S01]  /*15a00*/  @!P6 HFMA2.BF16_V2 R40, -RZ.H0_H0, RZ.H0_H0, -R179.H0_H0 ;  /* 0x200000ffff28e231 */ /* 0x000fe200003409b3 */
[----:B------:R-:W-:Y:S01]  /*15a10*/  PRMT R174, R36, 0x7610, R174 ;  /* 0x0000761024ae7816 */ /* 0x000fe200000000ae */
[----:B------:R-:W-:Y:S01]  /*15a20*/  IMAD.MOV.U32 R94, RZ, RZ, R84 ;  /* 0x000000ffff5e7224 */ /* 0x000fe200078e0054 */
[----:B------:R-:W-:Y:S01]  /*15a30*/  ISETP.GE.U32.AND P4, PT, R96, R2, PT ;  /* 0x000000026000720c */ /* 0x000fe20003f86070 */
[----:B------:R-:W-:Y:S01]  /*15a40*/  IMAD.MOV.U32 R95, RZ, RZ, R68 ;  /* 0x000000ffff5f7224 */ /* 0x000fe200078e0044 */
[----:B------:R-:W-:Y:S01]  /*15a50*/  @!P6 PRMT R179, R40, 0x5410, RZ ;  /* 0x0000541028b3e816 */ /* 0x000fe200000000ff */
[----:B------:R-:W-:Y:S01]  /*15a60*/  IMAD.MOV.U32 R84, RZ, RZ, R250 ;  /* 0x000000ffff547224 */ /* 0x000fe200078e00fa */
[----:B------:R-:W-:Y:S01]  /*15a70*/  ISETP.GE.U32.AND P6, PT, R96, R3, PT ;  /* 0x000000036000720c */ /* 0x000fe20003fc6070 */
[----:B------:R-:W-:Y:S01]  /*15a80*/  IMAD.MOV.U32 R68, RZ, RZ, R210 ;  /* 0x000000ffff447224 */ /* 0x000fe200078e00d2 */
[----:B------:R-:W-:Y:S01]  /*15a90*/  @!P5 HFMA2.BF16_V2 R44, -RZ.H0_H0, RZ.H0_H0, -R174.H0_H0 ;  /* 0x200000ffff2cd231 */ /* 0x000fe200003409ae */
[----:B------:R-:W-:Y:S01]  /*15aa0*/  IMAD.MOV.U32 R250, RZ, RZ, R243 ;  /* 0x000000fffffa7224 */ /* 0x000fe200078e00f3 */
[----:B------:R-:W-:Y:S01]  /*15ab0*/  MUFU.EX2 R210, R112 ;  /* 0x0000007000d27308 */ /* 0x000fe20000000800 */
[----:B------:R-:W-:Y:S01]  /*15ac0*/  PRMT R173, R36, 0x7632, R173 ;  /* 0x0000763224ad7816 */ /* 0x000fe200000000ad */
[C---:B-1----:R-:W-:Y:S01]  /*15ad0*/  FADD.FTZ R8, R0.reuse, R35 ;  /* 0x0000002300087221 */ /* 0x042fe20000010000 */
[----:B------:R-:W-:-:S02]  /*15ae0*/  F2FP.BF16.PACK_AB R3, R0, R26 ;  /* 0x0000001a0003723e */ /* 0x000fc400000010ff */
[----:B------:R-:W-:-:S03]  /*15af0*/  LOP3.LUT R0, R15, 0xff, RZ, 0xc0, !PT ;  /* 0x000000ff0f007812 */ /* 0x000fc600078ec0ff */
[----:B------:R-:W1:Y:S01]  /*15b00*/  MUFU.EX2 R243, R113 ;  /* 0x0000007100f37308 */ /* 0x000e620000000800 */
[----:B------:R-:W-:Y:S02]  /*15b10*/  PRMT R37, R174, 0x5410, R173 ;  /* 0x00005410ae257816 */ /* 0x000fe400000000ad */
[----:B------:R-:W-:Y:S02]  /*15b20*/  @!P5 PRMT R174, R44, 0x5410, RZ ;  /* 0x000054102caed816 */ /* 0x000fe400000000ff */
[----:B------:R-:W-:Y:S02]  /*15b30*/  ISETP.GE.U32.AND P5, PT, R96, R0, PT ;  /* 0x000000006000720c */ /* 0x000fe40003fa6070 */
[----:B------:R-:W-:Y:S01]  /*15b40*/  SHF.R.U32.HI R0, RZ, 0x8, R7 ;  /* 0x00000008ff007819 */ /* 0x000fe20000011607 */
[----:B------:R-:W-:-:S03]  /*15b50*/  @!P4 HFMA2.BF16_V2 R45, -RZ.H0_H0, RZ.H0_H0, -R173.H0_H0 ;  /* 0x200000ffff2dc231 */ /* 0x000fc600003409ad */
[----:B------:R-:W-:Y:S02]  /*15b60*/  LOP3.LUT R0, R0, 0xffff, RZ, 0xc0, !PT ;  /* 0x0000ffff00007812 */ /* 0x000fe400078ec0ff */
[----:B------:R-:W-:Y:S02]  /*15b70*/  @!P4 PRMT R173, R45, 0x5410, RZ ;  /* 0x000054102dadc816 */ /* 0x000fe400000000ff */
[----:B------:R-:W-:Y:S02]  /*15b80*/  ISETP.GE.U32.AND P4, PT, R96, R0, PT ;  /* 0x000000006000720c */ /* 0x000fe40003f86070 */
[----:B-1----:R-:W-:-:S04]  /*15b90*/  F2FP.BF16.PACK_AB R0, R243, R210 ;  /* 0x000000d2f300723e */ /* 0x002fc800000010ff */
[C---:B------:R-:W-:Y:S02]  /*15ba0*/  PRMT R172, R0.reuse, 0x7610, R172 ;  /* 0x0000761000ac7816 */ /* 0x040fe400000000ac */
[----:B------:R-:W-:Y:S01]  /*15bb0*/  PRMT R139, R0, 0x7632, R139 ;  /* 0x00007632008b7816 */ /* 0x000fe2000000008b */
[----:B------:R-:W-:Y:S02]  /*15bc0*/  @!P3 HFMA2.BF16_V2 R39, -RZ.H0_H0, RZ.H0_H0, -R176.H0_H0 ;  /* 0x200000ffff27b231 */ /* 0x000fe400003409b0 */
[----:B------:R-:W-:Y:S01]  /*15bd0*/  @!P5 HFMA2.BF16_V2 R47, -RZ.H0_H0, RZ.H0_H0, -R172.H0_H0 ;  /* 0x200000ffff2fd231 */ /* 0x000fe200003409ac */
[----:B------:R-:W-:Y:S02]  /*15be0*/  LOP3.LUT R0, R4, 0xff, RZ, 0xc0, !PT ;  /* 0x000000ff04007812 */ /* 0x000fe400078ec0ff */
[----:B------:R-:W-:Y:S02]  /*15bf0*/  PRMT R38, R172, 0x5410, R139 ;  /* 0x00005410ac267816 */ /* 0x000fe4000000008b */
[----:B------:R-:W-:-:S02]  /*15c00*/  @!P5 PRMT R172, R47, 0x5410, RZ ;  /* 0x000054102facd816 */ /* 0x000fc400000000ff */
[----:B------:R-:W-:Y:S02]  /*15c10*/  ISETP.GE.U32.AND P5, PT, R96, R0, PT ;  /* 0x000000006000720c */ /* 0x000fe40003fa6070 */
[----:B------:R-:W-:Y:S02]  /*15c20*/  @!P3 PRMT R176, R39, 0x5410, RZ ;  /* 0x0000541027b0b816 */ /* 0x000fe400000000ff */
[----:B------:R-:W-:Y:S02]  /*15c30*/  LOP3.LUT R0, R4, 0xffff, RZ, 0xc0, !PT ;  /* 0x0000ffff04007812 */ /* 0x000fe400078ec0ff */
[----:B------:R-:W-:Y:S01]  /*15c40*/  ISETP.GE.U32.AND P3, PT, R96, R10, PT ;  /* 0x0000000a6000720c */ /* 0x000fe20003f66070 */
[----:B------:R-:W-:Y:S01]  /*15c50*/  MUFU.EX2 R5, R70 ;  /* 0x0000004600057308 */ /* 0x000fe20000000800 */
[----:B------:R-:W-:-:S07]  /*15c60*/  SHF.R.U32.HI R2, RZ, 0x8, R0 ;  /* 0x00000008ff027819 */ /* 0x000fce0000011600 */
[----:B------:R-:W1:Y:S01]  /*15c70*/  MUFU.EX2 R0, R69 ;  /* 0x0000004500007308 */ /* 0x000e620000000800 */
[--C-:B------:R-:W-:Y:S01]  /*15c80*/  FADD.FTZ R10, R27, R16.reuse ;  /* 0x000000101b0a7221 */ /* 0x100fe20000010000 */
[C---:B------:R-:W-:Y:S02]  /*15c90*/  PRMT R16, R3.reuse, 0x7610, R16 ;  /* 0x0000761003107816 */ /* 0x040fe40000000010 */
[----:B------:R-:W-:Y:S01]  /*15ca0*/  @!P3 HFMA2.BF16_V2 R48, -RZ.H0_H0, RZ.H0_H0, -R139.H0_H0 ;  /* 0x200000ffff30b231 */ /* 0x000fe2000034098b */
[----:B------:R-:W-:Y:S02]  /*15cb0*/  LOP3.LUT R2, R2, 0xffff, RZ, 0xc0, !PT ;  /* 0x0000ffff02027812 */ /* 0x000fe400078ec0ff */
[----:B------:R-:W-:Y:S01]  /*15cc0*/  @!P5 HFMA2.BF16_V2 R51, -RZ.H0_H0, RZ.H0_H0, -R16.H0_H0 ;  /* 0x200000ffff33d231 */ /* 0x000fe20000340910 */
[----:B------:R-:W-:Y:S02]  /*15cd0*/  PRMT R15, R3, 0x7632, R15 ;  /* 0x00007632030f7816 */ /* 0x000fe4000000000f */
[----:B------:R-:W-:-:S02]  /*15ce0*/  @!P3 PRMT R139, R48, 0x5410, RZ ;  /* 0x00005410308bb816 */ /* 0x000fc400000000ff */
[----:B------:R-:W-:Y:S02]  /*15cf0*/  ISETP.GE.U32.AND P3, PT, R96, R2, PT ;  /* 0x000000026000720c */ /* 0x000fe40003f66070 */
[----:B------:R-:W-:Y:S02]  /*15d00*/  LOP3.LUT R2, R9, 0xff, RZ, 0xc0, !PT ;  /* 0x000000ff09027812 */ /* 0x000fe400078ec0ff */
[----:B-1----:R-:W-:Y:S02]  /*15d10*/  F2FP.BF16.PACK_AB R7, R5, R0 ;  /* 0x000000000507723e */ /* 0x002fe400000010ff */
        /* <DEDUP_REMOVED lines=16> */
[C---:B------:R-:W-:Y:S01]  /*15e20*/  PRMT R136, R71.reuse, 0x7610, R136 ;  /* 0x0000761047887816 */ /* 0x040fe20000000088 */
[----:B------:R-:W-:Y:S01]  /*15e30*/  @!P4 HFMA2.BF16_V2 R55, -RZ.H0_H0, RZ.H0_H0, -R137.H0_H0 ;  /* 0x200000ffff37c231 */ /* 0x000fe20000340989 */
[----:B------:R-:W-:Y:S02]  /*15e40*/  SHF.R.U32.HI R2, RZ, 0x8, R3 ;  /* 0x00000008ff027819 */ /* 0x000fe40000011603 */
[----:B------:R-:W-:Y:S01]  /*15e50*/  PRMT R135, R71, 0x7632, R135 ;  /* 0x0000763247877816 */ /* 0x000fe20000000087 */
[----:B------:R-:W-:Y:S01]  /*15e60*/  MUFU.EX2 R14, R83 ;  /* 0x00000053000e7308 */ /* 0x000fe20000000800 */
[----:B------:R-:W-:Y:S01]  /*15e70*/  LOP3.LUT R2, R2, 0xffff, RZ, 0xc0, !PT ;  /* 0x0000ffff02027812 */ /* 0x000fe200078ec0ff */
[----:B------:R-:W-:Y:S01]  /*15e80*/  @!P5 HFMA2.BF16_V2 R57, -RZ.H0_H0, RZ.H0_H0, -R136.H0_H0 ;  /* 0x200000ffff39d231 */ /* 0x000fe20000340988 */
[----:B------:R-:W-:Y:S01]  /*15e90*/  @!P4 PRMT R137, R55, 0x5410, RZ ;  /* 0x000054103789c816 */ /* 0x000fe200000000ff */
[----:B------:R-:W-:Y:S01]  /*15ea0*/  IMAD.MOV.U32 R44, RZ, RZ, R130 ;  /* 0x000000ffff2c7224 */ /* 0x000fe200078e0082 */
[----:B------:R-:W-:Y:S01]  /*15eb0*/  LOP3.LUT R3, R0, 0xff, RZ, 0xc0, !PT ;  /* 0x000000ff00037812 */ /* 0x000fe200078ec0ff */
[----:B------:R-:W-:Y:S01]  /*15ec0*/  @!P3 HFMA2.BF16_V2 R53, -RZ.H0_H0, RZ.H0_H0, -R15.H0_H0 ;  /* 0x200000ffff35b231 */ /* 0x000fe2000034090f */
[----:B------:R-:W-:Y:S01]  /*15ed0*/  ISETP.GE.U32.AND P4, PT, R96, R2, PT ;  /* 0x000000026000720c */ /* 0x000fe20003f86070 */
[----:B------:R-:W-:Y:S01]  /*15ee0*/  IMAD.MOV.U32 R11, RZ, RZ, R209 ;  /* 0x000000ffff0b7224 */ /* 0x000fe200078e00d1 */
[----:B------:R-:W1:Y:S01]  /*15ef0*/  MUFU.EX2 R2, R82 ;  /* 0x0000005200027308 */ /* 0x000e620000000800 */
[----:B------:R-:W-:Y:S01]  /*15f00*/  PRMT R39, R136, 0x5410, R135 ;  /* 0x0000541088277816 */ /* 0x000fe20000000087 */
[----:B------:R-:W-:Y:S01]  /*15f10*/  IMAD.MOV.U32 R70, RZ, RZ, R240 ;  /* 0x000000ffff467224 */ /* 0x000fe200078e00f0 */
[----:B------:R-:W-:Y:S01]  /*15f20*/  @!P5 PRMT R136, R57, 0x5410, RZ ;  /* 0x000054103988d816 */ /* 0x000fe200000000ff */
[----:B------:R-:W-:Y:S01]  /*15f30*/  FADD.FTZ R5, R5, R8 ;  /* 0x0000000805057221 */ /* 0x000fe20000010000 */
[----:B------:R-:W-:Y:S01]  /*15f40*/  ISETP.GE.U32.AND P5, PT, R96, R3, PT ;  /* 0x000000036000720c */ /* 0x000fe20003fa6070 */
[----:B------:R-:W2:Y:S01]  /*15f50*/  LDL R56, [R1+0x64] ;  /* 0x0000640001387983 */ /* 0x000ea20000100800 */
        /* <DEDUP_REMOVED lines=13> */
[----:B------:R-:W-:Y:S02]  /*16030*/  SHF.R.U32.HI R3, RZ, 0x18, R4 ;  /* 0x00000018ff037819 */ /* 0x000fe40000011604 */
[----:B------:R-:W-:-:S04]  /*16040*/  PRMT R51, R134, 0x5410, R133 ;  /* 0x0000541086337816 */ /* 0x000fc80000000085 */
[----:B------:R-:W1:Y:S01]  /*16050*/  MUFU.EX2 R241, R87 ;  /* 0x0000005700f17308 */ /* 0x000e620000000800 */
[----:B------:R-:W-:Y:S02]  /*16060*/  @!P5 PRMT R134, R59, 0x5410, RZ ;  /* 0x000054103b86d816 */ /* 0x000fe400000000ff */
[C---:B------:R-:W-:Y:S02]  /*16070*/  ISETP.GE.U32.AND P5, PT, R96.reuse, R3, PT ;  /* 0x000000036000720c */ /* 0x040fe40003fa6070 */
        /* <DEDUP_REMOVED lines=8> */
[----:B------:R-:W-:Y:S01]  /*16100*/  MUFU.EX2 R240, R97 ;  /* 0x0000006100f07308 */ /* 0x000fe20000000800 */
[----:B------:R-:W-:Y:S02]  /*16110*/  FADD.FTZ R6, R25, R10 ;  /* 0x0000000a19067221 */ /* 0x000fe40000010000 */
[C---:B------:R-:W-:Y:S02]  /*16120*/  PRMT R132, R3.reuse, 0x7610, R132 ;  /* 0x0000761003847816 */ /* 0x040fe40000000084 */
[----:B------:R-:W-:-:S03]  /*16130*/  PRMT R35, R3, 0x7632, R35 ;  /* 0x0000763203237816 */ /* 0x000fc60000000023 */
[----:B------:R-:W1:Y:S01]  /*16140*/  MUFU.EX2 R209, R98 ;  /* 0x0000006200d17308 */ /* 0x000e620000000800 */
[----:B------:R-:W-:Y:S01]  /*16150*/  FADD.FTZ R4, R17, R6 ;  /* 0x0000000611047221 */ /* 0x000fe20000010000 */
[----:B------:R-:W-:Y:S01]  /*16160*/  @!P3 HFMA2.BF16_V2 R62, -RZ.H0_H0, RZ.H0_H0, -R132.H0_H0 ;  /* 0x200000ffff3eb231 */ /* 0x000fe20000340984 */
[----:B------:R-:W-:Y:S01]  /*16170*/  FADD.FTZ R17, R2, R5 ;  /* 0x0000000502117221 */ /* 0x000fe20000010000 */
[----:B------:R-:W-:Y:S01]  /*16180*/  LOP3.LUT R2, R9, 0xff, RZ, 0xc0, !PT ;  /* 0x000000ff09027812 */ /* 0x000fe200078ec0ff */
[----:B------:R-:W-:Y:S01]  /*16190*/  @!P4 HFMA2.BF16_V2 R61, -RZ.H0_H0, RZ.H0_H0, -R35.H0_H0 ;  /* 0x200000ffff3dc231 */ /* 0x000fe20000340923 */
[----:B------:R-:W-:Y:S02]  /*161a0*/  PRMT R50, R132, 0x5410, R35 ;  /* 0x0000541084327816 */ /* 0x000fe40000000023 */
[----:B------:R-:W-:Y:S02]  /*161b0*/  @!P3 PRMT R132, R62, 0x5410, RZ ;  /* 0x000054103e84b816 */ /* 0x000fe400000000ff */
[----:B------:R-:W-:-:S02]  /*161c0*/  SHF.R.U32.HI R3, RZ, 0x18, R0 ;  /* 0x00000018ff037819 */ /* 0x000fc40000011600 */
[C---:B------:R-:W-:Y:S02]  /*161d0*/  ISETP.GE.U32.AND P3, PT, R96.reuse, R2, PT ;  /* 0x000000026000720c */ /* 0x040fe40003f66070 */
[----:B------:R-:W-:Y:S02]  /*161e0*/  @!P4 PRMT R35, R61, 0x5410, RZ ;  /* 0x000054103d23c816 */ /* 0x000fe400000000ff */
[----:B------:R-:W-:Y:S02]  /*161f0*/  ISETP.GE.U32.AND P4, PT, R96, R3, PT ;  /* 0x000000036000720c */ /* 0x000fe40003f86070 */
[----:B------:R-:W-:Y:S02]  /*16200*/  SHF.R.U32.HI R3, RZ, 0x10, R0 ;  /* 0x00000010ff037819 */ /* 0x000fe40000011600 */
[----:B-1----:R-:W-:Y:S01]  /*16210*/  F2FP.BF16.PACK_AB R0, R209, R240 ;  /* 0x000000f0d100723e */ /* 0x002fe200000010ff */
[----:B------:R-:W-:Y:S01]  /*16220*/  UIADD3 UR4, UR31, -0x4498517b, URZ ;  /* 0xbb67ae851f047890 */ /* 0x000fe2000fffe03f */
[----:B------:R-:W-:-:S02]  /*16230*/  IMAD.MOV.U32 R82, RZ, RZ, R246 ;  /* 0x000000ffff527224 */ /* 0x000fc400078e00f6 */
[C---:B------:R-:W-:Y:S01]  /*16240*/  PRMT R34, R0.reuse, 0x7632, R34 ;  /* 0x0000763200227816 */ /* 0x040fe20000000022 */
[----:B------:R-:W-:Y:S01]  /*16250*/  @!P3 HFMA2.BF16_V2 R63, -RZ.H0_H0, RZ.H0_H0, -R0.H0_H0 ;  /* 0x200000ffff3fb231 */ /* 0x000fe20000340900 */
[C---:B------:R-:W-:Y:S02]  /*16260*/  @P3 PRMT R183, R0.reuse, 0x7610, R183 ;  /* 0x0000761000b73816 */ /* 0x040fe400000000b7 */
[----:B------:R-:W-:Y:S02]  /*16270*/  PRMT R49, R0, 0x5410, R34 ;  /* 0x0000541000317816 */ /* 0x000fe40000000022 */
[----:B------:R-:W-:Y:S02]  /*16280*/  LOP3.LUT R0, R71, UR4, R82, 0x96, !PT ;  /* 0x0000000447007c12 */ /* 0x000fe4000f8e9652 */
[----:B------:R-:W3:Y:S01]  /*16290*/  LDL R71, [R1+0xa8] ;  /* 0x0000a80001477983 */ /* 0x000ee20000100800 */
[----:B------:R-:W-:Y:S01]  /*162a0*/  IMAD.MOV.U32 R83, RZ, RZ, R247 ;  /* 0x000000ffff537224 */ /* 0x000fe200078e00f7 */
[----:B------:R-:W1:Y:S01]  /*162b0*/  MUFU.EX2 R2, R100 ;  /* 0x0000006400027308 */ /* 0x000e620000000800 */
[----:B------:R-:W-:-:S02]  /*162c0*/  IMAD.MOV.U32 R247, RZ, RZ, R85 ;  /* 0x000000fffff77224 */ /* 0x000fc400078e0055 */
[----:B------:R-:W-:-:S05]  /*162d0*/  IMAD.MOV.U32 R85, RZ, RZ, R208 ;  /* 0x000000ffff557224 */ /* 0x000fca00078e00d0 */
[----:B------:R-:W4:Y:S01]  /*162e0*/  MUFU.EX2 R208, R101 ;  /* 0x0000006500d07308 */ /* 0x000f220000000800 */
[----:B------:R-:W-:Y:S02]  /*162f0*/  IMAD.MOV.U32 R246, RZ, RZ, R79 ;  /* 0x000000fffff67224 */ /* 0x000fe400078e004f */
[----:B------:R-:W-:Y:S02]  /*16300*/  IMAD.MOV.U32 R79, RZ, RZ, R251 ;  /* 0x000000ffff4f7224 */ /* 0x000fe400078e00fb */
[----:B------:R-:W-:Y:S02]  /*16310*/  IMAD.MOV.U32 R113, RZ, RZ, R244 ;  /* 0x000000ffff717224 */ /* 0x000fe400078e00f4 */
[----:B------:R-:W-:Y:S02]  /*16320*/  IMAD.MOV.U32 R112, RZ, RZ, R245 ;  /* 0x000000ffff707224 */ /* 0x000fe400078e00f5 */
[----:B-1----:R-:W-:Y:S02]  /*16330*/  FADD.FTZ R251, R2, R99 ;  /* 0x0000006302fb7221 */ /* 0x002fe40000010000 */
[----:B------:R-:W-:Y:S01]  /*16340*/  IMAD.WIDE.U32 R244, R0, -0x326172a9, RZ ;  /* 0xcd9e8d5700f47825 */ /* 0x000fe200078e00ff */
[----:B------:R-:W-:-:S02]  /*16350*/  LOP3.LUT R0, R23, UR13, R70, 0x96, !PT ;  /* 0x0000000d17007c12 */ /* 0x000fc4000f8e9646 */
[----:B----4-:R-:W-:-:S03]  /*16360*/  F2FP.BF16.PACK_AB R2, R208, R2 ;  /* 0x00000002d002723e */ /* 0x010fc600000010ff */
[----:B------:R-:W-:Y:S01]  /*16370*/  IMAD.WIDE.U32 R6, R0, -0x326172a9, RZ ;  /* 0xcd9e8d5700067825 */ /* 0x000fe200078e00ff */
[C---:B------:R-:W-:Y:S02]  /*16380*/  PRMT R27, R2.reuse, 0x7610, R27 ;  /* 0x00007610021b7816 */ /* 0x040fe4000000001b */
[----:B------:R-:W-:Y:S02]  /*16390*/  PRMT R26, R2, 0x7632, R26 ;  /* 0x00007632021a7816 */ /* 0x000fe4000000001a */
[----:B------:R-:W-:Y:S02]  /*163a0*/  LOP3.LUT R2, R245, UR14, R114, 0x96, !PT ;  /* 0x0000000ef5027c12 */ /* 0x000fe4000f8e9672 */
[----:B------:R-:W-:-:S03]  /*163b0*/  LOP3.LUT R3, R3, 0xff, RZ, 0xc0, !PT ;  /* 0x000000ff03037812 */ /* 0x000fc600078ec0ff */
        /* <DEDUP_REMOVED lines=9> */
[----:B------:R-:W-:Y:S02]  /*16450*/  IMAD.MOV.U32 R47, RZ, RZ, R113 ;  /* 0x000000ffff2f7224 */ /* 0x000fe400078e0071 */
[----:B------:R-:W-:Y:S02]  /*16460*/  IMAD.MOV.U32 R113, RZ, RZ, R11 ;  /* 0x000000ffff717224 */ /* 0x000fe400078e000b */
[----:B------:R-:W-:-:S05]  /*16470*/  IMAD.WIDE.U32 R10, R0, -0x2daee0ad, RZ ;  /* 0xd2511f53000a7825 */ /* 0x000fca00078e00ff */
[----:B------:R-:W-:Y:S01]  /*16480*/  LOP3.LUT R2, R11, UR7, R2, 0x96, !PT ;  /* 0x000000070b027c12 */ /* 0x000fe2000f8e9602 */
[----:B------:R-:W-:-:S04]  /*16490*/  IMAD.WIDE.U32 R6, R3, -0x326172a9, RZ ;  /* 0xcd9e8d5703067825 */ /* 0x000fc800078e00ff */
[----:B------:R-:W-:Y:S01]  /*164a0*/  IMAD.WIDE.U32 R2, R2, -0x326172a9, RZ ;  /* 0xcd9e8d5702027825 */ /* 0x000fe200078e00ff */
[----:B------:R-:W-:-:S04]  /*164b0*/  LOP3.LUT R9, R7, UR8, R8, 0x96, !PT ;  /* 0x0000000807097c12 */ /* 0x000fc8000f8e9608 */
[----:B------:R-:W-:Y:S01]  /*164c0*/  SHF.R.U32.HI R7, RZ, 0x10, R2 ;  /* 0x00000010ff077819 */ /* 0x000fe20000011602 */
[----:B------:R-:W-:Y:S01]  /*164d0*/  IMAD.MOV.U32 R69, RZ, RZ, R44 ;  /* 0x000000ffff457224 */ /* 0x000fe200078e002c */
[----:B------:R-:W-:Y:S01]  /*164e0*/  LOP3.LUT R0, R3, UR17, R6, 0x96, !PT ;  /* 0x0000001103007c12 */ /* 0x000fe2000f8e9606 */
[----:B------:R-:W-:Y:S01]  /*164f0*/  IMAD.MOV.U32 R44, RZ, RZ, R246 ;  /* 0x000000ffff2c7224 */ /* 0x000fe200078e00f6 */
[C---:B------:R-:W-:Y:S01]  /*16500*/  LOP3.LUT R3, R2.reuse, 0xffff, RZ, 0xc0, !PT ;  /* 0x0000ffff02037812 */ /* 0x040fe200078ec0ff */
[----:B------:R-:W-:Y:S01]  /*16510*/  IMAD.MOV.U32 R246, RZ, RZ, R85 ;  /* 0x000000fffff67224 */ /* 0x000fe200078e0055 */
[----:B------:R-:W-:Y:S02]  /*16520*/  LOP3.LUT R8, R2, 0xff, RZ, 0xc0, !PT ;  /* 0x000000ff02087812 */ /* 0x000fe400078ec0ff */
[----:B------:R-:W-:Y:S01]  /*16530*/  SHF.R.U32.HI R6, RZ, 0x18, R2 ;  /* 0x00000018ff067819 */ /* 0x000fe20000011602 */
[----:B------:R-:W-:Y:S01]  /*16540*/  IMAD.MOV.U32 R85, RZ, RZ, R68 ;  /* 0x000000ffff557224 */ /* 0x000fe200078e0044 */
[----:B------:R-:W-:Y:S01]  /*16550*/  LOP3.LUT R2, R7, 0xff, RZ, 0xc0, !PT ;  /* 0x000000ff07027812 */ /* 0x000fe200078ec0ff */
[----:B------:R-:W-:Y:S01]  /*16560*/  IMAD.MOV.U32 R68, RZ, RZ, R250 ;  /* 0x000000ffff447224 */ /* 0x000fe200078e00fa */
[----:B------:R-:W-:Y:S01]  /*16570*/  SHF.R.U32.HI R3, RZ, 0x8, R3 ;  /* 0x00000008ff037819 */ /* 0x000fe20000011603 */
[----:B------:R-:W-:Y:S01]  /*16580*/  FADD.FTZ R250, R14, R17 ;  /* 0x000000110efa7221 */ /* 0x000fe20000010000 */
[----:B------:R-:W-:Y:S01]  /*16590*/  PRMT R17, R2, 0x5410, R6 ;  /* 0x0000541002117816 */ /* 0x000fe20000000006 */
[----:B------:R-:W-:Y:S01]  /*165a0*/  STG.E.U16 [R12.64+-0xc0], R21 ;  /* 0xffff40150c007986 */ /* 0x000fe2000c10151c */
[----:B------:R-:W-:-:S03]  /*165b0*/  LOP3.LUT R2, R0, 0xffff, RZ, 0xc0, !PT ;  /* 0x0000ffff00027812 */ /* 0x000fc600078ec0ff */
[----:B------:R-:W-:Y:S04]  /*165c0*/  STG.E.U16 [R12.64+-0xbe], R20 ;  /* 0xffff42140c007986 */ /* 0x000fe8000c10151c */
[----:B------:R1:W-:Y:S01]  /*165d0*/  STG.E.U16 [R32.64+-0xbe], R18 ;  /* 0xffff421220007986 */ /* 0x0003e2000c10151c */
[--C-:B------:R-:W-:Y:S02]  /*165e0*/  SHF.R.U32.HI R6, RZ, 0x10, R0.reuse ;  /* 0x00000010ff067819 */ /* 0x100fe40000011600 */
[----:B------:R-:W-:Y:S02]  /*165f0*/  SHF.R.U32.HI R7, RZ, 0x18, R0 ;  /* 0x00000018ff077819 */ /* 0x000fe40000011600 */
[----:B------:R-:W-:Y:S02]  /*16600*/  LOP3.LUT R6, R6, 0xff, RZ, 0xc0, !PT ;  /* 0x000000ff06067812 */ /* 0x000fe400078ec0ff */
[----:B-1----:R-:W-:-:S02]  /*16610*/  PRMT R18, R8, 0x5410, R3 ;  /* 0x0000541008127816 */ /* 0x002fc40000000003 */
[----:B------:R-:W-:Y:S02]  /*16620*/  SHF.R.U32.HI R3, RZ, 0x8, R2 ;  /* 0x00000008ff037819 */ /* 0x000fe40000011602 */
[----:B------:R-:W-:-:S04]  /*16630*/  LOP3.LUT R2, R0, 0xff, RZ, 0xc0, !PT ;  /* 0x000000ff00027812 */ /* 0x000fc800078ec0ff */
[----:B------:R-:W-:Y:S01]  /*16640*/  PRMT R11, R2, 0x5410, R3 ;  /* 0x00005410020b7816 */ /* 0x000fe20000000003 */
[----:B------:R-:W-:Y:S01]  /*16650*/  IMAD.WIDE.U32 R2, R9, -0x2daee0ad, RZ ;  /* 0xd2511f5309027825 */ /* 0x000fe200078e00ff */
[----:B------:R-:W-:-:S04]  /*16660*/  PRMT R8, R6, 0x5410, R7 ;  /* 0x0000541006087816 */ /* 0x000fc80000000007 */
[----:B------:R-:W-:-:S04]  /*16670*/  LOP3.LUT R0, R3, UR16, R10, 0x96, !PT ;  /* 0x0000001003007c12 */ /* 0x000fc8000f8e960a */
        /* <DEDUP_REMOVED lines=16> */
[----:B------:R1:W-:Y:S01]  /*16780*/  STG.E.U16 [R32.64+-0xc0], R19 ;  /* 0xffff401320007986 */ /* 0x0003e2000c10151c */
[----:B------:R-:W-:-:S02]  /*16790*/  IMAD.MOV.U32 R45, RZ, RZ, R252 ;  /* 0x000000ffff2d7224 */ /* 0x000fc400078e00fc */
[----:B------:R-:W-:Y:S02]  /*167a0*/  IMAD.MOV.U32 R25, RZ, RZ, R69 ;  /* 0x000000ffff197224 */ /* 0x000fe400078e0045 */
[----:B------:R-:W-:Y:S02]  /*167b0*/  IMAD.MOV.U32 R53, RZ, RZ, R47 ;  /* 0x000000ffff357224 */ /* 0x000fe400078e002f */
[----:B------:R-:W-:Y:S02]  /*167c0*/  IMAD.MOV.U32 R70, RZ, RZ, R45 ;  /* 0x000000ffff467224 */ /* 0x000fe400078e002d */
[----:B------:R-:W-:Y:S01]  /*167d0*/  IMAD.MOV.U32 R69, RZ, RZ, R130 ;  /* 0x000000ffff457224 */ /* 0x000fe200078e0082 */
[----:B-1----:R-:W-:Y:S01]  /*167e0*/  PRMT R19, R0, 0x5410, R2 ;  /* 0x0000541000137816 */ /* 0x002fe20000000002 */
[----:B------:R-:W-:-:S05]  /*167f0*/  HSET2.LE.AND R0, R18, R96, PT ;  /* 0x0000006012007233 */ /* 0x000fca0003803000 */
[----:B------:R-:W-:Y:S01]  /*16800*/  LOP3.LUT R10, R0, R52, RZ, 0xc0, !PT ;  /* 0x00000034000a7212 */ /* 0x000fe200078ec0ff */
[--C-:B------:R-:W-:Y:S02]  /*16810*/  HSET2.LE.AND R0, R17, R96.reuse, PT ;  /* 0x0000006011007233 */ /* 0x100fe40003803000 */
[----:B------:R-:W-:-:S03]  /*16820*/  HSET2.LE.AND R2, R11, R96, PT ;  /* 0x000000600b027233 */ /* 0x000fc60003803000 */
[----:B------:R-:W-:Y:S01]  /*16830*/  LOP3.LUT R11, R0, R46, RZ, 0xc0, !PT ;  /* 0x0000002e000b7212 */ /* 0x000fe200078ec0ff */
[----:B------:R-:W-:Y:S01]  /*16840*/  HSET2.LE.AND R0, R14, R96, PT ;  /* 0x000000600e007233 */ /* 0x000fe20003803000 */
[----:B------:R-:W-:Y:S02]  /*16850*/  IMAD.MOV.U32 R47, RZ, RZ, R129 ;  /* 0x000000ffff2f7224 */ /* 0x000fe400078e0081 */
[----:B------:R-:W-:Y:S02]  /*16860*/  IMAD.MOV.U32 R45, RZ, RZ, R128 ;  /* 0x000000ffff2d7224 */ /* 0x000fe400078e0080 */
[----:B------:R-:W-:Y:S01]  /*16870*/  LOP3.LUT R128, R0, R43, RZ, 0xc0, !PT ;  /* 0x0000002b00807212 */ /* 0x000fe200078ec0ff */
[----:B------:R-:W-:Y:S01]  /*16880*/  IMAD.MOV.U32 R55, RZ, RZ, R25 ;  /* 0x000000ffff377224 */ /* 0x000fe200078e0019 */
[----:B--2---:R-:W-:Y:S01]  /*16890*/  IADD3 R0, R56, 0x4, RZ ;  /* 0x0000000438007810 */ /* 0x004fe20007ffe0ff */
        /* <DEDUP_REMOVED lines=12> */
[----:B------:R-:W-:Y:S01]  /*16960*/  IMAD.WIDE.U32 R248, R0, -0x326172a9, RZ ;  /* 0xcd9e8d5700f87825 */ /* 0x000fe200078e00ff */
[--C-:B------:R-:W-:Y:S01]  /*16970*/  HSET2.LE.AND R3, R8, R96.reuse, PT ;  /* 0x0000006008037233 */ /* 0x100fe20003803000 */
[----:B------:R-:W-:Y:S01]  /*16980*/  LOP3.LUT R8, R2, R80, RZ, 0xc0, !PT ;  /* 0x0000005002087212 */ /* 0x000fe200078ec0ff */
[----:B------:R-:W-:-:S03]  /*16990*/  HSET2.LE.AND R2, R7, R96, PT ;  /* 0x0000006007027233 */ /* 0x000fc60003803000 */
[----:B------:R-:W-:Y:S01]  /*169a0*/  LOP3.LUT R9, R3, R54, RZ, 0xc0, !PT ;  /* 0x0000003603097212 */ /* 0x000fe200078ec0ff */
[----:B------:R-:W-:Y:S01]  /*169b0*/  HSET2.LE.AND R3, R6, R96, PT ;  /* 0x0000006006037233 */ /* 0x000fe20003803000 */
[----:B------:R-:W-:Y:S02]  /*169c0*/  IMAD.MOV.U32 R62, RZ, RZ, R217 ;  /* 0x000000ffff3e7224 */ /* 0x000fe400078e00d9 */
[----:B------:R-:W-:Y:S01]  /*169d0*/  IMAD.MOV.U32 R63, RZ, RZ, R221 ;  /* 0x000000ffff3f7224 */ /* 0x000fe200078e00dd */
[----:B---3--:R-:W-:Y:S01]  /*169e0*/  LOP3.LUT R0, R249, R71, RZ, 0x3c, !PT ;  /* 0x00000047f9007212 */ /* 0x008fe200078e3cff */
[----:B------:R-:W-:Y:S02]  /*169f0*/  IMAD.MOV.U32 R71, RZ, RZ, R56 ;  /* 0x000000ffff477224 */ /* 0x000fe400078e0038 */
[----:B------:R-:W-:Y:S02]  /*16a00*/  IMAD.MOV.U32 R56, RZ, RZ, R25 ;  /* 0x000000ffff387224 */ /* 0x000fe400078e0019 */
[----:B------:R-:W-:-:S04]  /*16a10*/  IMAD.WIDE.U32 R6, R0, -0x2daee0ad, RZ ;  /* 0xd2511f5300067825 */ /* 0x000fc800078e00ff */
[----:B------:R-:W-:Y:S01]  /*16a20*/  IMAD.MOV.U32 R21, RZ, RZ, R56 ;  /* 0x000000ffff157224 */ /* 0x000fe200078e0038 */
[----:B------:R-:W-:Y:S01]  /*16a30*/  STL.64 [R1], R6 ;  /* 0x0000000601007387 */ /* 0x000fe20000100a00 */
[----:B------:R-:W-:-:S03]  /*16a40*/  IMAD.MOV.U32 R56, RZ, RZ, R189 ;  /* 0x000000ffff387224 */ /* 0x000fc600078e00bd */
[----:B------:R1:W5:Y:S04]  /*16a50*/  LDL.LU R217, [R1+0x10c] ;  /* 0x00010c0001d97983 */ /* 0x0003680000300800 */
[----:B------:R1:W5:Y:S04]  /*16a60*/  LDL.LU R221, [R1+0x108] ;  /* 0x0001080001dd7983 */ /* 0x0003680000300800 */
[----:B------:R-:W2:Y:S01]  /*16a70*/  LDL.LU R189, [R1+0x104] ;  /* 0x0001040001bd7983 */ /* 0x000ea20000300800 */
[----:B------:R-:W-:Y:S02]  /*16a80*/  LOP3.LUT R129, R2, R41, RZ, 0xc0, !PT ;  /* 0x0000002902817212 */ /* 0x000fe400078ec0ff */
[----:B------:R-:W-:Y:S01]  /*16a90*/  LOP3.LUT R2, R115, UR15, R248, 0x96, !PT ;  /* 0x0000000f73027c12 */ /* 0x000fe2000f8e96f8 */
[----:B------:R-:W-:-:S02]  /*16aa0*/  IMAD.MOV.U32 R115, RZ, RZ, R71 ;  /* 0x000000ffff737224 */ /* 0x000fc400078e0047 */
[----:B------:R-:W-:Y:S02]  /*16ab0*/  IMAD.MOV.U32 R71, RZ, RZ, R85 ;  /* 0x000000ffff477224 */ /* 0x000fe400078e0055 */
[----:B------:R-:W-:Y:S02]  /*16ac0*/  IMAD.MOV.U32 R85, RZ, RZ, R191 ;  /* 0x000000ffff557224 */ /* 0x000fe400078e00bf */
[----:B------:R-:W3:Y:S01]  /*16ad0*/  LDL.LU R191, [R1+0x100] ;  /* 0x0001000001bf7983 */ /* 0x000ee20000300800 */
[----:B------:R-:W-:Y:S02]  /*16ae0*/  IMAD.MOV.U32 R60, RZ, RZ, R79 ;  /* 0x000000ffff3c7224 */ /* 0x000fe400078e004f */
[----:B------:R-:W-:Y:S02]  /*16af0*/  IMAD.MOV.U32 R79, RZ, RZ, R194 ;  /* 0x000000ffff4f7224 */ /* 0x000fe400078e00c2 */
[----:B------:R-:W4:Y:S01]  /*16b00*/  LDL.LU R194, [R1+0xfc] ;  /* 0x0000fc0001c27983 */ /* 0x000f220000300800 */
[----:B------:R-:W-:Y:S01]  /*16b10*/  LOP3.LUT R0, R7, UR4, R82, 0x96, !PT ;  /* 0x0000000407007c12 */ /* 0x000fe2000f8e9652 */
        /* <DEDUP_REMOVED lines=9> */
[----:B------:R-:W-:-:S05]  /*16bb0*/  IMAD.WIDE.U32 R246, R0, -0x326172a9, RZ ;  /* 0xcd9e8d5700f67825 */ /* 0x000fca00078e00ff */
[----:B------:R-:W-:Y:S01]  /*16bc0*/  LOP3.LUT R0, R247, UR14, R114, 0x96, !PT ;  /* 0x0000000ef7007c12 */ /* 0x000fe2000f8e9672 */
[----:B------:R-:W-:Y:S02]  /*16bd0*/  IMAD.MOV.U32 R114, RZ, RZ, R82 ;  /* 0x000000ffff727224 */ /* 0x000fe400078e0052 */
[----:B------:R-:W-:Y:S02]  /*16be0*/  IMAD.MOV.U32 R82, RZ, RZ, R193 ;  /* 0x000000ffff527224 */ /* 0x000fe400078e00c1 */
[----:B------:R-:W3:Y:S01]  /*16bf0*/  LDL.LU R193, [R1+0xf8] ;  /* 0x0000f80001c17983 */ /* 0x000ee20000300800 */
[--C-:B------:R-:W-:Y:S01]  /*16c00*/  FADD.FTZ R252, R24, R4.reuse ;  /* 0x0000000418fc7221 */ /* 0x100fe20000010000 */
[C---:B------:R-:W-:Y:S02]  /*16c10*/  PRMT R5, R102.reuse, 0x7610, R5 ;  /* 0x0000761066057816 */ /* 0x040fe40000000005 */
[----:B------:R-:W-:-:S03]  /*16c20*/  PRMT R4, R102, 0x7632, R4 ;  /* 0x0000763266047816 */ /* 0x000fc60000000004 */
[----:B------:R-:W-:Y:S02]  /*16c30*/  @!P6 HFMA2.BF16_V2 R76, -RZ.H0_H0, RZ.H0_H0, -R5.H0_H0 ;  /* 0x200000ffff4ce231 */ /* 0x000fe40000340905 */
[----:B------:R-:W-:Y:S01]  /*16c40*/  @!P5 HFMA2.BF16_V2 R75, -RZ.H0_H0, RZ.H0_H0, -R4.H0_H0 ;  /* 0x200000ffff4bd231 */ /* 0x000fe20000340904 */
[----:B------:R-:W-:Y:S02]  /*16c50*/  PRMT R36, R5, 0x5410, R4 ;  /* 0x0000541005247816 */ /* 0x000fe40000000004 */
[----:B------:R-:W-:Y:S02]  /*16c60*/  @!P6 PRMT R5, R76, 0x5410, RZ ;  /* 0x000054104c05e816 */ /* 0x000fe400000000ff */
[----:B------:R-:W-:Y:S01]  /*16c70*/  @!P5 PRMT R4, R75, 0x5410, RZ ;  /* 0x000054104b04d816 */ /* 0x000fe200000000ff */
[----:B------:R-:W-:Y:S04]  /*16c80*/  STG.E.U16 [R30.64+-0xc0], R16 ;  /* 0xffff40101e007986 */ /* 0x000fe8000c10151c */
[----:B------:R1:W-:Y:S04]  /*16c90*/  STG.E.U16 [R30.64+-0xbe], R15 ;  /* 0xffff420f1e007986 */ /* 0x0003e8000c10151c */
[----:B------:R-:W-:Y:S04]  /*16ca0*/  STG.E.U16 [R28.64+-0xc0], R5 ;  /* 0xffff40051c007986 */ /* 0x000fe8000c10151c */
[----:B------:R1:W-:Y:S01]  /*16cb0*/  STG.E.U16 [R28.64+-0xbe], R4 ;  /* 0xffff42041c007986 */ /* 0x0003e2000c10151c */
[----:B------:R-:W-:Y:S01]  /*16cc0*/  LOP3.LUT R130, R3, R37, RZ, 0xc0, !PT ;  /* 0x0000002503827212 */ /* 0x000fe200078ec0ff */
[----:B-1----:R-:W-:-:S04]  /*16cd0*/  IMAD.WIDE.U32 R14, R0, -0x2daee0ad, RZ ;  /* 0xd2511f53000e7825 */ /* 0x002fc800078e00ff */
[----:B------:R-:W-:-:S05]  /*16ce0*/  IMAD.WIDE.U32 R4, R2, -0x2daee0ad, RZ ;  /* 0xd2511f5302047825 */ /* 0x000fca00078e00ff */
[----:B------:R-:W-:Y:S02]  /*16cf0*/  LOP3.LUT R2, R5, UR13, R6, 0x96, !PT ;  /* 0x0000000d05027c12 */ /* 0x000fe4000f8e9606 */
[----:B------:R-:W-:-:S03]  /*16d00*/  LOP3.LUT R0, R15, UR11, R4, 0x96, !PT ;  /* 0x0000000b0f007c12 */ /* 0x000fc6000f8e9604 */
[----:B------:R-:W-:-:S04]  /*16d10*/  IMAD.WIDE.U32 R4, R2, -0x326172a9, RZ ;  /* 0xcd9e8d5702047825 */ /* 0x000fc800078e00ff */
[----:B------:R-:W-:Y:S01]  /*16d20*/  IMAD.WIDE.U32 R6, R0, -0x326172a9, RZ ;  /* 0xcd9e8d5700067825 */ /* 0x000fe200078e00ff */
[----:B------:R-:W-:-:S04]  /*16d30*/  LOP3.LUT R2, R5, UR12, R246, 0x96, !PT ;  /* 0x0000000c05027c12 */ /* 0x000fc8000f8e96f6 */
[----:B------:R-:W-:Y:S01]  /*16d40*/  LOP3.LUT R0, R7, UR10, R4, 0x96, !PT ;  /* 0x0000000a07007c12 */ /* 0x000fe2000f8e9604 */
        /* <DEDUP_REMOVED lines=36> */
[----:B------:R-:W-:Y:S02]  /*16f90*/  @!P2 HFMA2.BF16_V2 R72, -RZ.H0_H0, RZ.H0_H0, -R34.H0_H0 ;  /* 0x200000ffff48a231 */ /* 0x000fe40000340922 */
[----:B------:R-:W-:Y:S01]  /*16fa0*/  @!P4 HFMA2.BF16_V2 R73, -RZ.H0_H0, RZ.H0_H0, -R26.H0_H0 ;  /* 0x200000ffff49c231 */ /* 0x000fe2000034091a */
[----:B--2---:R-:W1:Y:S02]  /*16fb0*/  LDSM.16.MT88.4 R16, [R189+0xa000] ;  /* 0x00a00000bd10783b */ /* 0x004e640000004200 */
[-C--:B-1----:R-:W-:Y:S08]  /*16fc0*/  HMMA.16816.F32.BF16 R168, R8, R16.reuse, R168 ;  /* 0x0000001008a8723c */ /* 0x082ff000000418a8 */
[C---:B------:R-:W-:Y:S08]  /*16fd0*/  HMMA.16816.F32.BF16 R152, R4.reuse, R16, R152 ;  /* 0x000000100498723c */ /* 0x040ff00000041898 */
[-C--:B------:R-:W-:Y:S08]  /*16fe0*/  HMMA.16816.F32.BF16 R148, R4, R18.reuse, R148 ;  /* 0x000000120494723c */ /* 0x080ff00000041894 */
[----:B------:R-:W-:Y:S01]  /*16ff0*/  HMMA.16816.F32.BF16 R36, R8, R18, R232 ;  /* 0x000000120824723c */ /* 0x000fe200000418e8 */
[----:B---3--:R-:W1:Y:S01]  /*17000*/  LDSM.16.MT88.4 R16, [R191+0xa000] ;  /* 0x00a00000bf10783b */ /* 0x008e620000004200 */
[----:B------:R-:W-:Y:S01]  /*17010*/  @!P3 HFMA2.BF16_V2 R74, -RZ.H0_H0, RZ.H0_H0, -R27.H0_H0 ;  /* 0x200000ffff4ab231 */ /* 0x000fe2000034091b */
[----:B------:R-:W-:Y:S01]  /*17020*/  @!P2 PRMT R34, R72, 0x5410, RZ ;  /* 0x000054104822a816 */ /* 0x000fe200000000ff */
[----:B------:R-:W-:Y:S01]  /*17030*/  IMAD.MOV.U32 R72, RZ, RZ, R203 ;  /* 0x000000ffff487224 */ /* 0x000fe200078e00cb */
[----:B------:R-:W-:Y:S01]  /*17040*/  PRMT R48, R27, 0x5410, R26 ;  /* 0x000054101b307816 */ /* 0x000fe2000000001a */
[----:B------:R2:W5:Y:S01]  /*17050*/  LDL.LU R203, [R1+0xf4] ;  /* 0x0000f40001cb7983 */ /* 0x0005620000300800 */
[----:B------:R-:W-:Y:S01]  /*17060*/  @!P4 PRMT R26, R73, 0x5410, RZ ;  /* 0x00005410491ac816 */ /* 0x000fe200000000ff */
[----:B------:R-:W-:Y:S01]  /*17070*/  IMAD.MOV.U32 R73, RZ, RZ, R202 ;  /* 0x000000ffff497224 */ /* 0x000fe200078e00ca */
[----:B------:R-:W-:Y:S01]  /*17080*/  @!P3 PRMT R27, R74, 0x5410, RZ ;  /* 0x000054104a1bb816 */ /* 0x000fe200000000ff */
[----:B------:R2:W5:Y:S01]  /*17090*/  LDL.LU R202, [R1+0xf0] ;  /* 0x0000f00001ca7983 */ /* 0x0005620000300800 */
[----:B------:R-:W-:-:S02]  /*170a0*/  IMAD.MOV.U32 R74, RZ, RZ, R201 ;  /* 0x000000ffff4a7224 */ /* 0x000fc400078e00c9 */
[----:B------:R-:W-:Y:S01]  /*170b0*/  IMAD.MOV.U32 R101, RZ, RZ, R69 ;  /* 0x000000ffff657224 */ /* 0x000fe200078e0045 */
[----:B------:R2:W5:Y:S01]  /*170c0*/  LDL.LU R201, [R1+0xec] ;  /* 0x0000ec0001c97983 */ /* 0x0005620000300800 */
[-C--:B-1----:R-:W-:Y:S08]  /*170d0*/  HMMA.16816.F32.BF16 R160, R8, R16.reuse, R160 ;  /* 0x0000001008a0723c */ /* 0x082ff000000418a0 */
[C---:B------:R-:W-:Y:S08]  /*170e0*/  HMMA.16816.F32.BF16 R144, R4.reuse, R16, R144 ;  /* 0x000000100490723c */ /* 0x040ff00000041890 */
[-C--:B------:R-:W-:Y:S08]  /*170f0*/  HMMA.16816.F32.BF16 R140, R4, R18.reuse, R140 ;  /* 0x00000012048c723c */ /* 0x080ff0000004188c */
[----:B------:R-:W-:Y:S01]  /*17100*/  HMMA.16816.F32.BF16 R40, R8, R18, R236 ;  /* 0x000000120828723c */ /* 0x000fe200000418ec */
[----:B----4-:R-:W1:Y:S01]  /*17110*/  LDSM.16.MT88.4 R16, [R194+0xa000] ;  /* 0x00a00000c210783b */ /* 0x010e620000004200 */
        /* <DEDUP_REMOVED lines=20> */
[----:B------:R-:W-:-:S03]  /*17260*/  IMAD.MOV.U32 R58, RZ, RZ, R188 ;  /* 0x000000ffff3a7224 */ /* 0x000fc600078e00bc */
[----:B------:R2:W5:Y:S01]  /*17270*/  LDL.LU R192, [R1+0xd0] ;  /* 0x0000d00001c07983 */ /* 0x0005620000300800 */
[----:B------:R-:W-:-:S03]  /*17280*/  IMAD.MOV.U32 R235, RZ, RZ, R55 ;  /* 0x000000ffffeb7224 */ /* 0x000fc600078e0037 */
[----:B------:R2:W5:Y:S01]  /*17290*/  LDL.LU R190, [R1+0xcc] ;  /* 0x0000cc0001be7983 */ /* 0x0005620000300800 */
[----:B------:R-:W-:-:S03]  /*172a0*/  IMAD.MOV.U32 R236, RZ, RZ, R53 ;  /* 0x000000ffffec7224 */ /* 0x000fc600078e0035 */
[----:B------:R2:W5:Y:S01]  /*172b0*/  LDL.LU R188, [R1+0xc8] ;  /* 0x0000c80001bc7983 */ /* 0x0005620000300800 */
[----:B-1----:R-:W-:Y:S01]  /*172c0*/  HMMA.16816.F32.BF16 R52, R4, R16, R64 ;  /* 0x000000100434723c */ /* 0x002fe20000041840 */
[----:B------:R-:W-:Y:S02]  /*172d0*/  IMAD.MOV.U32 R232, RZ, RZ, R58 ;  /* 0x000000ffffe87224 */ /* 0x000fe400078e003a */
[----:B------:R-:W-:Y:S02]  /*172e0*/  IMAD.MOV.U32 R234, RZ, RZ, R57 ;  /* 0x000000ffffea7224 */ /* 0x000fe400078e0039 */
[----:B------:R-:W-:Y:S02]  /*172f0*/  IMAD.MOV.U32 R237, RZ, RZ, R47 ;  /* 0x000000ffffed7224 */ /* 0x000fe400078e002f */
[----:B------:R-:W-:Y:S01]  /*17300*/  IMAD.MOV.U32 R238, RZ, RZ, R45 ;  /* 0x000000ffffee7224 */ /* 0x000fe200078e002d */
[----:B------:R-:W-:Y:S01]  /*17310*/  HMMA.16816.F32.BF16 R60, R8, R18, R60 ;  /* 0x00000012083c723c */ /* 0x000fe2000004183c */
[----:B------:R-:W-:-:S02]  /*17320*/  IMAD.MOV.U32 R239, RZ, RZ, R44 ;  /* 0x000000ffffef7224 */ /* 0x000fc400078e002c */
[----:B------:R-:W-:-:S05]  /*17330*/  IMAD.MOV.U32 R65, RZ, RZ, R56 ;  /* 0x000000ffff417224 */ /* 0x000fca00078e0038 */
[----:B------:R-:W-:Y:S08]  /*17340*/  HMMA.16816.F32.BF16 R44, R8, R16, R72 ;  /* 0x00000010082c723c */ /* 0x000ff00000041848 */
[----:B------:R-:W-:Y:S01]  /*17350*/  HMMA.16816.F32.BF16 R56, R4, R18, R116 ;  /* 0x000000120438723c */ /* 0x000fe20000041874 */
[----:B------:R-:W1:Y:S01]  /*17360*/  LDSM.16.MT88.4 R16, [R193+0xa000] ;  /* 0x00a00000c110783b */ /* 0x000e620000004200 */
[----:B------:R-:W-:-:S02]  /*17370*/  IMAD.MOV.U32 R233, RZ, RZ, R83 ;  /* 0x000000ffffe97224 */ /* 0x000fc400078e0053 */
[----:B------:R-:W-:Y:S02]  /*17380*/  IMAD.MOV.U32 R64, RZ, RZ, R82 ;  /* 0x000000ffff407224 */ /* 0x000fe400078e0052 */
[----:B------:R-:W-:Y:S02]  /*17390*/  IMAD.MOV.U32 R67, RZ, RZ, R79 ;  /* 0x000000ffff437224 */ /* 0x000fe400078e004f */
[-C--:B-1----:R-:W-:Y:S07]  /*173a0*/  HMMA.16816.F32.BF16 R72, R4, R16.reuse, R156 ;  /* 0x000000100448723c */ /* 0x082fee000004189c */
[----:B------:R-:W-:Y:S01]  /*173b0*/  IMAD.MOV.U32 R156, RZ, RZ, R78 ;  /* 0x000000ffff9c7224 */ /* 0x000fe200078e004e */
[----:B------:R-:W-:Y:S01]  /*173c0*/  HMMA.16816.F32.BF16 R68, R8, R16, R68 ;  /* 0x000000100844723c */ /* 0x000fe20000041844 */
[----:B------:R-:W-:-:S02]  /*173d0*/  IMAD.MOV.U32 R158, RZ, RZ, R77 ;  /* 0x000000ffff9e7224 */ /* 0x000fc400078e004d */
[----:B------:R-:W-:-:S05]  /*173e0*/  IMAD.MOV.U32 R159, RZ, RZ, R81 ;  /* 0x000000ffff9f7224 */ /* 0x000fca00078e0051 */
[-C--:B------:R-:W-:Y:S01]  /*173f0*/  HMMA.16816.F32.BF16 R76, R4, R18.reuse, R164 ;  /* 0x00000012044c723c */ /* 0x080fe200000418a4 */
[----:B------:R-:W-:Y:S01]  /*17400*/  IMAD.MOV.U32 R66, RZ, RZ, R85 ;  /* 0x000000ffff427224 */ /* 0x000fe200078e0055 */
[----:B------:R-:W-:Y:S06]  /*17410*/  LDSM.16.MT88.4 R164, [R189+0xa800] ;  /* 0x00a80000bda4783b */ /* 0x000fec0000004200 */
[----:B------:R-:W-:Y:S01]  /*17420*/  HMMA.16816.F32.BF16 R80, R8, R18, R92 ;  /* 0x000000120850723c */ /* 0x000fe2000004185c */
[----:B------:R-:W1:Y:S01]  /*17430*/  LDSM.16.MT88.4 R16, [R189+0xb000] ;  /* 0x00b00000bd10783b */ /* 0x000e620000004200 */
[----:B------:R-:W-:-:S06]  /*17440*/  IMAD.MOV.U32 R157, RZ, RZ, R84 ;  /* 0x000000ffff9d7224 */ /* 0x000fcc00078e0054 */
[-C--:B-1----:R-:W-:Y:S08]  /*17450*/  HMMA.16816.F32.BF16 R84, R4, R16.reuse, R184 ;  /* 0x000000100454723c */ /* 0x082ff000000418b8 */
[----:B------:R-:W-:Y:S08]  /*17460*/  HMMA.16816.F32.BF16 R204, R8, R16, R204 ;  /* 0x0000001008cc723c */ /* 0x000ff000000418cc */
[-C--:B------:R-:W-:Y:S08]  /*17470*/  HMMA.16816.F32.BF16 R92, R4, R18.reuse, R224 ;  /* 0x00000012045c723c */ /* 0x080ff000000418e0 */
[----:B------:R-:W-:Y:S01]  /*17480*/  HMMA.16816.F32.BF16 R184, R8, R18, R232 ;  /* 0x0000001208b8723c */ /* 0x000fe200000418e8 */
[----:B------:R-:W1:Y:S01]  /*17490*/  LDSM.16.MT88.4 R16, [R191+0xb000] ;  /* 0x00b00000bf10783b */ /* 0x000e620000004200 */
[----:B------:R-:W-:-:S06]  /*174a0*/  IMAD.WIDE.U32 R2, R15, -0x2daee0ad, RZ ;  /* 0xd2511f530f027825 */ /* 0x000fcc00078e00ff */
[----:B-1----:R-:W-:Y:S08]  /*174b0*/  HMMA.16816.F32.BF16 R232, R8, R16, R100 ;  /* 0x0000001008e8723c */ /* 0x002ff00000041864 */
[C---:B------:R-:W-:Y:S08]  /*174c0*/  HMMA.16816.F32.BF16 R100, R4.reuse, R18, R228 ;  /* 0x000000120464723c */ /* 0x040ff000000418e4 */
[----:B------:R-:W-:Y:S08]  /*174d0*/  HMMA.16816.F32.BF16 R88, R4, R16, R88 ;  /* 0x000000100458723c */ /* 0x000ff00000041858 */
[----:B------:R-:W-:Y:S01]  /*174e0*/  HMMA.16816.F32.BF16 R228, R8, R18, R20 ;  /* 0x0000001208e4723c */ /* 0x000fe20000041814 */
[----:B------:R-:W1:Y:S04]  /*174f0*/  LDSM.16.MT88.4 R20, [R194+0xb000] ;  /* 0x00b00000c214783b */ /* 0x000e680000004200 */
[----:B------:R-:W3:Y:S01]  /*17500*/  LDSM.16.MT88.4 R16, [R193+0xb000] ;  /* 0x00b00000c110783b */ /* 0x000ee20000004200 */
[----:B------:R-:W-:-:S02]  /*17510*/  LOP3.LUT R0, R3, UR16, R24, 0x96, !PT ;  /* 0x0000001003007c12 */ /* 0x000fc4000f8e9618 */
[----:B------:R-:W-:-:S04]  /*17520*/  LOP3.LUT R3, R2, 0xffff, RZ, 0xc0, !PT ;  /* 0x0000ffff02037812 */ /* 0x000fc800078ec0ff */
[----:B------:R-:W-:Y:S01]  /*17530*/  SHF.R.U32.HI R3, RZ, 0x8, R3 ;  /* 0x00000008ff037819 */ /* 0x000fe20000011603 */
[C---:B-1----:R-:W-:Y:S08]  /*17540*/  HMMA.16816.F32.BF16 R104, R4.reuse, R20, R104 ;  /* 0x000000140468723c */ /* 0x042ff00000041868 */
        /* <DEDUP_REMOVED lines=9> */
[----:B------:R-:W1:Y:S01]  /*175e0*/  LDSM.16.MT88.4 R156, [R191+0xa800] ;  /* 0x00a80000bf9c783b */ /* 0x000e620000004200 */
[----:B------:R-:W-:-:S05]  /*175f0*/  SHF.R.U32.HI R3, RZ, 0x10, R0 ;  /* 0x00000010ff037819 */ /* 0x000fca0000011600 */
[----:B------:R-:W-:Y:S01]  /*17600*/  HMMA.16816.F32.BF16 R236, R8, R16, R236 ;  /* 0x0000001008ec723c */ /* 0x000fe200000418ec */
[----:B------:R-:W-:-:S07]  /*17610*/  LOP3.LUT R6, R0, 0xff, RZ, 0xc0, !PT ;  /* 0x000000ff00067812 */ /* 0x000fce00078ec0ff */
[C---:B------:R-:W-:Y:S01]  /*17620*/  HMMA.16816.F32.BF16 R20, R8.reuse, R22, R64 ;  /* 0x000000160814723c */ /* 0x040fe20000041840 */
[----:B------:R-:W-:Y:S01]  /*17630*/  SHF.R.U32.HI R5, RZ, 0x18, R0 ;  /* 0x00000018ff057819 */ /* 0x000fe20000011600 */
[----:B------:R-:W-:Y:S06]  /*17640*/  LDSM.16.MT88.4 R64, [R193+0xa800] ;  /* 0x00a80000c140783b */ /* 0x000fec0000004200 */
        /* <DEDUP_REMOVED lines=14> */
[----:B------:R-:W-:Y:S01]  /*17730*/  HMMA.16816.F32.BF16 R168, R128, R164, R168 ;  /* 0x000000a480a8723c */ /* 0x000fe200000418a8 */
[----:B------:R-:W-:Y:S01]  /*17740*/  LOP3.LUT R124, R2, R51, RZ, 0xc0, !PT ;  /* 0x00000033027c7212 */ /* 0x000fe200078ec0ff */
[----:B------:R-:W-:Y:S01]  /*17750*/  LDSM.16.MT88.4 R96, [R191+0xb800] ;  /* 0x00b80000bf60783b */ /* 0x000fe20000004200 */
[----:B------:R-:W-:-:S03]  /*17760*/  LOP3.LUT R125, R3, R48, RZ, 0xc0, !PT ;  /* 0x00000030037d7212 */ /* 0x000fc600078ec0ff */
[----:B------:R-:W3:Y:S02]  /*17770*/  LDSM.16.MT88.4 R48, [R194+0xa800] ;  /* 0x00a80000c230783b */ /* 0x000ee40000004200 */
[----:B-1----:R-:W-:Y:S02]  /*17780*/  HMMA.16816.F32.BF16 R160, R128, R156, R160 ;  /* 0x0000009c80a0723c */ /* 0x002fe400000418a0 */
[----:B------:R-:W-:Y:S06]  /*17790*/  LDSM.16.MT88.4 R4, [R193+0xb800] ;  /* 0x00b80000c104783b */ /* 0x000fec0000004200 */
[C---:B------:R-:W-:Y:S08]  /*177a0*/  HMMA.16816.F32.BF16 R152, R124.reuse, R164, R152 ;  /* 0x000000a47c98723c */ /* 0x040ff00000041898 */
[-C--:B------:R-:W-:Y:S08]  /*177b0*/  HMMA.16816.F32.BF16 R148, R124, R166.reuse, R148 ;  /* 0x000000a67c94723c */ /* 0x080ff00000041894 */
[----:B------:R-:W-:Y:S08]  /*177c0*/  HMMA.16816.F32.BF16 R164, R128, R166, R36 ;  /* 0x000000a680a4723c */ /* 0x000ff00000041824 */
        /* <DEDUP_REMOVED lines=11> */
[----:B------:R-:W1:Y:S04]  /*17880*/  LDSM.16.MT88.4 R80, [R189+0xb800] ;  /* 0x00b80000bd50783b */ /* 0x000e680000004200 */
        /* <DEDUP_REMOVED lines=13> */
[----:B------:R-:W-:Y:S01]  /*17960*/  STG.E.U16 [R30.64+-0x9e], R133 ;  /* 0xffff62851e007986 */ /* 0x000fe2000c10151c */
[----:B------:R-:W-:-:S03]  /*17970*/  UISETP.GT.AND UP0, UPT, UR33, UR18, UPT ;  /* 0x000000122100728c */ /* 0x000fc6000bf04270 */
[----:B------:R-:W-:Y:S04]  /*17980*/  STG.E.U16 [R28.64+-0xa0], R27 ;  /* 0xffff601b1c007986 */ /* 0x000fe8000c10151c */
[----:B------:R-:W-:Y:S04]  /*17990*/  STG.E.U16 [R28.64+-0x9e], R26 ;  /* 0xffff621a1c007986 */ /* 0x000fe8000c10151c */
[----:B------:R-:W-:Y:S04]  /*179a0*/  STG.E.U16 [R12.64+-0x90], R174 ;  /* 0xffff70ae0c007986 */ /* 0x000fe8000c10151c */
[----:B------:R-:W-:Y:S04]  /*179b0*/  STG.E.U16 [R12.64+-0x8e], R173 ;  /* 0xffff72ad0c007986 */ /* 0x000fe8000c10151c */
[----:B------:R-:W-:Y:S04]  /*179c0*/  STG.E.U16 [R32.64+-0x90], R172 ;  /* 0xffff70ac20007986 */ /* 0x000fe8000c10151c */
[----:B------:R3:W-:Y:S04]  /*179d0*/  STG.E.U16 [R32.64+-0x8e], R139 ;  /* 0xffff728b20007986 */ /* 0x0007e8000c10151c */
[----:B------:R4:W-:Y:S04]  /*179e0*/  STG.E.U16 [R30.64+-0x90], R132 ;  /* 0xffff70841e007986 */ /* 0x0009e8000c10151c */
[----:B------:R2:W-:Y:S04]  /*179f0*/  STG.E.U16 [R30.64+-0x8e], R35 ;  /* 0xffff72231e007986 */ /* 0x0005e8000c10151c */
[----:B------:R2:W-:Y:S04]  /*17a00*/  STG.E.U16 [R28.64+-0x90], R183 ;  /* 0xffff70b71c007986 */ /* 0x0005e8000c10151c */
[----:B------:R2:W-:Y:S01]  /*17a10*/  STG.E.U16 [R28.64+-0x8e], R34 ;  /* 0xffff72221c007986 */ /* 0x0005e2000c10151c */
[----:B------:R-:W-:Y:S01]  /*17a20*/  PLOP3.LUT P2, PT, PT, PT, UP0, 0x80, 0x0 ;  /* 0x000000000000781c */ /* 0x000fe20003f4f008 */
[----:B------:R-:W-:Y:S01]  /*17a30*/  FADD.FTZ R0, R208, R251 ;  /* 0x000000fbd0007221 */ /* 0x000fe20000010000 */
[----:B-1----:R-:W-:Y:S01]  /*17a40*/  HMMA.16816.F32.BF16 R76, R124, R82, R92 ;  /* 0x000000527c4c723c */ /* 0x002fe2000004185c */
[----:B------:R-:W-:Y:S01]  /*17a50*/  FADD.FTZ R210, R210, R252 ;  /* 0x000000fcd2d27221 */ /* 0x000fe20000010000 */
[----:B------:R-:W-:Y:S01]  /*17a60*/  IADD3 RZ, P3, R12, -0x100, RZ ;  /* 0xffffff000cff7810 */ /* 0x000fe20007f7e0ff */
[----:B------:R-:W-:-:S02]  /*17a70*/  FADD.FTZ R208, R242, R250 ;  /* 0x000000faf2d07221 */ /* 0x000fc40000010000 */
[----:B------:R-:W-:-:S03]  /*17a80*/  FADD.FTZ R0, R240, R0 ;  /* 0x00000000f0007221 */ /* 0x000fc60000010000 */
[----:B------:R-:W-:Y:S01]  /*17a90*/  HMMA.16816.F32.BF16 R72, R124, R80, R84 ;  /* 0x000000507c48723c */ /* 0x000fe20000041854 */
[----:B------:R-:W-:Y:S01]  /*17aa0*/  FADD.FTZ R210, R243, R210 ;  /* 0x000000d2f3d27221 */ /* 0x000fe20000010000 */
[----:B---3--:R-:W-:-:S06]  /*17ab0*/  IADD3.X R139, R13, -0x1, RZ, P3, !PT ;  /* 0xffffffff0d8b7810 */ /* 0x008fcc0001ffe4ff */
        /* <DEDUP_REMOVED lines=9> */
[----:B----4-:R-:W-:Y:S02]  /*17b50*/  IMAD.MOV.U32 R132, RZ, RZ, R222 ;  /* 0x000000ffff847224 */ /* 0x010fe400078e00de */
[----:B------:R-:W-:-:S05]  /*17b60*/  IMAD.MOV.U32 R133, RZ, RZ, R212 ;  /* 0x000000ffff857224 */ /* 0x000fca00078e00d4 */
[----:B------:R-:W-:Y:S08]  /*17b70*/  HMMA.16816.F32.BF16 R124, R124, R6, R116 ;  /* 0x000000067c7c723c */ /* 0x000ff00000041874 */
[C---:B------:R-:W-:Y:S08]  /*17b80*/  HMMA.16816.F32.BF16 R68, R128.reuse, R80, R204 ;  /* 0x000000508044723c */ /* 0x040ff000000418cc */
[----:B------:R-:W-:Y:S01]  /*17b90*/  HMMA.16816.F32.BF16 R84, R128, R96, R232 ;  /* 0x000000608054723c */ /* 0x000fe200000418e8 */
[----:B------:R-:W-:-:S07]  /*17ba0*/  IADD3 R204, R12, -0x100, RZ ;  /* 0xffffff000ccc7810 */ /* 0x000fce0007ffe0ff */
[C---:B------:R-:W-:Y:S08]  /*17bb0*/  HMMA.16816.F32.BF16 R100, R128.reuse, R112, R224 ;  /* 0x000000708064723c */ /* 0x040ff000000418e0 */
[C---:B------:R-:W-:Y:S08]  /*17bc0*/  HMMA.16816.F32.BF16 R80, R128.reuse, R82, R184 ;  /* 0x000000528050723c */ /* 0x040ff000000418b8 */
[C---:B------:R-:W-:Y:S08]  /*17bd0*/  HMMA.16816.F32.BF16 R96, R128.reuse, R98, R228 ;  /* 0x000000628060723c */ /* 0x040ff000000418e4 */
[C---:B------:R-:W-:Y:S08]  /*17be0*/  HMMA.16816.F32.BF16 R112, R128.reuse, R114, R20 ;  /* 0x000000728070723c */ /* 0x040ff00000041814 */
[C---:B------:R-:W-:Y:S08]  /*17bf0*/  HMMA.16816.F32.BF16 R116, R128.reuse, R4, R236 ;  /* 0x000000048074723c */ /* 0x040ff000000418ec */
[----:B------:R-:W-:Y:S01]  /*17c00*/  HMMA.16816.F32.BF16 R128, R128, R6, R16 ;  /* 0x000000068080723c */ /* 0x000fe20000041810 */
[----:B------:R-:W-:Y:S07]  /*17c10*/  @!P2 BRA `(.L_x_2063) ;  /* 0x000055700000a947 */ /* 0x000fee0003800000 */
[----:B--2---:R-:W2:Y:S04]  /*17c20*/  LDL.64 R14, [R1+0xb8] ;  /* 0x0000b800010e7983 */ /* 0x004ea80000100a00 */
        /* <DEDUP_REMOVED lines=138> */
[----:B------:R-:W-:Y:S08]  /*184d0*/  HMMA.16816.F32.BF16 R180, R4, R18, R176 ;  /* 0x0000001204b4723c */ /* 0x000ff000000418b0 */
[----:B--2---:R-:W-:Y:S08]  /*184e0*/  HMMA.16816.F32.BF16 R176, R8, R16, R132 ;  /* 0x0000001008b0723c */ /* 0x004ff00000041884 */
        /* <DEDUP_REMOVED lines=53> */
.L_x_2075:
[----:B------:R-:W-:Y:S05]  /*18840*/  BSYNC B0 ;  /* 0x0000000000007941 */ /* 0x000fea0003800000 */
.L_x_2074:
[----:B------:R-:W0:Y:S02]  /*18850*/  LDGDEPBAR ;  /* 0x00000000000079af */ /* 0x000e240000000000 */
.L_x_2073:
[----:B-1----:R-:W3:Y:S01]  /*18860*/  LDL.LU.64 R4, [R1+0x68] ;  /* 0x0000680001047983 */ /* 0x002ee20000300a00 */
[----:B--2---:R-:W-:-:S03]  /*18870*/  IMAD.U32 R2, RZ, RZ, UR33 ;  /* 0x00000021ff027e24 */ /* 0x004fc6000f8e00ff */
[----:B------:R-:W1:Y:S01]  /*18880*/  S2R R3, SR_TID.X ;  /* 0x0000000000037919 */ /* 0x000e620000002100 */
[----:B------:R-:W-:-:S03]  /*18890*/  LOP3.LUT R0, R0, 0xfffffffe, RZ, 0xc0, !PT ;  /* 0xfffffffe00007812 */ /* 0x000fc600078ec0ff */
[----:B------:R2:W-:Y:S04]  /*188a0*/  STL.64 [R1+0x100], R30 ;  /* 0x0001001e01007387 */ /* 0x0005e80000100a00 */
[----:B------:R-:W-:Y:S04]  /*188b0*/  STL [R1+0xfc], R28 ;  /* 0x0000fc1c01007387 */ /* 0x000fe80000100800 */
[----:B------:R-:W-:Y:S04]  /*188c0*/  STL [R1+0xf8], R29 ;  /* 0x0000f81d01007387 */ /* 0x000fe80000100800 */
[----:B------:R-:W-:Y:S04]  /*188d0*/  STL [R1+0xf4], R203 ;  /* 0x0000f4cb01007387 */ /* 0x000fe80000100800 */
[----:B------:R-:W-:Y:S01]  /*188e0*/  STL [R1+0xf0], R202 ;  /* 0x0000f0ca01007387 */ /* 0x000fe20000100800 */
[----:B-1----:R-:W-:-:S03]  /*188f0*/  IMAD.SHL.U32 R3, R3, 0x2, RZ ;  /* 0x0000000203037824 */ /* 0x002fc600078e00ff */
[----:B------:R-:W-:Y:S02]  /*18900*/  STL [R1+0xec], R201 ;  /* 0x0000ecc901007387 */ /* 0x000fe40000100800 */
[----:B------:R-:W-:Y:S02]  /*18910*/  LOP3.LUT R3, R3, 0x6, RZ, 0xc0, !PT ;  /* 0x0000000603037812 */ /* 0x000fe400078ec0ff */
[----:B------:R-:W-:Y:S03]  /*18920*/  STL [R1+0xe8], R200 ;  /* 0x0000e8c801007387 */ /* 0x000fe60000100800 */
[----:B------:R-:W-:Y:S01]  /*18930*/  IMAD R2, R2, 0x20, R3 ;  /* 0x0000002002027824 */ /* 0x000fe200078e0203 */
[----:B------:R-:W-:Y:S04]  /*18940*/  STL [R1+0xe4], R199 ;  /* 0x0000e4c701007387 */ /* 0x000fe80000100800 */
[----:B------:R-:W-:Y:S01]  /*18950*/  IADD3 R3, R2, 0x1, RZ ;  /* 0x0000000102037810 */ /* 0x000fe20007ffe0ff */
[----:B------:R-:W-:Y:S03]  /*18960*/  STL [R1+0xe0], R198 ;  /* 0x0000e0c601007387 */ /* 0x000fe60000100800 */
[C---:B------:R-:W-:Y:S01]  /*18970*/  ISETP.GE.AND P1, PT, R3.reuse, R218, PT ;  /* 0x000000da0300720c */ /* 0x040fe20003f26270 */
[----:B------:R-:W-:Y:S03]  /*18980*/  STL [R1+0xdc], R197 ;  /* 0x0000dcc501007387 */ /* 0x000fe60000100800 */
[C---:B------:R-:W-:Y:S01]  /*18990*/  ISETP.LT.OR P1, PT, R3.reuse, R214, P1 ;  /* 0x000000d60300720c */ /* 0x040fe20000f21670 */
[----:B------:R-:W-:Y:S01]  /*189a0*/  STL [R1+0xd8], R196 ;  /* 0x0000d8c401007387 */ /* 0x000fe20000100800 */
[----:B------:R-:W-:-:S02]  /*189b0*/  ISETP.GE.AND P2, PT, R3, R220, PT ;  /* 0x000000dc0300720c */ /* 0x000fc40003f46270 */
[C---:B------:R-:W-:Y:S01]  /*189c0*/  ISETP.GE.AND P3, PT, R2.reuse, R220, PT ;  /* 0x000000dc0200720c */ /* 0x040fe20003f66270 */
[----:B------:R-:W-:Y:S01]  /*189d0*/  STL [R1+0xd4], R195 ;  /* 0x0000d4c301007387 */ /* 0x000fe20000100800 */
[C---:B------:R-:W-:Y:S02]  /*189e0*/  ISETP.GE.AND P4, PT, R3.reuse, R221, PT ;  /* 0x000000dd0300720c */ /* 0x040fe40003f86270 */
[CC--:B------:R-:W-:Y:S01]  /*189f0*/  ISETP.LT.OR P2, PT, R3.reuse, R216.reuse, P2 ;  /* 0x000000d80300720c */ /* 0x0c0fe20001741670 */
[----:B------:R-:W-:Y:S01]  /*18a00*/  STL [R1+0xd0], R192 ;  /* 0x0000d0c001007387 */ /* 0x000fe20000100800 */
[----:B------:R-:W-:Y:S02]  /*18a10*/  ISETP.LT.OR P3, PT, R2, R216, P3 ;  /* 0x000000d80200720c */ /* 0x000fe40001f61670 */
[----:B------:R-:W-:Y:S01]  /*18a20*/  ISETP.LT.OR P4, PT, R3, R217, P4 ;  /* 0x000000d90300720c */ /* 0x000fe20002781670 */
[----:B------:R-:W-:Y:S01]  /*18a30*/  STL [R1+0xcc], R190 ;  /* 0x0000ccbe01007387 */ /* 0x000fe20000100800 */
[----:B------:R-:W-:-:S02]  /*18a40*/  @P1 LOP3.LUT R0, R0, 0x1, RZ, 0xfc, !PT ;  /* 0x0000000100001812 */ /* 0x000fc400078efcff */
[----:B------:R-:W-:Y:S01]  /*18a50*/  FSEL R16, R174, -INF , !P3 ;  /* 0xff800000ae107808 */ /* 0x000fe20005800000 */
[----:B------:R-:W-:Y:S01]  /*18a60*/  STL [R1+0xc8], R188 ;  /* 0x0000c8bc01007387 */ /* 0x000fe20000100800 */
[----:B------:R-:W-:Y:S02]  /*18a70*/  FSEL R23, R175, -INF , !P2 ;  /* 0xff800000af177808 */ /* 0x000fe40005000000 */
[----:B------:R-:W-:Y:S01]  /*18a80*/  ISETP.GE.AND P0, PT, R3, R219, PT ;  /* 0x000000db0300720c */ /* 0x000fe20003f06270 */
[----:B--2---:R-:W2:Y:S01]  /*18a90*/  LDL.LU.64 R30, [R1+0x30] ;  /* 0x00003000011e7983 */ /* 0x004ea20000300a00 */
[C---:B------:R-:W-:Y:S02]  /*18aa0*/  ISETP.GE.AND P5, PT, R2.reuse, R221, PT ;  /* 0x000000dd0200720c */ /* 0x040fe40003fa6270 */
[----:B------:R-:W-:Y:S01]  /*18ab0*/  ISETP.GE.AND P1, PT, R2, R219, PT ;  /* 0x000000db0200720c */ /* 0x000fe20003f26270 */
[----:B------:R-:W4:Y:S01]  /*18ac0*/  LDL.LU.64 R236, [R1+0xc0] ;  /* 0x0000c00001ec7983 */ /* 0x000f220000300a00 */
[----:B------:R-:W-:-:S02]  /*18ad0*/  FSEL R15, R173, -INF , !P4 ;  /* 0xff800000ad0f7808 */ /* 0x000fc40006000000 */
[----:B------:R-:W-:Y:S02]  /*18ae0*/  ISETP.LT.OR P0, PT, R3, R215, P0 ;  /* 0x000000d70300720c */ /* 0x000fe40000701670 */
[C---:B------:R-:W-:Y:S02]  /*18af0*/  ISETP.LT.OR P5, PT, R2.reuse, R217, P5 ;  /* 0x000000d90200720c */ /* 0x040fe40002fa1670 */
[C---:B------:R-:W-:Y:S02]  /*18b00*/  ISETP.LT.OR P4, PT, R2.reuse, R215, P1 ;  /* 0x000000d70200720c */ /* 0x040fe40000f81670 */
[----:B------:R-:W-:Y:S02]  /*18b10*/  IADD3 R3, R2, 0x9, RZ ;  /* 0x0000000902037810 */ /* 0x000fe40007ffe0ff */
[----:B------:R-:W-:Y:S02]  /*18b20*/  FSEL R7, R172, -INF , !P5 ;  /* 0xff800000ac077808 */ /* 0x000fe40006800000 */
[----:B------:R-:W-:-:S02]  /*18b30*/  FSEL R24, R204, -INF , !P4 ;  /* 0xff800000cc187808 */ /* 0x000fc40006000000 */
[C---:B------:R-:W-:Y:S02]  /*18b40*/  ISETP.GE.AND P4, PT, R3.reuse, R221, PT ;  /* 0x000000dd0300720c */ /* 0x040fe40003f86270 */
[C---:B------:R-:W-:Y:S02]  /*18b50*/  ISETP.GE.AND P5, PT, R3.reuse, R218, PT ;  /* 0x000000da0300720c */ /* 0x040fe40003fa6270 */
[C---:B------:R-:W-:Y:S02]  /*18b60*/  ISETP.LT.OR P4, PT, R3.reuse, R217, P4 ;  /* 0x000000d90300720c */ /* 0x040fe40002781670 */
[----:B------:R-:W-:Y:S02]  /*18b70*/  ISETP.LT.OR P5, PT, R3, R214, P5 ;  /* 0x000000d60300720c */ /* 0x000fe40002fa1670 */
[----:B------:R-:W-:Y:S02]  /*18b80*/  FSEL R27, R205, -INF , !P0 ;  /* 0xff800000cd1b7808 */ /* 0x000fe40004000000 */
[----:B------:R-:W-:-:S02]  /*18b90*/  FSEL R11, R137, -INF , !P4 ;  /* 0xff800000890b7808 */ /* 0x000fc40006000000 */
[----:B------:R-:W-:Y:S01]  /*18ba0*/  LOP3.LUT R0, R0, 0xffffffbf, RZ, 0xc0, !PT ;  /* 0xffffffbf00007812 */ /* 0x000fe200078ec0ff */
[----:B---3--:R-:W-:Y:S01]  /*18bb0*/  IMAD.MOV.U32 R230, RZ, RZ, R4 ;  /* 0x000000ffffe67224 */ /* 0x008fe200078e0004 */
[----:B------:R-:W-:Y:S01]  /*18bc0*/  IADD3 R4, R2, 0x8, RZ ;  /* 0x0000000802047810 */ /* 0x000fe20007ffe0ff */
[----:B------:R-:W-:-:S03]  /*18bd0*/  IMAD.MOV.U32 R231, RZ, RZ, R5 ;  /* 0x000000ffffe77224 */ /* 0x000fc600078e0005 */
[C---:B------:R-:W-:Y:S02]  /*18be0*/  ISETP.GE.AND P2, PT, R4.reuse, R221, PT ;  /* 0x000000dd0400720c */ /* 0x040fe40003f46270 */
[C---:B------:R-:W-:Y:S02]  /*18bf0*/  ISETP.GE.AND P3, PT, R4.reuse, R220, PT ;  /* 0x000000dc0400720c */ /* 0x040fe40003f66270 */
[C---:B------:R-:W-:Y:S02]  /*18c00*/  ISETP.LT.OR P2, PT, R4.reuse, R217, P2 ;  /* 0x000000d90400720c */ /* 0x040fe40001741670 */
[----:B------:R-:W-:Y:S02]  /*18c10*/  ISETP.LT.OR P3, PT, R4, R216, P3 ;  /* 0x000000d80400720c */ /* 0x000fe40001f61670 */
[----:B------:R-:W-:Y:S02]  /*18c20*/  FSEL R14, R136, -INF , !P2 ;  /* 0xff800000880e7808 */ /* 0x000fe40005000000 */
[----:B------:R-:W-:-:S02]  /*18c30*/  FSEL R22, R138, -INF , !P3 ;  /* 0xff8000008a167808 */ /* 0x000fc40005800000 */
[C---:B------:R-:W-:Y:S02]  /*18c40*/  ISETP.GE.AND P2, PT, R3.reuse, R220, PT ;  /* 0x000000dc0300720c */ /* 0x040fe40003f46270 */
[C---:B------:R-:W-:Y:S02]  /*18c50*/  ISETP.GE.AND P3, PT, R3.reuse, R219, PT ;  /* 0x000000db0300720c */ /* 0x040fe40003f66270 */
[C---:B------:R-:W-:Y:S02]  /*18c60*/  ISETP.LT.OR P2, PT, R3.reuse, R216, P2 ;  /* 0x000000d80300720c */ /* 0x040fe40001741670 */
[----:B------:R-:W-:Y:S02]  /*18c70*/  ISETP.LT.OR P3, PT, R3, R215, P3 ;  /* 0x000000d70300720c */ /* 0x000fe40001f61670 */
[----:B------:R-:W-:Y:S02]  /*18c80*/  IADD3 R3, R2, 0x10, RZ ;  /* 0x0000001002037810 */ /* 0x000fe40007ffe0ff */
[----:B------:R-:W-:-:S02]  /*18c90*/  ISETP.GE.AND P1, PT, R4, R219, PT ;  /* 0x000000db0400720c */ /* 0x000fc40003f26270 */
[C---:B------:R-:W-:Y:S02]  /*18ca0*/  ISETP.GE.AND P0, PT, R3.reuse, R221, PT ;  /* 0x000000dd0300720c */ /* 0x040fe40003f06270 */
[----:B------:R-:W-:Y:S02]  /*18cb0*/  ISETP.LT.OR P1, PT, R4, R215, P1 ;  /* 0x000000d70400720c */ /* 0x000fe40000f21670 */
[----:B------:R-:W-:Y:S02]  /*18cc0*/  ISETP.LT.OR P0, PT, R3, R217, P0 ;  /* 0x000000d90300720c */ /* 0x000fe40000701670 */
[----:B------:R-:W-:Y:S02]  /*18cd0*/  IADD3 R5, R2, 0x11, RZ ;  /* 0x0000001102057810 */ /* 0x000fe40007ffe0ff */
[----:B------:R-:W-:Y:S02]  /*18ce0*/  FSEL R21, R139, -INF , !P2 ;  /* 0xff8000008b157808 */ /* 0x000fe40005000000 */
[----:B------:R-:W-:-:S02]  /*18cf0*/  FSEL R26, R184, -INF , !P1 ;  /* 0xff800000b81a7808 */ /* 0x000fc40004800000 */
[----:B------:R-:W-:Y:S02]  /*18d00*/  FSEL R10, R176, -INF , !P0 ;  /* 0xff800000b00a7808 */ /* 0x000fe40004000000 */
[C---:B------:R-:W-:Y:S02]  /*18d10*/  ISETP.GE.AND P1, PT, R3.reuse, R220, PT ;  /* 0x000000dc0300720c */ /* 0x040fe40003f26270 */
[C---:B------:R-:W-:Y:S02]  /*18d20*/  ISETP.GE.AND P2, PT, R3.reuse, R219, PT ;  /* 0x000000db0300720c */ /* 0x040fe40003f46270 */
[-C--:B------:R-:W-:Y:S02]  /*18d30*/  ISETP.GE.AND P4, PT, R3, R218.reuse, PT ;  /* 0x000000da0300720c */ /* 0x080fe40003f86270 */
[----:B------:R-:W-:Y:S02]  /*18d40*/  ISETP.GE.AND P0, PT, R5, R221, PT ;  /* 0x000000dd0500720c */ /* 0x000fe40003f06270 */
[----:B------:R-:W-:-:S02]  /*18d50*/  ISETP.GE.AND P6, PT, R4, R218, PT ;  /* 0x000000da0400720c */ /* 0x000fc40003fc6270 */
[C---:B------:R-:W-:Y:S02]  /*18d60*/  ISETP.LT.OR P1, PT, R3.reuse, R216, P1 ;  /* 0x000000d80300720c */ /* 0x040fe40000f21670 */
[C---:B------:R-:W-:Y:S02]  /*18d70*/  ISETP.LT.OR P2, PT, R3.reuse, R215, P2 ;  /* 0x000000d70300720c */ /* 0x040fe40001741670 */
[-C--:B------:R-:W-:Y:S02]  /*18d80*/  ISETP.LT.OR P4, PT, R3, R214.reuse, P4 ;  /* 0x000000d60300720c */ /* 0x080fe40002781670 */
[----:B------:R-:W-:Y:S02]  /*18d90*/  ISETP.LT.OR P0, PT, R5, R217, P0 ;  /* 0x000000d90500720c */ /* 0x000fe40000701670 */
[----:B------:R-:W-:Y:S02]  /*18da0*/  IADD3 R3, R2, 0x18, RZ ;  /* 0x0000001802037810 */ /* 0x000fe40007ffe0ff */
[----:B------:R-:W-:-:S02]  /*18db0*/  ISETP.LT.OR P6, PT, R4, R214, P6 ;  /* 0x000000d60400720c */ /* 0x000fc400037c1670 */
[----:B------:R-:W-:Y:S02]  /*18dc0*/  FSEL R9, R177, -INF , !P0 ;  /* 0xff800000b1097808 */ /* 0x000fe40004000000 */
[----:B------:R-:W-:-:S04]  /*18dd0*/  ISETP.GE.AND P0, PT, R3, R221, PT ;  /* 0x000000dd0300720c */ /* 0x000fc80003f06270 */
[----:B------:R-:W-:-:S04]  /*18de0*/  ISETP.LT.OR P0, PT, R3, R217, P0 ;  /* 0x000000d90300720c */ /* 0x000fc80000701670 */
[----:B------:R-:W-:Y:S02]  /*18df0*/  FSEL R8, R132, -INF , !P0 ;  /* 0xff80000084087808 */ /* 0x000fe40004000000 */
[-C--:B------:R-:W-:Y:S02]  /*18e00*/  ISETP.GE.AND P0, PT, R3, R220.reuse, PT ;  /* 0x000000dc0300720c */ /* 0x080fe40003f06270 */
[----:B------:R-:W-:Y:S02]  /*18e10*/  FSEL R20, R178, -INF , !P1 ;  /* 0xff800000b2147808 */ /* 0x000fe40004800000 */
[----:B------:R-:W-:Y:S02]  /*18e20*/  @P6 LOP3.LUT R0, R0, 0x40, RZ, 0xfc, !PT ;  /* 0x0000004000006812 */ /* 0x000fe400078efcff */
[----:B------:R-:W-:Y:S02]  /*18e30*/  ISETP.GE.AND P1, PT, R5, R220, PT ;  /* 0x000000dc0500720c */ /* 0x000fe40003f26270 */
[----:B------:R-:W-:-:S02]  /*18e40*/  ISETP.LT.OR P0, PT, R3, R216, P0 ;  /* 0x000000d80300720c */ /* 0x000fc40000701670 */
[----:B------:R-:W-:Y:S02]  /*18e50*/  IADD3 R4, R2, 0x19, RZ ;  /* 0x0000001902047810 */ /* 0x000fe40007ffe0ff */
[----:B------:R-:W-:Y:S02]  /*18e60*/  LOP3.LUT R0, R0, 0xffffff7f, RZ, 0xc0, !PT ;  /* 0xffffff7f00007812 */ /* 0x000fe400078ec0ff */
[----:B------:R-:W-:Y:S02]  /*18e70*/  ISETP.LT.OR P1, PT, R5, R216, P1 ;  /* 0x000000d80500720c */ /* 0x000fe40000f21670 */
[----:B------:R-:W-:Y:S02]  /*18e80*/  FSEL R18, R134, -INF , !P0 ;  /* 0xff80000086127808 */ /* 0x000fe40004000000 */
[----:B------:R-:W-:Y:S02]  /*18e90*/  ISETP.GE.AND P0, PT, R4, R221, PT ;  /* 0x000000dd0400720c */ /* 0x000fe40003f06270 */
[----:B------:R-:W-:-:S02]  /*18ea0*/  @P5 LOP3.LUT R0, R0, 0x80, RZ, 0xfc, !PT ;  /* 0x0000008000005812 */ /* 0x000fc400078efcff */
[----:B------:R-:W-:Y:S02]  /*18eb0*/  FSEL R19, R179, -INF , !P1 ;  /* 0xff800000b3137808 */ /* 0x000fe40004800000 */
[----:B------:R-:W-:Y:S02]  /*18ec0*/  ISETP.GE.AND P1, PT, R2, R218, PT ;  /* 0x000000da0200720c */ /* 0x000fe40003f26270 */
[----:B------:R-:W-:Y:S02]  /*18ed0*/  ISETP.LT.OR P0, PT, R4, R217, P0 ;  /* 0x000000d90400720c */ /* 0x000fe40000701670 */
[----:B------:R-:W-:Y:S02]  /*18ee0*/  LOP3.LUT R0, R0, 0xfffffeff, RZ, 0xc0, !PT ;  /* 0xfffffeff00007812 */ /* 0x000fe400078ec0ff */
[----:B------:R-:W-:Y:S02]  /*18ef0*/  ISETP.LT.OR P6, PT, R2, R214, P1 ;  /* 0x000000d60200720c */ /* 0x000fe40000fc1670 */
[----:B------:R-:W-:-:S02]  /*18f00*/  FSEL R6, R133, -INF , !P0 ;  /* 0xff80000085067808 */ /* 0x000fc40004000000 */
[----:B------:R-:W-:Y:S02]  /*18f10*/  FMNMX.FTZ R2, R223, R7, !PT ;  /* 0x00000007df027209 */ /* 0x000fe40007810000 */
[----:B------:R-:W-:Y:S02]  /*18f20*/  ISETP.GE.AND P0, PT, R4, R220, PT ;  /* 0x000000dc0400720c */ /* 0x000fe40003f06270 */
[----:B------:R-:W-:Y:S02]  /*18f30*/  LOP3.LUT R0, R0, 0xffffffdf, RZ, 0xc0, !PT ;  /* 0xffffffdf00007812 */ /* 0x000fe400078ec0ff */
[----:B------:R-:W-:Y:S02]  /*18f40*/  FMNMX.FTZ R2, R15, R2, !PT ;  /* 0x000000020f027209 */ /* 0x000fe40007810000 */
[----:B------:R-:W-:Y:S02]  /*18f50*/  ISETP.LT.OR P0, PT, R4, R216, P0 ;  /* 0x000000d80400720c */ /* 0x000fe40000701670 */
[----:B------:R-:W-:-:S02]  /*18f60*/  @P2 LOP3.LUT R0, R0, 0x20, RZ, 0xfc, !PT ;  /* 0x0000002000002812 */ /* 0x000fc400078efcff */
[----:B------:R-:W-:Y:S02]  /*18f70*/  FMNMX.FTZ R2, R14, R2, !PT ;  /* 0x000000020e027209 */ /* 0x000fe40007810000 */
[----:B------:R-:W-:Y:S02]  /*18f80*/  FSEL R17, R135, -INF , !P0 ;  /* 0xff80000087117808 */ /* 0x000fe40004000000 */
[----:B------:R-:W-:Y:S02]  /*18f90*/  @P4 LOP3.LUT R0, R0, 0x100, RZ, 0xfc, !PT ;  /* 0x0000010000004812 */ /* 0x000fe400078efcff */
[----:B------:R-:W-:Y:S02]  /*18fa0*/  ISETP.GE.AND P0, PT, R5, R219, PT ;  /* 0x000000db0500720c */ /* 0x000fe40003f06270 */
[----:B------:R-:W-:Y:S02]  /*18fb0*/  FMNMX.FTZ R2, R11, R2, !PT ;  /* 0x000000020b027209 */ /* 0x000fe40007810000 */
[----:B------:R-:W-:-:S02]  /*18fc0*/  LOP3.LUT R0, R0, 0xfffffdff, RZ, 0xc0, !PT ;  /* 0xfffffdff00007812 */ /* 0x000fc400078ec0ff */
[----:B------:R-:W-:Y:S02]  /*18fd0*/  ISETP.LT.OR P0, PT, R5, R215, P0 ;  /* 0x000000d70500720c */ /* 0x000fe40000701670 */
[----:B------:R-:W-:Y:S02]  /*18fe0*/  FMNMX.FTZ R2, R10, R2, !PT ;  /* 0x000000020a027209 */ /* 0x000fe40007810000 */
[----:B------:R-:W-:Y:S02]  /*18ff0*/  @P6 LOP3.LUT R0, R0, 0x200, RZ, 0xfc, !PT ;  /* 0x0000020000006812 */ /* 0x000fe400078efcff */
[----:B------:R-:W-:Y:S02]  /*19000*/  FMNMX.FTZ R2, R9, R2, !PT ;  /* 0x0000000209027209 */ /* 0x000fe40007810000 */
[C---:B------:R-:W-:Y:S02]  /*19010*/  LOP3.LUT P6, RZ, R0.reuse, 0x20, RZ, 0xc0, !PT ;  /* 0x0000002000ff7812 */ /* 0x040fe400078cc0ff */
[----:B------:R-:W-:-:S02]  /*19020*/  LOP3.LUT R0, R0, 0xffffffef, RZ, 0xc0, !PT ;  /* 0xffffffef00007812 */ /* 0x000fc400078ec0ff */
[----:B------:R-:W-:Y:S02]  /*19030*/  FMNMX.FTZ R2, R8, R2, !PT ;  /* 0x0000000208027209 */ /* 0x000fe40007810000 */
[----:B------:R-:W-:Y:S02]  /*19040*/  @P0 LOP3.LUT R0, R0, 0x10, RZ, 0xfc, !PT ;  /* 0x0000001000000812 */ /* 0x000fe400078efcff */
[C---:B------:R-:W-:Y:S02]  /*19050*/  ISETP.GE.AND P0, PT, R3.reuse, R219, PT ;  /* 0x000000db0300720c */ /* 0x040fe40003f06270 */
[----:B------:R-:W-:Y:S02]  /*19060*/  FMNMX.FTZ R2, R6, R2, !PT ;  /* 0x0000000206027209 */ /* 0x000fe40007810000 */
[C---:B------:R-:W-:Y:S02]  /*19070*/  ISETP.GE.AND P2, PT, R3.reuse, R218, PT ;  /* 0x000000da0300720c */ /* 0x040fe40003f46270 */
[----:B------:R-:W-:-:S02]  /*19080*/  ISETP.LT.OR P4, PT, R3, R215, P0 ;  /* 0x000000d70300720c */ /* 0x000fc40000781670 */
[----:B------:R-:W-:Y:S02]  /*19090*/  ISETP.LT.OR P2, PT, R3, R214, P2 ;  /* 0x000000d60300720c */ /* 0x000fe40001741670 */
[----:B------:R-:W1:Y:S02]  /*190a0*/  SHFL.BFLY PT, R3, R2, 0x2, 0x1f ;  /* 0x0c401f0002037f89 */ /* 0x000e6400000e0000 */
[----:B-1----:R-:W-:-:S05]  /*190b0*/  FMNMX.FTZ R2, R2, R3, !PT ;  /* 0x0000000302027209 */ /* 0x002fca0007810000 */
[----:B------:R-:W1:Y:S01]  /*190c0*/  SHFL.BFLY PT, R3, R2, 0x1, 0x1f ;  /* 0x0c201f0002037f89 */ /* 0x000e6200000e0000 */
[----:B------:R-:W-:-:S04]  /*190d0*/  ISETP.GE.AND P0, PT, R4, R219, PT ;  /* 0x000000db0400720c */ /* 0x000fc80003f06270 */
[----:B------:R-:W-:Y:S02]  /*190e0*/  ISETP.LT.OR P5, PT, R4, R215, P0 ;  /* 0x000000d70400720c */ /* 0x000fe400007a1670 */
[----:B------:R-:W-:Y:S02]  /*190f0*/  FSEL R25, R185, -INF , !P3 ;  /* 0xff800000b9197808 */ /* 0x000fe40005800000 */
[----:B-1----:R-:W-:-:S04]  /*19100*/  FMNMX.FTZ R135, R2, R3, !PT ;  /* 0x0000000302877209 */ /* 0x002fc80007810000 */
[C---:B------:R-:W-:Y:S01]  /*19110*/  FSETP.NEU.FTZ.AND P0, PT, R135.reuse, -INF , PT ;  /* 0xff8000008700780b */ /* 0x040fe20003f1d000 */
        /* <DEDUP_REMOVED lines=9> */
[----:B------:R-:W-:Y:S01]  /*191b0*/  FFMA.FTZ R185, R6, c[0x0][0x23c], -R2 ;  /* 0x00008f0006b97a23 */ /* 0x000fe20000010802 */
[----:B------:R-:W-:-:S04]  /*191c0*/  FMNMX.FTZ R2, R213, R16, !PT ;  /* 0x00000010d5027209 */ /* 0x000fc80007810000 */
[----:B------:R-:W-:-:S04]  /*191d0*/  FMNMX.FTZ R2, R23, R2, !PT ;  /* 0x0000000217027209 */ /* 0x000fc80007810000 */
[----:B------:R-:W-:-:S04]  /*191e0*/  FMNMX.FTZ R2, R22, R2, !PT ;  /* 0x0000000216027209 */ /* 0x000fc80007810000 */
[----:B------:R-:W-:-:S04]  /*191f0*/  FMNMX.FTZ R2, R21, R2, !PT ;  /* 0x0000000215027209 */ /* 0x000fc80007810000 */
[----:B------:R-:W-:-:S04]  /*19200*/  FMNMX.FTZ R2, R20, R2, !PT ;  /* 0x0000000214027209 */ /* 0x000fc80007810000 */
[----:B------:R-:W-:-:S04]  /*19210*/  FMNMX.FTZ R2, R19, R2, !PT ;  /* 0x0000000213027209 */ /* 0x000fc80007810000 */
[----:B------:R-:W-:Y:S02]  /*19220*/  FMNMX.FTZ R2, R18, R2, !PT ;  /* 0x0000000212027209 */ /* 0x000fe40007810000 */
[----:B------:R-:W-:Y:S02]  /*19230*/  FSEL R3, R135, RZ, P0 ;  /* 0x000000ff87037208 */ /* 0x000fe40000000000 */
[----:B------:R-:W-:-:S03]  /*19240*/  FMNMX.FTZ R2, R17, R2, !PT ;  /* 0x0000000211027209 */ /* 0x000fc60007810000 */
[----:B------:R-:W-:Y:S02]  /*19250*/  FADD.FTZ R136, R223, -R3 ;  /* 0x80000003df887221 */ /* 0x000fe40000010000 */
[----:B------:R-:W1:Y:S02]  /*19260*/  SHFL.BFLY PT, R3, R2, 0x2, 0x1f ;  /* 0x0c401f0002037f89 */ /* 0x000e6400000e0000 */
[----:B-1----:R-:W-:-:S05]  /*19270*/  FMNMX.FTZ R2, R2, R3, !PT ;  /* 0x0000000302027209 */ /* 0x002fca0007810000 */
[----:B------:R-:W1:Y:S01]  /*19280*/  SHFL.BFLY PT, R3, R2, 0x1, 0x1f ;  /* 0x0c201f0002037f89 */ /* 0x000e6200000e0000 */
[-C--:B------:R-:W-:Y:S02]  /*19290*/  ISETP.GE.AND P3, PT, R5, R218.reuse, PT ;  /* 0x000000da0500720c */ /* 0x080fe40003f66270 */
[----:B------:R-:W-:Y:S02]  /*192a0*/  ISETP.GE.AND P1, PT, R4, R218, PT ;  /* 0x000000da0400720c */ /* 0x000fe40003f26270 */
[----:B-1----:R-:W-:-:S04]  /*192b0*/  FMNMX.FTZ R134, R2, R3, !PT ;  /* 0x0000000302867209 */ /* 0x002fc80007810000 */
[----:B------:R-:W-:-:S04]  /*192c0*/  FSETP.NEU.FTZ.AND P0, PT, R134, -INF , PT ;  /* 0xff8000008600780b */ /* 0x000fc80003f1d000 */
[----:B------:R-:W-:-:S05]  /*192d0*/  FSEL R2, R134, RZ, P0 ;  /* 0x000000ff86027208 */ /* 0x000fca0000000000 */
[----:B------:R-:W-:Y:S02]  /*192e0*/  FADD.FTZ R8, R213, -R2 ;  /* 0x80000002d5087221 */ /* 0x000fe40000010000 */
[----:B------:R-:W-:Y:S01]  /*192f0*/  FMUL.FTZ R2, R134, c[0x0][0x23c] ;  /* 0x00008f0086027a20 */ /* 0x000fe20000410000 */
[----:B------:R-:W-:-:S04]  /*19300*/  ISETP.LT.OR P3, PT, R5, R214, P3 ;  /* 0x000000d60500720c */ /* 0x000fc80001f61670 */
[----:B------:R-:W-:Y:S02]  /*19310*/  FSEL R2, R2, RZ, P0 ;  /* 0x000000ff02027208 */ /* 0x000fe40000000000 */
[----:B------:R-:W-:Y:S02]  /*19320*/  ISETP.LT.OR P1, PT, R4, R214, P1 ;  /* 0x000000d60400720c */ /* 0x000fe40000f21670 */
[----:B------:R-:W-:Y:S01]  /*19330*/  FSEL R5, R180, -INF , !P4 ;  /* 0xff800000b4057808 */ /* 0x000fe20006000000 */
[--C-:B------:R-:W-:Y:S01]  /*19340*/  FFMA.FTZ R3, R16, c[0x0][0x23c], -R2.reuse ;  /* 0x00008f0010037a23 */ /* 0x100fe20000010802 */
[----:B------:R-:W-:Y:S01]  /*19350*/  FSEL R4, R181, -INF , !P5 ;  /* 0xff800000b5047808 */ /* 0x000fe20006800000 */
[--C-:B------:R-:W-:Y:S02]  /*19360*/  FFMA.FTZ R23, R23, c[0x0][0x23c], -R2.reuse ;  /* 0x00008f0017177a23 */ /* 0x100fe40000010802 */
[--C-:B------:R-:W-:Y:S02]  /*19370*/  FFMA.FTZ R139, R22, c[0x0][0x23c], -R2.reuse ;  /* 0x00008f00168b7a23 */ /* 0x100fe40000010802 */
[----:B------:R-:W-:-:S02]  /*19380*/  FFMA.FTZ R172, R21, c[0x0][0x23c], -R2 ;  /* 0x00008f0015ac7a23 */ /* 0x000fc40000010802 */
[--C-:B------:R-:W-:Y:S02]  /*19390*/  FFMA.FTZ R174, R20, c[0x0][0x23c], -R2.reuse ;  /* 0x00008f0014ae7a23 */ /* 0x100fe40000010802 */
[--C-:B------:R-:W-:Y:S02]  /*193a0*/  FFMA.FTZ R179, R19, c[0x0][0x23c], -R2.reuse ;  /* 0x00008f0013b37a23 */ /* 0x100fe40000010802 */
[--C-:B------:R-:W-:Y:S02]  /*193b0*/  FFMA.FTZ R180, R18, c[0x0][0x23c], -R2.reuse ;  /* 0x00008f0012b47a23 */ /* 0x100fe40000010802 */
[----:B------:R-:W-:Y:S01]  /*193c0*/  FFMA.FTZ R181, R17, c[0x0][0x23c], -R2 ;  /* 0x00008f0011b57a23 */ /* 0x000fe20000010802 */
[----:B------:R-:W-:Y:S01]  /*193d0*/  FMNMX.FTZ R2, R212, R24, !PT ;  /* 0x00000018d4027209 */ /* 0x000fe20007810000 */
[----:B------:R-:W-:-:S03]  /*193e0*/  FMUL.FTZ R8, R8, c[0x0][0x23c] ;  /* 0x00008f0008087a20 */ /* 0x000fc60000410000 */
[----:B------:R-:W-:-:S04]  /*193f0*/  FMNMX.FTZ R2, R27, R2, !PT ;  /* 0x000000021b027209 */ /* 0x000fc80007810000 */
[----:B------:R-:W-:Y:S01]  /*19400*/  FMNMX.FTZ R2, R26, R2, !PT ;  /* 0x000000021a027209 */ /* 0x000fe20007810000 */
[----:B------:R-:W-:Y:S01]  /*19410*/  MUFU.EX2 R3, R3 ;  /* 0x0000000300037308 */ /* 0x000fe20000000800 */
[----:B------:R-:W-:Y:S02]  /*19420*/  LOP3.LUT P0, RZ, R0, 0x10, RZ, 0xc0, !PT ;  /* 0x0000001000ff7812 */ /* 0x000fe4000780c0ff */
[----:B------:R-:W-:Y:S02]  /*19430*/  FSEL R7, R224, -INF , !P6 ;  /* 0xff800000e0077808 */ /* 0x000fe40007000000 */
[----:B------:R-:W-:-:S03]  /*19440*/  FMNMX.FTZ R9, R25, R2, !PT ;  /* 0x0000000219097209 */ /* 0x000fc60007810000 */
[----:B------:R-:W1:Y:S01]  /*19450*/  MUFU.EX2 R8, R8 ;  /* 0x0000000800087308 */ /* 0x000e620000000800 */
[----:B------:R-:W-:Y:S02]  /*19460*/  FSEL R6, R225, -INF , !P0 ;  /* 0xff800000e1067808 */ /* 0x000fe40004000000 */
[----:B------:R-:W-:-:S05]  /*19470*/  FMNMX.FTZ R9, R7, R9, !PT ;  /* 0x0000000907097209 */ /* 0x000fca0007810000 */
[----:B------:R-:W3:Y:S01]  /*19480*/  MUFU.EX2 R2, R23 ;  /* 0x0000001700027308 */ /* 0x000ee20000000800 */
[----:B------:R-:W-:-:S04]  /*19490*/  FMNMX.FTZ R9, R6, R9, !PT ;  /* 0x0000000906097209 */ /* 0x000fc80007810000 */
[----:B------:R-:W-:Y:S01]  /*194a0*/  FMNMX.FTZ R9, R5, R9, !PT ;  /* 0x0000000905097209 */ /* 0x000fe20007810000 */
[----:B-1----:R-:W-:-:S03]  /*194b0*/  FFMA.FTZ R210, R210, R8, R3 ;  /* 0x00000008d2d27223 */ /* 0x002fc60000010003 */
[----:B------:R-:W-:Y:S01]  /*194c0*/  FMNMX.FTZ R133, R4, R9, !PT ;  /* 0x0000000904857209 */ /* 0x000fe20007810000 */
[C---:B---3--:R-:W-:Y:S01]  /*194d0*/  FADD.FTZ R138, R2.reuse, R210 ;  /* 0x000000d2028a7221 */ /* 0x048fe20000010000 */
[----:B------:R-:W-:-:S03]  /*194e0*/  F2FP.BF16.PACK_AB R21, R2, R3 ;  /* 0x000000030215723e */ /* 0x000fc600000010ff */
[----:B------:R-:W1:Y:S02]  /*194f0*/  SHFL.BFLY PT, R2, R133, 0x2, 0x1f ;  /* 0x0c401f0085027f89 */ /* 0x000e6400000e0000 */
[----:B-1----:R-:W-:-:S05]  /*19500*/  FMNMX.FTZ R133, R133, R2, !PT ;  /* 0x0000000285857209 */ /* 0x002fca0007810000 */
[----:B------:R-:W1:Y:S01]  /*19510*/  SHFL.BFLY PT, R2, R133, 0x1, 0x1f ;  /* 0x0c201f0085027f89 */ /* 0x000e6200000e0000 */
[----:B------:R-:W-:Y:S02]  /*19520*/  LOP3.LUT P6, RZ, R0, 0x200, RZ, 0xc0, !PT ;  /* 0x0000020000ff7812 */ /* 0x000fe400078cc0ff */
[----:B-1----:R-:W-:-:S04]  /*19530*/  FMNMX.FTZ R133, R133, R2, !PT ;  /* 0x0000000285857209 */ /* 0x002fc80007810000 */
[----:B------:R-:W-:-:S04]  /*19540*/  FSETP.NEU.FTZ.AND P0, PT, R133, -INF , PT ;  /* 0xff8000008500780b */ /* 0x000fc80003f1d000 */
[----:B------:R-:W-:-:S05]  /*19550*/  FSEL R2, R133, RZ, P0 ;  /* 0x000000ff85027208 */ /* 0x000fca0000000000 */
[----:B------:R-:W-:Y:S02]  /*19560*/  FADD.FTZ R10, R212, -R2 ;  /* 0x80000002d40a7221 */ /* 0x000fe40000010000 */
[----:B------:R-:W-:Y:S01]  /*19570*/  FMUL.FTZ R2, R133, c[0x0][0x23c] ;  /* 0x00008f0085027a20 */ /* 0x000fe20000410000 */
[----:B------:R-:W-:-:S04]  /*19580*/  FSEL R3, R206, -INF , !P6 ;  /* 0xff800000ce037808 */ /* 0x000fc80007000000 */
[----:B------:R-:W-:Y:S02]  /*19590*/  FSEL R2, R2, RZ, P0 ;  /* 0x000000ff02027208 */ /* 0x000fe40000000000 */
[C---:B------:R-:W-:Y:S02]  /*195a0*/  LOP3.LUT P0, RZ, R0.reuse, 0x1, RZ, 0xc0, !PT ;  /* 0x0000000100ff7812 */ /* 0x040fe4000780c0ff */
[----:B------:R-:W-:Y:S01]  /*195b0*/  LOP3.LUT P4, RZ, R0, 0x100, RZ, 0xc0, !PT ;  /* 0x0000010000ff7812 */ /* 0x000fe2000788c0ff */
[----:B------:R-:W-:Y:S01]  /*195c0*/  FFMA.FTZ R229, R4, c[0x0][0x23c], -R2 ;  /* 0x00008f0004e57a23 */ /* 0x000fe20000010802 */
[C---:B------:R-:W-:Y:S02]  /*195d0*/  LOP3.LUT P5, RZ, R0.reuse, 0x80, RZ, 0xc0, !PT ;  /* 0x0000008000ff7812 */ /* 0x040fe400078ac0ff */
[----:B------:R-:W-:Y:S02]  /*195e0*/  LOP3.LUT P6, RZ, R0, 0x40, RZ, 0xc0, !PT ;  /* 0x0000004000ff7812 */ /* 0x000fe400078cc0ff */
[----:B------:R-:W-:-:S02]  /*195f0*/  FSEL R4, R207, -INF , !P0 ;  /* 0xff800000cf047808 */ /* 0x000fc40004000000 */
[----:B------:R-:W-:Y:S01]  /*19600*/  FMNMX.FTZ R0, R222, R3, !PT ;  /* 0x00000003de007209 */ /* 0x000fe20007810000 */
[--C-:B------:R-:W-:Y:S01]  /*19610*/  FFMA.FTZ R228, R5, c[0x0][0x23c], -R2.reuse ;  /* 0x00008f0005e47a23 */ /* 0x100fe20000010802 */
[----:B------:R-:W-:Y:S02]  /*19620*/  FSEL R5, R186, -INF , !P6 ;  /* 0xff800000ba057808 */ /* 0x000fe40007000000 */
[----:B------:R-:W-:Y:S02]  /*19630*/  FMNMX.FTZ R0, R4, R0, !PT ;  /* 0x0000000004007209 */ /* 0x000fe40007810000 */
[----:B------:R-:W-:Y:S02]  /*19640*/  FSEL R9, R187, -INF , !P5 ;  /* 0xff800000bb097808 */ /* 0x000fe40006800000 */
[----:B------:R-:W-:Y:S01]  /*19650*/  FMNMX.FTZ R0, R5, R0, !PT ;  /* 0x0000000005007209 */ /* 0x000fe20007810000 */
[--C-:B------:R-:W-:Y:S02]  /*19660*/  FFMA.FTZ R16, R24, c[0x0][0x23c], -R2.reuse ;  /* 0x00008f0018107a23 */ /* 0x100fe40000010802 */
[----:B------:R-:W-:-:S02]  /*19670*/  FFMA.FTZ R224, R6, c[0x0][0x23c], -R2 ;  /* 0x00008f0006e07a23 */ /* 0x000fc40000010802 */
[--C-:B------:R-:W-:Y:S02]  /*19680*/  FFMA.FTZ R18, R27, c[0x0][0x23c], -R2.reuse ;  /* 0x00008f001b127a23 */ /* 0x100fe40000010802 */
[--C-:B------:R-:W-:Y:S02]  /*19690*/  FFMA.FTZ R22, R26, c[0x0][0x23c], -R2.reuse ;  /* 0x00008f001a167a23 */ /* 0x100fe40000010802 */
[--C-:B------:R-:W-:Y:S02]  /*196a0*/  FFMA.FTZ R23, R25, c[0x0][0x23c], -R2.reuse ;  /* 0x00008f0019177a23 */ /* 0x100fe40000010802 */
[----:B------:R-:W-:Y:S01]  /*196b0*/  FFMA.FTZ R223, R7, c[0x0][0x23c], -R2 ;  /* 0x00008f0007df7a23 */ /* 0x000fe20000010802 */
[----:B------:R-:W-:Y:S01]  /*196c0*/  FMNMX.FTZ R2, R9, R0, !PT ;  /* 0x0000000009027209 */ /* 0x000fe20007810000 */
[----:B------:R-:W-:Y:S01]  /*196d0*/  FMUL.FTZ R6, R10, c[0x0][0x23c] ;  /* 0x00008f000a067a20 */ /* 0x000fe20000410000 */
[----:B------:R-:W-:Y:S01]  /*196e0*/  FSEL R10, R226, -INF , !P4 ;  /* 0xff800000e20a7808 */ /* 0x000fe20006000000 */
[----:B------:R-:W-:Y:S01]  /*196f0*/  MUFU.EX2 R16, R16 ;  /* 0x0000001000107308 */ /* 0x000fe20000000800 */
[----:B------:R-:W-:-:S02]  /*19700*/  FSEL R11, R227, -INF , !P3 ;  /* 0xff800000e30b7808 */ /* 0x000fc40005800000 */
[----:B------:R-:W-:-:S05]  /*19710*/  FMNMX.FTZ R2, R10, R2, !PT ;  /* 0x000000020a027209 */ /* 0x000fca0007810000 */
[----:B------:R-:W1:Y:S01]  /*19720*/  MUFU.EX2 R0, R6 ;  /* 0x0000000600007308 */ /* 0x000e620000000800 */
[----:B------:R-:W-:Y:S02]  /*19730*/  FSEL R15, R182, -INF , !P2 ;  /* 0xff800000b60f7808 */ /* 0x000fe40005000000 */
[----:B------:R-:W-:Y:S02]  /*19740*/  FMNMX.FTZ R2, R11, R2, !PT ;  /* 0x000000020b027209 */ /* 0x000fe40007810000 */
[----:B------:R-:W-:Y:S02]  /*19750*/  FSEL R14, R183, -INF , !P1 ;  /* 0xff800000b70e7808 */ /* 0x000fe40004800000 */
[----:B------:R-:W-:-:S04]  /*19760*/  FMNMX.FTZ R2, R15, R2, !PT ;  /* 0x000000020f027209 */ /* 0x000fc80007810000 */
[----:B------:R-:W-:Y:S01]  /*19770*/  FMNMX.FTZ R2, R14, R2, !PT ;  /* 0x000000020e027209 */ /* 0x000fe20007810000 */
[-C--:B-1----:R-:W-:Y:S02]  /*19780*/  FFMA.FTZ R17, R208, R0.reuse, R16 ;  /* 0x00000000d0117223 */ /* 0x082fe40000010010 */
        /* <DEDUP_REMOVED lines=32> */
[----:B------:R-:W1:Y:S02]  /*19990*/  SHFL.BFLY PT, R0, R2, 0x2, 0x1f ;  /* 0x0c401f0002007f89 */ /* 0x000e6400000e0000 */
[----:B-1----:R-:W-:-:S05]  /*199a0*/  FMNMX.FTZ R0, R0, R2, !PT ;  /* 0x0000000200007209 */ /* 0x002fca0007810000 */
[----:B------:R-:W1:Y:S02]  /*199b0*/  SHFL.BFLY PT, R2, R0, 0x1, 0x1f ;  /* 0x0c201f0000027f89 */ /* 0x000e6400000e0000 */
[----:B-1----:R-:W-:-:S04]  /*199c0*/  FMNMX.FTZ R132, R0, R2, !PT ;  /* 0x0000000200847209 */ /* 0x002fc80007810000 */
[----:B------:R-:W-:-:S04]  /*199d0*/  FSETP.NEU.FTZ.AND P0, PT, R132, -INF , PT ;  /* 0xff8000008400780b */ /* 0x000fc80003f1d000 */
[----:B------:R-:W-:-:S05]  /*199e0*/  FSEL R0, R132, RZ, P0 ;  /* 0x000000ff84007208 */ /* 0x000fca0000000000 */
[----:B------:R-:W-:Y:S02]  /*199f0*/  FADD.FTZ R6, R222, -R0 ;  /* 0x80000000de067221 */ /* 0x000fe40000010000 */
[----:B------:R-:W-:-:S05]  /*19a00*/  FMUL.FTZ R0, R132, c[0x0][0x23c] ;  /* 0x00008f0084007a20 */ /* 0x000fca0000410000 */
[----:B------:R-:W-:-:S05]  /*19a10*/  FSEL R0, R0, RZ, P0 ;  /* 0x000000ff00007208 */ /* 0x000fca0000000000 */
[--C-:B------:R-:W-:Y:S02]  /*19a20*/  FFMA.FTZ R2, R4, c[0x0][0x23c], -R0.reuse ;  /* 0x00008f0004027a23 */ /* 0x100fe40000010800 */
[----:B------:R-:W-:Y:S02]  /*19a30*/  FFMA.FTZ R3, R3, c[0x0][0x23c], -R0 ;  /* 0x00008f0003037a23 */ /* 0x000fe40000010800 */
[----:B------:R1:W-:Y:S08]  /*19a40*/  MUFU.EX2 R7, R2 ;  /* 0x0000000200077308 */ /* 0x0003f00000000800 */
[----:B------:R3:W-:Y:S01]  /*19a50*/  MUFU.EX2 R19, R3 ;  /* 0x0000000300137308 */ /* 0x0007e20000000800 */
[----:B-1----:R-:W-:-:S07]  /*19a60*/  FMUL.FTZ R2, R6, c[0x0][0x23c] ;  /* 0x00008f0006027a20 */ /* 0x002fce0000410000 */
[----:B------:R-:W1:Y:S01]  /*19a70*/  MUFU.EX2 R2, R2 ;  /* 0x0000000200027308 */ /* 0x000e620000000800 */
[----:B---3--:R-:W-:-:S07]  /*19a80*/  FFMA.FTZ R3, R5, c[0x0][0x23c], -R0 ;  /* 0x00008f0005037a23 */ /* 0x008fce0000010800 */
[----:B------:R3:W1:Y:S02]  /*19a90*/  MUFU.EX2 R6, R3 ;  /* 0x0000000300067308 */ /* 0x0006640000000800 */
[----:B---3--:R-:W-:-:S06]  /*19aa0*/  FFMA.FTZ R3, R9, c[0x0][0x23c], -R0 ;  /* 0x00008f0009037a23 */ /* 0x008fcc0000010800 */
[----:B------:R3:W2:Y:S01]  /*19ab0*/  MUFU.EX2 R5, R3 ;  /* 0x0000000300057308 */ /* 0x0006a20000000800 */
[----:B-1----:R-:W-:-:S04]  /*19ac0*/  FFMA.FTZ R9, R209, R2, R19 ;  /* 0x00000002d1097223 */ /* 0x002fc80000010013 */
[----:B------:R-:W-:Y:S02]  /*19ad0*/  FADD.FTZ R9, R7, R9 ;  /* 0x0000000907097221 */ /* 0x000fe40000010000 */
[----:B---3--:R-:W-:-:S04]  /*19ae0*/  FFMA.FTZ R3, R10, c[0x0][0x23c], -R0 ;  /* 0x00008f000a037a23 */ /* 0x008fc80000010800 */
[----:B------:R1:W3:Y:S01]  /*19af0*/  MUFU.EX2 R4, R3 ;  /* 0x0000000300047308 */ /* 0x0002e20000000800 */
[--C-:B------:R-:W-:Y:S02]  /*19b00*/  FFMA.FTZ R73, R15, c[0x0][0x23c], -R0.reuse ;  /* 0x00008f000f497a23 */ /* 0x100fe40000010800 */
[--C-:B------:R-:W-:Y:S02]  /*19b10*/  FFMA.FTZ R76, R14, c[0x0][0x23c], -R0.reuse ;  /* 0x00008f000e4c7a23 */ /* 0x100fe40000010800 */
[----:B-1----:R-:W-:Y:S02]  /*19b20*/  FFMA.FTZ R3, R11, c[0x0][0x23c], -R0 ;  /* 0x00008f000b037a23 */ /* 0x002fe40000010800 */
[----:B------:R-:W-:-:S04]  /*19b30*/  FADD.FTZ R0, R6, R9 ;  /* 0x0000000906007221 */ /* 0x000fc80000010000 */
[----:B------:R-:W1:Y:S01]  /*19b40*/  MUFU.EX2 R3, R3 ;  /* 0x0000000300037308 */ /* 0x000e620000000800 */
[----:B--2---:R-:W-:Y:S01]  /*19b50*/  FADD.FTZ R0, R5, R0 ;  /* 0x0000000005007221 */ /* 0x004fe20000010000 */
[----:B------:R-:W-:-:S03]  /*19b60*/  F2FP.BF16.PACK_AB R88, R7, R19 ;  /* 0x000000130758723e */ /* 0x000fc600000010ff */
[----:B---3--:R-:W-:Y:S02]  /*19b70*/  FADD.FTZ R0, R4, R0 ;  /* 0x0000000004007221 */ /* 0x008fe40000010000 */
[----:B------:R-:W-:Y:S01]  /*19b80*/  IMAD.MOV.U32 R19, RZ, RZ, R188 ;  /* 0x000000ffff137224 */ /* 0x000fe200078e00bc */
[----:B------:R-:W-:Y:S01]  /*19b90*/  ULOP3.LUT UR4, UR33, UR31, URZ, 0x3c, !UPT ;  /* 0x0000001f21047292 */ /* 0x000fe2000f8e3c3f */
[----:B------:R-:W-:Y:S01]  /*19ba0*/  MUFU.EX2 R14, R137 ;  /* 0x00000089000e7308 */ /* 0x000fe20000000800 */
[C---:B-1----:R-:W-:Y:S02]  /*19bb0*/  FADD.FTZ R188, R3.reuse, R0 ;  /* 0x0000000003bc7221 */ /* 0x042fe40000010000 */
[----:B------:R-:W-:Y:S01]  /*19bc0*/  FMUL.FTZ R0, R136, c[0x0][0x23c] ;  /* 0x00008f0088007a20 */ /* 0x000fe20000410000 */
[----:B------:R-:W-:-:S04]  /*19bd0*/  F2FP.BF16.PACK_AB R77, R3, R4 ;  /* 0x00000004034d723e */ /* 0x000fc800000010ff */
[----:B------:R-:W1:Y:S01]  /*19be0*/  MUFU.EX2 R3, R18 ;  /* 0x0000001200037308 */ /* 0x000e620000000800 */
[----:B------:R-:W-:Y:S01]  /*19bf0*/  F2FP.BF16.PACK_AB R72, R5, R6 ;  /* 0x000000060548723e */ /* 0x000fe200000010ff */
[-C--:B------:R-:W-:Y:S02]  /*19c00*/  FMUL.FTZ R198, R94, R2.reuse ;  /* 0x000000025ec67220 */ /* 0x080fe40000410000 */
[----:B------:R-:W-:-:S04]  /*19c10*/  FMUL.FTZ R197, R95, R2 ;  /* 0x000000025fc57220 */ /* 0x000fc80000410000 */
[----:B------:R-:W2:Y:S01]  /*19c20*/  MUFU.EX2 R0, R0 ;  /* 0x0000000000007308 */ /* 0x000ea20000000800 */
[----:B------:R-:W-:Y:S02]  /*19c30*/  IMAD.MOV.U32 R9, RZ, RZ, R190 ;  /* 0x000000ffff097224 */ /* 0x000fe400078e00be */
[----:B------:R-:W-:Y:S02]  /*19c40*/  IMAD.MOV.U32 R6, RZ, RZ, R29 ;  /* 0x000000ffff067224 */ /* 0x000fe400078e001d */
[----:B------:R-:W-:Y:S02]  /*19c50*/  IMAD.MOV.U32 R94, RZ, RZ, R230 ;  /* 0x000000ffff5e7224 */ /* 0x000fe400078e00e6 */
[----:B------:R-:W-:Y:S02]  /*19c60*/  IMAD.MOV.U32 R95, RZ, RZ, R231 ;  /* 0x000000ffff5f7224 */ /* 0x000fe400078e00e7 */
        /* <DEDUP_REMOVED lines=30> */
[----:B------:R-:W-:Y:S01]  /*19e50*/  LOP3.LUT R2, R31, UR4, RZ, 0x3c, !PT ;  /* 0x000000041f027c12 */ /* 0x000fe2000f8e3cff */
[----:B------:R-:W-:-:S04]  /*19e60*/  IMAD.MOV.U32 R125, RZ, RZ, R232 ;  /* 0x000000ffff7d7224 */ /* 0x000fc800078e00e8 */
[----:B------:R-:W-:-:S04]  /*19e70*/  IMAD.WIDE.U32 R74, R2, -0x326172a9, RZ ;  /* 0xcd9e8d57024a7825 */ /* 0x000fc800078e00ff */
[----:B-1----:R-:W-:Y:S01]  /*19e80*/  FADD.FTZ R20, R3, R17 ;  /* 0x0000001103147221 */ /* 0x002fe20000010000 */
[----:B----4-:R-:W-:Y:S01]  /*19e90*/  LOP3.LUT R2, R75, UR15, R236, 0x96, !PT ;  /* 0x0000000f4b027c12 */ /* 0x010fe2000f8e96ec */
[----:B------:R-:W-:Y:S02]  /*19ea0*/  IMAD.MOV.U32 R17, RZ, RZ, R46 ;  /* 0x000000ffff117224 */ /* 0x000fe400078e002e */
[----:B------:R-:W-:Y:S02]  /*19eb0*/  IMAD.MOV.U32 R5, RZ, RZ, R120 ;  /* 0x000000ffff057224 */ /* 0x000fe400078e0078 */
[----:B------:R-:W-:Y:S02]  /*19ec0*/  IMAD.MOV.U32 R10, RZ, RZ, R233 ;  /* 0x000000ffff0a7224 */ /* 0x000fe400078e00e9 */
[----:B------:R-:W-:Y:S02]  /*19ed0*/  IMAD.MOV.U32 R107, RZ, RZ, R125 ;  /* 0x000000ffff6b7224 */ /* 0x000fe400078e007d */
[----:B------:R-:W-:-:S02]  /*19ee0*/  IMAD.MOV.U32 R78, RZ, RZ, R124 ;  /* 0x000000ffff4e7224 */ /* 0x000fc400078e007c */
[----:B------:R-:W-:Y:S02]  /*19ef0*/  IMAD.MOV.U32 R18, RZ, RZ, R241 ;  /* 0x000000ffff127224 */ /* 0x000fe400078e00f1 */
[----:B------:R-:W-:Y:S02]  /*19f00*/  IMAD.MOV.U32 R46, RZ, RZ, R240 ;  /* 0x000000ffff2e7224 */ /* 0x000fe400078e00f0 */
[-C--:B--2---:R-:W-:Y:S02]  /*19f10*/  FFMA.FTZ R15, R211, R0.reuse, R14 ;  /* 0x00000000d30f7223 */ /* 0x084fe4000001000e */
        /* <DEDUP_REMOVED lines=32> */
[----:B------:R-:W-:Y:S01]  /*1a120*/  LOP3.LUT R0, R245, UR14, R74, 0x96, !PT ;  /* 0x0000000ef5007c12 */ /* 0x000fe2000f8e964a */
[----:B------:R-:W-:-:S02]  /*1a130*/  IMAD.MOV.U32 R80, RZ, RZ, R94 ;  /* 0x000000ffff507224 */ /* 0x000fc400078e005e */
[----:B------:R-:W-:Y:S02]  /*1a140*/  IMAD.MOV.U32 R106, RZ, RZ, R5 ;  /* 0x000000ffff6a7224 */ /* 0x000fe400078e0005 */
[----:B------:R-:W-:-:S04]  /*1a150*/  IMAD.WIDE.U32 R48, R2, -0x2daee0ad, RZ ;  /* 0xd2511f5302307825 */ /* 0x000fc800078e00ff */
[----:B------:R-:W-:Y:S01]  /*1a160*/  IMAD.WIDE.U32 R4, R0, -0x2daee0ad, RZ ;  /* 0xd2511f5300047825 */ /* 0x000fe200078e00ff */
[----:B------:R-:W-:-:S04]  /*1a170*/  LOP3.LUT R2, R49, UR13, R80, 0x96, !PT ;  /* 0x0000000d31027c12 */ /* 0x000fc8000f8e9650 */
[----:B------:R-:W-:Y:S01]  /*1a180*/  LOP3.LUT R0, R5, UR11, R48, 0x96, !PT ;  /* 0x0000000b05007c12 */ /* 0x000fe2000f8e9630 */
[----:B------:R-:W-:Y:S01]  /*1a190*/  IMAD.MOV.U32 R81, RZ, RZ, R95 ;  /* 0x000000ffff517224 */ /* 0x000fe200078e005f */
[----:B------:R-:W-:Y:S01]  /*1a1a0*/  F2FP.BF16.PACK_AB R56, R3, R16 ;  /* 0x000000100338723e */ /* 0x000fe200000010ff */
[----:B------:R-:W-:Y:S02]  /*1a1b0*/  IMAD.MOV.U32 R95, RZ, RZ, R6 ;  /* 0x000000ffff5f7224 */ /* 0x000fe400078e0006 */
[----:B------:R-:W-:Y:S02]  /*1a1c0*/  IMAD.MOV.U32 R126, RZ, RZ, R7 ;  /* 0x000000ffff7e7224 */ /* 0x000fe400078e0007 */
[----:B------:R-:W-:-:S04]  /*1a1d0*/  IMAD.WIDE.U32 R2, R2, -0x326172a9, RZ ;  /* 0xcd9e8d5702027825 */ /* 0x000fc800078e00ff */
[----:B------:R-:W-:Y:S01]  /*1a1e0*/  IMAD.WIDE.U32 R6, R0, -0x326172a9, RZ ;  /* 0xcd9e8d5700067825 */ /* 0x000fe200078e00ff */
[----:B------:R-:W-:-:S04]  /*1a1f0*/  LOP3.LUT R3, R3, UR12, R244, 0x96, !PT ;  /* 0x0000000c03037c12 */ /* 0x000fc8000f8e96f4 */
[----:B------:R-:W-:Y:S01]  /*1a200*/  LOP3.LUT R0, R7, UR10, R2, 0x96, !PT ;  /* 0x0000000a07007c12 */ /* 0x000fe2000f8e9602 */
[----:B------:R-:W-:Y:S02]  /*1a210*/  IMAD.MOV.U32 R123, RZ, RZ, R19 ;  /* 0x000000ffff7b7224 */ /* 0x000fe400078e0013 */
[----:B------:R-:W-:Y:S02]  /*1a220*/  IMAD.MOV.U32 R94, RZ, RZ, R79 ;  /* 0x000000ffff5e7224 */ /* 0x000fe400078e004f */
[----:B------:R-:W-:Y:S02]  /*1a230*/  IMAD.MOV.U32 R19, RZ, RZ, R226 ;  /* 0x000000ffff137224 */ /* 0x000fe400078e00e2 */
[----:B------:R-:W-:Y:S01]  /*1a240*/  IMAD.MOV.U32 R79, RZ, RZ, R11 ;  /* 0x000000ffff4f7224 */ /* 0x000fe200078e000b */
[----:B------:R-:W1:Y:S01]  /*1a250*/  LDC.U8 R226, c[0x0][0x2d8] ;  /* 0x0000b600ffe27b82 */ /* 0x000e620000000000 */
[----:B------:R-:W-:Y:S02]  /*1a260*/  IMAD.MOV.U32 R122, RZ, RZ, R10 ;  /* 0x000000ffff7a7224 */ /* 0x000fe400078e000a */
[----:B------:R-:W-:-:S04]  /*1a270*/  IMAD.WIDE.U32 R2, R3, -0x2daee0ad, RZ ;  /* 0xd2511f5303027825 */ /* 0x000fc800078e00ff */
[----:B------:R-:W-:Y:S01]  /*1a280*/  IMAD.WIDE.U32 R10, R0, -0x2daee0ad, RZ ;  /* 0xd2511f53000a7825 */ /* 0x000fe200078e00ff */
[----:B------:R-:W-:-:S04]  /*1a290*/  LOP3.LUT R3, R3, UR9, R4, 0x96, !PT ;  /* 0x0000000903037c12 */ /* 0x000fc8000f8e9604 */
[----:B------:R-:W-:Y:S01]  /*1a2a0*/  LOP3.LUT R2, R11, UR7, R2, 0x96, !PT ;  /* 0x000000070b027c12 */ /* 0x000fe2000f8e9602 */
[----:B------:R-:W-:-:S04]  /*1a2b0*/  IMAD.WIDE.U32 R4, R3, -0x326172a9, RZ ;  /* 0xcd9e8d5703047825 */ /* 0x000fc800078e00ff */
[----:B------:R-:W-:-:S05]  /*1a2c0*/  IMAD.WIDE.U32 R2, R2, -0x326172a9, RZ ;  /* 0xcd9e8d5702027825 */ /* 0x000fca00078e00ff */
[----:B------:R-:W-:-:S04]  /*1a2d0*/  LOP3.LUT R0, R3, UR17, R4, 0x96, !PT ;  /* 0x0000001103007c12 */ /* 0x000fc8000f8e9604 */
[----:B------:R-:W-:-:S04]  /*1a2e0*/  LOP3.LUT R4, R0, 0xff, RZ, 0xc0, !PT ;  /* 0x000000ff00047812 */ /* 0x000fc800078ec0ff */
[----:B-1----:R-:W-:Y:S02]  /*1a2f0*/  ISETP.GE.U32.AND P6, PT, R226, R4, PT ;  /* 0x00000004e200720c */ /* 0x002fe40003fc6070 */
[----:B------:R-:W-:-:S04]  /*1a300*/  LOP3.LUT R4, R0, 0xffff, RZ, 0xc0, !PT ;  /* 0x0000ffff00047812 */ /* 0x000fc800078ec0ff */
[----:B------:R-:W-:-:S04]  /*1a310*/  SHF.R.U32.HI R4, RZ, 0x8, R4 ;  /* 0x00000008ff047819 */ /* 0x000fc80000011604 */
[----:B------:R-:W-:-:S04]  /*1a320*/  LOP3.LUT R4, R4, 0xffff, RZ, 0xc0, !PT ;  /* 0x0000ffff04047812 */ /* 0x000fc800078ec0ff */
[----:B------:R-:W-:Y:S02]  /*1a330*/  ISETP.GE.U32.AND P1, PT, R226, R4, PT ;  /* 0x00000004e200720c */ /* 0x000fe40003f26070 */
[--C-:B------:R-:W-:Y:S02]  /*1a340*/  SHF.R.U32.HI R4, RZ, 0x10, R0.reuse ;  /* 0x00000010ff047819 */ /* 0x100fe40000011600 */
[----:B------:R-:W-:-:S04]  /*1a350*/  SHF.R.U32.HI R0, RZ, 0x18, R0 ;  /* 0x00000018ff007819 */ /* 0x000fc80000011600 */
[----:B------:R-:W-:Y:S02]  /*1a360*/  ISETP.GE.U32.AND P3, PT, R226, R0, PT ;  /* 0x00000000e200720c */ /* 0x000fe40003f66070 */
[----:B------:R-:W-:-:S04]  /*1a370*/  LOP3.LUT R0, R2, 0xff, RZ, 0xc0, !PT ;  /* 0x000000ff02007812 */ /* 0x000fc800078ec0ff */
[----:B------:R-:W-:Y:S02]  /*1a380*/  ISETP.GE.U32.AND P2, PT, R226, R0, PT ;  /* 0x00000000e200720c */ /* 0x000fe40003f46070 */
[----:B------:R-:W-:-:S04]  /*1a390*/  SHF.R.U32.HI R0, RZ, 0x10, R2 ;  /* 0x00000010ff007819 */ /* 0x000fc80000011602 */
[----:B------:R-:W-:-:S04]  /*1a3a0*/  LOP3.LUT R0, R0, 0xff, RZ, 0xc0, !PT ;  /* 0x000000ff00007812 */ /* 0x000fc800078ec0ff */
[----:B------:R-:W-:Y:S02]  /*1a3b0*/  ISETP.GE.U32.AND P5, PT, R226, R0, PT ;  /* 0x00000000e200720c */ /* 0x000fe40003fa6070 */
[----:B------:R-:W1:Y:S01]  /*1a3c0*/  MUFU.EX2 R0, R173 ;  /* 0x000000ad00007308 */ /* 0x000e620000000800 */
[----:B------:R-:W-:Y:S02]  /*1a3d0*/  IMAD.MOV.U32 R127, RZ, RZ, R9 ;  /* 0x000000ffff7f7224 */ /* 0x000fe400078e0009 */
[----:B------:R-:W-:Y:S02]  /*1a3e0*/  IMAD.MOV.U32 R244, RZ, RZ, R126 ;  /* 0x000000fffff47224 */ /* 0x000fe400078e007e */
[----:B------:R-:W-:Y:S02]  /*1a3f0*/  IMAD.MOV.U32 R245, RZ, RZ, R127 ;  /* 0x000000fffff57224 */ /* 0x000fe400078e007f */
[----:B------:R-:W-:Y:S01]  /*1a400*/  IMAD.MOV.U32 R97, RZ, RZ, R95 ;  /* 0x000000ffff617224 */ /* 0x000fe200078e005f */
[----:B------:R-:W-:Y:S01]  /*1a410*/  LOP3.LUT R9, R5, UR8, R6, 0x96, !PT ;  /* 0x0000000805097c12 */ /* 0x000fe2000f8e9606 */
[----:B------:R-:W-:Y:S01]  /*1a420*/  IMAD.MOV.U32 R126, RZ, RZ, R107 ;  /* 0x000000ffff7e7224 */ /* 0x000fe200078e006b */
[----:B------:R-:W-:Y:S01]  /*1a430*/  LOP3.LUT R4, R4, 0xff, RZ, 0xc0, !PT ;  /* 0x000000ff04047812 */ /* 0x000fe200078ec0ff */
[----:B------:R-:W-:Y:S01]  /*1a440*/  IMAD.MOV.U32 R127, RZ, RZ, R106 ;  /* 0x000000ffff7f7224 */ /* 0x000fe200078e006a */
[----:B------:R-:W-:Y:S01]  /*1a450*/  LOP3.LUT R6, R2, 0xffff, RZ, 0xc0, !PT ;  /* 0x0000ffff02067812 */ /* 0x000fe200078ec0ff */
[----:B------:R-:W-:Y:S01]  /*1a460*/  IMAD.MOV.U32 R3, RZ, RZ, R97 ;  /* 0x000000ffff037224 */ /* 0x000fe200078e0061 */
[----:B------:R-:W-:Y:S01]  /*1a470*/  SHF.R.U32.HI R2, RZ, 0x18, R2 ;  /* 0x00000018ff027819 */ /* 0x000fe20000011602 */
[----:B------:R-:W-:Y:S01]  /*1a480*/  IMAD.MOV.U32 R7, RZ, RZ, R127 ;  /* 0x000000ffff077224 */ /* 0x000fe200078e007f */
[----:B------:R-:W-:Y:S01]  /*1a490*/  ISETP.GE.U32.AND P0, PT, R226, R4, PT ;  /* 0x00000004e200720c */ /* 0x000fe20003f06070 */
[----:B------:R-:W-:Y:S01]  /*1a4a0*/  IMAD.MOV.U32 R97, RZ, RZ, R126 ;  /* 0x000000ffff617224 */ /* 0x000fe200078e007e */
[----:B-1----:R-:W-:Y:S01]  /*1a4b0*/  F2FP.BF16.PACK_AB R4, R0, R14 ;  /* 0x0000000e0004723e */ /* 0x002fe200000010ff */
[----:B------:R-:W-:-:S02]  /*1a4c0*/  IMAD.MOV.U32 R84, RZ, RZ, R239 ;  /* 0x000000ffff547224 */ /* 0x000fc400078e00ef */
[-C--:B------:R-:W-:Y:S02]  /*1a4d0*/  FMUL.FTZ R126, R86, R8.reuse ;  /* 0x00000008567e7220 */ /* 0x080fe40000410000 */
[----:B------:R-:W-:Y:S01]  /*1a4e0*/  FMUL.FTZ R127, R87, R8 ;  /* 0x00000008577f7220 */ /* 0x000fe20000410000 */
[----:B------:R-:W-:Y:S01]  /*1a4f0*/  ISETP.GE.U32.AND P4, PT, R226, R2, PT ;  /* 0x00000002e200720c */ /* 0x000fe20003f86070 */
[----:B------:R-:W-:Y:S02]  /*1a500*/  FMUL.FTZ R239, R71, R8 ;  /* 0x0000000847ef7220 */ /* 0x000fe40000410000 */
[----:B------:R-:W-:Y:S02]  /*1a510*/  IMAD.MOV.U32 R86, RZ, RZ, R242 ;  /* 0x000000ffff567224 */ /* 0x000fe400078e00f2 */
[----:B------:R-:W-:Y:S02]  /*1a520*/  IMAD.MOV.U32 R87, RZ, RZ, R243 ;  /* 0x000000ffff577224 */ /* 0x000fe400078e00f3 */
[----:B------:R-:W-:-:S02]  /*1a530*/  IMAD.MOV.U32 R5, RZ, RZ, R122 ;  /* 0x000000ffff057224 */ /* 0x000fc400078e007a */
[----:B------:R-:W-:Y:S02]  /*1a540*/  IMAD.MOV.U32 R71, RZ, RZ, R234 ;  /* 0x000000ffff477224 */ /* 0x000fe400078e00ea */
[-C--:B------:R-:W-:Y:S02]  /*1a550*/  FMUL.FTZ R243, R99, R8.reuse ;  /* 0x0000000863f37220 */ /* 0x080fe40000410000 */
[----:B------:R-:W-:Y:S02]  /*1a560*/  IMAD.MOV.U32 R2, RZ, RZ, R17 ;  /* 0x000000ffff027224 */ /* 0x000fe400078e0011 */
[----:B------:R-:W-:Y:S01]  /*1a570*/  IMAD.MOV.U32 R99, RZ, RZ, R250 ;  /* 0x000000ffff637224 */ /* 0x000fe200078e00fa */
[----:B------:R-:W-:Y:S01]  /*1a580*/  PRMT R16, R4, 0x7610, R16 ;  /* 0x0000761004107816 */ /* 0x000fe20000000010 */
[-C--:B------:R-:W-:Y:S02]  /*1a590*/  FMUL.FTZ R242, R98, R8.reuse ;  /* 0x0000000862f27220 */ /* 0x080fe40000410000 */
[----:B------:R-:W-:-:S02]  /*1a5a0*/  FMUL.FTZ R250, R118, R8 ;  /* 0x0000000876fa7220 */ /* 0x000fc40000410000 */
[----:B------:R-:W-:Y:S02]  /*1a5b0*/  IMAD.MOV.U32 R14, RZ, RZ, R7 ;  /* 0x000000ffff0e7224 */ /* 0x000fe400078e0007 */
[----:B------:R-:W-:Y:S02]  /*1a5c0*/  IMAD.MOV.U32 R98, RZ, RZ, R86 ;  /* 0x000000ffff627224 */ /* 0x000fe400078e0056 */
[----:B------:R-:W-:Y:S02]  /*1a5d0*/  IMAD.MOV.U32 R118, RZ, RZ, R251 ;  /* 0x000000ffff767224 */ /* 0x000fe400078e00fb */
[----:B------:R-:W-:Y:S02]  /*1a5e0*/  FADD.FTZ R7, R0, R15 ;  /* 0x0000000f00077221 */ /* 0x000fe40000010000 */
[----:B------:R-:W-:Y:S02]  /*1a5f0*/  IMAD.MOV.U32 R86, RZ, RZ, R71 ;  /* 0x000000ffff567224 */ /* 0x000fe400078e0047 */
[----:B------:R-:W-:-:S02]  /*1a600*/  FMUL.FTZ R251, R119, R8 ;  /* 0x0000000877fb7220 */ /* 0x000fc40000410000 */
[----:B------:R-:W-:Y:S01]  /*1a610*/  IMAD.MOV.U32 R15, RZ, RZ, R5 ;  /* 0x000000ffff0f7224 */ /* 0x000fe200078e0005 */
[----:B------:R-:W-:Y:S01]  /*1a620*/  SHF.R.U32.HI R6, RZ, 0x8, R6 ;  /* 0x00000008ff067819 */ /* 0x000fe20000011606 */
[----:B------:R-:W-:Y:S01]  /*1a630*/  IMAD.MOV.U32 R71, RZ, RZ, R2 ;  /* 0x000000ffff477224 */ /* 0x000fe200078e0002 */
[----:B------:R-:W1:Y:S01]  /*1a640*/  MUFU.EX2 R5, R175 ;  /* 0x000000af00057308 */ /* 0x000e620000000800 */
[----:B------:R-:W-:Y:S01]  /*1a650*/  IMAD.MOV.U32 R119, RZ, RZ, R3 ;  /* 0x000000ffff777224 */ /* 0x000fe200078e0003 */
[----:B------:R-:W-:Y:S01]  /*1a660*/  PRMT R222, R4, 0x7632, R222 ;  /* 0x0000763204de7816 */ /* 0x000fe200000000de */
[----:B------:R-:W-:Y:S02]  /*1a670*/  IMAD.MOV.U32 R17, RZ, RZ, R110 ;  /* 0x000000ffff117224 */ /* 0x000fe400078e006e */
[----:B------:R-:W-:Y:S01]  /*1a680*/  IMAD.WIDE.U32 R2, R9, -0x2daee0ad, RZ ;  /* 0xd2511f5309027825 */ /* 0x000fe200078e00ff */
[----:B------:R-:W-:Y:S02]  /*1a690*/  @!P6 HFMA2.BF16_V2 R34, -RZ.H0_H0, RZ.H0_H0, -R16.H0_H0 ;  /* 0x200000ffff22e231 */ /* 0x000fe40000340910 */
[----:B------:R-:W2:Y:S01]  /*1a6a0*/  MUFU.EX2 R4, R176 ;  /* 0x000000b000047308 */ /* 0x000ea20000000800 */
[----:B------:R-:W-:Y:S01]  /*1a6b0*/  IMAD.MOV.U32 R9, RZ, RZ, R15 ;  /* 0x000000ffff097224 */ /* 0x000fe200078e000f */
[----:B------:R-:W-:Y:S01]  /*1a6c0*/  LOP3.LUT R6, R6, 0xffff, RZ, 0xc0, !PT ;  /* 0x0000ffff06067812 */ /* 0x000fe200078ec0ff */
[----:B------:R-:W-:Y:S01]  /*1a6d0*/  IMAD.MOV.U32 R15, RZ, RZ, R71 ;  /* 0x000000ffff0f7224 */ /* 0x000fe200078e0047 */
[----:B------:R-:W-:Y:S01]  /*1a6e0*/  LOP3.LUT R0, R3, UR16, R10, 0x96, !PT ;  /* 0x0000001003007c12 */ /* 0x000fe2000f8e960a */
[----:B------:R-:W-:-:S02]  /*1a6f0*/  IMAD.MOV.U32 R71, RZ, RZ, R17 ;  /* 0x000000ffff477224 */ /* 0x000fc400078e0011 */
[----:B------:R-:W-:Y:S01]  /*1a700*/  IMAD.MOV.U32 R17, RZ, RZ, R46 ;  /* 0x000000ffff117224 */ /* 0x000fe200078e002e */
[----:B------:R-:W-:Y:S02]  /*1a710*/  PRMT R46, R16, 0x5410, R222 ;  /* 0x00005410102e7816 */ /* 0x000fe400000000de */
[----:B------:R-:W-:Y:S02]  /*1a720*/  @!P6 PRMT R16, R34, 0x5410, RZ ;  /* 0x000054102210e816 */ /* 0x000fe400000000ff */
[----:B------:R-:W-:Y:S02]  /*1a730*/  ISETP.GE.U32.AND P6, PT, R226, R6, PT ;  /* 0x00000006e200720c */ /* 0x000fe40003fc6070 */
[----:B------:R-:W-:Y:S01]  /*1a740*/  SHF.R.U32.HI R6, RZ, 0x10, R0 ;  /* 0x00000010ff067819 */ /* 0x000fe20000011600 */
[----:B------:R-:W-:Y:S01]  /*1a750*/  @!P1 HFMA2.BF16_V2 R35, -RZ.H0_H0, RZ.H0_H0, -R222.H0_H0 ;  /* 0x200000ffff239231 */ /* 0x000fe200003409de */
[----:B------:R-:W-:Y:S02]  /*1a760*/  LOP3.LUT R11, R75, UR15, R248, 0x96, !PT ;  /* 0x0000000f4b0b7c12 */ /* 0x000fe4000f8e96f8 */
[----:B------:R-:W-:Y:S01]  /*1a770*/  LOP3.LUT R6, R6, 0xff, RZ, 0xc0, !PT ;  /* 0x000000ff06067812 */ /* 0x000fe200078ec0ff */
[----:B------:R-:W-:Y:S01]  /*1a780*/  IMAD.MOV.U32 R248, RZ, RZ, R116 ;  /* 0x000000fffff87224 */ /* 0x000fe200078e0074 */
[----:B------:R-:W-:Y:S01]  /*1a790*/  PRMT R213, R21, 0x7632, R213 ;  /* 0x0000763215d57816 */ /* 0x000fe200000000d5 */
[----:B------:R-:W-:-:S02]  /*1a7a0*/  IMAD.MOV.U32 R249, RZ, RZ, R117 ;  /* 0x000000fffff97224 */ /* 0x000fc400078e0075 */
[----:B------:R-:W-:Y:S01]  /*1a7b0*/  FMUL.FTZ R107, R51, R8 ;  /* 0x00000008336b7220 */ /* 0x000fe20000410000 */
[----:B------:R-:W-:Y:S01]  /*1a7c0*/  @!P1 PRMT R222, R35, 0x5410, RZ ;  /* 0x0000541023de9816 */ /* 0x000fe200000000ff */
[----:B------:R-:W-:Y:S02]  /*1a7d0*/  IMAD.MOV.U32 R116, RZ, RZ, R123 ;  /* 0x000000ffff747224 */ /* 0x000fe400078e007b */
[----:B------:R-:W-:Y:S02]  /*1a7e0*/  IMAD.MOV.U32 R96, RZ, RZ, R111 ;  /* 0x000000ffff607224 */ /* 0x000fe400078e006f */
[----:B------:R-:W-:Y:S02]  /*1a7f0*/  IMAD.MOV.U32 R117, RZ, RZ, R94 ;  /* 0x000000ffff757224 */ /* 0x000fe400078e005e */
[----:B------:R-:W-:Y:S02]  /*1a800*/  IMAD.MOV.U32 R85, RZ, RZ, R238 ;  /* 0x000000ffff557224 */ /* 0x000fe400078e00ee */
[----:B------:R-:W-:-:S02]  /*1a810*/  IMAD.MOV.U32 R51, RZ, RZ, R235 ;  /* 0x000000ffff337224 */ /* 0x000fc400078e00eb */
[----:B-1----:R-:W-:Y:S01]  /*1a820*/  FADD.FTZ R7, R5, R7 ;  /* 0x0000000705077221 */ /* 0x002fe20000010000 */
[----:B------:R-:W-:Y:S01]  /*1a830*/  ISETP.GE.U32.AND P1, PT, R226, R6, PT ;  /* 0x00000006e200720c */ /* 0x000fe20003f26070 */
[-C--:B------:R-:W-:Y:S01]  /*1a840*/  FMUL.FTZ R170, R170, R8.reuse ;  /* 0x00000008aaaa7220 */ /* 0x080fe20000410000 */
[----:B------:R-:W-:Y:S01]  /*1a850*/  PRMT R212, R21, 0x7610, R212 ;  /* 0x0000761015d47816 */ /* 0x000fe200000000d4 */
        /* <DEDUP_REMOVED lines=23> */
[C---:B--2---:R-:W-:Y:S01]  /*1a9d0*/  F2FP.BF16.PACK_AB R8, R4.reuse, R5 ;  /* 0x000000050408723e */ /* 0x044fe200000010ff */
[----:B------:R-:W-:Y:S01]  /*1a9e0*/  @!P3 HFMA2.BF16_V2 R36, -RZ.H0_H0, RZ.H0_H0, -R213.H0_H0 ;  /* 0x200000ffff24b231 */ /* 0x000fe200003409d5 */
[----:B------:R-:W-:Y:S01]  /*1a9f0*/  IMAD.MOV.U32 R21, RZ, RZ, R26 ;  /* 0x000000ffff157224 */ /* 0x000fe200078e001a */
[----:B------:R-:W1:Y:S01]  /*1aa00*/  MUFU.EX2 R6, R139 ;  /* 0x0000008b00067308 */ /* 0x000e620000000800 */
[----:B------:R-:W-:Y:S02]  /*1aa10*/  IMAD.MOV.U32 R10, RZ, RZ, R14 ;  /* 0x000000ffff0a7224 */ /* 0x000fe400078e000e */
[----:B------:R-:W-:Y:S01]  /*1aa20*/  FADD.FTZ R26, R4, R7 ;  /* 0x00000007041a7221 */ /* 0x000fe20000010000 */
[----:B------:R-:W-:Y:S01]  /*1aa30*/  LOP3.LUT R4, R0, 0xff, RZ, 0xc0, !PT ;  /* 0x000000ff00047812 */ /* 0x000fe200078ec0ff */
[----:B------:R-:W-:-:S03]  /*1aa40*/  IMAD.MOV.U32 R14, RZ, RZ, R99 ;  /* 0x000000ffff0e7224 */ /* 0x000fc600078e0063 */
[----:B------:R-:W2:Y:S01]  /*1aa50*/  MUFU.EX2 R5, R172 ;  /* 0x000000ac00057308 */ /* 0x000ea20000000800 */
[----:B------:R-:W-:Y:S01]  /*1aa60*/  IMAD.MOV.U32 R99, RZ, RZ, R51 ;  /* 0x000000ffff637224 */ /* 0x000fe200078e0033 */
[----:B------:R-:W-:Y:S02]  /*1aa70*/  PRMT R51, R212, 0x5410, R213 ;  /* 0x00005410d4337816 */ /* 0x000fe400000000d5 */
[----:B------:R-:W-:Y:S01]  /*1aa80*/  @!P3 PRMT R213, R36, 0x5410, RZ ;  /* 0x0000541024d5b816 */ /* 0x000fe200000000ff */
[----:B------:R-:W-:Y:S01]  /*1aa90*/  @!P0 HFMA2.BF16_V2 R37, -RZ.H0_H0, RZ.H0_H0, -R212.H0_H0 ;  /* 0x200000ffff258231 */ /* 0x000fe200003409d4 */
[----:B------:R-:W-:Y:S02]  /*1aaa0*/  ISETP.GE.U32.AND P3, PT, R226, R4, PT ;  /* 0x00000004e200720c */ /* 0x000fe40003f66070 */
[----:B------:R-:W-:Y:S02]  /*1aab0*/  PRMT R211, R8, 0x7610, R211 ;  /* 0x0000761008d37816 */ /* 0x000fe400000000d3 */
[----:B------:R-:W-:-:S02]  /*1aac0*/  SHF.R.U32.HI R4, RZ, 0x18, R0 ;  /* 0x00000018ff047819 */ /* 0x000fc40000011600 */
[----:B------:R-:W-:Y:S01]  /*1aad0*/  LOP3.LUT R0, R0, 0xffff, RZ, 0xc0, !PT ;  /* 0x0000ffff00007812 */ /* 0x000fe200078ec0ff */
[----:B------:R-:W-:Y:S01]  /*1aae0*/  @!P2 HFMA2.BF16_V2 R38, -RZ.H0_H0, RZ.H0_H0, -R211.H0_H0 ;  /* 0x200000ffff26a231 */ /* 0x000fe200003409d3 */
[----:B------:R-:W-:Y:S02]  /*1aaf0*/  @!P0 PRMT R212, R37, 0x5410, RZ ;  /* 0x0000541025d48816 */ /* 0x000fe400000000ff */
[----:B------:R-:W-:Y:S02]  /*1ab00*/  PRMT R210, R8, 0x7632, R210 ;  /* 0x0000763208d27816 */ /* 0x000fe400000000d2 */
[----:B------:R-:W-:Y:S02]  /*1ab10*/  SHF.R.U32.HI R0, RZ, 0x8, R0 ;  /* 0x00000008ff007819 */ /* 0x000fe40000011600 */
[----:B------:R-:W-:Y:S02]  /*1ab20*/  ISETP.GE.U32.AND P0, PT, R226, R4, PT ;  /* 0x00000004e200720c */ /* 0x000fe40003f06070 */
[----:B------:R-:W3:Y:S01]  /*1ab30*/  MUFU.EX2 R4, R22 ;  /* 0x0000001600047308 */ /* 0x000ee20000000800 */
[----:B------:R-:W-:Y:S01]  /*1ab40*/  PRMT R37, R211, 0x5410, R210 ;  /* 0x00005410d3257816 */ /* 0x000fe200000000d2 */
[----:B-1----:R-:W-:Y:S01]  /*1ab50*/  FADD.FTZ R8, R6, R138 ;  /* 0x0000008a06087221 */ /* 0x002fe20000010000 */
[----:B--2---:R-:W-:Y:S01]  /*1ab60*/  F2FP.BF16.PACK_AB R7, R5, R6 ;  /* 0x000000060507723e */ /* 0x004fe200000010ff */
[----:B------:R-:W-:Y:S01]  /*1ab70*/  IMAD.MOV.U32 R34, RZ, RZ, R18 ;  /* 0x000000ffff227224 */ /* 0x000fe200078e0012 */
[----:B------:R-:W-:Y:S01]  /*1ab80*/  @!P2 PRMT R211, R38, 0x5410, RZ ;  /* 0x0000541026d3a816 */ /* 0x000fe200000000ff */
[----:B------:R-:W-:Y:S01]  /*1ab90*/  IMAD.MOV.U32 R35, RZ, RZ, R19 ;  /* 0x000000ffff237224 */ /* 0x000fe200078e0013 */
[----:B------:R-:W-:Y:S01]  /*1aba0*/  LOP3.LUT R6, R0, 0xffff, RZ, 0xc0, !PT ;  /* 0x0000ffff00067812 */ /* 0x000fe200078ec0ff */
[----:B------:R-:W-:Y:S01]  /*1abb0*/  IMAD.MOV.U32 R36, RZ, RZ, R15 ;  /* 0x000000ffff247224 */ /* 0x000fe200078e000f */
[----:B------:R-:W1:Y:S01]  /*1abc0*/  MUFU.EX2 R0, R23 ;  /* 0x0000001700007308 */ /* 0x000e620000000800 */
[----:B------:R-:W-:-:S07]  /*1abd0*/  IMAD.MOV.U32 R38, RZ, RZ, R17 ;  /* 0x000000ffff267224 */ /* 0x000fce00078e0011 */
[----:B------:R-:W-:Y:S08]  /*1abe0*/  MUFU.EX2 R18, R177 ;  /* 0x000000b100127308 */ /* 0x000ff00000000800 */
[----:B------:R-:W2:Y:S08]  /*1abf0*/  MUFU.EX2 R19, R178 ;  /* 0x000000b200137308 */ /* 0x000eb00000000800 */
[----:B------:R-:W-:Y:S08]  /*1ac00*/  MUFU.EX2 R15, R174 ;  /* 0x000000ae000f7308 */ /* 0x000ff00000000800 */
[----:B------:R-:W4:Y:S01]  /*1ac10*/  MUFU.EX2 R17, R179 ;  /* 0x000000b300117308 */ /* 0x000f220000000800 */
[----:B------:R-:W-:-:S02]  /*1ac20*/  PRMT R209, R7, 0x7610, R209 ;  /* 0x0000761007d17816 */ /* 0x000fc400000000d1 */
[----:B------:R-:W-:Y:S01]  /*1ac30*/  PRMT R208, R7, 0x7632, R208 ;  /* 0x0000763207d07816 */ /* 0x000fe200000000d0 */
[----:B------:R-:W-:Y:S02]  /*1ac40*/  IMAD.MOV.U32 R7, RZ, RZ, R24 ;  /* 0x000000ffff077224 */ /* 0x000fe400078e0018 */
[----:B------:R-:W-:Y:S01]  /*1ac50*/  FADD.FTZ R24, R5, R8 ;  /* 0x0000000805187221 */ /* 0x000fe20000010000 */
[----:B------:R-:W-:Y:S01]  /*1ac60*/  ISETP.GE.U32.AND P2, PT, R226, R6, PT ;  /* 0x00000006e200720c */ /* 0x000fe20003f46070 */
[----:B---3--:R-:W-:Y:S01]  /*1ac70*/  FADD.FTZ R5, R4, R20 ;  /* 0x0000001404057221 */ /* 0x008fe20000010000 */
[C---:B-1----:R-:W-:Y:S01]  /*1ac80*/  F2FP.BF16.PACK_AB R25, R0.reuse, R4 ;  /* 0x000000040019723e */ /* 0x042fe200000010ff */
[----:B------:R-:W-:Y:S01]  /*1ac90*/  IMAD.MOV.U32 R8, RZ, RZ, R27 ;  /* 0x000000ffff087224 */ /* 0x000fe200078e001b */
[----:B--2---:R-:W-:Y:S01]  /*1aca0*/  F2FP.BF16.PACK_AB R6, R19, R18 ;  /* 0x000000121306723e */ /* 0x004fe200000010ff */
[----:B------:R-:W-:Y:S01]  /*1acb0*/  FADD.FTZ R27, R0, R5 ;  /* 0x00000005001b7221 */ /* 0x000fe20000010000 */
[----:B----4-:R-:W-:Y:S01]  /*1acc0*/  F2FP.BF16.PACK_AB R0, R17, R15 ;  /* 0x0000000f1100723e */ /* 0x010fe200000010ff */
[----:B------:R-:W-:Y:S01]  /*1acd0*/  @!P5 HFMA2.BF16_V2 R40, -RZ.H0_H0, RZ.H0_H0, -R209.H0_H0 ;  /* 0x200000ffff28d231 */ /* 0x000fe200003409d1 */
[----:B------:R-:W-:-:S02]  /*1ace0*/  PRMT R206, R6, 0x7632, R206 ;  /* 0x0000763206ce7816 */ /* 0x000fc400000000ce */
[----:B------:R-:W-:Y:S01]  /*1acf0*/  PRMT R205, R0, 0x7610, R205 ;  /* 0x0000761000cd7816 */ /* 0x000fe200000000cd */
[----:B------:R-:W-:Y:S01]  /*1ad00*/  IMAD.MOV.U32 R22, RZ, RZ, R36 ;  /* 0x000000ffff167224 */ /* 0x000fe200078e0024 */
[----:B------:R-:W-:Y:S01]  /*1ad10*/  PRMT R36, R209, 0x5410, R208 ;  /* 0x00005410d1247816 */ /* 0x000fe200000000d0 */
[----:B------:R-:W-:Y:S01]  /*1ad20*/  @!P2 HFMA2.BF16_V2 R45, -RZ.H0_H0, RZ.H0_H0, -R206.H0_H0 ;  /* 0x200000ffff2da231 */ /* 0x000fe200003409ce */
[----:B------:R-:W-:Y:S01]  /*1ad30*/  PRMT R207, R6, 0x7610, R207 ;  /* 0x0000761006cf7816 */ /* 0x000fe200000000cf */
[----:B------:R-:W-:Y:S01]  /*1ad40*/  @!P1 HFMA2.BF16_V2 R44, -RZ.H0_H0, RZ.H0_H0, -R205.H0_H0 ;  /* 0x200000ffff2c9231 */ /* 0x000fe200003409cd */
[----:B------:R-:W-:Y:S02]  /*1ad50*/  PRMT R204, R0, 0x7632, R204 ;  /* 0x0000763200cc7816 */ /* 0x000fe400000000cc */
[----:B------:R-:W-:Y:S01]  /*1ad60*/  @!P5 PRMT R209, R40, 0x5410, RZ ;  /* 0x0000541028d1d816 */ /* 0x000fe200000000ff */
[----:B------:R-:W-:Y:S02]  /*1ad70*/  IMAD.MOV.U32 R40, RZ, RZ, R22 ;  /* 0x000000ffff287224 */ /* 0x000fe400078e0016 */
[----:B------:R-:W-:Y:S01]  /*1ad80*/  IMAD.MOV.U32 R23, RZ, RZ, R98 ;  /* 0x000000ffff177224 */ /* 0x000fe200078e0062 */
[----:B------:R-:W-:Y:S01]  /*1ad90*/  PRMT R98, R207, 0x5410, R206 ;  /* 0x00005410cf627816 */ /* 0x000fe200000000ce */
[----:B------:R-:W-:Y:S01]  /*1ada0*/  IMAD.MOV.U32 R22, RZ, RZ, R97 ;  /* 0x000000ffff167224 */ /* 0x000fe200078e0061 */
[----:B------:R-:W-:Y:S01]  /*1adb0*/  PRMT R97, R205, 0x5410, R204 ;  /* 0x00005410cd617816 */ /* 0x000fe200000000cc */
[----:B------:R-:W-:Y:S01]  /*1adc0*/  IMAD.MOV.U32 R82, RZ, RZ, R30 ;  /* 0x000000ffff527224 */ /* 0x000fe200078e001e */
[----:B------:R-:W-:Y:S01]  /*1add0*/  @!P2 PRMT R206, R45, 0x5410, RZ ;  /* 0x000054102dcea816 */ /* 0x000fe200000000ff */
[----:B------:R-:W-:Y:S01]  /*1ade0*/  IMAD.MOV.U32 R83, RZ, RZ, R31 ;  /* 0x000000ffff537224 */ /* 0x000fe200078e001f */
[----:B------:R-:W-:Y:S01]  /*1adf0*/  @!P1 PRMT R205, R44, 0x5410, RZ ;  /* 0x000054102ccd9816 */ /* 0x000fe200000000ff */
[----:B------:R-:W2:Y:S04]  /*1ae00*/  LDL.LU.64 R30, [R1+0x100] ;  /* 0x00010000011e7983 */ /* 0x000ea80000300a00 */
[----:B------:R-:W3:Y:S01]  /*1ae10*/  LDL.LU.64 R44, [R1] ;  /* 0x00000000012c7983 */ /* 0x000ee20000300a00 */
[----:B------:R-:W-:Y:S01]  /*1ae20*/  @!P6 HFMA2.BF16_V2 R39, -RZ.H0_H0, RZ.H0_H0, -R210.H0_H0 ;  /* 0x200000ffff27e231 */ /* 0x000fe200003409d2 */
[----:B------:R-:W-:Y:S01]  /*1ae30*/  IMAD.MOV.U32 R6, RZ, RZ, R38 ;  /* 0x000000ffff067224 */ /* 0x000fe200078e0026 */
[----:B------:R-:W-:Y:S01]  /*1ae40*/  @!P4 HFMA2.BF16_V2 R42, -RZ.H0_H0, RZ.H0_H0, -R208.H0_H0 ;  /* 0x200000ffff2ac231 */ /* 0x000fe200003409d0 */
[----:B------:R-:W-:-:S02]  /*1ae50*/  IMAD.MOV.U32 R38, RZ, RZ, R35 ;  /* 0x000000ffff267224 */ /* 0x000fc400078e0023 */
[----:B------:R-:W-:Y:S01]  /*1ae60*/  @!P6 PRMT R210, R39, 0x5410, RZ ;  /* 0x0000541027d2e816 */ /* 0x000fe200000000ff */
[----:B------:R-:W-:Y:S01]  /*1ae70*/  IMAD.MOV.U32 R35, RZ, RZ, R34 ;  /* 0x000000ffff237224 */ /* 0x000fe200078e0022 */
[C---:B------:R-:W-:Y:S01]  /*1ae80*/  LOP3.LUT R0, R2.reuse, 0xff, RZ, 0xc0, !PT ;  /* 0x000000ff02007812 */ /* 0x040fe200078ec0ff */
[----:B------:R-:W-:Y:S01]  /*1ae90*/  IMAD.MOV.U32 R39, RZ, RZ, R21 ;  /* 0x000000ffff277224 */ /* 0x000fe200078e0015 */
[----:B------:R-:W-:Y:S01]  /*1aea0*/  LOP3.LUT R20, R2, 0xffff, RZ, 0xc0, !PT ;  /* 0x0000ffff02147812 */ /* 0x000fe200078ec0ff */
[----:B------:R-:W-:Y:S01]  /*1aeb0*/  IMAD.MOV.U32 R34, RZ, RZ, R10 ;  /* 0x000000ffff227224 */ /* 0x000fe200078e000a */
[--C-:B------:R-:W-:Y:S01]  /*1aec0*/  SHF.R.U32.HI R21, RZ, 0x10, R2.reuse ;  /* 0x00000010ff157819 */ /* 0x100fe20000011602 */
[----:B------:R-:W-:Y:S01]  /*1aed0*/  IMAD.WIDE.U32 R4, R11, -0x2daee0ad, RZ ;  /* 0xd2511f530b047825 */ /* 0x000fe200078e00ff */
[----:B------:R-:W-:Y:S02]  /*1aee0*/  SHF.R.U32.HI R10, RZ, 0x18, R2 ;  /* 0x00000018ff0a7819 */ /* 0x000fe40000011602 */
[----:B------:R-:W-:-:S02]  /*1aef0*/  LOP3.LUT R2, R247, UR14, R74, 0x96, !PT ;  /* 0x0000000ef7027c12 */ /* 0x000fc4000f8e964a */
[----:B------:R-:W-:Y:S02]  /*1af00*/  @!P4 PRMT R208, R42, 0x5410, RZ ;  /* 0x000054102ad0c816 */ /* 0x000fe400000000ff */
[----:B------:R-:W-:Y:S01]  /*1af10*/  ISETP.GE.U32.AND P4, PT, R226, R0, PT ;  /* 0x00000000e200720c */ /* 0x000fe20003f86070 */
[----:B------:R-:W-:-:S04]  /*1af20*/  IMAD.WIDE.U32 R2, R2, -0x2daee0ad, RZ ;  /* 0xd2511f5302027825 */ /* 0x000fc800078e00ff */
[----:B------:R-:W-:Y:S01]  /*1af30*/  IMAD.MOV.U32 R42, RZ, RZ, R6 ;  /* 0x000000ffff2a7224 */ /* 0x000fe200078e0006 */
[----:B------:R-:W-:Y:S01]  /*1af40*/  LOP3.LUT R3, R3, UR11, R4, 0x96, !PT ;  /* 0x0000000b03037c12 */ /* 0x000fe2000f8e9604 */
[----:B------:R-:W-:-:S05]  /*1af50*/  @!P3 HFMA2.BF16_V2 R41, -RZ.H0_H0, RZ.H0_H0, -R207.H0_H0 ;  /* 0x200000ffff29b231 */ /* 0x000fca00003409cf */
[----:B------:R-:W-:Y:S01]  /*1af60*/  @!P3 PRMT R207, R41, 0x5410, RZ ;  /* 0x0000541029cfb816 */ /* 0x000fe200000000ff */
[----:B------:R-:W-:Y:S02]  /*1af70*/  IMAD.MOV.U32 R41, RZ, RZ, R9 ;  /* 0x000000ffff297224 */ /* 0x000fe400078e0009 */
[----:B------:R-:W-:Y:S01]  /*1af80*/  IMAD.MOV.U32 R247, RZ, RZ, R14 ;  /* 0x000000fffff77224 */ /* 0x000fe200078e000e */
[----:B------:R-:W-:-:S05]  /*1af90*/  @!P0 HFMA2.BF16_V2 R43, -RZ.H0_H0, RZ.H0_H0, -R204.H0_H0 ;  /* 0x200000ffff2b8231 */ /* 0x000fca00003409cc */
[----:B------:R-:W-:Y:S01]  /*1afa0*/  @!P0 PRMT R204, R43, 0x5410, RZ ;  /* 0x000054102bcc8816 */ /* 0x000fe200000000ff */
[----:B------:R-:W-:Y:S01]  /*1afb0*/  IMAD.MOV.U32 R43, RZ, RZ, R22 ;  /* 0x000000ffff2b7224 */ /* 0x000fe200078e0016 */
[----:B------:R-:W-:Y:S01]  /*1afc0*/  ISETP.GE.U32.AND P3, PT, R226, R10, PT ;  /* 0x0000000ae200720c */ /* 0x000fe20003f66070 */
[----:B------:R-:W-:Y:S01]  /*1afd0*/  IMAD.MOV.U32 R10, RZ, RZ, R23 ;  /* 0x000000ffff0a7224 */ /* 0x000fe200078e0017 */
[C---:B------:R-:W-:Y:S02]  /*1afe0*/  PRMT R182, R56.reuse, 0x7632, R182 ;  /* 0x0000763238b67816 */ /* 0x040fe400000000b6 */
[----:B------:R-:W-:Y:S02]  /*1aff0*/  PRMT R183, R56, 0x7610, R183 ;  /* 0x0000761038b77816 */ /* 0x000fe400000000b7 */
[----:B---3--:R-:W-:Y:S01]  /*1b000*/  LOP3.LUT R0, R5, UR13, R44, 0x96, !PT ;  /* 0x0000000d05007c12 */ /* 0x008fe2000f8e962c */
[----:B------:R-:W-:-:S04]  /*1b010*/  IMAD.MOV.U32 R45, RZ, RZ, R7 ;  /* 0x000000ffff2d7224 */ /* 0x000fc800078e0007 */
[----:B------:R-:W-:-:S04]  /*1b020*/  IMAD.WIDE.U32 R6, R0, -0x326172a9, RZ ;  /* 0xcd9e8d5700067825 */ /* 0x000fc800078e00ff */
[----:B------:R-:W-:Y:S01]  /*1b030*/  IMAD.WIDE.U32 R4, R3, -0x326172a9, RZ ;  /* 0xcd9e8d5703047825 */ /* 0x000fe200078e00ff */
[----:B------:R-:W-:-:S03]  /*1b040*/  LOP3.LUT R0, R7, UR12, R246, 0x96, !PT ;  /* 0x0000000c07007c12 */ /* 0x000fc6000f8e96f6 */
[----:B------:R-:W-:Y:S02]  /*1b050*/  IMAD.MOV.U32 R44, RZ, RZ, R8 ;  /* 0x000000ffff2c7224 */ /* 0x000fe400078e0008 */
[----:B------:R-:W-:Y:S01]  /*1b060*/  IMAD.WIDE.U32 R8, R0, -0x2daee0ad, RZ ;  /* 0xd2511f5300087825 */ /* 0x000fe200078e00ff */
[----:B------:R-:W-:-:S05]  /*1b070*/  LOP3.LUT R0, R5, UR10, R6, 0x96, !PT ;  /* 0x0000000a05007c12 */ /* 0x000fca000f8e9606 */
[----:B------:R-:W-:Y:S01]  /*1b080*/  IMAD.WIDE.U32 R6, R0, -0x2daee0ad, RZ ;  /* 0xd2511f5300067825 */ /* 0x000fe200078e00ff */
[----:B------:R-:W-:-:S04]  /*1b090*/  LOP3.LUT R9, R9, UR9, R2, 0x96, !PT ;  /* 0x0000000909097c12 */ /* 0x000fc8000f8e9602 */
[----:B------:R-:W-:-:S05]  /*1b0a0*/  LOP3.LUT R2, R7, UR7, R8, 0x96, !PT ;  /* 0x0000000707027c12 */ /* 0x000fca000f8e9608 */
[----:B------:R-:W-:-:S04]  /*1b0b0*/  IMAD.WIDE.U32 R2, R2, -0x326172a9, RZ ;  /* 0xcd9e8d5702027825 */ /* 0x000fc800078e00ff */
[----:B------:R-:W-:Y:S01]  /*1b0c0*/  IMAD.WIDE.U32 R8, R9, -0x326172a9, RZ ;  /* 0xcd9e8d5709087825 */ /* 0x000fe200078e00ff */
[C---:B------:R-:W-:Y:S02]  /*1b0d0*/  LOP3.LUT R0, R2.reuse, 0xff, RZ, 0xc0, !PT ;  /* 0x000000ff02007812 */ /* 0x040fe400078ec0ff */
[----:B------:R-:W-:Y:S02]  /*1b0e0*/  LOP3.LUT R14, R2, 0xffff, RZ, 0xc0, !PT ;  /* 0x0000ffff020e7812 */ /* 0x000fe400078ec0ff */
[----:B------:R-:W-:Y:S02]  /*1b0f0*/  ISETP.GE.U32.AND P5, PT, R226, R0, PT ;  /* 0x00000000e200720c */ /* 0x000fe40003fa6070 */
[----:B------:R-:W-:Y:S02]  /*1b100*/  SHF.R.U32.HI R0, RZ, 0x10, R2 ;  /* 0x00000010ff007819 */ /* 0x000fe40000011602 */
[----:B------:R-:W-:Y:S02]  /*1b110*/  LOP3.LUT R5, R9, UR8, R4, 0x96, !PT ;  /* 0x0000000809057c12 */ /* 0x000fe4000f8e9604 */
[----:B------:R-:W-:-:S02]  /*1b120*/  SHF.R.U32.HI R2, RZ, 0x18, R2 ;  /* 0x00000018ff027819 */ /* 0x000fc40000011602 */
[----:B------:R-:W-:Y:S02]  /*1b130*/  LOP3.LUT R4, R3, UR17, R8, 0x96, !PT ;  /* 0x0000001103047c12 */ /* 0x000fe4000f8e9608 */
[----:B------:R-:W-:Y:S01]  /*1b140*/  ISETP.GE.U32.AND P2, PT, R226, R2, PT ;  /* 0x00000002e200720c */ /* 0x000fe20003f46070 */
[----:B------:R-:W-:Y:S01]  /*1b150*/  IMAD.WIDE.U32 R2, R5, -0x2daee0ad, RZ ;  /* 0xd2511f5305027825 */ /* 0x000fe200078e00ff */
[----:B------:R-:W-:-:S04]  /*1b160*/  LOP3.LUT R0, R0, 0xff, RZ, 0xc0, !PT ;  /* 0x000000ff00007812 */ /* 0x000fc800078ec0ff */
[----:B------:R-:W-:Y:S02]  /*1b170*/  ISETP.GE.U32.AND P6, PT, R226, R0, PT ;  /* 0x00000000e200720c */ /* 0x000fe40003fc6070 */
[----:B------:R-:W-:Y:S02]  /*1b180*/  LOP3.LUT R0, R3, UR16, R6, 0x96, !PT ;  /* 0x0000001003007c12 */ /* 0x000fe4000f8e9606 */
[C---:B------:R-:W-:Y:S02]  /*1b190*/  LOP3.LUT R22, R2.reuse, 0xffff, RZ, 0xc0, !PT ;  /* 0x0000ffff02167812 */ /* 0x040fe400078ec0ff */
[----:B------:R-:W-:Y:S02]  /*1b1a0*/  LOP3.LUT R3, R21, 0xff, RZ, 0xc0, !PT ;  /* 0x000000ff15037812 */ /* 0x000fe400078ec0ff */
[----:B------:R-:W1:Y:S01]  /*1b1b0*/  LDC.U8 R21, c[0x0][0x2d8] ;  /* 0x0000b600ff157b82 */ /* 0x000e620000000000 */
[----:B------:R-:W-:Y:S01]  /*1b1c0*/  MUFU.EX2 R7, R184 ;  /* 0x000000b800077308 */ /* 0x000fe20000000800 */
[----:B------:R-:W-:-:S02]  /*1b1d0*/  LOP3.LUT R11, R2, 0xff, RZ, 0xc0, !PT ;  /* 0x000000ff020b7812 */ /* 0x000fc400078ec0ff */
[--C-:B------:R-:W-:Y:S02]  /*1b1e0*/  SHF.R.U32.HI R23, RZ, 0x10, R2.reuse ;  /* 0x00000010ff177819 */ /* 0x100fe40000011602 */
[----:B------:R-:W-:-:S03]  /*1b1f0*/  SHF.R.U32.HI R9, RZ, 0x18, R2 ;  /* 0x00000018ff097819 */ /* 0x000fc60000011602 */
[----:B------:R-:W3:Y:S01]  /*1b200*/  MUFU.EX2 R226, R185 ;  /* 0x000000b900e27308 */ /* 0x000ee20000000800 */
[----:B------:R-:W-:Y:S01]  /*1b210*/  SHF.R.U32.HI R2, RZ, 0x8, R20 ;  /* 0x00000008ff027819 */ /* 0x000fe20000011614 */
[----:B------:R-:W-:-:S06]  /*1b220*/  IMAD.MOV.U32 R20, RZ, RZ, R225 ;  /* 0x000000ffff147224 */ /* 0x000fcc00078e00e1 */
[----:B------:R-:W-:Y:S08]  /*1b230*/  MUFU.EX2 R6, R180 ;  /* 0x000000b400067308 */ /* 0x000ff00000000800 */
[----:B------:R-:W4:Y:S01]  /*1b240*/  MUFU.EX2 R225, R181 ;  /* 0x000000b500e17308 */ /* 0x000f220000000800 */
[----:B-1----:R-:W-:Y:S02]  /*1b250*/  ISETP.GE.U32.AND P1, PT, R21, R3, PT ;  /* 0x000000031500720c */ /* 0x002fe40003f26070 */
[----:B---3--:R-:W-:-:S04]  /*1b260*/  F2FP.BF16.PACK_AB R3, R226, R7 ;  /* 0x00000007e203723e */ /* 0x008fc800000010ff */
[C---:B------:R-:W-:Y:S02]  /*1b270*/  PRMT R187, R3.reuse, 0x7610, R187 ;  /* 0x0000761003bb7816 */ /* 0x040fe400000000bb */
[----:B------:R-:W-:Y:S02]  /*1b280*/  PRMT R186, R3, 0x7632, R186 ;  /* 0x0000763203ba7816 */ /* 0x000fe400000000ba */
[----:B------:R-:W-:Y:S02]  /*1b290*/  LOP3.LUT R2, R2, 0xffff, RZ, 0xc0, !PT ;  /* 0x0000ffff02027812 */ /* 0x000fe400078ec0ff */
[----:B----4-:R-:W-:-:S04]  /*1b2a0*/  F2FP.BF16.PACK_AB R3, R225, R6 ;  /* 0x00000006e103723e */ /* 0x010fc800000010ff */
[----:B------:R-:W-:Y:S02]  /*1b2b0*/  PRMT R184, R3, 0x7632, R184 ;  /* 0x0000763203b87816 */ /* 0x000fe400000000b8 */
[----:B------:R-:W-:Y:S02]  /*1b2c0*/  ISETP.GE.U32.AND P0, PT, R21, R2, PT ;  /* 0x000000021500720c */ /* 0x000fe40003f06070 */
[----:B------:R-:W-:Y:S01]  /*1b2d0*/  LOP3.LUT R2, R4, 0xffff, RZ, 0xc0, !PT ;  /* 0x0000ffff04027812 */ /* 0x000fe200078ec0ff */
[----:B------:R-:W-:Y:S01]  /*1b2e0*/  @!P3 HFMA2.BF16_V2 R54, -RZ.H0_H0, RZ.H0_H0, -R184.H0_H0 ;  /* 0x200000ffff36b231 */ /* 0x000fe200003409b8 */
[----:B------:R-:W-:Y:S01]  /*1b2f0*/  PRMT R185, R3, 0x7610, R185 ;  /* 0x0000761003b97816 */ /* 0x000fe200000000b9 */
[----:B------:R-:W-:Y:S01]  /*1b300*/  FADD.FTZ R8, R15, R24 ;  /* 0x000000180f087221 */ /* 0x000fe20000010000 */
[----:B------:R-:W-:Y:S01]  /*1b310*/  SHF.R.U32.HI R2, RZ, 0x8, R2 ;  /* 0x00000008ff027819 */ /* 0x000fe20000011602 */
[----:B------:R-:W-:Y:S01]  /*1b320*/  IMAD.MOV.U32 R15, RZ, RZ, R83 ;  /* 0x000000ffff0f7224 */ /* 0x000fe200078e0053 */
[----:B------:R-:W-:Y:S01]  /*1b330*/  PRMT R83, R185, 0x5410, R184 ;  /* 0x00005410b9537816 */ /* 0x000fe200000000b8 */
[----:B------:R-:W-:Y:S01]  /*1b340*/  @!P4 HFMA2.BF16_V2 R47, -RZ.H0_H0, RZ.H0_H0, -R187.H0_H0 ;  /* 0x200000ffff2fc231 */ /* 0x000fe200003409bb */
[----:B------:R-:W-:Y:S01]  /*1b350*/  @!P3 PRMT R184, R54, 0x5410, RZ ;  /* 0x0000541036b8b816 */ /* 0x000fe200000000ff */
[----:B------:R-:W-:Y:S01]  /*1b360*/  IMAD.MOV.U32 R246, RZ, RZ, R99 ;  /* 0x000000fffff67224 */ /* 0x000fe200078e0063 */
[----:B------:R-:W1:Y:S01]  /*1b370*/  LDC.U8 R54, c[0x0][0x2d8] ;  /* 0x0000b600ff367b82 */ /* 0x000e620000000000 */
[----:B------:R-:W-:Y:S01]  /*1b380*/  IMAD.MOV.U32 R99, RZ, RZ, R71 ;  /* 0x000000ffff637224 */ /* 0x000fe200078e0047 */
[----:B------:R-:W-:Y:S01]  /*1b390*/  LOP3.LUT R2, R2, 0xffff, RZ, 0xc0, !PT ;  /* 0x0000ffff02027812 */ /* 0x000fe200078ec0ff */
[----:B------:R-:W-:Y:S01]  /*1b3a0*/  IMAD.MOV.U32 R71, RZ, RZ, R96 ;  /* 0x000000ffff477224 */ /* 0x000fe200078e0060 */
[----:B------:R-:W-:-:S02]  /*1b3b0*/  PRMT R96, R187, 0x5410, R186 ;  /* 0x00005410bb607816 */ /* 0x000fc400000000ba */
[----:B------:R-:W-:Y:S02]  /*1b3c0*/  @!P4 PRMT R187, R47, 0x5410, RZ ;  /* 0x000054102fbbc816 */ /* 0x000fe400000000ff */
[----:B------:R-:W-:Y:S01]  /*1b3d0*/  ISETP.GE.U32.AND P4, PT, R21, R2, PT ;  /* 0x000000021500720c */ /* 0x000fe20003f86070 */
[----:B------:R-:W-:Y:S01]  /*1b3e0*/  FADD.FTZ R5, R18, R26 ;  /* 0x0000001a12057221 */ /* 0x000fe20000010000 */
[----:B------:R-:W-:-:S11]  /*1b3f0*/  PRMT R18, R183, 0x5410, R182 ;  /* 0x00005410b7127816 */ /* 0x000fd600000000b6 */
[----:B------:R-:W-:-:S05]  /*1b400*/  @!P4 HFMA2.BF16_V2 R55, -RZ.H0_H0, RZ.H0_H0, -R182.H0_H0 ;  /* 0x200000ffff37c231 */ /* 0x000fca00003409b6 */
[----:B------:R-:W-:Y:S02]  /*1b410*/  @!P4 PRMT R182, R55, 0x5410, RZ ;  /* 0x0000541037b6c816 */ /* 0x000fe400000000ff */
[----:B-1----:R-:W-:Y:S02]  /*1b420*/  PRMT R55, R54, 0x7054, R54 ;  /* 0x0000705436377816 */ /* 0x002fe40000000036 */
[----:B------:R-:W3:Y:S01]  /*1b430*/  LDL R54, [R1+0x64] ;  /* 0x0000640001367983 */ /* 0x000ee20000100800 */
[----:B------:R-:W-:-:S05]  /*1b440*/  @!P0 HFMA2.BF16_V2 R50, -RZ.H0_H0, RZ.H0_H0, -R186.H0_H0 ;  /* 0x200000ffff328231 */ /* 0x000fca00003409ba */
[----:B------:R-:W-:Y:S02]  /*1b450*/  @!P0 PRMT R186, R50, 0x5410, RZ ;  /* 0x0000541032ba8816 */ /* 0x000fe400000000ff */
[----:B------:R-:W1:Y:S01]  /*1b460*/  LDC.U8 R50, c[0x0][0x2d8] ;  /* 0x0000b600ff327b82 */ /* 0x000e620000000000 */
[----:B------:R-:W-:Y:S01]  /*1b470*/  LOP3.LUT R2, R4, 0xff, RZ, 0xc0, !PT ;  /* 0x000000ff04027812 */ /* 0x000fe200078ec0ff */
[----:B------:R-:W-:-:S05]  /*1b480*/  @!P1 HFMA2.BF16_V2 R52, -RZ.H0_H0, RZ.H0_H0, -R185.H0_H0 ;  /* 0x200000ffff349231 */ /* 0x000fca00003409b9 */
[----:B------:R-:W-:Y:S02]  /*1b490*/  @!P1 PRMT R185, R52, 0x5410, RZ ;  /* 0x0000541034b99816 */ /* 0x000fe400000000ff */
[----:B-1----:R-:W-:Y:S02]  /*1b4a0*/  ISETP.GE.U32.AND P0, PT, R50, R2, PT ;  /* 0x000000023200720c */ /* 0x002fe40003f06070 */
[----:B------:R-:W-:-:S04]  /*1b4b0*/  SHF.R.U32.HI R2, RZ, 0x8, R14 ;  /* 0x00000008ff027819 */ /* 0x000fc8000001160e */
[----:B------:R-:W-:-:S04]  /*1b4c0*/  LOP3.LUT R2, R2, 0xffff, RZ, 0xc0, !PT ;  /* 0x0000ffff02027812 */ /* 0x000fc800078ec0ff */
[----:B------:R-:W-:Y:S02]  /*1b4d0*/  ISETP.GE.U32.AND P1, PT, R50, R2, PT ;  /* 0x000000023200720c */ /* 0x000fe40003f26070 */
[----:B------:R-:W-:Y:S01]  /*1b4e0*/  LOP3.LUT R2, R0, 0xffff, RZ, 0xc0, !PT ;  /* 0x0000ffff00027812 */ /* 0x000fe200078ec0ff */
[----:B------:R-:W-:Y:S01]  /*1b4f0*/  @!P0 HFMA2.BF16_V2 R53, -RZ.H0_H0, RZ.H0_H0, -R183.H0_H0 ;  /* 0x200000ffff358231 */ /* 0x000fe200003409b7 */
[----:B------:R-:W-:Y:S02]  /*1b500*/  PRMT R181, R25, 0x7610, R181 ;  /* 0x0000761019b57816 */ /* 0x000fe400000000b5 */
[----:B------:R-:W-:Y:S01]  /*1b510*/  SHF.R.U32.HI R2, RZ, 0x8, R2 ;  /* 0x00000008ff027819 */ /* 0x000fe20000011602 */
[----:B------:R-:W-:Y:S01]  /*1b520*/  IMAD.MOV.U32 R26, RZ, RZ, R10 ;  /* 0x000000ffff1a7224 */ /* 0x000fe200078e000a */
[----:B------:R-:W-:Y:S01]  /*1b530*/  @!P0 PRMT R183, R53, 0x5410, RZ ;  /* 0x0000541035b78816 */ /* 0x000fe200000000ff */
[----:B------:R-:W-:Y:S01]  /*1b540*/  FADD.FTZ R10, R19, R5 ;  /* 0x00000005130a7221 */ /* 0x000fe20000010000 */
[----:B------:R-:W-:Y:S01]  /*1b550*/  LOP3.LUT R2, R2, 0xffff, RZ, 0xc0, !PT ;  /* 0x0000ffff02027812 */ /* 0x000fe200078ec0ff */
[----:B------:R-:W-:Y:S01]  /*1b560*/  FADD.FTZ R5, R17, R8 ;  /* 0x0000000811057221 */ /* 0x000fe20000010000 */
[C---:B------:R-:W-:Y:S01]  /*1b570*/  ISETP.GE.U32.AND P0, PT, R50.reuse, R9, PT ;  /* 0x000000093200720c */ /* 0x040fe20003f06070 */
[----:B------:R-:W-:Y:S01]  /*1b580*/  @!P5 HFMA2.BF16_V2 R57, -RZ.H0_H0, RZ.H0_H0, -R181.H0_H0 ;  /* 0x200000ffff39d231 */ /* 0x000fe200003409b5 */
[----:B------:R-:W-:Y:S01]  /*1b590*/  PRMT R180, R25, 0x7632, R180 ;  /* 0x0000763219b47816 */ /* 0x000fe200000000b4 */
[----:B------:R-:W-:Y:S01]  /*1b5a0*/  MUFU.EX2 R8, R223 ;  /* 0x000000df00087308 */ /* 0x000fe20000000800 */
[----:B------:R-:W-:Y:S01]  /*1b5b0*/  ISETP.GE.U32.AND P4, PT, R50, R2, PT ;  /* 0x000000023200720c */ /* 0x000fe20003f86070 */
[----:B------:R-:W-:Y:S01]  /*1b5c0*/  IMAD.MOV.U32 R21, RZ, RZ, R20 ;  /* 0x000000ffff157224 */ /* 0x000fe200078e0014 */
[----:B------:R-:W-:-:S05]  /*1b5d0*/  SHF.R.U32.HI R2, RZ, 0x18, R4 ;  /* 0x00000018ff027819 */ /* 0x000fca0000011604 */
[----:B------:R-:W1:Y:S01]  /*1b5e0*/  MUFU.EX2 R9, R224 ;  /* 0x000000e000097308 */ /* 0x000e620000000800 */
[----:B------:R-:W-:Y:S02]  /*1b5f0*/  PRMT R20, R181, 0x5410, R180 ;  /* 0x00005410b5147816 */ /* 0x000fe400000000b4 */
[----:B------:R-:W-:Y:S01]  /*1b600*/  PRMT R179, R72, 0x7610, R179 ;  /* 0x0000761048b37816 */ /* 0x000fe200000000b3 */
[----:B------:R-:W-:Y:S01]  /*1b610*/  @!P1 HFMA2.BF16_V2 R58, -RZ.H0_H0, RZ.H0_H0, -R180.H0_H0 ;  /* 0x200000ffff3a9231 */ /* 0x000fe200003409b4 */
[----:B------:R-:W-:Y:S02]  /*1b620*/  @!P5 PRMT R181, R57, 0x5410, RZ ;  /* 0x0000541039b5d816 */ /* 0x000fe400000000ff */
[----:B------:R-:W-:Y:S02]  /*1b630*/  ISETP.GE.U32.AND P5, PT, R50, R2, PT ;  /* 0x000000023200720c */ /* 0x000fe40003fa6070 */
[----:B------:R-:W-:Y:S01]  /*1b640*/  SHF.R.U32.HI R2, RZ, 0x10, R4 ;  /* 0x00000010ff027819 */ /* 0x000fe20000011604 */
[----:B------:R-:W-:Y:S01]  /*1b650*/  @!P6 HFMA2.BF16_V2 R59, -RZ.H0_H0, RZ.H0_H0, -R179.H0_H0 ;  /* 0x200000ffff3be231 */ /* 0x000fe200003409b3 */
[----:B------:R-:W-:-:S02]  /*1b660*/  LOP3.LUT R3, R0, 0xff, RZ, 0xc0, !PT ;  /* 0x000000ff00037812 */ /* 0x000fc400078ec0ff */
[----:B------:R-:W-:Y:S02]  /*1b670*/  PRMT R178, R72, 0x7632, R178 ;  /* 0x0000763248b27816 */ /* 0x000fe400000000b2 */
[----:B------:R-:W-:Y:S02]  /*1b680*/  @!P1 PRMT R180, R58, 0x5410, RZ ;  /* 0x000054103ab49816 */ /* 0x000fe400000000ff */
[----:B------:R-:W-:Y:S02]  /*1b690*/  LOP3.LUT R2, R2, 0xff, RZ, 0xc0, !PT ;  /* 0x000000ff02027812 */ /* 0x000fe400078ec0ff */
[C---:B------:R-:W-:Y:S02]  /*1b6a0*/  ISETP.GE.U32.AND P1, PT, R50.reuse, R3, PT ;  /* 0x000000033200720c */ /* 0x040fe40003f26070 */
[----:B------:R-:W-:Y:S02]  /*1b6b0*/  PRMT R19, R179, 0x5410, R178 ;  /* 0x00005410b3137816 */ /* 0x000fe400000000b2 */
[----:B------:R-:W-:Y:S01]  /*1b6c0*/  @!P6 PRMT R179, R59, 0x5410, RZ ;  /* 0x000054103bb3e816 */ /* 0x000fe200000000ff */
[----:B------:R-:W-:Y:S01]  /*1b6d0*/  MUFU.EX2 R24, R228 ;  /* 0x000000e400187308 */ /* 0x000fe20000000800 */
[----:B------:R-:W-:-:S02]  /*1b6e0*/  ISETP.GE.U32.AND P6, PT, R50, R2, PT ;  /* 0x000000023200720c */ /* 0x000fc40003fc6070 */
[----:B-1----:R-:W-:-:S05]  /*1b6f0*/  F2FP.BF16.PACK_AB R2, R9, R8 ;  /* 0x000000080902723e */ /* 0x002fca00000010ff */
[----:B------:R-:W1:Y:S01]  /*1b700*/  MUFU.EX2 R47, R229 ;  /* 0x000000e5002f7308 */ /* 0x000e620000000800 */
[C---:B------:R-:W-:Y:S02]  /*1b710*/  PRMT R177, R2.reuse, 0x7610, R177 ;  /* 0x0000761002b17816 */ /* 0x040fe400000000b1 */
[----:B------:R-:W-:-:S03]  /*1b720*/  PRMT R176, R2, 0x7632, R176 ;  /* 0x0000763202b07816 */ /* 0x000fc600000000b0 */
[----:B------:R-:W-:Y:S01]  /*1b730*/  @!P1 HFMA2.BF16_V2 R62, -RZ.H0_H0, RZ.H0_H0, -R177.H0_H0 ;  /* 0x200000ffff3e9231 */ /* 0x000fe200003409b1 */
[----:B------:R-:W-:Y:S01]  /*1b740*/  LOP3.LUT R2, R23, 0xff, RZ, 0xc0, !PT ;  /* 0x000000ff17027812 */ /* 0x000fe200078ec0ff */
[----:B------:R-:W-:Y:S01]  /*1b750*/  @!P4 HFMA2.BF16_V2 R61, -RZ.H0_H0, RZ.H0_H0, -R176.H0_H0 ;  /* 0x200000ffff3dc231 */ /* 0x000fe200003409b0 */
[----:B------:R-:W-:Y:S01]  /*1b760*/  IMAD.MOV.U32 R14, RZ, RZ, R82 ;  /* 0x000000ffff0e7224 */ /* 0x000fe200078e0052 */
[----:B------:R-:W-:Y:S02]  /*1b770*/  PRMT R82, R177, 0x5410, R176 ;  /* 0x00005410b1527816 */ /* 0x000fe400000000b0 */
[----:B------:R-:W-:Y:S02]  /*1b780*/  @!P1 PRMT R177, R62, 0x5410, RZ ;  /* 0x000054103eb19816 */ /* 0x000fe400000000ff */
[C---:B------:R-:W-:Y:S02]  /*1b790*/  ISETP.GE.U32.AND P1, PT, R50.reuse, R2, PT ;  /* 0x000000023200720c */ /* 0x040fe40003f26070 */
[----:B------:R-:W-:Y:S01]  /*1b7a0*/  @!P4 PRMT R176, R61, 0x5410, RZ ;  /* 0x000054103db0c816 */ /* 0x000fe200000000ff */
[----:B-1----:R-:W-:Y:S01]  /*1b7b0*/  IMAD.MOV.U32 R62, RZ, RZ, R47 ;  /* 0x000000ffff3e7224 */ /* 0x002fe200078e002f */
[----:B------:R-:W-:Y:S01]  /*1b7c0*/  SHF.R.U32.HI R2, RZ, 0x18, R0 ;  /* 0x00000018ff027819 */ /* 0x000fe20000011600 */
[----:B------:R-:W-:Y:S01]  /*1b7d0*/  IMAD.MOV.U32 R61, RZ, RZ, R24 ;  /* 0x000000ffff3d7224 */ /* 0x000fe200078e0018 */
[C---:B------:R-:W-:Y:S01]  /*1b7e0*/  ISETP.GE.U32.AND P3, PT, R50.reuse, R11, PT ;  /* 0x0000000b3200720c */ /* 0x040fe20003f66070 */
[----:B------:R-:W-:Y:S01]  /*1b7f0*/  MUFU.EX2 R223, R73 ;  /* 0x0000004900df7308 */ /* 0x000fe20000000800 */
[----:B------:R-:W-:-:S02]  /*1b800*/  ISETP.GE.U32.AND P4, PT, R50, R2, PT ;  /* 0x000000023200720c */ /* 0x000fc40003f86070 */
[----:B------:R-:W-:-:S05]  /*1b810*/  F2FP.BF16.PACK_AB R2, R62, R61 ;  /* 0x0000003d3e02723e */ /* 0x000fca00000010ff */
[----:B------:R-:W1:Y:S01]  /*1b820*/  MUFU.EX2 R224, R76 ;  /* 0x0000004c00e07308 */ /* 0x000e620000000800 */
[C---:B------:R-:W-:Y:S02]  /*1b830*/  PRMT R175, R2.reuse, 0x7610, R175 ;  /* 0x0000761002af7816 */ /* 0x040fe400000000af */
[----:B------:R-:W-:Y:S02]  /*1b840*/  SHF.R.U32.HI R0, RZ, 0x10, R0 ;  /* 0x00000010ff007819 */ /* 0x000fe40000011600 */
[----:B------:R-:W-:Y:S01]  /*1b850*/  PRMT R174, R2, 0x7632, R174 ;  /* 0x0000763202ae7816 */ /* 0x000fe200000000ae */
[----:B------:R-:W-:Y:S01]  /*1b860*/  @!P3 HFMA2.BF16_V2 R64, -RZ.H0_H0, RZ.H0_H0, -R175.H0_H0 ;  /* 0x200000ffff40b231 */ /* 0x000fe200003409af */
[----:B------:R-:W-:Y:S01]  /*1b870*/  LOP3.LUT R0, R0, 0xff, RZ, 0xc0, !PT ;  /* 0x000000ff00007812 */ /* 0x000fe200078ec0ff */
[----:B------:R-:W-:Y:S01]  /*1b880*/  IMAD.MOV.U32 R53, RZ, RZ, R81 ;  /* 0x000000ffff357224 */ /* 0x000fe200078e0051 */
[----:B------:R-:W-:Y:S01]  /*1b890*/  PRMT R81, R175, 0x5410, R174 ;  /* 0x00005410af517816 */ /* 0x000fe200000000ae */
[----:B------:R-:W-:Y:S01]  /*1b8a0*/  UIADD3 UR4, UR31, -0x4498517b, URZ ;  /* 0xbb67ae851f047890 */ /* 0x000fe2000fffe03f */
[----:B------:R-:W-:Y:S01]  /*1b8b0*/  @!P3 PRMT R175, R64, 0x5410, RZ ;  /* 0x0000541040afb816 */ /* 0x000fe200000000ff */
[----:B------:R-:W-:Y:S01]  /*1b8c0*/  IMAD.MOV.U32 R58, RZ, RZ, R14 ;  /* 0x000000ffff3a7224 */ /* 0x000fe200078e000e */
[----:B------:R-:W-:-:S02]  /*1b8d0*/  ISETP.GE.U32.AND P3, PT, R50, R0, PT ;  /* 0x000000003200720c */ /* 0x000fc40003f66070 */
[----:B-1----:R-:W-:Y:S01]  /*1b8e0*/  F2FP.BF16.PACK_AB R0, R224, R223 ;  /* 0x000000dfe000723e */ /* 0x002fe200000010ff */
[----:B------:R-:W-:Y:S02]  /*1b8f0*/  FADD.FTZ R4, R8, R27 ;  /* 0x0000001b08047221 */ /* 0x000fe40000010000 */
[----:B------:R-:W-:Y:S01]  /*1b900*/  IMAD.MOV.U32 R52, RZ, RZ, R80 ;  /* 0x000000ffff347224 */ /* 0x000fe200078e0050 */
[C---:B------:R-:W-:Y:S02]  /*1b910*/  PRMT R173, R0.reuse, 0x7610, R173 ;  /* 0x0000761000ad7816 */ /* 0x040fe400000000ad */
[----:B------:R-:W-:Y:S01]  /*1b920*/  PRMT R136, R0, 0x7632, R136 ;  /* 0x0000763200887816 */ /* 0x000fe20000000088 */
[----:B------:R-:W-:Y:S01]  /*1b930*/  IMAD.MOV.U32 R24, RZ, RZ, R21 ;  /* 0x000000ffff187224 */ /* 0x000fe200078e0015 */
[----:B------:R-:W-:Y:S01]  /*1b940*/  LOP3.LUT R0, R53, UR4, R58, 0x96, !PT ;  /* 0x0000000435007c12 */ /* 0x000fe2000f8e963a */
[----:B------:R-:W-:Y:S01]  /*1b950*/  @!P2 HFMA2.BF16_V2 R60, -RZ.H0_H0, RZ.H0_H0, -R178.H0_H0 ;  /* 0x200000ffff3ca231 */ /* 0x000fe200003409b2 */
[----:B------:R-:W-:-:S02]  /*1b960*/  IMAD.MOV.U32 R59, RZ, RZ, R15 ;  /* 0x000000ffff3b7224 */ /* 0x000fc400078e000f */
[----:B------:R-:W-:Y:S02]  /*1b970*/  IMAD.MOV.U32 R21, RZ, RZ, R252 ;  /* 0x000000ffff157224 */ /* 0x000fe400078e00fc */
[----:B------:R-:W-:Y:S02]  /*1b980*/  IMAD.MOV.U32 R15, RZ, RZ, R26 ;  /* 0x000000ffff0f7224 */ /* 0x000fe400078e001a */
[----:B------:R-:W-:Y:S01]  /*1b990*/  FADD.FTZ R252, R9, R4 ;  /* 0x0000000409fc7221 */ /* 0x000fe20000010000 */
[----:B------:R-:W-:Y:S01]  /*1b9a0*/  LOP3.LUT R4, R49, UR13, R52, 0x96, !PT ;  /* 0x0000000d31047c12 */ /* 0x000fe2000f8e9634 */
[----:B------:R-:W-:Y:S01]  /*1b9b0*/  IMAD.MOV.U32 R26, RZ, RZ, R246 ;  /* 0x000000ffff1a7224 */ /* 0x000fe200078e00f6 */
[----:B------:R-:W-:Y:S01]  /*1b9c0*/  SHF.R.U32.HI R3, RZ, 0x8, R22 ;  /* 0x00000008ff037819 */ /* 0x000fe20000011616 */
[----:B------:R-:W-:Y:S02]  /*1b9d0*/  IMAD.MOV.U32 R246, RZ, RZ, R247 ;  /* 0x000000fffff67224 */ /* 0x000fe400078e00f7 */
[----:B------:R-:W-:Y:S01]  /*1b9e0*/  IMAD.WIDE.U32 R8, R0, -0x326172a9, RZ ;  /* 0xcd9e8d5700087825 */ /* 0x000fe200078e00ff */
[----:B------:R-:W-:-:S03]  /*1b9f0*/  @!P2 PRMT R178, R60, 0x5410, RZ ;  /* 0x000054103cb2a816 */ /* 0x000fc600000000ff */
[----:B------:R-:W-:Y:S02]  /*1ba00*/  IMAD.MOV.U32 R247, RZ, RZ, R244 ;  /* 0x000000fffff77224 */ /* 0x000fe400078e00f4 */
[----:B------:R-:W-:Y:S02]  /*1ba10*/  IMAD.MOV.U32 R244, RZ, RZ, R227 ;  /* 0x000000fffff47224 */ /* 0x000fe400078e00e3 */
[----:B------:R-:W-:Y:S02]  /*1ba20*/  FADD.FTZ R60, R7, R10 ;  /* 0x0000000a073c7221 */ /* 0x000fe40000010000 */
[----:B------:R-:W-:Y:S01]  /*1ba30*/  FADD.FTZ R227, R6, R5 ;  /* 0x0000000506e37221 */ /* 0x000fe20000010000 */
[----:B------:R-:W-:Y:S01]  /*1ba40*/  LOP3.LUT R3, R3, 0xffff, RZ, 0xc0, !PT ;  /* 0x0000ffff03037812 */ /* 0x000fe200078ec0ff */
[----:B------:R-:W-:Y:S01]  /*1ba50*/  IMAD.WIDE.U32 R6, R4, -0x326172a9, RZ ;  /* 0xcd9e8d5704067825 */ /* 0x000fe200078e00ff */
[----:B------:R-:W-:Y:S02]  /*1ba60*/  LOP3.LUT R2, R9, UR14, R74, 0x96, !PT ;  /* 0x0000000e09027c12 */ /* 0x000fe4000f8e964a */
[----:B------:R-:W-:-:S02]  /*1ba70*/  ISETP.GE.U32.AND P2, PT, R50, R3, PT ;  /* 0x000000033200720c */ /* 0x000fc40003f46070 */
[----:B------:R-:W-:Y:S01]  /*1ba80*/  LOP3.LUT R0, R7, UR12, R8, 0x96, !PT ;  /* 0x0000000c07007c12 */ /* 0x000fe2000f8e9608 */
[----:B------:R-:W-:-:S04]  /*1ba90*/  IMAD.WIDE.U32 R2, R2, -0x2daee0ad, RZ ;  /* 0xd2511f5302027825 */ /* 0x000fc800078e00ff */
[----:B------:R-:W-:Y:S01]  /*1baa0*/  IMAD.WIDE.U32 R4, R0, -0x2daee0ad, RZ ;  /* 0xd2511f5300047825 */ /* 0x000fe200078e00ff */
[----:B------:R-:W-:-:S04]  /*1bab0*/  LOP3.LUT R3, R3, UR11, R48, 0x96, !PT ;  /* 0x0000000b03037c12 */ /* 0x000fc8000f8e9630 */
[----:B------:R-:W-:Y:S01]  /*1bac0*/  LOP3.LUT R5, R5, UR9, R2, 0x96, !PT ;  /* 0x0000000905057c12 */ /* 0x000fe2000f8e9602 */
        /* <DEDUP_REMOVED lines=8> */
[----:B------:R-:W-:-:S05]  /*1bb50*/  IMAD.WIDE.U32 R34, R0, -0x2daee0ad, RZ ;  /* 0xd2511f5300227825 */ /* 0x000fca00078e00ff */
[----:B------:R-:W-:Y:S01]  /*1bb60*/  LOP3.LUT R3, R35, UR7, R4, 0x96, !PT ;  /* 0x0000000723037c12 */ /* 0x000fe2000f8e9604 */
[----:B------:R-:W-:-:S05]  /*1bb70*/  IMAD.WIDE.U32 R4, R5, -0x326172a9, RZ ;  /* 0xcd9e8d5705047825 */ /* 0x000fca00078e00ff */
[----:B------:R-:W-:Y:S01]  /*1bb80*/  LOP3.LUT R35, R5, UR8, R2, 0x96, !PT ;  /* 0x0000000805237c12 */ /* 0x000fe2000f8e9602 */
[----:B------:R-:W-:-:S05]  /*1bb90*/  IMAD.WIDE.U32 R2, R3, -0x326172a9, RZ ;  /* 0xcd9e8d5703027825 */ /* 0x000fca00078e00ff */
[----:B------:R-:W-:-:S04]  /*1bba0*/  LOP3.LUT R0, R3, UR17, R4, 0x96, !PT ;  /* 0x0000001103007c12 */ /* 0x000fc8000f8e9604 */
[----:B------:R-:W-:-:S04]  /*1bbb0*/  LOP3.LUT R4, R0, 0xffff, RZ, 0xc0, !PT ;  /* 0x0000ffff00047812 */ /* 0x000fc800078ec0ff */
[----:B------:R-:W-:Y:S02]  /*1bbc0*/  SHF.R.U32.HI R5, RZ, 0x8, R4 ;  /* 0x00000008ff057819 */ /* 0x000fe40000011604 */
[----:B------:R-:W-:-:S04]  /*1bbd0*/  LOP3.LUT R4, R0, 0xff, RZ, 0xc0, !PT ;  /* 0x000000ff00047812 */ /* 0x000fc800078ec0ff */
[----:B------:R-:W-:Y:S02]  /*1bbe0*/  PRMT R6, R4, 0x5410, R5 ;  /* 0x0000541004067816 */ /* 0x000fe40000000005 */
[--C-:B------:R-:W-:Y:S02]  /*1bbf0*/  SHF.R.U32.HI R5, RZ, 0x10, R0.reuse ;  /* 0x00000010ff057819 */ /* 0x100fe40000011600 */
[----:B------:R-:W-:Y:S02]  /*1bc00*/  SHF.R.U32.HI R4, RZ, 0x18, R0 ;  /* 0x00000018ff047819 */ /* 0x000fe40000011600 */
[----:B------:R-:W-:Y:S01]  /*1bc10*/  LOP3.LUT R0, R5, 0xff, RZ, 0xc0, !PT ;  /* 0x000000ff05007812 */ /* 0x000fe200078ec0ff */
[----:B------:R-:W-:-:S03]  /*1bc20*/  IMAD.MOV.U32 R52, RZ, RZ, R15 ;  /* 0x000000ffff347224 */ /* 0x000fc600078e000f */
        /* <DEDUP_REMOVED lines=9> */
[----:B---3--:R-:W-:Y:S02]  /*1bcc0*/  IADD3 R2, R54, 0x4, RZ ;  /* 0x0000000436027810 */ /* 0x008fe40007ffe0ff */
[----:B------:R-:W3:Y:S03]  /*1bcd0*/  LDL R54, [R1+0xa8] ;  /* 0x0000a80001367983 */ /* 0x000ee60000100800 */
[----:B------:R-:W-:Y:S01]  /*1bce0*/  IMAD.WIDE.U32 R2, R2, -0x326172a9, RZ ;  /* 0xcd9e8d5702027825 */ /* 0x000fe200078e00ff */
[----:B------:R-:W-:-:S04]  /*1bcf0*/  HSET2.LE.AND R0, R6, R55, PT ;  /* 0x0000003706007233 */ /* 0x000fc80003803000 */
[----:B------:R-:W-:Y:S02]  /*1bd00*/  LOP3.LUT R4, R75, UR15, R2, 0x96, !PT ;  /* 0x0000000f4b047c12 */ /* 0x000fe4000f8e9602 */
[----:B------:R-:W-:-:S03]  /*1bd10*/  LOP3.LUT R8, R0, R46, RZ, 0xc0, !PT ;  /* 0x0000002e00087212 */ /* 0x000fc600078ec0ff */
[----:B------:R-:W-:-:S04]  /*1bd20*/  IMAD.WIDE.U32 R10, R4, -0x2daee0ad, RZ ;  /* 0xd2511f53040a7825 */ /* 0x000fc800078e00ff */
[----:B------:R-:W-:Y:S01]  /*1bd30*/  IMAD.MOV.U32 R53, RZ, RZ, R26 ;  /* 0x000000ffff357224 */ /* 0x000fe200078e001a */
[C---:B------:R-:W-:Y:S02]  /*1bd40*/  PRMT R172, R88.reuse, 0x7610, R172 ;  /* 0x0000761058ac7816 */ /* 0x040fe400000000ac */
[----:B------:R-:W-:-:S04]  /*1bd50*/  PRMT R139, R88, 0x7632, R139 ;  /* 0x00007632588b7816 */ /* 0x000fc8000000008b */
[----:B------:R-:W-:Y:S01]  /*1bd60*/  PRMT R17, R172, 0x5410, R139 ;  /* 0x00005410ac117816 */ /* 0x000fe2000000008b */
[----:B------:R-:W-:Y:S01]  /*1bd70*/  STG.E.U16 [R12.64+-0x100], R16 ;  /* 0xffff00100c007986 */ /* 0x000fe2000c10151c */
[----:B------:R-:W-:Y:S01]  /*1bd80*/  @!P1 HFMA2.BF16_V2 R66, -RZ.H0_H0, RZ.H0_H0, -R173.H0_H0 ;  /* 0x200000ffff429231 */ /* 0x000fe200003409ad */
[----:B------:R-:W-:Y:S01]  /*1bd90*/  PRMT R80, R173, 0x5410, R136 ;  /* 0x00005410ad507816 */ /* 0x000fe20000000088 */
[----:B------:R-:W-:-:S03]  /*1bda0*/  IMAD.MOV.U32 R59, RZ, RZ, R39 ;  /* 0x000000ffff3b7224 */ /* 0x000fc600078e0027 */
[----:B------:R-:W-:Y:S01]  /*1bdb0*/  @!P1 PRMT R173, R66, 0x5410, RZ ;  /* 0x0000541042ad9816 */ /* 0x000fe200000000ff */
[----:B------:R-:W-:Y:S02]  /*1bdc0*/  IMAD.MOV.U32 R66, RZ, RZ, R38 ;  /* 0x000000ffff427224 */ /* 0x000fe400078e0026 */
[----:B------:R-:W-:Y:S02]  /*1bdd0*/  IMAD.MOV.U32 R72, RZ, RZ, R53 ;  /* 0x000000ffff487224 */ /* 0x000fe400078e0035 */
[----:B------:R-:W-:Y:S02]  /*1bde0*/  IMAD.MOV.U32 R23, RZ, RZ, R56 ;  /* 0x000000ffff177224 */ /* 0x000fe400078e0038 */
[----:B------:R-:W-:Y:S02]  /*1bdf0*/  IMAD.MOV.U32 R53, RZ, RZ, R43 ;  /* 0x000000ffff357224 */ /* 0x000fe400078e002b */
[----:B------:R-:W-:Y:S02]  /*1be00*/  IMAD.MOV.U32 R56, RZ, RZ, R41 ;  /* 0x000000ffff387224 */ /* 0x000fe400078e0029 */
[----:B------:R-:W-:Y:S01]  /*1be10*/  IMAD.MOV.U32 R57, RZ, RZ, R42 ;  /* 0x000000ffff397224 */ /* 0x000fe200078e002a */
[----:B------:R-:W-:Y:S01]  /*1be20*/  @!P2 HFMA2.BF16_V2 R63, -RZ.H0_H0, RZ.H0_H0, -R174.H0_H0 ;  /* 0x200000ffff3fa231 */ /* 0x000fe200003409ae */
[----:B------:R-:W-:-:S02]  /*1be30*/  IMAD.MOV.U32 R76, RZ, RZ, R87 ;  /* 0x000000ffff4c7224 */ /* 0x000fc400078e0057 */
[----:B------:R-:W-:Y:S02]  /*1be40*/  IMAD.MOV.U32 R87, RZ, RZ, R117 ;  /* 0x000000ffff577224 */ /* 0x000fe400078e0075 */
[----:B------:R-:W-:Y:S01]  /*1be50*/  @!P2 PRMT R174, R63, 0x5410, RZ ;  /* 0x000054103faea816 */ /* 0x000fe200000000ff */
[----:B------:R-:W-:Y:S02]  /*1be60*/  IMAD.MOV.U32 R63, RZ, RZ, R118 ;  /* 0x000000ffff3f7224 */ /* 0x000fe400078e0076 */
[----:B------:R-:W-:Y:S02]  /*1be70*/  IMAD.MOV.U32 R117, RZ, RZ, R28 ;  /* 0x000000ffff757224 */ /* 0x000fe400078e001c */
[----:B------:R-:W4:Y:S01]  /*1be80*/  LDL.LU R28, [R1+0xfc] ;  /* 0x0000fc00011c7983 */ /* 0x000f220000300800 */
[----:B------:R-:W-:-:S03]  /*1be90*/  IMAD.MOV.U32 R118, RZ, RZ, R29 ;  /* 0x000000ffff767224 */ /* 0x000fc600078e001d */
[----:B------:R-:W4:Y:S01]  /*1bea0*/  LDL.LU R29, [R1+0xf8] ;  /* 0x0000f800011d7983 */ /* 0x000f220000300800 */
[----:B------:R-:W-:Y:S02]  /*1beb0*/  IMAD.MOV.U32 R73, RZ, RZ, R52 ;  /* 0x000000ffff497224 */ /* 0x000fe400078e0034 */
[----:B------:R-:W-:Y:S02]  /*1bec0*/  IMAD.MOV.U32 R52, RZ, RZ, R47 ;  /* 0x000000ffff347224 */ /* 0x000fe400078e002f */
[----:B------:R-:W-:Y:S02]  /*1bed0*/  IMAD.MOV.U32 R88, RZ, RZ, R119 ;  /* 0x000000ffff587224 */ /* 0x000fe400078e0077 */
[----:B------:R-:W-:Y:S02]  /*1bee0*/  IMAD.MOV.U32 R119, RZ, RZ, R203 ;  /* 0x000000ffff777224 */ /* 0x000fe400078e00cb */
[----:B------:R1:W5:Y:S01]  /*1bef0*/  LDL.LU R203, [R1+0xf4] ;  /* 0x0000f40001cb7983 */ /* 0x0003620000300800 */
[----:B------:R-:W-:-:S02]  /*1bf00*/  IMAD.MOV.U32 R229, RZ, RZ, R202 ;  /* 0x000000ffffe57224 */ /* 0x000fc400078e00ca */
[----:B------:R-:W-:Y:S01]  /*1bf10*/  IMAD.MOV.U32 R228, RZ, RZ, R201 ;  /* 0x000000ffffe47224 */ /* 0x000fe200078e00c9 */
[----:B------:R1:W5:Y:S01]  /*1bf20*/  LDL.LU R202, [R1+0xf0] ;  /* 0x0000f00001ca7983 */ /* 0x0003620000300800 */
[C---:B------:R-:W-:Y:S01]  /*1bf30*/  PRMT R138, R77.reuse, 0x7610, R138 ;  /* 0x000076104d8a7816 */ /* 0x040fe2000000008a */
[----:B------:R-:W-:Y:S01]  /*1bf40*/  IMAD.MOV.U32 R49, RZ, RZ, R61 ;  /* 0x000000ffff317224 */ /* 0x000fe200078e003d */
[----:B------:R-:W-:Y:S01]  /*1bf50*/  PRMT R137, R77, 0x7632, R137 ;  /* 0x000076324d897816 */ /* 0x000fe20000000089 */
[----:B------:R1:W5:Y:S01]  /*1bf60*/  LDL.LU R201, [R1+0xec] ;  /* 0x0000ec0001c97983 */ /* 0x0003620000300800 */
[----:B---3--:R-:W-:-:S05]  /*1bf70*/  LOP3.LUT R3, R3, R54, RZ, 0x3c, !PT ;  /* 0x0000003603037212 */ /* 0x008fca00078e3cff */
[----:B------:R-:W-:-:S05]  /*1bf80*/  IMAD.WIDE.U32 R2, R3, -0x2daee0ad, RZ ;  /* 0xd2511f5303027825 */ /* 0x000fca00078e00ff */
        /* <DEDUP_REMOVED lines=13> */
[----:B------:R-:W-:-:S04]  /*1c060*/  HSET2.LE.AND R3, R9, R55, PT ;  /* 0x0000003709037233 */ /* 0x000fc80003803000 */
[----:B------:R-:W-:Y:S01]  /*1c070*/  IMAD.WIDE.U32 R26, R2, -0x2daee0ad, RZ ;  /* 0xd2511f53021a7825 */ /* 0x000fe200078e00ff */
[----:B------:R-:W-:-:S04]  /*1c080*/  HSET2.LE.AND R2, R14, R55, PT ;  /* 0x000000370e027233 */ /* 0x000fc80003803000 */
[----:B------:R-:W-:Y:S01]  /*1c090*/  LOP3.LUT R4, R27, UR7, R4, 0x96, !PT ;  /* 0x000000071b047c12 */ /* 0x000fe2000f8e9604 */
[----:B------:R-:W-:Y:S01]  /*1c0a0*/  HSET2.LE.AND R0, R15, R55, PT ;  /* 0x000000370f007233 */ /* 0x000fe20003803000 */
[----:B------:R-:W-:Y:S01]  /*1c0b0*/  LOP3.LUT R10, R2, R37, RZ, 0xc0, !PT ;  /* 0x00000025020a7212 */ /* 0x000fe200078ec0ff */
[----:B------:R-:W-:Y:S01]  /*1c0c0*/  IMAD.WIDE.U32 R14, R5, -0x326172a9, RZ ;  /* 0xcd9e8d57050e7825 */ /* 0x000fe200078e00ff */
[----:B------:R-:W-:-:S03]  /*1c0d0*/  LOP3.LUT R11, R3, R36, RZ, 0xc0, !PT ;  /* 0x00000024030b7212 */ /* 0x000fc600078ec0ff */
[----:B------:R-:W-:Y:S01]  /*1c0e0*/  IMAD.WIDE.U32 R2, R4, -0x326172a9, RZ ;  /* 0xcd9e8d5704027825 */ /* 0x000fe200078e00ff */
[----:B------:R-:W-:-:S04]  /*1c0f0*/  LOP3.LUT R9, R0, R51, RZ, 0xc0, !PT ;  /* 0x0000003300097212 */ /* 0x000fc800078ec0ff */
[----:B------:R-:W-:-:S04]  /*1c100*/  LOP3.LUT R0, R3, UR17, R14, 0x96, !PT ;  /* 0x0000001103007c12 */ /* 0x000fc8000f8e960e */
[----:B------:R-:W-:-:S04]  /*1c110*/  LOP3.LUT R4, R0, 0xffff, RZ, 0xc0, !PT ;  /* 0x0000ffff00047812 */ /* 0x000fc800078ec0ff */
[----:B------:R-:W-:Y:S02]  /*1c120*/  SHF.R.U32.HI R5, RZ, 0x8, R4 ;  /* 0x00000008ff057819 */ /* 0x000fe40000011604 */
[----:B------:R-:W-:Y:S02]  /*1c130*/  LOP3.LUT R4, R0, 0xff, RZ, 0xc0, !PT ;  /* 0x000000ff00047812 */ /* 0x000fe400078ec0ff */
[--C-:B------:R-:W-:Y:S02]  /*1c140*/  SHF.R.U32.HI R6, RZ, 0x10, R0.reuse ;  /* 0x00000010ff067819 */ /* 0x100fe40000011600 */
[----:B------:R-:W-:Y:S02]  /*1c150*/  PRMT R4, R4, 0x5410, R5 ;  /* 0x0000541004047816 */ /* 0x000fe40000000005 */
        /* <DEDUP_REMOVED lines=18> */
[----:B------:R-:W3:Y:S01]  /*1c280*/  LDSM.16.MT88.4 R16, [R189+0xa000] ;  /* 0x00a00000bd10783b */ /* 0x000ee20000004200 */
[----:B------:R-:W-:Y:S01]  /*1c290*/  LOP3.LUT R6, R2, R20, RZ, 0xc0, !PT ;  /* 0x0000001402067212 */ /* 0x000fe200078ec0ff */
[-C--:B---3--:R-:W-:Y:S08]  /*1c2a0*/  HMMA.16816.F32.BF16 R168, R8, R16.reuse, R168 ;  /* 0x0000001008a8723c */ /* 0x088ff000000418a8 */
[C---:B------:R-:W-:Y:S08]  /*1c2b0*/  HMMA.16816.F32.BF16 R152, R4.reuse, R16, R152 ;  /* 0x000000100498723c */ /* 0x040ff00000041898 */
[-C--:B------:R-:W-:Y:S08]  /*1c2c0*/  HMMA.16816.F32.BF16 R148, R4, R18.reuse, R148 ;  /* 0x000000120494723c */ /* 0x080ff00000041894 */
[----:B------:R-:W-:Y:S01]  /*1c2d0*/  HMMA.16816.F32.BF16 R36, R8, R18, R164 ;  /* 0x000000120824723c */ /* 0x000fe200000418a4 */
[----:B------:R-:W3:Y:S01]  /*1c2e0*/  LDSM.16.MT88.4 R16, [R191+0xa000] ;  /* 0x00a00000bf10783b */ /* 0x000ee20000004200 */
[----:B------:R-:W-:-:S02]  /*1c2f0*/  IMAD.MOV.U32 R58, RZ, RZ, R40 ;  /* 0x000000ffff3a7224 */ /* 0x000fc400078e0028 */
[----:B------:R-:W-:Y:S02]  /*1c300*/  IMAD.MOV.U32 R22, RZ, RZ, R54 ;  /* 0x000000ffff167224 */ /* 0x000fe400078e0036 */
[----:B------:R-:W-:Y:S02]  /*1c310*/  IMAD.MOV.U32 R54, RZ, RZ, R44 ;  /* 0x000000ffff367224 */ /* 0x000fe400078e002c */
[-C--:B---3--:R-:W-:Y:S08]  /*1c320*/  HMMA.16816.F32.BF16 R160, R8, R16.reuse, R160 ;  /* 0x0000001008a0723c */ /* 0x088ff000000418a0 */
[C---:B------:R-:W-:Y:S08]  /*1c330*/  HMMA.16816.F32.BF16 R144, R4.reuse, R16, R144 ;  /* 0x000000100490723c */ /* 0x040ff00000041890 */
[-C--:B------:R-:W-:Y:S08]  /*1c340*/  HMMA.16816.F32.BF16 R140, R4, R18.reuse, R140 ;  /* 0x00000012048c723c */ /* 0x080ff0000004188c */
[----:B------:R-:W-:Y:S01]  /*1c350*/  HMMA.16816.F32.BF16 R40, R8, R18, R156 ;  /* 0x000000120828723c */ /* 0x000fe2000004189c */
[----:B------:R-:W3:Y:S01]  /*1c360*/  LDSM.16.MT88.4 R16, [R194+0xa000] ;  /* 0x00a00000c210783b */ /* 0x000ee20000004200 */
[----:B------:R-:W-:-:S02]  /*1c370*/  IMAD.MOV.U32 R55, RZ, RZ, R45 ;  /* 0x000000ffff377224 */ /* 0x000fc400078e002d */
[----:B------:R-:W-:Y:S02]  /*1c380*/  IMAD.MOV.U32 R20, RZ, RZ, R200 ;  /* 0x000000ffff147224 */ /* 0x000fe400078e00c8 */
[----:B------:R1:W5:Y:S01]  /*1c390*/  LDL.LU R200, [R1+0xe8] ;  /* 0x0000e80001c87983 */ /* 0x0003620000300800 */
        /* <DEDUP_REMOVED lines=8> */
[----:B------:R1:W5:Y:S01]  /*1c420*/  LDL.LU R199, [R1+0xe4] ;  /* 0x0000e40001c77983 */ /* 0x0003620000300800 */
[----:B------:R-:W-:Y:S02]  /*1c430*/  IMAD.MOV.U32 R51, RZ, RZ, R60 ;  /* 0x000000ffff337224 */ /* 0x000fe400078e003c */
[----:B------:R-:W-:Y:S02]  /*1c440*/  IMAD.MOV.U32 R77, RZ, RZ, R23 ;  /* 0x000000ffff4d7224 */ /* 0x000fe400078e0017 */
[----:B------:R-:W-:-:S02]  /*1c450*/  IMAD.MOV.U32 R22, RZ, RZ, R198 ;  /* 0x000000ffff167224 */ /* 0x000fc400078e00c6 */
[----:B------:R1:W5:Y:S01]  /*1c460*/  LDL.LU R198, [R1+0xe0] ;  /* 0x0000e00001c67983 */ /* 0x0003620000300800 */
[----:B------:R-:W-:Y:S02]  /*1c470*/  IMAD.MOV.U32 R23, RZ, RZ, R197 ;  /* 0x000000ffff177224 */ /* 0x000fe400078e00c5 */
[----:B------:R-:W-:Y:S01]  /*1c480*/  IMAD.MOV.U32 R164, RZ, RZ, R196 ;  /* 0x000000ffffa47224 */ /* 0x000fe200078e00c4 */
[----:B------:R1:W5:Y:S01]  /*1c490*/  LDL.LU R197, [R1+0xdc] ;  /* 0x0000dc0001c57983 */ /* 0x0003620000300800 */
[----:B------:R-:W-:Y:S02]  /*1c4a0*/  IMAD.MOV.U32 R165, RZ, RZ, R195 ;  /* 0x000000ffffa57224 */ /* 0x000fe400078e00c3 */
[----:B------:R-:W-:Y:S01]  /*1c4b0*/  IMAD.MOV.U32 R166, RZ, RZ, R192 ;  /* 0x000000ffffa67224 */ /* 0x000fe200078e00c0 */
[----:B------:R1:W5:Y:S01]  /*1c4c0*/  LDL.LU R196, [R1+0xd8] ;  /* 0x0000d80001c47983 */ /* 0x0003620000300800 */
[----:B---3--:R-:W-:Y:S03]  /*1c4d0*/  HMMA.16816.F32.BF16 R44, R8, R16, R92 ;  /* 0x00000010082c723c */ /* 0x008fe6000004185c */
[----:B------:R1:W5:Y:S01]  /*1c4e0*/  LDL.LU R195, [R1+0xd4] ;  /* 0x0000d40001c37983 */ /* 0x0003620000300800 */
[----:B------:R-:W-:-:S02]  /*1c4f0*/  IMAD.MOV.U32 R167, RZ, RZ, R190 ;  /* 0x000000ffffa77224 */ /* 0x000fc400078e00be */
[----:B------:R-:W-:Y:S01]  /*1c500*/  IMAD.MOV.U32 R48, RZ, RZ, R188 ;  /* 0x000000ffff307224 */ /* 0x000fe200078e00bc */
[----:B------:R1:W5:Y:S01]  /*1c510*/  LDL.LU R192, [R1+0xd0] ;  /* 0x0000d00001c07983 */ /* 0x0003620000300800 */
[C---:B------:R-:W-:Y:S03]  /*1c520*/  HMMA.16816.F32.BF16 R52, R4.reuse, R16, R52 ;  /* 0x000000100434723c */ /* 0x040fe60000041834 */
[----:B------:R1:W5:Y:S04]  /*1c530*/  LDL.LU R190, [R1+0xcc] ;  /* 0x0000cc0001be7983 */ /* 0x0003680000300800 */
[----:B------:R1:W5:Y:S01]  /*1c540*/  LDL.LU R188, [R1+0xc8] ;  /* 0x0000c80001bc7983 */ /* 0x0003620000300800 */
[-C--:B------:R-:W-:Y:S08]  /*1c550*/  HMMA.16816.F32.BF16 R56, R4, R18.reuse, R56 ;  /* 0x000000120438723c */ /* 0x080ff00000041838 */
[----:B------:R-:W-:Y:S01]  /*1c560*/  HMMA.16816.F32.BF16 R60, R8, R18, R104 ;  /* 0x00000012083c723c */ /* 0x000fe20000041868 */
[----:B------:R-:W3:Y:S01]  /*1c570*/  LDSM.16.MT88.4 R16, [R193+0xa000] ;  /* 0x00a00000c110783b */ /* 0x000ee20000004200 */
[----:B------:R-:W-:-:S02]  /*1c580*/  @!P5 HFMA2.BF16_V2 R68, -RZ.H0_H0, RZ.H0_H0, -R139.H0_H0 ;  /* 0x200000ffff44d231 */ /* 0x000fc4000034098b */
[----:B------:R-:W-:Y:S02]  /*1c590*/  @!P3 HFMA2.BF16_V2 R70, -RZ.H0_H0, RZ.H0_H0, -R138.H0_H0 ;  /* 0x200000ffff46b231 */ /* 0x000fe4000034098a */
[----:B------:R-:W-:Y:S01]  /*1c5a0*/  @!P4 HFMA2.BF16_V2 R69, -RZ.H0_H0, RZ.H0_H0, -R137.H0_H0 ;  /* 0x200000ffff45c231 */ /* 0x000fe20000340989 */
[----:B------:R-:W-:Y:S01]  /*1c5b0*/  IMAD.MOV.U32 R104, RZ, RZ, R229 ;  /* 0x000000ffff687224 */ /* 0x000fe200078e00e5 */
[----:B------:R-:W-:Y:S01]  /*1c5c0*/  PRMT R64, R138, 0x5410, R137 ;  /* 0x000054108a407816 */ /* 0x000fe20000000089 */
[----:B------:R-:W-:Y:S02]  /*1c5d0*/  IMAD.MOV.U32 R105, RZ, RZ, R228 ;  /* 0x000000ffff697224 */ /* 0x000fe400078e00e4 */
[----:B------:R-:W-:Y:S02]  /*1c5e0*/  IMAD.MOV.U32 R106, RZ, RZ, R231 ;  /* 0x000000ffff6a7224 */ /* 0x000fe400078e00e7 */
[----:B------:R-:W-:Y:S01]  /*1c5f0*/  IMAD.MOV.U32 R107, RZ, RZ, R230 ;  /* 0x000000ffff6b7224 */ /* 0x000fe200078e00e6 */
[----:B------:R-:W-:-:S02]  /*1c600*/  @!P5 PRMT R139, R68, 0x5410, RZ ;  /* 0x00005410448bd816 */ /* 0x000fc400000000ff */
[----:B------:R-:W-:Y:S02]  /*1c610*/  @!P3 PRMT R138, R70, 0x5410, RZ ;  /* 0x00005410468ab816 */ /* 0x000fe400000000ff */
[----:B------:R-:W-:Y:S01]  /*1c620*/  @!P4 PRMT R137, R69, 0x5410, RZ ;  /* 0x000054104589c816 */ /* 0x000fe200000000ff */
[----:B---3--:R-:W-:Y:S07]  /*1c630*/  HMMA.16816.F32.BF16 R228, R8, R16, R108 ;  /* 0x0000001008e4723c */ /* 0x008fee000004186c */
[----:B------:R-:W-:-:S02]  /*1c640*/  IMAD.MOV.U32 R111, RZ, RZ, R71 ;  /* 0x000000ffff6f7224 */ /* 0x000fc400078e0047 */
[C---:B------:R-:W-:Y:S08]  /*1c650*/  HMMA.16816.F32.BF16 R68, R4.reuse, R16, R76 ;  /* 0x000000100444723c */ /* 0x040ff0000004184c */
[-C--:B------:R-:W-:Y:S08]  /*1c660*/  HMMA.16816.F32.BF16 R76, R4, R18.reuse, R116 ;  /* 0x00000012044c723c */ /* 0x080ff00000041874 */
[----:B------:R-:W-:Y:S01]  /*1c670*/  HMMA.16816.F32.BF16 R116, R8, R18, R120 ;  /* 0x000000120874723c */ /* 0x000fe20000041878 */
[----:B------:R-:W3:Y:S01]  /*1c680*/  LDSM.16.MT88.4 R16, [R189+0xb000] ;  /* 0x00b00000bd10783b */ /* 0x000ee20000004200 */
[----:B------:R-:W-:-:S02]  /*1c690*/  IMAD.MOV.U32 R108, RZ, RZ, R73 ;  /* 0x000000ffff6c7224 */ /* 0x000fc400078e0049 */
[----:B------:R-:W-:-:S04]  /*1c6a0*/  IMAD.MOV.U32 R109, RZ, RZ, R72 ;  /* 0x000000ffff6d7224 */ /* 0x000fc800078e0048 */
[-C--:B---3--:R-:W-:Y:S08]  /*1c6b0*/  HMMA.16816.F32.BF16 R236, R8, R16.reuse, R236 ;  /* 0x0000001008ec723c */ /* 0x088ff000000418ec */
[C---:B------:R-:W-:Y:S08]  /*1c6c0*/  HMMA.16816.F32.BF16 R72, R4.reuse, R16, R244 ;  /* 0x000000100448723c */ /* 0x040ff000000418f4 */
[-C--:B------:R-:W-:Y:S08]  /*1c6d0*/  HMMA.16816.F32.BF16 R84, R4, R18.reuse, R84 ;  /* 0x000000120454723c */ /* 0x080ff00000041854 */
[----:B------:R-:W-:Y:S01]  /*1c6e0*/  HMMA.16816.F32.BF16 R232, R8, R18, R232 ;  /* 0x0000001208e8723c */ /* 0x000fe200000418e8 */
[----:B------:R-:W3:Y:S07]  /*1c6f0*/  LDSM.16.MT88.4 R16, [R191+0xb000] ;  /* 0x00b00000bf10783b */ /* 0x000eee0000004200 */
[----:B---3--:R-:W-:Y:S01]  /*1c700*/  HMMA.16816.F32.BF16 R92, R4, R18, R20 ;  /* 0x00000012045c723c */ /* 0x008fe20000041814 */
[----:B------:R-:W3:Y:S07]  /*1c710*/  LDSM.16.MT88.4 R20, [R194+0xb000] ;  /* 0x00b00000c214783b */ /* 0x000eee0000004200 */
[-C--:B------:R-:W-:Y:S08]  /*1c720*/  HMMA.16816.F32.BF16 R244, R8, R16.reuse, R124 ;  /* 0x0000001008f4723c */ /* 0x080ff0000004187c */
[----:B------:R-:W-:Y:S08]  /*1c730*/  HMMA.16816.F32.BF16 R88, R4, R16, R88 ;  /* 0x000000100458723c */ /* 0x000ff00000041858 */
[C---:B------:R-:W-:Y:S01]  /*1c740*/  HMMA.16816.F32.BF16 R240, R8.reuse, R18, R240 ;  /* 0x0000001208f0723c */ /* 0x040fe200000418f0 */
[----:B------:R-:W1:Y:S07]  /*1c750*/  LDSM.16.MT88.4 R16, [R193+0xb000] ;  /* 0x00b00000c110783b */ /* 0x000e6e0000004200 */
[----:B---3--:R-:W-:Y:S01]  /*1c760*/  HMMA.16816.F32.BF16 R100, R8, R20, R100 ;  /* 0x000000140864723c */ /* 0x008fe20000041864 */
[----:B------:R-:W-:Y:S01]  /*1c770*/  @!P0 HFMA2.BF16_V2 R65, -RZ.H0_H0, RZ.H0_H0, -R136.H0_H0 ;  /* 0x200000ffff418231 */ /* 0x000fe20000340988 */
[----:B------:R-:W-:Y:S01]  /*1c780*/  IMAD.MOV.U32 R156, RZ, RZ, R66 ;  /* 0x000000ffff9c7224 */ /* 0x000fe200078e0042 */
[----:B------:R-:W-:Y:S01]  /*1c790*/  @!P6 HFMA2.BF16_V2 R67, -RZ.H0_H0, RZ.H0_H0, -R172.H0_H0 ;  /* 0x200000ffff43e231 */ /* 0x000fe200003409ac */
[----:B------:R-:W-:-:S02]  /*1c7a0*/  IMAD.MOV.U32 R110, RZ, RZ, R99 ;  /* 0x000000ffff6e7224 */ /* 0x000fc400078e0063 */
[----:B------:R-:W-:Y:S01]  /*1c7b0*/  IMAD.MOV.U32 R127, RZ, RZ, R0 ;  /* 0x000000ffff7f7224 */ /* 0x000fe200078e0000 */
[----:B------:R-:W-:Y:S01]  /*1c7c0*/  @!P0 PRMT R136, R65, 0x5410, RZ ;  /* 0x0000541041888816 */ /* 0x000fe200000000ff */
[----:B------:R-:W-:Y:S01]  /*1c7d0*/  IMAD.WIDE.U32 R2, R35, -0x2daee0ad, RZ ;  /* 0xd2511f5323027825 */ /* 0x000fe200078e00ff */
[----:B------:R-:W-:Y:S02]  /*1c7e0*/  @!P6 PRMT R172, R67, 0x5410, RZ ;  /* 0x0000541043ace816 */ /* 0x000fe400000000ff */
[----:B------:R-:W-:Y:S01]  /*1c7f0*/  LOP3.LUT R0, R15, UR8, R24, 0x96, !PT ;  /* 0x000000080f007c12 */ /* 0x000fe2000f8e9618 */
[C---:B------:R-:W-:Y:S08]  /*1c800*/  HMMA.16816.F32.BF16 R104, R4.reuse, R20, R104 ;  /* 0x000000140468723c */ /* 0x040ff00000041868 */
[----:B------:R-:W-:Y:S04]  /*1c810*/  HMMA.16816.F32.BF16 R108, R4, R22, R108 ;  /* 0x00000016046c723c */ /* 0x000fe8000004186c */
[----:B------:R-:W-:-:S02]  /*1c820*/  IMAD.MOV.U32 R99, RZ, RZ, R100 ;  /* 0x000000ffff637224 */ /* 0x000fc400078e0064 */
[----:B------:R-:W-:Y:S02]  /*1c830*/  IMAD.MOV.U32 R67, RZ, RZ, R101 ;  /* 0x000000ffff437224 */ /* 0x000fe400078e0065 */
[----:B------:R-:W-:Y:S01]  /*1c840*/  IMAD.MOV.U32 R66, RZ, RZ, R102 ;  /* 0x000000ffff427224 */ /* 0x000fe200078e0066 */
[C---:B-1----:R-:W-:Y:S01]  /*1c850*/  HMMA.16816.F32.BF16 R120, R4.reuse, R16, R156 ;  /* 0x000000100478723c */ /* 0x042fe2000004189c */
[----:B------:R-:W-:Y:S01]  /*1c860*/  IMAD.MOV.U32 R65, RZ, RZ, R103 ;  /* 0x000000ffff417224 */ /* 0x000fe200078e0067 */
[----:B------:R-:W-:Y:S06]  /*1c870*/  LDSM.16.MT88.4 R156, [R191+0xa800] ;  /* 0x00a80000bf9c783b */ /* 0x000fec0000004200 */
[----:B------:R-:W-:Y:S01]  /*1c880*/  HMMA.16816.F32.BF16 R100, R4, R18, R164 ;  /* 0x000000120464723c */ /* 0x000fe200000418a4 */
[----:B------:R-:W-:Y:S01]  /*1c890*/  IMAD.MOV.U32 R125, RZ, RZ, R48 ;  /* 0x000000ffff7d7224 */ /* 0x000fe200078e0030 */
[----:B------:R-:W1:Y:S06]  /*1c8a0*/  LDSM.16.MT88.4 R164, [R189+0xa800] ;  /* 0x00a80000bda4783b */ /* 0x000e6c0000004200 */
[----:B------:R-:W-:Y:S01]  /*1c8b0*/  HMMA.16816.F32.BF16 R248, R8, R16, R248 ;  /* 0x0000001008f8723c */ /* 0x000fe200000418f8 */
[----:B------:R-:W-:-:S02]  /*1c8c0*/  LOP3.LUT R4, R3, UR16, R34, 0x96, !PT ;  /* 0x0000001003047c12 */ /* 0x000fc4000f8e9622 */
[----:B------:R-:W-:-:S05]  /*1c8d0*/  LOP3.LUT R5, R2, 0xffff, RZ, 0xc0, !PT ;  /* 0x0000ffff02057812 */ /* 0x000fca00078ec0ff */
[----:B------:R-:W-:Y:S01]  /*1c8e0*/  HMMA.16816.F32.BF16 R20, R8, R22, R112 ;  /* 0x000000160814723c */ /* 0x000fe20000041870 */
[----:B------:R-:W-:-:S07]  /*1c8f0*/  SHF.R.U32.HI R5, RZ, 0x8, R5 ;  /* 0x00000008ff057819 */ /* 0x000fce0000011605 */
[----:B------:R-:W-:Y:S07]  /*1c900*/  HMMA.16816.F32.BF16 R16, R8, R18, R128 ;  /* 0x000000120810723c */ /* 0x000fee0000041880 */
[----:B------:R-:W-:Y:S02]  /*1c910*/  LOP3.LUT R10, R2, 0xff, RZ, 0xc0, !PT ;  /* 0x000000ff020a7812 */ /* 0x000fe400078ec0ff */
[--C-:B------:R-:W-:Y:S02]  /*1c920*/  SHF.R.U32.HI R9, RZ, 0x10, R2.reuse ;  /* 0x00000010ff097819 */ /* 0x100fe40000011602 */
[----:B------:R-:W-:Y:S01]  /*1c930*/  SHF.R.U32.HI R11, RZ, 0x18, R2 ;  /* 0x00000018ff0b7819 */ /* 0x000fe20000011602 */
[----:B------:R-:W-:Y:S01]  /*1c940*/  IMAD.WIDE.U32 R2, R0, -0x2daee0ad, RZ ;  /* 0xd2511f5300027825 */ /* 0x000fe200078e00ff */
[----:B------:R-:W-:-:S04]  /*1c950*/  PRMT R15, R10, 0x5410, R5 ;  /* 0x000054100a0f7816 */ /* 0x000fc80000000005 */
[----:B------:R-:W-:Y:S02]  /*1c960*/  SHF.R.U32.HI R7, RZ, 0x10, R2 ;  /* 0x00000010ff077819 */ /* 0x000fe40000011602 */
[----:B------:R-:W-:Y:S02]  /*1c970*/  LOP3.LUT R0, R3, UR16, R26, 0x96, !PT ;  /* 0x0000001003007c12 */ /* 0x000fe4000f8e961a */
[C---:B------:R-:W-:Y:S02]  /*1c980*/  LOP3.LUT R3, R2.reuse, 0xffff, RZ, 0xc0, !PT ;  /* 0x0000ffff02037812 */ /* 0x040fe400078ec0ff */
[----:B------:R-:W-:Y:S02]  /*1c990*/  LOP3.LUT R8, R2, 0xff, RZ, 0xc0, !PT ;  /* 0x000000ff02087812 */ /* 0x000fe400078ec0ff */
[----:B------:R-:W-:Y:S02]  /*1c9a0*/  SHF.R.U32.HI R6, RZ, 0x18, R2 ;  /* 0x00000018ff067819 */ /* 0x000fe40000011602 */
[----:B------:R-:W-:-:S02]  /*1c9b0*/  LOP3.LUT R5, R9, 0xff, RZ, 0xc0, !PT ;  /* 0x000000ff09057812 */ /* 0x000fc400078ec0ff */
[----:B------:R-:W-:Y:S02]  /*1c9c0*/  LOP3.LUT R2, R7, 0xff, RZ, 0xc0, !PT ;  /* 0x000000ff07027812 */ /* 0x000fe400078ec0ff */
[----:B------:R-:W-:Y:S02]  /*1c9d0*/  PRMT R14, R5, 0x5410, R11 ;  /* 0x00005410050e7816 */ /* 0x000fe4000000000b */
[----:B------:R-:W-:Y:S02]  /*1c9e0*/  SHF.R.U32.HI R3, RZ, 0x8, R3 ;  /* 0x00000008ff037819 */ /* 0x000fe40000011603 */
[----:B------:R-:W-:Y:S02]  /*1c9f0*/  PRMT R11, R2, 0x5410, R6 ;  /* 0x00005410020b7816 */ /* 0x000fe40000000006 */
[----:B------:R-:W-:Y:S02]  /*1ca00*/  LOP3.LUT R2, R4, 0xffff, RZ, 0xc0, !PT ;  /* 0x0000ffff04027812 */ /* 0x000fe400078ec0ff */
[----:B------:R-:W-:-:S02]  /*1ca10*/  PRMT R10, R8, 0x5410, R3 ;  /* 0x00005410080a7816 */ /* 0x000fc40000000003 */
[----:B------:R-:W-:Y:S02]  /*1ca20*/  SHF.R.U32.HI R3, RZ, 0x8, R2 ;  /* 0x00000008ff037819 */ /* 0x000fe40000011602 */
[----:B------:R-:W-:Y:S02]  /*1ca30*/  LOP3.LUT R2, R4, 0xff, RZ, 0xc0, !PT ;  /* 0x000000ff04027812 */ /* 0x000fe400078ec0ff */
[----:B------:R-:W-:Y:S02]  /*1ca40*/  SHF.R.U32.HI R5, RZ, 0x10, R0 ;  /* 0x00000010ff057819 */ /* 0x000fe40000011600 */
[----:B------:R-:W-:Y:S02]  /*1ca50*/  PRMT R9, R2, 0x5410, R3 ;  /* 0x0000541002097816 */ /* 0x000fe40000000003 */
[----:B------:R-:W-:Y:S02]  /*1ca60*/  SHF.R.U32.HI R3, RZ, 0x10, R4 ;  /* 0x00000010ff037819 */ /* 0x000fe40000011604 */
[----:B------:R-:W-:-:S02]  /*1ca70*/  LOP3.LUT R2, R0, 0xffff, RZ, 0xc0, !PT ;  /* 0x0000ffff00027812 */ /* 0x000fc400078ec0ff */
[----:B------:R-:W-:Y:S02]  /*1ca80*/  SHF.R.U32.HI R7, RZ, 0x18, R4 ;  /* 0x00000018ff077819 */ /* 0x000fe40000011604 */
[----:B------:R-:W-:Y:S02]  /*1ca90*/  LOP3.LUT R6, R0, 0xff, RZ, 0xc0, !PT ;  /* 0x000000ff00067812 */ /* 0x000fe400078ec0ff */
[----:B------:R-:W-:Y:S02]  /*1caa0*/  SHF.R.U32.HI R4, RZ, 0x18, R0 ;  /* 0x00000018ff047819 */ /* 0x000fe40000011600 */
[----:B------:R-:W-:Y:S02]  /*1cab0*/  LOP3.LUT R3, R3, 0xff, RZ, 0xc0, !PT ;  /* 0x000000ff03037812 */ /* 0x000fe400078ec0ff */
[----:B------:R-:W-:Y:S02]  /*1cac0*/  SHF.R.U32.HI R2, RZ, 0x8, R2 ;  /* 0x00000008ff027819 */ /* 0x000fe40000011602 */
[----:B------:R-:W-:-:S02]  /*1cad0*/  LOP3.LUT R0, R5, 0xff, RZ, 0xc0, !PT ;  /* 0x000000ff05007812 */ /* 0x000fc400078ec0ff */
[----:B------:R-:W-:Y:S02]  /*1cae0*/  PRMT R8, R3, 0x5410, R7 ;  /* 0x0000541003087816 */ /* 0x000fe40000000007 */
[----:B------:R-:W-:Y:S02]  /*1caf0*/  PRMT R5, R6, 0x5410, R2 ;  /* 0x0000541006057816 */ /* 0x000fe40000000002 */
[----:B------:R-:W-:Y:S02]  /*1cb00*/  PRMT R115, R50, 0x7054, R50 ;  /* 0x0000705432737816 */ /* 0x000fe40000000032 */
[----:B------:R-:W-:Y:S01]  /*1cb10*/  PRMT R6, R0, 0x5410, R4 ;  /* 0x0000541000067816 */ /* 0x000fe20000000004 */
[----:B------:R-:W-:Y:S02]  /*1cb20*/  IMAD.MOV.U32 R126, RZ, RZ, R51 ;  /* 0x000000ffff7e7224 */ /* 0x000fe400078e0033 */
[--C-:B------:R-:W-:Y:S01]  /*1cb30*/  HSET2.LE.AND R2, R8, R115.reuse, PT ;  /* 0x0000007308027233 */ /* 0x100fe20003803000 */
[----:B------:R-:W-:Y:S01]  /*1cb40*/  IMAD.MOV.U32 R124, RZ, RZ, R49 ;  /* 0x000000ffff7c7224 */ /* 0x000fe200078e0031 */
[--C-:B------:R-:W-:Y:S01]  /*1cb50*/  HSET2.LE.AND R8, R11, R115.reuse, PT ;  /* 0x000000730b087233 */ /* 0x100fe20003803000 */
[----:B------:R-:W3:Y:S01]  /*1cb60*/  LDSM.16.MT88.4 R48, [R194+0xa800] ;  /* 0x00a80000c230783b */ /* 0x000ee20000004200 */
[----:B------:R-:W-:-:S02]  /*1cb70*/  HSET2.LE.AND R6, R6, R115, PT ;  /* 0x0000007306067233 */ /* 0x000fc40003803000 */
[--C-:B------:R-:W-:Y:S02]  /*1cb80*/  HSET2.LE.AND R3, R15, R115.reuse, PT ;  /* 0x000000730f037233 */ /* 0x100fe40003803000 */
[--C-:B------:R-:W-:Y:S02]  /*1cb90*/  HSET2.LE.AND R4, R14, R115.reuse, PT ;  /* 0x000000730e047233 */ /* 0x100fe40003803000 */
[--C-:B------:R-:W-:Y:S02]  /*1cba0*/  HSET2.LE.AND R7, R10, R115.reuse, PT ;  /* 0x000000730a077233 */ /* 0x100fe40003803000 */
[--C-:B------:R-:W-:Y:S02]  /*1cbb0*/  HSET2.LE.AND R0, R9, R115.reuse, PT ;  /* 0x0000007309007233 */ /* 0x100fe40003803000 */
[----:B------:R-:W-:Y:S01]  /*1cbc0*/  HSET2.LE.AND R5, R5, R115, PT ;  /* 0x0000007305057233 */ /* 0x000fe20003803000 */
[----:B------:R-:W-:Y:S01]  /*1cbd0*/  IMAD.MOV.U32 R35, RZ, RZ, R125 ;  /* 0x000000ffff237224 */ /* 0x000fe200078e007d */
[----:B------:R-:W-:Y:S01]  /*1cbe0*/  LOP3.LUT R125, R6, R64, RZ, 0xc0, !PT ;  /* 0x00000040067d7212 */ /* 0x000fe200078ec0ff */
        /* <DEDUP_REMOVED lines=14> */
[----:B------:R-:W1:Y:S04]  /*1ccd0*/  LDSM.16.MT88.4 R64, [R193+0xa800] ;  /* 0x00a80000c140783b */ /* 0x000e680000004200 */
[----:B------:R-:W1:Y:S04]  /*1cce0*/  LDSM.16.MT88.4 R80, [R189+0xb800] ;  /* 0x00b80000bd50783b */ /* 0x000e680000004200 */
[----:B------:R-:W3:Y:S04]  /*1ccf0*/  LDSM.16.MT88.4 R96, [R191+0xb800] ;  /* 0x00b80000bf60783b */ /* 0x000ee80000004200 */
[----:B------:R-:W3:Y:S04]  /*1cd00*/  LDSM.16.MT88.4 R112, [R194+0xb800] ;  /* 0x00b80000c270783b */ /* 0x000ee80000004200 */
[----:B------:R-:W3:Y:S04]  /*1cd10*/  LDSM.16.MT88.4 R4, [R193+0xb800] ;  /* 0x00b80000c104783b */ /* 0x000ee80000004200 */
[----:B------:R-:W-:Y:S04]  /*1cd20*/  STG.E.U16 [R12.64+-0xfe], R222 ;  /* 0xffff02de0c007986 */ /* 0x000fe8000c10151c */
[----:B------:R-:W-:Y:S04]  /*1cd30*/  STG.E.U16 [R32.64+-0x100], R212 ;  /* 0xffff00d420007986 */ /* 0x000fe8000c10151c */
[----:B------:R-:W-:Y:S04]  /*1cd40*/  STG.E.U16 [R32.64+-0xfe], R213 ;  /* 0xffff02d520007986 */ /* 0x000fe8000c10151c */
[----:B--2---:R-:W-:Y:S04]  /*1cd50*/  STG.E.U16 [R30.64+-0x100], R183 ;  /* 0xffff00b71e007986 */ /* 0x004fe8000c10151c */
[----:B------:R-:W-:Y:S04]  /*1cd60*/  STG.E.U16 [R30.64+-0xfe], R182 ;  /* 0xffff02b61e007986 */ /* 0x000fe8000c10151c */
[----:B----4-:R-:W-:Y:S04]  /*1cd70*/  STG.E.U16 [R28.64+-0x100], R172 ;  /* 0xffff00ac1c007986 */ /* 0x010fe8000c10151c */
[----:B------:R-:W-:Y:S01]  /*1cd80*/  STG.E.U16 [R28.64+-0xfe], R139 ;  /* 0xffff028b1c007986 */ /* 0x000fe2000c10151c */
[-C--:B-1----:R-:W-:Y:S03]  /*1cd90*/  HMMA.16816.F32.BF16 R168, R128, R164.reuse, R168 ;  /* 0x000000a480a8723c */ /* 0x082fe600000418a8 */
[----:B------:R-:W-:Y:S04]  /*1cda0*/  STG.E.U16 [R12.64+-0xf0], R211 ;  /* 0xffff10d30c007986 */ /* 0x000fe8000c10151c */
[----:B------:R-:W-:Y:S01]  /*1cdb0*/  STG.E.U16 [R12.64+-0xee], R210 ;  /* 0xffff12d20c007986 */ /* 0x000fe2000c10151c */
[C---:B------:R-:W-:Y:S03]  /*1cdc0*/  HMMA.16816.F32.BF16 R152, R124.reuse, R164, R152 ;  /* 0x000000a47c98723c */ /* 0x040fe60000041898 */
[----:B------:R-:W-:Y:S04]  /*1cdd0*/  STG.E.U16 [R32.64+-0xf0], R209 ;  /* 0xffff10d120007986 */ /* 0x000fe8000c10151c */
[----:B------:R1:W-:Y:S01]  /*1cde0*/  STG.E.U16 [R32.64+-0xee], R208 ;  /* 0xffff12d020007986 */ /* 0x0003e2000c10151c */
[-C--:B------:R-:W-:Y:S03]  /*1cdf0*/  HMMA.16816.F32.BF16 R148, R124, R166.reuse, R148 ;  /* 0x000000a67c94723c */ /* 0x080fe60000041894 */
[----:B------:R-:W-:Y:S04]  /*1ce00*/  STG.E.U16 [R30.64+-0xf0], R181 ;  /* 0xffff10b51e007986 */ /* 0x000fe8000c10151c */
[----:B------:R-:W-:Y:S01]  /*1ce10*/  STG.E.U16 [R30.64+-0xee], R180 ;  /* 0xffff12b41e007986 */ /* 0x000fe2000c10151c */
[C---:B------:R-:W-:Y:S03]  /*1ce20*/  HMMA.16816.F32.BF16 R164, R128.reuse, R166, R36 ;  /* 0x000000a680a4723c */ /* 0x040fe60000041824 */
[----:B------:R-:W-:Y:S04]  /*1ce30*/  STG.E.U16 [R28.64+-0xf0], R179 ;  /* 0xffff10b31c007986 */ /* 0x000fe8000c10151c */
[----:B------:R-:W-:Y:S01]  /*1ce40*/  STG.E.U16 [R28.64+-0xee], R178 ;  /* 0xffff12b21c007986 */ /* 0x000fe2000c10151c */
[-C--:B------:R-:W-:Y:S03]  /*1ce50*/  HMMA.16816.F32.BF16 R160, R128, R156.reuse, R160 ;  /* 0x0000009c80a0723c */ /* 0x080fe600000418a0 */
[----:B------:R-:W-:Y:S04]  /*1ce60*/  STG.E.U16 [R12.64+-0xe0], R207 ;  /* 0xffff20cf0c007986 */ /* 0x000fe8000c10151c */
[----:B------:R-:W-:Y:S01]  /*1ce70*/  STG.E.U16 [R12.64+-0xde], R206 ;  /* 0xffff22ce0c007986 */ /* 0x000fe2000c10151c */
[C---:B------:R-:W-:Y:S03]  /*1ce80*/  HMMA.16816.F32.BF16 R144, R124.reuse, R156, R144 ;  /* 0x0000009c7c90723c */ /* 0x040fe60000041890 */
[----:B------:R-:W-:Y:S04]  /*1ce90*/  STG.E.U16 [R32.64+-0xe0], R205 ;  /* 0xffff20cd20007986 */ /* 0x000fe8000c10151c */
[----:B------:R2:W-:Y:S01]  /*1cea0*/  STG.E.U16 [R32.64+-0xde], R204 ;  /* 0xffff22cc20007986 */ /* 0x0005e2000c10151c */
[-C--:B------:R-:W-:Y:S03]  /*1ceb0*/  HMMA.16816.F32.BF16 R140, R124, R158.reuse, R140 ;  /* 0x0000009e7c8c723c */ /* 0x080fe6000004188c */
[----:B------:R4:W-:Y:S04]  /*1cec0*/  STG.E.U16 [R30.64+-0xe0], R177 ;  /* 0xffff20b11e007986 */ /* 0x0009e8000c10151c */
[----:B------:R4:W-:Y:S01]  /*1ced0*/  STG.E.U16 [R30.64+-0xde], R176 ;  /* 0xffff22b01e007986 */ /* 0x0009e2000c10151c */
[C---:B------:R-:W-:Y:S03]  /*1cee0*/  HMMA.16816.F32.BF16 R156, R128.reuse, R158, R40 ;  /* 0x0000009e809c723c */ /* 0x040fe60000041828 */
[----:B------:R4:W-:Y:S05]  /*1cef0*/  STG.E.U16 [R28.64+-0xe0], R138 ;  /* 0xffff208a1c007986 */ /* 0x0009ea000c10151c */
[-C--:B---3--:R-:W-:Y:S01]  /*1cf00*/  HMMA.16816.F32.BF16 R36, R128, R48.reuse, R44 ;  /* 0x000000308024723c */ /* 0x088fe2000004182c */
[----:B------:R4:W-:Y:S04]  /*1cf10*/  STG.E.U16 [R28.64+-0xde], R137 ;  /* 0xffff22891c007986 */ /* 0x0009e8000c10151c */
[----:B------:R4:W-:Y:S03]  /*1cf20*/  STG.E.U16 [R12.64+-0xd0], R187 ;  /* 0xffff30bb0c007986 */ /* 0x0009e6000c10151c */
[C---:B------:R-:W-:Y:S01]  /*1cf30*/  HMMA.16816.F32.BF16 R40, R124.reuse, R48, R52 ;  /* 0x000000307c28723c */ /* 0x040fe20000041834 */
[----:B------:R4:W-:Y:S04]  /*1cf40*/  STG.E.U16 [R12.64+-0xce], R186 ;  /* 0xffff32ba0c007986 */ /* 0x0009e8000c10151c */
[----:B------:R4:W-:Y:S03]  /*1cf50*/  STG.E.U16 [R32.64+-0xd0], R185 ;  /* 0xffff30b920007986 */ /* 0x0009e6000c10151c */
[-C--:B------:R-:W-:Y:S01]  /*1cf60*/  HMMA.16816.F32.BF16 R44, R124, R50.reuse, R56 ;  /* 0x000000327c2c723c */ /* 0x080fe20000041838 */
[----:B------:R4:W-:Y:S04]  /*1cf70*/  STG.E.U16 [R32.64+-0xce], R184 ;  /* 0xffff32b820007986 */ /* 0x0009e8000c10151c */
[----:B------:R4:W-:Y:S03]  /*1cf80*/  STG.E.U16 [R30.64+-0xd0], R175 ;  /* 0xffff30af1e007986 */ /* 0x0009e6000c10151c */
[----:B------:R-:W-:Y:S01]  /*1cf90*/  HMMA.16816.F32.BF16 R48, R128, R50, R60 ;  /* 0x000000328030723c */ /* 0x000fe2000004183c */
[----:B------:R4:W-:Y:S04]  /*1cfa0*/  STG.E.U16 [R30.64+-0xce], R174 ;  /* 0xffff32ae1e007986 */ /* 0x0009e8000c10151c */
[----:B------:R4:W-:Y:S03]  /*1cfb0*/  STG.E.U16 [R28.64+-0xd0], R173 ;  /* 0xffff30ad1c007986 */ /* 0x0009e6000c10151c */
[C---:B------:R-:W-:Y:S01]  /*1cfc0*/  HMMA.16816.F32.BF16 R60, R124.reuse, R66, R76 ;  /* 0x000000427c3c723c */ /* 0x040fe2000004184c */
[----:B------:R4:W-:Y:S07]  /*1cfd0*/  STG.E.U16 [R28.64+-0xce], R136 ;  /* 0xffff32881c007986 */ /* 0x0009ee000c10151c */
        /* <DEDUP_REMOVED lines=19> */
[----:B-1----:R-:W-:Y:S01]  /*1d110*/  FADD.FTZ R208, R34, R252 ;  /* 0x000000fc22d07221 */ /* 0x002fe20000010000 */
[----:B--2---:R-:W-:Y:S01]  /*1d120*/  IADD3 R204, P0, R12, -0x140, RZ ;  /* 0xfffffec00ccc7810 */ /* 0x004fe20007f1e0ff */
[----:B------:R-:W-:-:S02]  /*1d130*/  FADD.FTZ R209, R223, R35 ;  /* 0x00000023dfd17221 */ /* 0x000fc40000010000 */
[----:B------:R-:W-:Y:S01]  /*1d140*/  FADD.FTZ R211, R226, R24 ;  /* 0x00000018e2d37221 */ /* 0x000fe20000010000 */
[----:B------:R-:W-:Y:S01]  /*1d150*/  IADD3.X R139, R13, -0x1, RZ, P0, !PT ;  /* 0xffffffff0d8b7810 */ /* 0x000fe200007fe4ff */
[----:B------:R-:W-:Y:S02]  /*1d160*/  FADD.FTZ R210, R225, R227 ;  /* 0x000000e3e1d27221 */ /* 0x000fe40000010000 */
[----:B------:R-:W-:Y:S02]  /*1d170*/  FADD.FTZ R208, R25, R208 ;  /* 0x000000d019d07221 */ /* 0x000fe40000010000 */
[----:B------:R-:W-:Y:S02]  /*1d180*/  FADD.FTZ R209, R224, R209 ;  /* 0x000000d1e0d17221 */ /* 0x000fe40000010000 */
.L_x_2063:
[----:B-12-4-:R-:W-:-:S06]  /*1d190*/  UISETP.GT.AND UP0, UPT, UR33, UR18, UPT ;  /* 0x000000122100728c */ /* 0x016fcc000bf04270 */
[----:B------:R-:W-:-:S13]  /*1d1a0*/  PLOP3.LUT P0, PT, PT, PT, UP0, 0x80, 0x0 ;  /* 0x000000000000781c */ /* 0x000fda0003f0f008 */
[----:B------:R-:W-:Y:S05]  /*1d1b0*/  @!P0 BRA `(.L_x_2076) ;  /* 0x00004b8000008947 */ /* 0x000fea0003800000 */
[----:B------:R-:W2:Y:S01]  /*1d1c0*/  LDL.LU R10, [R1+0x64] ;  /* 0x00006400010a7983 */ /* 0x000ea20000300800 */
[----:B------:R-:W1:Y:S01]  /*1d1d0*/  LDC.U8 R0, c[0x0][0x2d8] ;  /* 0x0000b600ff007b82 */ /* 0x000e620000000000 */
[----:B------:R-:W-:Y:S01]  /*1d1e0*/  ULDC UR4, c[0x0][0x228] ;  /* 0x00008a0000047ab9 */ /* 0x000fe20000000800 */
[----:B------:R-:W-:Y:S01]  /*1d1f0*/  IMAD.MOV.U32 R138, RZ, RZ, R134 ;  /* 0x000000ffff8a7224 */ /* 0x000fe200078e0086 */
[----:B------:R-:W3:Y:S01]  /*1d200*/  LDL.64 R14, [R1+0x90] ;  /* 0x00009000010e7983 */ /* 0x000ee20000100a00 */
[----:B------:R-:W-:Y:S01]  /*1d210*/  USHF.L.U32 UR34, UR4, 0x3, URZ ;  /* 0x0000000304227899 */ /* 0x000fe2000800063f */
[----:B------:R-:W-:Y:S01]  /*1d220*/  MOV R137, R135 ;  /* 0x0000008700897202 */ /* 0x000fe20000000f00 */
[----:B------:R-:W-:Y:S01]  /*1d230*/  UIMAD UR39, UR4, 0x48, URZ ;  /* 0x00000048042778a4 */ /* 0x000fe2000f8e023f */
[----:B------:R-:W4:Y:S01]  /*1d240*/  LDL R9, [R1+0x8c] ;  /* 0x00008c0001097983 */ /* 0x000f220000100800 */
[----:B------:R-:W-:Y:S01]  /*1d250*/  USHF.R.S32.HI UR36, URZ, 0x1f, UR4 ;  /* 0x0000001f3f247899 */ /* 0x000fe20008011404 */
[----:B------:R-:W-:Y:S01]  /*1d260*/  IMAD.MOV.U32 R136, RZ, RZ, R132 ;  /* 0x000000ffff887224 */ /* 0x000fe200078e0084 */
[----:B------:R-:W-:Y:S01]  /*1d270*/  UIMAD.WIDE.U32 UR42, UR4, 0x70, URZ ;  /* 0x00000070042a78a5 */ /* 0x000fe2000f8e003f */
[----:B------:R-:W3:Y:S01]  /*1d280*/  LDL.LU R3, [R1+0xa8] ;  /* 0x0000a80001037983 */ /* 0x000ee20000300800 */
[----:B------:R-:W-:Y:S01]  /*1d290*/  UIMAD UR4, UR4, 0x38, UR34 ;  /* 0x00000038040478a4 */ /* 0x000fe2000f8e0222 */
[----:B------:R-:W-:Y:S01]  /*1d2a0*/  MOV R2, R133 ;  /* 0x0000008500027202 */ /* 0x000fe20000000f00 */
[----:B------:R-:W-:Y:S01]  /*1d2b0*/  USHF.R.S32.HI UR32, URZ, 0x1f, UR34 ;  /* 0x0000001f3f207899 */ /* 0x000fe20008011422 */
[----:B------:R-:W4:Y:S01]  /*1d2c0*/  LDL.LU R8, [R1+0xac] ;  /* 0x0000ac0001087983 */ /* 0x000f220000300800 */
[----:B------:R-:W-:-:S02]  /*1d2d0*/  UIADD3 UR4, UR4, 0x1, URZ ;  /* 0x0000000104047890 */ /* 0x000fc4000fffe03f */
[----:B------:R-:W-:Y:S01]  /*1d2e0*/  USHF.R.S32.HI UR5, URZ, 0x1f, UR39 ;  /* 0x0000001f3f057899 */ /* 0x000fe20008011427 */
[----:B------:R-:W4:Y:S01]  /*1d2f0*/  LDL.LU.64 R6, [R1+0xb0] ;  /* 0x0000b00001067983 */ /* 0x000f220000300a00 */
[----:B------:R-:W-:Y:S02]  /*1d300*/  UIMAD UR36, UR36, 0x70, URZ ;  /* 0x00000070242478a4 */ /* 0x000fe4000f8e023f */
[----:B------:R-:W-:Y:S01]  /*1d310*/  USHF.R.S32.HI UR37, URZ, 0x1f, UR4 ;  /* 0x0000001f3f257899 */ /* 0x000fe20008011404 */
[----:B------:R-:W4:Y:S01]  /*1d320*/  LDL.LU.64 R4, [R1+0xb8] ;  /* 0x0000b80001047983 */ /* 0x000f220000300a00 */
[----:B-1----:R-:W-:Y:S01]  /*1d330*/  PRMT R0, R0, 0x7054, R0 ;  /* 0x0000705400007816 */ /* 0x002fe20000000000 */
[----:B------:R-:W-:Y:S02]  /*1d340*/  USHF.L.U32 UR35, UR34, 0x1, URZ ;  /* 0x0000000122237899 */ /* 0x000fe4000800063f */
[----:B------:R-:W-:Y:S02]  /*1d350*/  USHF.L.U32 UR40, UR39, 0x1, URZ ;  /* 0x0000000127287899 */ /* 0x000fe4000800063f */
[----:B------:R-:W-:-:S02]  /*1d360*/  USHF.L.U64.HI UR34, UR34, 0x1, UR32 ;  /* 0x0000000122227899 */ /* 0x000fc40008010220 */
[----:B------:R-:W-:Y:S02]  /*1d370*/  UIADD3 UR36, UR43, UR36, URZ ;  /* 0x000000242b247290 */ /* 0x000fe4000fffe03f */
[----:B------:R-:W-:Y:S02]  /*1d380*/  USHF.L.U64.HI UR39, UR39, 0x1, UR5 ;  /* 0x0000000127277899 */ /* 0x000fe40008010205 */
[----:B------:R-:W-:Y:S02]  /*1d390*/  USHF.L.U32 UR38, UR4, 0x1, URZ ;  /* 0x0000000104267899 */ /* 0x000fe4000800063f */
[----:B------:R-:W-:Y:S01]  /*1d3a0*/  USHF.L.U64.HI UR37, UR4, 0x1, UR37 ;  /* 0x0000000104257899 */ /* 0x000fe20008010225 */
[C---:B--2---:R-:W-:Y:S01]  /*1d3b0*/  IADD3 R0, R10.reuse, 0x4, RZ ;  /* 0x000000040a007810 */ /* 0x044fe20007ffe0ff */
[----:B------:R-:W-:-:S04]  /*1d3c0*/  IMAD.WIDE.U32 R12, R10, -0x326172a9, RZ ;  /* 0xcd9e8d570a0c7825 */ /* 0x000fc800078e00ff */
[----:B------:R-:W-:Y:S01]  /*1d3d0*/  IMAD.WIDE.U32 R10, R0, -0x326172a9, RZ ;  /* 0xcd9e8d57000a7825 */ /* 0x000fe200078e00ff */
[----:B------:R-:W-:Y:S01]  /*1d3e0*/  STL.64 [R1+0x78], R12 ;  /* 0x0000780c01007387 */ /* 0x000fe20000100a00 */
[----:B---3--:R-:W-:-:S03]  /*1d3f0*/  LOP3.LUT R0, R13, R3, RZ, 0x3c, !PT ;  /* 0x000000030d007212 */ /* 0x008fc600078e3cff */
[----:B------:R-:W-:Y:S01]  /*1d400*/  LOP3.LUT R3, R11, R3, RZ, 0x3c, !PT ;  /* 0x000000030b037212 */ /* 0x000fe200078e3cff */
[----:B------:R1:W-:Y:S01]  /*1d410*/  STL.64 [R1+0x70], R10 ;  /* 0x0000700a01007387 */ /* 0x0003e20000100a00 */
[----:B----4-:R-:W-:Y:S01]  /*1d420*/  ISETP.GE.AND P3, PT, R9, c[0x0][0x220], PT ;  /* 0x0000880009007a0c */ /* 0x010fe20003f66270 */
[----:B------:R-:W-:-:S04]  /*1d430*/  IMAD.WIDE.U32 R242, R8, -0x2daee0ad, RZ ;  /* 0xd2511f5308f27825 */ /* 0x000fc800078e00ff */
[----:B------:R-:W-:-:S04]  /*1d440*/  IMAD.WIDE.U32 R8, R3, -0x2daee0ad, RZ ;  /* 0xd2511f5303087825 */ /* 0x000fc800078e00ff */
[----:B------:R-:W-:Y:S02]  /*1d450*/  IMAD.MOV.U32 R5, RZ, RZ, R7 ;  /* 0x000000ffff057224 */ /* 0x000fe400078e0007 */
[----:B-1----:R-:W-:-:S05]  /*1d460*/  IMAD.WIDE.U32 R10, R0, -0x2daee0ad, RZ ;  /* 0xd2511f53000a7825 */ /* 0x002fca00078e00ff */
[----:B------:R1:W-:Y:S04]  /*1d470*/  STL.64 [R1+0x68], R10 ;  /* 0x0000680a01007387 */ /* 0x0003e80000100a00 */
[----:B------:R1:W-:Y:S04]  /*1d480*/  STL.64 [R1+0x80], R4 ;  /* 0x0000800401007387 */ /* 0x0003e80000100a00 */
[----:B------:R1:W-:Y:S01]  /*1d490*/  STL.64 [R1+0x60], R8 ;  /* 0x0000600801007387 */ /* 0x0003e20000100a00 */
[----:B------:R-:W-:Y:S01]  /*1d4a0*/  ISETP.GE.AND P4, PT, R14, c[0x0][0x220], PT ;  /* 0x000088000e007a0c */ /* 0x000fe20003f86270 */
[----:B------:R-:W-:Y:S05]  /*1d4b0*/  BRA `(.L_x_2077) ;  /* 0x000002e000007947 */ /* 0x000fea0003800000 */
.L_x_2079:
        /* <DEDUP_REMOVED lines=46> */
.L_x_2077:
        /* <DEDUP_REMOVED lines=144> */
.L_x_2078:
[----:B-1----:R-:W2:Y:S01]  /*1e0a0*/  LDL.64 R172, [R1+0x68] ;  /* 0x0000680001ac7983 */ /* 0x002ea20000100a00 */
[----:B------:R-:W-:Y:S01]  /*1e0b0*/  IMAD.U32 R0, RZ, RZ, UR32 ;  /* 0x00000020ff007e24 */ /* 0x000fe2000f8e00ff */
[----:B------:R-:W-:Y:S02]  /*1e0c0*/  ULOP3.LUT UR5, UR32, UR31, URZ, 0x3c, !UPT ;  /* 0x0000001f20057292 */ /* 0x000fe4000f8e3c3f */
[----:B------:R-:W-:Y:S02]  /*1e0d0*/  UIADD3 UR4, UR31, -0x4498517b, URZ ;  /* 0xbb67ae851f047890 */ /* 0x000fe4000fffe03f */
[----:B------:R-:W3:Y:S01]  /*1e0e0*/  LDL.64 R184, [R1+0x78] ;  /* 0x0000780001b87983 */ /* 0x000ee20000100a00 */
[----:B------:R-:W-:Y:S02]  /*1e0f0*/  UISETP.GT.AND UP0, UPT, UR32, UR18, UPT ;  /* 0x000000122000728c */ /* 0x000fe4000bf04270 */
[----:B------:R-:W-:Y:S03]  /*1e100*/  UMOV UR33, UR32 ;  /* 0x0000002000217c82 */ /* 0x000fe60008000000 */
        /* <DEDUP_REMOVED lines=8> */
[C---:B------:R-:W-:Y:S02]  /*1e190*/  ISETP.GE.AND P6, PT, R0.reuse, R214, PT ;  /* 0x000000d60000720c */ /* 0x040fe40003fc6270 */
[C---:B------:R-:W-:Y:S02]  /*1e1a0*/  ISETP.GE.AND P1, PT, R3.reuse, R215, PT ;  /* 0x000000d70300720c */ /* 0x040fe40003f26270 */
[CC--:B------:R-:W-:Y:S02]  /*1e1b0*/  ISETP.GE.OR P2, PT, R0.reuse, R219.reuse, !P2 ;  /* 0x000000db0000720c */ /* 0x0c0fe40005746670 */
[----:B------:R-:W-:Y:S02]  /*1e1c0*/  ISETP.GE.OR P6, PT, R0, R218, !P6 ;  /* 0x000000da0000720c */ /* 0x000fe400077c6670 */
[C---:B------:R-:W-:Y:S02]  /*1e1d0*/  ISETP.GE.OR P1, PT, R3.reuse, R219, !P1 ;  /* 0x000000db0300720c */ /* 0x040fe40004f26670 */
[C---:B------:R-:W-:Y:S02]  /*1e1e0*/  ISETP.GE.AND P0, PT, R3.reuse, R214, PT ;  /* 0x000000d60300720c */ /* 0x040fe40003f06270 */
[----:B------:R-:W-:Y:S02]  /*1e1f0*/  FSEL R179, R8, -INF , !P2 ;  /* 0xff80000008b37808 */ /* 0x000fe40005000000 */
[C---:B------:R-:W-:Y:S02]  /*1e200*/  ISETP.GE.AND P2, PT, R3.reuse, R217, PT ;  /* 0x000000d90300720c */ /* 0x040fe40003f46270 */
[----:B------:R-:W-:Y:S02]  /*1e210*/  FSEL R180, R10, -INF , !P6 ;  /* 0xff8000000ab47808 */ /* 0x000fe40007000000 */
[-C--:B------:R-:W-:Y:S02]  /*1e220*/  ISETP.GE.AND P6, PT, R3, R216.reuse, PT ;  /* 0x000000d80300720c */ /* 0x080fe40003fc6270 */
[----:B------:R-:W-:Y:S02]  /*1e230*/  FSEL R181, R9, -INF , !P1 ;  /* 0xff80000009b57808 */ /* 0x000fe40004800000 */
[C---:B------:R-:W-:Y:S02]  /*1e240*/  ISETP.GE.AND P1, PT, R0.reuse, R216, PT ;  /* 0x000000d80000720c */ /* 0x040fe40003f26270 */
[C---:B------:R-:W-:Y:S02]  /*1e250*/  ISETP.GE.OR P0, PT, R3.reuse, R218, !P0 ;  /* 0x000000da0300720c */ /* 0x040fe40004706670 */
[C---:B------:R-:W-:Y:S02]  /*1e260*/  ISETP.GE.OR P2, PT, R3.reuse, R221, !P2 ;  /* 0x000000dd0300720c */ /* 0x040fe40005746670 */
[-C--:B------:R-:W-:Y:S02]  /*1e270*/  ISETP.GE.OR P6, PT, R3, R220.reuse, !P6 ;  /* 0x000000dc0300720c */ /* 0x080fe400077c6670 */
[C---:B------:R-:W-:Y:S02]  /*1e280*/  ISETP.GE.OR P1, PT, R0.reuse, R220, !P1 ;  /* 0x000000dc0000720c */ /* 0x040fe40004f26670 */
[C---:B------:R-:W-:Y:S02]  /*1e290*/  IADD3 R8, R0.reuse, 0x8, RZ ;  /* 0x0000000800087810 */ /* 0x040fe40007ffe0ff */
[----:B------:R-:W-:Y:S02]  /*1e2a0*/  IADD3 R3, R0, 0x9, RZ ;  /* 0x0000000900037810 */ /* 0x000fe40007ffe0ff */
[----:B------:R-:W-:Y:S02]  /*1e2b0*/  FSEL R174, R6, -INF , !P1 ;  /* 0xff80000006ae7808 */ /* 0x000fe40004800000 */
[----:B------:R-:W-:Y:S02]  /*1e2c0*/  FSEL R175, R5, -INF , !P2 ;  /* 0xff80000005af7808 */ /* 0x000fe40005000000 */
[C---:B------:R-:W-:Y:S02]  /*1e2d0*/  ISETP.GE.AND P2, PT, R3.reuse, R215, PT ;  /* 0x000000d70300720c */ /* 0x040fe40003f46270 */
[----:B------:R-:W-:Y:S02]  /*1e2e0*/  ISETP.GE.AND P1, PT, R8, R214, PT ;  /* 0x000000d60800720c */ /* 0x000fe40003f26270 */
[----:B------:R-:W-:Y:S02]  /*1e2f0*/  ISETP.GE.AND P5, PT, R0, R217, PT ;  /* 0x000000d90000720c */ /* 0x000fe40003fa6270 */
[----:B------:R-:W-:Y:S02]  /*1e300*/  ISETP.GE.OR P2, PT, R3, R219, !P2 ;  /* 0x000000db0300720c */ /* 0x000fe40005746670 */
[----:B------:R-:W-:Y:S02]  /*1e310*/  ISETP.GE.OR P1, PT, R8, R218, !P1 ;  /* 0x000000da0800720c */ /* 0x000fe40004f26670 */
[----:B------:R-:W-:Y:S02]  /*1e320*/  FSEL R204, R11, -INF , !P0 ;  /* 0xff8000000bcc7808 */ /* 0x000fe40004000000 */
[----:B------:R-:W-:Y:S02]  /*1e330*/  ISETP.GE.OR P5, PT, R0, R221, !P5 ;  /* 0x000000dd0000720c */ /* 0x000fe40006fa6670 */
[----:B------:R-:W-:Y:S02]  /*1e340*/  FSEL R176, R7, -INF , !P6 ;  /* 0xff80000007b07808 */ /* 0x000fe40007000000 */
[----:B------:R-:W-:Y:S02]  /*1e350*/  ISETP.GE.AND P6, PT, R8, R215, PT ;  /* 0x000000d70800720c */ /* 0x000fe40003fc6270 */
[----:B------:R-:W-:Y:S02]  /*1e360*/  ISETP.GE.AND P0, PT, R3, R214, PT ;  /* 0x000000d60300720c */ /* 0x000fe40003f06270 */
[----:B------:R-:W-:Y:S02]  /*1e370*/  FSEL R177, R13, -INF , !P2 ;  /* 0xff8000000db17808 */ /* 0x000fe40005000000 */
[C---:B------:R-:W-:Y:S02]  /*1e380*/  ISETP.GE.AND P2, PT, R3.reuse, R217, PT ;  /* 0x000000d90300720c */ /* 0x040fe40003f46270 */
[----:B------:R-:W-:Y:S02]  /*1e390*/  FSEL R183, R14, -INF , !P1 ;  /* 0xff8000000eb77808 */ /* 0x000fe40004800000 */
[C---:B------:R-:W-:Y:S02]  /*1e3a0*/  ISETP.GE.AND P1, PT, R3.reuse, R216, PT ;  /* 0x000000d80300720c */ /* 0x040fe40003f26270 */
[----:B------:R-:W-:Y:S02]  /*1e3b0*/  FSEL R139, R4, -INF , !P5 ;  /* 0xff800000048b7808 */ /* 0x000fe40006800000 */
[----:B------:R-:W-:Y:S02]  /*1e3c0*/  ISETP.GE.OR P6, PT, R8, R219, !P6 ;  /* 0x000000db0800720c */ /* 0x000fe400077c6670 */
[C---:B------:R-:W-:Y:S02]  /*1e3d0*/  ISETP.GE.OR P0, PT, R3.reuse, R218, !P0 ;  /* 0x000000da0300720c */ /* 0x040fe40004706670 */
[C---:B------:R-:W-:Y:S02]  /*1e3e0*/  ISETP.GE.OR P2, PT, R3.reuse, R221, !P2 ;  /* 0x000000dd0300720c */ /* 0x040fe40005746670 */
[----:B------:R-:W-:Y:S02]  /*1e3f0*/  ISETP.GE.OR P1, PT, R3, R220, !P1 ;  /* 0x000000dc0300720c */ /* 0x000fe40004f26670 */
[C---:B------:R-:W-:Y:S02]  /*1e400*/  IADD3 R4, R0.reuse, 0x10, RZ ;  /* 0x0000001000047810 */ /* 0x040fe40007ffe0ff */
[----:B------:R-:W-:Y:S02]  /*1e410*/  IADD3 R3, R0, 0x11, RZ ;  /* 0x0000001100037810 */ /* 0x000fe40007ffe0ff */
[----:B------:R-:W-:Y:S02]  /*1e420*/  FSEL R178, R12, -INF , !P6 ;  /* 0xff8000000cb27808 */ /* 0x000fe40007000000 */
[----:B------:R-:W-:Y:S02]  /*1e430*/  ISETP.GE.AND P6, PT, R8, R216, PT ;  /* 0x000000d80800720c */ /* 0x000fe40003fc6270 */
[----:B------:R-:W-:Y:S02]  /*1e440*/  FSEL R17, R17, -INF , !P2 ;  /* 0xff80000011117808 */ /* 0x000fe40005000000 */
[----:B------:R-:W-:Y:S02]  /*1e450*/  FSEL R19, R19, -INF , !P1 ;  /* 0xff80000013137808 */ /* 0x000fe40004800000 */
[C---:B------:R-:W-:Y:S02]  /*1e460*/  ISETP.GE.AND P2, PT, R3.reuse, R215, PT ;  /* 0x000000d70300720c */ /* 0x040fe40003f46270 */
[----:B------:R-:W-:Y:S02]  /*1e470*/  ISETP.GE.AND P1, PT, R4, R214, PT ;  /* 0x000000d60400720c */ /* 0x000fe40003f26270 */
[----:B------:R-:W-:Y:S02]  /*1e480*/  ISETP.GE.OR P6, PT, R8, R220, !P6 ;  /* 0x000000dc0800720c */ /* 0x000fe400077c6670 */
[----:B------:R-:W-:Y:S02]  /*1e490*/  ISETP.GE.OR P2, PT, R3, R219, !P2 ;  /* 0x000000db0300720c */ /* 0x000fe40005746670 */
[----:B------:R-:W-:Y:S02]  /*1e4a0*/  ISETP.GE.OR P1, PT, R4, R218, !P1 ;  /* 0x000000da0400720c */ /* 0x000fe40004f26670 */
[----:B------:R-:W-:Y:S02]  /*1e4b0*/  ISETP.GE.AND P5, PT, R8, R217, PT ;  /* 0x000000d90800720c */ /* 0x000fe40003fa6270 */
[----:B------:R-:W-:Y:S02]  /*1e4c0*/  FSEL R182, R15, -INF , !P0 ;  /* 0xff8000000fb67808 */ /* 0x000fe40004000000 */
[----:B------:R-:W-:Y:S02]  /*1e4d0*/  FSEL R14, R18, -INF , !P6 ;  /* 0xff800000120e7808 */ /* 0x000fe40007000000 */
[----:B------:R-:W-:Y:S01]  /*1e4e0*/  ISETP.GE.AND P6, PT, R4, R215, PT ;  /* 0x000000d70400720c */ /* 0x000fe20003fc6270 */
[----:B------:R-:W1:Y:S01]  /*1e4f0*/  LDC.U8 R18, c[0x0][0x2d8] ;  /* 0x0000b600ff127b82 */ /* 0x000e620000000000 */
[----:B------:R-:W-:Y:S02]  /*1e500*/  ISETP.GE.AND P0, PT, R3, R214, PT ;  /* 0x000000d60300720c */ /* 0x000fe40003f06270 */
[----:B------:R-:W-:Y:S02]  /*1e510*/  FSEL R25, R25, -INF , !P2 ;  /* 0xff80000019197808 */ /* 0x000fe40005000000 */
[C---:B------:R-:W-:Y:S02]  /*1e520*/  ISETP.GE.AND P2, PT, R3.reuse, R217, PT ;  /* 0x000000d90300720c */ /* 0x040fe40003f46270 */
[----:B------:R-:W-:Y:S02]  /*1e530*/  FSEL R26, R26, -INF , !P1 ;  /* 0xff8000001a1a7808 */ /* 0x000fe40004800000 */
[C---:B------:R-:W-:Y:S02]  /*1e540*/  ISETP.GE.AND P1, PT, R3.reuse, R216, PT ;  /* 0x000000d80300720c */ /* 0x040fe40003f26270 */
[----:B------:R-:W-:Y:S02]  /*1e550*/  ISETP.GE.OR P5, PT, R8, R221, !P5 ;  /* 0x000000dd0800720c */ /* 0x000fe40006fa6670 */
        /* <DEDUP_REMOVED lines=9> */
[----:B------:R-:W-:Y:S02]  /*1e5f0*/  ISETP.GE.AND P6, PT, R4, R216, PT ;  /* 0x000000d80400720c */ /* 0x000fe40003fc6270 */
[----:B------:R-:W-:Y:S02]  /*1e600*/  FSEL R27, R27, -INF , !P0 ;  /* 0xff8000001b1b7808 */ /* 0x000fe40004000000 */
[----:B------:R-:W-:Y:S02]  /*1e610*/  FSEL R21, R21, -INF , !P2 ;  /* 0xff80000015157808 */ /* 0x000fe40005000000 */
[----:B------:R-:W-:Y:S02]  /*1e620*/  FSEL R23, R23, -INF , !P1 ;  /* 0xff80000017177808 */ /* 0x000fe40004800000 */
[CC--:B------:R-:W-:Y:S02]  /*1e630*/  ISETP.GE.AND P0, PT, R3.reuse, R215.reuse, PT ;  /* 0x000000d70300720c */ /* 0x0c0fe40003f06270 */
[----:B------:R-:W-:Y:S02]  /*1e640*/  ISETP.GE.AND P2, PT, R0, R215, PT ;  /* 0x000000d70000720c */ /* 0x000fe40003f46270 */
[C---:B------:R-:W-:Y:S02]  /*1e650*/  ISETP.GE.AND P1, PT, R3.reuse, R214, PT ;  /* 0x000000d60300720c */ /* 0x040fe40003f26270 */
[C---:B------:R-:W-:Y:S02]  /*1e660*/  ISETP.GE.OR P5, PT, R4.reuse, R221, !P5 ;  /* 0x000000dd0400720c */ /* 0x040fe40006fa6670 */
[----:B------:R-:W-:Y:S02]  /*1e670*/  ISETP.GE.OR P6, PT, R4, R220, !P6 ;  /* 0x000000dc0400720c */ /* 0x000fe400077c6670 */
[CC--:B------:R-:W-:Y:S02]  /*1e680*/  ISETP.GE.OR P0, PT, R3.reuse, R219.reuse, !P0 ;  /* 0x000000db0300720c */ /* 0x0c0fe40004706670 */
[----:B------:R-:W-:Y:S02]  /*1e690*/  ISETP.GE.OR P2, PT, R0, R219, !P2 ;  /* 0x000000db0000720c */ /* 0x000fe40005746670 */
[C---:B------:R-:W-:Y:S02]  /*1e6a0*/  ISETP.GE.OR P1, PT, R3.reuse, R218, !P1 ;  /* 0x000000da0300720c */ /* 0x040fe40004f26670 */
[----:B------:R-:W-:Y:S02]  /*1e6b0*/  FSEL R20, R20, -INF , !P5 ;  /* 0xff80000014147808 */ /* 0x000fe40006800000 */
[----:B------:R-:W-:Y:S02]  /*1e6c0*/  FSEL R22, R22, -INF , !P6 ;  /* 0xff80000016167808 */ /* 0x000fe40007000000 */
[CC--:B------:R-:W-:Y:S02]  /*1e6d0*/  ISETP.GE.AND P6, PT, R3.reuse, R217.reuse, PT ;  /* 0x000000d90300720c */ /* 0x0c0fe40003fc6270 */
[----:B------:R-:W-:Y:S02]  /*1e6e0*/  ISETP.GE.AND P5, PT, R3, R216, PT ;  /* 0x000000d80300720c */ /* 0x000fe40003fa6270 */
[----:B------:R-:W-:Y:S02]  /*1e6f0*/  FSEL R28, R28, -INF , !P0 ;  /* 0xff8000001c1c7808 */ /* 0x000fe40004000000 */
[C---:B------:R-:W-:Y:S02]  /*1e700*/  ISETP.GE.AND P0, PT, R0.reuse, R214, PT ;  /* 0x000000d60000720c */ /* 0x040fe40003f06270 */
[----:B------:R-:W-:Y:S02]  /*1e710*/  FSEL R29, R29, -INF , !P2 ;  /* 0xff8000001d1d7808 */ /* 0x000fe40005000000 */
[----:B------:R-:W-:Y:S02]  /*1e720*/  ISETP.GE.AND P2, PT, R0, R217, PT ;  /* 0x000000d90000720c */ /* 0x000fe40003f46270 */
[----:B------:R-:W-:Y:S02]  /*1e730*/  FSEL R30, R30, -INF , !P1 ;  /* 0xff8000001e1e7808 */ /* 0x000fe40004800000 */
[C---:B------:R-:W-:Y:S02]  /*1e740*/  ISETP.GE.AND P1, PT, R0.reuse, R216, PT ;  /* 0x000000d80000720c */ /* 0x040fe40003f26270 */
[CC--:B------:R-:W-:Y:S02]  /*1e750*/  ISETP.GE.OR P6, PT, R3.reuse, R221.reuse, !P6 ;  /* 0x000000dd0300720c */ /* 0x0c0fe400077c6670 */
[----:B------:R-:W-:Y:S02]  /*1e760*/  ISETP.GE.OR P5, PT, R3, R220, !P5 ;  /* 0x000000dc0300720c */ /* 0x000fe40006fa6670 */
[C---:B------:R-:W-:Y:S02]  /*1e770*/  ISETP.GE.OR P0, PT, R0.reuse, R218, !P0 ;  /* 0x000000da0000720c */ /* 0x040fe40004706670 */
[C---:B------:R-:W-:Y:S02]  /*1e780*/  ISETP.GE.OR P2, PT, R0.reuse, R221, !P2 ;  /* 0x000000dd0000720c */ /* 0x040fe40005746670 */
[----:B------:R-:W-:Y:S02]  /*1e790*/  ISETP.GE.OR P1, PT, R0, R220, !P1 ;  /* 0x000000dc0000720c */ /* 0x000fe40004f26670 */
[----:B------:R-:W-:Y:S02]  /*1e7a0*/  FMNMX.FTZ R3, R179, R2, !PT ;  /* 0x00000002b3037209 */ /* 0x000fe40007810000 */
[----:B------:R-:W-:Y:S02]  /*1e7b0*/  LOP3.LUT R0, R243, UR5, RZ, 0x3c, !PT ;  /* 0x00000005f3007c12 */ /* 0x000fe4000f8e3cff */
[----:B------:R-:W-:Y:S02]  /*1e7c0*/  FMNMX.FTZ R3, R181, R3, !PT ;  /* 0x00000003b5037209 */ /* 0x000fe40007810000 */
        /* <DEDUP_REMOVED lines=19> */
[----:B--2---:R-:W-:Y:S02]  /*1e900*/  LOP3.LUT R7, R173, UR4, R242, 0x96, !PT ;  /* 0x00000004ad077c12 */ /* 0x004fe4000f8e96f2 */
[----:B------:R-:W-:Y:S02]  /*1e910*/  FMNMX.FTZ R5, R19, R5, !PT ;  /* 0x0000000513057209 */ /* 0x000fe40007810000 */
[----:B------:R-:W-:Y:S01]  /*1e920*/  FMNMX.FTZ R132, R27, R132, !PT ;  /* 0x000000841b847209 */ /* 0x000fe20007810000 */
[----:B------:R-:W-:Y:S01]  /*1e930*/  IMAD.WIDE.U32 R6, R7, -0x326172a9, RZ ;  /* 0xcd9e8d5707067825 */ /* 0x000fe200078e00ff */
[----:B------:R-:W-:Y:S02]  /*1e940*/  FSEL R32, R32, -INF , !P6 ;  /* 0xff80000020207808 */ /* 0x000fe40007000000 */
[----:B------:R-:W-:Y:S02]  /*1e950*/  FMNMX.FTZ R0, R29, R3, !PT ;  /* 0x000000031d007209 */ /* 0x000fe40007810000 */
[----:B------:R-:W-:Y:S02]  /*1e960*/  FMNMX.FTZ R135, R21, R4, !PT ;  /* 0x0000000415877209 */ /* 0x000fe40007810000 */
[----:B------:R-:W-:Y:S01]  /*1e970*/  FSEL R31, R31, -INF , !P0 ;  /* 0xff8000001f1f7808 */ /* 0x000fe20004000000 */
[----:B------:R-:W2:Y:S01]  /*1e980*/  SHFL.BFLY PT, R13, R0, 0x2, 0x1f ;  /* 0x0c401f00000d7f89 */ /* 0x000ea200000e0000 */
[----:B------:R-:W-:Y:S02]  /*1e990*/  FMNMX.FTZ R3, R22, R5, !PT ;  /* 0x0000000516037209 */ /* 0x000fe40007810000 */
[----:B------:R-:W-:Y:S02]  /*1e9a0*/  FMNMX.FTZ R132, R30, R132, !PT ;  /* 0x000000841e847209 */ /* 0x000fe40007810000 */
[----:B------:R-:W-:Y:S02]  /*1e9b0*/  FSEL R33, R33, -INF , !P2 ;  /* 0xff80000021217808 */ /* 0x000fe40005000000 */
[----:B------:R-:W-:Y:S02]  /*1e9c0*/  FMNMX.FTZ R135, R32, R135, !PT ;  /* 0x0000008720877209 */ /* 0x000fe40007810000 */
[----:B------:R-:W-:Y:S02]  /*1e9d0*/  FSEL R34, R34, -INF , !P5 ;  /* 0xff80000022227808 */ /* 0x000fe40006800000 */
[----:B------:R-:W-:Y:S02]  /*1e9e0*/  FMNMX.FTZ R3, R23, R3, !PT ;  /* 0x0000000317037209 */ /* 0x000fe40007810000 */
[----:B------:R-:W-:Y:S02]  /*1e9f0*/  FMNMX.FTZ R132, R31, R132, !PT ;  /* 0x000000841f847209 */ /* 0x000fe40007810000 */
[----:B---3--:R-:W-:Y:S02]  /*1ea00*/  LOP3.LUT R4, R207, UR15, R184, 0x96, !PT ;  /* 0x0000000fcf047c12 */ /* 0x008fe4000f8e96b8 */
[----:B------:R-:W-:Y:S02]  /*1ea10*/  LOP3.LUT R8, R7, UR14, R206, 0x96, !PT ;  /* 0x0000000e07087c12 */ /* 0x000fe4000f8e96ce */
[----:B------:R-:W-:Y:S01]  /*1ea20*/  FMNMX.FTZ R135, R33, R135, !PT ;  /* 0x0000008721877209 */ /* 0x000fe20007810000 */
[----:B------:R-:W3:Y:S01]  /*1ea30*/  SHFL.BFLY PT, R7, R132, 0x2, 0x1f ;  /* 0x0c401f0084077f89 */ /* 0x000ee200000e0000 */
[----:B------:R-:W-:Y:S01]  /*1ea40*/  FSEL R35, R35, -INF , !P1 ;  /* 0xff80000023237808 */ /* 0x000fe20004800000 */
[----:B------:R-:W-:Y:S01]  /*1ea50*/  IMAD.WIDE.U32 R8, R8, -0x2daee0ad, RZ ;  /* 0xd2511f5308087825 */ /* 0x000fe200078e00ff */
[----:B------:R-:W-:Y:S02]  /*1ea60*/  FMNMX.FTZ R3, R34, R3, !PT ;  /* 0x0000000322037209 */ /* 0x000fe40007810000 */
[----:B--2---:R-:W-:Y:S01]  /*1ea70*/  FMNMX.FTZ R0, R0, R13, !PT ;  /* 0x0000000d00007209 */ /* 0x004fe20007810000 */
[----:B------:R-:W-:Y:S01]  /*1ea80*/  IMAD.WIDE.U32 R4, R4, -0x2daee0ad, RZ ;  /* 0xd2511f5304047825 */ /* 0x000fe200078e00ff */
[----:B------:R-:W-:Y:S01]  /*1ea90*/  FMNMX.FTZ R134, R35, R3, !PT ;  /* 0x0000000323867209 */ /* 0x000fe20007810000 */
[----:B------:R-:W2:Y:S03]  /*1eaa0*/  SHFL.BFLY PT, R12, R135, 0x2, 0x1f ;  /* 0x0c401f00870c7f89 */ /* 0x000ea600000e0000 */
[----:B------:R-:W-:Y:S02]  /*1eab0*/  LOP3.LUT R5, R5, UR13, R172, 0x96, !PT ;  /* 0x0000000d05057c12 */ /* 0x000fe4000f8e96ac */
[----:B------:R-:W-:Y:S02]  /*1eac0*/  LOP3.LUT R10, R9, UR11, R4, 0x96, !PT ;  /* 0x0000000b090a7c12 */ /* 0x000fe4000f8e9604 */
[----:B-----5:R-:W-:Y:S01]  /*1ead0*/  LOP3.LUT R9, R229, UR4, R242, 0x96, !PT ;  /* 0x00000004e5097c12 */ /* 0x020fe2000f8e96f2 */
[----:B------:R-:W5:Y:S01]  /*1eae0*/  SHFL.BFLY PT, R15, R134, 0x2, 0x1f ;  /* 0x0c401f00860f7f89 */ /* 0x000f6200000e0000 */
[----:B------:R-:W-:Y:S04]  /*1eaf0*/  IMAD.WIDE.U32 R4, R5, -0x326172a9, RZ ;  /* 0xcd9e8d5705047825 */ /* 0x000fe800078e00ff */
[----:B------:R-:W-:Y:S01]  /*1eb00*/  IMAD.WIDE.U32 R10, R10, -0x326172a9, RZ ;  /* 0xcd9e8d570a0a7825 */ /* 0x000fe200078e00ff */
[----:B------:R-:W-:Y:S02]  /*1eb10*/  LOP3.LUT R5, R5, UR12, R6, 0x96, !PT ;  /* 0x0000000c05057c12 */ /* 0x000fe4000f8e9606 */
[----:B---3--:R-:W-:Y:S01]  /*1eb20*/  FMNMX.FTZ R132, R132, R7, !PT ;  /* 0x0000000784847209 */ /* 0x008fe20007810000 */
[----:B------:R-:W3:Y:S01]  /*1eb30*/  SHFL.BFLY PT, R133, R0, 0x1, 0x1f ;  /* 0x0c201f0000857f89 */ /* 0x000ee200000e0000 */
[----:B------:R-:W-:Y:S01]  /*1eb40*/  LOP3.LUT R3, R11, UR10, R4, 0x96, !PT ;  /* 0x0000000a0b037c12 */ /* 0x000fe2000f8e9604 */
[----:B------:R-:W-:Y:S04]  /*1eb50*/  IMAD.WIDE.U32 R4, R5, -0x2daee0ad, RZ ;  /* 0xd2511f5305047825 */ /* 0x000fe800078e00ff */
[----:B------:R-:W-:Y:S01]  /*1eb60*/  IMAD.WIDE.U32 R212, R3, -0x2daee0ad, RZ ;  /* 0xd2511f5303d47825 */ /* 0x000fe200078e00ff */
[----:B--2---:R-:W-:Y:S02]  /*1eb70*/  FMNMX.FTZ R135, R135, R12, !PT ;  /* 0x0000000c87877209 */ /* 0x004fe40007810000 */
[----:B------:R-:W-:Y:S02]  /*1eb80*/  LOP3.LUT R8, R5, UR9, R8, 0x96, !PT ;  /* 0x0000000905087c12 */ /* 0x000fe4000f8e9608 */
[----:B------:R-:W-:Y:S01]  /*1eb90*/  LOP3.LUT R172, R213, UR7, R4, 0x96, !PT ;  /* 0x00000007d5ac7c12 */ /* 0x000fe2000f8e9604 */
[----:B------:R-:W2:Y:S02]  /*1eba0*/  SHFL.BFLY PT, R6, R135, 0x1, 0x1f ;  /* 0x0c201f0087067f89 */ /* 0x000ea400000e0000 */
[----:B------:R-:W-:Y:S01]  /*1ebb0*/  IMAD.WIDE.U32 R184, R8, -0x326172a9, RZ ;  /* 0xcd9e8d5708b87825 */ /* 0x000fe200078e00ff */
[----:B-----5:R-:W-:Y:S03]  /*1ebc0*/  FMNMX.FTZ R134, R134, R15, !PT ;  /* 0x0000000f86867209 */ /* 0x020fe60007810000 */
[----:B------:R-:W-:Y:S01]  /*1ebd0*/  IMAD.WIDE.U32 R172, R172, -0x326172a9, RZ ;  /* 0xcd9e8d57acac7825 */ /* 0x000fe200078e00ff */
[----:B------:R-:W-:Y:S01]  /*1ebe0*/  LOP3.LUT R233, R185, UR8, R10, 0x96, !PT ;  /* 0x00000008b9e97c12 */ /* 0x000fe2000f8e960a */
[----:B------:R-:W5:Y:S03]  /*1ebf0*/  SHFL.BFLY PT, R4, R132, 0x1, 0x1f ;  /* 0x0c201f0084047f89 */ /* 0x000f6600000e0000 */
[----:B------:R-:W-:Y:S02]  /*1ec00*/  LOP3.LUT R5, R173, UR17, R184, 0x96, !PT ;  /* 0x00000011ad057c12 */ /* 0x000fe4000f8e96b8 */
[----:B---3--:R-:W-:Y:S02]  /*1ec10*/  FMNMX.FTZ R133, R0, R133, !PT ;  /* 0x0000008500857209 */ /* 0x008fe40007810000 */
[C---:B------:R-:W-:Y:S01]  /*1ec20*/  LOP3.LUT R0, R5.reuse, 0xffff, RZ, 0xc0, !PT ;  /* 0x0000ffff05007812 */ /* 0x040fe200078ec0ff */
[----:B------:R-:W3:Y:S01]  /*1ec30*/  SHFL.BFLY PT, R7, R134, 0x1, 0x1f ;  /* 0x0c201f0086077f89 */ /* 0x000ee200000e0000 */
[----:B------:R-:W-:Y:S01]  /*1ec40*/  LOP3.LUT R3, R5, 0xff, RZ, 0xc0, !PT ;  /* 0x000000ff05037812 */ /* 0x000fe200078ec0ff */
[C---:B------:R-:W-:Y:S01]  /*1ec50*/  FMUL.FTZ R8, R133.reuse, c[0x0][0x23c] ;  /* 0x00008f0085087a20 */ /* 0x040fe20000410000 */
[----:B------:R-:W-:Y:S02]  /*1ec60*/  SHF.R.U32.HI R0, RZ, 0x8, R0 ;  /* 0x00000008ff007819 */ /* 0x000fe40000011600 */
[C---:B------:R-:W-:Y:S02]  /*1ec70*/  FSETP.NEU.FTZ.AND P1, PT, R133.reuse, -INF , PT ;  /* 0xff8000008500780b */ /* 0x040fe40003f3d000 */
[----:B-1----:R-:W-:Y:S02]  /*1ec80*/  ISETP.GE.U32.AND P6, PT, R18, R3, PT ;  /* 0x000000031200720c */ /* 0x002fe40003fc6070 */
[----:B------:R-:W-:Y:S02]  /*1ec90*/  LOP3.LUT R3, R0, 0xffff, RZ, 0xc0, !PT ;  /* 0x0000ffff00037812 */ /* 0x000fe400078ec0ff */
[----:B------:R-:W-:Y:S02]  /*1eca0*/  FSEL R0, R133, RZ, P1 ;  /* 0x000000ff85007208 */ /* 0x000fe40000800000 */
[----:B--2---:R-:W-:Y:S02]  /*1ecb0*/  FMNMX.FTZ R135, R135, R6, !PT ;  /* 0x0000000687877209 */ /* 0x004fe40007810000 */
[----:B------:R-:W-:Y:S01]  /*1ecc0*/  ISETP.GE.U32.AND P5, PT, R18, R3, PT ;  /* 0x000000031200720c */ /* 0x000fe20003fa6070 */
[----:B------:R-:W-:Y:S01]  /*1ecd0*/  FADD.FTZ R3, -R0, R2 ;  /* 0x0000000200037221 */ /* 0x000fe20000010100 */
[----:B-----5:R-:W-:Y:S02]  /*1ece0*/  FMNMX.FTZ R132, R132, R4, !PT ;  /* 0x0000000484847209 */ /* 0x020fe40007810000 */
[C---:B------:R-:W-:Y:S02]  /*1ecf0*/  FSETP.NEU.FTZ.AND P2, PT, R135.reuse, -INF , PT ;  /* 0xff8000008700780b */ /* 0x040fe40003f5d000 */
[----:B------:R-:W-:Y:S02]  /*1ed00*/  FSETP.NEU.FTZ.AND P0, PT, R132, -INF , PT ;  /* 0xff8000008400780b */ /* 0x000fe40003f1d000 */
[--C-:B------:R-:W-:Y:S02]  /*1ed10*/  SHF.R.U32.HI R4, RZ, 0x18, R5.reuse ;  /* 0x00000018ff047819 */ /* 0x100fe40000011605 */
[----:B---3--:R-:W-:Y:S01]  /*1ed20*/  FMNMX.FTZ R134, R134, R7, !PT ;  /* 0x0000000786867209 */ /* 0x008fe20007810000 */
[C---:B------:R-:W-:Y:S01]  /*1ed30*/  FMUL.FTZ R7, R135.reuse, c[0x0][0x23c] ;  /* 0x00008f0087077a20 */ /* 0x040fe20000410000 */
[----:B------:R-:W-:Y:S02]  /*1ed40*/  FSEL R0, R132, RZ, P0 ;  /* 0x000000ff84007208 */ /* 0x000fe40000000000 */
[----:B------:R-:W-:Y:S02]  /*1ed50*/  FSEL R2, R135, RZ, P2 ;  /* 0x000000ff87027208 */ /* 0x000fe40001000000 */
[----:B------:R-:W-:Y:S02]  /*1ed60*/  FSEL R7, R7, RZ, P2 ;  /* 0x000000ff07077208 */ /* 0x000fe40001000000 */
[----:B------:R-:W-:Y:S01]  /*1ed70*/  ISETP.GE.U32.AND P2, PT, R18, R4, PT ;  /* 0x000000041200720c */ /* 0x000fe20003f46070 */
[----:B------:R-:W-:Y:S01]  /*1ed80*/  FADD.FTZ R4, -R0, R136 ;  /* 0x0000008800047221 */ /* 0x000fe20000010100 */
[----:B------:R-:W-:Y:S01]  /*1ed90*/  SHF.R.U32.HI R5, RZ, 0x10, R5 ;  /* 0x00000010ff057819 */ /* 0x000fe20000011605 */
[----:B------:R-:W-:Y:S01]  /*1eda0*/  FMUL.FTZ R0, R134, c[0x0][0x23c] ;  /* 0x00008f0086007a20 */ /* 0x000fe20000410000 */
[----:B------:R-:W-:Y:S01]  /*1edb0*/  FSEL R8, R8, RZ, P1 ;  /* 0x000000ff08087208 */ /* 0x000fe20000800000 */
[--C-:B------:R-:W-:Y:S01]  /*1edc0*/  FFMA.FTZ R226, R21, c[0x0][0x23c], -R7.reuse ;  /* 0x00008f0015e27a23 */ /* 0x100fe20000010807 */
[----:B------:R-:W-:Y:S01]  /*1edd0*/  FSETP.NEU.FTZ.AND P1, PT, R134, -INF , PT ;  /* 0xff8000008600780b */ /* 0x000fe20003f3d000 */
[----:B------:R-:W-:Y:S01]  /*1ede0*/  FFMA.FTZ R224, R20, c[0x0][0x23c], -R7 ;  /* 0x00008f0014e07a23 */ /* 0x000fe20000010807 */
[----:B------:R-:W-:Y:S01]  /*1edf0*/  LOP3.LUT R6, R5, 0xff, RZ, 0xc0, !PT ;  /* 0x000000ff05067812 */ /* 0x000fe200078ec0ff */
[----:B------:R-:W-:Y:S01]  /*1ee00*/  FADD.FTZ R5, -R2, R137 ;  /* 0x0000008902057221 */ /* 0x000fe20000010100 */
[----:B------:R-:W-:Y:S01]  /*1ee10*/  FSEL R2, R0, RZ, P1 ;  /* 0x000000ff00027208 */ /* 0x000fe20000800000 */
[--C-:B------:R-:W-:Y:S01]  /*1ee20*/  FFMA.FTZ R185, R178, c[0x0][0x23c], -R8.reuse ;  /* 0x00008f00b2b97a23 */ /* 0x100fe20000010808 */
[----:B------:R-:W-:Y:S01]  /*1ee30*/  FSEL R0, R134, RZ, P1 ;  /* 0x000000ff86007208 */ /* 0x000fe20000800000 */
[----:B------:R-:W-:Y:S01]  /*1ee40*/  FFMA.FTZ R232, R25, c[0x0][0x23c], -R8 ;  /* 0x00008f0019e87a23 */ /* 0x000fe20000010808 */
[----:B------:R-:W-:Y:S01]  /*1ee50*/  ISETP.GE.U32.AND P1, PT, R18, R6, PT ;  /* 0x000000061200720c */ /* 0x000fe20003f26070 */
[----:B------:R-:W-:Y:S02]  /*1ee60*/  FFMA.FTZ R15, R176, c[0x0][0x23c], -R2 ;  /* 0x00008f00b00f7a23 */ /* 0x000fe40000010802 */
[----:B------:R-:W-:Y:S01]  /*1ee70*/  FADD.FTZ R6, -R0, R138 ;  /* 0x0000008a00067221 */ /* 0x000fe20000010100 */
[----:B----4-:R-:W-:Y:S01]  /*1ee80*/  LOP3.LUT R0, R207, UR15, R222, 0x96, !PT ;  /* 0x0000000fcf007c12 */ /* 0x010fe2000f8e96de */
[--C-:B------:R-:W-:Y:S01]  /*1ee90*/  FFMA.FTZ R12, R139, c[0x0][0x23c], -R7.reuse ;  /* 0x00008f008b0c7a23 */ /* 0x100fe20000010807 */
[----:B------:R-:W-:Y:S01]  /*1eea0*/  MUFU.EX2 R138, R15 ;  /* 0x0000000f008a7308 */ /* 0x000fe20000000800 */
[--C-:B------:R-:W-:Y:S02]  /*1eeb0*/  FFMA.FTZ R13, R175, c[0x0][0x23c], -R7.reuse ;  /* 0x00008f00af0d7a23 */ /* 0x100fe40000010807 */
[----:B------:R-:W-:Y:S04]  /*1eec0*/  IMAD.WIDE.U32 R20, R0, -0x2daee0ad, RZ ;  /* 0xd2511f5300147825 */ /* 0x000fe800078e00ff */
[----:B------:R-:W-:Y:S01]  /*1eed0*/  FFMA.FTZ R0, R179, c[0x0][0x23c], -R8 ;  /* 0x00008f00b3007a23 */ /* 0x000fe20000010808 */
[----:B------:R-:W-:Y:S01]  /*1eee0*/  LOP3.LUT R10, R21, UR13, R228, 0x96, !PT ;  /* 0x0000000d150a7c12 */ /* 0x000fe2000f8e96e4 */
[--C-:B------:R-:W-:Y:S01]  /*1eef0*/  FFMA.FTZ R234, R32, c[0x0][0x23c], -R7.reuse ;  /* 0x00008f0020ea7a23 */ /* 0x100fe20000010807 */
[----:B------:R-:W-:Y:S01]  /*1ef00*/  MUFU.EX2 R139, R13 ;  /* 0x0000000d008b7308 */ /* 0x000fe20000000800 */
[--C-:B------:R-:W-:Y:S02]  /*1ef10*/  FFMA.FTZ R235, R33, c[0x0][0x23c], -R7.reuse ;  /* 0x00008f0021eb7a23 */ /* 0x100fe40000010807 */
[--C-:B------:R-:W-:Y:S02]  /*1ef20*/  FFMA.FTZ R223, R16, c[0x0][0x23c], -R7.reuse ;  /* 0x00008f0010df7a23 */ /* 0x100fe40000010807 */
[----:B------:R-:W-:Y:S02]  /*1ef30*/  FFMA.FTZ R222, R17, c[0x0][0x23c], -R7 ;  /* 0x00008f0011de7a23 */ /* 0x000fe40000010807 */
[----:B------:R-:W-:Y:S02]  /*1ef40*/  FMUL.FTZ R7, R132, c[0x0][0x23c] ;  /* 0x00008f0084077a20 */ /* 0x000fe40000410000 */
[----:B------:R-:W-:Y:S01]  /*1ef50*/  FFMA.FTZ R179, R177, c[0x0][0x23c], -R8 ;  /* 0x00008f00b1b37a23 */ /* 0x000fe20000010808 */
[----:B------:R1:W-:Y:S01]  /*1ef60*/  MUFU.EX2 R176, R0 ;  /* 0x0000000000b07308 */ /* 0x0003e20000000800 */
[----:B------:R-:W-:Y:S01]  /*1ef70*/  IMAD.WIDE.U32 R10, R10, -0x326172a9, RZ ;  /* 0xcd9e8d570a0a7825 */ /* 0x000fe200078e00ff */
[----:B------:R-:W-:Y:S03]  /*1ef80*/  FSEL R7, R7, RZ, P0 ;  /* 0x000000ff07077208 */ /* 0x000fe60000000000 */
[--C-:B------:R-:W-:Y:S02]  /*1ef90*/  FFMA.FTZ R205, R19, c[0x0][0x23c], -R2.reuse ;  /* 0x00008f0013cd7a23 */ /* 0x100fe40000010802 */
[----:B------:R-:W-:Y:S03]  /*1efa0*/  IMAD.WIDE.U32 R136, R9, -0x326172a9, RZ ;  /* 0xcd9e8d5709887825 */ /* 0x000fe600078e00ff */
[----:B------:R-:W-:Y:S01]  /*1efb0*/  MUFU.EX2 R19, R12 ;  /* 0x0000000c00137308 */ /* 0x000fe20000000800 */
[----:B------:R-:W-:Y:S01]  /*1efc0*/  FFMA.FTZ R227, R23, c[0x0][0x23c], -R2 ;  /* 0x00008f0017e37a23 */ /* 0x000fe20000010802 */
[----:B------:R-:W-:Y:S01]  /*1efd0*/  LOP3.LUT R9, R137, UR14, R206, 0x96, !PT ;  /* 0x0000000e89097c12 */ /* 0x000fe2000f8e96ce */
[--C-:B------:R-:W-:Y:S01]  /*1efe0*/  FFMA.FTZ R181, R181, c[0x0][0x23c], -R8.reuse ;  /* 0x00008f00b5b57a23 */ /* 0x100fe20000010808 */
[----:B------:R-:W-:Y:S01]  /*1eff0*/  IADD3 R206, P0, R186, UR35, RZ ;  /* 0x00000023bace7c10 */ /* 0x000fe2000ff1e0ff */
[--C-:B------:R-:W-:Y:S02]  /*1f000*/  FFMA.FTZ R229, R24, c[0x0][0x23c], -R8.reuse ;  /* 0x00008f0018e57a23 */ /* 0x100fe40000010808 */
[--C-:B------:R-:W-:Y:S01]  /*1f010*/  FFMA.FTZ R240, R28, c[0x0][0x23c], -R8.reuse ;  /* 0x00008f001cf07a23 */ /* 0x100fe20000010808 */
[----:B------:R-:W-:Y:S01]  /*1f020*/  IADD3.X R207, R187, UR34, RZ, P0, !PT ;  /* 0x00000022bbcf7c10 */ /* 0x000fe200087fe4ff */
[----:B------:R-:W-:Y:S01]  /*1f030*/  FFMA.FTZ R241, R29, c[0x0][0x23c], -R8 ;  /* 0x00008f001df17a23 */ /* 0x000fe20000010808 */
[----:B------:R-:W-:Y:S01]  /*1f040*/  LOP3.LUT R8, R11, UR12, R136, 0x96, !PT ;  /* 0x0000000c0b087c12 */ /* 0x000fe2000f8e9688 */
[----:B------:R-:W-:Y:S04]  /*1f050*/  IMAD.WIDE.U32 R16, R9, -0x2daee0ad, RZ ;  /* 0xd2511f5309107825 */ /* 0x000fe800078e00ff */
[--C-:B-1----:R-:W-:Y:S02]  /*1f060*/  FFMA.FTZ R0, R180, c[0x0][0x23c], -R7.reuse ;  /* 0x00008f00b4007a23 */ /* 0x102fe40000010807 */
[----:B------:R-:W-:Y:S02]  /*1f070*/  IMAD.WIDE.U32 R8, R8, -0x2daee0ad, RZ ;  /* 0xd2511f5308087825 */ /* 0x000fe400078e00ff */
[----:B------:R1:W-:Y:S02]  /*1f080*/  MUFU.EX2 R177, R0 ;  /* 0x0000000000b17308 */ /* 0x0003e40000000800 */
[--C-:B------:R-:W-:Y:S02]  /*1f090*/  FFMA.FTZ R180, R26, c[0x0][0x23c], -R7.reuse ;  /* 0x00008f001ab47a23 */ /* 0x100fe40000010807 */
[--C-:B------:R-:W-:Y:S02]  /*1f0a0*/  FFMA.FTZ R228, R27, c[0x0][0x23c], -R7.reuse ;  /* 0x00008f001be47a23 */ /* 0x100fe40000010807 */
[--C-:B------:R-:W-:Y:S02]  /*1f0b0*/  FFMA.FTZ R18, R174, c[0x0][0x23c], -R2.reuse ;  /* 0x00008f00ae127a23 */ /* 0x100fe40000010802 */
[--C-:B------:R-:W-:Y:S02]  /*1f0c0*/  FFMA.FTZ R213, R14, c[0x0][0x23c], -R2.reuse ;  /* 0x00008f000ed57a23 */ /* 0x100fe40000010802 */
[--C-:B------:R-:W-:Y:S02]  /*1f0d0*/  FFMA.FTZ R225, R22, c[0x0][0x23c], -R2.reuse ;  /* 0x00008f0016e17a23 */ /* 0x100fe40000010802 */
[----:B------:R-:W-:Y:S01]  /*1f0e0*/  MUFU.EX2 R18, R18 ;  /* 0x0000001200127308 */ /* 0x000fe20000000800 */
[--C-:B------:R-:W-:Y:S02]  /*1f0f0*/  FFMA.FTZ R236, R34, c[0x0][0x23c], -R2.reuse ;  /* 0x00008f0022ec7a23 */ /* 0x100fe40000010802 */
[----:B------:R-:W-:Y:S01]  /*1f100*/  FFMA.FTZ R238, R35, c[0x0][0x23c], -R2 ;  /* 0x00008f0023ee7a23 */ /* 0x000fe20000010802 */
[----:B------:R-:W-:Y:S01]  /*1f110*/  LOP3.LUT R2, R9, UR9, R16, 0x96, !PT ;  /* 0x0000000909027c12 */ /* 0x000fe2000f8e9610 */
[----:B------:R-:W-:Y:S02]  /*1f120*/  FMUL.FTZ R6, R6, c[0x0][0x23c] ;  /* 0x00008f0006067a20 */ /* 0x000fe40000410000 */
[--C-:B------:R-:W-:Y:S02]  /*1f130*/  FFMA.FTZ R237, R30, c[0x0][0x23c], -R7.reuse ;  /* 0x00008f001eed7a23 */ /* 0x100fe40000010807 */
[----:B------:R-:W-:Y:S01]  /*1f140*/  IMAD.WIDE.U32 R174, R2, -0x326172a9, RZ ;  /* 0xcd9e8d5702ae7825 */ /* 0x000fe200078e00ff */
[----:B-1----:R-:W-:Y:S03]  /*1f150*/  LOP3.LUT R0, R17, UR11, R20, 0x96, !PT ;  /* 0x0000000b11007c12 */ /* 0x002fe6000f8e9614 */
[----:B------:R-:W-:Y:S02]  /*1f160*/  FMUL.FTZ R2, R4, c[0x0][0x23c] ;  /* 0x00008f0004027a20 */ /* 0x000fe40000410000 */
[--C-:B------:R-:W-:Y:S02]  /*1f170*/  FFMA.FTZ R239, R31, c[0x0][0x23c], -R7.reuse ;  /* 0x00008f001fef7a23 */ /* 0x100fe40000010807 */
[----:B------:R-:W-:Y:S02]  /*1f180*/  IMAD.WIDE.U32 R12, R0, -0x326172a9, RZ ;  /* 0xcd9e8d57000c7825 */ /* 0x000fe400078e00ff */
[----:B------:R-:W1:Y:S02]  /*1f190*/  MUFU.EX2 R2, R2 ;  /* 0x0000000200027308 */ /* 0x000e640000000800 */
[----:B------:R-:W-:Y:S01]  /*1f1a0*/  FMUL.FTZ R0, R3, c[0x0][0x23c] ;  /* 0x00008f0003007a20 */ /* 0x000fe20000410000 */
[----:B------:R-:W-:Y:S01]  /*1f1b0*/  LOP3.LUT R10, R13, UR10, R10, 0x96, !PT ;  /* 0x0000000a0d0a7c12 */ /* 0x000fe2000f8e960a */
[----:B------:R-:W-:Y:S02]  /*1f1c0*/  FMUL.FTZ R3, R5, c[0x0][0x23c] ;  /* 0x00008f0005037a20 */ /* 0x000fe40000410000 */
[--C-:B------:R-:W-:Y:S02]  /*1f1d0*/  FFMA.FTZ R204, R204, c[0x0][0x23c], -R7.reuse ;  /* 0x00008f00cccc7a23 */ /* 0x100fe40000010807 */
[----:B------:R-:W-:Y:S02]  /*1f1e0*/  IMAD.WIDE.U32 R230, R10, -0x2daee0ad, RZ ;  /* 0xd2511f530ae67825 */ /* 0x000fe400078e00ff */
[----:B------:R-:W2:Y:S02]  /*1f1f0*/  MUFU.EX2 R0, R0 ;  /* 0x0000000000007308 */ /* 0x000ea40000000800 */
[--C-:B------:R-:W-:Y:S01]  /*1f200*/  FFMA.FTZ R183, R183, c[0x0][0x23c], -R7.reuse ;  /* 0x00008f00b7b77a23 */ /* 0x100fe20000010807 */
[----:B------:R-:W-:Y:S01]  /*1f210*/  LOP3.LUT R178, R231, UR7, R8, 0x96, !PT ;  /* 0x00000007e7b27c12 */ /* 0x000fe2000f8e9608 */
[----:B------:R-:W-:Y:S01]  /*1f220*/  FFMA.FTZ R182, R182, c[0x0][0x23c], -R7 ;  /* 0x00008f00b6b67a23 */ /* 0x000fe20000010807 */
[----:B------:R-:W-:Y:S01]  /*1f230*/  LOP3.LUT R231, R175, UR8, R12, 0x96, !PT ;  /* 0x00000008afe77c12 */ /* 0x000fe2000f8e960c */
[C---:B-1----:R-:W-:Y:S02]  /*1f240*/  FMUL.FTZ R11, R2.reuse, R155 ;  /* 0x0000009b020b7220 */ /* 0x042fe40000410000 */
[C---:B------:R-:W-:Y:S02]  /*1f250*/  FMUL.FTZ R10, R2.reuse, R154 ;  /* 0x0000009a020a7220 */ /* 0x040fe40000410000 */
[C---:B------:R-:W-:Y:S02]  /*1f260*/  FMUL.FTZ R14, R2.reuse, R150 ;  /* 0x00000096020e7220 */ /* 0x040fe40000410000 */
[C---:B------:R-:W-:Y:S02]  /*1f270*/  FMUL.FTZ R15, R2.reuse, R151 ;  /* 0x00000097020f7220 */ /* 0x040fe40000410000 */
[----:B------:R-:W-:Y:S02]  /*1f280*/  FMUL.FTZ R30, R2, R142 ;  /* 0x0000008e021e7220 */ /* 0x000fe40000410000 */
[----:B--2---:R-:W-:Y:S02]  /*1f290*/  FMUL.FTZ R8, R0, R152 ;  /* 0x0000009800087220 */ /* 0x004fe40000410000 */
[----:B------:R-:W-:Y:S02]  /*1f2a0*/  FFMA.FTZ R152, R2, R209, R177 ;  /* 0x000000d102987223 */ /* 0x000fe400000100b1 */
[----:B------:R1:W2:Y:S01]  /*1f2b0*/  LDL.S16 R209, [R1+0x28] ;  /* 0x0000280001d17983 */ /* 0x0002a20000100600 */
[C---:B------:R-:W-:Y:S02]  /*1f2c0*/  FMUL.FTZ R12, R0.reuse, R148 ;  /* 0x00000094000c7220 */ /* 0x040fe40000410000 */
[C---:B------:R-:W-:Y:S01]  /*1f2d0*/  FFMA.FTZ R175, R0.reuse, R208, R176 ;  /* 0x000000d000af7223 */ /* 0x040fe200000100b0 */
[----:B------:R1:W3:Y:S01]  /*1f2e0*/  LDL.S16 R148, [R1+0x20] ;  /* 0x0000200001947983 */ /* 0x0002e20000100600 */
[C---:B------:R-:W-:Y:S02]  /*1f2f0*/  FMUL.FTZ R9, R0.reuse, R153 ;  /* 0x0000009900097220 */ /* 0x040fe40000410000 */
[C---:B------:R-:W-:Y:S01]  /*1f300*/  FMUL.FTZ R13, R0.reuse, R149 ;  /* 0x00000095000d7220 */ /* 0x040fe20000410000 */
[----:B------:R1:W4:Y:S01]  /*1f310*/  LDL.S16 R208, [R1+0x34] ;  /* 0x0000340001d07983 */ /* 0x0003220000100600 */
[----:B------:R-:W-:Y:S01]  /*1f320*/  FMUL.FTZ R24, R0, R144 ;  /* 0x0000009000187220 */ /* 0x000fe20000410000 */
[----:B------:R-:W-:Y:S01]  /*1f330*/  IADD3 R144, P0, R206, UR42, RZ ;  /* 0x0000002ace907c10 */ /* 0x000fe2000ff1e0ff */
[C---:B------:R-:W-:Y:S02]  /*1f340*/  FMUL.FTZ R25, R0.reuse, R145 ;  /* 0x0000009100197220 */ /* 0x040fe40000410000 */
[C---:B------:R-:W-:Y:S01]  /*1f350*/  FMUL.FTZ R28, R0.reuse, R140 ;  /* 0x0000008c001c7220 */ /* 0x040fe20000410000 */
[----:B------:R-:W-:Y:S01]  /*1f360*/  IADD3.X R145, R207, UR36, RZ, P0, !PT ;  /* 0x00000024cf917c10 */ /* 0x000fe200087fe4ff */
        /* <DEDUP_REMOVED lines=25> */
[----:B------:R5:W1:Y:S01]  /*1f500*/  MUFU.EX2 R0, R3 ;  /* 0x0000000300007308 */ /* 0x000a620000000800 */
        /* <DEDUP_REMOVED lines=12> */
[----:B-----5:R-:W-:Y:S01]  /*1f5d0*/  F2FP.BF16.PACK_AB R3, R138, R18 ;  /* 0x000000128a03723e */ /* 0x020fe200000010ff */
[C---:B------:R-:W-:Y:S02]  /*1f5e0*/  FMUL.FTZ R95, R2.reuse, R95 ;  /* 0x0000005f025f7220 */ /* 0x040fe40000410000 */
[C---:B------:R-:W-:Y:S01]  /*1f5f0*/  FMUL.FTZ R26, R2.reuse, R146 ;  /* 0x00000092021a7220 */ /* 0x040fe20000410000 */
[C---:B------:R-:W-:Y:S01]  /*1f600*/  PRMT R136, R3.reuse, 0x7632, R136 ;  /* 0x0000763203887816 */ /* 0x040fe20000000088 */
[C---:B------:R-:W-:Y:S01]  /*1f610*/  FMUL.FTZ R27, R2.reuse, R147 ;  /* 0x00000093021b7220 */ /* 0x040fe20000410000 */
[----:B------:R-:W-:Y:S01]  /*1f620*/  @!P1 HFMA2.BF16_V2 R250, -RZ.H0_H0, RZ.H0_H0, -R3.H0_H0 ;  /* 0x200000fffffa9231 */ /* 0x000fe20000340903 */
[C---:B------:R-:W-:Y:S01]  /*1f630*/  FMUL.FTZ R58, R2.reuse, R58 ;  /* 0x0000003a023a7220 */ /* 0x040fe20000410000 */
[----:B------:R-:W-:Y:S01]  /*1f640*/  PRMT R140, R3, 0x5410, R136 ;  /* 0x00005410038c7816 */ /* 0x000fe20000000088 */
[----:B------:R-:W-:Y:S01]  /*1f650*/  FMUL.FTZ R59, R2, R59 ;  /* 0x0000003b023b7220 */ /* 0x000fe20000410000 */
[----:B------:R-:W-:Y:S01]  /*1f660*/  MUFU.EX2 R146, R224 ;  /* 0x000000e000927308 */ /* 0x000fe20000000800 */
[----:B------:R-:W-:Y:S01]  /*1f670*/  @!P1 PRMT R3, R250, 0x5410, RZ ;  /* 0x00005410fa039816 */ /* 0x000fe200000000ff */
        /* <DEDUP_REMOVED lines=10> */
[----:B------:R-:W-:Y:S02]  /*1f720*/  FMUL.FTZ R127, R2, R127 ;  /* 0x0000007f027f7220 */ /* 0x000fe40000410000 */
[----:B------:R-:W5:Y:S01]  /*1f730*/  MUFU.EX2 R2, R6 ;  /* 0x0000000600027308 */ /* 0x000f620000000800 */
[C---:B-1----:R-:W-:Y:S02]  /*1f740*/  FMUL.FTZ R21, R0.reuse, R161 ;  /* 0x000000a100157220 */ /* 0x042fe40000410000 */
[C---:B------:R-:W-:Y:S02]  /*1f750*/  FFMA.FTZ R149, R0.reuse, R211, R19 ;  /* 0x000000d300957223 */ /* 0x040fe40000010013 */
[C---:B------:R-:W-:Y:S02]  /*1f760*/  FMUL.FTZ R4, R0.reuse, R168 ;  /* 0x000000a800047220 */ /* 0x040fe40000410000 */
[C---:B------:R-:W-:Y:S02]  /*1f770*/  FMUL.FTZ R5, R0.reuse, R169 ;  /* 0x000000a900057220 */ /* 0x040fe40000410000 */
[C---:B------:R-:W-:Y:S01]  /*1f780*/  FMUL.FTZ R16, R0.reuse, R164 ;  /* 0x000000a400107220 */ /* 0x040fe20000410000 */
[----:B------:R-:W1:Y:S01]  /*1f790*/  LDC.U8 R169, c[0x0][0x2d8] ;  /* 0x0000b600ffa97b82 */ /* 0x000e620000000000 */
        /* <DEDUP_REMOVED lines=32> */
[C---:B-----5:R-:W-:Y:S02]  /*1f9a0*/  FMUL.FTZ R23, R2.reuse, R163 ;  /* 0x000000a302177220 */ /* 0x060fe40000410000 */
[----:B------:R-:W-:Y:S01]  /*1f9b0*/  FFMA.FTZ R137, R2, R210, R18 ;  /* 0x000000d202897223 */ /* 0x000fe20000010012 */
[----:B------:R-:W-:Y:S01]  /*1f9c0*/  IADD3 R210, P0, R186, UR38, RZ ;  /* 0x00000026bad27c10 */ /* 0x000fe2000ff1e0ff */
[C---:B------:R-:W-:Y:S02]  /*1f9d0*/  FMUL.FTZ R18, R2.reuse, R166 ;  /* 0x000000a602127220 */ /* 0x040fe40000410000 */
[C---:B------:R-:W-:Y:S01]  /*1f9e0*/  FMUL.FTZ R6, R2.reuse, R170 ;  /* 0x000000aa02067220 */ /* 0x040fe20000410000 */
[----:B------:R-:W-:Y:S01]  /*1f9f0*/  IADD3.X R211, R187, UR37, RZ, P0, !PT ;  /* 0x00000025bbd37c10 */ /* 0x000fe200087fe4ff */
        /* <DEDUP_REMOVED lines=32> */
[----:B------:R-:W-:Y:S01]  /*1fc00*/  PRMT R2, R0, 0x7610, R2 ;  /* 0x0000761000027816 */ /* 0x000fe20000000002 */
[----:B------:R-:W-:Y:S01]  /*1fc10*/  IMAD.WIDE.U32 R142, R178, -0x326172a9, RZ ;  /* 0xcd9e8d57b28e7825 */ /* 0x000fe200078e00ff */
[----:B------:R-:W-:Y:S03]  /*1fc20*/  PRMT R0, R0, 0x7632, R0 ;  /* 0x0000763200007816 */ /* 0x000fe60000000000 */
[----:B------:R-:W-:Y:S01]  /*1fc30*/  FADD.FTZ R153, R138, R137 ;  /* 0x000000898a997221 */ /* 0x000fe20000010000 */
[----:B------:R-:W-:Y:S01]  /*1fc40*/  PRMT R137, R2, 0x5410, R0 ;  /* 0x0000541002897816 */ /* 0x000fe20000000000 */
[----:B------:R-:W-:Y:S01]  /*1fc50*/  @!P5 HFMA2.BF16_V2 R251, -RZ.H0_H0, RZ.H0_H0, -R0.H0_H0 ;  /* 0x200000fffffbd231 */ /* 0x000fe20000340900 */
[----:B------:R-:W-:Y:S01]  /*1fc60*/  LOP3.LUT R138, R143, UR17, R174, 0x96, !PT ;  /* 0x000000118f8a7c12 */ /* 0x000fe2000f8e96ae */
[----:B------:R-:W-:Y:S01]  /*1fc70*/  @!P6 HFMA2.BF16_V2 R252, -RZ.H0_H0, RZ.H0_H0, -R2.H0_H0 ;  /* 0x200000fffffce231 */ /* 0x000fe20000340902 */
[----:B------:R-:W-:Y:S02]  /*1fc80*/  FADD.FTZ R149, R139, R149 ;  /* 0x000000958b957221 */ /* 0x000fe40000010000 */
[----:B------:R-:W-:Y:S01]  /*1fc90*/  @!P5 PRMT R0, R251, 0x5410, RZ ;  /* 0x00005410fb00d816 */ /* 0x000fe200000000ff */
[----:B------:R-:W5:Y:S01]  /*1fca0*/  MUFU.EX2 R139, R181 ;  /* 0x000000b5008b7308 */ /* 0x000f620000000800 */
[----:B------:R-:W-:Y:S03]  /*1fcb0*/  @!P6 PRMT R2, R252, 0x5410, RZ ;  /* 0x00005410fc02e816 */ /* 0x000fe600000000ff */
[----:B------:R1:W-:Y:S04]  /*1fcc0*/  STG.E.U16 [R186.64+0x2], R0 ;  /* 0x00000200ba007986 */ /* 0x0003e8000c10151c */
[----:B------:R3:W-:Y:S04]  /*1fcd0*/  STG.E.U16 [R186.64], R2 ;  /* 0x00000002ba007986 */ /* 0x0007e8000c10151c */
[----:B------:R3:W-:Y:S01]  /*1fce0*/  STG.E.U16 [R206.64], R3 ;  /* 0x00000003ce007986 */ /* 0x0007e2000c10151c */
[----:B-----5:R-:W-:Y:S01]  /*1fcf0*/  FADD.FTZ R151, R139, R175 ;  /* 0x000000af8b977221 */ /* 0x020fe20000010000 */
[----:B-1----:R-:W-:Y:S01]  /*1fd00*/  LOP3.LUT R0, R138, 0xff, RZ, 0xc0, !PT ;  /* 0x000000ff8a007812 */ /* 0x002fe200078ec0ff */
[----:B--2---:R-:W-:Y:S03]  /*1fd10*/  @!P2 HFMA2.BF16_V2 R209, -RZ.H0_H0, RZ.H0_H0, -R136.H0_H0 ;  /* 0x200000ffffd1a231 */ /* 0x004fe60000340988 */
[----:B------:R-:W-:Y:S02]  /*1fd20*/  ISETP.GE.U32.AND P1, PT, R169, R0, PT ;  /* 0x00000000a900720c */ /* 0x000fe40003f26070 */
[----:B------:R-:W-:Y:S02]  /*1fd30*/  F2FP.BF16.PACK_AB R0, R139, R176 ;  /* 0x000000b08b00723e */ /* 0x000fe400000010ff */
[----:B------:R-:W-:Y:S01]  /*1fd40*/  PRMT R141, R209, 0x7610, R141 ;  /* 0x00007610d18d7816 */ /* 0x000fe2000000008d */
[----:B------:R-:W-:Y:S01]  /*1fd50*/  @!P2 STL.S16 [R1+0x28], R209 ;  /* 0x000028d10100a387 */ /* 0x000fe20000100600 */
[C---:B---3--:R-:W-:Y:S01]  /*1fd60*/  PRMT R2, R0.reuse, 0x7632, R2 ;  /* 0x0000763200027816 */ /* 0x048fe20000000002 */
[----:B------:R-:W-:Y:S01]  /*1fd70*/  MUFU.EX2 R139, R179 ;  /* 0x000000b3008b7308 */ /* 0x000fe20000000800 */
[----:B------:R-:W-:Y:S02]  /*1fd80*/  @!P2 PRMT R136, R141, 0x5410, RZ ;  /* 0x000054108d88a816 */ /* 0x000fe400000000ff */
[----:B------:R-:W-:Y:S03]  /*1fd90*/  PRMT R147, R0, 0x5410, R2 ;  /* 0x0000541000937816 */ /* 0x000fe60000000002 */
[----:B------:R-:W-:Y:S01]  /*1fda0*/  @!P1 HFMA2.BF16_V2 R148, -RZ.H0_H0, RZ.H0_H0, -R0.H0_H0 ;  /* 0x200000ffff949231 */ /* 0x000fe20000340900 */
[----:B------:R1:W-:Y:S04]  /*1fdb0*/  STG.E.U16 [R206.64+0x2], R136 ;  /* 0x00000288ce007986 */ /* 0x0003e8000c10151c */
[----:B------:R-:W-:Y:S01]  /*1fdc0*/  PRMT R3, R148, 0x7610, R3 ;  /* 0x0000761094037816 */ /* 0x000fe20000000003 */
[----:B------:R-:W-:Y:S03]  /*1fdd0*/  @!P1 STL.S16 [R1+0x20], R148 ;  /* 0x0000209401009387 */ /* 0x000fe60000100600 */
[----:B------:R-:W-:Y:S01]  /*1fde0*/  @!P1 PRMT R0, R3, 0x5410, RZ ;  /* 0x0000541003009816 */ /* 0x000fe200000000ff */
[----:B------:R2:W3:Y:S01]  /*1fdf0*/  LDL.S16 R141, [R1+0x44] ;  /* 0x00004400018d7983 */ /* 0x0004e20000100600 */
[----:B------:R-:W-:Y:S03]  /*1fe00*/  SHF.R.U32.HI R3, RZ, 0x18, R138 ;  /* 0x00000018ff037819 */ /* 0x000fe6000001168a */
[----:B------:R5:W-:Y:S01]  /*1fe10*/  STG.E.U16 [R144.64], R0 ;  /* 0x0000000090007986 */ /* 0x000be2000c10151c */
[C---:B------:R-:W-:Y:S02]  /*1fe20*/  ISETP.GE.U32.AND P1, PT, R169.reuse, R3, PT ;  /* 0x00000003a900720c */ /* 0x040fe40003f26070 */
[----:B-1----:R-:W-:Y:S04]  /*1fe30*/  SHF.R.U32.HI R136, RZ, 0x10, R172 ;  /* 0x00000010ff887819 */ /* 0x002fe800000116ac */
[----:B------:R-:W-:Y:S02]  /*1fe40*/  LOP3.LUT R154, R136, 0xff, RZ, 0xc0, !PT ;  /* 0x000000ff889a7812 */ /* 0x000fe400078ec0ff */
[----:B-----5:R-:W-:Y:S01]  /*1fe50*/  LOP3.LUT R0, R138, 0xffff, RZ, 0xc0, !PT ;  /* 0x0000ffff8a007812 */ /* 0x020fe200078ec0ff */
[----:B------:R-:W-:Y:S01]  /*1fe60*/  FADD.FTZ R144, R156, R149 ;  /* 0x000000959c907221 */ /* 0x000fe20000010000 */
[----:B------:R-:W-:Y:S02]  /*1fe70*/  SHF.R.U32.HI R138, RZ, 0x10, R138 ;  /* 0x00000010ff8a7819 */ /* 0x000fe4000001168a */
[----:B------:R-:W-:Y:S02]  /*1fe80*/  SHF.R.U32.HI R0, RZ, 0x8, R0 ;  /* 0x00000008ff007819 */ /* 0x000fe40000011600 */
[----:B------:R-:W-:Y:S02]  /*1fe90*/  LOP3.LUT R138, R138, 0xff, RZ, 0xc0, !PT ;  /* 0x000000ff8a8a7812 */ /* 0x000fe400078ec0ff */
[----:B------:R-:W-:Y:S02]  /*1fea0*/  LOP3.LUT R0, R0, 0xffff, RZ, 0xc0, !PT ;  /* 0x0000ffff00007812 */ /* 0x000fe400078ec0ff */
[C---:B------:R-:W-:Y:S02]  /*1feb0*/  ISETP.GE.U32.AND P2, PT, R169.reuse, R138, PT ;  /* 0x0000008aa900720c */ /* 0x040fe40003f46070 */
[C---:B------:R-:W-:Y:S02]  /*1fec0*/  ISETP.GE.U32.AND P5, PT, R169.reuse, R0, PT ;  /* 0x00000000a900720c */ /* 0x040fe40003fa6070 */
[----:B------:R-:W-:Y:S02]  /*1fed0*/  SHF.R.U32.HI R0, RZ, 0x18, R172 ;  /* 0x00000018ff007819 */ /* 0x000fe400000116ac */
[----:B------:R-:W-:Y:S02]  /*1fee0*/  LOP3.LUT R145, R172, 0xff, RZ, 0xc0, !PT ;  /* 0x000000ffac917812 */ /* 0x000fe400078ec0ff */
[----:B------:R-:W-:Y:S07]  /*1fef0*/  ISETP.GE.U32.AND P6, PT, R169, R0, PT ;  /* 0x00000000a900720c */ /* 0x000fee0003fc6070 */
[----:B----4-:R-:W-:Y:S05]  /*1ff00*/  @!P5 HFMA2.BF16_V2 R208, -RZ.H0_H0, RZ.H0_H0, -R2.H0_H0 ;  /* 0x200000ffffd0d231 */ /* 0x010fea0000340902 */
[----:B------:R-:W-:Y:S01]  /*1ff10*/  PRMT R3, R208, 0x7610, R3 ;  /* 0x00007610d0037816 */ /* 0x000fe20000000003 */
[----:B------:R1:W-:Y:S03]  /*1ff20*/  @!P5 STL.S16 [R1+0x34], R208 ;  /* 0x000034d00100d387 */ /* 0x0003e60000100600 */
[----:B------:R-:W-:Y:S01]  /*1ff30*/  @!P5 PRMT R2, R3, 0x5410, RZ ;  /* 0x000054100302d816 */ /* 0x000fe200000000ff */
[----:B------:R2:W4:Y:S01]  /*1ff40*/  LDL.S16 R166, [R1+0x40] ;  /* 0x0000400001a67983 */ /* 0x0005220000100600 */
[----:B------:R-:W5:Y:S01]  /*1ff50*/  MUFU.EX2 R3, R204 ;  /* 0x000000cc00037308 */ /* 0x000f620000000800 */
[----:B------:R-:W-:Y:S02]  /*1ff60*/  ISETP.GE.U32.AND P5, PT, R169, R145, PT ;  /* 0x00000091a900720c */ /* 0x000fe40003fa6070 */
[----:B------:R2:W2:Y:S04]  /*1ff70*/  LDL.S16 R161, [R1+0x50] ;  /* 0x0000500001a17983 */ /* 0x0004a80000100600 */
[----:B------:R-:W-:Y:S03]  /*1ff80*/  STG.E.U16 [R210.64], R2 ;  /* 0x00000002d2007986 */ /* 0x000fe6000c10151c */
[----:B------:R-:W-:Y:S01]  /*1ff90*/  MUFU.EX2 R145, R225 ;  /* 0x000000e100917308 */ /* 0x000fe20000000800 */
[----:B-1----:R-:W-:Y:S02]  /*1ffa0*/  IADD3 R208, P0, R186, UR40, RZ ;  /* 0x00000028bad07c10 */ /* 0x002fe4000ff1e0ff */
[C---:B-----5:R-:W-:Y:S01]  /*1ffb0*/  F2FP.BF16.PACK_AB R0, R3.reuse, R177 ;  /* 0x000000b10300723e */ /* 0x060fe200000010ff */
[----:B------:R-:W-:Y:S01]  /*1ffc0*/  FADD.FTZ R152, R3, R152 ;  /* 0x0000009803987221 */ /* 0x000fe20000010000 */
[----:B------:R-:W-:Y:S02]  /*1ffd0*/  LOP3.LUT R3, R172, 0xffff, RZ, 0xc0, !PT ;  /* 0x0000ffffac037812 */ /* 0x000fe400078ec0ff */
[----:B------:R-:W-:Y:S02]  /*1ffe0*/  IADD3.X R209, R187, UR39, RZ, P0, !PT ;  /* 0x00000027bbd17c10 */ /* 0x000fe400087fe4ff */
[--C-:B------:R-:W-:Y:S02]  /*1fff0*/  SHF.R.U32.HI R136, RZ, 0x8, R3.reuse ;  /* 0x00000008ff887819 */ /* 0x100fe40000011603 */
[----:B------:R-:W-:Y:S02]  /*20000*/  PRMT R3, R0, 0x7632, R3 ;  /* 0x0000763200037816 */ /* 0x000fe40000000003 */
[----:B------:R-:W-:Y:S02]  /*20010*/  LOP3.LUT R136, R136, 0xffff, RZ, 0xc0, !PT ;  /* 0x0000ffff88887812 */ /* 0x000fe400078ec0ff */
[----:B------:R-:W-:Y:S02]  /*20020*/  PRMT R148, R0, 0x5410, R3 ;  /* 0x0000541000947816 */ /* 0x000fe40000000003 */
[----:B------:R-:W-:Y:S02]  /*20030*/  ISETP.GE.U32.AND P0, PT, R169, R136, PT ;  /* 0x00000088a900720c */ /* 0x000fe40003f06070 */
[----:B------:R1:W-:Y:S02]  /*20040*/  MUFU.EX2 R136, R205 ;  /* 0x000000cd00887308 */ /* 0x0003e40000000800 */
[----:B-1----:R-:W-:Y:S01]  /*20050*/  IMAD.WIDE.U32 R204, R231, -0x2daee0ad, RZ ;  /* 0xd2511f53e7cc7825 */ /* 0x002fe200078e00ff */
[----:B---3--:R-:W-:Y:S05]  /*20060*/  @!P2 HFMA2.BF16_V2 R141, -RZ.H0_H0, RZ.H0_H0, -R0.H0_H0 ;  /* 0x200000ffff8da231 */ /* 0x008fea0000340900 */
[----:B------:R1:W-:Y:S01]  /*20070*/  @!P2 STL.S16 [R1+0x44], R141 ;  /* 0x0000448d0100a387 */ /* 0x0003e20000100600 */
[----:B------:R-:W-:Y:S03]  /*20080*/  PRMT R138, R141, 0x7610, R138 ;  /* 0x000076108d8a7816 */ /* 0x000fe6000000008a */
[----:B------:R3:W5:Y:S01]  /*20090*/  LDL.S16 R163, [R1+0x4c] ;  /* 0x00004c0001a37983 */ /* 0x0007620000100600 */
[----:B------:R-:W-:Y:S02]  /*200a0*/  @!P2 PRMT R0, R138, 0x5410, RZ ;  /* 0x000054108a00a816 */ /* 0x000fe400000000ff */
[----:B------:R-:W3:Y:S01]  /*200b0*/  MUFU.EX2 R138, R222 ;  /* 0x000000de008a7308 */ /* 0x000ee20000000800 */
[----:B------:R2:W5:Y:S04]  /*200c0*/  LDL.S16 R155, [R1+0x3c] ;  /* 0x00003c00019b7983 */ /* 0x0005680000100600 */
[----:B------:R-:W-:Y:S05]  /*200d0*/  STG.E.U16 [R208.64], R0 ;  /* 0x00000000d0007986 */ /* 0x000fea000c10151c */
[----:B------:R-:W-:Y:S10]  /*200e0*/  MUFU.EX2 R222, R238 ;  /* 0x000000ee00de7308 */ /* 0x000ff40000000800 */
[----:B-1----:R-:W-:Y:S01]  /*200f0*/  MUFU.EX2 R141, R182 ;  /* 0x000000b6008d7308 */ /* 0x002fe20000000800 */
[C---:B---3--:R-:W-:Y:S01]  /*20100*/  F2FP.BF16.PACK_AB R156, R138.reuse, R156 ;  /* 0x0000009c8a9c723e */ /* 0x048fe200000010ff */
[----:B------:R-:W-:Y:S02]  /*20110*/  FADD.FTZ R150, R138, R144 ;  /* 0x000000908a967221 */ /* 0x000fe40000010000 */
[----:B------:R-:W-:Y:S01]  /*20120*/  FADD.FTZ R138, R159, R153 ;  /* 0x000000999f8a7221 */ /* 0x000fe20000010000 */
[----:B------:R-:W-:Y:S05]  /*20130*/  PRMT R157, R156, 0x7632, R157 ;  /* 0x000076329c9d7816 */ /* 0x000fea000000009d */
[----:B------:R-:W1:Y:S01]  /*20140*/  MUFU.EX2 R144, R226 ;  /* 0x000000e200907308 */ /* 0x000e620000000800 */
[----:B------:R-:W-:Y:S01]  /*20150*/  FADD.FTZ R149, R136, R138 ;  /* 0x0000008a88957221 */ /* 0x000fe20000010000 */
[----:B------:R-:W-:Y:S02]  /*20160*/  LOP3.LUT R138, R142, 0xffff, RZ, 0xc0, !PT ;  /* 0x0000ffff8e8a7812 */ /* 0x000fe400078ec0ff */
[----:B------:R-:W-:Y:S01]  /*20170*/  F2FP.BF16.PACK_AB R159, R136, R159 ;  /* 0x0000009f889f723e */ /* 0x000fe200000010ff */
[----:B------:R-:W-:Y:S01]  /*20180*/  FADD.FTZ R136, R160, R151 ;  /* 0x00000097a0887221 */ /* 0x000fe20000010000 */
[----:B------:R-:W-:Y:S02]  /*20190*/  SHF.R.U32.HI R151, RZ, 0x8, R138 ;  /* 0x00000008ff977819 */ /* 0x000fe4000001168a */
[----:B------:R-:W-:Y:S02]  /*201a0*/  F2FP.BF16.PACK_AB R160, R139, R160 ;  /* 0x000000a08ba0723e */ /* 0x000fe400000010ff */
[----:B------:R-:W3:Y:S01]  /*201b0*/  MUFU.EX2 R138, R227 ;  /* 0x000000e3008a7308 */ /* 0x000ee20000000800 */
[----:B------:R-:W-:Y:S02]  /*201c0*/  LOP3.LUT R153, R142, 0xff, RZ, 0xc0, !PT ;  /* 0x000000ff8e997812 */ /* 0x000fe400078ec0ff */
[----:B------:R-:W-:Y:S02]  /*201d0*/  PRMT R158, R159, 0x7632, R158 ;  /* 0x000076329f9e7816 */ /* 0x000fe4000000009e */
[----:B------:R-:W-:Y:S04]  /*201e0*/  LOP3.LUT R151, R151, 0xffff, RZ, 0xc0, !PT ;  /* 0x0000ffff97977812 */ /* 0x000fe800078ec0ff */
[----:B------:R-:W-:Y:S02]  /*201f0*/  ISETP.GE.U32.AND P2, PT, R169, R151, PT ;  /* 0x00000097a900720c */ /* 0x000fe40003f46070 */
[----:B------:R-:W-:Y:S01]  /*20200*/  SHF.R.U32.HI R151, RZ, 0x10, R142 ;  /* 0x00000010ff977819 */ /* 0x000fe2000001168e */
[----:B----4-:R-:W-:Y:S01]  /*20210*/  @!P1 HFMA2.BF16_V2 R166, -RZ.H0_H0, RZ.H0_H0, -R3.H0_H0 ;  /* 0x200000ffffa69231 */ /* 0x010fe20000340903 */
[----:B-1----:R-:W-:Y:S02]  /*20220*/  F2FP.BF16.PACK_AB R168, R144, R146 ;  /* 0x0000009290a8723e */ /* 0x002fe400000010ff */
[----:B------:R-:W-:Y:S01]  /*20230*/  LOP3.LUT R151, R151, 0xff, RZ, 0xc0, !PT ;  /* 0x000000ff97977812 */ /* 0x000fe200078ec0ff */
[----:B--2---:R-:W-:Y:S01]  /*20240*/  @!P5 HFMA2.BF16_V2 R161, -RZ.H0_H0, RZ.H0_H0, -R156.H0_H0 ;  /* 0x200000ffffa1d231 */ /* 0x004fe2000034099c */
[----:B------:R-:W-:Y:S01]  /*20250*/  @!P1 STL.S16 [R1+0x40], R166 ;  /* 0x000040a601009387 */ /* 0x000fe20000100600 */
[----:B------:R-:W-:Y:S03]  /*20260*/  PRMT R165, R166, 0x7610, R165 ;  /* 0x00007610a6a57816 */ /* 0x000fe600000000a5 */
[----:B------:R1:W-:Y:S01]  /*20270*/  @!P5 STL.S16 [R1+0x50], R161 ;  /* 0x000050a10100d387 */ /* 0x0003e20000100600 */
[----:B------:R-:W-:Y:S02]  /*20280*/  PRMT R164, R161, 0x7610, R164 ;  /* 0x00007610a1a47816 */ /* 0x000fe400000000a4 */
[----:B------:R-:W-:Y:S02]  /*20290*/  @!P1 PRMT R3, R165, 0x5410, RZ ;  /* 0x00005410a5039816 */ /* 0x000fe400000000ff */
[----:B------:R-:W-:Y:S02]  /*202a0*/  ISETP.GE.U32.AND P1, PT, R169, R153, PT ;  /* 0x00000099a900720c */ /* 0x000fe40003f26070 */
[----:B---3--:R-:W-:Y:S01]  /*202b0*/  F2FP.BF16.PACK_AB R175, R138, R145 ;  /* 0x000000918aaf723e */ /* 0x008fe200000010ff */
[----:B------:R-:W-:Y:S01]  /*202c0*/  STG.E.U16 [R208.64+0x2], R3 ;  /* 0x00000203d0007986 */ /* 0x000fe2000c10151c */
[----:B-1----:R-:W-:Y:S01]  /*202d0*/  FADD.FTZ R161, R139, R136 ;  /* 0x000000888ba17221 */ /* 0x002fe20000010000 */
[----:B------:R-:W-:Y:S01]  /*202e0*/  PRMT R139, R156, 0x5410, R157 ;  /* 0x000054109c8b7816 */ /* 0x000fe2000000009d */
[----:B------:R-:W-:Y:S01]  /*202f0*/  FADD.FTZ R136, R162, R152 ;  /* 0x00000098a2887221 */ /* 0x000fe20000010000 */
[----:B------:R-:W-:Y:S01]  /*20300*/  @!P5 PRMT R156, R164, 0x5410, RZ ;  /* 0x00005410a49cd816 */ /* 0x000fe200000000ff */
[----:B------:R-:W-:Y:S01]  /*20310*/  IMAD.WIDE.U32 R164, R233, -0x2daee0ad, RZ ;  /* 0xd2511f53e9a47825 */ /* 0x000fe200078e00ff */
[----:B------:R-:W-:Y:S02]  /*20320*/  ISETP.GE.U32.AND P5, PT, R169, R154, PT ;  /* 0x0000009aa900720c */ /* 0x000fe40003fa6070 */
[----:B------:R-:W-:Y:S01]  /*20330*/  F2FP.BF16.PACK_AB R162, R141, R162 ;  /* 0x000000a28da2723e */ /* 0x000fe200000010ff */
[----:B------:R1:W-:Y:S01]  /*20340*/  STG.E.U16 [R186.64+0x10], R156 ;  /* 0x0000109cba007986 */ /* 0x0003e2000c10151c */
[C-C-:B------:R-:W-:Y:S02]  /*20350*/  LOP3.LUT R166, R165.reuse, UR16, R212.reuse, 0x96, !PT ;  /* 0x00000010a5a67c12 */ /* 0x140fe4000f8e96d4 */
[----:B------:R-:W-:Y:S02]  /*20360*/  LOP3.LUT R167, R165, UR16, R212, 0x96, !PT ;  /* 0x00000010a5a77c12 */ /* 0x000fe4000f8e96d4 */
[----:B------:R-:W2:Y:S01]  /*20370*/  MUFU.EX2 R212, R241 ;  /* 0x000000f100d47308 */ /* 0x000ea20000000800 */
[----:B-1----:R-:W-:Y:S01]  /*20380*/  PRMT R156, R168, 0x7632, R156 ;  /* 0x00007632a89c7816 */ /* 0x002fe2000000009c */
[----:B-----5:R-:W-:Y:S03]  /*20390*/  @!P0 HFMA2.BF16_V2 R163, -RZ.H0_H0, RZ.H0_H0, -R157.H0_H0 ;  /* 0x200000ffffa38231 */ /* 0x020fe6000034099d */
[----:B------:R-:W-:Y:S02]  /*203a0*/  @!P5 HFMA2.BF16_V2 R155, -RZ.H0_H0, RZ.H0_H0, -R159.H0_H0 ;  /* 0x200000ffff9bd231 */ /* 0x000fe4000034099f */
[----:B------:R1:W-:Y:S01]  /*203b0*/  @!P0 STL.S16 [R1+0x4c], R163 ;  /* 0x00004ca301008387 */ /* 0x0003e20000100600 */
[----:B------:R-:W-:Y:S02]  /*203c0*/  PRMT R153, R163, 0x7610, R153 ;  /* 0x00007610a3997816 */ /* 0x000fe40000000099 */
[----:B------:R-:W-:Y:S01]  /*203d0*/  PRMT R152, R155, 0x7610, R152 ;  /* 0x000076109b987816 */ /* 0x000fe20000000098 */
[----:B------:R3:W-:Y:S01]  /*203e0*/  @!P5 STL.S16 [R1+0x3c], R155 ;  /* 0x00003c9b0100d387 */ /* 0x0007e20000100600 */
[----:B------:R-:W-:Y:S02]  /*203f0*/  @!P0 PRMT R157, R153, 0x5410, RZ ;  /* 0x00005410999d8816 */ /* 0x000fe400000000ff */
[----:B------:R-:W-:Y:S01]  /*20400*/  ISETP.GE.U32.AND P0, PT, R169, R151, PT ;  /* 0x00000097a900720c */ /* 0x000fe20003f06070 */
[----:B------:R4:W5:Y:S01]  /*20410*/  LDL.S16 R185, [R1+0x38] ;  /* 0x0000380001b97983 */ /* 0x0009620000100600 */
[----:B------:R-:W-:Y:S03]  /*20420*/  LOP3.LUT R153, R142, 0xff, RZ, 0xc0, !PT ;  /* 0x000000ff8e997812 */ /* 0x000fe600078ec0ff */
[----:B------:R4:W4:Y:S04]  /*20430*/  LDL.S16 R179, [R1+0x58] ;  /* 0x0000580001b37983 */ /* 0x0009280000100600 */
[----:B------:R2:W4:Y:S04]  /*20440*/  LDL.S16 R178, [R1+0x30] ;  /* 0x0000300001b27983 */ /* 0x0005280000100600 */
[----:B------:R2:W4:Y:S01]  /*20450*/  LDL.S16 R177, [R1+0x2c] ;  /* 0x00002c0001b17983 */ /* 0x0005220000100600 */
[----:B-1----:R-:W-:Y:S01]  /*20460*/  FADD.FTZ R163, R141, R136 ;  /* 0x000000888da37221 */ /* 0x002fe20000010000 */
[----:B------:R-:W-:Y:S01]  /*20470*/  LOP3.LUT R136, R173, UR17, R184, 0x96, !PT ;  /* 0x00000011ad887c12 */ /* 0x000fe2000f8e96b8 */
[----:B------:R-:W-:Y:S01]  /*20480*/  FADD.FTZ R141, R146, R150 ;  /* 0x00000096928d7221 */ /* 0x000fe20000010000 */
[----:B------:R-:W-:Y:S01]  /*20490*/  SHF.R.U32.HI R150, RZ, 0x18, R142 ;  /* 0x00000018ff967819 */ /* 0x000fe2000001168e */
[----:B------:R1:W-:Y:S01]  /*204a0*/  STG.E.U16 [R186.64+0x12], R157 ;  /* 0x0000129dba007986 */ /* 0x0003e2000c10151c */
[----:B------:R-:W-:Y:S01]  /*204b0*/  PRMT R146, R159, 0x5410, R158 ;  /* 0x000054109f927816 */ /* 0x000fe2000000009e */
[----:B------:R-:W-:Y:S01]  /*204c0*/  FADD.FTZ R176, R144, R141 ;  /* 0x0000008d90b07221 */ /* 0x000fe20000010000 */
[----:B------:R-:W-:Y:S01]  /*204d0*/  @!P5 PRMT R159, R152, 0x5410, RZ ;  /* 0x00005410989fd816 */ /* 0x000fe200000000ff */
[----:B------:R-:W-:Y:S01]  /*204e0*/  FADD.FTZ R141, R145, R149 ;  /* 0x00000095918d7221 */ /* 0x000fe20000010000 */
[----:B------:R-:W-:Y:S01]  /*204f0*/  ISETP.GE.U32.AND P5, PT, R169, R150, PT ;  /* 0x00000096a900720c */ /* 0x000fe20003fa6070 */
[----:B---3--:R-:W3:Y:S01]  /*20500*/  LDC.U8 R155, c[0x0][0x2d8] ;  /* 0x0000b600ff9b7b82 */ /* 0x008ee20000000000 */
[----:B------:R-:W-:Y:S01]  /*20510*/  SHF.R.U32.HI R144, RZ, 0x10, R136 ;  /* 0x00000010ff907819 */ /* 0x000fe20000011688 */
[----:B------:R-:W-:Y:S01]  /*20520*/  FADD.FTZ R233, R138, R141 ;  /* 0x0000008d8ae97221 */ /* 0x000fe20000010000 */
[C---:B------:R-:W-:Y:S01]  /*20530*/  LOP3.LUT R138, R136.reuse, 0xffff, RZ, 0xc0, !PT ;  /* 0x0000ffff888a7812 */ /* 0x040fe200078ec0ff */
[----:B------:R1:W1:Y:S01]  /*20540*/  MUFU.EX2 R145, R229 ;  /* 0x000000e500917308 */ /* 0x0002620000000800 */
[----:B------:R-:W-:Y:S01]  /*20550*/  LOP3.LUT R141, R136, 0xff, RZ, 0xc0, !PT ;  /* 0x000000ff888d7812 */ /* 0x000fe200078ec0ff */
[----:B------:R-:W-:Y:S01]  /*20560*/  STG.E.U16 [R206.64+0x10], R159 ;  /* 0x0000109fce007986 */ /* 0x000fe2000c10151c */
[----:B------:R-:W-:Y:S02]  /*20570*/  SHF.R.U32.HI R138, RZ, 0x8, R138 ;  /* 0x00000008ff8a7819 */ /* 0x000fe4000001168a */
[----:B--2---:R-:W-:Y:S02]  /*20580*/  F2FP.BF16.PACK_AB R184, R212, R213 ;  /* 0x000000d5d4b8723e */ /* 0x004fe400000010ff */
[----:B------:R-:W-:Y:S02]  /*20590*/  PRMT R150, R141, 0x5410, R138 ;  /* 0x000054108d967816 */ /* 0x000fe4000000008a */
[C---:B------:R-:W-:Y:S02]  /*205a0*/  LOP3.LUT R138, R172.reuse, 0xffff, RZ, 0xc0, !PT ;  /* 0x0000ffffac8a7812 */ /* 0x040fe400078ec0ff */
[----:B------:R-:W-:Y:S02]  /*205b0*/  LOP3.LUT R141, R172, 0xff, RZ, 0xc0, !PT ;  /* 0x000000ffac8d7812 */ /* 0x000fe400078ec0ff */
[----:B------:R-:W-:Y:S02]  /*205c0*/  SHF.R.U32.HI R138, RZ, 0x8, R138 ;  /* 0x00000008ff8a7819 */ /* 0x000fe4000001168a */
[----:B------:R-:W-:Y:S02]  /*205d0*/  PRMT R183, R184, 0x7632, R183 ;  /* 0x00007632b8b77816 */ /* 0x000fe400000000b7 */
[----:B------:R-:W-:Y:S02]  /*205e0*/  PRMT R152, R141, 0x5410, R138 ;  /* 0x000054108d987816 */ /* 0x000fe4000000008a */
[----:B------:R-:W-:Y:S02]  /*205f0*/  SHF.R.U32.HI R141, RZ, 0x18, R136 ;  /* 0x00000018ff8d7819 */ /* 0x000fe40000011688 */
[----:B------:R-:W-:Y:S02]  /*20600*/  LOP3.LUT R136, R144, 0xff, RZ, 0xc0, !PT ;  /* 0x000000ff90887812 */ /* 0x000fe400078ec0ff */
[----:B------:R2:W2:Y:S01]  /*20610*/  MUFU.EX2 R144, R232 ;  /* 0x000000e800907308 */ /* 0x0004a20000000800 */
[----:B------:R-:W-:Y:S01]  /*20620*/  SHF.R.U32.HI R138, RZ, 0x10, R172 ;  /* 0x00000010ff8a7819 */ /* 0x000fe200000116ac */
[----:B-1----:R-:W1:Y:S01]  /*20630*/  LDC.U8 R229, c[0x0][0x2d8] ;  /* 0x0000b600ffe57b82 */ /* 0x002e620000000000 */
[----:B---3--:R-:W-:Y:S02]  /*20640*/  PRMT R154, R155, 0x7054, R155 ;  /* 0x000070549b9a7816 */ /* 0x008fe4000000009b */
[----:B------:R-:W-:Y:S02]  /*20650*/  LOP3.LUT R149, R138, 0xff, RZ, 0xc0, !PT ;  /* 0x000000ff8a957812 */ /* 0x000fe400078ec0ff */
[----:B------:R-:W-:Y:S02]  /*20660*/  LOP3.LUT R138, R143, UR17, R174, 0x96, !PT ;  /* 0x000000118f8a7c12 */ /* 0x000fe4000f8e96ae */
[----:B------:R-:W-:Y:S02]  /*20670*/  LOP3.LUT R143, R142, 0xffff, RZ, 0xc0, !PT ;  /* 0x0000ffff8e8f7812 */ /* 0x000fe400078ec0ff */
[----:B------:R-:W-:Y:S01]  /*20680*/  PRMT R151, R136, 0x5410, R141 ;  /* 0x0000541088977816 */ /* 0x000fe2000000008d */
[----:B------:R-:W-:Y:S01]  /*20690*/  HSET2.LE.AND R136, R150, R154, PT ;  /* 0x0000009a96887233 */ /* 0x000fe20003803000 */
[----:B------:R-:W-:Y:S01]  /*206a0*/  SHF.R.U32.HI R141, RZ, 0x8, R143 ;  /* 0x00000008ff8d7819 */ /* 0x000fe2000001168f */
[----:B------:R-:W3:Y:S01]  /*206b0*/  MUFU.EX2 R150, R180 ;  /* 0x000000b400967308 */ /* 0x000ee20000000800 */
[----:B------:R-:W-:Y:S02]  /*206c0*/  SHF.R.U32.HI R172, RZ, 0x18, R172 ;  /* 0x00000018ffac7819 */ /* 0x000fe400000116ac */
[----:B------:R-:W-:Y:S02]  /*206d0*/  LOP3.LUT R136, R136, R137, RZ, 0xc0, !PT ;  /* 0x0000008988887212 */ /* 0x000fe400078ec0ff */
[C---:B------:R-:W-:Y:S02]  /*206e0*/  LOP3.LUT R137, R138.reuse, 0xffff, RZ, 0xc0, !PT ;  /* 0x0000ffff8a897812 */ /* 0x040fe400078ec0ff */
[----:B------:R-:W-:Y:S02]  /*206f0*/  PRMT R153, R153, 0x5410, R141 ;  /* 0x0000541099997816 */ /* 0x000fe4000000008d */
[----:B------:R-:W-:Y:S02]  /*20700*/  SHF.R.U32.HI R141, RZ, 0x10, R138 ;  /* 0x00000010ff8d7819 */ /* 0x000fe4000001168a */
[----:B--2---:R-:W-:Y:S02]  /*20710*/  PRMT R232, R169, 0x7054, R169 ;  /* 0x00007054a9e87816 */ /* 0x004fe400000000a9 */
[----:B------:R2:W2:Y:S01]  /*20720*/  LDL.S16 R169, [R1+0x54] ;  /* 0x0000540001a97983 */ /* 0x0004a20000100600 */
[--C-:B------:R-:W-:Y:S02]  /*20730*/  SHF.R.U32.HI R155, RZ, 0x18, R142.reuse ;  /* 0x00000018ff9b7819 */ /* 0x100fe4000001168e */
[----:B------:R-:W-:Y:S02]  /*20740*/  SHF.R.U32.HI R154, RZ, 0x10, R142 ;  /* 0x00000010ff9a7819 */ /* 0x000fe4000001168e */
[----:B------:R-:W-:Y:S01]  /*20750*/  SHF.R.U32.HI R142, RZ, 0x8, R137 ;  /* 0x00000008ff8e7819 */ /* 0x000fe20000011689 */
[--C-:B------:R-:W-:Y:S01]  /*20760*/  HSET2.LE.AND R137, R151, R232.reuse, PT ;  /* 0x000000e897897233 */ /* 0x100fe20003803000 */
[----:B------:R-:W-:Y:S02]  /*20770*/  PRMT R172, R149, 0x5410, R172 ;  /* 0x0000541095ac7816 */ /* 0x000fe400000000ac */
[----:B------:R-:W-:Y:S02]  /*20780*/  SHF.R.U32.HI R143, RZ, 0x18, R138 ;  /* 0x00000018ff8f7819 */ /* 0x000fe4000001168a */
[----:B------:R-:W-:Y:S02]  /*20790*/  LOP3.LUT R141, R141, 0xff, RZ, 0xc0, !PT ;  /* 0x000000ff8d8d7812 */ /* 0x000fe400078ec0ff */
[----:B------:R-:W-:Y:S01]  /*207a0*/  LOP3.LUT R149, R138, 0xff, RZ, 0xc0, !PT ;  /* 0x000000ff8a957812 */ /* 0x000fe200078ec0ff */
[--C-:B------:R-:W-:Y:S01]  /*207b0*/  HSET2.LE.AND R138, R152, R232.reuse, PT ;  /* 0x000000e8988a7233 */ /* 0x100fe20003803000 */
[----:B------:R-:W-:Y:S02]  /*207c0*/  PRMT R152, R141, 0x5410, R143 ;  /* 0x000054108d987816 */ /* 0x000fe4000000008f */
[----:B------:R-:W-:Y:S02]  /*207d0*/  PRMT R151, R149, 0x5410, R142 ;  /* 0x0000541095977816 */ /* 0x000fe4000000008e */
[----:B------:R-:W-:Y:S01]  /*207e0*/  LOP3.LUT R137, R137, R140, RZ, 0xc0, !PT ;  /* 0x0000008c89897212 */ /* 0x000fe200078ec0ff */
[----:B------:R-:W1:Y:S01]  /*207f0*/  MUFU.EX2 R149, R228 ;  /* 0x000000e400957308 */ /* 0x000e620000000800 */
[----:B------:R-:W1:Y:S01]  /*20800*/  LDSM.16.MT88.4 R140, [R189+0xa000] ;  /* 0x00a00000bd8c783b */ /* 0x000e620000004200 */
[----:B------:R-:W-:Y:S01]  /*20810*/  LOP3.LUT R138, R138, R139, RZ, 0xc0, !PT ;  /* 0x0000008b8a8a7212 */ /* 0x000fe200078ec0ff */
[----:B------:R-:W-:Y:S01]  /*20820*/  FADD.FTZ R139, R145, R161 ;  /* 0x000000a1918b7221 */ /* 0x000fe20000010000 */
[----:B------:R-:W-:Y:S01]  /*20830*/  F2FP.BF16.PACK_AB R170, R144, R145 ;  /* 0x0000009190aa723e */ /* 0x000fe200000010ff */
[--C-:B------:R-:W-:Y:S01]  /*20840*/  HSET2.LE.AND R145, R152, R232.reuse, PT ;  /* 0x000000e898917233 */ /* 0x100fe20003803000 */
[----:B------:R-:W-:Y:S01]  /*20850*/  LOP3.LUT R154, R154, 0xff, RZ, 0xc0, !PT ;  /* 0x000000ff9a9a7812 */ /* 0x000fe200078ec0ff */
[----:B------:R-:W-:Y:S01]  /*20860*/  FADD.FTZ R227, R144, R139 ;  /* 0x0000008b90e37221 */ /* 0x000fe20000010000 */
[--C-:B------:R-:W-:Y:S01]  /*20870*/  HSET2.LE.AND R144, R151, R232.reuse, PT ;  /* 0x000000e897907233 */ /* 0x100fe20003803000 */
[----:B------:R-:W-:Y:S01]  /*20880*/  PRMT R161, R160, 0x7632, R161 ;  /* 0x00007632a0a17816 */ /* 0x000fe200000000a1 */
[--C-:B------:R-:W-:Y:S01]  /*20890*/  HSET2.LE.AND R139, R172, R232.reuse, PT ;  /* 0x000000e8ac8b7233 */ /* 0x100fe20003803000 */
[----:B------:R-:W-:Y:S02]  /*208a0*/  LOP3.LUT R145, R145, R148, RZ, 0xc0, !PT ;  /* 0x0000009491917212 */ /* 0x000fe400078ec0ff */
[----:B------:R-:W-:Y:S01]  /*208b0*/  LOP3.LUT R144, R144, R147, RZ, 0xc0, !PT ;  /* 0x0000009390907212 */ /* 0x000fe200078ec0ff */
[----:B---3--:R-:W-:Y:S01]  /*208c0*/  FADD.FTZ R147, R150, R163 ;  /* 0x000000a396937221 */ /* 0x008fe20000010000 */
[----:B------:R-:W-:Y:S02]  /*208d0*/  PRMT R154, R154, 0x5410, R155 ;  /* 0x000054109a9a7816 */ /* 0x000fe4000000009b */
[----:B------:R-:W-:Y:S01]  /*208e0*/  LOP3.LUT R139, R139, R146, RZ, 0xc0, !PT ;  /* 0x000000928b8b7212 */ /* 0x000fe200078ec0ff */
[--C-:B------:R-:W-:Y:S01]  /*208f0*/  HSET2.LE.AND R146, R153, R232.reuse, PT ;  /* 0x000000e899927233 */ /* 0x100fe20003803000 */
[C---:B------:R-:W-:Y:S02]  /*20900*/  PRMT R163, R162.reuse, 0x7632, R163 ;  /* 0x00007632a2a37816 */ /* 0x040fe400000000a3 */
[----:B------:R-:W-:Y:S02]  /*20910*/  PRMT R157, R175, 0x7610, R157 ;  /* 0x00007610af9d7816 */ /* 0x000fe4000000009d */
[----:B------:R-:W-:Y:S01]  /*20920*/  PRMT R0, R162, 0x5410, R163 ;  /* 0x00005410a2007816 */ /* 0x000fe200000000a3 */
[C---:B-1----:R-:W-:Y:S01]  /*20930*/  FADD.FTZ R226, R149.reuse, R147 ;  /* 0x0000009395e27221 */ /* 0x042fe20000010000 */
[----:B------:R-:W-:Y:S02]  /*20940*/  F2FP.BF16.PACK_AB R171, R149, R150 ;  /* 0x0000009695ab723e */ /* 0x000fe400000010ff */
[----:B------:R-:W1:Y:S01]  /*20950*/  LDSM.16.MT88.4 R148, [R191+0xa000] ;  /* 0x00a00000bf94783b */ /* 0x000e620000004200 */
[----:B------:R-:W-:Y:S02]  /*20960*/  PRMT R147, R160, 0x5410, R161 ;  /* 0x00005410a0937816 */ /* 0x000fe400000000a1 */
[----:B------:R-:W-:Y:S02]  /*20970*/  F2FP.BF16.PACK_AB R180, R222, R223 ;  /* 0x000000dfdeb4723e */ /* 0x000fe400000010ff */
[----:B------:R-:W-:Y:S01]  /*20980*/  LOP3.LUT R146, R146, R147, RZ, 0xc0, !PT ;  /* 0x0000009392927212 */ /* 0x000fe200078ec0ff */
[----:B------:R-:W-:Y:S01]  /*20990*/  HSET2.LE.AND R147, R154, R232, PT ;  /* 0x000000e89a937233 */ /* 0x000fe20003803000 */
[----:B------:R-:W-:Y:S04]  /*209a0*/  PRMT R182, R180, 0x7632, R182 ;  /* 0x00007632b4b67816 */ /* 0x000fe800000000b6 */
[----:B------:R-:W-:Y:S02]  /*209b0*/  LOP3.LUT R147, R147, R0, RZ, 0xc0, !PT ;  /* 0x0000000093937212 */ /* 0x000fe400078ec0ff */
[----:B------:R-:W-:Y:S01]  /*209c0*/  LOP3.LUT R0, R166, 0xff, RZ, 0xc0, !PT ;  /* 0x000000ffa6007812 */ /* 0x000fe200078ec0ff */
[-C--:B------:R-:W-:Y:S08]  /*209d0*/  HMMA.16816.F32.BF16 R4, R136, R140.reuse, R4 ;  /* 0x0000008c8804723c */ /* 0x080ff00000041804 */
[C---:B------:R-:W-:Y:S08]  /*209e0*/  HMMA.16816.F32.BF16 R8, R144.reuse, R140, R8 ;  /* 0x0000008c9008723c */ /* 0x040ff00000041808 */
[-C--:B------:R-:W-:Y:S08]  /*209f0*/  HMMA.16816.F32.BF16 R12, R144, R142.reuse, R12 ;  /* 0x0000008e900c723c */ /* 0x080ff0000004180c */
[C---:B------:R-:W-:Y:S01]  /*20a00*/  HMMA.16816.F32.BF16 R16, R136.reuse, R142, R16 ;  /* 0x0000008e8810723c */ /* 0x040fe20000041810 */
[----:B------:R-:W3:Y:S07]  /*20a10*/  LDSM.16.MT88.4 R140, [R194+0xa000] ;  /* 0x00a00000c28c783b */ /* 0x000eee0000004200 */
        /* <DEDUP_REMOVED lines=8> */
[----:B------:R-:W-:Y:S03]  /*20aa0*/  LDSM.16.MT88.4 R140, [R189+0xb000] ;  /* 0x00b00000bd8c783b */ /* 0x000fe60000004200 */
[----:B-----5:R-:W-:Y:S02]  /*20ab0*/  @!P6 HFMA2.BF16_V2 R185, -RZ.H0_H0, RZ.H0_H0, -R158.H0_H0 ;  /* 0x200000ffffb9e231 */ /* 0x020fe4000034099e */
[----:B----4-:R-:W-:Y:S03]  /*20ac0*/  @!P1 HFMA2.BF16_V2 R179, -RZ.H0_H0, RZ.H0_H0, -R160.H0_H0 ;  /* 0x200000ffffb39231 */ /* 0x010fe600003409a0 */
[----:B------:R1:W-:Y:S03]  /*20ad0*/  @!P6 STL.S16 [R1+0x38], R185 ;  /* 0x000038b90100e387 */ /* 0x0003e60000100600 */
[----:B------:R-:W-:Y:S01]  /*20ae0*/  PRMT R152, R185, 0x7610, R152 ;  /* 0x00007610b9987816 */ /* 0x000fe20000000098 */
[----:B------:R-:W-:Y:S01]  /*20af0*/  @!P0 HFMA2.BF16_V2 R178, -RZ.H0_H0, RZ.H0_H0, -R162.H0_H0 ;  /* 0x200000ffffb28231 */ /* 0x000fe200003409a2 */
[----:B------:R-:W-:Y:S01]  /*20b00*/  @!P1 STL.S16 [R1+0x58], R179 ;  /* 0x000058b301009387 */ /* 0x000fe20000100600 */
[----:B------:R-:W-:Y:S01]  /*20b10*/  PRMT R150, R179, 0x7610, R150 ;  /* 0x00007610b3967816 */ /* 0x000fe20000000096 */
[----:B------:R-:W-:Y:S01]  /*20b20*/  @!P5 HFMA2.BF16_V2 R177, -RZ.H0_H0, RZ.H0_H0, -R163.H0_H0 ;  /* 0x200000ffffb1d231 */ /* 0x000fe200003409a3 */
[----:B------:R-:W-:Y:S02]  /*20b30*/  @!P6 PRMT R158, R152, 0x5410, RZ ;  /* 0x00005410989ee816 */ /* 0x000fe400000000ff */
[----:B------:R-:W-:Y:S01]  /*20b40*/  @!P1 PRMT R160, R150, 0x5410, RZ ;  /* 0x0000541096a09816 */ /* 0x000fe200000000ff */
[----:B------:R-:W3:Y:S01]  /*20b50*/  LDSM.16.MT88.4 R152, [R193+0xa000] ;  /* 0x00a00000c198783b */ /* 0x000ee20000004200 */
[----:B------:R-:W-:Y:S02]  /*20b60*/  ISETP.GE.U32.AND P6, PT, R229, R0, PT ;  /* 0x00000000e500720c */ /* 0x000fe40003fc6070 */
[----:B------:R-:W-:Y:S02]  /*20b70*/  LOP3.LUT R0, R166, 0xffff, RZ, 0xc0, !PT ;  /* 0x0000ffffa6007812 */ /* 0x000fe400078ec0ff */
[----:B------:R-:W-:Y:S02]  /*20b80*/  PRMT R2, R178, 0x7610, R2 ;  /* 0x00007610b2027816 */ /* 0x000fe40000000002 */
[----:B------:R-:W-:Y:S01]  /*20b90*/  SHF.R.U32.HI R0, RZ, 0x8, R0 ;  /* 0x00000008ff007819 */ /* 0x000fe20000011600 */
[----:B------:R4:W-:Y:S01]  /*20ba0*/  STG.E.U16 [R206.64+0x12], R158 ;  /* 0x0000129ece007986 */ /* 0x0009e2000c10151c */
[----:B------:R-:W-:Y:S02]  /*20bb0*/  @!P0 PRMT R162, R2, 0x5410, RZ ;  /* 0x0000541002a28816 */ /* 0x000fe400000000ff */
[----:B------:R-:W-:Y:S01]  /*20bc0*/  LOP3.LUT R0, R0, 0xffff, RZ, 0xc0, !PT ;  /* 0x0000ffff00007812 */ /* 0x000fe200078ec0ff */
[----:B------:R-:W-:Y:S01]  /*20bd0*/  STG.E.U16 [R210.64+0xe], R160 ;  /* 0x00000ea0d2007986 */ /* 0x000fe2000c10151c */
[----:B------:R-:W-:Y:S01]  /*20be0*/  PRMT R3, R177, 0x7610, R3 ;  /* 0x00007610b1037816 */ /* 0x000fe20000000003 */
[----:B-1----:R-:W-:Y:S01]  /*20bf0*/  MUFU.EX2 R185, R239 ;  /* 0x000000ef00b97308 */ /* 0x002fe20000000800 */
[----:B------:R-:W-:Y:S02]  /*20c00*/  ISETP.GE.U32.AND P1, PT, R229, R0, PT ;  /* 0x00000000e500720c */ /* 0x000fe40003f26070 */
[--C-:B------:R-:W-:Y:S02]  /*20c10*/  SHF.R.U32.HI R0, RZ, 0x18, R166.reuse ;  /* 0x00000018ff007819 */ /* 0x100fe400000116a6 */
[----:B------:R-:W-:Y:S02]  /*20c20*/  SHF.R.U32.HI R166, RZ, 0x10, R166 ;  /* 0x00000010ffa67819 */ /* 0x000fe400000116a6 */
[----:B------:R-:W-:Y:S02]  /*20c30*/  @!P5 PRMT R163, R3, 0x5410, RZ ;  /* 0x0000541003a3d816 */ /* 0x000fe400000000ff */
[----:B------:R-:W-:Y:S02]  /*20c40*/  LOP3.LUT R166, R166, 0xff, RZ, 0xc0, !PT ;  /* 0x000000ffa6a67812 */ /* 0x000fe400078ec0ff */
[----:B----4-:R-:W-:Y:S01]  /*20c50*/  PRMT R158, R175, 0x7632, R158 ;  /* 0x00007632af9e7816 */ /* 0x010fe2000000009e */
[-C--:B---3--:R-:W-:Y:S08]  /*20c60*/  HMMA.16816.F32.BF16 R52, R136, R152.reuse, R52 ;  /* 0x000000988834723c */ /* 0x088ff00000041834 */
[C---:B------:R-:W-:Y:S07]  /*20c70*/  HMMA.16816.F32.BF16 R56, R144.reuse, R152, R56 ;  /* 0x000000989038723c */ /* 0x040fee0000041838 */
[C---:B------:R-:W-:Y:S01]  /*20c80*/  PRMT R153, R170.reuse, 0x7632, R153 ;  /* 0x00007632aa997816 */ /* 0x040fe20000000099 */
[-C--:B------:R-:W-:Y:S01]  /*20c90*/  HMMA.16816.F32.BF16 R60, R144, R154.reuse, R60 ;  /* 0x0000009a903c723c */ /* 0x080fe2000004183c */
[----:B------:R-:W-:Y:S07]  /*20ca0*/  PRMT R152, R171, 0x7632, R152 ;  /* 0x00007632ab987816 */ /* 0x000fee0000000098 */
[C---:B------:R-:W-:Y:S01]  /*20cb0*/  HMMA.16816.F32.BF16 R64, R136.reuse, R154, R64 ;  /* 0x0000009a8840723c */ /* 0x040fe20000041840 */
[----:B--2---:R-:W-:Y:S05]  /*20cc0*/  @!P2 HFMA2.BF16_V2 R169, -RZ.H0_H0, RZ.H0_H0, -R161.H0_H0 ;  /* 0x200000ffffa9a231 */ /* 0x004fea00003409a1 */
[----:B------:R1:W-:Y:S01]  /*20cd0*/  @!P2 STL.S16 [R1+0x54], R169 ;  /* 0x000054a90100a387 */ /* 0x0003e20000100600 */
[----:B------:R-:W-:Y:S01]  /*20ce0*/  PRMT R148, R169, 0x7610, R148 ;  /* 0x00007610a9947816 */ /* 0x000fe20000000094 */
[-C--:B------:R-:W-:Y:S01]  /*20cf0*/  HMMA.16816.F32.BF16 R68, R136, R140.reuse, R68 ;  /* 0x0000008c8844723c */ /* 0x080fe20000041844 */
[----:B------:R-:W-:Y:S03]  /*20d00*/  PRMT R154, R170, 0x7610, R154 ;  /* 0x00007610aa9a7816 */ /* 0x000fe6000000009a */
[----:B------:R-:W-:Y:S02]  /*20d10*/  @!P2 PRMT R161, R148, 0x5410, RZ ;  /* 0x0000541094a1a816 */ /* 0x000fe400000000ff */
[----:B------:R-:W-:Y:S02]  /*20d20*/  ISETP.GE.U32.AND P2, PT, R229, R0, PT ;  /* 0x00000000e500720c */ /* 0x000fe40003f46070 */
[C---:B------:R-:W-:Y:S01]  /*20d30*/  HMMA.16816.F32.BF16 R72, R144.reuse, R140, R72 ;  /* 0x0000008c9048723c */ /* 0x040fe20000041848 */
[----:B------:R-:W-:Y:S01]  /*20d40*/  LOP3.LUT R0, R205, UR16, R230, 0x96, !PT ;  /* 0x00000010cd007c12 */ /* 0x000fe2000f8e96e6 */
[----:B------:R-:W-:Y:S03]  /*20d50*/  STG.E.U16 [R210.64+0x10], R161 ;  /* 0x000010a1d2007986 */ /* 0x000fe6000c10151c */
[C---:B------:R-:W-:Y:S01]  /*20d60*/  LOP3.LUT R2, R0.reuse, 0xff, RZ, 0xc0, !PT ;  /* 0x000000ff00027812 */ /* 0x040fe200078ec0ff */
[----:B------:R-:W-:Y:S01]  /*20d70*/  STG.E.U16 [R208.64+0x12], R163 ;  /* 0x000012a3d0007986 */ /* 0x000fe2000c10151c */
[----:B------:R-:W-:Y:S01]  /*20d80*/  LOP3.LUT R3, R0, 0xffff, RZ, 0xc0, !PT ;  /* 0x0000ffff00037812 */ /* 0x000fe200078ec0ff */
[-C--:B------:R-:W-:Y:S02]  /*20d90*/  HMMA.16816.F32.BF16 R76, R144, R142.reuse, R76 ;  /* 0x0000008e904c723c */ /* 0x080fe4000004184c */
[----:B------:R2:W-:Y:S02]  /*20da0*/  STG.E.U16 [R208.64+0x10], R162 ;  /* 0x000010a2d0007986 */ /* 0x0005e4000c10151c */
[----:B------:R-:W-:Y:S02]  /*20db0*/  SHF.R.U32.HI R3, RZ, 0x8, R3 ;  /* 0x00000008ff037819 */ /* 0x000fe40000011603 */
[----:B-1----:R1:W3:Y:S02]  /*20dc0*/  LDL.S16 R169, [R1+0x48] ;  /* 0x0000480001a97983 */ /* 0x0022e40000100600 */
[C---:B------:R-:W-:Y:S01]  /*20dd0*/  HMMA.16816.F32.BF16 R80, R136.reuse, R142, R80 ;  /* 0x0000008e8850723c */ /* 0x040fe20000041850 */
[----:B------:R-:W-:Y:S01]  /*20de0*/  LOP3.LUT R3, R3, 0xffff, RZ, 0xc0, !PT ;  /* 0x0000ffff03037812 */ /* 0x000fe200078ec0ff */
[----:B------:R-:W-:Y:S01]  /*20df0*/  @!P0 STL.S16 [R1+0x30], R178 ;  /* 0x000030b201008387 */ /* 0x000fe20000100600 */
[C---:B------:R-:W-:Y:S03]  /*20e00*/  ISETP.GE.U32.AND P0, PT, R229.reuse, R166, PT ;  /* 0x000000a6e500720c */ /* 0x040fe60003f06070 */
[----:B------:R1:W4:Y:S04]  /*20e10*/  LDL.S16 R150, [R1+0x10] ;  /* 0x0000100001967983 */ /* 0x0003280000100600 */
[----:B------:R1:W5:Y:S04]  /*20e20*/  LDL.S16 R148, [R1+0x8] ;  /* 0x0000080001947983 */ /* 0x0003680000100600 */
[----:B------:R-:W-:Y:S01]  /*20e30*/  @!P5 STL.S16 [R1+0x2c], R177 ;  /* 0x00002cb10100d387 */ /* 0x000fe20000100600 */
[----:B------:R-:W-:Y:S02]  /*20e40*/  ISETP.GE.U32.AND P5, PT, R229, R2, PT ;  /* 0x00000002e500720c */ /* 0x000fe40003fa6070 */
[----:B------:R-:W-:Y:S01]  /*20e50*/  PRMT R2, R168, 0x7610, R2 ;  /* 0x00007610a8027816 */ /* 0x000fe20000000002 */
[----:B------:R1:W5:Y:S01]  /*20e60*/  LDL.S16 R172, [R1+0x24] ;  /* 0x0000240001ac7983 */ /* 0x0003620000100600 */
[----:B------:R-:W-:Y:S02]  /*20e70*/  PRMT R168, R157, 0x5410, R158 ;  /* 0x000054109da87816 */ /* 0x000fe4000000009e */
[----:B--2---:R-:W-:Y:S01]  /*20e80*/  SHF.R.U32.HI R162, RZ, 0x10, R164 ;  /* 0x00000010ffa27819 */ /* 0x004fe200000116a4 */
[----:B------:R1:W2:Y:S04]  /*20e90*/  LDL.S16 R166, [R1+0x1c] ;  /* 0x00001c0001a67983 */ /* 0x0002a80000100600 */
[----:B------:R-:W-:Y:S01]  /*20ea0*/  LDSM.16.MT88.4 R140, [R194+0xb000] ;  /* 0x00b00000c28c783b */ /* 0x000fe20000004200 */
[----:B---3--:R-:W-:Y:S07]  /*20eb0*/  @!P6 HFMA2.BF16_V2 R169, -RZ.H0_H0, RZ.H0_H0, -R2.H0_H0 ;  /* 0x200000ffffa9e231 */ /* 0x008fee0000340902 */
[----:B------:R3:W-:Y:S01]  /*20ec0*/  @!P6 STL.S16 [R1+0x48], R169 ;  /* 0x000048a90100e387 */ /* 0x0007e20000100600 */
[----:B------:R-:W-:Y:S01]  /*20ed0*/  PRMT R151, R169, 0x7610, R151 ;  /* 0x00007610a9977816 */ /* 0x000fe20000000097 */
[----:B----4-:R-:W-:Y:S02]  /*20ee0*/  @!P1 HFMA2.BF16_V2 R150, -RZ.H0_H0, RZ.H0_H0, -R156.H0_H0 ;  /* 0x200000ffff969231 */ /* 0x010fe4000034099c */
[----:B-----5:R-:W-:Y:S03]  /*20ef0*/  @!P0 HFMA2.BF16_V2 R148, -RZ.H0_H0, RZ.H0_H0, -R157.H0_H0 ;  /* 0x200000ffff948231 */ /* 0x020fe6000034099d */
[----:B------:R-:W-:Y:S01]  /*20f00*/  @!P1 STL.S16 [R1+0x10], R150 ;  /* 0x0000109601009387 */ /* 0x000fe20000100600 */
[----:B------:R-:W-:Y:S03]  /*20f10*/  PRMT R149, R150, 0x7610, R149 ;  /* 0x0000761096957816 */ /* 0x000fe60000000095 */
[----:B------:R1:W4:Y:S01]  /*20f20*/  LDL.S16 R159, [R1+0x18] ;  /* 0x00001800019f7983 */ /* 0x0003220000100600 */
[----:B------:R-:W-:Y:S01]  /*20f30*/  PRMT R174, R148, 0x7610, R174 ;  /* 0x0000761094ae7816 */ /* 0x000fe200000000ae */
[----:B------:R-:W-:Y:S02]  /*20f40*/  @!P2 HFMA2.BF16_V2 R172, -RZ.H0_H0, RZ.H0_H0, -R158.H0_H0 ;  /* 0x200000ffffaca231 */ /* 0x000fe4000034099e */
[----:B------:R-:W-:Y:S01]  /*20f50*/  @!P0 STL.S16 [R1+0x8], R148 ;  /* 0x0000089401008387 */ /* 0x000fe20000100600 */
[----:B------:R-:W-:Y:S01]  /*20f60*/  @!P0 PRMT R157, R174, 0x5410, RZ ;  /* 0x00005410ae9d8816 */ /* 0x000fe200000000ff */
[----:B--2---:R-:W-:Y:S02]  /*20f70*/  @!P5 HFMA2.BF16_V2 R166, -RZ.H0_H0, RZ.H0_H0, -R154.H0_H0 ;  /* 0x200000ffffa6d231 */ /* 0x004fe4000034099a */
[----:B------:R1:W2:Y:S01]  /*20f80*/  LDL.S16 R155, [R1+0x14] ;  /* 0x00001400019b7983 */ /* 0x0002a20000100600 */
[----:B------:R-:W-:Y:S03]  /*20f90*/  PRMT R160, R172, 0x7610, R160 ;  /* 0x00007610aca07816 */ /* 0x000fe600000000a0 */
[----:B------:R5:W-:Y:S01]  /*20fa0*/  @!P2 STL.S16 [R1+0x24], R172 ;  /* 0x000024ac0100a387 */ /* 0x000be20000100600 */
[----:B---3--:R-:W-:Y:S02]  /*20fb0*/  PRMT R169, R2, 0x5410, R156 ;  /* 0x0000541002a97816 */ /* 0x008fe4000000009c */
[----:B------:R-:W-:Y:S01]  /*20fc0*/  @!P6 PRMT R2, R151, 0x5410, RZ ;  /* 0x000054109702e816 */ /* 0x000fe200000000ff */
[----:B------:R3:W-:Y:S01]  /*20fd0*/  @!P5 STL.S16 [R1+0x1c], R166 ;  /* 0x00001ca60100d387 */ /* 0x0007e20000100600 */
[----:B------:R-:W-:Y:S02]  /*20fe0*/  ISETP.GE.U32.AND P6, PT, R229, R3, PT ;  /* 0x00000003e500720c */ /* 0x000fe40003fc6070 */
[--C-:B------:R-:W-:Y:S01]  /*20ff0*/  SHF.R.U32.HI R3, RZ, 0x18, R0.reuse ;  /* 0x00000018ff037819 */ /* 0x100fe20000011600 */
[----:B------:R-:W-:Y:S01]  /*21000*/  STG.E.U16 [R186.64+0x20], R2 ;  /* 0x00002002ba007986 */ /* 0x000fe2000c10151c */
[----:B------:R-:W-:Y:S02]  /*21010*/  @!P2 PRMT R158, R160, 0x5410, RZ ;  /* 0x00005410a09ea816 */ /* 0x000fe400000000ff */
[----:B------:R-:W-:Y:S02]  /*21020*/  PRMT R160, R154, 0x5410, R153 ;  /* 0x000054109aa07816 */ /* 0x000fe40000000099 */
[----:B------:R-:W-:Y:S02]  /*21030*/  @!P1 PRMT R156, R149, 0x5410, RZ ;  /* 0x00005410959c9816 */ /* 0x000fe400000000ff */
[C---:B------:R-:W-:Y:S01]  /*21040*/  ISETP.GE.U32.AND P1, PT, R229.reuse, R3, PT ;  /* 0x00000003e500720c */ /* 0x040fe20003f26070 */
[----:B------:R-:W1:Y:S01]  /*21050*/  LDSM.16.MT88.4 R148, [R191+0xb000] ;  /* 0x00b00000bf94783b */ /* 0x000e620000004200 */
[----:B------:R-:W-:Y:S02]  /*21060*/  LOP3.LUT R3, R164, 0xff, RZ, 0xc0, !PT ;  /* 0x000000ffa4037812 */ /* 0x000fe400078ec0ff */
[----:B------:R-:W-:Y:S02]  /*21070*/  SHF.R.U32.HI R0, RZ, 0x10, R0 ;  /* 0x00000010ff007819 */ /* 0x000fe40000011600 */
[----:B------:R-:W-:Y:S02]  /*21080*/  ISETP.GE.U32.AND P0, PT, R229, R3, PT ;  /* 0x00000003e500720c */ /* 0x000fe40003f06070 */
[--C-:B------:R-:W-:Y:S01]  /*21090*/  SHF.R.U32.HI R3, RZ, 0x10, R164.reuse ;  /* 0x00000010ff037819 */ /* 0x100fe200000116a4 */
[----:B------:R1:W-:Y:S01]  /*210a0*/  STG.E.U16 [R186.64+0x22], R156 ;  /* 0x0000229cba007986 */ /* 0x0003e2000c10151c */
[----:B------:R-:W-:Y:S02]  /*210b0*/  PRMT R161, R166, 0x7610, R161 ;  /* 0x00007610a6a17816 */ /* 0x000fe400000000a1 */
[----:B------:R-:W-:Y:S01]  /*210c0*/  LOP3.LUT R3, R3, 0xff, RZ, 0xc0, !PT ;  /* 0x000000ff03037812 */ /* 0x000fe200078ec0ff */
[----:B-----5:R1:W5:Y:S01]  /*210d0*/  LDL.S16 R172, [R1] ;  /* 0x0000000001ac7983 */ /* 0x0203620000100600 */
[----:B------:R-:W-:Y:S02]  /*210e0*/  LOP3.LUT R0, R0, 0xff, RZ, 0xc0, !PT ;  /* 0x000000ff00007812 */ /* 0x000fe400078ec0ff */
[----:B------:R-:W-:Y:S01]  /*210f0*/  ISETP.GE.U32.AND P2, PT, R229, R3, PT ;  /* 0x00000003e500720c */ /* 0x000fe20003f46070 */
[----:B------:R-:W-:Y:S01]  /*21100*/  STG.E.U16 [R206.64+0x20], R157 ;  /* 0x0000209dce007986 */ /* 0x000fe2000c10151c */
[C---:B------:R-:W-:Y:S02]  /*21110*/  LOP3.LUT R3, R164.reuse, 0xffff, RZ, 0xc0, !PT ;  /* 0x0000ffffa4037812 */ /* 0x040fe400078ec0ff */
[----:B------:R-:W-:Y:S01]  /*21120*/  @!P5 PRMT R154, R161, 0x5410, RZ ;  /* 0x00005410a19ad816 */ /* 0x000fe200000000ff */
[----:B------:R-:W-:Y:S01]  /*21130*/  STG.E.U16 [R206.64+0x22], R158 ;  /* 0x0000229ece007986 */ /* 0x000fe2000c10151c */
[----:B------:R-:W-:Y:S02]  /*21140*/  ISETP.GE.U32.AND P5, PT, R229, R0, PT ;  /* 0x00000000e500720c */ /* 0x000fe40003fa6070 */
[----:B------:R-:W-:Y:S01]  /*21150*/  SHF.R.U32.HI R3, RZ, 0x8, R3 ;  /* 0x00000008ff037819 */ /* 0x000fe20000011603 */
[----:B------:R-:W-:Y:S01]  /*21160*/  STG.E.U16 [R210.64+0x1e], R154 ;  /* 0x00001e9ad2007986 */ /* 0x000fe2000c10151c */
[--C-:B---3--:R-:W-:Y:S01]  /*21170*/  SHF.R.U32.HI R166, RZ, 0x18, R164.reuse ;  /* 0x00000018ffa67819 */ /* 0x108fe200000116a4 */
[----:B------:R-:W3:Y:S01]  /*21180*/  MUFU.EX2 R0, R234 ;  /* 0x000000ea00007308 */ /* 0x000ee20000000800 */
[----:B------:R-:W-:Y:S01]  /*21190*/  LOP3.LUT R3, R3, 0xffff, RZ, 0xc0, !PT ;  /* 0x0000ffff03037812 */ /* 0x000fe200078ec0ff */
[----:B------:R-:W-:Y:S01]  /*211a0*/  @!P2 HFMA2.BF16_V2 R249, -RZ.H0_H0, RZ.H0_H0, -R180.H0_H0 ;  /* 0x200000fffff9a231 */ /* 0x000fe200003409b4 */
[C---:B------:R-:W-:Y:S02]  /*211b0*/  LOP3.LUT R161, R164.reuse, 0xffff, RZ, 0xc0, !PT ;  /* 0x0000ffffa4a17812 */ /* 0x040fe400078ec0ff */
[----:B------:R-:W-:Y:S02]  /*211c0*/  LOP3.LUT R165, R164, 0xff, RZ, 0xc0, !PT ;  /* 0x000000ffa4a57812 */ /* 0x000fe400078ec0ff */
[----:B------:R-:W-:Y:S02]  /*211d0*/  SHF.R.U32.HI R164, RZ, 0x18, R164 ;  /* 0x00000018ffa47819 */ /* 0x000fe400000116a4 */
[----:B------:R-:W-:Y:S04]  /*211e0*/  SHF.R.U32.HI R161, RZ, 0x8, R161 ;  /* 0x00000008ffa17819 */ /* 0x000fe800000116a1 */
[----:B------:R-:W-:Y:S01]  /*211f0*/  PRMT R174, R165, 0x5410, R161 ;  /* 0x00005410a5ae7816 */ /* 0x000fe200000000a1 */
[-C--:B-1----:R-:W-:Y:S01]  /*21200*/  HMMA.16816.F32.BF16 R84, R136, R148.reuse, R84 ;  /* 0x000000948854723c */ /* 0x082fe20000041854 */
[----:B------:R-:W-:Y:S03]  /*21210*/  LOP3.LUT R161, R204, 0xffff, RZ, 0xc0, !PT ;  /* 0x0000ffffcca17812 */ /* 0x000fe600078ec0ff */
[--C-:B------:R-:W-:Y:S01]  /*21220*/  HSET2.LE.AND R174, R174, R232.reuse, PT ;  /* 0x000000e8aeae7233 */ /* 0x100fe20003803000 */
[----:B------:R-:W-:Y:S02]  /*21230*/  SHF.R.U32.HI R156, RZ, 0x8, R161 ;  /* 0x00000008ff9c7819 */ /* 0x000fe400000116a1 */
[----:B------:R-:W-:Y:S01]  /*21240*/  SHF.R.U32.HI R161, RZ, 0x18, R204 ;  /* 0x00000018ffa17819 */ /* 0x000fe200000116cc */
[C---:B------:R-:W-:Y:S01]  /*21250*/  HMMA.16816.F32.BF16 R88, R144.reuse, R148, R88 ;  /* 0x000000949058723c */ /* 0x040fe20000041858 */
[----:B---3--:R-:W-:Y:S03]  /*21260*/  FADD.FTZ R225, R0, R176 ;  /* 0x000000b000e17221 */ /* 0x008fe60000010000 */
[----:B------:R-:W-:Y:S03]  /*21270*/  F2FP.BF16.PACK_AB R0, R224, R0 ;  /* 0x00000000e000723e */ /* 0x000fe600000010ff */
[----:B------:R-:W-:Y:S01]  /*21280*/  LOP3.LUT R149, R162, 0xff, RZ, 0xc0, !PT ;  /* 0x000000ffa2957812 */ /* 0x000fe200078ec0ff */
[-C--:B------:R-:W-:Y:S01]  /*21290*/  HMMA.16816.F32.BF16 R92, R144, R150.reuse, R92 ;  /* 0x00000096905c723c */ /* 0x080fe2000004185c */
[----:B------:R-:W-:Y:S03]  /*212a0*/  PRMT R2, R0, 0x7632, R2 ;  /* 0x0000763200027816 */ /* 0x000fe60000000002 */
[----:B------:R-:W-:Y:S02]  /*212b0*/  PRMT R175, R149, 0x5410, R164 ;  /* 0x0000541095af7816 */ /* 0x000fe400000000a4 */
[C---:B------:R-:W-:Y:S02]  /*212c0*/  LOP3.LUT R149, R204.reuse, 0xff, RZ, 0xc0, !PT ;  /* 0x000000ffcc957812 */ /* 0x040fe400078ec0ff */
[C---:B------:R-:W-:Y:S01]  /*212d0*/  HMMA.16816.F32.BF16 R96, R136.reuse, R150, R96 ;  /* 0x000000968860723c */ /* 0x040fe20000041860 */
[----:B------:R-:W-:Y:S03]  /*212e0*/  LOP3.LUT R148, R204, 0xff, RZ, 0xc0, !PT ;  /* 0x000000ffcc947812 */ /* 0x000fe600078ec0ff */
[----:B------:R-:W-:Y:S01]  /*212f0*/  SHF.R.U32.HI R162, RZ, 0x10, R204 ;  /* 0x00000010ffa27819 */ /* 0x000fe200000116cc */
[--C-:B------:R-:W-:Y:S03]  /*21300*/  HSET2.LE.AND R175, R175, R232.reuse, PT ;  /* 0x000000e8afaf7233 */ /* 0x100fe60003803000 */
[-C--:B------:R-:W-:Y:S08]  /*21310*/  HMMA.16816.F32.BF16 R100, R136, R140.reuse, R100 ;  /* 0x0000008c8864723c */ /* 0x080ff00000041864 */
[C---:B------:R-:W-:Y:S07]  /*21320*/  HMMA.16816.F32.BF16 R104, R144.reuse, R140, R104 ;  /* 0x0000008c9068723c */ /* 0x040fee0000041868 */
[----:B------:R-:W-:Y:S01]  /*21330*/  PRMT R140, R0, 0x5410, R2 ;  /* 0x00005410008c7816 */ /* 0x000fe20000000002 */
[-C--:B------:R-:W-:Y:S01]  /*21340*/  HMMA.16816.F32.BF16 R108, R144, R142.reuse, R108 ;  /* 0x0000008e906c723c */ /* 0x080fe2000004186c */
[----:B------:R-:W-:Y:S03]  /*21350*/  LOP3.LUT R141, R156, 0xffff, RZ, 0xc0, !PT ;  /* 0x0000ffff9c8d7812 */ /* 0x000fe600078ec0ff */
[----:B------:R-:W-:Y:S02]  /*21360*/  LOP3.LUT R174, R174, R140, RZ, 0xc0, !PT ;  /* 0x0000008caeae7212 */ /* 0x000fe400078ec0ff */
[----:B------:R-:W-:Y:S02]  /*21370*/  PRMT R140, R180, 0x5410, R182 ;  /* 0x00005410b48c7816 */ /* 0x000fe400000000b6 */
[C---:B------:R-:W-:Y:S01]  /*21380*/  HMMA.16816.F32.BF16 R112, R136.reuse, R142, R112 ;  /* 0x0000008e8870723c */ /* 0x040fe20000041870 */
[----:B------:R-:W-:Y:S03]  /*21390*/  LOP3.LUT R156, R162, 0xff, RZ, 0xc0, !PT ;  /* 0x000000ffa29c7812 */ /* 0x000fe600078ec0ff */
[----:B------:R-:W-:Y:S02]  /*213a0*/  @!P2 PRMT R180, R249, 0x5410, RZ ;  /* 0x00005410f9b4a816 */ /* 0x000fe400000000ff */
[----:B------:R-:W-:Y:S02]  /*213b0*/  PRMT R179, R156, 0x5410, R161 ;  /* 0x000054109cb37816 */ /* 0x000fe400000000a1 */
[----:B------:R-:W-:Y:S04]  /*213c0*/  SHF.R.U32.HI R143, RZ, 0x10, R167 ;  /* 0x00000010ff8f7819 */ /* 0x000fe800000116a7 */
[----:B------:R-:W-:Y:S01]  /*213d0*/  LOP3.LUT R156, R167, 0xffff, RZ, 0xc0, !PT ;  /* 0x0000ffffa79c7812 */ /* 0x000fe200078ec0ff */
[----:B------:R-:W-:Y:S01]  /*213e0*/  HSET2.LE.AND R179, R179, R232, PT ;  /* 0x000000e8b3b37233 */ /* 0x000fe20003803000 */
[----:B------:R-:W-:Y:S02]  /*213f0*/  LOP3.LUT R143, R143, 0xff, RZ, 0xc0, !PT ;  /* 0x000000ff8f8f7812 */ /* 0x000fe400078ec0ff */
[----:B------:R-:W-:Y:S02]  /*21400*/  SHF.R.U32.HI R156, RZ, 0x8, R156 ;  /* 0x00000008ff9c7819 */ /* 0x000fe4000001169c */
[----:B------:R-:W-:Y:S01]  /*21410*/  LOP3.LUT R175, R175, R140, RZ, 0xc0, !PT ;  /* 0x0000008cafaf7212 */ /* 0x000fe200078ec0ff */
[----:B----4-:R-:W-:Y:S05]  /*21420*/  @!P6 HFMA2.BF16_V2 R159, -RZ.H0_H0, RZ.H0_H0, -R153.H0_H0 ;  /* 0x200000ffff9fe231 */ /* 0x010fea0000340999 */
[----:B------:R-:W-:Y:S01]  /*21430*/  PRMT R170, R159, 0x7610, R170 ;  /* 0x000076109faa7816 */ /* 0x000fe200000000aa */
[----:B------:R1:W-:Y:S03]  /*21440*/  @!P6 STL.S16 [R1+0x18], R159 ;  /* 0x0000189f0100e387 */ /* 0x0003e60000100600 */
[----:B------:R-:W-:Y:S02]  /*21450*/  @!P6 PRMT R153, R170, 0x5410, RZ ;  /* 0x00005410aa99e816 */ /* 0x000fe400000000ff */
[----:B------:R3:W4:Y:S01]  /*21460*/  LDL.S16 R170, [R1+0xc] ;  /* 0x00000c0001aa7983 */ /* 0x0007220000100600 */
[----:B------:R-:W-:Y:S02]  /*21470*/  ISETP.GE.U32.AND P6, PT, R229, R3, PT ;  /* 0x00000003e500720c */ /* 0x000fe40003fc6070 */
[----:B------:R-:W-:Y:S01]  /*21480*/  PRMT R3, R171, 0x7610, R3 ;  /* 0x00007610ab037816 */ /* 0x000fe20000000003 */
[----:B------:R-:W-:Y:S04]  /*21490*/  STG.E.U16 [R210.64+0x20], R153 ;  /* 0x00002099d2007986 */ /* 0x000fe8000c10151c */
[----:B--2---:R-:W-:Y:S05]  /*214a0*/  @!P5 HFMA2.BF16_V2 R155, -RZ.H0_H0, RZ.H0_H0, -R3.H0_H0 ;  /* 0x200000ffff9bd231 */ /* 0x004fea0000340903 */
[----:B------:R2:W-:Y:S01]  /*214b0*/  @!P5 STL.S16 [R1+0x14], R155 ;  /* 0x0000149b0100d387 */ /* 0x0005e20000100600 */
[----:B------:R-:W-:Y:S02]  /*214c0*/  PRMT R173, R155, 0x7610, R173 ;  /* 0x000076109bad7816 */ /* 0x000fe400000000ad */
[----:B-1----:R-:W-:Y:S04]  /*214d0*/  LOP3.LUT R159, R205, UR16, R230, 0x96, !PT ;  /* 0x00000010cd9f7c12 */ /* 0x002fe8000f8e96e6 */
[----:B------:R-:W-:Y:S04]  /*214e0*/  SHF.R.U32.HI R142, RZ, 0x10, R159 ;  /* 0x00000010ff8e7819 */ /* 0x000fe8000001169f */
[----:B------:R-:W-:Y:S01]  /*214f0*/  LOP3.LUT R142, R142, 0xff, RZ, 0xc0, !PT ;  /* 0x000000ff8e8e7812 */ /* 0x000fe200078ec0ff */
[----:B-----5:R-:W-:Y:S05]  /*21500*/  @!P1 HFMA2.BF16_V2 R172, -RZ.H0_H0, RZ.H0_H0, -R152.H0_H0 ;  /* 0x200000ffffac9231 */ /* 0x020fea0000340998 */
[----:B------:R-:W-:Y:S01]  /*21510*/  PRMT R163, R172, 0x7610, R163 ;  /* 0x00007610aca37816 */ /* 0x000fe200000000a3 */
[----:B------:R-:W-:Y:S01]  /*21520*/  @!P1 STL.S16 [R1], R172 ;  /* 0x000000ac01009387 */ /* 0x000fe20000100600 */
[----:B--2---:R-:W-:Y:S02]  /*21530*/  PRMT R155, R3, 0x5410, R152 ;  /* 0x00005410039b7816 */ /* 0x004fe40000000098 */
[----:B------:R-:W-:Y:S02]  /*21540*/  @!P1 PRMT R152, R163, 0x5410, RZ ;  /* 0x00005410a3989816 */ /* 0x000fe400000000ff */
[----:B------:R3:W2:Y:S01]  /*21550*/  LDL.S16 R163, [R1+0x4] ;  /* 0x0000040001a37983 */ /* 0x0006a20000100600 */
[----:B------:R-:W-:Y:S02]  /*21560*/  ISETP.GE.U32.AND P1, PT, R229, R148, PT ;  /* 0x00000094e500720c */ /* 0x000fe40003f26070 */
[----:B------:R-:W-:Y:S01]  /*21570*/  LOP3.LUT R148, R204, 0xffff, RZ, 0xc0, !PT ;  /* 0x0000ffffcc947812 */ /* 0x000fe200078ec0ff */
[----:B------:R-:W-:Y:S01]  /*21580*/  STG.E.U16 [R208.64+0x22], R152 ;  /* 0x00002298d0007986 */ /* 0x000fe2000c10151c */
[----:B------:R-:W-:Y:S01]  /*21590*/  @!P5 PRMT R3, R173, 0x5410, RZ ;  /* 0x00005410ad03d816 */ /* 0x000fe200000000ff */
[----:B------:R-:W1:Y:S01]  /*215a0*/  MUFU.EX2 R205, R237 ;  /* 0x000000ed00cd7308 */ /* 0x000e620000000800 */
[----:B------:R-:W-:Y:S02]  /*215b0*/  SHF.R.U32.HI R148, RZ, 0x8, R148 ;  /* 0x00000008ff947819 */ /* 0x000fe40000011694 */
[----:B------:R-:W-:Y:S01]  /*215c0*/  ISETP.GE.U32.AND P5, PT, R229, R166, PT ;  /* 0x000000a6e500720c */ /* 0x000fe20003fa6070 */
[----:B------:R5:W-:Y:S01]  /*215d0*/  STG.E.U16 [R208.64+0x20], R3 ;  /* 0x00002003d0007986 */ /* 0x000be2000c10151c */
[----:B------:R-:W-:Y:S03]  /*215e0*/  PRMT R178, R149, 0x5410, R148 ;  /* 0x0000541095b27816 */ /* 0x000fe60000000094 */
[----:B------:R-:W3:Y:S01]  /*215f0*/  LDSM.16.MT88.4 R148, [R193+0xb000] ;  /* 0x00b00000c194783b */ /* 0x000ee20000004200 */
[----:B------:R-:W-:Y:S02]  /*21600*/  @!P1 HFMA2.BF16_V2 R247, -RZ.H0_H0, RZ.H0_H0, -R184.H0_H0 ;  /* 0x200000fffff79231 */ /* 0x000fe400003409b8 */
[----:B------:R-:W-:Y:S05]  /*21610*/  HSET2.LE.AND R178, R178, R232, PT ;  /* 0x000000e8b2b27233 */ /* 0x000fea0003803000 */
[----:B------:R-:W-:Y:S05]  /*21620*/  @!P5 HFMA2.BF16_V2 R248, -RZ.H0_H0, RZ.H0_H0, -R182.H0_H0 ;  /* 0x200000fffff8d231 */ /* 0x000fea00003409b6 */
[----:B------:R-:W-:Y:S02]  /*21630*/  @!P5 PRMT R182, R248, 0x5410, RZ ;  /* 0x00005410f8b6d816 */ /* 0x000fe400000000ff */
[----:B-1----:R-:W-:Y:S04]  /*21640*/  F2FP.BF16.PACK_AB R181, R185, R205 ;  /* 0x000000cdb9b5723e */ /* 0x002fe800000010ff */
[----:B-----5:R-:W-:Y:S01]  /*21650*/  PRMT R3, R181, 0x7632, R3 ;  /* 0x00007632b5037816 */ /* 0x020fe20000000003 */
[-C--:B---3--:R-:W-:Y:S08]  /*21660*/  HMMA.16816.F32.BF16 R116, R136, R148.reuse, R116 ;  /* 0x000000948874723c */ /* 0x088ff00000041874 */
[C---:B------:R-:W-:Y:S08]  /*21670*/  HMMA.16816.F32.BF16 R120, R144.reuse, R148, R120 ;  /* 0x000000949078723c */ /* 0x040ff00000041878 */
[-C--:B------:R-:W-:Y:S08]  /*21680*/  HMMA.16816.F32.BF16 R124, R144, R150.reuse, R124 ;  /* 0x00000096907c723c */ /* 0x080ff0000004187c */
[----:B------:R-:W-:Y:S01]  /*21690*/  HMMA.16816.F32.BF16 R128, R136, R150, R128 ;  /* 0x000000968880723c */ /* 0x000fe20000041880 */
[----:B------:R-:W-:Y:S03]  /*216a0*/  LDSM.16.MT88.4 R136, [R194+0xa800] ;  /* 0x00a80000c288783b */ /* 0x000fe60000004200 */
[----:B----4-:R-:W-:Y:S05]  /*216b0*/  @!P0 HFMA2.BF16_V2 R170, -RZ.H0_H0, RZ.H0_H0, -R0.H0_H0 ;  /* 0x200000ffffaa8231 */ /* 0x010fea0000340900 */
[----:B------:R-:W-:Y:S01]  /*216c0*/  PRMT R164, R170, 0x7610, R164 ;  /* 0x00007610aaa47816 */ /* 0x000fe200000000a4 */
[----:B------:R-:W-:Y:S03]  /*216d0*/  @!P0 STL.S16 [R1+0xc], R170 ;  /* 0x00000caa01008387 */ /* 0x000fe60000100600 */
[----:B------:R-:W-:Y:S02]  /*216e0*/  @!P0 PRMT R0, R164, 0x5410, RZ ;  /* 0x00005410a4008816 */ /* 0x000fe400000000ff */
[----:B------:R-:W-:Y:S02]  /*216f0*/  ISETP.GE.U32.AND P0, PT, R229, R141, PT ;  /* 0x0000008de500720c */ /* 0x000fe40003f06070 */
[--C-:B------:R-:W-:Y:S01]  /*21700*/  SHF.R.U32.HI R141, RZ, 0x10, R204.reuse ;  /* 0x00000010ff8d7819 */ /* 0x100fe200000116cc */
[----:B------:R1:W-:Y:S01]  /*21710*/  STG.E.U16 [R186.64+0x30], R0 ;  /* 0x00003000ba007986 */ /* 0x0003e2000c10151c */
[----:B------:R-:W-:Y:S02]  /*21720*/  SHF.R.U32.HI R204, RZ, 0x18, R204 ;  /* 0x00000018ffcc7819 */ /* 0x000fe400000116cc */
[----:B------:R-:W-:Y:S02]  /*21730*/  LOP3.LUT R161, R141, 0xff, RZ, 0xc0, !PT ;  /* 0x000000ff8da17812 */ /* 0x000fe400078ec0ff */
[----:B------:R-:W-:Y:S02]  /*21740*/  LOP3.LUT R141, R167, 0xff, RZ, 0xc0, !PT ;  /* 0x000000ffa78d7812 */ /* 0x000fe400078ec0ff */
[----:B------:R-:W-:Y:S02]  /*21750*/  SHF.R.U32.HI R167, RZ, 0x18, R167 ;  /* 0x00000018ffa77819 */ /* 0x000fe400000116a7 */
[----:B------:R-:W-:Y:S01]  /*21760*/  PRMT R172, R141, 0x5410, R156 ;  /* 0x000054108dac7816 */ /* 0x000fe2000000009c */
[----:B------:R-:W-:Y:S01]  /*21770*/  @!P0 HFMA2.BF16_V2 R246, -RZ.H0_H0, RZ.H0_H0, -R183.H0_H0 ;  /* 0x200000fffff68231 */ /* 0x000fe200003409b7 */
[----:B------:R-:W-:Y:S02]  /*21780*/  PRMT R143, R143, 0x5410, R167 ;  /* 0x000054108f8f7816 */ /* 0x000fe400000000a7 */
[----:B------:R-:W3:Y:S01]  /*21790*/  LDSM.16.MT88.4 R164, [R189+0xa800] ;  /* 0x00a80000bda4783b */ /* 0x000ee20000004200 */
[C---:B------:R-:W-:Y:S01]  /*217a0*/  LOP3.LUT R141, R159.reuse, 0xffff, RZ, 0xc0, !PT ;  /* 0x0000ffff9f8d7812 */ /* 0x040fe200078ec0ff */
[--C-:B------:R-:W-:Y:S01]  /*217b0*/  HSET2.LE.AND R172, R172, R232.reuse, PT ;  /* 0x000000e8acac7233 */ /* 0x100fe20003803000 */
[----:B------:R-:W-:Y:S01]  /*217c0*/  LOP3.LUT R156, R159, 0xff, RZ, 0xc0, !PT ;  /* 0x000000ff9f9c7812 */ /* 0x000fe200078ec0ff */
[--C-:B------:R-:W-:Y:S01]  /*217d0*/  HSET2.LE.AND R173, R143, R232.reuse, PT ;  /* 0x000000e88fad7233 */ /* 0x100fe20003803000 */
[----:B------:R-:W-:Y:S02]  /*217e0*/  SHF.R.U32.HI R159, RZ, 0x18, R159 ;  /* 0x00000018ff9f7819 */ /* 0x000fe4000001169f */
[----:B------:R-:W-:Y:S02]  /*217f0*/  SHF.R.U32.HI R141, RZ, 0x8, R141 ;  /* 0x00000008ff8d7819 */ /* 0x000fe4000001168d */
[----:B------:R-:W-:Y:S02]  /*21800*/  PRMT R142, R142, 0x5410, R159 ;  /* 0x000054108e8e7816 */ /* 0x000fe4000000009f */
[----:B------:R-:W-:Y:S02]  /*21810*/  PRMT R141, R156, 0x5410, R141 ;  /* 0x000054109c8d7816 */ /* 0x000fe4000000008d */
[----:B------:R-:W4:Y:S01]  /*21820*/  LDSM.16.MT88.4 R156, [R191+0xa800] ;  /* 0x00a80000bf9c783b */ /* 0x000f220000004200 */
[----:B------:R-:W-:Y:S01]  /*21830*/  LOP3.LUT R172, R172, R169, RZ, 0xc0, !PT ;  /* 0x000000a9acac7212 */ /* 0x000fe200078ec0ff */
[--C-:B------:R-:W-:Y:S01]  /*21840*/  HSET2.LE.AND R177, R142, R232.reuse, PT ;  /* 0x000000e88eb17233 */ /* 0x100fe20003803000 */
[----:B------:R-:W-:Y:S01]  /*21850*/  LOP3.LUT R173, R173, R168, RZ, 0xc0, !PT ;  /* 0x000000a8adad7212 */ /* 0x000fe200078ec0ff */
[----:B------:R-:W-:Y:S01]  /*21860*/  HSET2.LE.AND R176, R141, R232, PT ;  /* 0x000000e88db07233 */ /* 0x000fe20003803000 */
[----:B-1----:R-:W-:Y:S01]  /*21870*/  PRMT R0, R184, 0x5410, R183 ;  /* 0x00005410b8007816 */ /* 0x002fe200000000b7 */
[----:B--2---:R-:W-:Y:S01]  /*21880*/  @!P6 HFMA2.BF16_V2 R163, -RZ.H0_H0, RZ.H0_H0, -R2.H0_H0 ;  /* 0x200000ffffa3e231 */ /* 0x004fe20000340902 */
[----:B------:R-:W-:Y:S02]  /*21890*/  @!P1 PRMT R184, R247, 0x5410, RZ ;  /* 0x00005410f7b89816 */ /* 0x000fe400000000ff */
[----:B------:R-:W-:Y:S02]  /*218a0*/  LOP3.LUT R178, R178, R0, RZ, 0xc0, !PT ;  /* 0x00000000b2b27212 */ /* 0x000fe400078ec0ff */
[----:B------:R-:W-:Y:S01]  /*218b0*/  PRMT R0, R181, 0x5410, R3 ;  /* 0x00005410b5007816 */ /* 0x000fe20000000003 */
[----:B------:R4:W-:Y:S01]  /*218c0*/  @!P6 STL.S16 [R1+0x4], R163 ;  /* 0x000004a30100e387 */ /* 0x0009e20000100600 */
[----:B------:R-:W-:Y:S02]  /*218d0*/  @!P0 PRMT R183, R246, 0x5410, RZ ;  /* 0x00005410f6b78816 */ /* 0x000fe400000000ff */
[----:B------:R-:W-:Y:S02]  /*218e0*/  LOP3.LUT R176, R176, R160, RZ, 0xc0, !PT ;  /* 0x000000a0b0b07212 */ /* 0x000fe400078ec0ff */
[----:B------:R-:W-:Y:S02]  /*218f0*/  LOP3.LUT R177, R177, R155, RZ, 0xc0, !PT ;  /* 0x0000009bb1b17212 */ /* 0x000fe400078ec0ff */
[----:B------:R-:W-:Y:S01]  /*21900*/  LOP3.LUT R179, R179, R0, RZ, 0xc0, !PT ;  /* 0x00000000b3b37212 */ /* 0x000fe200078ec0ff */
[----:B------:R-:W-:Y:S01]  /*21910*/  FADD.FTZ R0, R205, R226 ;  /* 0x000000e2cd007221 */ /* 0x000fe20000010000 */
[----:B------:R-:W-:Y:S02]  /*21920*/  PRMT R162, R163, 0x7610, R162 ;  /* 0x00007610a3a27816 */ /* 0x000fe400000000a2 */
[C---:B------:R-:W-:Y:S02]  /*21930*/  ISETP.GE.U32.AND P2, PT, R229.reuse, R204, PT ;  /* 0x000000cce500720c */ /* 0x040fe40003f46070 */
[----:B------:R-:W-:Y:S01]  /*21940*/  @!P6 PRMT R2, R162, 0x5410, RZ ;  /* 0x00005410a202e816 */ /* 0x000fe200000000ff */
[-C--:B---3--:R-:W-:Y:S01]  /*21950*/  HMMA.16816.F32.BF16 R168, R172, R164.reuse, R4 ;  /* 0x000000a4aca8723c */ /* 0x088fe20000041804 */
[----:B------:R-:W1:Y:S01]  /*21960*/  LDSM.16.MT88.4 R4, [R193+0xa800] ;  /* 0x00a80000c104783b */ /* 0x000e620000004200 */
[----:B------:R-:W-:Y:S02]  /*21970*/  ISETP.GE.U32.AND P6, PT, R229, R161, PT ;  /* 0x000000a1e500720c */ /* 0x000fe40003fc6070 */
[----:B------:R-:W-:Y:S04]  /*21980*/  IADD3 R204, P0, R186, -0x40, RZ ;  /* 0xffffffc0bacc7810 */ /* 0x000fe80007f1e0ff */
[C---:B------:R-:W-:Y:S01]  /*21990*/  HMMA.16816.F32.BF16 R152, R176.reuse, R164, R8 ;  /* 0x000000a4b098723c */ /* 0x040fe20000041808 */
[----:B------:R-:W2:Y:S03]  /*219a0*/  LDSM.16.MT88.4 R8, [R189+0xb800] ;  /* 0x00b80000bd08783b */ /* 0x000ea60000004200 */
[----:B------:R-:W-:Y:S03]  /*219b0*/  @!P2 HFMA2.BF16_V2 R244, -RZ.H0_H0, RZ.H0_H0, -R3.H0_H0 ;  /* 0x200000fffff4a231 */ /* 0x000fe60000340903 */
[----:B------:R-:W-:Y:S01]  /*219c0*/  @!P6 HFMA2.BF16_V2 R245, -RZ.H0_H0, RZ.H0_H0, -R181.H0_H0 ;  /* 0x200000fffff5e231 */ /* 0x000fe200003409b5 */
[-C--:B------:R-:W-:Y:S01]  /*219d0*/  HMMA.16816.F32.BF16 R148, R176, R166.reuse, R12 ;  /* 0x000000a6b094723c */ /* 0x080fe2000004180c */
[----:B------:R-:W3:Y:S03]  /*219e0*/  LDSM.16.MT88.4 R12, [R191+0xb800] ;  /* 0x00b80000bf0c783b */ /* 0x000ee60000004200 */
[----:B------:R-:W-:Y:S02]  /*219f0*/  @!P2 PRMT R3, R244, 0x5410, RZ ;  /* 0x00005410f403a816 */ /* 0x000fe400000000ff */
[----:B------:R-:W-:Y:S02]  /*21a00*/  @!P6 PRMT R181, R245, 0x5410, RZ ;  /* 0x00005410f5b5e816 */ /* 0x000fe400000000ff */
[C---:B------:R-:W-:Y:S01]  /*21a10*/  HMMA.16816.F32.BF16 R164, R172.reuse, R166, R16 ;  /* 0x000000a6aca4723c */ /* 0x040fe20000041810 */
[----:B------:R-:W5:Y:S07]  /*21a20*/  LDSM.16.MT88.4 R16, [R194+0xb800] ;  /* 0x00b80000c210783b */ /* 0x000f6e0000004200 */
[-C--:B----4-:R-:W-:Y:S01]  /*21a30*/  HMMA.16816.F32.BF16 R160, R172, R156.reuse, R20 ;  /* 0x0000009caca0723c */ /* 0x090fe20000041814 */
[----:B------:R-:W4:Y:S07]  /*21a40*/  LDSM.16.MT88.4 R20, [R193+0xb800] ;  /* 0x00b80000c114783b */ /* 0x000f2e0000004200 */
[C---:B------:R-:W-:Y:S01]  /*21a50*/  HMMA.16816.F32.BF16 R144, R176.reuse, R156, R24 ;  /* 0x0000009cb090723c */ /* 0x040fe20000041818 */
[----:B------:R1:W-:Y:S04]  /*21a60*/  STG.E.U16 [R186.64+0x32], R2 ;  /* 0x00003202ba007986 */ /* 0x0003e8000c10151c */
[----:B------:R-:W-:Y:S03]  /*21a70*/  STG.E.U16 [R206.64+0x30], R180 ;  /* 0x000030b4ce007986 */ /* 0x000fe6000c10151c */
[-C--:B------:R-:W-:Y:S01]  /*21a80*/  HMMA.16816.F32.BF16 R140, R176, R158.reuse, R28 ;  /* 0x0000009eb08c723c */ /* 0x080fe2000004181c */
[----:B------:R-:W-:Y:S04]  /*21a90*/  STG.E.U16 [R206.64+0x32], R182 ;  /* 0x000032b6ce007986 */ /* 0x000fe8000c10151c */
[----:B------:R-:W-:Y:S03]  /*21aa0*/  STG.E.U16 [R210.64+0x2e], R184 ;  /* 0x00002eb8d2007986 */ /* 0x000fe6000c10151c */
[C---:B------:R-:W-:Y:S01]  /*21ab0*/  HMMA.16816.F32.BF16 R156, R172.reuse, R158, R32 ;  /* 0x0000009eac9c723c */ /* 0x040fe20000041820 */
[----:B------:R2:W-:Y:S04]  /*21ac0*/  STG.E.U16 [R210.64+0x30], R183 ;  /* 0x000030b7d2007986 */ /* 0x0005e8000c10151c */
[----:B------:R3:W-:Y:S03]  /*21ad0*/  STG.E.U16 [R208.64+0x32], R3 ;  /* 0x00003203d0007986 */ /* 0x0007e6000c10151c */
[-C--:B------:R-:W-:Y:S01]  /*21ae0*/  HMMA.16816.F32.BF16 R36, R172, R136.reuse, R36 ;  /* 0x00000088ac24723c */ /* 0x080fe20000041824 */
[----:B------:R4:W-:Y:S03]  /*21af0*/  STG.E.U16 [R208.64+0x30], R181 ;  /* 0x000030b5d0007986 */ /* 0x0009e6000c10151c */
[----:B-1----:R-:W-:Y:S04]  /*21b00*/  FADD.FTZ R2, R213, R227 ;  /* 0x000000e3d5027221 */ /* 0x002fe80000010000 */
[C---:B------:R-:W-:Y:S07]  /*21b10*/  HMMA.16816.F32.BF16 R40, R176.reuse, R136, R40 ;  /* 0x00000088b028723c */ /* 0x040fee0000041828 */
[----:B------:R-:W-:Y:S01]  /*21b20*/  IMAD.MOV.U32 R137, RZ, RZ, R135 ;  /* 0x000000ffff897224 */ /* 0x000fe200078e0087 */
[-C--:B------:R-:W-:Y:S01]  /*21b30*/  HMMA.16816.F32.BF16 R44, R176, R138.reuse, R44 ;  /* 0x0000008ab02c723c */ /* 0x080fe2000004182c */
[----:B------:R-:W-:Y:S03]  /*21b40*/  IMAD.MOV.U32 R136, RZ, RZ, R132 ;  /* 0x000000ffff887224 */ /* 0x000fe600078e0084 */
[----:B--2---:R-:W-:Y:S04]  /*21b50*/  FADD.FTZ R211, R224, R225 ;  /* 0x000000e1e0d37221 */ /* 0x004fe80000010000 */
[C---:B------:R-:W-:Y:S01]  /*21b60*/  HMMA.16816.F32.BF16 R48, R172.reuse, R138, R48 ;  /* 0x0000008aac30723c */ /* 0x040fe20000041830 */
[----:B---3--:R-:W-:Y:S03]  /*21b70*/  FADD.FTZ R3, R223, R233 ;  /* 0x000000e9df037221 */ /* 0x008fe60000010000 */
[----:B----4-:R-:W-:Y:S02]  /*21b80*/  FADD.FTZ R208, R212, R2 ;  /* 0x00000002d4d07221 */ /* 0x010fe40000010000 */
[----:B------:R-:W-:Y:S01]  /*21b90*/  FADD.FTZ R210, R222, R3 ;  /* 0x00000003ded27221 */ /* 0x000fe20000010000 */
[----:B------:R-:W-:Y:S01]  /*21ba0*/  IADD3.X R139, R187, -0x1, RZ, P0, !PT ;  /* 0xffffffffbb8b7810 */ /* 0x000fe200007fe4ff */
[-C--:B------:R-:W-:Y:S01]  /*21bb0*/  HMMA.16816.F32.BF16 R52, R172, R4.reuse, R52 ;  /* 0x00000004ac34723c */ /* 0x080fe20000041834 */
[----:B------:R-:W-:Y:S03]  /*21bc0*/  PLOP3.LUT P0, PT, PT, PT, UP0, 0x80, 0x0 ;  /* 0x000000000000781c */ /* 0x000fe60003f0f008 */
[----:B------:R-:W-:Y:S02]  /*21bd0*/  FADD.FTZ R209, R185, R0 ;  /* 0x00000000b9d17221 */ /* 0x000fe40000010000 */
[----:B------:R-:W-:Y:S02]  /*21be0*/  IMAD.MOV.U32 R138, RZ, RZ, R134 ;  /* 0x000000ffff8a7224 */ /* 0x000fe400078e0086 */
[C---:B------:R-:W-:Y:S01]  /*21bf0*/  HMMA.16816.F32.BF16 R56, R176.reuse, R4, R56 ;  /* 0x00000004b038723c */ /* 0x040fe20000041838 */
[----:B------:R-:W-:Y:S07]  /*21c00*/  IMAD.MOV.U32 R2, RZ, RZ, R133 ;  /* 0x000000ffff027224 */ /* 0x000fee00078e0085 */
        /* <DEDUP_REMOVED lines=19> */
.L_x_2076:
        /* <DEDUP_REMOVED lines=9> */
[----:B------:R-:W4:Y:S01]  /*21dd0*/  S2UR UR11, SR_CTAID.Z ;  /* 0x00000000000b79c3 */ /* 0x000f220000002700 */
[----:B------:R-:W-:Y:S01]  /*21de0*/  ULDC UR9, c[0x0][0x214] ;  /* 0x0000850000097ab9 */ /* 0x000fe20000000800 */
[----:B------:R-:W4:Y:S01]  /*21df0*/  S2R R174, SR_TID.X ;  /* 0x0000000000ae7919 */ /* 0x000f220000002100 */
[----:B------:R-:W-:Y:S02]  /*21e00*/  @UP3 UIMAD.WIDE.U32 UR14, UR25, UR4, URZ ;  /* 0x00000004190e32a5 */ /* 0x000fe4000f8e003f */
[----:B------:R-:W-:Y:S02]  /*21e10*/  UMOV UR20, URZ ;  /* 0x0000003f00147c82 */ /* 0x000fe40008000000 */
        /* <DEDUP_REMOVED lines=13> */
[----:B------:R-:W-:Y:S02]  /*21ef0*/  SHF.R.S32.HI R175, RZ, 0x1f, R174 ;  /* 0x0000001fffaf7819 */ /* 0x000fe400000114ae */
[----:B------:R-:W3:Y:S01]  /*21f00*/  SHFL.BFLY PT, R3, R210, 0x1, 0x1f ;  /* 0x0c201f00d2037f89 */ /* 0x000ee200000e0000 */
[----:B------:R-:W-:Y:S01]  /*21f10*/  UISETP.NE.AND UP2, UPT, UR4, URZ, UPT ;  /* 0x0000003f0400728c */ /* 0x000fe2000bf45270 */
[CC--:B------:R-:W-:Y:S02]  /*21f20*/  LEA.HI R4, R175.reuse, R174.reuse, RZ, 0x2 ;  /* 0x000000aeaf047211 */ /* 0x0c0fe400078f10ff */
[----:B------:R-:W4:Y:S01]  /*21f30*/  SHFL.BFLY PT, R7, R209, 0x1, 0x1f ;  /* 0x0c201f00d1077f89 */ /* 0x000f2200000e0000 */
[----:B------:R-:W-:Y:S01]  /*21f40*/  LEA.HI R173, R175, R174, RZ, 0x5 ;  /* 0x000000aeafad7211 */ /* 0x000fe200078f28ff */
[----:B------:R-:W-:Y:S01]  /*21f50*/  UISETP.NE.OR UP4, UPT, UR10, URZ, !UP2 ;  /* 0x0000003f0a00728c */ /* 0x000fe2000d785670 */
[----:B------:R-:W4:Y:S01]  /*21f60*/  S2UR UR10, SR_CTAID.X ;  /* 0x00000000000a79c3 */ /* 0x000f220000002500 */
[----:B------:R-:W-:-:S02]  /*21f70*/  @!UP3 UIMAD UR12, UR7, UR5, UR12 ;  /* 0x00000005070cb2a4 */ /* 0x000fc4000f8e020c */
[----:B------:R-:W-:Y:S02]  /*21f80*/  @UP1 UIMAD UR13, UR13, UR9, URZ ;  /* 0x000000090d0d12a4 */ /* 0x000fe4000f8e023f */
[----:B------:R-:W-:Y:S02]  /*21f90*/  ULDC UR5, c[0x0][0x234] ;  /* 0x00008d0000057ab9 */ /* 0x000fe40000000800 */
[----:B------:R-:W-:Y:S01]  /*21fa0*/  UISETP.NE.OR UP0, UPT, UR25, -0x1, UP4 ;  /* 0xffffffff1900788c */ /* 0x000fe2000a705670 */
[----:B-1----:R-:W-:Y:S01]  /*21fb0*/  FADD.FTZ R136, R0, R5 ;  /* 0x0000000500887221 */ /* 0x002fe20000010000 */
[----:B------:R-:W-:Y:S01]  /*21fc0*/  MOV R0, 0x3f800000 ;  /* 0x3f80000000007802 */ /* 0x000fe20000000f00 */
[----:B------:R-:W-:Y:S01]  /*21fd0*/  @!UP1 USEL UR13, UR9, UR5, !UP2 ;  /* 0x00000005090d9287 */ /* 0x000fe2000d000000 */
[----:B------:R-:W-:Y:S01]  /*21fe0*/  SHF.R.S32.HI R5, RZ, 0x1f, R4 ;  /* 0x0000001fff057819 */ /* 0x000fe20000011404 */
[----:B--2---:R-:W-:Y:S01]  /*21ff0*/  FADD.FTZ R208, R2, R208 ;  /* 0x000000d002d07221 */ /* 0x004fe20000010000 */
[----:B------:R-:W-:Y:S01]  /*22000*/  FSETP.NE.FTZ.AND P6, PT, R136, RZ, PT ;  /* 0x000000ff8800720b */ /* 0x000fe20003fd5000 */
[----:B------:R-:W-:Y:S01]  /*22010*/  ULDC UR4, c[0x0][0x1c0] ;  /* 0x0000700000047ab9 */ /* 0x000fe20000000800 */
[----:B------:R-:W-:Y:S01]  /*22020*/  SHF.R.S32.HI R2, RZ, 0x2, R4 ;  /* 0x00000002ff027819 */ /* 0x000fe20000011404 */
[----:B---3--:R-:W-:Y:S01]  /*22030*/  FADD.FTZ R210, R210, R3 ;  /* 0x00000003d2d27221 */ /* 0x008fe20000010000 */
[----:B------:R-:W1:Y:S01]  /*22040*/  SHFL.BFLY PT, R6, R208, 0x1, 0x1f ;  /* 0x0c201f00d0067f89 */ /* 0x000e6200000e0000 */
[----:B------:R-:W-:Y:S01]  /*22050*/  MOV R3, 0x3f800000 ;  /* 0x3f80000000037802 */ /* 0x000fe20000000f00 */
[----:B------:R-:W-:Y:S01]  /*22060*/  @UP1 UMOV UR15, 0x1 ;  /* 0x00000001000f1882 */ /* 0x000fe20000000000 */
[----:B----4-:R-:W-:Y:S01]  /*22070*/  FADD.FTZ R209, R209, R7 ;  /* 0x00000007d1d17221 */ /* 0x010fe20000010000 */
[----:B------:R-:W-:Y:S01]  /*22080*/  LEA.HI R5, R5, R2, RZ, 0x3 ;  /* 0x0000000205057211 */ /* 0x000fe200078f18ff */
[----:B------:R-:W-:Y:S01]  /*22090*/  @!UP1 UIMAD UR15, UR13, UR4, URZ ;  /* 0x000000040d0f92a4 */ /* 0x000fe2000f8e023f */
[----:B------:R-:W-:Y:S01]  /*220a0*/  FSETP.NE.FTZ.AND P5, PT, R210, RZ, PT ;  /* 0x000000ffd200720b */ /* 0x000fe20003fb5000 */
[----:B------:R-:W-:Y:S01]  /*220b0*/  @UP1 ULDC UR16, c[0x0][0x210] ;  /* 0x0000840000101ab9 */ /* 0x000fe20000000800 */
[----:B------:R-:W-:Y:S01]  /*220c0*/  LOP3.LUT R25, R5, 0xfffffff8, RZ, 0xc0, !PT ;  /* 0xfffffff805197812 */ /* 0x000fe200078ec0ff */
[----:B------:R-:W2:Y:S01]  /*220d0*/  @P6 MUFU.RCP R0, R136 ;  /* 0x0000008800006308 */ /* 0x000ea20000001000 */
[----:B------:R-:W-:Y:S01]  /*220e0*/  FSETP.NE.FTZ.AND P3, PT, R209, RZ, PT ;  /* 0x000000ffd100720b */ /* 0x000fe20003f75000 */
[----:B------:R-:W-:Y:S01]  /*220f0*/  UIMAD UR5, UR7, UR15, URZ ;  /* 0x0000000f070572a4 */ /* 0x000fe2000f8e023f */
[----:B------:R-:W-:Y:S01]  /*22100*/  IADD3 R25, R2, -R25, RZ ;  /* 0x8000001902197210 */ /* 0x000fe20007ffe0ff */
[----:B------:R-:W-:Y:S01]  /*22110*/  @!UP1 UMOV UR16, 0x1 ;  /* 0x0000000100109882 */ /* 0x000fe20000000000 */
[----:B------:R-:W-:Y:S01]  /*22120*/  MOV R2, 0x3f800000 ;  /* 0x3f80000000027802 */ /* 0x000fe20000000f00 */
[----:B------:R-:W-:Y:S01]  /*22130*/  @!UP0 UIMAD UR25, UR7, UR9, URZ ;  /* 0x00000009071982a4 */ /* 0x000fe2000f8e023f */
[----:B------:R-:W-:Y:S01]  /*22140*/  LOP3.LUT R4, R4, 0x3ffffffc, RZ, 0xc0, !PT ;  /* 0x3ffffffc04047812 */ /* 0x000fe200078ec0ff */
[----:B------:R-:W-:-:S02]  /*22150*/  UIMAD UR4, UR10, UR16, URZ ;  /* 0x000000100a0472a4 */ /* 0x000fc4000f8e023f */
[----:B------:R-:W-:Y:S01]  /*22160*/  @P5 MUFU.RCP R3, R210 ;  /* 0x000000d200035308 */ /* 0x000fe20000001000 */
[----:B------:R-:W-:Y:S01]  /*22170*/  IADD3 R4, -R4, R174, RZ ;  /* 0x000000ae04047210 */ /* 0x000fe20007ffe1ff */
[----:B------:R-:W-:Y:S02]  /*22180*/  USEL UR5, UR5, URZ, UP4 ;  /* 0x0000003f05057287 */ /* 0x000fe4000a000000 */
[----:B------:R-:W-:Y:S01]  /*22190*/  USHF.L.U32 UR4, UR4, 0x7, URZ ;  /* 0x0000000704047899 */ /* 0x000fe2000800063f */
[----:B-1----:R-:W-:Y:S01]  /*221a0*/  FADD.FTZ R208, R208, R6 ;  /* 0x00000006d0d07221 */ /* 0x002fe20000010000 */
[----:B------:R-:W-:Y:S01]  /*221b0*/  SHF.R.S32.HI R6, RZ, 0x5, R173 ;  /* 0x00000005ff067819 */ /* 0x000fe200000114ad */
[----:B--2---:R-:W-:Y:S01]  /*221c0*/  FMUL.FTZ R0, R0, c[0x0][0x2dc] ;  /* 0x0000b70000007a20 */ /* 0x004fe20000410000 */
[----:B------:R-:W-:Y:S02]  /*221d0*/  UIMAD UR13, UR11, UR13, UR5 ;  /* 0x0000000d0b0d72a4 */ /* 0x000fe4000f8e0205 */
[----:B------:R-:W-:Y:S01]  /*221e0*/  FSETP.NE.FTZ.AND P4, PT, R208, RZ, PT ;  /* 0x000000ffd000720b */ /* 0x000fe20003f95000 */
[----:B------:R-:W-:Y:S01]  /*221f0*/  FMUL.FTZ R11, R0, R161 ;  /* 0x000000a1000b7220 */ /* 0x000fe20000410000 */
[----:B------:R-:W-:Y:S01]  /*22200*/  LEA R172, R6, R4, 0x9 ;  /* 0x0000000406ac7211 */ /* 0x000fe200078e48ff */
[C---:B------:R-:W-:Y:S01]  /*22210*/  FMUL.FTZ R14, R0.reuse, R157 ;  /* 0x0000009d000e7220 */ /* 0x040fe20000410000 */
[----:B------:R-:W-:Y:S01]  /*22220*/  R2P PR, R25, 0x6 ;  /* 0x0000000619007804 */ /* 0x000fe20000000000 */
        /* <DEDUP_REMOVED lines=9> */
[----:B------:R-:W1:Y:S01]  /*222c0*/  @P4 MUFU.RCP R2, R208 ;  /* 0x000000d000024308 */ /* 0x000e620000001000 */
        /* <DEDUP_REMOVED lines=13> */
[----:B------:R-:W-:Y:S01]  /*223a0*/  F2FP.BF16.PACK_AB R18, R35, R137 ;  /* 0x000000892312723e */ /* 0x000fe200000010ff */
        /* <DEDUP_REMOVED lines=76> */
[----:B------:R-:W-:Y:S01]  /*22870*/  FMUL.FTZ R56, R0, R63 ;  /* 0x0000003f00387220 */ /* 0x000fe20000410000 */
        /* <DEDUP_REMOVED lines=223> */
[----:B---34-:R-:W3:Y:S02]  /*23670*/  S2R R4, SR_TID.X ;  /* 0x0000000000047919 */ /* 0x018ee40000002100 */
[----:B---3--:R-:W-:-:S04]  /*23680*/  SHF.R.S32.HI R2, RZ, 0x1f, R4 ;  /* 0x0000001fff027819 */ /* 0x008fc80000011404 */
[----:B------:R-:W-:-:S04]  /*23690*/  LEA.HI R2, R2, R4, RZ, 0x5 ;  /* 0x0000000402027211 */ /* 0x000fc800078f28ff */
[----:B------:R-:W-:Y:S02]  /*236a0*/  LOP3.LUT R0, R2, 0xffffffe0, RZ, 0xc0, !PT ;  /* 0xffffffe002007812 */ /* 0x000fe400078ec0ff */
[--C-:B------:R-:W-:Y:S02]  /*236b0*/  SHF.R.S32.HI R3, RZ, 0x5, R2.reuse ;  /* 0x00000005ff037819 */ /* 0x100fe40000011402 */
[----:B------:R-:W-:Y:S01]  /*236c0*/  SHF.R.S32.HI R2, RZ, 0x1f, R2 ;  /* 0x0000001fff027819 */ /* 0x000fe20000011402 */
[----:B------:R-:W-:-:S03]  /*236d0*/  IMAD.IADD R0, R4, 0x1, -R0 ;  /* 0x0000000104007824 */ /* 0x000fc600078e0a00 */
[----:B------:R-:W-:Y:S02]  /*236e0*/  LEA.HI R2, R2, R3, RZ, 0x2 ;  /* 0x0000000302027211 */ /* 0x000fe400078f10ff */
[----:B------:R-:W-:Y:S02]  /*236f0*/  SHF.R.S32.HI R4, RZ, 0x1f, R0 ;  /* 0x0000001fff047819 */ /* 0x000fe40000011400 */
[----:B------:R-:W-:Y:S02]  /*23700*/  LOP3.LUT R2, R2, 0xffffffc, RZ, 0xc0, !PT ;  /* 0x0ffffffc02027812 */ /* 0x000fe400078ec0ff */
[----:B------:R-:W-:-:S03]  /*23710*/  LEA.HI R0, R4, R0, RZ, 0x2 ;  /* 0x0000000004007211 */ /* 0x000fc600078f10ff */
[----:B------:R-:W-:Y:S01]  /*23720*/  IMAD.IADD R2, R3, 0x1, -R2 ;  /* 0x0000000103027824 */ /* 0x000fe200078e0a02 */
        /* <DEDUP_REMOVED lines=33> */
.L_x_2081:
[----:B---34-:R-:W-:Y:S05]  /*23940*/  BSYNC B0 ;  /* 0x0000000000007941 */ /* 0x018fea0003800000 */
.L_x_2080:
[----:B------:R-:W3:Y:S04]  /*23950*/  LDL.64 R80, [R1+0x90] ;  /* 0x0000900001507983 */ /* 0x000ee80000100a00 */
[----:B--2---:R2:W5:Y:S01]  /*23960*/  LDL R14, [R1+0x8c] ;  /* 0x00008c00010e7983 */ /* 0x0045620000100800 */
[----:B------:R-:W-:Y:S01]  /*23970*/  LEA.HI R13, R175, R174, RZ, 0x3 ;  /* 0x000000aeaf0d7211 */ /* 0x000fe200078f18ff */
[----:B------:R-:W-:Y:S01]  /*23980*/  UIMAD UR10, UR10, -0x80, UR27 ;  /* 0xffffff800a0a78a4 */ /* 0x000fe2000f8e021b */
[----:B------:R-:W-:Y:S01]  /*23990*/  BSSY B0, `(.L_x_2082) ;  /* 0x0000020000007945 */ /* 0x000fe20003800000 */
[----:B------:R-:W4:Y:S01]  /*239a0*/  S2R R0, SR_TID.X ;  /* 0x0000000000007919 */ /* 0x000f220000002100 */
[----:B------:R-:W-:Y:S01]  /*239b0*/  SHF.R.S32.HI R3, RZ, 0x3, R13 ;  /* 0x00000003ff037819 */ /* 0x000fe2000001140d */
[----:B------:R-:W-:-:S02]  /*239c0*/  USHF.R.S32.HI UR6, URZ, 0x1f, UR11 ;  /* 0x0000001f3f067899 */ /* 0x000fc4000801140b */
[----:B------:R-:W1:Y:S01]  /*239d0*/  S2R R10, SR_CTAID.Z ;  /* 0x00000000000a7919 */ /* 0x000e620000002700 */
[----:B------:R-:W-:Y:S02]  /*239e0*/  ULDC.64 UR4, c[0x0][0x1f0] ;  /* 0x00007c0000047ab9 */ /* 0x000fe40000000a00 */
[----:B------:R-:W-:-:S04]  /*239f0*/  UIMAD UR4, UR6, UR4, URZ ;  /* 0x00000004060472a4 */ /* 0x000fc8000f8e023f */
[----:B------:R-:W-:Y:S01]  /*23a00*/  UIMAD UR4, UR11, UR5, UR4 ;  /* 0x000000050b0472a4 */ /* 0x000fe2000f8e0204 */
[----:B----4-:R-:W-:-:S04]  /*23a10*/  SHF.R.S32.HI R2, RZ, 0x1f, R0 ;  /* 0x0000001fff027819 */ /* 0x010fc80000011400 */
[----:B------:R-:W-:-:S04]  /*23a20*/  LEA.HI R2, R2, R0, RZ, 0x3 ;  /* 0x0000000002027211 */ /* 0x000fc800078f18ff */
[----:B------:R-:W-:Y:S02]  /*23a30*/  SHF.R.S32.HI R2, RZ, 0x3, R2 ;  /* 0x00000003ff027819 */ /* 0x000fe40000011402 */
[----:B---3--:R-:W-:Y:S02]  /*23a40*/  SHF.R.S32.HI R0, RZ, 0x1f, R80 ;  /* 0x0000001fff007819 */ /* 0x008fe40000011450 */
[----:B------:R-:W-:-:S04]  /*23a50*/  IADD3 R4, P0, R80, UR14, RZ ;  /* 0x0000000e50047c10 */ /* 0x000fc8000ff1e0ff */
[----:B------:R-:W-:Y:S01]  /*23a60*/  IADD3.X R5, R0, UR8, RZ, P0, !PT ;  /* 0x0000000800057c10 */ /* 0x000fe200087fe4ff */
[----:B------:R-:W-:Y:S01]  /*23a70*/  IMAD.U32 R0, RZ, RZ, UR26 ;  /* 0x0000001aff007e24 */ /* 0x000fe2000f8e00ff */
[----:B------:R-:W-:Y:S02]  /*23a80*/  ISETP.GE.AND P0, PT, R3, UR10, PT ;  /* 0x0000000a03007c0c */ /* 0x000fe4000bf06270 */
[----:B------:R-:W-:Y:S01]  /*23a90*/  SHF.R.S32.HI R3, RZ, 0x1f, R2 ;  /* 0x0000001fff037819 */ /* 0x000fe20000011402 */
[----:B-1----:R-:W-:-:S04]  /*23aa0*/  IMAD.WIDE.U32 R10, R10, c[0x0][0x1f0], R4 ;  /* 0x00007c000a0a7a25 */ /* 0x002fc800078e0004 */
[----:B------:R-:W-:Y:S01]  /*23ab0*/  IMAD.WIDE R6, R0, 0x80, R2 ;  /* 0x0000008000067825 */ /* 0x000fe200078e0202 */
[----:B------:R-:W-:-:S05]  /*23ac0*/  IADD3 R9, R11, UR4, RZ ;  /* 0x000000040b097c10 */ /* 0x000fca000fffe0ff */
[----:B------:R-:W-:Y:S05]  /*23ad0*/  @P0 BRA `(.L_x_2083) ;  /* 0x000000b000000947 */ /* 0x000fea0003800000 */
[----:B--2---:R-:W-:Y:S01]  /*23ae0*/  IMAD R0, R7, c[0x0][0x1e8], RZ ;  /* 0x00007a0007007a24 */ /* 0x004fe200078e02ff */
        /* <DEDUP_REMOVED lines=10> */
.L_x_2083:
[----:B--2---:R-:W-:Y:S05]  /*23b90*/  BSYNC B0 ;  /* 0x0000000000007941 */ /* 0x004fea0003800000 */
.L_x_2082:
[----:B------:R-:W-:Y:S01]  /*23ba0*/  LEA.HI.SX32 R0, R13, 0x10, 0x1d ;  /* 0x000000100d007811 */ /* 0x000fe200078feaff */
        /* <DEDUP_REMOVED lines=17> */
.L_x_2085:
[----:B------:R-:W-:Y:S05]  /*23cc0*/  BSYNC B0 ;  /* 0x0000000000007941 */ /* 0x000fea0003800000 */
.L_x_2084:
        /* <DEDUP_REMOVED lines=18> */
.L_x_2087:
[----:B------:R-:W-:Y:S05]  /*23df0*/  BSYNC B0 ;  /* 0x0000000000007941 */ /* 0x000fea0003800000 */
.L_x_2086:
        /* <DEDUP_REMOVED lines=18> */
.L_x_2089:
[----:B------:R-:W-:Y:S05]  /*23f20*/  BSYNC B0 ;  /* 0x0000000000007941 */ /* 0x000fea0003800000 */
.L_x_2088:
        /* <DEDUP_REMOVED lines=18> */
.L_x_2091:
[----:B------:R-:W-:Y:S05]  /*24050*/  BSYNC B0 ;  /* 0x0000000000007941 */ /* 0x000fea0003800000 */
.L_x_2090:
        /* <DEDUP_REMOVED lines=18> */
.L_x_2093:
[----:B------:R-:W-:Y:S05]  /*24180*/  BSYNC B0 ;  /* 0x0000000000007941 */ /* 0x000fea0003800000 */
.L_x_2092:
        /* <DEDUP_REMOVED lines=18> */
.L_x_2095:
[----:B------:R-:W-:Y:S05]  /*242b0*/  BSYNC B0 ;  /* 0x0000000000007941 */ /* 0x000fea0003800000 */
.L_x_2094:
[----:B------:R-:W-:-:S04]  /*242c0*/  LEA.HI.SX32 R0, R13, 0x70, 0x1d ;  /* 0x000000700d007811 */ /* 0x000fc800078feaff */
        /* <DEDUP_REMOVED lines=18> */
.L_x_2096:
        /* <DEDUP_REMOVED lines=9> */
.L_x_2407:


//--------------------- .text._ZN5flash16flash_fwd_kernelI23Flash_fwd_kernel_traitsILi128ELi128ELi32ELi4ELb0ELb0EN7cutlass10bfloat16_tE19Flash_kernel_traitsILi128ELi128ELi32ELi4ES3_EELb0ELb0ELb1ELb0ELb0ELb0ELb1ELb0EEEvNS_16Flash_fwd_paramsE --------------------------
	.section	.text._ZN5flash16flash_fwd_kernelI23Flash_fwd_kernel_traitsILi128ELi128ELi32ELi4ELb0ELb0EN7cutlass10bfloat16_tE19Flash_kernel_traitsILi128ELi128ELi32ELi4ES3_EELb0ELb0ELb1ELb0ELb0ELb0ELb1ELb0EEEvNS_16Flash_fwd_paramsE,"ax",@progbits
	.sectioninfo	@"SHI_REGISTERS=255"
	.align	128
        .global         _ZN5flash16flash_fwd_kernelI23Flash_fwd_kernel_traitsILi128ELi128ELi32ELi4ELb0ELb0EN7cutlass10bfloat16_tE19Flash_kernel_traitsILi128ELi128ELi32ELi4ES3_EELb0ELb0ELb1ELb0ELb0ELb0ELb1ELb0EEEvNS_16Flash_fwd_paramsE
        .type           _ZN5flash16flash_fwd_kernelI23Flash_fwd_kernel_traitsILi128ELi128ELi32ELi4ELb0ELb0EN7cutlass10bfloat16_tE19Flash_kernel_traitsILi128ELi128ELi32ELi4ES3_EELb0ELb0ELb1ELb0ELb0ELb0ELb1ELb0EEEvNS_16Flash_fwd_paramsE,@function
        .size           _ZN5flash16flash_fwd_kernelI23Flash_fwd_kernel_traitsILi128ELi128ELi32ELi4ELb0ELb0EN7cutlass10bfloat16_tE19Flash_kernel_traitsILi128ELi128ELi32ELi4ES3_EELb0ELb0ELb1ELb0ELb0ELb0ELb1ELb0EEEvNS_16Flash_fwd_paramsE,(.L_x_2408 - _ZN5flash16flash_fwd_kernelI23Flash_fwd_kernel_traitsILi128ELi128ELi32ELi4ELb0ELb0EN7cutlass10bfloat16_tE19Flash_kernel_traitsILi128ELi128ELi32ELi4ES3_EELb0ELb0ELb1ELb0ELb0ELb0ELb1ELb0EEEvNS_16Flash_fwd_paramsE)
        .other          _ZN5flash16flash_fwd_kernelI23Flash_fwd_kernel_traitsILi128ELi128ELi32ELi4ELb0ELb0EN7cutlass10bfloat16_tE19Flash_kernel_traitsILi128ELi128ELi32ELi4ES3_EELb0ELb0ELb1ELb0ELb0ELb0ELb1ELb0EEEvNS_16Flash_fwd_paramsE,@"STO_CUDA_ENTRY STV_DEFAULT"
_ZN5flash16flash_fwd_kernelI23Flash_fwd_kernel_traitsILi128ELi128ELi32ELi4ELb0ELb0EN7cutlass10bfloat16_tE19Flash_kernel_traitsILi128ELi128ELi32ELi4ES3_EELb0ELb0ELb1ELb0ELb0ELb0ELb1ELb0EEEvNS_16Flash_fwd_paramsE:
.text._ZN5flash16flash_fwd_kernelI23Flash_fwd_kernel_traitsILi128ELi128ELi32ELi4ELb0ELb0EN7cutlass10bfloat16_tE19Flash_kernel_traitsILi128ELi128ELi32ELi4ES3_EELb0ELb0ELb1ELb0ELb0ELb0ELb1ELb0EEEvNS_16Flash_fwd_paramsE:
        /* <DEDUP_REMOVED lines=56> */
.L_x_2097:
[----:B------:R-:W-:Y:S02]  /*0380*/  ULDC UR7, c[0x0][0x218] ;  /* 0x0000860000077ab9 */ /* 0x000fe40000000800 */
.L_x_2098:
        /* <DEDUP_REMOVED lines=120> */
.L_x_2101:
[----:B------:R-:W-:Y:S05]  /*0b10*/  BSYNC B0 ;  /* 0x0000000000007941 */ /* 0x000fea0003800000 */
.L_x_2100:
        /* <DEDUP_REMOVED lines=18> */
.L_x_2103:
[----:B------:R-:W-:Y:S05]  /*0c40*/  BSYNC B0 ;  /* 0x0000000000007941 */ /* 0x000fea0003800000 */
.L_x_2102:
        /* <DEDUP_REMOVED lines=18> */
.L_x_2105:
[----:B------:R-:W-:Y:S05]  /*0d70*/  BSYNC B0 ;  /* 0x0000000000007941 */ /* 0x000fea0003800000 */
.L_x_2104:
        /* <DEDUP_REMOVED lines=18> */
.L_x_2107:
[----:B------:R-:W-:Y:S05]  /*0ea0*/  BSYNC B0 ;  /* 0x0000000000007941 */ /* 0x000fea0003800000 */
.L_x_2106:
        /* <DEDUP_REMOVED lines=18> */
.L_x_2109:
[----:B------:R-:W-:Y:S05]  /*0fd0*/  BSYNC B0 ;  /* 0x0000000000007941 */ /* 0x000fea0003800000 */
.L_x_2108:
        /* <DEDUP_REMOVED lines=18> */
.L_x_2111:
[----:B------:R-:W-:Y:S05]  /*1100*/  BSYNC B0 ;  /* 0x0000000000007941 */ /* 0x000fea0003800000 */
.L_x_2110:
        /* <DEDUP_REMOVED lines=18> */
.L_x_2113:
[----:B------:R-:W-:Y:S05]  /*1230*/  BSYNC B0 ;  /* 0x0000000000007941 */ /* 0x000fea0003800000 */
.L_x_2112:
        /* <DEDUP_REMOVED lines=18> */
.L_x_2115:
[----:B------:R-:W-:Y:S05]  /*1360*/  BSYNC B0 ;  /* 0x0000000000007941 */ /* 0x000fea0003800000 */
.L_x_2114:
        /* <DEDUP_REMOVED lines=67> */
.L_x_2099:
        /* <DEDUP_REMOVED lines=33> */
.L_x_2116:
        /* <DEDUP_REMOVED lines=46> */
.L_x_2117:
        /* <DEDUP_REMOVED lines=96> */
.L_x_2119:
[----:B------:R-:W-:Y:S05]  /*2290*/  BSYNC B0 ;  /* 0x0000000000007941 */ /* 0x000fea0003800000 */
.L_x_2118:
        /* <DEDUP_REMOVED lines=29> */
.L_x_2121:
[----:B------:R-:W-:Y:S05]  /*2470*/  BSYNC B0 ;  /* 0x0000000000007941 */ /* 0x000fea0003800000 */
.L_x_2120:
        /* <DEDUP_REMOVED lines=29> */
.L_x_2123:
[----:B------:R-:W-:Y:S05]  /*2650*/  BSYNC B0 ;  /* 0x0000000000007941 */ /* 0x000fea0003800000 */
.L_x_2122:
        /* <DEDUP_REMOVED lines=29> */
.L_x_2125:
[----:B------:R-:W-:Y:S05]  /*2830*/  BSYNC B0 ;  /* 0x0000000000007941 */ /* 0x000fea0003800000 */
.L_x_2124:
        /* <DEDUP_REMOVED lines=29> */
.L_x_2127:
[----:B------:R-:W-:Y:S05]  /*2a10*/  BSYNC B0 ;  /* 0x0000000000007941 */ /* 0x000fea0003800000 */
.L_x_2126:
        /* <DEDUP_REMOVED lines=29> */
.L_x_2129:
[----:B------:R-:W-:Y:S05]  /*2bf0*/  BSYNC B0 ;  /* 0x0000000000007941 */ /* 0x000fea0003800000 */
.L_x_2128:
        /* <DEDUP_REMOVED lines=30> */
.L_x_2131:
[----:B------:R-:W-:Y:S05]  /*2de0*/  BSYNC B0 ;  /* 0x0000000000007941 */ /* 0x000fea0003800000 */
.L_x_2130:
        /* <DEDUP_REMOVED lines=34> */
.L_x_2133:
[----:B------:R-:W-:Y:S05]  /*3010*/  BSYNC B0 ;  /* 0x0000000000007941 */ /* 0x000fea0003800000 */
.L_x_2132:
        /* <DEDUP_REMOVED lines=32> */
.L_x_2135:
[----:B------:R-:W-:Y:S05]  /*3220*/  BSYNC B0 ;  /* 0x0000000000007941 */ /* 0x000fea0003800000 */
.L_x_2134:
        /* <DEDUP_REMOVED lines=28> */
.L_x_2137:
[----:B------:R-:W-:Y:S05]  /*33f0*/  BSYNC B0 ;  /* 0x0000000000007941 */ /* 0x000fea0003800000 */
.L_x_2136:
        /* <DEDUP_REMOVED lines=40> */
.L_x_2139:
[----:B------:R-:W-:Y:S05]  /*3680*/  BSYNC B0 ;  /* 0x0000000000007941 */ /* 0x000fea0003800000 */
.L_x_2138:
        /* <DEDUP_REMOVED lines=27> */
.L_x_2141:
[----:B------:R-:W-:Y:S05]  /*3840*/  BSYNC B0 ;  /* 0x0000000000007941 */ /* 0x000fea0003800000 */
.L_x_2140:
        /* <DEDUP_REMOVED lines=46> */
[----:B------:R-:W-:Y:S01]  /*3b30*/  LDSM.16.M88.4 R44, [R223] ;  /* 0x00000000df2c783b */ /* 0x000fe20000000200 */
[----:B------:R-:W-:Y:S01]  /*3b40*/  IADD3 R224, R223, 0x1800, RZ ;  /* 0x00001800dfe07810 */ /* 0x000fe20007ffe0ff */
[----:B------:R-:W-:-:S02]  /*3b50*/  IMAD.IADD R221, R212, 0x1, R2 ;  /* 0x00000001d4dd7824 */ /* 0x000fc400078e0202 */
[----:B------:R-:W3:Y:S01]  /*3b60*/  LDSM.16.M88.4 R16, [R216] ;  /* 0x00000000d810783b */ /* 0x000ee20000000200 */
[----:B------:R-:W-:-:S03]  /*3b70*/  IMAD.IADD R219, R2, 0x1, R223 ;  /* 0x0000000102db7824 */ /* 0x000fc600078e02df */
[----:B------:R-:W4:Y:S04]  /*3b80*/  LDSM.16.M88.4 R12, [R216+0x2000] ;  /* 0x00200000d80c783b */ /* 0x000f280000000200 */
[----:B------:R-:W3:Y:S04]  /*3b90*/  LDSM.16.M88.4 R48, [R223+0x800] ;  /* 0x00080000df30783b */ /* 0x000ee80000000200 */
[----:B------:R-:W-:Y:S04]  /*3ba0*/  LDSM.16.M88.4 R52, [R221+0x8000] ;  /* 0x00800000dd34783b */ /* 0x000fe80000000200 */
[----:B------:R-:W3:Y:S04]  /*3bb0*/  LDSM.16.M88.4 R40, [R222] ;  /* 0x00000000de28783b */ /* 0x000ee80000000200 */
[----:B------:R-:W-:Y:S01]  /*3bc0*/  LDSM.16.M88.4 R76, [R219] ;  /* 0x00000000db4c783b */ /* 0x000fe20000000200 */
[-C--:B-1----:R-:W-:Y:S03]  /*3bd0*/  HMMA.16816.F32.BF16 R32, R20, R24.reuse, RZ ;  /* 0x000000181420723c */ /* 0x082fe600000418ff */
[----:B------:R-:W-:Y:S04]  /*3be0*/  LDSM.16.M88.4 R36, [R220] ;  /* 0x00000000dc24783b */ /* 0x000fe80000000200 */
[----:B------:R-:W-:Y:S01]  /*3bf0*/  LDSM.16.M88.4 R92, [R221+0x9000] ;  /* 0x00900000dd5c783b */ /* 0x000fe20000000200 */
[C---:B--2---:R-:W-:Y:S08]  /*3c00*/  HMMA.16816.F32.BF16 R60, R8.reuse, R24, RZ ;  /* 0x00000018083c723c */ /* 0x044ff000000418ff */
[C---:B-----5:R-:W-:Y:S08]  /*3c10*/  HMMA.16816.F32.BF16 R64, R8.reuse, R28, RZ ;  /* 0x0000001c0840723c */ /* 0x060ff000000418ff */
[C---:B------:R-:W-:Y:S08]  /*3c20*/  HMMA.16816.F32.BF16 R68, R8.reuse, R26, RZ ;  /* 0x0000001a0844723c */ /* 0x040ff000000418ff */
[----:B------:R-:W-:Y:S01]  /*3c30*/  HMMA.16816.F32.BF16 R56, R8, R30, RZ ;  /* 0x0000001e0838723c */ /* 0x000fe200000418ff */
[----:B------:R-:W1:Y:S07]  /*3c40*/  LDSM.16.M88.4 R8, [R222+0x2000] ;  /* 0x00200000de08783b */ /* 0x000e6e0000000200 */
[----:B---3--:R-:W-:Y:S08]  /*3c50*/  HMMA.16816.F32.BF16 R32, R16, R44, R32 ;  /* 0x0000002c1020723c */ /* 0x008ff00000041820 */
[C---:B------:R-:W-:Y:S08]  /*3c60*/  HMMA.16816.F32.BF16 R72, R20.reuse, R28, RZ ;  /* 0x0000001c1448723c */ /* 0x040ff000000418ff */
[C---:B------:R-:W-:Y:S08]  /*3c70*/  HMMA.16816.F32.BF16 R24, R20.reuse, R26, RZ ;  /* 0x0000001a1418723c */ /* 0x040ff000000418ff */
[----:B------:R-:W-:Y:S01]  /*3c80*/  HMMA.16816.F32.BF16 R80, R20, R30, RZ ;  /* 0x0000001e1450723c */ /* 0x000fe200000418ff */
[----:B------:R-:W-:Y:S07]  /*3c90*/  LDSM.16.M88.4 R28, [R214+0x4000] ;  /* 0x00400000d61c783b */ /* 0x000fee0000000200 */
[C---:B----4-:R-:W-:Y:S08]  /*3ca0*/  HMMA.16816.F32.BF16 R20, R12.reuse, R44, R60 ;  /* 0x0000002c0c14723c */ /* 0x050ff0000004183c */
[C---:B------:R-:W-:Y:S08]  /*3cb0*/  HMMA.16816.F32.BF16 R64, R12.reuse, R48, R64 ;  /* 0x000000300c40723c */ /* 0x040ff00000041840 */
[C---:B------:R-:W-:Y:S08]  /*3cc0*/  HMMA.16816.F32.BF16 R68, R12.reuse, R46, R68 ;  /* 0x0000002e0c44723c */ /* 0x040ff00000041844 */
[----:B------:R-:W-:Y:S01]  /*3cd0*/  HMMA.16816.F32.BF16 R88, R12, R50, R56 ;  /* 0x000000320c58723c */ /* 0x000fe20000041838 */
[----:B------:R-:W-:Y:S07]  /*3ce0*/  LDSM.16.M88.4 R56, [R221+0x8800] ;  /* 0x00880000dd38783b */ /* 0x000fee0000000200 */
[----:B------:R-:W-:Y:S01]  /*3cf0*/  HMMA.16816.F32.BF16 R12, R40, R52, R32 ;  /* 0x00000034280c723c */ /* 0x000fe20000041820 */
[----:B------:R-:W2:Y:S07]  /*3d00*/  LDSM.16.M88.4 R32, [R220+0x2000] ;  /* 0x00200000dc20783b */ /* 0x000eae0000000200 */
[C---:B------:R-:W-:Y:S01]  /*3d10*/  HMMA.16816.F32.BF16 R84, R16.reuse, R48, R72 ;  /* 0x000000301054723c */ /* 0x040fe20000041848 */
[----:B------:R-:W3:Y:S07]  /*3d20*/  LDSM.16.M88.4 R72, [R212+0x9000] ;  /* 0x00900000d448783b */ /* 0x000eee0000000200 */
[----:B------:R-:W-:Y:S01]  /*3d30*/  HMMA.16816.F32.BF16 R60, R16, R46, R24 ;  /* 0x0000002e103c723c */ /* 0x000fe20000041818 */
[----:B------:R-:W4:Y:S07]  /*3d40*/  LDSM.16.M88.4 R24, [R214+0x6000] ;  /* 0x00600000d618783b */ /* 0x000f2e0000000200 */
[----:B-1----:R-:W-:Y:S01]  /*3d50*/  HMMA.16816.F32.BF16 R44, R8, R52, R20 ;  /* 0x00000034082c723c */ /* 0x002fe20000041814 */
[----:B------:R-:W-:Y:S07]  /*3d60*/  LDSM.16.M88.4 R20, [R216+0x4000] ;  /* 0x00400000d814783b */ /* 0x000fee0000000200 */
[----:B------:R-:W-:Y:S08]  /*3d70*/  HMMA.16816.F32.BF16 R12, R36, R76, R12 ;  /* 0x0000004c240c723c */ /* 0x000ff0000004180c */
[----:B------:R-:W-:Y:S01]  /*3d80*/  HMMA.16816.F32.BF16 R80, R16, R50, R80 ;  /* 0x000000321050723c */ /* 0x000fe20000041850 */
[----:B------:R-:W1:Y:S04]  /*3d90*/  LDSM.16.M88.4 R48, [R223+0x1000] ;  /* 0x00100000df30783b */ /* 0x000e680000000200 */
[----:B------:R-:W5:Y:S03]  /*3da0*/  LDSM.16.M88.4 R16, [R216+0x6000] ;  /* 0x00600000d810783b */ /* 0x000f660000000200 */
[-C--:B------:R-:W-:Y:S08]  /*3db0*/  HMMA.16816.F32.BF16 R96, R8, R54.reuse, R68 ;  /* 0x000000360860723c */ /* 0x080ff00000041844 */
[----:B------:R-:W-:Y:S01]  /*3dc0*/  HMMA.16816.F32.BF16 R68, R40, R54, R60 ;  /* 0x000000362844723c */ /* 0x000fe2000004183c */
[----:B------:R-:W1:Y:S07]  /*3dd0*/  LDSM.16.M88.4 R52, [R219+0x800] ;  /* 0x00080000db34783b */ /* 0x000e6e0000000200 */
[----:B--2---:R-:W-:Y:S08]  /*3de0*/  HMMA.16816.F32.BF16 R60, R32, R76, R44 ;  /* 0x0000004c203c723c */ /* 0x004ff0000004182c */
[----:B---3--:R-:W-:Y:S01]  /*3df0*/  HMMA.16816.F32.BF16 R44, R28, R72, R12 ;  /* 0x000000481c2c723c */ /* 0x008fe2000004180c */
[----:B------:R-:W2:Y:S07]  /*3e00*/  LDSM.16.M88.4 R12, [R222+0x4000] ;  /* 0x00400000de0c783b */ /* 0x000eae0000000200 */
[----:B------:R-:W-:Y:S08]  /*3e10*/  HMMA.16816.F32.BF16 R104, R8, R56, R64 ;  /* 0x000000380868723c */ /* 0x000ff00000041840 */
[----:B----4-:R-:W-:Y:S08]  /*3e20*/  HMMA.16816.F32.BF16 R64, R24, R72, R60 ;  /* 0x000000481840723c */ /* 0x010ff0000004183c */
[----:B------:R-:W-:Y:S08]  /*3e30*/  HMMA.16816.F32.BF16 R68, R36, R78, R68 ;  /* 0x0000004e2444723c */ /* 0x000ff00000041844 */
[----:B------:R-:W-:Y:S01]  /*3e40*/  HMMA.16816.F32.BF16 R112, R8, R58, R88 ;  /* 0x0000003a0870723c */ /* 0x000fe20000041858 */
[----:B------:R-:W3:Y:S04]  /*3e50*/  LDSM.16.M88.4 R8, [R222+0x6000] ;  /* 0x00600000de08783b */ /* 0x000ee80000000200 */
[----:B------:R-:W-:Y:S03]  /*3e60*/  LDSM.16.M88.4 R88, [R219+0x1000] ;  /* 0x00100000db58783b */ /* 0x000fe60000000200 */
[----:B------:R-:W-:Y:S08]  /*3e70*/  HMMA.16816.F32.BF16 R108, R40, R56, R84 ;  /* 0x00000038286c723c */ /* 0x000ff00000041854 */
[----:B-1----:R-:W-:Y:S01]  /*3e80*/  HMMA.16816.F32.BF16 R60, R20, R48, R44 ;  /* 0x00000030143c723c */ /* 0x002fe2000004182c */
[----:B------:R-:W1:Y:S07]  /*3e90*/  LDSM.16.M88.4 R44, [R212+0x9800] ;  /* 0x00980000d42c783b */ /* 0x000e6e0000000200 */
[----:B------:R-:W-:Y:S01]  /*3ea0*/  HMMA.16816.F32.BF16 R80, R40, R58, R80 ;  /* 0x0000003a2850723c */ /* 0x000fe20000041850 */
[----:B------:R-:W-:Y:S04]  /*3eb0*/  LDSM.16.M88.4 R40, [R223+0x1800] ;  /* 0x00180000df28783b */ /* 0x000fe80000000200 */
[----:B------:R-:W-:Y:S03]  /*3ec0*/  LDSM.16.M88.4 R56, [R220+0x4000] ;  /* 0x00400000dc38783b */ /* 0x000fe60000000200 */
[----:B------:R-:W-:Y:S08]  /*3ed0*/  HMMA.16816.F32.BF16 R96, R32, R78, R96 ;  /* 0x0000004e2060723c */ /* 0x000ff00000041860 */
[----:B-----5:R-:W-:Y:S08]  /*3ee0*/  HMMA.16816.F32.BF16 R84, R16, R48, R64 ;  /* 0x000000301054723c */ /* 0x020ff00000041840 */
[----:B------:R-:W-:Y:S08]  /*3ef0*/  HMMA.16816.F32.BF16 R100, R28, R74, R68 ;  /* 0x0000004a1c64723c */ /* 0x000ff00000041844 */
[----:B------:R-:W-:Y:S08]  /*3f00*/  HMMA.16816.F32.BF16 R68, R32, R54, R112 ;  /* 0x000000362044723c */ /* 0x000ff00000041870 */
[----:B------:R-:W-:Y:S08]  /*3f10*/  HMMA.16816.F32.BF16 R64, R36, R52, R108 ;  /* 0x000000342440723c */ /* 0x000ff0000004186c */
[----:B--2---:R-:W-:Y:S01]  /*3f20*/  HMMA.16816.F32.BF16 R76, R12, R92, R60 ;  /* 0x0000005c0c4c723c */ /* 0x004fe2000004183c */
[----:B------:R-:W2:Y:S07]  /*3f30*/  LDSM.16.M88.4 R60, [R220+0x6000] ;  /* 0x00600000dc3c783b */ /* 0x000eae0000000200 */
[----:B------:R-:W-:Y:S08]  /*3f40*/  HMMA.16816.F32.BF16 R104, R32, R52, R104 ;  /* 0x000000342068723c */ /* 0x000ff00000041868 */
[----:B------:R-:W-:Y:S08]  /*3f50*/  HMMA.16816.F32.BF16 R36, R36, R54, R80 ;  /* 0x000000362424723c */ /* 0x000ff00000041850 */
[----:B------:R-:W-:Y:S08]  /*3f60*/  HMMA.16816.F32.BF16 R52, R24, R74, R96 ;  /* 0x0000004a1834723c */ /* 0x000ff00000041860 */
[----:B---3--:R-:W-:Y:S08]  /*3f70*/  HMMA.16816.F32.BF16 R32, R8, R92, R84 ;  /* 0x0000005c0820723c */ /* 0x008ff00000041854 */
[----:B------:R-:W-:Y:S08]  /*3f80*/  HMMA.16816.F32.BF16 R84, R20, R50, R100 ;  /* 0x000000321454723c */ /* 0x000ff00000041864 */
[----:B-1----:R-:W-:Y:S08]  /*3f90*/  HMMA.16816.F32.BF16 R72, R24, R46, R68 ;  /* 0x0000002e1848723c */ /* 0x002ff00000041844 */
[-C--:B------:R-:W-:Y:S08]  /*3fa0*/  HMMA.16816.F32.BF16 R68, R28, R44.reuse, R64 ;  /* 0x0000002c1c44723c */ /* 0x080ff00000041840 */
[----:B------:R-:W-:Y:S01]  /*3fb0*/  HMMA.16816.F32.BF16 R80, R24, R44, R104 ;  /* 0x0000002c1850723c */ /* 0x000fe20000041868 */
[----:B------:R-:W1:Y:S07]  /*3fc0*/  LDSM.16.M88.4 R24, [R221+0x9800] ;  /* 0x00980000dd18783b */ /* 0x000e6e0000000200 */
[----:B------:R-:W-:Y:S08]  /*3fd0*/  HMMA.16816.F32.BF16 R64, R16, R50, R52 ;  /* 0x000000321040723c */ /* 0x000ff00000041834 */
[----:B------:R-:W-:Y:S08]  /*3fe0*/  HMMA.16816.F32.BF16 R28, R28, R46, R36 ;  /* 0x0000002e1c1c723c */ /* 0x000ff00000041824 */
[----:B--2---:R-:W-:Y:S08]  /*3ff0*/  HMMA.16816.F32.BF16 R48, R60, R88, R32 ;  /* 0x000000583c30723c */ /* 0x004ff00000041820 */
[----:B------:R-:W-:Y:S08]  /*4000*/  HMMA.16816.F32.BF16 R32, R12, R94, R84 ;  /* 0x0000005e0c20723c */ /* 0x000ff00000041854 */
[----:B------:R-:W-:Y:S08]  /*4010*/  HMMA.16816.F32.BF16 R36, R20, R40, R68 ;  /* 0x000000281424723c */ /* 0x000ff00000041844 */
[----:B------:R-:W-:Y:S01]  /*4020*/  HMMA.16816.F32.BF16 R76, R56, R88, R76 ;  /* 0x00000058384c723c */ /* 0x000fe2000004184c */
[----:B------:R-:W-:-:S02]  /*4030*/  FMUL.FTZ R48, R48, c[0x0][0x2ec] ;  /* 0x0000bb0030307a20 */ /* 0x000fc40000410000 */
[----:B------:R-:W-:-:S04]  /*4040*/  FMUL.FTZ R49, R49, c[0x0][0x2ec] ;  /* 0x0000bb0031317a20 */ /* 0x000fc80000410000 */
[----:B------:R-:W-:Y:S01]  /*4050*/  MUFU.TANH R48, R48 ;  /* 0x0000003000307308 */ /* 0x000fe20000002400 */
[C---:B------:R-:W-:Y:S07]  /*4060*/  HMMA.16816.F32.BF16 R52, R16.reuse, R40, R80 ;  /* 0x000000281034723c */ /* 0x040fee0000041850 */
[----:B------:R-:W-:Y:S01]  /*4070*/  MUFU.TANH R49, R49 ;  /* 0x0000003100317308 */ /* 0x000fe20000002400 */
[-C--:B------:R-:W-:Y:S08]  /*4080*/  HMMA.16816.F32.BF16 R44, R16, R42.reuse, R72 ;  /* 0x0000002a102c723c */ /* 0x080ff00000041848 */
[----:B------:R-:W-:Y:S01]  /*4090*/  HMMA.16816.F32.BF16 R28, R20, R42, R28 ;  /* 0x0000002a141c723c */ /* 0x000fe2000004181c */
[----:B------:R-:W-:-:S02]  /*40a0*/  FMUL.FTZ R2, R78, c[0x0][0x2ec] ;  /* 0x0000bb004e027a20 */ /* 0x000fc40000410000 */
[----:B------:R-:W-:Y:S02]  /*40b0*/  FMUL.FTZ R76, R76, c[0x0][0x2ec] ;  /* 0x0000bb004c4c7a20 */ /* 0x000fe40000410000 */
[----:B------:R2:W-:Y:S01]  /*40c0*/  MUFU.TANH R68, R2 ;  /* 0x0000000200447308 */ /* 0x0005e20000002400 */
[----:B------:R-:W-:Y:S02]  /*40d0*/  FMUL.FTZ R77, R77, c[0x0][0x2ec] ;  /* 0x0000bb004d4d7a20 */ /* 0x000fe40000410000 */
[----:B------:R-:W-:Y:S05]  /*40e0*/  HMMA.16816.F32.BF16 R16, R8, R94, R64 ;  /* 0x0000005e0810723c */ /* 0x000fea0000041840 */
[----:B------:R-:W3:Y:S03]  /*40f0*/  MUFU.TANH R80, R76 ;  /* 0x0000004c00507308 */ /* 0x000ee60000002400 */
[----:B------:R-:W-:Y:S01]  /*4100*/  HMMA.16816.F32.BF16 R20, R56, R90, R32 ;  /* 0x0000005a3814723c */ /* 0x000fe20000041820 */
[----:B--2---:R-:W-:-:S04]  /*4110*/  FMUL.FTZ R2, R79, c[0x0][0x2ec] ;  /* 0x0000bb004f027a20 */ /* 0x004fc80000410000 */
[----:B------:R-:W-:Y:S03]  /*4120*/  MUFU.TANH R72, R77 ;  /* 0x0000004d00487308 */ /* 0x000fe60000002400 */
[----:B-1----:R-:W-:Y:S01]  /*4130*/  HMMA.16816.F32.BF16 R32, R12, R24, R36 ;  /* 0x000000180c20723c */ /* 0x002fe20000041824 */
[----:B------:R-:W1:Y:S01]  /*4140*/  LDSM.16.M88.4 R36, [R219+0x1800] ;  /* 0x00180000db24783b */ /* 0x000e620000000200 */
[----:B------:R-:W-:-:S04]  /*4150*/  DEPBAR.LE SB0, 0x0 ;  /* 0x000080000000791a */ /* 0x000fc80000000000 */
[----:B------:R2:W4:Y:S02]  /*4160*/  MUFU.TANH R92, R2 ;  /* 0x00000002005c7308 */ /* 0x0005240000002400 */
[C---:B------:R-:W-:Y:S08]  /*4170*/  HMMA.16816.F32.BF16 R52, R8.reuse, R24, R52 ;  /* 0x000000180834723c */ /* 0x040ff00000041834 */
[----:B------:R-:W-:Y:S01]  /*4180*/  HMMA.16816.F32.BF16 R44, R8, R26, R44 ;  /* 0x0000001a082c723c */ /* 0x000fe2000004182c */
[----:B------:R-:W-:-:S04]  /*4190*/  FMUL.FTZ R5, R23, c[0x0][0x2ec] ;  /* 0x0000bb0017057a20 */ /* 0x000fc80000410000 */
[----:B------:R-:W-:Y:S01]  /*41a0*/  MUFU.TANH R40, R5 ;  /* 0x0000000500287308 */ /* 0x000fe20000002400 */
[----:B--2---:R-:W-:Y:S02]  /*41b0*/  FMUL.FTZ R2, R50, c[0x0][0x2ec] ;  /* 0x0000bb0032027a20 */ /* 0x004fe40000410000 */
[----:B------:R-:W-:Y:S05]  /*41c0*/  HMMA.16816.F32.BF16 R8, R60, R90, R16 ;  /* 0x0000005a3c08723c */ /* 0x000fea0000041810 */
[----:B------:R2:W-:Y:S03]  /*41d0*/  MUFU.TANH R41, R2 ;  /* 0x0000000200297308 */ /* 0x0005e60000002400 */
[----:B------:R-:W-:Y:S08]  /*41e0*/  HMMA.16816.F32.BF16 R28, R12, R26, R28 ;  /* 0x0000001a0c1c723c */ /* 0x000ff0000004181c */
[----:B-1----:R-:W-:Y:S01]  /*41f0*/  HMMA.16816.F32.BF16 R12, R56, R36, R32 ;  /* 0x00000024380c723c */ /* 0x002fe20000041820 */
[----:B--2---:R-:W-:-:S07]  /*4200*/  FMUL.FTZ R2, R51, c[0x0][0x2ec] ;  /* 0x0000bb0033027a20 */ /* 0x004fce0000410000 */
[----:B------:R-:W-:Y:S01]  /*4210*/  FMUL.FTZ R5, R8, c[0x0][0x2ec] ;  /* 0x0000bb0008057a20 */ /* 0x000fe20000410000 */
[----:B------:R1:W2:Y:S01]  /*4220*/  MUFU.TANH R42, R2 ;  /* 0x00000002002a7308 */ /* 0x0002a20000002400 */
[----:B------:R-:W-:Y:S02]  /*4230*/  FMUL.FTZ R16, R9, c[0x0][0x2ec] ;  /* 0x0000bb0009107a20 */ /* 0x000fe40000410000 */
[----:B------:R-:W-:Y:S02]  /*4240*/  FMUL.FTZ R17, R10, c[0x0][0x2ec] ;  /* 0x0000bb000a117a20 */ /* 0x000fe40000410000 */
[----:B------:R-:W-:-:S03]  /*4250*/  FMUL.FTZ R11, R11, c[0x0][0x2ec] ;  /* 0x0000bb000b0b7a20 */ /* 0x000fc60000410000 */
[----:B------:R-:W-:Y:S01]  /*4260*/  MUFU.TANH R35, R16 ;  /* 0x0000001000237308 */ /* 0x000fe20000002400 */
[----:B-1----:R-:W-:-:S07]  /*4270*/  FMUL.FTZ R2, R20, c[0x0][0x2ec] ;  /* 0x0000bb0014027a20 */ /* 0x002fce0000410000 */
[----:B------:R-:W-:Y:S08]  /*4280*/  MUFU.TANH R19, R11 ;  /* 0x0000000b00137308 */ /* 0x000ff00000002400 */
[----:B------:R1:W5:Y:S08]  /*4290*/  MUFU.TANH R78, R2 ;  /* 0x00000002004e7308 */ /* 0x0003700000002400 */
[----:B------:R-:W-:Y:S01]  /*42a0*/  MUFU.TANH R20, R5 ;  /* 0x0000000500147308 */ /* 0x000fe20000002400 */
[----:B-1----:R-:W-:-:S07]  /*42b0*/  FMUL.FTZ R2, R21, c[0x0][0x2ec] ;  /* 0x0000bb0015027a20 */ /* 0x002fce0000410000 */
[----:B------:R-:W-:Y:S08]  /*42c0*/  MUFU.TANH R16, R17 ;  /* 0x0000001100107308 */ /* 0x000ff00000002400 */
[----:B------:R1:W-:Y:S02]  /*42d0*/  MUFU.TANH R76, R2 ;  /* 0x00000002004c7308 */ /* 0x0003e40000002400 */
[----:B-1----:R-:W-:Y:S01]  /*42e0*/  LEA.HI R2, R3, R116, RZ, 0x2 ;  /* 0x0000007403027211 */ /* 0x002fe200078f10ff */
[----:B------:R-:W-:-:S03]  /*42f0*/  FMUL.FTZ R3, R22, c[0x0][0x2ec] ;  /* 0x0000bb0016037a20 */ /* 0x000fc60000410000 */
[----:B------:R-:W-:Y:S02]  /*4300*/  LOP3.LUT R2, R2, 0xfffffffc, RZ, 0xc0, !PT ;  /* 0xfffffffc02027812 */ /* 0x000fe400078ec0ff */
[----:B------:R1:W1:Y:S03]  /*4310*/  MUFU.TANH R23, R3 ;  /* 0x0000000300177308 */ /* 0x0002660000002400 */
[----:B------:R-:W-:-:S05]  /*4320*/  IMAD.IADD R2, R116, 0x1, -R2 ;  /* 0x0000000174027824 */ /* 0x000fca00078e0a02 */
[----:B------:R2:W-:Y:S01]  /*4330*/  STL [R1+0x54], R2 ;  /* 0x0000540201007387 */ /* 0x0005e20000100800 */
[----:B-1----:R-:W-:-:S05]  /*4340*/  LEA R3, R116, UR18, 0x4 ;  /* 0x0000001274037c11 */ /* 0x002fca000f8e20ff */
[----:B------:R-:W-:-:S05]  /*4350*/  IMAD.IADD R3, R118, 0x1, R3 ;  /* 0x0000000176037824 */ /* 0x000fca00078e0203 */
[C---:B------:R-:W-:Y:S02]  /*4360*/  IADD3 R8, R3.reuse, UR5, RZ ;  /* 0x0000000503087c10 */ /* 0x040fe4000fffe0ff */
[C---:B------:R-:W-:Y:S02]  /*4370*/  IADD3 R9, R3.reuse, UR4, RZ ;  /* 0x0000000403097c10 */ /* 0x040fe4000fffe0ff */
[C---:B------:R-:W-:Y:S02]  /*4380*/  IADD3 R7, R3.reuse, 0x8, RZ ;  /* 0x0000000803077810 */ /* 0x040fe40007ffe0ff */
[C---:B------:R-:W-:Y:S02]  /*4390*/  IADD3 R6, R3.reuse, 0x40, RZ ;  /* 0x0000004003067810 */ /* 0x040fe40007ffe0ff */
[----:B------:R-:W-:Y:S01]  /*43a0*/  IADD3 R5, R3, 0x48, RZ ;  /* 0x0000004803057810 */ /* 0x000fe20007ffe0ff */
[----:B--2---:R-:W-:Y:S01]  /*43b0*/  IMAD.U32 R2, RZ, RZ, UR21 ;  /* 0x00000015ff027e24 */ /* 0x004fe2000f8e00ff */
[----:B------:R-:W-:-:S02]  /*43c0*/  IMNMX R231, RZ, R8, !PT ;  /* 0x00000008ffe77217 */ /* 0x000fc40007800200 */
[----:B------:R-:W-:Y:S01]  /*43d0*/  IMNMX R235, R9, UR19, PT ;  /* 0x0000001309eb7c17 */ /* 0x000fe2000b800200 */
[----:B------:R-:W-:Y:S01]  /*43e0*/  IMAD R2, R2, 0x20, R117 ;  /* 0x0000002002027824 */ /* 0x000fe200078e0275 */
[----:B------:R-:W-:Y:S02]  /*43f0*/  IADD3 R8, R7, UR5, RZ ;  /* 0x0000000507087c10 */ /* 0x000fe4000fffe0ff */
[----:B------:R-:W-:Y:S02]  /*4400*/  IADD3 R9, R6, UR5, RZ ;  /* 0x0000000506097c10 */ /* 0x000fe4000fffe0ff */
[----:B------:R-:W-:Y:S02]  /*4410*/  IADD3 R10, R5, UR5, RZ ;  /* 0x00000005050a7c10 */ /* 0x000fe4000fffe0ff */
[----:B------:R-:W-:Y:S02]  /*4420*/  IMNMX R230, RZ, R8, !PT ;  /* 0x00000008ffe67217 */ /* 0x000fe40007800200 */
[----:B------:R-:W-:-:S02]  /*4430*/  IMNMX R229, RZ, R9, !PT ;  /* 0x00000009ffe57217 */ /* 0x000fc40007800200 */
[----:B------:R-:W-:Y:S02]  /*4440*/  IMNMX R228, RZ, R10, !PT ;  /* 0x0000000affe47217 */ /* 0x000fe40007800200 */
[----:B------:R-:W-:Y:S01]  /*4450*/  IADD3 R5, R5, UR4, RZ ;  /* 0x0000000405057c10 */ /* 0x000fe2000fffe0ff */
[----:B------:R-:W-:Y:S01]  /*4460*/  HMMA.16816.F32.BF16 R8, R60, R36, R52 ;  /* 0x000000243c08723c */ /* 0x000fe20000041834 */
[----:B------:R-:W-:Y:S01]  /*4470*/  BAR.SYNC.DEFER_BLOCKING 0x0 ;  /* 0x0000000000007b1d */ /* 0x000fe20000010000 */
[----:B------:R-:W-:Y:S02]  /*4480*/  ISETP.GE.AND P6, PT, R2, R235, PT ;  /* 0x000000eb0200720c */ /* 0x000fe40003fc6270 */
[----:B------:R-:W-:Y:S02]  /*4490*/  IADD3 R7, R7, UR4, RZ ;  /* 0x0000000407077c10 */ /* 0x000fe4000fffe0ff */
[----:B------:R-:W-:Y:S02]  /*44a0*/  IADD3 R6, R6, UR4, RZ ;  /* 0x0000000406067c10 */ /* 0x000fe4000fffe0ff */
[----:B------:R-:W-:Y:S01]  /*44b0*/  IMNMX R232, R5, UR19, PT ;  /* 0x0000001305e87c17 */ /* 0x000fe2000b800200 */
[----:B------:R-:W-:Y:S01]  /*44c0*/  FMUL.FTZ R5, R12, c[0x0][0x2ec] ;  /* 0x0000bb000c057a20 */ /* 0x000fe20000410000 */
[----:B------:R-:W-:-:S02]  /*44d0*/  ISETP.LT.OR P6, PT, R2, R231, P6 ;  /* 0x000000e70200720c */ /* 0x000fc400037c1670 */
[----:B------:R-:W-:Y:S01]  /*44e0*/  IADD3 R3, R2, 0x1, RZ ;  /* 0x0000000102037810 */ /* 0x000fe20007ffe0ff */
[----:B------:R1:W-:Y:S01]  /*44f0*/  MUFU.TANH R34, R5 ;  /* 0x0000000500227308 */ /* 0x0003e20000002400 */
[----:B------:R-:W-:Y:S02]  /*4500*/  IMNMX R234, R7, UR19, PT ;  /* 0x0000001307ea7c17 */ /* 0x000fe4000b800200 */
[----:B------:R-:W-:Y:S02]  /*4510*/  IMNMX R233, R6, UR19, PT ;  /* 0x0000001306e97c17 */ /* 0x000fe4000b800200 */
[----:B---3--:R-:W-:Y:S02]  /*4520*/  FSEL R77, R80, -INF , !P6 ;  /* 0xff800000504d7808 */ /* 0x008fe40007000000 */
[C---:B------:R-:W-:Y:S02]  /*4530*/  ISETP.GE.AND P0, PT, R3.reuse, R235, PT ;  /* 0x000000eb0300720c */ /* 0x040fe40003f06270 */
[----:B------:R-:W-:-:S02]  /*4540*/  ISETP.GE.AND P4, PT, R3, R234, PT ;  /* 0x000000ea0300720c */ /* 0x000fc40003f86270 */
[CC--:B------:R-:W-:Y:S01]  /*4550*/  ISETP.GE.AND P5, PT, R3.reuse, R233.reuse, PT ;  /* 0x000000e90300720c */ /* 0x0c0fe20003fa6270 */
[----:B------:R-:W-:Y:S01]  /*4560*/  FMUL.FTZ R6, R8, c[0x0][0x2ec] ;  /* 0x0000bb0008067a20 */ /* 0x000fe20000410000 */
[----:B------:R-:W-:Y:S02]  /*4570*/  ISETP.GE.AND P2, PT, R3, R232, PT ;  /* 0x000000e80300720c */ /* 0x000fe40003f46270 */
[----:B------:R-:W-:Y:S01]  /*4580*/  ISETP.GE.AND P6, PT, R2, R233, PT ;  /* 0x000000e90200720c */ /* 0x000fe20003fc6270 */
[----:B-1----:R-:W-:Y:S01]  /*4590*/  FMUL.FTZ R5, R13, c[0x0][0x2ec] ;  /* 0x0000bb000d057a20 */ /* 0x002fe20000410000 */
[C---:B------:R-:W-:Y:S01]  /*45a0*/  ISETP.LT.OR P0, PT, R3.reuse, R231, P0 ;  /* 0x000000e70300720c */ /* 0x040fe20000701670 */
[----:B------:R1:W2:Y:S01]  /*45b0*/  MUFU.TANH R21, R6 ;  /* 0x0000000600157308 */ /* 0x0002a20000002400 */
[C---:B------:R-:W-:Y:S02]  /*45c0*/  ISETP.LT.OR P4, PT, R3.reuse, R230, P4 ;  /* 0x000000e60300720c */ /* 0x040fe40002781670 */
[----:B------:R-:W-:-:S02]  /*45d0*/  ISETP.LT.OR P5, PT, R3, R229, P5 ;  /* 0x000000e50300720c */ /* 0x000fc40002fa1670 */
[----:B------:R-:W-:Y:S02]  /*45e0*/  ISETP.LT.OR P2, PT, R3, R228, P2 ;  /* 0x000000e40300720c */ /* 0x000fe40001741670 */
[C---:B------:R-:W-:Y:S01]  /*45f0*/  ISETP.LT.OR P6, PT, R2.reuse, R229, P6 ;  /* 0x000000e50200720c */ /* 0x040fe200037c1670 */
[----:B------:R3:W-:Y:S01]  /*4600*/  MUFU.TANH R27, R5 ;  /* 0x00000005001b7308 */ /* 0x0007e20000002400 */
[----:B------:R-:W-:Y:S02]  /*4610*/  IADD3 R3, R2, 0x8, RZ ;  /* 0x0000000802037810 */ /* 0x000fe40007ffe0ff */
[----:B------:R-:W-:Y:S02]  /*4620*/  FSEL R22, R48, -INF , !P6 ;  /* 0xff80000030167808 */ /* 0x000fe40007000000 */
[C---:B------:R-:W-:Y:S02]  /*4630*/  ISETP.GE.AND P1, PT, R3.reuse, R235, PT ;  /* 0x000000eb0300720c */ /* 0x040fe40003f26270 */
[-C--:B------:R-:W-:Y:S01]  /*4640*/  ISETP.GE.AND P6, PT, R3, R234.reuse, PT ;  /* 0x000000ea0300720c */ /* 0x080fe20003fc6270 */
[----:B-1----:R-:W-:Y:S01]  /*4650*/  FMUL.FTZ R6, R9, c[0x0][0x2ec] ;  /* 0x0000bb0009067a20 */ /* 0x002fe20000410000 */
[----:B------:R-:W-:-:S02]  /*4660*/  ISETP.GE.AND P3, PT, R2, R234, PT ;  /* 0x000000ea0200720c */ /* 0x000fc40003f66270 */
[C---:B------:R-:W-:Y:S01]  /*4670*/  ISETP.LT.OR P1, PT, R3.reuse, R231, P1 ;  /* 0x000000e70300720c */ /* 0x040fe20000f21670 */
[----:B------:R1:W-:Y:S01]  /*4680*/  MUFU.TANH R25, R6 ;  /* 0x0000000600197308 */ /* 0x0003e20000002400 */
[-C--:B------:R-:W-:Y:S02]  /*4690*/  ISETP.LT.OR P6, PT, R3, R230.reuse, P6 ;  /* 0x000000e60300720c */ /* 0x080fe400037c1670 */
[----:B------:R-:W-:Y:S01]  /*46a0*/  ISETP.LT.OR P3, PT, R2, R230, P3 ;  /* 0x000000e60200720c */ /* 0x000fe20001f61670 */
[----:B---3--:R-:W-:Y:S01]  /*46b0*/  FMUL.FTZ R5, R14, c[0x0][0x2ec] ;  /* 0x0000bb000e057a20 */ /* 0x008fe20000410000 */
[----:B----4-:R-:W-:Y:S02]  /*46c0*/  FSEL R92, R92, -INF , !P4 ;  /* 0xff8000005c5c7808 */ /* 0x010fe40006000000 */
[----:B------:R-:W-:Y:S01]  /*46d0*/  FSEL R24, R42, -INF , !P2 ;  /* 0xff8000002a187808 */ /* 0x000fe20005000000 */
[----:B------:R3:W4:Y:S01]  /*46e0*/  MUFU.TANH R26, R5 ;  /* 0x00000005001a7308 */ /* 0x0007220000002400 */
[----:B-----5:R-:W-:-:S02]  /*46f0*/  FSEL R78, R78, -INF , !P1 ;  /* 0xff8000004e4e7808 */ /* 0x020fc40004800000 */
[----:B------:R-:W-:Y:S02]  /*4700*/  FSEL R93, R23, -INF , !P6 ;  /* 0xff800000175d7808 */ /* 0x000fe40007000000 */
[----:B------:R-:W-:Y:S02]  /*4710*/  FSEL R94, R68, -INF , !P3 ;  /* 0xff800000445e7808 */ /* 0x000fe40005800000 */
[----:B------:R-:W-:Y:S01]  /*4720*/  ISETP.GE.AND P3, PT, R2, R232, PT ;  /* 0x000000e80200720c */ /* 0x000fe20003f66270 */
[----:B-1----:R-:W-:Y:S01]  /*4730*/  FMUL.FTZ R6, R10, c[0x0][0x2ec] ;  /* 0x0000bb000a067a20 */ /* 0x002fe20000410000 */
[----:B------:R-:W-:Y:S02]  /*4740*/  FSEL R79, R72, -INF , !P0 ;  /* 0xff800000484f7808 */ /* 0x000fe40004000000 */
[----:B------:R-:W-:Y:S01]  /*4750*/  ISETP.LT.OR P3, PT, R2, R228, P3 ;  /* 0x000000e40200720c */ /* 0x000fe20001f61670 */
[----:B------:R-:W-:Y:S01]  /*4760*/  MUFU.TANH R7, R6 ;  /* 0x0000000600077308 */ /* 0x000fe20000002400 */
[----:B------:R-:W-:-:S02]  /*4770*/  ISETP.GE.AND P0, PT, R3, R232, PT ;  /* 0x000000e80300720c */ /* 0x000fc40003f06270 */
[----:B------:R-:W-:Y:S01]  /*4780*/  FSEL R32, R41, -INF , !P3 ;  /* 0xff80000029207808 */ /* 0x000fe20005800000 */
[----:B---3--:R-:W-:Y:S01]  /*4790*/  FMUL.FTZ R5, R15, c[0x0][0x2ec] ;  /* 0x0000bb000f057a20 */ /* 0x008fe20000410000 */
[C---:B------:R-:W-:Y:S01]  /*47a0*/  ISETP.GE.AND P3, PT, R3.reuse, R233, PT ;  /* 0x000000e90300720c */ /* 0x040fe20003f66270 */
[----:B------:R-:W-:Y:S01]  /*47b0*/  HMMA.16816.F32.BF16 R12, R56, R38, R28 ;  /* 0x00000026380c723c */ /* 0x000fe2000004181c */
[C---:B------:R-:W-:Y:S01]  /*47c0*/  ISETP.LT.OR P0, PT, R3.reuse, R228, P0 ;  /* 0x000000e40300720c */ /* 0x040fe20000701670 */
[----:B------:R1:W-:Y:S01]  /*47d0*/  MUFU.TANH R33, R5 ;  /* 0x0000000500217308 */ /* 0x0003e20000002400 */
[----:B------:R-:W-:Y:S02]  /*47e0*/  ISETP.LT.OR P3, PT, R3, R229, P3 ;  /* 0x000000e50300720c */ /* 0x000fe40001f61670 */
[----:B------:R-:W-:Y:S02]  /*47f0*/  IADD3 R3, R2, 0x10, RZ ;  /* 0x0000001002037810 */ /* 0x000fe40007ffe0ff */
[----:B------:R-:W-:-:S02]  /*4800*/  FSEL R18, R49, -INF , !P5 ;  /* 0xff80000031127808 */ /* 0x000fc40006800000 */
[----:B------:R-:W-:Y:S02]  /*4810*/  FSEL R17, R20, -INF , !P3 ;  /* 0xff80000014117808 */ /* 0x000fe40005800000 */
[----:B------:R-:W-:Y:S02]  /*4820*/  FSEL R23, R16, -INF , !P0 ;  /* 0xff80000010177808 */ /* 0x000fe40004000000 */
[C---:B------:R-:W-:Y:S02]  /*4830*/  ISETP.GE.AND P5, PT, R3.reuse, R235, PT ;  /* 0x000000eb0300720c */ /* 0x040fe40003fa6270 */
[C---:B------:R-:W-:Y:S02]  /*4840*/  ISETP.GE.AND P3, PT, R3.reuse, R234, PT ;  /* 0x000000ea0300720c */ /* 0x040fe40003f66270 */
[----:B------:R-:W-:Y:S02]  /*4850*/  ISETP.GE.AND P0, PT, R3, R233, PT ;  /* 0x000000e90300720c */ /* 0x000fe40003f06270 */
[----:B-1----:R-:W-:-:S02]  /*4860*/  IADD3 R5, R2, 0x9, RZ ;  /* 0x0000000902057810 */ /* 0x002fc40007ffe0ff */
[----:B------:R-:W-:Y:S02]  /*4870*/  ISETP.LT.OR P5, PT, R3, R231, P5 ;  /* 0x000000e70300720c */ /* 0x000fe40002fa1670 */
[C---:B------:R-:W-:Y:S01]  /*4880*/  ISETP.GE.AND P4, PT, R5.reuse, R235, PT ;  /* 0x000000eb0500720c */ /* 0x040fe20003f86270 */
[----:B------:R-:W-:Y:S01]  /*4890*/  FMUL.FTZ R14, R14, c[0x0][0x2ec] ;  /* 0x0000bb000e0e7a20 */ /* 0x000fe20000410000 */
[----:B------:R-:W-:Y:S01]  /*48a0*/  ISETP.GE.AND P2, PT, R5, R234, PT ;  /* 0x000000ea0500720c */ /* 0x000fe20003f46270 */
[----:B------:R-:W-:Y:S01]  /*48b0*/  FMUL.FTZ R13, R13, c[0x0][0x2ec] ;  /* 0x0000bb000d0d7a20 */ /* 0x000fe20000410000 */
[C---:B------:R-:W-:Y:S01]  /*48c0*/  ISETP.GE.AND P1, PT, R5.reuse, R233, PT ;  /* 0x000000e90500720c */ /* 0x040fe20003f26270 */
[----:B------:R-:W1:Y:S01]  /*48d0*/  MUFU.TANH R6, R14 ;  /* 0x0000000e00067308 */ /* 0x000e620000002400 */
[----:B------:R-:W-:Y:S01]  /*48e0*/  ISETP.GE.AND P6, PT, R5, R232, PT ;  /* 0x000000e80500720c */ /* 0x000fe20003fc6270 */
[----:B------:R-:W-:Y:S01]  /*48f0*/  FMUL.FTZ R15, R15, c[0x0][0x2ec] ;  /* 0x0000bb000f0f7a20 */ /* 0x000fe20000410000 */
[----:B------:R-:W-:-:S02]  /*4900*/  ISETP.LT.OR P4, PT, R5, R231, P4 ;  /* 0x000000e70500720c */ /* 0x000fc40002781670 */
[C---:B------:R-:W-:Y:S02]  /*4910*/  ISETP.LT.OR P2, PT, R5.reuse, R230, P2 ;  /* 0x000000e60500720c */ /* 0x040fe40001741670 */
[CC--:B------:R-:W-:Y:S01]  /*4920*/  ISETP.LT.OR P1, PT, R5.reuse, R229.reuse, P1 ;  /* 0x000000e50500720c */ /* 0x0c0fe20000f21670 */
[----:B------:R-:W-:Y:S01]  /*4930*/  MUFU.TANH R13, R13 ;  /* 0x0000000d000d7308 */ /* 0x000fe20000002400 */
[----:B------:R-:W-:Y:S01]  /*4940*/  ISETP.LT.OR P6, PT, R5, R228, P6 ;  /* 0x000000e40500720c */ /* 0x000fe200037c1670 */
[----:B------:R-:W-:Y:S01]  /*4950*/  FMUL.FTZ R5, R11, c[0x0][0x2ec] ;  /* 0x0000bb000b057a20 */ /* 0x000fe20000410000 */
[----:B------:R-:W-:Y:S01]  /*4960*/  FSEL R76, R76, -INF , !P4 ;  /* 0xff8000004c4c7808 */ /* 0x000fe20006000000 */
[----:B------:R-:W-:Y:S01]  /*4970*/  HMMA.16816.F32.BF16 R8, R60, R38, R44 ;  /* 0x000000263c08723c */ /* 0x000fe2000004182c */
[C---:B------:R-:W-:Y:S02]  /*4980*/  ISETP.GE.AND P4, PT, R3.reuse, R232, PT ;  /* 0x000000e80300720c */ /* 0x040fe40003f86270 */
[C---:B------:R-:W-:Y:S01]  /*4990*/  ISETP.LT.OR P3, PT, R3.reuse, R230, P3 ;  /* 0x000000e60300720c */ /* 0x040fe20001f61670 */
[----:B------:R3:W5:Y:S01]  /*49a0*/  MUFU.TANH R20, R5 ;  /* 0x0000000500147308 */ /* 0x0007620000002400 */
[----:B------:R-:W-:-:S02]  /*49b0*/  ISETP.LT.OR P0, PT, R3, R229, P0 ;  /* 0x000000e50300720c */ /* 0x000fc40000701670 */
[----:B------:R-:W-:Y:S02]  /*49c0*/  ISETP.LT.OR P4, PT, R3, R228, P4 ;  /* 0x000000e40300720c */ /* 0x000fe40002781670 */
[----:B------:R-:W-:Y:S02]  /*49d0*/  IADD3 R3, R2, 0x18, RZ ;  /* 0x0000001802037810 */ /* 0x000fe40007ffe0ff */
[----:B--2---:R-:W-:Y:S02]  /*49e0*/  FSEL R21, R21, -INF , !P0 ;  /* 0xff80000015157808 */ /* 0x004fe40004000000 */
[----:B------:R-:W-:Y:S02]  /*49f0*/  ISETP.GE.AND P0, PT, R3, R234, PT ;  /* 0x000000ea0300720c */ /* 0x000fe40003f06270 */
[----:B------:R-:W-:Y:S02]  /*4a00*/  FSEL R44, R40, -INF , !P2 ;  /* 0xff800000282c7808 */ /* 0x000fe40005000000 */
[----:B------:R-:W-:-:S02]  /*4a10*/  FSEL R19, R19, -INF , !P6 ;  /* 0xff80000013137808 */ /* 0x000fc40007000000 */
[----:B------:R-:W-:Y:S01]  /*4a20*/  FSEL R119, R34, -INF , !P5 ;  /* 0xff80000022777808 */ /* 0x000fe20006800000 */
[----:B---3--:R-:W-:Y:S01]  /*4a30*/  FMUL.FTZ R5, R12, c[0x0][0x2ec] ;  /* 0x0000bb000c057a20 */ /* 0x008fe20000410000 */
[----:B----4-:R-:W-:Y:S02]  /*4a40*/  FSEL R139, R26, -INF , !P3 ;  /* 0xff8000001a8b7808 */ /* 0x010fe40005800000 */
[----:B------:R-:W-:Y:S01]  /*4a50*/  ISETP.LT.OR P0, PT, R3, R230, P0 ;  /* 0x000000e60300720c */ /* 0x000fe20000701670 */
[----:B------:R2:W3:Y:S01]  /*4a60*/  MUFU.TANH R12, R5 ;  /* 0x00000005000c7308 */ /* 0x0004e20000002400 */
[----:B------:R-:W-:Y:S01]  /*4a70*/  FMUL.FTZ R8, R8, c[0x0][0x2ec] ;  /* 0x0000bb0008087a20 */ /* 0x000fe20000410000 */
[----:B------:R-:W-:Y:S01]  /*4a80*/  FSEL R16, R35, -INF , !P1 ;  /* 0xff80000023107808 */ /* 0x000fe20004800000 */
[----:B------:R-:W-:Y:S01]  /*4a90*/  FMUL.FTZ R9, R9, c[0x0][0x2ec] ;  /* 0x0000bb0009097a20 */ /* 0x000fe20000410000 */
[----:B------:R-:W-:Y:S01]  /*4aa0*/  ISETP.GE.AND P1, PT, R3, R235, PT ;  /* 0x000000eb0300720c */ /* 0x000fe20003f26270 */
[----:B------:R-:W-:Y:S01]  /*4ab0*/  FMUL.FTZ R10, R10, c[0x0][0x2ec] ;  /* 0x0000bb000a0a7a20 */ /* 0x000fe20000410000 */
[----:B-1----:R-:W-:Y:S01]  /*4ac0*/  FSEL R132, R6, -INF , !P0 ;  /* 0xff80000006847808 */ /* 0x002fe20004000000 */
[----:B------:R-:W-:Y:S01]  /*4ad0*/  FMUL.FTZ R11, R11, c[0x0][0x2ec] ;  /* 0x0000bb000b0b7a20 */ /* 0x000fe20000410000 */
[----:B------:R-:W1:Y:S01]  /*4ae0*/  MUFU.TANH R8, R8 ;  /* 0x0000000800087308 */ /* 0x000e620000002400 */
[----:B------:R-:W-:-:S02]  /*4af0*/  PLOP3.LUT P0, PT, PT, PT, UP0, 0x80, 0x0 ;  /* 0x000000000000781c */ /* 0x000fc40003f0f008 */
[----:B------:R-:W-:Y:S02]  /*4b00*/  ISETP.LT.OR P1, PT, R3, R231, P1 ;  /* 0x000000e70300720c */ /* 0x000fe40000f21670 */
[----:B------:R-:W-:Y:S02]  /*4b10*/  FSEL R28, R7, -INF , !P4 ;  /* 0xff800000071c7808 */ /* 0x000fe40006000000 */
[----:B------:R-:W-:Y:S01]  /*4b20*/  ISETP.GE.AND P4, PT, R3, R233, PT ;  /* 0x000000e90300720c */ /* 0x000fe20003f86270 */
[----:B------:R-:W-:Y:S01]  /*4b30*/  MUFU.TANH R9, R9 ;  /* 0x0000000900097308 */ /* 0x000fe20000002400 */
[C---:B--2---:R-:W-:Y:S02]  /*4b40*/  IADD3 R5, R2.reuse, 0x11, RZ ;  /* 0x0000001102057810 */ /* 0x044fe40007ffe0ff */
[----:B------:R-:W-:Y:S02]  /*4b50*/  IADD3 R2, R2, 0x19, RZ ;  /* 0x0000001902027810 */ /* 0x000fe40007ffe0ff */
[----:B------:R-:W-:-:S02]  /*4b60*/  ISETP.GE.AND P2, PT, R5, R235, PT ;  /* 0x000000eb0500720c */ /* 0x000fc40003f46270 */
[C---:B------:R-:W-:Y:S01]  /*4b70*/  ISETP.GE.AND P6, PT, R5.reuse, R234, PT ;  /* 0x000000ea0500720c */ /* 0x040fe20003fc6270 */
[----:B------:R-:W2:Y:S01]  /*4b80*/  MUFU.TANH R10, R10 ;  /* 0x0000000a000a7308 */ /* 0x000ea20000002400 */
[C---:B------:R-:W-:Y:S02]  /*4b90*/  ISETP.GE.AND P5, PT, R5.reuse, R233, PT ;  /* 0x000000e90500720c */ /* 0x040fe40003fa6270 */
[C---:B------:R-:W-:Y:S02]  /*4ba0*/  ISETP.GE.AND P3, PT, R5.reuse, R232, PT ;  /* 0x000000e80500720c */ /* 0x040fe40003f66270 */
[C---:B------:R-:W-:Y:S02]  /*4bb0*/  ISETP.LT.OR P2, PT, R5.reuse, R231, P2 ;  /* 0x000000e70500720c */ /* 0x040fe40001741670 */
[C---:B------:R-:W-:Y:S01]  /*4bc0*/  ISETP.LT.OR P6, PT, R5.reuse, R230, P6 ;  /* 0x000000e60500720c */ /* 0x040fe200037c1670 */
[----:B------:R-:W-:Y:S01]  /*4bd0*/  MUFU.TANH R11, R11 ;  /* 0x0000000b000b7308 */ /* 0x000fe20000002400 */
[----:B------:R-:W-:-:S02]  /*4be0*/  ISETP.LT.OR P5, PT, R5, R229, P5 ;  /* 0x000000e50500720c */ /* 0x000fc40002fa1670 */
[----:B------:R-:W-:Y:S02]  /*4bf0*/  ISETP.LT.OR P3, PT, R5, R228, P3 ;  /* 0x000000e40500720c */ /* 0x000fe40001f61670 */
[----:B------:R-:W-:Y:S02]  /*4c00*/  FSEL R118, R27, -INF , !P2 ;  /* 0xff8000001b767808 */ /* 0x000fe40005000000 */
[----:B------:R-:W-:Y:S01]  /*4c10*/  FSEL R138, R33, -INF , !P6 ;  /* 0xff800000218a7808 */ /* 0x000fe20007000000 */
[----:B------:R1:W4:Y:S01]  /*4c20*/  MUFU.TANH R5, R15 ;  /* 0x0000000f00057308 */ /* 0x0003220000002400 */
[----:B------:R-:W-:Y:S02]  /*4c30*/  FSEL R14, R25, -INF , !P5 ;  /* 0xff800000190e7808 */ /* 0x000fe40006800000 */
[----:B-----5:R-:W-:Y:S02]  /*4c40*/  FSEL R27, R20, -INF , !P3 ;  /* 0xff800000141b7808 */ /* 0x020fe40005800000 */
[----:B---3--:R-:W-:-:S02]  /*4c50*/  FSEL R117, R12, -INF , !P1 ;  /* 0xff8000000c757808 */ /* 0x008fc40004800000 */
[C---:B------:R-:W-:Y:S02]  /*4c60*/  ISETP.GE.AND P2, PT, R3.reuse, R232, PT ;  /* 0x000000e80300720c */ /* 0x040fe40003f46270 */
[C---:B------:R-:W-:Y:S02]  /*4c70*/  ISETP.GE.AND P6, PT, R2.reuse, R235, PT ;  /* 0x000000eb0200720c */ /* 0x040fe40003fc6270 */
[C---:B------:R-:W-:Y:S02]  /*4c80*/  ISETP.GE.AND P5, PT, R2.reuse, R234, PT ;  /* 0x000000ea0200720c */ /* 0x040fe40003fa6270 */
[C---:B------:R-:W-:Y:S02]  /*4c90*/  ISETP.GE.AND P3, PT, R2.reuse, R233, PT ;  /* 0x000000e90200720c */ /* 0x040fe40003f66270 */
[----:B------:R-:W-:Y:S02]  /*4ca0*/  ISETP.GE.AND P1, PT, R2, R232, PT ;  /* 0x000000e80200720c */ /* 0x000fe40003f26270 */
[----:B------:R-:W-:-:S02]  /*4cb0*/  ISETP.LT.OR P4, PT, R3, R229, P4 ;  /* 0x000000e50300720c */ /* 0x000fc40002781670 */
[----:B------:R-:W-:Y:S02]  /*4cc0*/  ISETP.LT.OR P2, PT, R3, R228, P2 ;  /* 0x000000e40300720c */ /* 0x000fe40001741670 */
[C---:B------:R-:W-:Y:S02]  /*4cd0*/  ISETP.LT.OR P6, PT, R2.reuse, R231, P6 ;  /* 0x000000e70200720c */ /* 0x040fe400037c1670 */
[C---:B------:R-:W-:Y:S02]  /*4ce0*/  ISETP.LT.OR P5, PT, R2.reuse, R230, P5 ;  /* 0x000000e60200720c */ /* 0x040fe40002fa1670 */
[C---:B------:R-:W-:Y:S02]  /*4cf0*/  ISETP.LT.OR P3, PT, R2.reuse, R229, P3 ;  /* 0x000000e50200720c */ /* 0x040fe40001f61670 */
[----:B------:R-:W-:Y:S02]  /*4d00*/  ISETP.LT.OR P1, PT, R2, R228, P1 ;  /* 0x000000e40200720c */ /* 0x000fe40000f21670 */
[----:B------:R-:W-:-:S02]  /*4d10*/  LOP3.LUT R2, R120, R121, RZ, 0xfc, !PT ;  /* 0x0000007978027212 */ /* 0x000fc400078efcff */
[----:B-1----:R-:W-:Y:S02]  /*4d20*/  FSEL R15, R8, -INF , !P4 ;  /* 0xff800000080f7808 */ /* 0x002fe40006000000 */
[----:B--2---:R-:W-:Y:S02]  /*4d30*/  FSEL R26, R10, -INF , !P2 ;  /* 0xff8000000a1a7808 */ /* 0x004fe40005000000 */
[----:B------:R-:W-:Y:S02]  /*4d40*/  FSEL R116, R13, -INF , !P6 ;  /* 0xff8000000d747808 */ /* 0x000fe40007000000 */
[----:B----4-:R-:W-:Y:S02]  /*4d50*/  FSEL R133, R5, -INF , !P5 ;  /* 0xff80000005857808 */ /* 0x010fe40006800000 */
[----:B------:R-:W-:Y:S02]  /*4d60*/  FSEL R20, R9, -INF , !P3 ;  /* 0xff80000009147808 */ /* 0x000fe40005800000 */
[----:B------:R-:W-:Y:S01]  /*4d70*/  FSEL R25, R11, -INF , !P1 ;  /* 0xff8000000b197808 */ /* 0x000fe20004800000 */
        /* <DEDUP_REMOVED lines=41> */
.L_x_2144:
[----:B------:R-:W-:Y:S05]  /*5010*/  BSYNC B0 ;  /* 0x0000000000007941 */ /* 0x000fea0003800000 */
.L_x_2143:
[----:B------:R-:W0:Y:S02]  /*5020*/  LDGDEPBAR ;  /* 0x00000000000079af */ /* 0x000e240000000000 */
.L_x_2142:
        /* <DEDUP_REMOVED lines=51> */
[----:B------:R-:W-:Y:S01]  /*5360*/  LDSM.16.MT88.4 R12, [R218+0xa800] ;  /* 0x00a80000da0c783b */ /* 0x000fe20000004200 */
[----:B--2---:R-:W-:Y:S01]  /*5370*/  F2FP.BF16.PACK_AB R124, R243, R241 ;  /* 0x000000f1f37c723e */ /* 0x004fe200000010ff */
[----:B---3--:R-:W-:-:S05]  /*5380*/  FMUL.FTZ R6, R137, c[0x0][0x23c] ;  /* 0x00008f0089067a20 */ /* 0x008fca0000410000 */
[----:B------:R2:W-:Y:S01]  /*5390*/  MUFU.EX2 R242, R9 ;  /* 0x0000000900f27308 */ /* 0x0005e20000000800 */
[----:B------:R-:W-:Y:S01]  /*53a0*/  FSEL R2, R6, RZ, P1 ;  /* 0x000000ff06027208 */ /* 0x000fe20000800000 */
[----:B-1----:R-:W-:-:S04]  /*53b0*/  FFMA.FTZ R5, R16, c[0x0][0x23c], -R3 ;  /* 0x00008f0010057a23 */ /* 0x002fc80000010803 */
[--C-:B------:R-:W-:Y:S02]  /*53c0*/  FFMA.FTZ R0, R24, c[0x0][0x23c], -R2.reuse ;  /* 0x00008f0018007a23 */ /* 0x100fe40000010802 */
[----:B------:R-:W-:Y:S01]  /*53d0*/  FFMA.FTZ R3, R20, c[0x0][0x23c], -R3 ;  /* 0x00008f0014037a23 */ /* 0x000fe20000010803 */
[----:B------:R-:W1:Y:S01]  /*53e0*/  MUFU.EX2 R248, R5 ;  /* 0x0000000500f87308 */ /* 0x000e620000000800 */
[--C-:B------:R-:W-:Y:S02]  /*53f0*/  FFMA.FTZ R4, R32, c[0x0][0x23c], -R2.reuse ;  /* 0x00008f0020047a23 */ /* 0x100fe40000010802 */
[--C-:B--2---:R-:W-:Y:S01]  /*5400*/  FFMA.FTZ R9, R28, c[0x0][0x23c], -R2.reuse ;  /* 0x00008f001c097a23 */ /* 0x104fe20000010802 */
[----:B------:R-:W2:Y:S04]  /*5410*/  LDSM.16.MT88.4 R32, [R215+0xa000] ;  /* 0x00a00000d720783b */ /* 0x000ea80000004200 */
[----:B------:R3:W-:Y:S01]  /*5420*/  MUFU.EX2 R237, R0 ;  /* 0x0000000000ed7308 */ /* 0x0007e20000000800 */
[----:B------:R-:W-:Y:S07]  /*5430*/  LDSM.16.MT88.4 R28, [R217+0xb800] ;  /* 0x00b80000d91c783b */ /* 0x000fee0000004200 */
[----:B------:R-:W-:Y:S01]  /*5440*/  MUFU.EX2 R209, R9 ;  /* 0x0000000900d17308 */ /* 0x000fe20000000800 */
[----:B-1----:R-:W-:Y:S01]  /*5450*/  F2FP.BF16.PACK_AB R6, R248, R245 ;  /* 0x000000f5f806723e */ /* 0x002fe200000010ff */
[----:B---3--:R-:W-:-:S06]  /*5460*/  FFMA.FTZ R0, R23, c[0x0][0x23c], -R2 ;  /* 0x00008f0017007a23 */ /* 0x008fcc0000010802 */
[----:B------:R-:W1:Y:S01]  /*5470*/  MUFU.EX2 R240, R3 ;  /* 0x0000000300f07308 */ /* 0x000e620000000800 */
[----:B------:R-:W-:Y:S07]  /*5480*/  LDSM.16.MT88.4 R20, [R217+0xa800] ;  /* 0x00a80000d914783b */ /* 0x000fee0000004200 */
[----:B------:R3:W-:Y:S08]  /*5490*/  MUFU.EX2 R238, R0 ;  /* 0x0000000000ee7308 */ /* 0x0007f00000000800 */
[----:B------:R4:W5:Y:S01]  /*54a0*/  MUFU.EX2 R239, R4 ;  /* 0x0000000400ef7308 */ /* 0x0009620000000800 */
[----:B-1----:R-:W-:Y:S01]  /*54b0*/  F2FP.BF16.PACK_AB R126, R240, R242 ;  /* 0x000000f2f07e723e */ /* 0x002fe200000010ff */
[----:B---3--:R-:W-:-:S02]  /*54c0*/  FFMA.FTZ R0, R19, c[0x0][0x23c], -R2 ;  /* 0x00008f0013007a23 */ /* 0x008fc40000010802 */
[----:B------:R-:W1:Y:S04]  /*54d0*/  LDSM.16.MT88.4 R16, [R215+0xb000] ;  /* 0x00b00000d710783b */ /* 0x000e680000004200 */
[----:B------:R3:W2:Y:S01]  /*54e0*/  MUFU.EX2 R244, R0 ;  /* 0x0000000000f47308 */ /* 0x0006a20000000800 */
[----:B----4-:R-:W-:Y:S02]  /*54f0*/  F2FP.BF16.PACK_AB R4, R246, R247 ;  /* 0x000000f7f604723e */ /* 0x010fe400000010ff */
[----:B-----5:R-:W-:Y:S02]  /*5500*/  F2FP.BF16.PACK_AB R5, R237, R239 ;  /* 0x000000efed05723e */ /* 0x020fe400000010ff */
[----:B---3--:R-:W-:Y:S02]  /*5510*/  FMNMX.FTZ R0, R77, R79, !PT ;  /* 0x0000004f4d007209 */ /* 0x008fe40007810000 */
[----:B--2---:R-:W-:-:S02]  /*5520*/  F2FP.BF16.PACK_AB R7, R244, R238 ;  /* 0x000000eef407723e */ /* 0x004fc400000010ff */
        /* <DEDUP_REMOVED lines=8> */
[----:B-1----:R-:W-:Y:S01]  /*55b0*/  HMMA.16816.F32.BF16 R108, R4, R18, RZ ;  /* 0x00000012046c723c */ /* 0x002fe200000418ff */
        /* <DEDUP_REMOVED lines=85> */
[--C-:B-1----:R-:W-:Y:S01]  /*5b10*/  FFMA.FTZ R3, R117, c[0x0][0x23c], -R2.reuse ;  /* 0x00008f0075037a23 */ /* 0x102fe20000010802 */
[----:B--2---:R-:W-:Y:S01]  /*5b20*/  F2FP.BF16.PACK_AB R128, R199, R200 ;  /* 0x000000c8c780723e */ /* 0x004fe200000010ff */
        /* <DEDUP_REMOVED lines=29> */
[----:B-1----:R-:W-:-:S02]  /*5d00*/  FADD.FTZ R2, R247, R246 ;  /* 0x000000f6f7027221 */ /* 0x002fc40000010000 */
        /* <DEDUP_REMOVED lines=34> */
[----:B------:R1:W-:Y:S06]  /*5f30*/  STL [R1], R251 ;  /* 0x000000fb01007387 */ /* 0x0003ec0000100800 */
        /* <DEDUP_REMOVED lines=58> */
[C---:B------:R-:W-:Y:S01]  /*62e0*/  ISETP.GE.AND P0, PT, R0.reuse, R233, PT ;  /* 0x000000e90000720c */ /* 0x040fe20003f06270 */
[----:B------:R-:W-:Y:S01]  /*62f0*/  @P2 STS.128 [R227+0xb800], RZ ;  /* 0x00b800ffe3002388 */ /* 0x000fe20000000c00 */
[C---:B------:R-:W-:Y:S02]  /*6300*/  ISETP.LT.OR P4, PT, R0.reuse, R231, P4 ;  /* 0x000000e70000720c */ /* 0x040fe40002781670 */
[C---:B------:R-:W-:Y:S01]  /*6310*/  ISETP.LT.OR P1, PT, R0.reuse, R230, P1 ;  /* 0x000000e60000720c */ /* 0x040fe20000f21670 */
[----:B------:R-:W-:Y:S01]  /*6320*/  @!PT LDS RZ, [RZ] ;  /* 0x00000000fffff984 */ /* 0x000fe20000000800 */
[----:B------:R-:W-:Y:S01]  /*6330*/  @!PT LDS RZ, [RZ] ;  /* 0x00000000fffff984 */ /* 0x000fe20000000800 */
[----:B------:R-:W-:Y:S01]  /*6340*/  @!PT LDS RZ, [RZ] ;  /* 0x00000000fffff984 */ /* 0x000fe20000000800 */
[----:B------:R2:W-:Y:S01]  /*6350*/  @!P2 LDGSTS.E.BYPASS.LTC128B.128 [R227+0xb800], [R4.64+0x80] ;  /* 0x0b80008004e3afae */ /* 0x0005e2000b901d50 */
[----:B------:R-:W-:-:S02]  /*6360*/  ISETP.LT.OR P0, PT, R0, R229, P0 ;  /* 0x000000e50000720c */ /* 0x000fc40000701670 */
[C---:B------:R-:W-:Y:S01]  /*6370*/  IADD3 R2, R0.reuse, 0x1, RZ ;  /* 0x0000000100027810 */ /* 0x040fe20007ffe0ff */
[----:B------:R-:W-:Y:S01]  /*6380*/  LDSM.16.M88.4 R20, [R212+0x8800] ;  /* 0x00880000d414783b */ /* 0x000fe20000000200 */
[----:B------:R-:W-:Y:S02]  /*6390*/  ISETP.GE.AND P6, PT, R0, R232, PT ;  /* 0x000000e80000720c */ /* 0x000fe40003fc6270 */
[----:B------:R-:W-:Y:S01]  /*63a0*/  ISETP.GE.AND P5, PT, R2, R235, PT ;  /* 0x000000eb0200720c */ /* 0x000fe20003fa6270 */
[----:B------:R-:W-:Y:S01]  /*63b0*/  LDSM.16.M88.4 R16, [R212+0x8000] ;  /* 0x00800000d410783b */ /* 0x000fe20000000200 */
[----:B------:R-:W-:Y:S02]  /*63c0*/  ISETP.LT.OR P6, PT, R0, R228, P6 ;  /* 0x000000e40000720c */ /* 0x000fe400037c1670 */
[----:B------:R-:W-:Y:S01]  /*63d0*/  ISETP.LT.OR P5, PT, R2, R231, P5 ;  /* 0x000000e70200720c */ /* 0x000fe20002fa1670 */
[----:B------:R-:W-:Y:S04]  /*63e0*/  LDSM.16.M88.4 R12, [R216+0x2000] ;  /* 0x00200000d80c783b */ /* 0x000fe80000000200 */
[----:B------:R-:W-:Y:S04]  /*63f0*/  LDSM.16.M88.4 R32, [R226] ;  /* 0x00000000e220783b */ /* 0x000fe80000000200 */
[----:B-1----:R-:W1:Y:S04]  /*6400*/  LDSM.16.M88.4 R8, [R214] ;  /* 0x00000000d608783b */ /* 0x002e680000000200 */
[----:B------:R-:W-:Y:S04]  /*6410*/  LDSM.16.M88.4 R140, [R223] ;  /* 0x00000000df8c783b */ /* 0x000fe80000000200 */
[----:B--2---:R-:W2:Y:S04]  /*6420*/  LDSM.16.M88.4 R4, [R214+0x2000] ;  /* 0x00200000d604783b */ /* 0x004ea80000000200 */
[----:B------:R-:W-:Y:S04]  /*6430*/  LDSM.16.M88.4 R24, [R221+0x8800] ;  /* 0x00880000dd18783b */ /* 0x000fe80000000200 */
[----:B------:R-:W-:Y:S04]  /*6440*/  LDSM.16.M88.4 R28, [R221+0x8000] ;  /* 0x00800000dd1c783b */ /* 0x000fe80000000200 */
[----:B------:R-:W0:Y:S01]  /*6450*/  LDGDEPBAR ;  /* 0x00000000000079af */ /* 0x000e220000000000 */
[----:B-1----:R-:W-:Y:S08]  /*6460*/  HMMA.16816.F32.BF16 R204, R8, R16, RZ ;  /* 0x0000001008cc723c */ /* 0x002ff000000418ff */
[C---:B--2---:R-:W-:Y:S08]  /*6470*/  HMMA.16816.F32.BF16 R176, R4.reuse, R20, RZ ;  /* 0x0000001404b0723c */ /* 0x044ff000000418ff */
[C---:B------:R-:W-:Y:S08]  /*6480*/  HMMA.16816.F32.BF16 R180, R4.reuse, R16, RZ ;  /* 0x0000001004b4723c */ /* 0x040ff000000418ff */
[-C--:B------:R-:W-:Y:S08]  /*6490*/  HMMA.16816.F32.BF16 R192, R4, R18.reuse, RZ ;  /* 0x0000001204c0723c */ /* 0x080ff000000418ff */
[----:B------:R-:W-:Y:S01]  /*64a0*/  HMMA.16816.F32.BF16 R200, R8, R18, RZ ;  /* 0x0000001208c8723c */ /* 0x000fe200000418ff */
[----:B------:R-:W1:Y:S07]  /*64b0*/  LDSM.16.M88.4 R16, [R216] ;  /* 0x00000000d810783b */ /* 0x000e6e0000000200 */
[----:B------:R-:W-:Y:S01]  /*64c0*/  HMMA.16816.F32.BF16 R184, R4, R22, RZ ;  /* 0x0000001604b8723c */ /* 0x000fe200000418ff */
[----:B------:R-:W2:Y:S07]  /*64d0*/  LDSM.16.M88.4 R4, [R222+0x2000] ;  /* 0x00200000de04783b */ /* 0x000eae0000000200 */
[C---:B------:R-:W-:Y:S08]  /*64e0*/  HMMA.16816.F32.BF16 R196, R8.reuse, R20, RZ ;  /* 0x0000001408c4723c */ /* 0x040ff000000418ff */
[----:B------:R-:W-:Y:S01]  /*64f0*/  HMMA.16816.F32.BF16 R188, R8, R22, RZ ;  /* 0x0000001608bc723c */ /* 0x000fe200000418ff */
[----:B------:R-:W3:Y:S07]  /*6500*/  LDSM.16.M88.4 R8, [R222] ;  /* 0x00000000de08783b */ /* 0x000eee0000000200 */
        /* <DEDUP_REMOVED lines=9> */
[----:B------:R-:W-:Y:S04]  /*65a0*/  LDSM.16.M88.4 R32, [R219+0x800] ;  /* 0x00080000db20783b */ /* 0x000fe80000000200 */
[----:B------:R-:W-:Y:S03]  /*65b0*/  LDSM.16.M88.4 R16, [R220] ;  /* 0x00000000dc10783b */ /* 0x000fe60000000200 */
[C---:B--2---:R-:W-:Y:S01]  /*65c0*/  HMMA.16816.F32.BF16 R196, R4.reuse, R24, R20 ;  /* 0x0000001804c4723c */ /* 0x044fe20000041814 */
[----:B------:R-:W1:Y:S07]  /*65d0*/  LDSM.16.M88.4 R20, [R219] ;  /* 0x00000000db14783b */ /* 0x000e6e0000000200 */
[C---:B------:R-:W-:Y:S08]  /*65e0*/  HMMA.16816.F32.BF16 R200, R4.reuse, R28, R180 ;  /* 0x0000001c04c8723c */ /* 0x040ff000000418b4 */
[C---:B------:R-:W-:Y:S08]  /*65f0*/  HMMA.16816.F32.BF16 R188, R4.reuse, R30, R176 ;  /* 0x0000001e04bc723c */ /* 0x040ff000000418b0 */
[----:B------:R-:W-:Y:S01]  /*6600*/  HMMA.16816.F32.BF16 R180, R4, R26, R184 ;  /* 0x0000001a04b4723c */ /* 0x000fe200000418b8 */
[----:B------:R-:W-:Y:S07]  /*6610*/  LDSM.16.M88.4 R4, [R214+0x6000] ;  /* 0x00600000d604783b */ /* 0x000fee0000000200 */
[C---:B---3--:R-:W-:Y:S08]  /*6620*/  HMMA.16816.F32.BF16 R176, R8.reuse, R28, R204 ;  /* 0x0000001c08b0723c */ /* 0x048ff000000418cc */
        /* <DEDUP_REMOVED lines=8> */
[----:B------:R-:W1:Y:S07]  /*66b0*/  LDSM.16.M88.4 R12, [R214+0x4000] ;  /* 0x00400000d60c783b */ /* 0x000e6e0000000200 */
[C---:B------:R-:W-:Y:S01]  /*66c0*/  HMMA.16816.F32.BF16 R180, R16.reuse, R22, R28 ;  /* 0x0000001610b4723c */ /* 0x040fe2000004181c */
[----:B------:R-:W3:Y:S07]  /*66d0*/  LDSM.16.M88.4 R28, [R212+0x9800] ;  /* 0x00980000d41c783b */ /* 0x000eee0000000200 */
[C---:B------:R-:W-:Y:S01]  /*66e0*/  HMMA.16816.F32.BF16 R184, R16.reuse, R20, R176 ;  /* 0x0000001410b8723c */ /* 0x040fe200000418b0 */
[----:B------:R-:W-:Y:S04]  /*66f0*/  LDSM.16.M88.4 R176, [R225] ;  /* 0x00000000e1b0783b */ /* 0x000fe80000000200 */
[----:B------:R-:W-:Y:S03]  /*6700*/  LDSM.16.M88.4 R20, [R216+0x6000] ;  /* 0x00600000d814783b */ /* 0x000fe60000000200 */
[C---:B------:R-:W-:Y:S08]  /*6710*/  HMMA.16816.F32.BF16 R140, R16.reuse, R32, R140 ;  /* 0x00000020108c723c */ /* 0x040ff0000004188c */
[----:B------:R-:W-:Y:S01]  /*6720*/  HMMA.16816.F32.BF16 R188, R16, R34, R24 ;  /* 0x0000002210bc723c */ /* 0x000fe20000041818 */
[----:B------:R-:W4:Y:S07]  /*6730*/  LDSM.16.M88.4 R24, [R216+0x4000] ;  /* 0x00400000d818783b */ /* 0x000f2e0000000200 */
[-C--:B--2---:R-:W-:Y:S08]  /*6740*/  HMMA.16816.F32.BF16 R32, R4, R8.reuse, R200 ;  /* 0x000000080420723c */ /* 0x084ff000000418c8 */
[----:B-1----:R-:W-:Y:S08]  /*6750*/  HMMA.16816.F32.BF16 R16, R12, R8, R184 ;  /* 0x000000080c10723c */ /* 0x002ff000000418b8 */
[C---:B---3--:R-:W-:Y:S08]  /*6760*/  HMMA.16816.F32.BF16 R208, R4.reuse, R30, R192 ;  /* 0x0000001e04d0723c */ /* 0x048ff000000418c0 */
[-C--:B------:R-:W-:Y:S08]  /*6770*/  HMMA.16816.F32.BF16 R236, R4, R10.reuse, R204 ;  /* 0x0000000a04ec723c */ /* 0x080ff000000418cc */
[C---:B------:R-:W-:Y:S01]  /*6780*/  HMMA.16816.F32.BF16 R192, R12.reuse, R10, R180 ;  /* 0x0000000a0cc0723c */ /* 0x040fe200000418b4 */
[----:B------:R-:W-:Y:S07]  /*6790*/  LDSM.16.M88.4 R8, [R222+0x4000] ;  /* 0x00400000de08783b */ /* 0x000fee0000000200 */
[----:B------:R-:W-:Y:S01]  /*67a0*/  HMMA.16816.F32.BF16 R200, R12, R28, R140 ;  /* 0x0000001c0cc8723c */ /* 0x000fe2000004188c */
[----:B------:R-:W1:Y:S07]  /*67b0*/  LDSM.16.M88.4 R140, [R221+0x9000] ;  /* 0x00900000dd8c783b */ /* 0x000e6e0000000200 */
[----:B----4-:R-:W-:Y:S08]  /*67c0*/  HMMA.16816.F32.BF16 R16, R24, R176, R16 ;  /* 0x000000b01810723c */ /* 0x010ff00000041810 */
[----:B------:R-:W-:Y:S01]  /*67d0*/  HMMA.16816.F32.BF16 R204, R4, R28, R196 ;  /* 0x0000001c04cc723c */ /* 0x000fe200000418c4 */
[----:B------:R-:W2:Y:S07]  /*67e0*/  LDSM.16.M88.4 R4, [R222+0x6000] ;  /* 0x00600000de04783b */ /* 0x000eae0000000200 */
[----:B------:R-:W-:Y:S01]  /*67f0*/  HMMA.16816.F32.BF16 R180, R20, R176, R32 ;  /* 0x000000b014b4723c */ /* 0x000fe20000041820 */
[----:B------:R-:W-:Y:S07]  /*6800*/  LDSM.16.M88.4 R32, [R219+0x1000] ;  /* 0x00100000db20783b */ /* 0x000fee0000000200 */
[----:B------:R-:W-:Y:S01]  /*6810*/  HMMA.16816.F32.BF16 R196, R12, R30, R188 ;  /* 0x0000001e0cc4723c */ /* 0x000fe200000418bc */
[----:B------:R-:W3:Y:S04]  /*6820*/  LDSM.16.M88.4 R12, [R220+0x4000] ;  /* 0x00400000dc0c783b */ /* 0x000ee80000000200 */
[----:B------:R-:W4:Y:S03]  /*6830*/  LDSM.16.M88.4 R28, [R224] ;  /* 0x00000000e01c783b */ /* 0x000f260000000200 */
[----:B------:R-:W-:Y:S08]  /*6840*/  HMMA.16816.F32.BF16 R188, R24, R178, R192 ;  /* 0x000000b218bc723c */ /* 0x000ff000000418c0 */
[-C--:B-1----:R-:W-:Y:S01]  /*6850*/  HMMA.16816.F32.BF16 R184, R8, R140.reuse, R16 ;  /* 0x0000008c08b8723c */ /* 0x082fe20000041810 */
[----:B------:R-:W1:Y:S07]  /*6860*/  LDSM.16.M88.4 R16, [R220+0x6000] ;  /* 0x00600000dc10783b */ /* 0x000e6e0000000200 */
[----:B--2---:R-:W-:Y:S11]  /*6870*/  HMMA.16816.F32.BF16 R180, R4, R140, R180 ;  /* 0x0000008c04b4723c */ /* 0x004ff600000418b4 */
[----:B------:R-:W-:Y:S05]  /*6880*/  @!UPT UIADD3 URZ, URZ, URZ, URZ ;  /* 0x0000003f3f3ff290 */ /* 0x000fea000fffe03f */
[----:B---3--:R-:W-:Y:S08]  /*6890*/  HMMA.16816.F32.BF16 R192, R12, R32, R184 ;  /* 0x000000200cc0723c */ /* 0x008ff000000418b8 */
[C---:B------:R-:W-:Y:S08]  /*68a0*/  HMMA.16816.F32.BF16 R184, R20.reuse, R178, R236 ;  /* 0x000000b214b8723c */ /* 0x040ff000000418ec */
[C---:B----4-:R-:W-:Y:S08]  /*68b0*/  HMMA.16816.F32.BF16 R204, R20.reuse, R28, R204 ;  /* 0x0000001c14cc723c */ /* 0x050ff000000418cc */
[----:B------:R-:W-:Y:S01]  /*68c0*/  HMMA.16816.F32.BF16 R208, R20, R30, R208 ;  /* 0x0000001e14d0723c */ /* 0x000fe200000418d0 */
[----:B------:R-:W2:Y:S01]  /*68d0*/  LDSM.16.M88.4 R20, [R221+0x9800] ;  /* 0x00980000dd14783b */ /* 0x000ea20000000200 */
[----:B------:R-:W-:-:S02]  /*68e0*/  FMUL.FTZ R194, R194, c[0x0][0x2ec] ;  /* 0x0000bb00c2c27a20 */ /* 0x000fc40000410000 */
[----:B------:R-:W-:Y:S02]  /*68f0*/  FMUL.FTZ R192, R192, c[0x0][0x2ec] ;  /* 0x0000bb00c0c07a20 */ /* 0x000fe40000410000 */
[----:B------:R-:W-:Y:S02]  /*6900*/  FMUL.FTZ R195, R195, c[0x0][0x2ec] ;  /* 0x0000bb00c3c37a20 */ /* 0x000fe40000410000 */
[----:B------:R-:W-:Y:S01]  /*6910*/  HMMA.16816.F32.BF16 R176, R8, R142, R188 ;  /* 0x0000008e08b0723c */ /* 0x000fe200000418bc */
[----:B------:R-:W-:Y:S01]  /*6920*/  MUFU.TANH R236, R192 ;  /* 0x000000c000ec7308 */ /* 0x000fe20000002400 */
[----:B------:R-:W-:-:S06]  /*6930*/  FMUL.FTZ R193, R193, c[0x0][0x2ec] ;  /* 0x0000bb00c1c17a20 */ /* 0x000fcc0000410000 */
[C---:B------:R-:W-:Y:S01]  /*6940*/  HMMA.16816.F32.BF16 R200, R24.reuse, R28, R200 ;  /* 0x0000001c18c8723c */ /* 0x040fe200000418c8 */
[----:B------:R-:W-:Y:S07]  /*6950*/  MUFU.TANH R194, R194 ;  /* 0x000000c200c27308 */ /* 0x000fee0000002400 */
[----:B------:R-:W-:Y:S01]  /*6960*/  HMMA.16816.F32.BF16 R188, R24, R30, R196 ;  /* 0x0000001e18bc723c */ /* 0x000fe200000418c4 */
[----:B------:R-:W3:Y:S01]  /*6970*/  LDSM.16.M88.4 R24, [R219+0x1800] ;  /* 0x00180000db18783b */ /* 0x000ee20000000200 */
[----:B------:R-:W-:Y:S01]  /*6980*/  MUFU.TANH R237, R193 ;  /* 0x000000c100ed7308 */ /* 0x000fe20000002400 */
[----:B------:R-:W-:-:S05]  /*6990*/  DEPBAR.LE SB0, 0x0 ;  /* 0x000080000000791a */ /* 0x000fca0000000000 */
[----:B------:R-:W-:Y:S02]  /*69a0*/  HMMA.16816.F32.BF16 R28, R4, R142, R184 ;  /* 0x0000008e041c723c */ /* 0x000fe400000418b8 */
[----:B------:R-:W-:Y:S06]  /*69b0*/  MUFU.TANH R195, R195 ;  /* 0x000000c300c37308 */ /* 0x000fec0000002400 */
[----:B------:R-:W-:Y:S08]  /*69c0*/  HMMA.16816.F32.BF16 R140, R12, R34, R176 ;  /* 0x000000220c8c723c */ /* 0x000ff000000418b0 */
[C---:B-1----:R-:W-:Y:S08]  /*69d0*/  HMMA.16816.F32.BF16 R180, R16.reuse, R32, R180 ;  /* 0x0000002010b4723c */ /* 0x042ff000000418b4 */
[----:B------:R-:W-:Y:S08]  /*69e0*/  HMMA.16816.F32.BF16 R176, R16, R34, R28 ;  /* 0x0000002210b0723c */ /* 0x000ff0000004181c */
[----:B--2---:R-:W-:Y:S01]  /*69f0*/  HMMA.16816.F32.BF16 R28, R8, R20, R200 ;  /* 0x00000014081c723c */ /* 0x004fe200000418c8 */
[----:B------:R-:W-:-:S02]  /*6a00*/  FMUL.FTZ R140, R140, c[0x0][0x2ec] ;  /* 0x0000bb008c8c7a20 */ /* 0x000fc40000410000 */
[----:B------:R-:W-:Y:S02]  /*6a10*/  FMUL.FTZ R142, R142, c[0x0][0x2ec] ;  /* 0x0000bb008e8e7a20 */ /* 0x000fe40000410000 */
[----:B------:R-:W-:Y:S01]  /*6a20*/  MUFU.TANH R185, R140 ;  /* 0x0000008c00b97308 */ /* 0x000fe20000002400 */
[----:B------:R-:W-:Y:S02]  /*6a30*/  FMUL.FTZ R141, R141, c[0x0][0x2ec] ;  /* 0x0000bb008d8d7a20 */ /* 0x000fe40000410000 */
[----:B------:R-:W-:Y:S01]  /*6a40*/  HMMA.16816.F32.BF16 R32, R4, R20, R204 ;  /* 0x000000140420723c */ /* 0x000fe200000418cc */
[----:B------:R-:W-:Y:S02]  /*6a50*/  FMUL.FTZ R180, R180, c[0x0][0x2ec] ;  /* 0x0000bb00b4b47a20 */ /* 0x000fe40000410000 */
[----:B------:R-:W-:Y:S02]  /*6a60*/  FMUL.FTZ R181, R181, c[0x0][0x2ec] ;  /* 0x0000bb00b5b57a20 */ /* 0x000fe40000410000 */
[----:B------:R-:W-:Y:S01]  /*6a70*/  MUFU.TANH R138, R180 ;  /* 0x000000b4008a7308 */ /* 0x000fe20000002400 */
[----:B------:R-:W-:-:S02]  /*6a80*/  FMUL.FTZ R182, R182, c[0x0][0x2ec] ;  /* 0x0000bb00b6b67a20 */ /* 0x000fc40000410000 */
[----:B------:R-:W-:Y:S01]  /*6a90*/  FMUL.FTZ R183, R183, c[0x0][0x2ec] ;  /* 0x0000bb00b7b77a20 */ /* 0x000fe20000410000 */
[----:B------:R-:W-:Y:S01]  /*6aa0*/  HMMA.16816.F32.BF16 R8, R8, R22, R188 ;  /* 0x000000160808723c */ /* 0x000fe200000418bc */
[----:B------:R-:W-:Y:S02]  /*6ab0*/  FMUL.FTZ R176, R176, c[0x0][0x2ec] ;  /* 0x0000bb00b0b07a20 */ /* 0x000fe40000410000 */
[----:B------:R-:W-:Y:S01]  /*6ac0*/  FMUL.FTZ R177, R177, c[0x0][0x2ec] ;  /* 0x0000bb00b1b17a20 */ /* 0x000fe20000410000 */
[----:B------:R-:W-:Y:S01]  /*6ad0*/  MUFU.TANH R187, R181 ;  /* 0x000000b500bb7308 */ /* 0x000fe20000002400 */
[----:B------:R-:W-:Y:S02]  /*6ae0*/  FMUL.FTZ R179, R179, c[0x0][0x2ec] ;  /* 0x0000bb00b3b37a20 */ /* 0x000fe40000410000 */
[----:B------:R-:W-:Y:S01]  /*6af0*/  FMUL.FTZ R178, R178, c[0x0][0x2ec] ;  /* 0x0000bb00b2b27a20 */ /* 0x000fe20000410000 */
[----:B---3--:R-:W-:Y:S01]  /*6b00*/  HMMA.16816.F32.BF16 R28, R12, R24, R28 ;  /* 0x000000180c1c723c */ /* 0x008fe2000004181c */
[----:B------:R-:W-:-:S03]  /*6b10*/  FMUL.FTZ R143, R143, c[0x0][0x2ec] ;  /* 0x0000bb008f8f7a20 */ /* 0x000fc60000410000 */
[----:B------:R-:W1:Y:S08]  /*6b20*/  MUFU.TANH R184, R182 ;  /* 0x000000b600b87308 */ /* 0x000e700000002400 */
[----:B------:R2:W-:Y:S08]  /*6b30*/  MUFU.TANH R193, R183 ;  /* 0x000000b700c17308 */ /* 0x0005f00000002400 */
[----:B------:R-:W-:Y:S01]  /*6b40*/  MUFU.TANH R3, R176 ;  /* 0x000000b000037308 */ /* 0x000fe20000002400 */
[----:B-1----:R-:W-:-:S03]  /*6b50*/  FSEL R21, R184, -INF , !P6 ;  /* 0xff800000b8157808 */ /* 0x002fc60007000000 */
[----:B------:R-:W-:Y:S02]  /*6b60*/  FMUL.FTZ R29, R29, c[0x0][0x2ec] ;  /* 0x0000bb001d1d7a20 */ /* 0x000fe40000410000 */
[----:B------:R-:W-:Y:S01]  /*6b70*/  FMUL.FTZ R28, R28, c[0x0][0x2ec] ;  /* 0x0000bb001c1c7a20 */ /* 0x000fe20000410000 */
[----:B--2---:R-:W-:Y:S01]  /*6b80*/  HMMA.16816.F32.BF16 R180, R4, R22, R208 ;  /* 0x0000001604b4723c */ /* 0x004fe200000418d0 */
[----:B------:R1:W-:Y:S01]  /*6b90*/  MUFU.TANH R176, R29 ;  /* 0x0000001d00b07308 */ /* 0x0003e20000002400 */
[----:B------:R-:W-:Y:S02]  /*6ba0*/  FMUL.FTZ R31, R31, c[0x0][0x2ec] ;  /* 0x0000bb001f1f7a20 */ /* 0x000fe40000410000 */
[----:B------:R-:W-:-:S03]  /*6bb0*/  FMUL.FTZ R30, R30, c[0x0][0x2ec] ;  /* 0x0000bb001e1e7a20 */ /* 0x000fc60000410000 */
[----:B------:R-:W-:Y:S01]  /*6bc0*/  FSEL R22, R236, -INF , !P4 ;  /* 0xff800000ec167808 */ /* 0x000fe20006000000 */
[----:B------:R-:W-:Y:S01]  /*6bd0*/  HMMA.16816.F32.BF16 R4, R16, R24, R32 ;  /* 0x000000181004723c */ /* 0x000fe20000041820 */
[C---:B------:R-:W-:Y:S01]  /*6be0*/  ISETP.GE.AND P4, PT, R2.reuse, R234, PT ;  /* 0x000000ea0200720c */ /* 0x040fe20003f86270 */
[----:B------:R-:W2:Y:S01]  /*6bf0*/  MUFU.TANH R139, R142 ;  /* 0x0000008e008b7308 */ /* 0x000ea20000002400 */
[----:B------:R-:W-:Y:S02]  /*6c00*/  FSEL R23, R237, -INF , !P5 ;  /* 0xff800000ed177808 */ /* 0x000fe40006800000 */
[----:B------:R-:W-:Y:S02]  /*6c10*/  ISETP.LT.OR P4, PT, R2, R230, P4 ;  /* 0x000000e60200720c */ /* 0x000fe40002781670 */
[----:B------:R-:W-:Y:S02]  /*6c20*/  FSEL R32, R138, -INF , !P0 ;  /* 0xff8000008a207808 */ /* 0x000fe40004000000 */
[----:B-1----:R-:W-:Y:S01]  /*6c30*/  FSEL R29, R194, -INF , !P1 ;  /* 0xff800000c21d7808 */ /* 0x002fe20004800000 */
[----:B------:R-:W-:Y:S01]  /*6c40*/  MUFU.TANH R133, R177 ;  /* 0x000000b100857308 */ /* 0x000fe20000002400 */
[----:B------:R-:W-:-:S02]  /*6c50*/  ISETP.GE.AND P1, PT, R2, R233, PT ;  /* 0x000000e90200720c */ /* 0x000fc40003f26270 */
[C---:B------:R-:W-:Y:S02]  /*6c60*/  ISETP.GE.AND P0, PT, R2.reuse, R232, PT ;  /* 0x000000e80200720c */ /* 0x040fe40003f06270 */
[C---:B------:R-:W-:Y:S01]  /*6c70*/  ISETP.LT.OR P1, PT, R2.reuse, R229, P1 ;  /* 0x000000e50200720c */ /* 0x040fe20000f21670 */
[----:B------:R-:W-:Y:S01]  /*6c80*/  HMMA.16816.F32.BF16 R16, R16, R26, R180 ;  /* 0x0000001a1010723c */ /* 0x000fe200000418b4 */
[----:B------:R-:W-:Y:S01]  /*6c90*/  ISETP.LT.OR P0, PT, R2, R228, P0 ;  /* 0x000000e40200720c */ /* 0x000fe20000701670 */
[----:B------:R-:W-:Y:S01]  /*6ca0*/  MUFU.TANH R132, R179 ;  /* 0x000000b300847308 */ /* 0x000fe20000002400 */
[----:B------:R-:W-:-:S04]  /*6cb0*/  IADD3 R2, R0, 0x8, RZ ;  /* 0x0000000800027810 */ /* 0x000fc80007ffe0ff */
        /* <DEDUP_REMOVED lines=10> */
[----:B--2---:R-:W-:Y:S01]  /*6d60*/  FSEL R24, R139, -INF , !P5 ;  /* 0xff8000008b187808 */ /* 0x004fe20006800000 */
[----:B------:R2:W-:Y:S06]  /*6d70*/  MUFU.TANH R179, R31 ;  /* 0x0000001f00b37308 */ /* 0x0005ec0000002400 */
[----:B------:R-:W-:Y:S01]  /*6d80*/  FMUL.FTZ R16, R16, c[0x0][0x2ec] ;  /* 0x0000bb0010107a20 */ /* 0x000fe20000410000 */
[----:B-1----:R-:W-:Y:S01]  /*6d90*/  FSEL R28, R195, -INF , !P4 ;  /* 0xff800000c31c7808 */ /* 0x002fe20006000000 */
[----:B------:R-:W-:Y:S01]  /*6da0*/  MUFU.TANH R192, R141 ;  /* 0x0000008d00c07308 */ /* 0x000fe20000002400 */
[----:B------:R-:W-:Y:S01]  /*6db0*/  ISETP.GE.AND P4, PT, R2, R233, PT ;  /* 0x000000e90200720c */ /* 0x000fe20003f86270 */
[----:B------:R-:W-:-:S03]  /*6dc0*/  FMUL.FTZ R17, R17, c[0x0][0x2ec] ;  /* 0x0000bb0011117a20 */ /* 0x000fc60000410000 */
[C---:B------:R-:W-:Y:S02]  /*6dd0*/  ISETP.LT.OR P4, PT, R2.reuse, R229, P4 ;  /* 0x000000e50200720c */ /* 0x040fe40002781670 */
[----:B--2---:R-:W-:Y:S01]  /*6de0*/  FSEL R31, R187, -INF , !P1 ;  /* 0xff800000bb1f7808 */ /* 0x004fe20004800000 */
[----:B------:R-:W1:Y:S01]  /*6df0*/  MUFU.TANH R178, R178 ;  /* 0x000000b200b27308 */ /* 0x000e620000002400 */
[C---:B------:R-:W-:Y:S02]  /*6e00*/  ISETP.GE.AND P1, PT, R2.reuse, R232, PT ;  /* 0x000000e80200720c */ /* 0x040fe40003f26270 */
[----:B------:R-:W-:Y:S02]  /*6e10*/  FSEL R25, R3, -INF , !P4 ;  /* 0xff80000003197808 */ /* 0x000fe40006000000 */
[----:B------:R-:W-:Y:S02]  /*6e20*/  ISETP.LT.OR P1, PT, R2, R228, P1 ;  /* 0x000000e40200720c */ /* 0x000fe40000f21670 */
[C---:B------:R-:W-:Y:S01]  /*6e30*/  IADD3 R2, R0.reuse, 0x9, RZ ;  /* 0x0000000900027810 */ /* 0x040fe20007ffe0ff */
[----:B------:R2:W-:Y:S01]  /*6e40*/  MUFU.TANH R33, R30 ;  /* 0x0000001e00217308 */ /* 0x0005e20000002400 */
[----:B------:R-:W-:-:S02]  /*6e50*/  IADD3 R3, R0, 0x11, RZ ;  /* 0x0000001100037810 */ /* 0x000fc40007ffe0ff */
[C---:B------:R-:W-:Y:S02]  /*6e60*/  ISETP.GE.AND P6, PT, R2.reuse, R234, PT ;  /* 0x000000ea0200720c */ /* 0x040fe40003fc6270 */
[C---:B------:R-:W-:Y:S02]  /*6e70*/  ISETP.GE.AND P5, PT, R2.reuse, R233, PT ;  /* 0x000000e90200720c */ /* 0x040fe40003fa6270 */
[C---:B------:R-:W-:Y:S01]  /*6e80*/  ISETP.GE.AND P4, PT, R2.reuse, R232, PT ;  /* 0x000000e80200720c */ /* 0x040fe20003f86270 */
[----:B------:R3:W4:Y:S01]  /*6e90*/  MUFU.TANH R186, R143 ;  /* 0x0000008f00ba7308 */ /* 0x0007220000002400 */
[C---:B------:R-:W-:Y:S02]  /*6ea0*/  ISETP.LT.OR P6, PT, R2.reuse, R230, P6 ;  /* 0x000000e60200720c */ /* 0x040fe400037c1670 */
[C---:B------:R-:W-:Y:S02]  /*6eb0*/  ISETP.LT.OR P5, PT, R2.reuse, R229, P5 ;  /* 0x000000e50200720c */ /* 0x040fe40002fa1670 */
[----:B------:R-:W-:-:S02]  /*6ec0*/  ISETP.LT.OR P4, PT, R2, R228, P4 ;  /* 0x000000e40200720c */ /* 0x000fc40002781670 */
[----:B--2---:R-:W-:Y:S01]  /*6ed0*/  FSEL R30, R193, -INF , !P0 ;  /* 0xff800000c11e7808 */ /* 0x004fe20004000000 */
[----:B------:R-:W-:Y:S01]  /*6ee0*/  MUFU.TANH R5, R5 ;  /* 0x0000000500057308 */ /* 0x000fe20000002400 */
[----:B------:R-:W-:Y:S01]  /*6ef0*/  BAR.SYNC.DEFER_BLOCKING 0x0 ;  /* 0x0000000000007b1d */ /* 0x000fe20000010000 */
[----:B------:R-:W-:-:S04]  /*6f00*/  ISETP.GE.AND P0, PT, R2, R235, PT ;  /* 0x000000eb0200720c */ /* 0x000fc80003f06270 */
[----:B------:R-:W-:Y:S01]  /*6f10*/  ISETP.LT.OR P0, PT, R2, R231, P0 ;  /* 0x000000e70200720c */ /* 0x000fe20000701670 */
[----:B---3--:R-:W-:Y:S01]  /*6f20*/  HMMA.16816.F32.BF16 R140, R12, R26, R8 ;  /* 0x0000001a0c8c723c */ /* 0x008fe20000041808 */
[----:B------:R-:W-:Y:S01]  /*6f30*/  IADD3 R2, R0, 0x10, RZ ;  /* 0x0000001000027810 */ /* 0x000fe20007ffe0ff */
[----:B------:R-:W2:Y:S05]  /*6f40*/  MUFU.TANH R6, R6 ;  /* 0x0000000600067308 */ /* 0x000eaa0000002400 */
[----:B-1----:R-:W-:Y:S02]  /*6f50*/  FSEL R14, R178, -INF , !P1 ;  /* 0xff800000b20e7808 */ /* 0x002fe40004800000 */
[----:B------:R-:W-:Y:S01]  /*6f60*/  FSEL R11, R192, -INF , !P0 ;  /* 0xff800000c00b7808 */ /* 0x000fe20004000000 */
[----:B------:R-:W1:Y:S01]  /*6f70*/  MUFU.TANH R4, R4 ;  /* 0x0000000400047308 */ /* 0x000e620000002400 */
[----:B------:R-:W-:-:S02]  /*6f80*/  ISETP.GE.AND P1, PT, R2, R235, PT ;  /* 0x000000eb0200720c */ /* 0x000fc40003f26270 */
[C---:B------:R-:W-:Y:S02]  /*6f90*/  ISETP.GE.AND P0, PT, R2.reuse, R234, PT ;  /* 0x000000ea0200720c */ /* 0x040fe40003f06270 */
[C---:B------:R-:W-:Y:S02]  /*6fa0*/  ISETP.LT.OR P1, PT, R2.reuse, R231, P1 ;  /* 0x000000e70200720c */ /* 0x040fe40000f21670 */
[----:B------:R-:W-:Y:S01]  /*6fb0*/  ISETP.LT.OR P0, PT, R2, R230, P0 ;  /* 0x000000e60200720c */ /* 0x000fe20000701670 */
[----:B------:R-:W-:Y:S01]  /*6fc0*/  MUFU.TANH R7, R7 ;  /* 0x0000000700077308 */ /* 0x000fe20000002400 */
[----:B----4-:R-:W-:Y:S02]  /*6fd0*/  FSEL R12, R186, -INF , !P6 ;  /* 0xff800000ba0c7808 */ /* 0x010fe40007000000 */
[----:B------:R-:W-:Y:S02]  /*6fe0*/  FSEL R15, R133, -INF , !P5 ;  /* 0xff800000850f7808 */ /* 0x000fe40006800000 */
[----:B------:R-:W-:Y:S01]  /*6ff0*/  FSEL R13, R132, -INF , !P4 ;  /* 0xff800000840d7808 */ /* 0x000fe20006000000 */
[----:B------:R-:W-:Y:S01]  /*7000*/  FMUL.FTZ R140, R140, c[0x0][0x2ec] ;  /* 0x0000bb008c8c7a20 */ /* 0x000fe20000410000 */
[----:B------:R-:W-:Y:S01]  /*7010*/  FSEL R177, R177, -INF , !P1 ;  /* 0xff800000b1b17808 */ /* 0x000fe20004800000 */
[----:B------:R-:W-:Y:S01]  /*7020*/  FMUL.FTZ R142, R142, c[0x0][0x2ec] ;  /* 0x0000bb008e8e7a20 */ /* 0x000fe20000410000 */
[----:B------:R-:W-:Y:S01]  /*7030*/  FSEL R180, R33, -INF , !P0 ;  /* 0xff80000021b47808 */ /* 0x000fe20004000000 */
[----:B------:R-:W-:Y:S01]  /*7040*/  MUFU.TANH R183, R16 ;  /* 0x0000001000b77308 */ /* 0x000fe20000002400 */
[C---:B------:R-:W-:Y:S01]  /*7050*/  ISETP.GE.AND P6, PT, R2.reuse, R233, PT ;  /* 0x000000e90200720c */ /* 0x040fe20003fc6270 */
[----:B------:R-:W-:Y:S01]  /*7060*/  FMUL.FTZ R141, R141, c[0x0][0x2ec] ;  /* 0x0000bb008d8d7a20 */ /* 0x000fe20000410000 */
[----:B------:R-:W-:Y:S01]  /*7070*/  ISETP.GE.AND P5, PT, R2, R232, PT ;  /* 0x000000e80200720c */ /* 0x000fe20003fa6270 */
[----:B------:R-:W-:Y:S01]  /*7080*/  FMUL.FTZ R143, R143, c[0x0][0x2ec] ;  /* 0x0000bb008f8f7a20 */ /* 0x000fe20000410000 */
[----:B------:R-:W-:-:S02]  /*7090*/  ISETP.GE.AND P4, PT, R3, R235, PT ;  /* 0x000000eb0300720c */ /* 0x000fc40003f86270 */
[C---:B------:R-:W-:Y:S01]  /*70a0*/  ISETP.GE.AND P1, PT, R3.reuse, R234, PT ;  /* 0x000000ea0300720c */ /* 0x040fe20003f26270 */
[----:B------:R-:W-:Y:S01]  /*70b0*/  MUFU.TANH R140, R140 ;  /* 0x0000008c008c7308 */ /* 0x000fe20000002400 */
[C---:B------:R-:W-:Y:S02]  /*70c0*/  ISETP.GE.AND P0, PT, R3.reuse, R233, PT ;  /* 0x000000e90300720c */ /* 0x040fe40003f06270 */
[C---:B------:R-:W-:Y:S02]  /*70d0*/  ISETP.LT.OR P6, PT, R2.reuse, R229, P6 ;  /* 0x000000e50200720c */ /* 0x040fe400037c1670 */
[----:B------:R-:W-:Y:S02]  /*70e0*/  ISETP.LT.OR P5, PT, R2, R228, P5 ;  /* 0x000000e40200720c */ /* 0x000fe40002fa1670 */
[C---:B------:R-:W-:Y:S01]  /*70f0*/  ISETP.LT.OR P4, PT, R3.reuse, R231, P4 ;  /* 0x000000e70300720c */ /* 0x040fe20002781670 */
[----:B------:R-:W3:Y:S01]  /*7100*/  MUFU.TANH R142, R142 ;  /* 0x0000008e008e7308 */ /* 0x000ee20000002400 */
[----:B------:R-:W-:-:S02]  /*7110*/  ISETP.LT.OR P1, PT, R3, R230, P1 ;  /* 0x000000e60300720c */ /* 0x000fc40000f21670 */
[----:B------:R-:W-:Y:S02]  /*7120*/  ISETP.LT.OR P0, PT, R3, R229, P0 ;  /* 0x000000e50300720c */ /* 0x000fe40000701670 */
[----:B------:R-:W-:Y:S02]  /*7130*/  IADD3 R2, R0, 0x18, RZ ;  /* 0x0000001800027810 */ /* 0x000fe40007ffe0ff */
[----:B--2---:R-:W-:Y:S01]  /*7140*/  FSEL R185, R6, -INF , !P5 ;  /* 0xff80000006b97808 */ /* 0x004fe20006800000 */
[----:B------:R-:W-:Y:S01]  /*7150*/  MUFU.TANH R141, R141 ;  /* 0x0000008d008d7308 */ /* 0x000fe20000002400 */
[----:B------:R-:W-:Y:S02]  /*7160*/  FSEL R176, R176, -INF , !P4 ;  /* 0xff800000b0b07808 */ /* 0x000fe40006000000 */
[----:B------:R-:W-:Y:S02]  /*7170*/  FSEL R179, R179, -INF , !P1 ;  /* 0xff800000b3b37808 */ /* 0x000fe40004800000 */
[----:B------:R-:W-:-:S02]  /*7180*/  FSEL R182, R5, -INF , !P0 ;  /* 0xff80000005b67808 */ /* 0x000fc40004000000 */
[C---:B------:R-:W-:Y:S01]  /*7190*/  ISETP.GE.AND P5, PT, R2.reuse, R235, PT ;  /* 0x000000eb0200720c */ /* 0x040fe20003fa6270 */
[----:B------:R-:W-:Y:S01]  /*71a0*/  MUFU.TANH R143, R143 ;  /* 0x0000008f008f7308 */ /* 0x000fe20000002400 */
[C---:B------:R-:W-:Y:S02]  /*71b0*/  ISETP.GE.AND P4, PT, R2.reuse, R234, PT ;  /* 0x000000ea0200720c */ /* 0x040fe40003f86270 */
[C---:B------:R-:W-:Y:S02]  /*71c0*/  ISETP.GE.AND P1, PT, R2.reuse, R233, PT ;  /* 0x000000e90200720c */ /* 0x040fe40003f26270 */
[C---:B------:R-:W-:Y:S02]  /*71d0*/  ISETP.GE.AND P0, PT, R2.reuse, R232, PT ;  /* 0x000000e80200720c */ /* 0x040fe40003f06270 */
[C---:B------:R-:W-:Y:S01]  /*71e0*/  ISETP.LT.OR P5, PT, R2.reuse, R231, P5 ;  /* 0x000000e70200720c */ /* 0x040fe20002fa1670 */
[----:B------:R2:W-:Y:S01]  /*71f0*/  MUFU.TANH R184, R17 ;  /* 0x0000001100b87308 */ /* 0x0005e20000002400 */
[----:B------:R-:W-:-:S02]  /*7200*/  ISETP.LT.OR P4, PT, R2, R230, P4 ;  /* 0x000000e60200720c */ /* 0x000fc40002781670 */
[C---:B------:R-:W-:Y:S02]  /*7210*/  ISETP.LT.OR P1, PT, R2.reuse, R229, P1 ;  /* 0x000000e50200720c */ /* 0x040fe40000f21670 */
[----:B------:R-:W-:Y:S01]  /*7220*/  ISETP.LT.OR P0, PT, R2, R228, P0 ;  /* 0x000000e40200720c */ /* 0x000fe20000701670 */
[----:B------:R-:W-:Y:S01]  /*7230*/  FMUL.FTZ R2, R18, c[0x0][0x2ec] ;  /* 0x0000bb0012027a20 */ /* 0x000fe20000410000 */
[----:B-1----:R-:W-:Y:S02]  /*7240*/  FSEL R181, R4, -INF , !P6 ;  /* 0xff80000004b57808 */ /* 0x002fe40007000000 */
[C---:B------:R-:W-:Y:S02]  /*7250*/  ISETP.GE.AND P6, PT, R3.reuse, R232, PT ;  /* 0x000000e80300720c */ /* 0x040fe40003fc6270 */
[----:B------:R-:W-:Y:S01]  /*7260*/  IADD3 R0, R0, 0x19, RZ ;  /* 0x0000001900007810 */ /* 0x000fe20007ffe0ff */
[----:B------:R-:W1:Y:S01]  /*7270*/  MUFU.TANH R2, R2 ;  /* 0x0000000200027308 */ /* 0x000e620000002400 */
[----:B------:R-:W-:Y:S01]  /*7280*/  ISETP.LT.OR P6, PT, R3, R228, P6 ;  /* 0x000000e40300720c */ /* 0x000fe200037c1670 */
[----:B------:R-:W-:Y:S01]  /*7290*/  FMUL.FTZ R3, R19, c[0x0][0x2ec] ;  /* 0x0000bb0013037a20 */ /* 0x000fe20000410000 */
[----:B---3--:R-:W-:-:S02]  /*72a0*/  FSEL R19, R142, -INF , !P4 ;  /* 0xff8000008e137808 */ /* 0x008fc40006000000 */
[----:B------:R-:W-:Y:S02]  /*72b0*/  FSEL R186, R7, -INF , !P6 ;  /* 0xff80000007ba7808 */ /* 0x000fe40007000000 */
[----:B--2---:R-:W-:Y:S01]  /*72c0*/  FSEL R17, R140, -INF , !P5 ;  /* 0xff8000008c117808 */ /* 0x004fe20006800000 */
[----:B------:R-:W2:Y:S01]  /*72d0*/  MUFU.TANH R3, R3 ;  /* 0x0000000300037308 */ /* 0x000ea20000002400 */
[----:B------:R-:W-:Y:S02]  /*72e0*/  FSEL R183, R183, -INF , !P1 ;  /* 0xff800000b7b77808 */ /* 0x000fe40004800000 */
[C---:B------:R-:W-:Y:S02]  /*72f0*/  ISETP.GE.AND P6, PT, R0.reuse, R235, PT ;  /* 0x000000eb0000720c */ /* 0x040fe40003fc6270 */
[C---:B------:R-:W-:Y:S02]  /*7300*/  ISETP.GE.AND P5, PT, R0.reuse, R234, PT ;  /* 0x000000ea0000720c */ /* 0x040fe40003fa6270 */
[----:B------:R-:W-:-:S02]  /*7310*/  ISETP.GE.AND P4, PT, R0, R233, PT ;  /* 0x000000e90000720c */ /* 0x000fc40003f86270 */
[----:B-1----:R-:W-:Y:S02]  /*7320*/  FSEL R188, R2, -INF , !P0 ;  /* 0xff80000002bc7808 */ /* 0x002fe40004000000 */
[----:B------:R-:W-:Y:S02]  /*7330*/  PLOP3.LUT P0, PT, PT, PT, UP0, 0x80, 0x0 ;  /* 0x000000000000781c */ /* 0x000fe40003f0f008 */
[C---:B------:R-:W-:Y:S02]  /*7340*/  ISETP.GE.AND P1, PT, R0.reuse, R232, PT ;  /* 0x000000e80000720c */ /* 0x040fe40003f26270 */
[C---:B------:R-:W-:Y:S02]  /*7350*/  ISETP.LT.OR P6, PT, R0.reuse, R231, P6 ;  /* 0x000000e70000720c */ /* 0x040fe400037c1670 */
[C---:B------:R-:W-:Y:S02]  /*7360*/  ISETP.LT.OR P5, PT, R0.reuse, R230, P5 ;  /* 0x000000e60000720c */ /* 0x040fe40002fa1670 */
[----:B------:R-:W-:-:S02]  /*7370*/  ISETP.LT.OR P4, PT, R0, R229, P4 ;  /* 0x000000e50000720c */ /* 0x000fc40002781670 */
[----:B------:R-:W-:Y:S02]  /*7380*/  ISETP.LT.OR P1, PT, R0, R228, P1 ;  /* 0x000000e40000720c */ /* 0x000fe40000f21670 */
[----:B------:R-:W-:Y:S02]  /*7390*/  FSEL R18, R141, -INF , !P6 ;  /* 0xff8000008d127808 */ /* 0x000fe40007000000 */
[----:B------:R-:W-:Y:S02]  /*73a0*/  FSEL R178, R143, -INF , !P5 ;  /* 0xff8000008fb27808 */ /* 0x000fe40006800000 */
[----:B------:R-:W-:Y:S02]  /*73b0*/  FSEL R184, R184, -INF , !P4 ;  /* 0xff800000b8b87808 */ /* 0x000fe40006000000 */
[----:B--2---:R-:W-:Y:S01]  /*73c0*/  FSEL R187, R3, -INF , !P1 ;  /* 0xff80000003bb7808 */ /* 0x004fe20004800000 */
        /* <DEDUP_REMOVED lines=47> */
.L_x_2148:
[----:B------:R-:W-:Y:S05]  /*76c0*/  BSYNC B0 ;  /* 0x0000000000007941 */ /* 0x000fea0003800000 */
.L_x_2147:
[----:B------:R-:W0:Y:S02]  /*76d0*/  LDGDEPBAR ;  /* 0x00000000000079af */ /* 0x000e240000000000 */
.L_x_2146:
[----:B------:R-:W-:Y:S01]  /*76e0*/  FMNMX.FTZ R0, R136, R22, !PT ;  /* 0x0000001688007209 */ /* 0x000fe20007810000 */
[----:B------:R-:W-:Y:S01]  /*76f0*/  LDSM.16.MT88.4 R140, [R215+0xa000] ;  /* 0x00a00000d78c783b */ /* 0x000fe20000004200 */
        /* <DEDUP_REMOVED lines=25> */
[----:B------:R-:W-:Y:S02]  /*7890*/  FMNMX.FTZ R3, R30, R3, !PT ;  /* 0x000000031e037209 */ /* 0x000fe40007810000 */
[----:B------:R-:W-:Y:S02]  /*78a0*/  MOV R34, R249 ;  /* 0x000000f900227202 */ /* 0x000fe40000000f00 */
[----:B------:R-:W-:Y:S02]  /*78b0*/  FMNMX.FTZ R3, R14, R3, !PT ;  /* 0x000000030e037209 */ /* 0x000fe40007810000 */
[----:B------:R-:W-:Y:S02]  /*78c0*/  MOV R26, R240 ;  /* 0x000000f0001a7202 */ /* 0x000fe40000000f00 */
[----:B------:R-:W-:Y:S02]  /*78d0*/  FMNMX.FTZ R3, R13, R3, !PT ;  /* 0x000000030d037209 */ /* 0x000fe40007810000 */
[----:B-1----:R-:W-:-:S02]  /*78e0*/  FMNMX.FTZ R0, R0, R5, !PT ;  /* 0x0000000500007209 */ /* 0x002fc40007810000 */
[----:B------:R-:W-:Y:S02]  /*78f0*/  FMNMX.FTZ R5, R183, R4, !PT ;  /* 0x00000004b7057209 */ /* 0x000fe40007810000 */
[----:B------:R-:W-:Y:S01]  /*7900*/  MOV R27, R251 ;  /* 0x000000fb001b7202 */ /* 0x000fe20000000f00 */
[----:B------:R-:W1:Y:S01]  /*7910*/  SHFL.BFLY PT, R7, R0, 0x1, 0x1f ;  /* 0x0c201f0000077f89 */ /* 0x000e6200000e0000 */
[----:B------:R-:W-:Y:S02]  /*7920*/  FMNMX.FTZ R5, R184, R5, !PT ;  /* 0x00000005b8057209 */ /* 0x000fe40007810000 */
[----:B--2---:R-:W-:Y:S02]  /*7930*/  FMNMX.FTZ R2, R2, R6, !PT ;  /* 0x0000000602027209 */ /* 0x004fe40007810000 */
[----:B------:R-:W-:Y:S01]  /*7940*/  MOV R189, R27 ;  /* 0x0000001b00bd7202 */ /* 0x000fe20000000f00 */
[----:B------:R-:W-:Y:S01]  /*7950*/  SHFL.BFLY PT, R9, R5, 0x2, 0x1f ;  /* 0x0c401f0005097f89 */ /* 0x000fe200000e0000 */
[----:B------:R-:W-:-:S03]  /*7960*/  MOV R190, R26 ;  /* 0x0000001a00be7202 */ /* 0x000fc60000000f00 */
        /* <DEDUP_REMOVED lines=17> */
[----:B------:R-:W-:Y:S02]  /*7a80*/  FFMA.FTZ R12, R12, c[0x0][0x23c], -R2 ;  /* 0x00008f000c0c7a23 */ /* 0x000fe40000010802 */
[--C-:B------:R-:W-:Y:S01]  /*7a90*/  FFMA.FTZ R23, R23, c[0x0][0x23c], -R3.reuse ;  /* 0x00008f0017177a23 */ /* 0x100fe20000010803 */
[----:B------:R-:W-:Y:S01]  /*7aa0*/  MUFU.EX2 R250, R22 ;  /* 0x0000001600fa7308 */ /* 0x000fe20000000800 */
[--C-:B------:R-:W-:Y:S02]  /*7ab0*/  FFMA.FTZ R20, R20, c[0x0][0x23c], -R3.reuse ;  /* 0x00008f0014147a23 */ /* 0x100fe40000010803 */
[----:B------:R-:W-:-:S02]  /*7ac0*/  FFMA.FTZ R11, R11, c[0x0][0x23c], -R3 ;  /* 0x00008f000b0b7a23 */ /* 0x000fc40000010803 */
[--C-:B------:R-:W-:Y:S02]  /*7ad0*/  FFMA.FTZ R29, R29, c[0x0][0x23c], -R2.reuse ;  /* 0x00008f001d1d7a23 */ /* 0x100fe40000010802 */
[--C-:B------:R-:W-:Y:S01]  /*7ae0*/  FFMA.FTZ R28, R28, c[0x0][0x23c], -R2.reuse ;  /* 0x00008f001c1c7a23 */ /* 0x100fe20000010802 */
[----:B------:R-:W-:Y:S01]  /*7af0*/  MUFU.EX2 R247, R12 ;  /* 0x0000000c00f77308 */ /* 0x000fe20000000800 */
[----:B------:R-:W-:Y:S01]  /*7b00*/  FFMA.FTZ R24, R24, c[0x0][0x23c], -R2 ;  /* 0x00008f0018187a23 */ /* 0x000fe20000010802 */
[----:B-1----:R-:W-:-:S06]  /*7b10*/  FMNMX.FTZ R4, R4, R6, !PT ;  /* 0x0000000604047209 */ /* 0x002fcc0007810000 */
[----:B------:R-:W1:Y:S01]  /*7b20*/  MUFU.EX2 R249, R23 ;  /* 0x0000001700f97308 */ /* 0x000e620000000800 */
[----:B--2---:R-:W-:Y:S01]  /*7b30*/  FMNMX.FTZ R237, R0, R7, !PT ;  /* 0x0000000700ed7209 */ /* 0x004fe20007810000 */
[----:B------:R-:W2:Y:S03]  /*7b40*/  SHFL.BFLY PT, R5, R4, 0x1, 0x1f ;  /* 0x0c201f0004057f89 */ /* 0x000ea600000e0000 */
[C---:B------:R-:W-:Y:S01]  /*7b50*/  FSETP.NEU.FTZ.AND P4, PT, R237.reuse, -INF , PT ;  /* 0xff800000ed00780b */ /* 0x040fe20003f9d000 */
[C---:B------:R-:W-:Y:S02]  /*7b60*/  FMUL.FTZ R0, R237.reuse, c[0x0][0x23c] ;  /* 0x00008f00ed007a20 */ /* 0x040fe40000410000 */
[----:B------:R-:W-:Y:S01]  /*7b70*/  MUFU.EX2 R248, R20 ;  /* 0x0000001400f87308 */ /* 0x000fe20000000800 */
[----:B------:R-:W-:Y:S02]  /*7b80*/  FSEL R6, R237, RZ, P4 ;  /* 0x000000ffed067208 */ /* 0x000fe40002000000 */
[----:B------:R-:W-:-:S05]  /*7b90*/  FSEL R0, R0, RZ, P4 ;  /* 0x000000ff00007208 */ /* 0x000fca0002000000 */
[--C-:B------:R-:W-:Y:S01]  /*7ba0*/  FFMA.FTZ R15, R15, c[0x0][0x23c], -R0.reuse ;  /* 0x00008f000f0f7a23 */ /* 0x100fe20000010800 */
[----:B------:R-:W3:Y:S01]  /*7bb0*/  MUFU.EX2 R251, R11 ;  /* 0x0000000b00fb7308 */ /* 0x000ee20000000800 */
[--C-:B------:R-:W-:Y:S01]  /*7bc0*/  FFMA.FTZ R32, R32, c[0x0][0x23c], -R0.reuse ;  /* 0x00008f0020207a23 */ /* 0x100fe20000010800 */
[----:B-1----:R-:W-:Y:S01]  /*7bd0*/  F2FP.BF16.PACK_AB R8, R249, R250 ;  /* 0x000000faf908723e */ /* 0x002fe200000010ff */
[--C-:B------:R-:W-:Y:S02]  /*7be0*/  FFMA.FTZ R31, R31, c[0x0][0x23c], -R0.reuse ;  /* 0x00008f001f1f7a23 */ /* 0x100fe40000010800 */
[----:B------:R-:W-:-:S03]  /*7bf0*/  FFMA.FTZ R25, R25, c[0x0][0x23c], -R0 ;  /* 0x00008f0019197a23 */ /* 0x000fc60000010800 */
[----:B------:R1:W-:Y:S01]  /*7c00*/  MUFU.EX2 R243, R15 ;  /* 0x0000000f00f37308 */ /* 0x0003e20000000800 */
[----:B--2---:R-:W-:Y:S02]  /*7c10*/  FMNMX.FTZ R236, R4, R5, !PT ;  /* 0x0000000504ec7209 */ /* 0x004fe40007810000 */
[----:B------:R-:W-:Y:S02]  /*7c20*/  FSEL R4, R239, RZ, P6 ;  /* 0x000000ffef047208 */ /* 0x000fe40003000000 */
[C---:B------:R-:W-:Y:S01]  /*7c30*/  FSETP.NEU.FTZ.AND P1, PT, R236.reuse, -INF , PT ;  /* 0xff800000ec00780b */ /* 0x040fe20003f3d000 */
[----:B------:R-:W-:Y:S02]  /*7c40*/  FMUL.FTZ R12, R236, c[0x0][0x23c] ;  /* 0x00008f00ec0c7a20 */ /* 0x000fe40000410000 */
[----:B------:R-:W-:Y:S01]  /*7c50*/  FADD.FTZ R5, R136, -R4 ;  /* 0x8000000488057221 */ /* 0x000fe20000010000 */
[----:B------:R-:W-:Y:S01]  /*7c60*/  FSEL R4, R238, RZ, P5 ;  /* 0x000000ffee047208 */ /* 0x000fe20002800000 */
[----:B------:R-:W-:Y:S01]  /*7c70*/  MUFU.EX2 R245, R29 ;  /* 0x0000001d00f57308 */ /* 0x000fe20000000800 */
[----:B------:R-:W-:Y:S01]  /*7c80*/  FSEL R12, R12, RZ, P1 ;  /* 0x000000ff0c0c7208 */ /* 0x000fe20000800000 */
[----:B------:R-:W-:Y:S01]  /*7c90*/  FMUL.FTZ R5, R5, c[0x0][0x23c] ;  /* 0x00008f0005057a20 */ /* 0x000fe20000410000 */
[----:B---3--:R-:W-:Y:S01]  /*7ca0*/  F2FP.BF16.PACK_AB R10, R251, R248 ;  /* 0x000000f8fb0a723e */ /* 0x008fe200000010ff */
[----:B------:R-:W-:-:S02]  /*7cb0*/  FADD.FTZ R4, R135, -R4 ;  /* 0x8000000487047221 */ /* 0x000fc40000010000 */
[--C-:B------:R-:W-:Y:S02]  /*7cc0*/  FFMA.FTZ R21, R21, c[0x0][0x23c], -R12.reuse ;  /* 0x00008f0015157a23 */ /* 0x100fe4000001080c */
[----:B-1----:R-:W-:Y:S01]  /*7cd0*/  FMUL.FTZ R15, R4, c[0x0][0x23c] ;  /* 0x00008f00040f7a20 */ /* 0x002fe20000410000 */
[----:B------:R-:W-:Y:S01]  /*7ce0*/  FSEL R4, R236, RZ, P1 ;  /* 0x000000ffec047208 */ /* 0x000fe20000800000 */
[----:B------:R1:W-:Y:S01]  /*7cf0*/  MUFU.EX2 R208, R21 ;  /* 0x0000001500d07308 */ /* 0x0003e20000000800 */
[--C-:B------:R-:W-:Y:S02]  /*7d00*/  FFMA.FTZ R14, R14, c[0x0][0x23c], -R12.reuse ;  /* 0x00008f000e0e7a23 */ /* 0x100fe4000001080c */
[----:B------:R-:W-:Y:S02]  /*7d10*/  FFMA.FTZ R13, R13, c[0x0][0x23c], -R12 ;  /* 0x00008f000d0d7a23 */ /* 0x000fe4000001080c */
[----:B------:R-:W-:Y:S02]  /*7d20*/  FADD.FTZ R4, R137, -R4 ;  /* 0x8000000489047221 */ /* 0x000fe40000010000 */
[----:B------:R-:W-:Y:S01]  /*7d30*/  LDSM.16.MT88.4 R136, [R218+0xa000] ;  /* 0x00a00000da88783b */ /* 0x000fe20000004200 */
[----:B------:R2:W3:Y:S01]  /*7d40*/  MUFU.EX2 R16, R5 ;  /* 0x0000000500107308 */ /* 0x0004e20000000800 */
[----:B------:R-:W-:-:S02]  /*7d50*/  FFMA.FTZ R30, R30, c[0x0][0x23c], -R12 ;  /* 0x00008f001e1e7a23 */ /* 0x000fc4000001080c */
[----:B------:R-:W-:Y:S01]  /*7d60*/  FMUL.FTZ R4, R4, c[0x0][0x23c] ;  /* 0x00008f0004047a20 */ /* 0x000fe20000410000 */
[----:B-1----:R-:W1:Y:S04]  /*7d70*/  LDSM.16.MT88.4 R20, [R213+0xa000] ;  /* 0x00a00000d514783b */ /* 0x002e680000004200 */
[----:B------:R-:W-:Y:S01]  /*7d80*/  MUFU.EX2 R211, R14 ;  /* 0x0000000e00d37308 */ /* 0x000fe20000000800 */
[----:B--2---:R-:W-:-:S07]  /*7d90*/  FADD.FTZ R5, R134, -R6 ;  /* 0x8000000686057221 */ /* 0x004fce0000010000 */
[----:B------:R-:W2:Y:S01]  /*7da0*/  MUFU.EX2 R210, R13 ;  /* 0x0000000d00d27308 */ /* 0x000ea20000000800 */
[-C--:B---3--:R-:W-:Y:S01]  /*7db0*/  FMUL.FTZ R144, R144, R16.reuse ;  /* 0x0000001090907220 */ /* 0x088fe20000410000 */
[----:B------:R-:W3:Y:S01]  /*7dc0*/  LDSM.16.MT88.4 R132, [R217+0xa000] ;  /* 0x00a00000d984783b */ /* 0x000ee20000004200 */
[----:B------:R-:W-:Y:S02]  /*7dd0*/  FMUL.FTZ R5, R5, c[0x0][0x23c] ;  /* 0x00008f0005057a20 */ /* 0x000fe40000410000 */
[-C--:B------:R-:W-:Y:S02]  /*7de0*/  FMUL.FTZ R145, R145, R16.reuse ;  /* 0x0000001091917220 */ /* 0x080fe40000410000 */
[-C--:B------:R-:W-:Y:S01]  /*7df0*/  FMUL.FTZ R116, R116, R16.reuse ;  /* 0x0000001074747220 */ /* 0x080fe20000410000 */
[----:B------:R-:W4:Y:S01]  /*7e00*/  MUFU.EX2 R244, R28 ;  /* 0x0000001c00f47308 */ /* 0x000f220000000800 */
[-C--:B------:R-:W-:Y:S02]  /*7e10*/  FMUL.FTZ R117, R117, R16.reuse ;  /* 0x0000001075757220 */ /* 0x080fe40000410000 */
[----:B------:R-:W-:-:S02]  /*7e20*/  FMUL.FTZ R128, R128, R16 ;  /* 0x0000001080807220 */ /* 0x000fc40000410000 */
[-C--:B------:R-:W-:Y:S02]  /*7e30*/  FMUL.FTZ R129, R129, R16.reuse ;  /* 0x0000001081817220 */ /* 0x080fe40000410000 */
[-C--:B------:R-:W-:Y:S01]  /*7e40*/  FMUL.FTZ R156, R156, R16.reuse ;  /* 0x000000109c9c7220 */ /* 0x080fe20000410000 */
[----:B------:R-:W5:Y:S01]  /*7e50*/  MUFU.EX2 R246, R24 ;  /* 0x0000001800f67308 */ /* 0x000f620000000800 */
[----:B--2---:R-:W-:Y:S01]  /*7e60*/  F2FP.BF16.PACK_AB R7, R210, R211 ;  /* 0x000000d3d207723e */ /* 0x004fe200000010ff */
[-C--:B------:R-:W-:Y:S02]  /*7e70*/  FMUL.FTZ R157, R157, R16.reuse ;  /* 0x000000109d9d7220 */ /* 0x080fe40000410000 */
[-C--:B------:R-:W-:Y:S02]  /*7e80*/  FMUL.FTZ R160, R160, R16.reuse ;  /* 0x00000010a0a07220 */ /* 0x080fe40000410000 */
[-C--:B------:R-:W-:Y:S02]  /*7e90*/  FMUL.FTZ R161, R161, R16.reuse ;  /* 0x00000010a1a17220 */ /* 0x080fe40000410000 */
[----:B------:R-:W-:Y:S01]  /*7ea0*/  MUFU.EX2 R241, R32 ;  /* 0x0000002000f17308 */ /* 0x000fe20000000800 */
[----:B----4-:R-:W-:Y:S01]  /*7eb0*/  F2FP.BF16.PACK_AB R9, R244, R245 ;  /* 0x000000f5f409723e */ /* 0x010fe200000010ff */
[----:B------:R-:W-:-:S02]  /*7ec0*/  FMUL.FTZ R36, R36, R16 ;  /* 0x0000001024247220 */ /* 0x000fc40000410000 */
[-C--:B------:R-:W-:Y:S02]  /*7ed0*/  FMUL.FTZ R37, R37, R16.reuse ;  /* 0x0000001025257220 */ /* 0x080fe40000410000 */
[----:B------:R-:W-:Y:S02]  /*7ee0*/  FMUL.FTZ R52, R52, R16 ;  /* 0x0000001034347220 */ /* 0x000fe40000410000 */
[----:B------:R-:W-:Y:S01]  /*7ef0*/  MUFU.EX2 R240, R31 ;  /* 0x0000001f00f07308 */ /* 0x000fe20000000800 */
[----:B-----5:R-:W-:Y:S01]  /*7f00*/  F2FP.BF16.PACK_AB R11, R247, R246 ;  /* 0x000000f6f70b723e */ /* 0x020fe200000010ff */
[-C--:B------:R-:W-:Y:S02]  /*7f10*/  FMUL.FTZ R53, R53, R16.reuse ;  /* 0x0000001035357220 */ /* 0x080fe40000410000 */
[-C--:B------:R-:W-:Y:S02]  /*7f20*/  FMUL.FTZ R68, R68, R16.reuse ;  /* 0x0000001044447220 */ /* 0x080fe40000410000 */
[----:B------:R-:W-:-:S02]  /*7f30*/  FMUL.FTZ R69, R69, R16 ;  /* 0x0000001045457220 */ /* 0x000fc40000410000 */
[----:B------:R-:W2:Y:S01]  /*7f40*/  MUFU.EX2 R242, R25 ;  /* 0x0000001900f27308 */ /* 0x000ea20000000800 */
[-C--:B------:R-:W-:Y:S02]  /*7f50*/  FMUL.FTZ R84, R84, R16.reuse ;  /* 0x0000001054547220 */ /* 0x080fe40000410000 */
[-C--:B------:R-:W-:Y:S02]  /*7f60*/  FMUL.FTZ R85, R85, R16.reuse ;  /* 0x0000001055557220 */ /* 0x080fe40000410000 */
[-C--:B------:R-:W-:Y:S02]  /*7f70*/  FMUL.FTZ R172, R172, R16.reuse ;  /* 0x00000010acac7220 */ /* 0x080fe40000410000 */
[-C--:B------:R-:W-:Y:S01]  /*7f80*/  FMUL.FTZ R173, R173, R16.reuse ;  /* 0x00000010adad7220 */ /* 0x080fe20000410000 */
[----:B------:R4:W-:Y:S01]  /*7f90*/  MUFU.EX2 R209, R30 ;  /* 0x0000001e00d17308 */ /* 0x0009e20000000800 */
[-C--:B------:R-:W-:Y:S02]  /*7fa0*/  FMUL.FTZ R48, R48, R16.reuse ;  /* 0x0000001030307220 */ /* 0x080fe40000410000 */
[----:B------:R-:W-:-:S02]  /*7fb0*/  FMUL.FTZ R49, R49, R16 ;  /* 0x0000001031317220 */ /* 0x000fc40000410000 */
[-C--:B------:R-:W-:Y:S02]  /*7fc0*/  FMUL.FTZ R64, R64, R16.reuse ;  /* 0x0000001040407220 */ /* 0x080fe40000410000 */
[----:B------:R-:W-:Y:S01]  /*7fd0*/  FMUL.FTZ R65, R65, R16 ;  /* 0x0000001041417220 */ /* 0x000fe20000410000 */
[----:B------:R-:W5:Y:S01]  /*7fe0*/  MUFU.EX2 R15, R15 ;  /* 0x0000000f000f7308 */ /* 0x000f620000000800 */
[----:B--2---:R-:W-:Y:S01]  /*7ff0*/  F2FP.BF16.PACK_AB R6, R243, R242 ;  /* 0x000000f2f306723e */ /* 0x004fe200000010ff */
[----:B------:R-:W2:Y:S01]  /*8000*/  LDSM.16.MT88.4 R24, [R217+0xb000] ;  /* 0x00b00000d918783b */ /* 0x000ea20000004200 */
[-C--:B------:R-:W-:Y:S02]  /*8010*/  FMUL.FTZ R80, R80, R16.reuse ;  /* 0x0000001050507220 */ /* 0x080fe40000410000 */
[-C--:B------:R-:W-:Y:S02]  /*8020*/  FMUL.FTZ R81, R81, R16.reuse ;  /* 0x0000001051517220 */ /* 0x080fe40000410000 */
[-C--:B------:R-:W-:Y:S01]  /*8030*/  FMUL.FTZ R96, R96, R16.reuse ;  /* 0x0000001060607220 */ /* 0x080fe20000410000 */
[----:B------:R1:W1:Y:S01]  /*8040*/  MUFU.EX2 R14, R5 ;  /* 0x00000005000e7308 */ /* 0x0002620000000800 */
[----:B----4-:R-:W4:Y:S01]  /*8050*/  LDSM.16.MT88.4 R28, [R213+0xb000] ;  /* 0x00b00000d51c783b */ /* 0x010f220000004200 */
[----:B------:R-:W-:-:S02]  /*8060*/  FMUL.FTZ R97, R97, R16 ;  /* 0x0000001061617220 */ /* 0x000fc40000410000 */
[-C--:B------:R-:W-:Y:S02]  /*8070*/  FMUL.FTZ R100, R100, R16.reuse ;  /* 0x0000001064647220 */ /* 0x080fe40000410000 */
[----:B------:R-:W-:Y:S02]  /*8080*/  FMUL.FTZ R101, R101, R16 ;  /* 0x0000001065657220 */ /* 0x000fe40000410000 */
[----:B------:R3:W3:Y:S01]  /*8090*/  MUFU.EX2 R13, R4 ;  /* 0x00000004000d7308 */ /* 0x0006e20000000800 */
        /* <DEDUP_REMOVED lines=11> */
[-C--:B------:R-:W-:Y:S02]  /*8150*/  FMUL.FTZ R150, R150, R13.reuse ;  /* 0x0000000d96967220 */ /* 0x080fe40000410000 */
[-C--:B------:R-:W-:Y:S02]  /*8160*/  FMUL.FTZ R151, R151, R13.reuse ;  /* 0x0000000d97977220 */ /* 0x080fe40000410000 */
[-C--:B------:R-:W-:Y:S02]  /*8170*/  FMUL.FTZ R42, R42, R13.reuse ;  /* 0x0000000d2a2a7220 */ /* 0x080fe40000410000 */
[----:B------:R-:W-:-:S02]  /*8180*/  FMUL.FTZ R43, R43, R13 ;  /* 0x0000000d2b2b7220 */ /* 0x000fc40000410000 */
[-C--:B------:R-:W-:Y:S01]  /*8190*/  FMUL.FTZ R152, R152, R14.reuse ;  /* 0x0000000e98987220 */ /* 0x080fe20000410000 */
[C---:B------:R-:W-:Y:S01]  /*81a0*/  HMMA.16816.F32.BF16 R148, R4.reuse, R20, R148 ;  /* 0x000000140494723c */ /* 0x040fe20000041894 */
[----:B------:R-:W-:Y:S02]  /*81b0*/  FMUL.FTZ R153, R153, R14 ;  /* 0x0000000e99997220 */ /* 0x000fe40000410000 */
[-C--:B------:R-:W-:Y:S02]  /*81c0*/  FMUL.FTZ R154, R154, R13.reuse ;  /* 0x0000000d9a9a7220 */ /* 0x080fe40000410000 */
[----:B------:R-:W-:Y:S02]  /*81d0*/  FMUL.FTZ R155, R155, R13 ;  /* 0x0000000d9b9b7220 */ /* 0x000fe40000410000 */
[----:B------:R-:W-:Y:S01]  /*81e0*/  MOV R21, R34 ;  /* 0x0000002200157202 */ /* 0x000fe20000000f00 */
[----:B------:R-:W-:Y:S01]  /*81f0*/  HMMA.16816.F32.BF16 R200, R4, R136, R40 ;  /* 0x0000008804c8723c */ /* 0x000fe20000041828 */
[----:B------:R-:W-:Y:S01]  /*8200*/  MOV R20, R33 ;  /* 0x0000002100147202 */ /* 0x000fe20000000f00 */
[----:B------:R-:W-:Y:S01]  /*8210*/  LDSM.16.MT88.4 R40, [R218+0xb000] ;  /* 0x00b00000da28783b */ /* 0x000fe20000004200 */
[----:B------:R-:W-:-:S02]  /*8220*/  FMUL.FTZ R164, R164, R14 ;  /* 0x0000000ea4a47220 */ /* 0x000fc40000410000 */
[-C--:B------:R-:W-:Y:S01]  /*8230*/  FMUL.FTZ R165, R165, R14.reuse ;  /* 0x0000000ea5a57220 */ /* 0x080fe20000410000 */
[----:B------:R-:W1:Y:S01]  /*8240*/  LDSM.16.MT88.4 R32, [R215+0xb000] ;  /* 0x00b00000d720783b */ /* 0x000e620000004200 */
        /* <DEDUP_REMOVED lines=36> */
[----:B----4-:R-:W-:Y:S01]  /*8490*/  HMMA.16816.F32.BF16 R72, R4, R28, R72 ;  /* 0x0000001c0448723c */ /* 0x010fe20000041848 */
        /* <DEDUP_REMOVED lines=9> */
[C---:B-1----:R-:W-:Y:S01]  /*8530*/  HMMA.16816.F32.BF16 R88, R4.reuse, R32, R88 ;  /* 0x000000200458723c */ /* 0x042fe20000041858 */
        /* <DEDUP_REMOVED lines=28> */
[----:B------:R-:W-:Y:S01]  /*8700*/  FFMA.FTZ R4, R177, c[0x0][0x23c], -R3 ;  /* 0x00008f00b1047a23 */ /* 0x000fe20000010803 */
[----:B------:R-:W-:Y:S01]  /*8710*/  MOV R126, R189 ;  /* 0x000000bd007e7202 */ /* 0x000fe20000000f00 */
[-C--:B------:R-:W-:Y:S01]  /*8720*/  FMUL.FTZ R70, R70, R15.reuse ;  /* 0x0000000f46467220 */ /* 0x080fe20000410000 */
[----:B------:R-:W-:Y:S01]  /*8730*/  MOV R127, R190 ;  /* 0x000000be007f7202 */ /* 0x000fe20000000f00 */
[----:B------:R1:W-:Y:S01]  /*8740*/  MUFU.EX2 R205, R4 ;  /* 0x0000000400cd7308 */ /* 0x0003e20000000800 */
[-C--:B------:R-:W-:Y:S01]  /*8750*/  FMUL.FTZ R71, R71, R15.reuse ;  /* 0x0000000f47477220 */ /* 0x080fe20000410000 */
[----:B------:R-:W-:Y:S01]  /*8760*/  HMMA.16816.F32.BF16 R24, R8, R26, R128 ;  /* 0x0000001a0818723c */ /* 0x000fe20000041880 */
[-C--:B------:R-:W-:Y:S02]  /*8770*/  FMUL.FTZ R86, R86, R15.reuse ;  /* 0x0000000f56567220 */ /* 0x080fe40000410000 */
[-C--:B------:R-:W-:Y:S02]  /*8780*/  FMUL.FTZ R87, R87, R15.reuse ;  /* 0x0000000f57577220 */ /* 0x080fe40000410000 */
[----:B------:R-:W-:-:S02]  /*8790*/  FMUL.FTZ R174, R174, R15 ;  /* 0x0000000faeae7220 */ /* 0x000fc40000410000 */
[-C--:B------:R-:W-:Y:S01]  /*87a0*/  FMUL.FTZ R175, R175, R15.reuse ;  /* 0x0000000fafaf7220 */ /* 0x080fe20000410000 */
[C---:B------:R-:W-:Y:S01]  /*87b0*/  HMMA.16816.F32.BF16 R192, R8.reuse, R22, R156 ;  /* 0x0000001608c0723c */ /* 0x040fe2000004189c */
[-C--:B------:R-:W-:Y:S01]  /*87c0*/  FMUL.FTZ R50, R50, R15.reuse ;  /* 0x0000000f32327220 */ /* 0x080fe20000410000 */
[----:B------:R-:W-:Y:S01]  /*87d0*/  LDSM.16.MT88.4 R156, [R213+0xa800] ;  /* 0x00a80000d59c783b */ /* 0x000fe20000004200 */
[-C--:B------:R-:W-:Y:S02]  /*87e0*/  FMUL.FTZ R51, R51, R15.reuse ;  /* 0x0000000f33337220 */ /* 0x080fe40000410000 */
[-C--:B------:R-:W-:Y:S02]  /*87f0*/  FMUL.FTZ R66, R66, R15.reuse ;  /* 0x0000000f42427220 */ /* 0x080fe40000410000 */
[----:B-1----:R-:W-:Y:S01]  /*8800*/  FFMA.FTZ R4, R176, c[0x0][0x23c], -R3 ;  /* 0x00008f00b0047a23 */ /* 0x002fe20000010803 */
[----:B------:R-:W-:Y:S01]  /*8810*/  HMMA.16816.F32.BF16 R160, R8, R140, R160 ;  /* 0x0000008c08a0723c */ /* 0x000fe200000418a0 */
[----:B------:R-:W-:-:S02]  /*8820*/  FMUL.FTZ R67, R67, R15 ;  /* 0x0000000f43437220 */ /* 0x000fc40000410000 */
[----:B------:R-:W1:Y:S01]  /*8830*/  MUFU.EX2 R206, R4 ;  /* 0x0000000400ce7308 */ /* 0x000e620000000800 */
        /* <DEDUP_REMOVED lines=10> */
[----:B-1----:R-:W-:Y:S01]  /*88e0*/  F2FP.BF16.PACK_AB R128, R206, R205 ;  /* 0x000000cdce80723e */ /* 0x002fe200000010ff */
[--C-:B------:R-:W-:Y:S02]  /*88f0*/  FFMA.FTZ R4, R17, c[0x0][0x23c], -R3.reuse ;  /* 0x00008f0011047a23 */ /* 0x100fe40000010803 */
[----:B------:R-:W-:Y:S02]  /*8900*/  FFMA.FTZ R3, R18, c[0x0][0x23c], -R3 ;  /* 0x00008f0012037a23 */ /* 0x000fe40000010803 */
[----:B------:R1:W-:Y:S01]  /*8910*/  MUFU.EX2 R207, R4 ;  /* 0x0000000400cf7308 */ /* 0x0003e20000000800 */
[-C--:B------:R-:W-:Y:S01]  /*8920*/  FMUL.FTZ R114, R114, R15.reuse ;  /* 0x0000000f72727220 */ /* 0x080fe20000410000 */
[----:B------:R-:W-:Y:S01]  /*8930*/  HMMA.16816.F32.BF16 R68, R8, R28, R68 ;  /* 0x0000001c0844723c */ /* 0x000fe20000041844 */
[----:B------:R-:W-:-:S05]  /*8940*/  FMUL.FTZ R115, R115, R15 ;  /* 0x0000000f73737220 */ /* 0x000fca0000410000 */
[----:B------:R2:W3:Y:S02]  /*8950*/  MUFU.EX2 R204, R3 ;  /* 0x0000000300cc7308 */ /* 0x0004e40000000800 */
[C---:B------:R-:W-:Y:S01]  /*8960*/  HMMA.16816.F32.BF16 R84, R8.reuse, R32, R84 ;  /* 0x000000200854723c */ /* 0x040fe20000041854 */
[----:B-1----:R-:W1:Y:S07]  /*8970*/  LDSM.16.MT88.4 R4, [R217+0xb800] ;  /* 0x00b80000d904783b */ /* 0x002e6e0000004200 */
[----:B------:R-:W-:Y:S01]  /*8980*/  HMMA.16816.F32.BF16 R140, R8, R142, R172 ;  /* 0x0000008e088c723c */ /* 0x000fe200000418ac */
[----:B------:R-:W4:Y:S01]  /*8990*/  LDSM.16.MT88.4 R172, [R215+0xa800] ;  /* 0x00a80000d7ac783b */ /* 0x000f220000004200 */
[----:B--2---:R-:W-:Y:S01]  /*89a0*/  FFMA.FTZ R3, R180, c[0x0][0x23c], -R2 ;  /* 0x00008f00b4037a23 */ /* 0x004fe20000010802 */
[----:B---3--:R-:W-:-:S05]  /*89b0*/  F2FP.BF16.PACK_AB R130, R204, R207 ;  /* 0x000000cfcc82723e */ /* 0x008fca00000010ff */
[C---:B------:R-:W-:Y:S01]  /*89c0*/  HMMA.16816.F32.BF16 R136, R8.reuse, R138, R48 ;  /* 0x0000008a0888723c */ /* 0x040fe20000041830 */
[----:B------:R-:W2:Y:S01]  /*89d0*/  LDSM.16.MT88.4 R48, [R218+0xa800] ;  /* 0x00a80000da30783b */ /* 0x000ea20000004200 */
[----:B------:R3:W-:Y:S06]  /*89e0*/  MUFU.EX2 R189, R3 ;  /* 0x0000000300bd7308 */ /* 0x0007ec0000000800 */
[C---:B------:R-:W-:Y:S01]  /*89f0*/  HMMA.16816.F32.BF16 R132, R8.reuse, R134, R64 ;  /* 0x000000860884723c */ /* 0x040fe20000041840 */
[----:B------:R-:W5:Y:S07]  /*8a00*/  LDSM.16.MT88.4 R64, [R217+0xa800] ;  /* 0x00a80000d940783b */ /* 0x000f6e0000004200 */
[----:B------:R-:W-:Y:S01]  /*8a10*/  HMMA.16816.F32.BF16 R28, R8, R30, R80 ;  /* 0x0000001e081c723c */ /* 0x000fe20000041850 */
[----:B------:R-:W1:Y:S01]  /*8a20*/  LDSM.16.MT88.4 R80, [R213+0xb800] ;  /* 0x00b80000d550783b */ /* 0x000e620000004200 */
[----:B---3--:R-:W-:-:S04]  /*8a30*/  FFMA.FTZ R3, R179, c[0x0][0x23c], -R2 ;  /* 0x00008f00b3037a23 */ /* 0x008fc80000010802 */
[----:B------:R3:W3:Y:S02]  /*8a40*/  MUFU.EX2 R190, R3 ;  /* 0x0000000300be7308 */ /* 0x0006e40000000800 */
[C---:B------:R-:W-:Y:S01]  /*8a50*/  HMMA.16816.F32.BF16 R32, R8.reuse, R34, R96 ;  /* 0x000000220820723c */ /* 0x040fe20000041860 */
[----:B------:R-:W1:Y:S07]  /*8a60*/  LDSM.16.MT88.4 R96, [R215+0xb800] ;  /* 0x00b80000d760783b */ /* 0x000e6e0000004200 */
[----:B------:R-:W-:Y:S01]  /*8a70*/  HMMA.16816.F32.BF16 R100, R8, R40, R100 ;  /* 0x000000280864723c */ /* 0x000fe20000041864 */
[--C-:B---3--:R-:W-:Y:S01]  /*8a80*/  FFMA.FTZ R3, R19, c[0x0][0x23c], -R2.reuse ;  /* 0x00008f0013037a23 */ /* 0x108fe20000010802 */
[----:B------:R-:W-:Y:S01]  /*8a90*/  F2FP.BF16.PACK_AB R129, R190, R189 ;  /* 0x000000bdbe81723e */ /* 0x000fe200000010ff */
[----:B------:R-:W-:-:S02]  /*8aa0*/  FFMA.FTZ R2, R178, c[0x0][0x23c], -R2 ;  /* 0x00008f00b2027a23 */ /* 0x000fc40000010802 */
[----:B------:R3:W-:Y:S08]  /*8ab0*/  MUFU.EX2 R191, R3 ;  /* 0x0000000300bf7308 */ /* 0x0007f00000000800 */
[----:B------:R1:W1:Y:S01]  /*8ac0*/  MUFU.EX2 R180, R2 ;  /* 0x0000000200b47308 */ /* 0x0002620000000800 */
[----:B---3--:R-:W-:-:S05]  /*8ad0*/  MOV R3, R20 ;  /* 0x0000001400037202 */ /* 0x008fca0000000f00 */
[----:B------:R-:W-:Y:S02]  /*8ae0*/  FFMA.FTZ R3, R3, R15, R245 ;  /* 0x0000000f03037223 */ /* 0x000fe400000100f5 */
[----:B-1----:R-:W-:Y:S01]  /*8af0*/  FFMA.FTZ R2, R181, c[0x0][0x23c], -R0 ;  /* 0x00008f00b5027a23 */ /* 0x002fe20000010800 */
[----:B------:R-:W-:Y:S01]  /*8b00*/  MOV R181, R126 ;  /* 0x0000007e00b57202 */ /* 0x000fe20000000f00 */
[----:B------:R-:W-:Y:S01]  /*8b10*/  FADD.FTZ R3, R244, R3 ;  /* 0x00000003f4037221 */ /* 0x000fe20000010000 */
[----:B------:R-:W-:Y:S01]  /*8b20*/  F2FP.BF16.PACK_AB R131, R180, R191 ;  /* 0x000000bfb483723e */ /* 0x000fe200000010ff */
[----:B------:R1:W-:Y:S02]  /*8b30*/  MUFU.EX2 R179, R2 ;  /* 0x0000000200b37308 */ /* 0x0003e40000000800 */
[----:B------:R-:W-:-:S04]  /*8b40*/  FADD.FTZ R3, R246, R3 ;  /* 0x00000003f6037221 */ /* 0x000fc80000010000 */
[----:B------:R-:W-:Y:S01]  /*8b50*/  HMMA.16816.F32.BF16 R116, R128, R4, R116 ;  /* 0x000000048074723c */ /* 0x000fe20000041874 */
[----:B------:R-:W-:-:S04]  /*8b60*/  FADD.FTZ R3, R247, R3 ;  /* 0x00000003f7037221 */ /* 0x000fc80000010000 */
[----:B------:R-:W-:-:S03]  /*8b70*/  FADD.FTZ R3, R189, R3 ;  /* 0x00000003bd037221 */ /* 0x000fc60000010000 */
[C---:B------:R-:W-:Y:S01]  /*8b80*/  HMMA.16816.F32.BF16 R144, R128.reuse, R156, R144 ;  /* 0x0000009c8090723c */ /* 0x040fe20000041890 */
[----:B------:R-:W-:Y:S02]  /*8b90*/  FADD.FTZ R3, R190, R3 ;  /* 0x00000003be037221 */ /* 0x000fe40000010000 */
[--C-:B-1----:R-:W-:Y:S01]  /*8ba0*/  FFMA.FTZ R2, R182, c[0x0][0x23c], -R0.reuse ;  /* 0x00008f00b6027a23 */ /* 0x102fe20000010800 */
[----:B------:R-:W-:Y:S01]  /*8bb0*/  MOV R182, R127 ;  /* 0x0000007f00b67202 */ /* 0x000fe20000000f00 */
[----:B------:R-:W-:Y:S02]  /*8bc0*/  FADD.FTZ R3, R191, R3 ;  /* 0x00000003bf037221 */ /* 0x000fe40000010000 */
[----:B------:R1:W3:Y:S01]  /*8bd0*/  MUFU.EX2 R178, R2 ;  /* 0x0000000200b27308 */ /* 0x0002e20000000800 */
[C---:B----4-:R-:W-:Y:S08]  /*8be0*/  HMMA.16816.F32.BF16 R160, R128.reuse, R172, R160 ;  /* 0x000000ac80a0723c */ /* 0x050ff000000418a0 */
[----:B--2---:R-:W-:Y:S01]  /*8bf0*/  HMMA.16816.F32.BF16 R36, R128, R48, R36 ;  /* 0x000000308024723c */ /* 0x004fe20000041824 */
[--C-:B-1----:R-:W-:Y:S01]  /*8c00*/  FFMA.FTZ R2, R183, c[0x0][0x23c], -R0.reuse ;  /* 0x00008f00b7027a23 */ /* 0x102fe20000010800 */
[----:B------:R-:W-:Y:S01]  /*8c10*/  MOV R183, R21 ;  /* 0x0000001500b77202 */ /* 0x000fe20000000f00 */
[----:B------:R-:W-:Y:S01]  /*8c20*/  FFMA.FTZ R0, R184, c[0x0][0x23c], -R0 ;  /* 0x00008f00b8007a23 */ /* 0x000fe20000010800 */
[----:B---3--:R-:W-:Y:S01]  /*8c30*/  F2FP.BF16.PACK_AB R124, R178, R179 ;  /* 0x000000b3b27c723e */ /* 0x008fe200000010ff */
[----:B------:R1:W-:Y:S03]  /*8c40*/  MUFU.EX2 R177, R2 ;  /* 0x0000000200b17308 */ /* 0x0003e60000000800 */
[----:B------:R-:W-:Y:S01]  /*8c50*/  HMMA.16816.F32.BF16 R20, R8, R42, R112 ;  /* 0x0000002a0814723c */ /* 0x000fe20000041870 */
[----:B------:R-:W2:Y:S04]  /*8c60*/  LDSM.16.MT88.4 R112, [R218+0xb800] ;  /* 0x00b80000da70783b */ /* 0x000ea80000004200 */
[----:B------:R3:W4:Y:S02]  /*8c70*/  MUFU.EX2 R176, R0 ;  /* 0x0000000000b07308 */ /* 0x0007240000000800 */
[----:B------:R-:W-:Y:S01]  /*8c80*/  FFMA.FTZ R8, R183, R16, R250 ;  /* 0x00000010b7087223 */ /* 0x000fe200000100fa */
[----:B-----5:R-:W-:Y:S01]  /*8c90*/  HMMA.16816.F32.BF16 R52, R128, R64, R52 ;  /* 0x000000408034723c */ /* 0x020fe20000041834 */
[----:B-1----:R-:W-:-:S07]  /*8ca0*/  FFMA.FTZ R2, R187, c[0x0][0x23c], -R12 ;  /* 0x00008f00bb027a23 */ /* 0x002fce000001080c */
[----:B------:R-:W-:Y:S01]  /*8cb0*/  HMMA.16816.F32.BF16 R68, R128, R80, R68 ;  /* 0x000000508044723c */ /* 0x000fe20000041844 */
[----:B---3--:R-:W-:Y:S01]  /*8cc0*/  FFMA.FTZ R0, R185, c[0x0][0x23c], -R12 ;  /* 0x00008f00b9007a23 */ /* 0x008fe2000001080c */
[----:B----4-:R-:W-:-:S06]  /*8cd0*/  F2FP.BF16.PACK_AB R126, R176, R177 ;  /* 0x000000b1b07e723e */ /* 0x010fcc00000010ff */
[C---:B------:R-:W-:Y:S01]  /*8ce0*/  HMMA.16816.F32.BF16 R84, R128.reuse, R96, R84 ;  /* 0x000000608054723c */ /* 0x040fe20000041854 */
[----:B------:R1:W-:Y:S07]  /*8cf0*/  MUFU.EX2 R19, R0 ;  /* 0x0000000000137308 */ /* 0x0003ee0000000800 */
[----:B--2---:R-:W-:Y:S01]  /*8d00*/  HMMA.16816.F32.BF16 R100, R128, R112, R100 ;  /* 0x000000708064723c */ /* 0x004fe20000041864 */
[----:B-1----:R-:W-:-:S04]  /*8d10*/  FFMA.FTZ R0, R186, c[0x0][0x23c], -R12 ;  /* 0x00008f00ba007a23 */ /* 0x002fc8000001080c */
[----:B------:R1:W2:Y:S02]  /*8d20*/  MUFU.EX2 R18, R0 ;  /* 0x0000000000127308 */ /* 0x0002a40000000800 */
[----:B-1----:R-:W-:Y:S01]  /*8d30*/  FFMA.FTZ R0, R188, c[0x0][0x23c], -R12 ;  /* 0x00008f00bc007a23 */ /* 0x002fe2000001080c */
[----:B--2---:R-:W-:-:S05]  /*8d40*/  F2FP.BF16.PACK_AB R125, R18, R19 ;  /* 0x00000013127d723e */ /* 0x004fca00000010ff */
[----:B------:R1:W-:Y:S08]  /*8d50*/  MUFU.EX2 R12, R2 ;  /* 0x00000002000c7308 */ /* 0x0003f00000000800 */
[----:B------:R-:W2:Y:S01]  /*8d60*/  MUFU.EX2 R17, R0 ;  /* 0x0000000000117308 */ /* 0x000ea20000000800 */
[----:B-1----:R-:W-:Y:S02]  /*8d70*/  FFMA.FTZ R2, R182, R14, R241 ;  /* 0x0000000eb6027223 */ /* 0x002fe400000100f1 */
[----:B------:R-:W-:-:S02]  /*8d80*/  FADD.FTZ R241, R180, R3 ;  /* 0x00000003b4f17221 */ /* 0x000fc40000010000 */
        /* <DEDUP_REMOVED lines=70> */
[----:B------:R-:W-:Y:S01]  /*91f0*/  MOV R3, UR5 ;  /* 0x0000000500037c02 */ /* 0x000fe20008000f00 */
        /* <DEDUP_REMOVED lines=41> */
[----:B------:R-:W-:Y:S04]  /*9490*/  LDSM.16.M88.4 R132, [R221+0x8800] ;  /* 0x00880000dd84783b */ /* 0x000fe80000000200 */
[----:B------:R-:W-:Y:S04]  /*94a0*/  LDSM.16.M88.4 R136, [R221+0x8000] ;  /* 0x00800000dd88783b */ /* 0x000fe80000000200 */
[----:B------:R-:W0:Y:S01]  /*94b0*/  LDGDEPBAR ;  /* 0x00000000000079af */ /* 0x000e220000000000 */
[----:B-1----:R-:W-:Y:S08]  /*94c0*/  HMMA.16816.F32.BF16 R192, R8, R24, RZ ;  /* 0x0000001808c0723c */ /* 0x002ff000000418ff */
[C---:B--2---:R-:W-:Y:S08]  /*94d0*/  HMMA.16816.F32.BF16 R176, R4.reuse, R20, RZ ;  /* 0x0000001404b0723c */ /* 0x044ff000000418ff */
[C---:B------:R-:W-:Y:S08]  /*94e0*/  HMMA.16816.F32.BF16 R188, R4.reuse, R24, RZ ;  /* 0x0000001804bc723c */ /* 0x040ff000000418ff */
[-C--:B------:R-:W-:Y:S08]  /*94f0*/  HMMA.16816.F32.BF16 R184, R4, R26.reuse, RZ ;  /* 0x0000001a04b8723c */ /* 0x080ff000000418ff */
[----:B------:R-:W-:Y:S08]  /*9500*/  HMMA.16816.F32.BF16 R180, R8, R26, RZ ;  /* 0x0000001a08b4723c */ /* 0x000ff000000418ff */
[----:B------:R-:W-:Y:S01]  /*9510*/  HMMA.16816.F32.BF16 R140, R4, R22, RZ ;  /* 0x00000016048c723c */ /* 0x000fe200000418ff */
[----:B------:R-:W1:Y:S07]  /*9520*/  LDSM.16.M88.4 R4, [R222+0x2000] ;  /* 0x00200000de04783b */ /* 0x000e6e0000000200 */
[C---:B------:R-:W-:Y:S08]  /*9530*/  HMMA.16816.F32.BF16 R24, R8.reuse, R20, RZ ;  /* 0x000000140818723c */ /* 0x040ff000000418ff */
[----:B------:R-:W-:Y:S01]  /*9540*/  HMMA.16816.F32.BF16 R20, R8, R22, RZ ;  /* 0x000000160814723c */ /* 0x000fe200000418ff */
[----:B------:R-:W2:Y:S07]  /*9550*/  LDSM.16.M88.4 R8, [R222] ;  /* 0x00000000de08783b */ /* 0x000eae0000000200 */
[C---:B------:R-:W-:Y:S08]  /*9560*/  HMMA.16816.F32.BF16 R196, R12.reuse, R32, R176 ;  /* 0x000000200cc4723c */ /* 0x040ff000000418b0 */
[C---:B------:R-:W-:Y:S08]  /*9570*/  HMMA.16816.F32.BF16 R208, R12.reuse, R28, R188 ;  /* 0x0000001c0cd0723c */ /* 0x040ff000000418bc */
[C---:B------:R-:W-:Y:S08]  /*9580*/  HMMA.16816.F32.BF16 R204, R12.reuse, R30, R184 ;  /* 0x0000001e0ccc723c */ /* 0x040ff000000418b8 */
[-C--:B------:R-:W-:Y:S01]  /*9590*/  HMMA.16816.F32.BF16 R188, R12, R34.reuse, R140 ;  /* 0x000000220cbc723c */ /* 0x080fe2000004188c */
[----:B------:R-:W-:Y:S07]  /*95a0*/  LDSM.16.M88.4 R12, [R220+0x2000] ;  /* 0x00200000dc0c783b */ /* 0x000fee0000000200 */
[C---:B---3--:R-:W-:Y:S01]  /*95b0*/  HMMA.16816.F32.BF16 R176, R16.reuse, R34, R20 ;  /* 0x0000002210b0723c */ /* 0x048fe20000041814 */
[----:B------:R-:W3:Y:S07]  /*95c0*/  LDSM.16.M88.4 R20, [R219+0x800] ;  /* 0x00080000db14783b */ /* 0x000eee0000000200 */
[C---:B------:R-:W-:Y:S08]  /*95d0*/  HMMA.16816.F32.BF16 R192, R16.reuse, R28, R192 ;  /* 0x0000001c10c0723c */ /* 0x040ff000000418c0 */
        /* <DEDUP_REMOVED lines=10> */
[C---:B------:R-:W-:Y:S08]  /*9680*/  HMMA.16816.F32.BF16 R184, R8.reuse, R138, R184 ;  /* 0x0000008a08b8723c */ /* 0x040ff000000418b8 */
[C---:B------:R-:W-:Y:S08]  /*9690*/  HMMA.16816.F32.BF16 R188, R8.reuse, R132, R200 ;  /* 0x0000008408bc723c */ /* 0x040ff000000418c8 */
[----:B------:R-:W-:Y:S01]  /*96a0*/  HMMA.16816.F32.BF16 R136, R8, R134, R176 ;  /* 0x000000860888723c */ /* 0x000fe200000418b0 */
[----:B------:R-:W-:Y:S04]  /*96b0*/  LDSM.16.M88.4 R132, [R212+0x9800] ;  /* 0x00980000d484783b */ /* 0x000fe80000000200 */
[----:B------:R-:W-:Y:S03]  /*96c0*/  LDSM.16.M88.4 R8, [R214+0x4000] ;  /* 0x00400000d608783b */ /* 0x000fe60000000200 */
[C---:B---3--:R-:W-:Y:S01]  /*96d0*/  HMMA.16816.F32.BF16 R196, R12.reuse, R20, R28 ;  /* 0x000000140cc4723c */ /* 0x048fe2000004181c */
[----:B------:R-:W1:Y:S07]  /*96e0*/  LDSM.16.M88.4 R28, [R212+0x9000] ;  /* 0x00900000d41c783b */ /* 0x000e6e0000000200 */
[C---:B----4-:R-:W-:Y:S08]  /*96f0*/  HMMA.16816.F32.BF16 R204, R12.reuse, R24, R140 ;  /* 0x000000180ccc723c */ /* 0x050ff0000004188c */
[C---:B------:R-:W-:Y:S08]  /*9700*/  HMMA.16816.F32.BF16 R200, R12.reuse, R26, R32 ;  /* 0x0000001a0cc8723c */ /* 0x040ff00000041820 */
[----:B------:R-:W-:Y:S08]  /*9710*/  HMMA.16816.F32.BF16 R140, R12, R22, R180 ;  /* 0x000000160c8c723c */ /* 0x000ff000000418b4 */
[C---:B-----5:R-:W-:Y:S08]  /*9720*/  HMMA.16816.F32.BF16 R176, R16.reuse, R26, R184 ;  /* 0x0000001a10b0723c */ /* 0x060ff000000418b8 */
[C---:B------:R-:W-:Y:S01]  /*9730*/  HMMA.16816.F32.BF16 R32, R16.reuse, R24, R192 ;  /* 0x000000181020723c */ /* 0x040fe200000418c0 */
[----:B------:R-:W-:Y:S07]  /*9740*/  LDSM.16.M88.4 R24, [R216+0x4000] ;  /* 0x00400000d818783b */ /* 0x000fee0000000200 */
[C---:B------:R-:W-:Y:S08]  /*9750*/  HMMA.16816.F32.BF16 R12, R16.reuse, R20, R188 ;  /* 0x00000014100c723c */ /* 0x040ff000000418bc */
[----:B------:R-:W-:Y:S01]  /*9760*/  HMMA.16816.F32.BF16 R184, R16, R22, R136 ;  /* 0x0000001610b8723c */ /* 0x000fe20000041888 */
[----:B------:R-:W-:Y:S04]  /*9770*/  LDSM.16.M88.4 R20, [R216+0x6000] ;  /* 0x00600000d814783b */ /* 0x000fe80000000200 */
[----:B------:R-:W2:Y:S03]  /*9780*/  LDSM.16.M88.4 R136, [R225] ;  /* 0x00000000e188783b */ /* 0x000ea60000000200 */
[C---:B-1----:R-:W-:Y:S01]  /*9790*/  HMMA.16816.F32.BF16 R180, R4.reuse, R28, R204 ;  /* 0x0000001c04b4723c */ /* 0x042fe200000418cc */
[----:B------:R-:W-:Y:S07]  /*97a0*/  LDSM.16.M88.4 R16, [R222+0x4000] ;  /* 0x00400000de10783b */ /* 0x000fee0000000200 */
[C---:B------:R-:W-:Y:S08]  /*97b0*/  HMMA.16816.F32.BF16 R192, R4.reuse, R132, R196 ;  /* 0x0000008404c0723c */ /* 0x040ff000000418c4 */
[C---:B------:R-:W-:Y:S08]  /*97c0*/  HMMA.16816.F32.BF16 R200, R4.reuse, R30, R200 ;  /* 0x0000001e04c8723c */ /* 0x040ff000000418c8 */
[----:B------:R-:W-:Y:S08]  /*97d0*/  HMMA.16816.F32.BF16 R196, R4, R134, R140 ;  /* 0x0000008604c4723c */ /* 0x000ff0000004188c */
[C---:B------:R-:W-:Y:S01]  /*97e0*/  HMMA.16816.F32.BF16 R4, R8.reuse, R28, R32 ;  /* 0x0000001c0804723c */ /* 0x040fe20000041820 */
[----:B------:R-:W-:Y:S07]  /*97f0*/  LDSM.16.M88.4 R32, [R221+0x9000] ;  /* 0x00900000dd20783b */ /* 0x000fee0000000200 */
[C---:B------:R-:W-:Y:S01]  /*9800*/  HMMA.16816.F32.BF16 R188, R8.reuse, R132, R12 ;  /* 0x0000008408bc723c */ /* 0x040fe2000004180c */
[----:B------:R-:W1:Y:S07]  /*9810*/  LDSM.16.M88.4 R12, [R222+0x6000] ;  /* 0x00600000de0c783b */ /* 0x000e6e0000000200 */
[----:B------:R-:W-:Y:S08]  /*9820*/  HMMA.16816.F32.BF16 R176, R8, R30, R176 ;  /* 0x0000001e08b0723c */ /* 0x000ff000000418b0 */
[-C--:B--2---:R-:W-:Y:S08]  /*9830*/  HMMA.16816.F32.BF16 R28, R20, R136.reuse, R180 ;  /* 0x00000088141c723c */ /* 0x084ff000000418b4 */
[----:B------:R-:W-:Y:S08]  /*9840*/  HMMA.16816.F32.BF16 R4, R24, R136, R4 ;  /* 0x000000881804723c */ /* 0x000ff00000041804 */
[----:B------:R-:W-:Y:S01]  /*9850*/  HMMA.16816.F32.BF16 R184, R8, R134, R184 ;  /* 0x0000008608b8723c */ /* 0x000fe200000418b8 */
[----:B------:R-:W-:Y:S04]  /*9860*/  LDSM.16.M88.4 R132, [R219+0x1000] ;  /* 0x00100000db84783b */ /* 0x000fe80000000200 */
[----:B------:R-:W2:Y:S03]  /*9870*/  LDSM.16.M88.4 R8, [R220+0x4000] ;  /* 0x00400000dc08783b */ /* 0x000ea60000000200 */
[----:B------:R-:W-:Y:S08]  /*9880*/  HMMA.16816.F32.BF16 R176, R24, R138, R176 ;  /* 0x0000008a18b0723c */ /* 0x000ff000000418b0 */
[-C--:B-1----:R-:W-:Y:S01]  /*9890*/  HMMA.16816.F32.BF16 R180, R12, R32.reuse, R28 ;  /* 0x000000200cb4723c */ /* 0x082fe2000004181c */
[----:B------:R-:W1:Y:S07]  /*98a0*/  LDSM.16.M88.4 R28, [R224] ;  /* 0x00000000e01c783b */ /* 0x000e6e0000000200 */
[----:B------:R-:W-:Y:S01]  /*98b0*/  HMMA.16816.F32.BF16 R140, R16, R32, R4 ;  /* 0x00000020108c723c */ /* 0x000fe20000041804 */
[----:B------:R-:W3:Y:S07]  /*98c0*/  LDSM.16.M88.4 R4, [R220+0x6000] ;  /* 0x00600000dc04783b */ /* 0x000eee0000000200 */
[----:B------:R-:W-:Y:S11]  /*98d0*/  HMMA.16816.F32.BF16 R136, R20, R138, R200 ;  /* 0x0000008a1488723c */ /* 0x000ff600000418c8 */
[----:B------:R-:W-:Y:S05]  /*98e0*/  @!UPT UIADD3 URZ, URZ, URZ, URZ ;  /* 0x0000003f3f3ff290 */ /* 0x000fea000fffe03f */
[----:B--2---:R-:W-:Y:S08]  /*98f0*/  HMMA.16816.F32.BF16 R140, R8, R132, R140 ;  /* 0x00000084088c723c */ /* 0x004ff0000004188c */
[C---:B-1----:R-:W-:Y:S08]  /*9900*/  HMMA.16816.F32.BF16 R192, R20.reuse, R28, R192 ;  /* 0x0000001c14c0723c */ /* 0x042ff000000418c0 */
[----:B------:R-:W-:Y:S08]  /*9910*/  HMMA.16816.F32.BF16 R196, R20, R30, R196 ;  /* 0x0000001e14c4723c */ /* 0x000ff000000418c4 */
[----:B------:R-:W-:Y:S01]  /*9920*/  FMUL.FTZ R140, R140, c[0x0][0x2ec] ;  /* 0x0000bb008c8c7a20 */ /* 0x000fe20000410000 */
[----:B------:R-:W-:Y:S01]  /*9930*/  HMMA.16816.F32.BF16 R188, R24, R28, R188 ;  /* 0x0000001c18bc723c */ /* 0x000fe200000418bc */
[----:B------:R-:W-:-:S02]  /*9940*/  FMUL.FTZ R141, R141, c[0x0][0x2ec] ;  /* 0x0000bb008d8d7a20 */ /* 0x000fc40000410000 */
[----:B------:R-:W-:Y:S02]  /*9950*/  FMUL.FTZ R142, R142, c[0x0][0x2ec] ;  /* 0x0000bb008e8e7a20 */ /* 0x000fe40000410000 */
[----:B------:R-:W-:-:S03]  /*9960*/  FMUL.FTZ R143, R143, c[0x0][0x2ec] ;  /* 0x0000bb008f8f7a20 */ /* 0x000fc60000410000 */
[----:B------:R-:W-:Y:S01]  /*9970*/  HMMA.16816.F32.BF16 R184, R24, R30, R184 ;  /* 0x0000001e18b8723c */ /* 0x000fe200000418b8 */
[----:B------:R-:W1:Y:S07]  /*9980*/  LDSM.16.M88.4 R24, [R221+0x9800] ;  /* 0x00980000dd18783b */ /* 0x000e6e0000000200 */
[----:B------:R-:W-:Y:S01]  /*9990*/  HMMA.16816.F32.BF16 R20, R16, R34, R176 ;  /* 0x000000221014723c */ /* 0x000fe200000418b0 */
[----:B------:R-:W2:Y:S07]  /*99a0*/  MUFU.TANH R178, R140 ;  /* 0x0000008c00b27308 */ /* 0x000eae0000002400 */
[----:B---3--:R-:W-:Y:S01]  /*99b0*/  HMMA.16816.F32.BF16 R28, R4, R132, R180 ;  /* 0x00000084041c723c */ /* 0x008fe200000418b4 */
[----:B------:R-:W3:Y:S07]  /*99c0*/  MUFU.TANH R177, R141 ;  /* 0x0000008d00b17308 */ /* 0x000eee0000002400 */
[----:B------:R-:W-:Y:S01]  /*99d0*/  HMMA.16816.F32.BF16 R32, R12, R34, R136 ;  /* 0x000000220c20723c */ /* 0x000fe20000041888 */
[----:B------:R-:W4:Y:S07]  /*99e0*/  MUFU.TANH R180, R142 ;  /* 0x0000008e00b47308 */ /* 0x000f2e0000002400 */
[----:B------:R-:W-:Y:S01]  /*99f0*/  HMMA.16816.F32.BF16 R136, R8, R134, R20 ;  /* 0x000000860888723c */ /* 0x000fe20000041814 */
[----:B------:R-:W5:Y:S01]  /*9a00*/  LDSM.16.M88.4 R20, [R219+0x1800] ;  /* 0x00180000db14783b */ /* 0x000f620000000200 */
[----:B------:R1:W1:Y:S01]  /*9a10*/  MUFU.TANH R179, R143 ;  /* 0x0000008f00b37308 */ /* 0x0002620000002400 */
[----:B------:R-:W-:-:S05]  /*9a20*/  DEPBAR.LE SB0, 0x0 ;  /* 0x000080000000791a */ /* 0x000fca0000000000 */
[----:B------:R-:W-:Y:S02]  /*9a30*/  FMUL.FTZ R28, R28, c[0x0][0x2ec] ;  /* 0x0000bb001c1c7a20 */ /* 0x000fe40000410000 */
[----:B------:R-:W-:Y:S02]  /*9a40*/  FMUL.FTZ R29, R29, c[0x0][0x2ec] ;  /* 0x0000bb001d1d7a20 */ /* 0x000fe40000410000 */
[----:B------:R-:W-:Y:S01]  /*9a50*/  FMUL.FTZ R30, R30, c[0x0][0x2ec] ;  /* 0x0000bb001e1e7a20 */ /* 0x000fe20000410000 */
[----:B------:R-:W2:Y:S01]  /*9a60*/  MUFU.TANH R200, R28 ;  /* 0x0000001c00c87308 */ /* 0x000ea20000002400 */
[----:B------:R-:W-:Y:S02]  /*9a70*/  FMUL.FTZ R31, R31, c[0x0][0x2ec] ;  /* 0x0000bb001f1f7a20 */ /* 0x000fe40000410000 */
[----:B------:R-:W-:Y:S05]  /*9a80*/  HMMA.16816.F32.BF16 R132, R4, R134, R32 ;  /* 0x000000860484723c */ /* 0x000fea0000041820 */
[----:B------:R-:W2:Y:S03]  /*9a90*/  MUFU.TANH R201, R29 ;  /* 0x0000001d00c97308 */ /* 0x000ea60000002400 */
[----:B-1----:R-:W-:Y:S01]  /*9aa0*/  HMMA.16816.F32.BF16 R140, R16, R24, R188 ;  /* 0x00000018108c723c */ /* 0x002fe200000418bc */
[----:B------:R-:W-:-:S02]  /*9ab0*/  FMUL.FTZ R136, R136, c[0x0][0x2ec] ;  /* 0x0000bb0088887a20 */ /* 0x000fc40000410000 */
[----:B------:R-:W-:Y:S02]  /*9ac0*/  FMUL.FTZ R137, R137, c[0x0][0x2ec] ;  /* 0x0000bb0089897a20 */ /* 0x000fe40000410000 */
[----:B------:R-:W1:Y:S01]  /*9ad0*/  MUFU.TANH R202, R30 ;  /* 0x0000001e00ca7308 */ /* 0x000e620000002400 */
[----:B------:R-:W-:Y:S02]  /*9ae0*/  FMUL.FTZ R139, R139, c[0x0][0x2ec] ;  /* 0x0000bb008b8b7a20 */ /* 0x000fe40000410000 */
[----:B------:R-:W-:Y:S01]  /*9af0*/  HMMA.16816.F32.BF16 R16, R16, R26, R184 ;  /* 0x0000001a1010723c */ /* 0x000fe200000418b8 */
[----:B------:R-:W-:-:S04]  /*9b00*/  FMUL.FTZ R138, R138, c[0x0][0x2ec] ;  /* 0x0000bb008a8a7a20 */ /* 0x000fc80000410000 */
[----:B------:R1:W1:Y:S03]  /*9b10*/  MUFU.TANH R190, R31 ;  /* 0x0000001f00be7308 */ /* 0x0002660000002400 */
[----:B------:R-:W-:Y:S02]  /*9b20*/  FMUL.FTZ R134, R134, c[0x0][0x2ec] ;  /* 0x0000bb0086867a20 */ /* 0x000fe40000410000 */
[----:B------:R-:W-:Y:S02]  /*9b30*/  FMUL.FTZ R132, R132, c[0x0][0x2ec] ;  /* 0x0000bb0084847a20 */ /* 0x000fe40000410000 */
[----:B------:R-:W-:Y:S01]  /*9b40*/  FMUL.FTZ R133, R133, c[0x0][0x2ec] ;  /* 0x0000bb0085857a20 */ /* 0x000fe20000410000 */
[----:B------:R-:W2:Y:S03]  /*9b50*/  MUFU.TANH R136, R136 ;  /* 0x0000008800887308 */ /* 0x000ea60000002400 */
[----:B-----5:R-:W-:Y:S05]  /*9b60*/  HMMA.16816.F32.BF16 R32, R8, R20, R140 ;  /* 0x000000140820723c */ /* 0x020fea000004188c */
[----:B------:R5:W2:Y:S03]  /*9b70*/  MUFU.TANH R142, R134 ;  /* 0x00000086008e7308 */ /* 0x000aa60000002400 */
[C---:B-1----:R-:W-:Y:S05]  /*9b80*/  HMMA.16816.F32.BF16 R28, R12.reuse, R24, R192 ;  /* 0x000000180c1c723c */ /* 0x042fea00000418c0 */
[----:B------:R-:W1:Y:S03]  /*9b90*/  MUFU.TANH R137, R137 ;  /* 0x0000008900897308 */ /* 0x000e660000002400 */
[----:B------:R-:W-:Y:S01]  /*9ba0*/  HMMA.16816.F32.BF16 R12, R12, R26, R196 ;  /* 0x0000001a0c0c723c */ /* 0x000fe200000418c4 */
[----:B-----5:R-:W-:-:S04]  /*9bb0*/  FMUL.FTZ R134, R135, c[0x0][0x2ec] ;  /* 0x0000bb0087867a20 */ /* 0x020fc80000410000 */
[----:B------:R1:W1:Y:S03]  /*9bc0*/  MUFU.TANH R176, R138 ;  /* 0x0000008a00b07308 */ /* 0x0002660000002400 */
[----:B------:R-:W-:Y:S01]  /*9bd0*/  HMMA.16816.F32.BF16 R8, R8, R22, R16 ;  /* 0x000000160808723c */ /* 0x000fe20000041810 */
[----:B------:R-:W-:-:S04]  /*9be0*/  FMUL.FTZ R25, R35, c[0x0][0x2ec] ;  /* 0x0000bb0023197a20 */ /* 0x000fc80000410000 */
[----:B------:R-:W1:Y:S03]  /*9bf0*/  MUFU.TANH R139, R139 ;  /* 0x0000008b008b7308 */ /* 0x000e660000002400 */
[C---:B------:R-:W-:Y:S05]  /*9c00*/  HMMA.16816.F32.BF16 R28, R4.reuse, R20, R28 ;  /* 0x00000014041c723c */ /* 0x040fea000004181c */
[----:B------:R1:W1:Y:S02]  /*9c10*/  MUFU.TANH R140, R132 ;  /* 0x00000084008c7308 */ /* 0x0002640000002400 */
[----:B------:R-:W-:Y:S01]  /*9c20*/  FMUL.FTZ R21, R32, c[0x0][0x2ec] ;  /* 0x0000bb0020157a20 */ /* 0x000fe20000410000 */
[----:B------:R-:W-:Y:S01]  /*9c30*/  HMMA.16816.F32.BF16 R4, R4, R22, R12 ;  /* 0x000000160404723c */ /* 0x000fe2000004180c */
[----:B------:R-:W-:-:S02]  /*9c40*/  FMUL.FTZ R20, R33, c[0x0][0x2ec] ;  /* 0x0000bb0021147a20 */ /* 0x000fc40000410000 */
[----:B------:R-:W-:Y:S02]  /*9c50*/  FMUL.FTZ R32, R34, c[0x0][0x2ec] ;  /* 0x0000bb0022207a20 */ /* 0x000fe40000410000 */
[----:B------:R1:W1:Y:S03]  /*9c60*/  MUFU.TANH R141, R133 ;  /* 0x00000085008d7308 */ /* 0x0002660000002400 */
        /* <DEDUP_REMOVED lines=77> */
.L_x_2151:
[----:B------:R-:W-:Y:S05]  /*a140*/  BSYNC B0 ;  /* 0x0000000000007941 */ /* 0x000fea0003800000 */
.L_x_2150:
[----:B------:R-:W0:Y:S02]  /*a150*/  LDGDEPBAR ;  /* 0x00000000000079af */ /* 0x000e240000000000 */
.L_x_2149:
[----:B--234-:R-:W2:Y:S01]  /*a160*/  S2R R2, SR_TID.X ;  /* 0x0000000000027919 */ /* 0x01cea20000002100 */
[----:B------:R-:W-:Y:S02]  /*a170*/  MOV R0, UR21 ;  /* 0x0000001500007c02 */ /* 0x000fe40008000f00 */
[----:B--2---:R-:W-:-:S04]  /*a180*/  SHF.L.U32 R2, R2, 0x1, RZ ;  /* 0x0000000102027819 */ /* 0x004fc800000006ff */
[----:B------:R-:W-:-:S04]  /*a190*/  LOP3.LUT R2, R2, 0x6, RZ, 0xc0, !PT ;  /* 0x0000000602027812 */ /* 0x000fc800078ec0ff */
[----:B------:R-:W-:-:S04]  /*a1a0*/  LEA R0, R0, R2, 0x5 ;  /* 0x0000000200007211 */ /* 0x000fc800078e28ff */
[CC--:B------:R-:W-:Y:S02]  /*a1b0*/  ISETP.GE.AND P4, PT, R0.reuse, R235.reuse, PT ;  /* 0x000000eb0000720c */ /* 0x0c0fe40003f86270 */
[C---:B-1----:R-:W-:Y:S02]  /*a1c0*/  IADD3 R7, R0.reuse, 0x1, RZ ;  /* 0x0000000100077810 */ /* 0x042fe40007ffe0ff */
[C---:B------:R-:W-:Y:S02]  /*a1d0*/  IADD3 R6, R0.reuse, 0x8, RZ ;  /* 0x0000000800067810 */ /* 0x040fe40007ffe0ff */
[----:B------:R-:W-:Y:S02]  /*a1e0*/  ISETP.GE.AND P1, PT, R7, R235, PT ;  /* 0x000000eb0700720c */ /* 0x000fe40003f26270 */
[C---:B------:R-:W-:Y:S02]  /*a1f0*/  ISETP.LT.OR P4, PT, R0.reuse, R231, P4 ;  /* 0x000000e70000720c */ /* 0x040fe40002781670 */
[----:B------:R-:W-:-:S02]  /*a200*/  IADD3 R5, R0, 0x9, RZ ;  /* 0x0000000900057810 */ /* 0x000fc40007ffe0ff */
[----:B------:R-:W-:Y:S02]  /*a210*/  ISETP.GE.AND P5, PT, R6, R235, PT ;  /* 0x000000eb0600720c */ /* 0x000fe40003fa6270 */
[----:B------:R-:W-:Y:S02]  /*a220*/  ISETP.LT.OR P1, PT, R7, R231, P1 ;  /* 0x000000e70700720c */ /* 0x000fe40000f21670 */
[----:B------:R-:W-:Y:S02]  /*a230*/  FSEL R10, R178, -INF , !P4 ;  /* 0xff800000b20a7808 */ /* 0x000fe40006000000 */
[----:B------:R-:W-:Y:S02]  /*a240*/  IADD3 R4, R0, 0x10, RZ ;  /* 0x0000001000047810 */ /* 0x000fe40007ffe0ff */
[----:B------:R-:W-:Y:S02]  /*a250*/  ISETP.GE.AND P4, PT, R5, R235, PT ;  /* 0x000000eb0500720c */ /* 0x000fe40003f86270 */
[----:B------:R-:W-:-:S02]  /*a260*/  ISETP.LT.OR P5, PT, R6, R231, P5 ;  /* 0x000000e70600720c */ /* 0x000fc40002fa1670 */
[----:B------:R-:W-:Y:S02]  /*a270*/  FSEL R14, R177, -INF , !P1 ;  /* 0xff800000b10e7808 */ /* 0x000fe40004800000 */
[----:B------:R-:W-:Y:S02]  /*a280*/  FMNMX.FTZ R9, R239, R10, !PT ;  /* 0x0000000aef097209 */ /* 0x000fe40007810000 */
[----:B------:R-:W-:Y:S02]  /*a290*/  IADD3 R3, R0, 0x11, RZ ;  /* 0x0000001100037810 */ /* 0x000fe40007ffe0ff */
[----:B------:R-:W-:Y:S02]  /*a2a0*/  ISETP.GE.AND P1, PT, R4, R235, PT ;  /* 0x000000eb0400720c */ /* 0x000fe40003f26270 */
[----:B------:R-:W-:Y:S02]  /*a2b0*/  ISETP.LT.OR P4, PT, R5, R231, P4 ;  /* 0x000000e70500720c */ /* 0x000fe40002781670 */
[----:B------:R-:W-:-:S02]  /*a2c0*/  FSEL R16, R136, -INF , !P5 ;  /* 0xff80000088107808 */ /* 0x000fc40006800000 */
[----:B------:R-:W-:Y:S02]  /*a2d0*/  FMNMX.FTZ R9, R14, R9, !PT ;  /* 0x000000090e097209 */ /* 0x000fe40007810000 */
[----:B------:R-:W-:Y:S02]  /*a2e0*/  IADD3 R2, R0, 0x18, RZ ;  /* 0x0000001800027810 */ /* 0x000fe40007ffe0ff */
[----:B------:R-:W-:Y:S02]  /*a2f0*/  ISETP.GE.AND P5, PT, R3, R235, PT ;  /* 0x000000eb0300720c */ /* 0x000fe40003fa6270 */
[----:B------:R-:W-:Y:S02]  /*a300*/  ISETP.LT.OR P1, PT, R4, R231, P1 ;  /* 0x000000e70400720c */ /* 0x000fe40000f21670 */
[----:B------:R-:W-:Y:S02]  /*a310*/  FSEL R15, R137, -INF , !P4 ;  /* 0xff800000890f7808 */ /* 0x000fe40006000000 */
[----:B------:R-:W-:-:S02]  /*a320*/  FMNMX.FTZ R9, R16, R9, !PT ;  /* 0x0000000910097209 */ /* 0x000fc40007810000 */
[----:B------:R-:W-:Y:S02]  /*a330*/  IADD3 R8, R0, 0x19, RZ ;  /* 0x0000001900087810 */ /* 0x000fe40007ffe0ff */
[----:B------:R-:W-:Y:S02]  /*a340*/  ISETP.GE.AND P4, PT, R2, R235, PT ;  /* 0x000000eb0200720c */ /* 0x000fe40003f86270 */
[----:B------:R-:W-:Y:S02]  /*a350*/  ISETP.LT.OR P5, PT, R3, R231, P5 ;  /* 0x000000e70300720c */ /* 0x000fe40002fa1670 */
[----:B------:R-:W-:Y:S02]  /*a360*/  FSEL R133, R21, -INF , !P1 ;  /* 0xff80000015857808 */ /* 0x000fe40004800000 */
[----:B------:R-:W-:Y:S02]  /*a370*/  FMNMX.FTZ R9, R15, R9, !PT ;  /* 0x000000090f097209 */ /* 0x000fe40007810000 */
[----:B------:R-:W-:-:S02]  /*a380*/  ISETP.GE.AND P1, PT, R8, R235, PT ;  /* 0x000000eb0800720c */ /* 0x000fc40003f26270 */
[----:B------:R-:W-:Y:S02]  /*a390*/  ISETP.LT.OR P4, PT, R2, R231, P4 ;  /* 0x000000e70200720c */ /* 0x000fe40002781670 */
[----:B------:R-:W-:Y:S02]  /*a3a0*/  FSEL R138, R20, -INF , !P5 ;  /* 0xff800000148a7808 */ /* 0x000fe40006800000 */
[----:B------:R-:W-:Y:S02]  /*a3b0*/  FMNMX.FTZ R9, R133, R9, !PT ;  /* 0x0000000985097209 */ /* 0x000fe40007810000 */
[----:B------:R-:W-:Y:S02]  /*a3c0*/  ISETP.LT.OR P1, PT, R8, R231, P1 ;  /* 0x000000e70800720c */ /* 0x000fe40000f21670 */
[----:B------:R-:W-:Y:S02]  /*a3d0*/  FSEL R132, R13, -INF , !P4 ;  /* 0xff8000000d847808 */ /* 0x000fe40006000000 */
[----:B------:R-:W-:-:S02]  /*a3e0*/  FMNMX.FTZ R9, R138, R9, !PT ;  /* 0x000000098a097209 */ /* 0x000fc40007810000 */
[----:B------:R-:W-:Y:S02]  /*a3f0*/  ISETP.GE.AND P6, PT, R0, R234, PT ;  /* 0x000000ea0000720c */ /* 0x000fe40003fc6270 */
[----:B------:R-:W-:Y:S02]  /*a400*/  FSEL R183, R12, -INF , !P1 ;  /* 0xff8000000cb77808 */ /* 0x000fe40004800000 */
[----:B------:R-:W-:Y:S02]  /*a410*/  FMNMX.FTZ R9, R132, R9, !PT ;  /* 0x0000000984097209 */ /* 0x000fe40007810000 */
[----:B------:R-:W-:Y:S02]  /*a420*/  ISETP.LT.OR P6, PT, R0, R230, P6 ;  /* 0x000000e60000720c */ /* 0x000fe400037c1670 */
[----:B------:R-:W-:Y:S02]  /*a430*/  FMNMX.FTZ R9, R183, R9, !PT ;  /* 0x00000009b7097209 */ /* 0x000fe40007810000 */
[----:B------:R-:W-:-:S02]  /*a440*/  FSEL R13, R180, -INF , !P6 ;  /* 0xff800000b40d7808 */ /* 0x000fc40007000000 */
[CC--:B------:R-:W-:Y:S01]  /*a450*/  ISETP.GE.AND P6, PT, R4.reuse, R234.reuse, PT ;  /* 0x000000ea0400720c */ /* 0x0c0fe20003fc6270 */
[----:B------:R-:W1:Y:S01]  /*a460*/  SHFL.BFLY PT, R11, R9, 0x2, 0x1f ;  /* 0x0c401f00090b7f89 */ /* 0x000e6200000e0000 */
[C---:B------:R-:W-:Y:S02]  /*a470*/  ISETP.GE.AND P4, PT, R7.reuse, R234, PT ;  /* 0x000000ea0700720c */ /* 0x040fe40003f86270 */
[-C--:B------:R-:W-:Y:S02]  /*a480*/  ISETP.LT.OR P6, PT, R4, R230.reuse, P6 ;  /* 0x000000e60400720c */ /* 0x080fe400037c1670 */
[----:B------:R-:W-:Y:S02]  /*a490*/  ISETP.LT.OR P4, PT, R7, R230, P4 ;  /* 0x000000e60700720c */ /* 0x000fe40002781670 */
[-C--:B------:R-:W-:Y:S02]  /*a4a0*/  ISETP.GE.AND P1, PT, R6, R234.reuse, PT ;  /* 0x000000ea0600720c */ /* 0x080fe40003f26270 */
[----:B------:R-:W-:-:S02]  /*a4b0*/  ISETP.GE.AND P5, PT, R5, R234, PT ;  /* 0x000000ea0500720c */ /* 0x000fc40003fa6270 */
[----:B------:R-:W-:Y:S02]  /*a4c0*/  FSEL R181, R32, -INF , !P6 ;  /* 0xff80000020b57808 */ /* 0x000fe40007000000 */
[----:B------:R-:W-:Y:S01]  /*a4d0*/  FSEL R20, R179, -INF , !P4 ;  /* 0xff800000b3147808 */ /* 0x000fe20006000000 */
[----:B------:R-:W-:Y:S01]  /*a4e0*/  LDSM.16.MT88.4 R32, [R215+0xb000] ;  /* 0x00b00000d720783b */ /* 0x000fe20000004200 */
[----:B------:R-:W-:Y:S02]  /*a4f0*/  ISETP.GE.AND P6, PT, R2, R234, PT ;  /* 0x000000ea0200720c */ /* 0x000fe40003fc6270 */
[----:B------:R-:W-:Y:S02]  /*a500*/  ISETP.LT.OR P1, PT, R6, R230, P1 ;  /* 0x000000e60600720c */ /* 0x000fe40000f21670 */
[----:B------:R-:W-:Y:S02]  /*a510*/  ISETP.GE.AND P4, PT, R3, R234, PT ;  /* 0x000000ea0300720c */ /* 0x000fe40003f86270 */
[----:B------:R-:W-:-:S02]  /*a520*/  ISETP.LT.OR P5, PT, R5, R230, P5 ;  /* 0x000000e60500720c */ /* 0x000fc40002fa1670 */
[-C--:B------:R-:W-:Y:S02]  /*a530*/  ISETP.LT.OR P6, PT, R2, R230.reuse, P6 ;  /* 0x000000e60200720c */ /* 0x080fe400037c1670 */
[----:B------:R-:W-:Y:S02]  /*a540*/  FSEL R19, R176, -INF , !P1 ;  /* 0xff800000b0137808 */ /* 0x000fe40004800000 */
[----:B------:R-:W-:Y:S01]  /*a550*/  ISETP.LT.OR P4, PT, R3, R230, P4 ;  /* 0x000000e60300720c */ /* 0x000fe20002781670 */
[----:B------:R-:W-:Y:S01]  /*a560*/  LDSM.16.MT88.4 R176, [R215+0xa000] ;  /* 0x00a00000d7b0783b */ /* 0x000fe20000004200 */
[----:B------:R-:W-:Y:S02]  /*a570*/  FSEL R22, R139, -INF , !P5 ;  /* 0xff8000008b167808 */ /* 0x000fe40006800000 */
[C---:B------:R-:W-:Y:S02]  /*a580*/  ISETP.GE.AND P1, PT, R0.reuse, R233, PT ;  /* 0x000000e90000720c */ /* 0x040fe40003f26270 */
[----:B------:R-:W-:-:S02]  /*a590*/  ISETP.GE.AND P5, PT, R0, R232, PT ;  /* 0x000000e80000720c */ /* 0x000fc40003fa6270 */
[----:B------:R-:W-:Y:S02]  /*a5a0*/  FSEL R180, R18, -INF , !P6 ;  /* 0xff80000012b47808 */ /* 0x000fe40007000000 */
[----:B------:R-:W-:Y:S02]  /*a5b0*/  FSEL R182, R25, -INF , !P4 ;  /* 0xff80000019b67808 */ /* 0x000fe40006000000 */
[----:B------:R-:W-:Y:S02]  /*a5c0*/  ISETP.GE.AND P6, PT, R7, R233, PT ;  /* 0x000000e90700720c */ /* 0x000fe40003fc6270 */
[----:B------:R-:W-:Y:S02]  /*a5d0*/  ISETP.GE.AND P4, PT, R8, R234, PT ;  /* 0x000000ea0800720c */ /* 0x000fe40003f86270 */
[C---:B------:R-:W-:Y:S02]  /*a5e0*/  ISETP.LT.OR P1, PT, R0.reuse, R229, P1 ;  /* 0x000000e50000720c */ /* 0x040fe40000f21670 */
[----:B------:R-:W-:-:S02]  /*a5f0*/  ISETP.LT.OR P5, PT, R0, R228, P5 ;  /* 0x000000e40000720c */ /* 0x000fc40002fa1670 */
[----:B------:R-:W-:Y:S02]  /*a600*/  FMNMX.FTZ R0, R238, R13, !PT ;  /* 0x0000000dee007209 */ /* 0x000fe40007810000 */
[----:B------:R-:W-:Y:S02]  /*a610*/  ISETP.LT.OR P6, PT, R7, R229, P6 ;  /* 0x000000e50700720c */ /* 0x000fe400037c1670 */
[----:B------:R-:W-:Y:S02]  /*a620*/  ISETP.LT.OR P4, PT, R8, R230, P4 ;  /* 0x000000e60800720c */ /* 0x000fe40002781670 */
[----:B------:R-:W-:Y:S02]  /*a630*/  FMNMX.FTZ R0, R20, R0, !PT ;  /* 0x0000000014007209 */ /* 0x000fe40007810000 */
[----:B------:R-:W-:Y:S02]  /*a640*/  FSEL R18, R201, -INF , !P6 ;  /* 0xff800000c9127808 */ /* 0x000fe40007000000 */
[----:B------:R-:W-:-:S02]  /*a650*/  FSEL R184, R17, -INF , !P4 ;  /* 0xff80000011b87808 */ /* 0x000fc40006000000 */
[----:B------:R-:W-:Y:S02]  /*a660*/  ISETP.GE.AND P6, PT, R4, R233, PT ;  /* 0x000000e90400720c */ /* 0x000fe40003fc6270 */
[----:B-1----:R-:W-:Y:S02]  /*a670*/  FMNMX.FTZ R9, R9, R11, !PT ;  /* 0x0000000b09097209 */ /* 0x002fe40007810000 */
[-C--:B------:R-:W-:Y:S02]  /*a680*/  ISETP.GE.AND P4, PT, R6, R233.reuse, PT ;  /* 0x000000e90600720c */ /* 0x080fe40003f86270 */
[----:B------:R-:W-:Y:S01]  /*a690*/  FMNMX.FTZ R0, R19, R0, !PT ;  /* 0x0000000013007209 */ /* 0x000fe20007810000 */
[----:B------:R-:W1:Y:S01]  /*a6a0*/  SHFL.BFLY PT, R136, R9, 0x1, 0x1f ;  /* 0x0c201f0009887f89 */ /* 0x000e6200000e0000 */
[----:B------:R-:W-:Y:S02]  /*a6b0*/  FSEL R11, R200, -INF , !P1 ;  /* 0xff800000c80b7808 */ /* 0x000fe40004800000 */
[----:B------:R-:W-:-:S02]  /*a6c0*/  ISETP.GE.AND P1, PT, R5, R233, PT ;  /* 0x000000e90500720c */ /* 0x000fc40003f26270 */
[-C--:B------:R-:W-:Y:S02]  /*a6d0*/  ISETP.LT.OR P6, PT, R4, R229.reuse, P6 ;  /* 0x000000e50400720c */ /* 0x080fe400037c1670 */
[-C--:B------:R-:W-:Y:S02]  /*a6e0*/  ISETP.LT.OR P4, PT, R6, R229.reuse, P4 ;  /* 0x000000e50600720c */ /* 0x080fe40002781670 */
[----:B------:R-:W-:Y:S02]  /*a6f0*/  FMNMX.FTZ R0, R22, R0, !PT ;  /* 0x0000000016007209 */ /* 0x000fe40007810000 */
[----:B------:R-:W-:Y:S02]  /*a700*/  ISETP.LT.OR P1, PT, R5, R229, P1 ;  /* 0x000000e50500720c */ /* 0x000fe40000f21670 */
[----:B------:R-:W-:Y:S02]  /*a710*/  FSEL R185, R27, -INF , !P6 ;  /* 0xff8000001bb97808 */ /* 0x000fe40007000000 */
[----:B------:R-:W-:-:S02]  /*a720*/  FSEL R17, R140, -INF , !P4 ;  /* 0xff8000008c117808 */ /* 0x000fc40006000000 */
[----:B------:R-:W-:Y:S02]  /*a730*/  FMNMX.FTZ R135, R181, R0, !PT ;  /* 0x00000000b5877209 */ /* 0x000fe40007810000 */
[-C--:B------:R-:W-:Y:S02]  /*a740*/  ISETP.GE.AND P6, PT, R8, R233.reuse, PT ;  /* 0x000000e90800720c */ /* 0x080fe40003fc6270 */
[----:B------:R-:W-:Y:S02]  /*a750*/  ISETP.GE.AND P4, PT, R3, R233, PT ;  /* 0x000000e90300720c */ /* 0x000fe40003f86270 */
[----:B------:R-:W-:Y:S02]  /*a760*/  FMNMX.FTZ R0, R237, R11, !PT ;  /* 0x0000000bed007209 */ /* 0x000fe40007810000 */
        /* <DEDUP_REMOVED lines=8> */
[----:B------:R-:W-:Y:S02]  /*a7f0*/  ISETP.GE.AND P6, PT, R5, R232, PT ;  /* 0x000000e80500720c */ /* 0x000fe40003fc6270 */
[----:B------:R-:W-:Y:S02]  /*a800*/  FMNMX.FTZ R0, R17, R0, !PT ;  /* 0x0000000011007209 */ /* 0x000fe40007810000 */
[-C--:B------:R-:W-:Y:S02]  /*a810*/  ISETP.GE.AND P4, PT, R7, R232.reuse, PT ;  /* 0x000000e80700720c */ /* 0x080fe40003f86270 */
[----:B------:R-:W-:Y:S02]  /*a820*/  FSEL R188, R23, -INF , !P1 ;  /* 0xff80000017bc7808 */ /* 0x000fe40004800000 */
[----:B------:R-:W-:Y:S02]  /*a830*/  ISETP.GE.AND P1, PT, R6, R232, PT ;  /* 0x000000e80600720c */ /* 0x000fe40003f26270 */
[----:B------:R-:W-:-:S02]  /*a840*/  ISETP.LT.OR P6, PT, R5, R228, P6 ;  /* 0x000000e40500720c */ /* 0x000fc400037c1670 */
[----:B------:R-:W-:Y:S02]  /*a850*/  FMNMX.FTZ R0, R21, R0, !PT ;  /* 0x0000000015007209 */ /* 0x000fe40007810000 */
[-C--:B------:R-:W-:Y:S02]  /*a860*/  ISETP.LT.OR P4, PT, R7, R228.reuse, P4 ;  /* 0x000000e40700720c */ /* 0x080fe40002781670 */
[----:B------:R-:W-:Y:S02]  /*a870*/  FSEL R5, R202, -INF , !P5 ;  /* 0xff800000ca057808 */ /* 0x000fe40006800000 */
[----:B------:R-:W-:Y:S02]  /*a880*/  ISETP.LT.OR P1, PT, R6, R228, P1 ;  /* 0x000000e40600720c */ /* 0x000fe40000f21670 */
[----:B------:R-:W-:Y:S02]  /*a890*/  ISETP.GE.AND P5, PT, R4, R232, PT ;  /* 0x000000e80400720c */ /* 0x000fe40003fa6270 */
[----:B------:R-:W-:-:S02]  /*a8a0*/  FMNMX.FTZ R6, R185, R0, !PT ;  /* 0x00000000b9067209 */ /* 0x000fc40007810000 */
[----:B------:R-:W-:Y:S02]  /*a8b0*/  FSEL R7, R190, -INF , !P4 ;  /* 0xff800000be077808 */ /* 0x000fe40006000000 */
[----:B------:R-:W-:Y:S02]  /*a8c0*/  FMNMX.FTZ R0, R236, R5, !PT ;  /* 0x00000005ec007209 */ /* 0x000fe40007810000 */
[----:B------:R-:W-:Y:S02]  /*a8d0*/  ISETP.GE.AND P4, PT, R3, R232, PT ;  /* 0x000000e80300720c */ /* 0x000fe40003f86270 */
[----:B------:R-:W-:Y:S02]  /*a8e0*/  ISETP.LT.OR P5, PT, R4, R228, P5 ;  /* 0x000000e40400720c */ /* 0x000fe40002fa1670 */
[----:B------:R-:W-:Y:S02]  /*a8f0*/  FMNMX.FTZ R4, R186, R6, !PT ;  /* 0x00000006ba047209 */ /* 0x000fe40007810000 */
[----:B------:R-:W-:-:S02]  /*a900*/  FSEL R6, R142, -INF , !P1 ;  /* 0xff8000008e067808 */ /* 0x000fc40004800000 */
[----:B------:R-:W-:Y:S01]  /*a910*/  FMNMX.FTZ R0, R7, R0, !PT ;  /* 0x0000000007007209 */ /* 0x000fe20007810000 */
[----:B------:R-:W-:Y:S01]  /*a920*/  LDSM.16.MT88.4 R140, [R217+0xa000] ;  /* 0x00a00000d98c783b */ /* 0x000fe20000004200 */
[----:B------:R-:W-:Y:S02]  /*a930*/  ISETP.LT.OR P4, PT, R3, R228, P4 ;  /* 0x000000e40300720c */ /* 0x000fe40002781670 */
[----:B------:R-:W-:Y:S02]  /*a940*/  FMNMX.FTZ R3, R188, R4, !PT ;  /* 0x00000004bc037209 */ /* 0x000fe40007810000 */
[----:B------:R-:W-:Y:S02]  /*a950*/  FSEL R4, R134, -INF , !P6 ;  /* 0xff80000086047808 */ /* 0x000fe40007000000 */
[----:B------:R-:W-:Y:S02]  /*a960*/  FMNMX.FTZ R0, R6, R0, !PT ;  /* 0x0000000006007209 */ /* 0x000fe40007810000 */
[----:B------:R-:W-:-:S02]  /*a970*/  ISETP.GE.AND P1, PT, R2, R232, PT ;  /* 0x000000e80200720c */ /* 0x000fc40003f26270 */
        /* <DEDUP_REMOVED lines=9> */
[----:B------:R-:W-:Y:S02]  /*aa10*/  FMNMX.FTZ R0, R190, R0, !PT ;  /* 0x00000000be007209 */ /* 0x000fe40007810000 */
[----:B------:R-:W-:Y:S02]  /*aa20*/  FMNMX.FTZ R135, R180, R135, !PT ;  /* 0x00000087b4877209 */ /* 0x000fe40007810000 */
[----:B------:R-:W-:-:S02]  /*aa30*/  FSEL R191, R29, -INF , !P4 ;  /* 0xff8000001dbf7808 */ /* 0x000fc40006000000 */
[----:B------:R-:W-:Y:S01]  /*aa40*/  FMNMX.FTZ R0, R192, R0, !PT ;  /* 0x00000000c0007209 */ /* 0x000fe20007810000 */
[----:B------:R-:W-:Y:S01]  /*aa50*/  LDSM.16.MT88.4 R28, [R213+0xb000] ;  /* 0x00b00000d51c783b */ /* 0x000fe20000004200 */
[----:B------:R-:W-:Y:S02]  /*aa60*/  FMNMX.FTZ R135, R184, R135, !PT ;  /* 0x00000087b8877209 */ /* 0x000fe40007810000 */
[----:B------:R-:W-:Y:S02]  /*aa70*/  FMNMX.FTZ R3, R189, R3, !PT ;  /* 0x00000003bd037209 */ /* 0x000fe40007810000 */
[----:B------:R-:W-:Y:S01]  /*aa80*/  FMNMX.FTZ R0, R191, R0, !PT ;  /* 0x00000000bf007209 */ /* 0x000fe20007810000 */
[----:B------:R-:W2:Y:S01]  /*aa90*/  SHFL.BFLY PT, R12, R135, 0x2, 0x1f ;  /* 0x0c401f00870c7f89 */ /* 0x000ea200000e0000 */
[----:B-1----:R-:W-:-:S03]  /*aaa0*/  FMNMX.FTZ R136, R9, R136, !PT ;  /* 0x0000008809887209 */ /* 0x002fc60007810000 */
[----:B------:R-:W1:Y:S01]  /*aab0*/  SHFL.BFLY PT, R134, R3, 0x2, 0x1f ;  /* 0x0c401f0003867f89 */ /* 0x000e6200000e0000 */
[----:B------:R-:W-:-:S03]  /*aac0*/  FSETP.NEU.FTZ.AND P6, PT, R136, -INF , PT ;  /* 0xff8000008800780b */ /* 0x000fc60003fdd000 */
[----:B------:R-:W3:Y:S01]  /*aad0*/  SHFL.BFLY PT, R2, R0, 0x2, 0x1f ;  /* 0x0c401f0000027f89 */ /* 0x000ee200000e0000 */
[----:B--2---:R-:W-:Y:S01]  /*aae0*/  FMNMX.FTZ R135, R135, R12, !PT ;  /* 0x0000000c87877209 */ /* 0x004fe20007810000 */
[----:B------:R-:W-:Y:S01]  /*aaf0*/  FMUL.FTZ R12, R136, c[0x0][0x23c] ;  /* 0x00008f00880c7a20 */ /* 0x000fe20000410000 */
[----:B-1----:R-:W-:-:S03]  /*ab00*/  FMNMX.FTZ R134, R134, R3, !PT ;  /* 0x0000000386867209 */ /* 0x002fc60007810000 */
[----:B------:R-:W1:Y:S01]  /*ab10*/  SHFL.BFLY PT, R9, R135, 0x1, 0x1f ;  /* 0x0c201f0087097f89 */ /* 0x000e6200000e0000 */
[----:B------:R-:W-:Y:S02]  /*ab20*/  FSEL R12, R12, RZ, P6 ;  /* 0x000000ff0c0c7208 */ /* 0x000fe40003000000 */
[----:B---3--:R-:W-:Y:S01]  /*ab30*/  FMNMX.FTZ R0, R2, R0, !PT ;  /* 0x0000000002007209 */ /* 0x008fe20007810000 */
[----:B------:R-:W2:Y:S02]  /*ab40*/  SHFL.BFLY PT, R8, R134, 0x1, 0x1f ;  /* 0x0c201f0086087f89 */ /* 0x000ea400000e0000 */
[--C-:B------:R-:W-:Y:S02]  /*ab50*/  FFMA.FTZ R15, R15, c[0x0][0x23c], -R12.reuse ;  /* 0x00008f000f0f7a23 */ /* 0x100fe4000001080c */
[----:B------:R-:W3:Y:S01]  /*ab60*/  SHFL.BFLY PT, R137, R0, 0x1, 0x1f ;  /* 0x0c201f0000897f89 */ /* 0x000ee200000e0000 */
[--C-:B------:R-:W-:Y:S01]  /*ab70*/  FFMA.FTZ R16, R16, c[0x0][0x23c], -R12.reuse ;  /* 0x00008f0010107a23 */ /* 0x100fe2000001080c */
[----:B------:R-:W-:Y:S01]  /*ab80*/  MUFU.EX2 R208, R15 ;  /* 0x0000000f00d07308 */ /* 0x000fe20000000800 */
[----:B------:R-:W-:-:S02]  /*ab90*/  FFMA.FTZ R10, R10, c[0x0][0x23c], -R12 ;  /* 0x00008f000a0a7a23 */ /* 0x000fc4000001080c */
[----:B------:R-:W-:-:S05]  /*aba0*/  FFMA.FTZ R14, R14, c[0x0][0x23c], -R12 ;  /* 0x00008f000e0e7a23 */ /* 0x000fca000001080c */
[----:B------:R-:W4:Y:S01]  /*abb0*/  MUFU.EX2 R205, R16 ;  /* 0x0000001000cd7308 */ /* 0x000f220000000800 */
[----:B-1----:R-:W-:-:S07]  /*abc0*/  FMNMX.FTZ R135, R135, R9, !PT ;  /* 0x0000000987877209 */ /* 0x002fce0007810000 */
[----:B------:R4:W-:Y:S01]  /*abd0*/  MUFU.EX2 R207, R10 ;  /* 0x0000000a00cf7308 */ /* 0x0009e20000000800 */
[----:B--2---:R-:W-:Y:S01]  /*abe0*/  FMNMX.FTZ R134, R134, R8, !PT ;  /* 0x0000000886867209 */ /* 0x004fe20007810000 */
[C---:B------:R-:W-:Y:S01]  /*abf0*/  FMUL.FTZ R3, R135.reuse, c[0x0][0x23c] ;  /* 0x00008f0087037a20 */ /* 0x040fe20000410000 */
[----:B------:R-:W-:Y:S02]  /*ac00*/  FSETP.NEU.FTZ.AND P5, PT, R135, -INF , PT ;  /* 0xff8000008700780b */ /* 0x000fe40003fbd000 */
[----:B---3--:R-:W-:Y:S01]  /*ac10*/  FMNMX.FTZ R137, R0, R137, !PT ;  /* 0x0000008900897209 */ /* 0x008fe20007810000 */
[C---:B------:R-:W-:Y:S01]  /*ac20*/  FMUL.FTZ R2, R134.reuse, c[0x0][0x23c] ;  /* 0x00008f0086027a20 */ /* 0x040fe20000410000 */
[----:B------:R-:W-:Y:S01]  /*ac30*/  FSETP.NEU.FTZ.AND P4, PT, R134, -INF , PT ;  /* 0xff8000008600780b */ /* 0x000fe20003f9d000 */
[----:B------:R-:W1:Y:S01]  /*ac40*/  MUFU.EX2 R206, R14 ;  /* 0x0000000e00ce7308 */ /* 0x000e620000000800 */
[C---:B------:R-:W-:Y:S01]  /*ac50*/  FSETP.NEU.FTZ.AND P1, PT, R137.reuse, -INF , PT ;  /* 0xff8000008900780b */ /* 0x040fe20003f3d000 */
[----:B------:R-:W-:Y:S01]  /*ac60*/  FMUL.FTZ R0, R137, c[0x0][0x23c] ;  /* 0x00008f0089007a20 */ /* 0x000fe20000410000 */
[----:B------:R-:W-:-:S02]  /*ac70*/  FSEL R3, R3, RZ, P5 ;  /* 0x000000ff03037208 */ /* 0x000fc40002800000 */
[----:B------:R-:W-:Y:S02]  /*ac80*/  FSEL R2, R2, RZ, P4 ;  /* 0x000000ff02027208 */ /* 0x000fe40002000000 */
[----:B------:R-:W-:Y:S01]  /*ac90*/  FSEL R0, R0, RZ, P1 ;  /* 0x000000ff00007208 */ /* 0x000fe20000800000 */
[--C-:B------:R-:W-:Y:S01]  /*aca0*/  FFMA.FTZ R20, R20, c[0x0][0x23c], -R3.reuse ;  /* 0x00008f0014147a23 */ /* 0x100fe20000010803 */
[----:B----4-:R-:W-:Y:S01]  /*acb0*/  F2FP.BF16.PACK_AB R10, R208, R205 ;  /* 0x000000cdd00a723e */ /* 0x010fe200000010ff */
[--C-:B------:R-:W-:Y:S02]  /*acc0*/  FFMA.FTZ R22, R22, c[0x0][0x23c], -R3.reuse ;  /* 0x00008f0016167a23 */ /* 0x100fe40000010803 */
[----:B------:R-:W-:Y:S01]  /*acd0*/  FFMA.FTZ R21, R21, c[0x0][0x23c], -R2 ;  /* 0x00008f0015157a23 */ /* 0x000fe20000010802 */
[----:B------:R-:W-:Y:S01]  /*ace0*/  MUFU.EX2 R201, R20 ;  /* 0x0000001400c97308 */ /* 0x000fe20000000800 */
[--C-:B------:R-:W-:Y:S02]  /*acf0*/  FFMA.FTZ R4, R4, c[0x0][0x23c], -R0.reuse ;  /* 0x00008f0004047a23 */ /* 0x100fe40000010800 */
[----:B------:R-:W-:Y:S01]  /*ad00*/  FFMA.FTZ R5, R5, c[0x0][0x23c], -R0 ;  /* 0x00008f0005057a23 */ /* 0x000fe20000010800 */
[----:B-1----:R-:W-:Y:S01]  /*ad10*/  F2FP.BF16.PACK_AB R8, R206, R207 ;  /* 0x000000cfce08723e */ /* 0x002fe200000010ff */
[----:B------:R-:W-:-:S02]  /*ad20*/  FFMA.FTZ R13, R13, c[0x0][0x23c], -R3 ;  /* 0x00008f000d0d7a23 */ /* 0x000fc40000010803 */
[----:B------:R-:W-:Y:S01]  /*ad30*/  FFMA.FTZ R19, R19, c[0x0][0x23c], -R3 ;  /* 0x00008f0013137a23 */ /* 0x000fe20000010803 */
[----:B------:R-:W-:Y:S01]  /*ad40*/  MUFU.EX2 R204, R22 ;  /* 0x0000001600cc7308 */ /* 0x000fe20000000800 */
[----:B------:R-:W-:Y:S02]  /*ad50*/  FFMA.FTZ R11, R11, c[0x0][0x23c], -R2 ;  /* 0x00008f000b0b7a23 */ /* 0x000fe40000010802 */
[----:B------:R-:W-:Y:S02]  /*ad60*/  FFMA.FTZ R6, R6, c[0x0][0x23c], -R0 ;  /* 0x00008f0006067a23 */ /* 0x000fe40000010800 */
[--C-:B------:R-:W-:Y:S02]  /*ad70*/  FFMA.FTZ R18, R18, c[0x0][0x23c], -R2.reuse ;  /* 0x00008f0012127a23 */ /* 0x100fe40000010802 */
[----:B------:R-:W-:Y:S01]  /*ad80*/  FFMA.FTZ R17, R17, c[0x0][0x23c], -R2 ;  /* 0x00008f0011117a23 */ /* 0x000fe20000010802 */
[----:B------:R1:W-:Y:S01]  /*ad90*/  MUFU.EX2 R200, R21 ;  /* 0x0000001500c87308 */ /* 0x0003e20000000800 */
[----:B------:R-:W-:-:S07]  /*ada0*/  FFMA.FTZ R7, R7, c[0x0][0x23c], -R0 ;  /* 0x00008f0007077a23 */ /* 0x000fce0000010800 */
[----:B------:R2:W-:Y:S01]  /*adb0*/  MUFU.EX2 R195, R4 ;  /* 0x0000000400c37308 */ /* 0x0005e20000000800 */
[----:B-1----:R-:W1:Y:S07]  /*adc0*/  LDSM.16.MT88.4 R20, [R213+0xa000] ;  /* 0x00a00000d514783b */ /* 0x002e6e0000004200 */
[----:B------:R3:W-:Y:S01]  /*add0*/  MUFU.EX2 R193, R5 ;  /* 0x0000000500c17308 */ /* 0x0007e20000000800 */
[----:B--2---:R-:W-:-:S07]  /*ade0*/  FSEL R4, R135, RZ, P5 ;  /* 0x000000ff87047208 */ /* 0x004fce0002800000 */
[----:B------:R-:W2:Y:S01]  /*adf0*/  MUFU.EX2 R202, R13 ;  /* 0x0000000d00ca7308 */ /* 0x000ea20000000800 */
[----:B------:R-:W-:Y:S01]  /*ae00*/  FADD.FTZ R4, R238, -R4 ;  /* 0x80000004ee047221 */ /* 0x000fe20000010000 */
[----:B---3--:R-:W-:-:S03]  /*ae10*/  FSEL R5, R136, RZ, P6 ;  /* 0x000000ff88057208 */ /* 0x008fc60003000000 */
[----:B------:R-:W-:-:S03]  /*ae20*/  FMUL.FTZ R15, R4, c[0x0][0x23c] ;  /* 0x00008f00040f7a20 */ /* 0x000fc60000410000 */
[----:B------:R-:W-:Y:S01]  /*ae30*/  MUFU.EX2 R203, R19 ;  /* 0x0000001300cb7308 */ /* 0x000fe20000000800 */
[----:B------:R-:W-:Y:S01]  /*ae40*/  FSEL R4, R137, RZ, P1 ;  /* 0x000000ff89047208 */ /* 0x000fe20000800000 */
[----:B------:R-:W-:Y:S01]  /*ae50*/  FADD.FTZ R5, R239, -R5 ;  /* 0x80000005ef057221 */ /* 0x000fe20000010000 */
[----:B--2---:R-:W-:-:S03]  /*ae60*/  F2FP.BF16.PACK_AB R9, R201, R202 ;  /* 0x000000cac909723e */ /* 0x004fc600000010ff */
[----:B------:R-:W-:Y:S02]  /*ae70*/  FMUL.FTZ R5, R5, c[0x0][0x23c] ;  /* 0x00008f0005057a20 */ /* 0x000fe40000410000 */
[----:B------:R-:W2:Y:S01]  /*ae80*/  MUFU.EX2 R15, R15 ;  /* 0x0000000f000f7308 */ /* 0x000ea20000000800 */
[----:B------:R-:W-:-:S04]  /*ae90*/  FADD.FTZ R4, R236, -R4 ;  /* 0x80000004ec047221 */ /* 0x000fc80000010000 */
[----:B------:R-:W-:-:S03]  /*aea0*/  FMUL.FTZ R4, R4, c[0x0][0x23c] ;  /* 0x00008f0004047a20 */ /* 0x000fc60000410000 */
[----:B------:R-:W3:Y:S08]  /*aeb0*/  MUFU.EX2 R16, R5 ;  /* 0x0000000500107308 */ /* 0x000ef00000000800 */
[----:B------:R4:W-:Y:S01]  /*aec0*/  MUFU.EX2 R198, R11 ;  /* 0x0000000b00c67308 */ /* 0x0009e20000000800 */
[-C--:B--2---:R-:W-:Y:S02]  /*aed0*/  FMUL.FTZ R146, R146, R15.reuse ;  /* 0x0000000f92927220 */ /* 0x084fe40000410000 */
[----:B------:R-:W-:-:S02]  /*aee0*/  FMUL.FTZ R147, R147, R15 ;  /* 0x0000000f93937220 */ /* 0x000fc40000410000 */
[-C--:B------:R-:W-:Y:S02]  /*aef0*/  FMUL.FTZ R162, R162, R15.reuse ;  /* 0x0000000fa2a27220 */ /* 0x080fe40000410000 */
[----:B------:R-:W-:Y:S01]  /*af00*/  FMUL.FTZ R163, R163, R15 ;  /* 0x0000000fa3a37220 */ /* 0x000fe20000410000 */
[----:B------:R2:W-:Y:S01]  /*af10*/  MUFU.EX2 R196, R6 ;  /* 0x0000000600c47308 */ /* 0x0005e20000000800 */
[-C--:B---3--:R-:W-:Y:S02]  /*af20*/  FMUL.FTZ R144, R144, R16.reuse ;  /* 0x0000001090907220 */ /* 0x088fe40000410000 */
[-C--:B------:R-:W-:Y:S02]  /*af30*/  FMUL.FTZ R145, R145, R16.reuse ;  /* 0x0000001091917220 */ /* 0x080fe40000410000 */
[-C--:B------:R-:W-:Y:S02]  /*af40*/  FMUL.FTZ R160, R160, R16.reuse ;  /* 0x00000010a0a07220 */ /* 0x080fe40000410000 */
[-C--:B------:R-:W-:Y:S01]  /*af50*/  FMUL.FTZ R161, R161, R16.reuse ;  /* 0x00000010a1a17220 */ /* 0x080fe20000410000 */
[----:B----4-:R-:W-:Y:S01]  /*af60*/  F2FP.BF16.PACK_AB R11, R204, R203 ;  /* 0x000000cbcc0b723e */ /* 0x010fe200000010ff */
[----:B------:R-:W-:Y:S01]  /*af70*/  MUFU.EX2 R197, R18 ;  /* 0x0000001200c57308 */ /* 0x000fe20000000800 */
[----:B------:R-:W-:-:S02]  /*af80*/  FMUL.FTZ R156, R156, R16 ;  /* 0x000000109c9c7220 */ /* 0x000fc40000410000 */
[-C--:B------:R-:W-:Y:S02]  /*af90*/  FMUL.FTZ R157, R157, R16.reuse ;  /* 0x000000109d9d7220 */ /* 0x080fe40000410000 */
[-C--:B------:R-:W-:Y:S01]  /*afa0*/  FMUL.FTZ R158, R158, R15.reuse ;  /* 0x0000000f9e9e7220 */ /* 0x080fe20000410000 */
[C---:B-1----:R-:W-:Y:S01]  /*afb0*/  HMMA.16816.F32.BF16 R248, R8.reuse, R20, R144 ;  /* 0x0000001408f8723c */ /* 0x042fe20000041890 */
[----:B------:R-:W1:Y:S01]  /*afc0*/  LDSM.16.MT88.4 R144, [R218+0xa000] ;  /* 0x00a00000da90783b */ /* 0x000e620000004200 */
[----:B--2---:R-:W-:Y:S01]  /*afd0*/  FSEL R6, R134, RZ, P4 ;  /* 0x000000ff86067208 */ /* 0x004fe20002000000 */
[----:B------:R-:W2:Y:S01]  /*afe0*/  MUFU.EX2 R199, R17 ;  /* 0x0000001100c77308 */ /* 0x000ea20000000800 */
[----:B------:R-:W-:Y:S02]  /*aff0*/  FMUL.FTZ R159, R159, R15 ;  /* 0x0000000f9f9f7220 */ /* 0x000fe40000410000 */
[-C--:B------:R-:W-:Y:S02]  /*b000*/  FMUL.FTZ R116, R116, R16.reuse ;  /* 0x0000001074747220 */ /* 0x080fe40000410000 */
[----:B------:R-:W-:Y:S01]  /*b010*/  FADD.FTZ R5, R237, -R6 ;  /* 0x80000006ed057221 */ /* 0x000fe20000010000 */
[----:B------:R-:W-:Y:S01]  /*b020*/  HMMA.16816.F32.BF16 R160, R8, R176, R160 ;  /* 0x000000b008a0723c */ /* 0x000fe200000418a0 */
[----:B------:R-:W-:Y:S01]  /*b030*/  FMUL.FTZ R117, R117, R16 ;  /* 0x0000001075757220 */ /* 0x000fe20000410000 */
[----:B------:R3:W4:Y:S01]  /*b040*/  MUFU.EX2 R194, R7 ;  /* 0x0000000700c27308 */ /* 0x0007220000000800 */
[----:B------:R-:W-:-:S02]  /*b050*/  FMUL.FTZ R5, R5, c[0x0][0x23c] ;  /* 0x00008f0005057a20 */ /* 0x000fc40000410000 */
[-C--:B------:R-:W-:Y:S02]  /*b060*/  FMUL.FTZ R118, R118, R15.reuse ;  /* 0x0000000f76767220 */ /* 0x080fe40000410000 */
[----:B------:R-:W-:Y:S02]  /*b070*/  FMUL.FTZ R119, R119, R15 ;  /* 0x0000000f77777220 */ /* 0x000fe40000410000 */
[-C--:B------:R-:W-:Y:S01]  /*b080*/  FMUL.FTZ R172, R172, R16.reuse ;  /* 0x00000010acac7220 */ /* 0x080fe20000410000 */
        /* <DEDUP_REMOVED lines=9> */
[-C--:B------:R-:W-:Y:S01]  /*b120*/  FMUL.FTZ R128, R128, R16.reuse ;  /* 0x0000001080807220 */ /* 0x080fe20000410000 */
        /* <DEDUP_REMOVED lines=15> */
[C---:B------:R-:W-:Y:S01]  /*b220*/  HMMA.16816.F32.BF16 R24, R4.reuse, R144, R40 ;  /* 0x000000900418723c */ /* 0x040fe20000041828 */
[----:B------:R-:W1:Y:S01]  /*b230*/  LDSM.16.MT88.4 R40, [R218+0xb000] ;  /* 0x00b00000da28783b */ /* 0x000e620000004200 */
[-C--:B------:R-:W-:Y:S02]  /*b240*/  FMUL.FTZ R153, R153, R14.reuse ;  /* 0x0000000e99997220 */ /* 0x080fe40000410000 */
[-C--:B------:R-:W-:Y:S02]  /*b250*/  FMUL.FTZ R154, R154, R13.reuse ;  /* 0x0000000d9a9a7220 */ /* 0x080fe40000410000 */
[----:B------:R-:W-:Y:S02]  /*b260*/  FMUL.FTZ R155, R155, R13 ;  /* 0x0000000d9b9b7220 */ /* 0x000fe40000410000 */
        /* <DEDUP_REMOVED lines=18> */
[----:B------:R-:W2:Y:S01]  /*b390*/  LDSM.16.MT88.4 R24, [R217+0xb000] ;  /* 0x00b00000d918783b */ /* 0x000ea20000004200 */
        /* <DEDUP_REMOVED lines=46> */
[----:B-1----:R-:W-:Y:S01]  /*b680*/  HMMA.16816.F32.BF16 R104, R4, R40, R104 ;  /* 0x000000280468723c */ /* 0x002fe20000041868 */
[----:B------:R-:W-:-:S02]  /*b690*/  FMUL.FTZ R123, R123, R13 ;  /* 0x0000000d7b7b7220 */ /* 0x000fc40000410000 */
[-C--:B------:R-:W-:Y:S02]  /*b6a0*/  FMUL.FTZ R126, R126, R13.reuse ;  /* 0x0000000d7e7e7220 */ /* 0x080fe40000410000 */
[----:B------:R-:W-:Y:S02]  /*b6b0*/  FMUL.FTZ R127, R127, R13 ;  /* 0x0000000d7f7f7220 */ /* 0x000fe40000410000 */
        /* <DEDUP_REMOVED lines=15> */
[--C-:B------:R-:W-:Y:S01]  /*b7b0*/  FFMA.FTZ R4, R133, c[0x0][0x23c], -R12.reuse ;  /* 0x00008f0085047a23 */ /* 0x100fe2000001080c */
        /* <DEDUP_REMOVED lines=19> */
[----:B-1----:R-:W-:Y:S01]  /*b8f0*/  FFMA.FTZ R4, R138, c[0x0][0x23c], -R12 ;  /* 0x00008f008a047a23 */ /* 0x002fe2000001080c */
[----:B------:R-:W-:Y:S01]  /*b900*/  MOV R209, R240 ;  /* 0x000000f000d17202 */ /* 0x000fe20000000f00 */
[----:B------:R-:W-:Y:S01]  /*b910*/  FMUL.FTZ R69, R69, R16 ;  /* 0x0000001045457220 */ /* 0x000fe20000410000 */
[----:B------:R-:W-:Y:S01]  /*b920*/  MOV R211, R241 ;  /* 0x000000f100d37202 */ /* 0x000fe20000000f00 */
[----:B------:R1:W2:Y:S01]  /*b930*/  MUFU.EX2 R139, R4 ;  /* 0x00000004008b7308 */ /* 0x0002a20000000800 */
[----:B------:R-:W-:Y:S01]  /*b940*/  HMMA.16816.F32.BF16 R240, R8, R178, R172 ;  /* 0x000000b208f0723c */ /* 0x000fe200000418ac */
[----:B------:R-:W-:Y:S01]  /*b950*/  FMUL.FTZ R70, R70, R15 ;  /* 0x0000000f46467220 */ /* 0x000fe20000410000 */
[----:B------:R-:W-:Y:S01]  /*b960*/  MOV R177, R127 ;  /* 0x0000007f00b17202 */ /* 0x000fe20000000f00 */
[----:B------:R-:W-:-:S02]  /*b970*/  FMUL.FTZ R71, R71, R15 ;  /* 0x0000000f47477220 */ /* 0x000fc40000410000 */
[-C--:B------:R-:W-:Y:S02]  /*b980*/  FMUL.FTZ R80, R80, R16.reuse ;  /* 0x0000001050507220 */ /* 0x080fe40000410000 */
[----:B------:R-:W-:Y:S01]  /*b990*/  FMUL.FTZ R81, R81, R16 ;  /* 0x0000001051517220 */ /* 0x000fe20000410000 */
[C---:B------:R-:W-:Y:S01]  /*b9a0*/  HMMA.16816.F32.BF16 R24, R8.reuse, R26, R128 ;  /* 0x0000001a0818723c */ /* 0x040fe20000041880 */
        /* <DEDUP_REMOVED lines=9> */
[----:B--2---:R-:W-:Y:S01]  /*ba40*/  F2FP.BF16.PACK_AB R128, R139, R133 ;  /* 0x000000858b80723e */ /* 0x004fe200000010ff */
        /* <DEDUP_REMOVED lines=11> */
[----:B-1----:R-:W-:Y:S01]  /*bb00*/  FFMA.FTZ R4, R183, c[0x0][0x23c], -R12 ;  /* 0x00008f00b7047a23 */ /* 0x002fe2000001080c */
[C---:B------:R-:W-:Y:S01]  /*bb10*/  HMMA.16816.F32.BF16 R236, R8.reuse, R146, R48 ;  /* 0x0000009208ec723c */ /* 0x040fe20000041830 */
[-C--:B------:R-:W-:Y:S01]  /*bb20*/  FMUL.FTZ R114, R114, R15.reuse ;  /* 0x0000000f72727220 */ /* 0x080fe20000410000 */
[----:B------:R-:W1:Y:S01]  /*bb30*/  LDSM.16.MT88.4 R48, [R218+0xa800] ;  /* 0x00a80000da30783b */ /* 0x000e620000004200 */
[----:B------:R2:W3:Y:S01]  /*bb40*/  MUFU.EX2 R138, R4 ;  /* 0x00000004008a7308 */ /* 0x0004e20000000800 */
[----:B------:R-:W-:Y:S02]  /*bb50*/  FMUL.FTZ R115, R115, R15 ;  /* 0x0000000f73737220 */ /* 0x000fe40000410000 */
[-C--:B------:R-:W-:Y:S02]  /*bb60*/  FMUL.FTZ R100, R100, R16.reuse ;  /* 0x0000001064647220 */ /* 0x080fe40000410000 */
[----:B------:R-:W-:Y:S01]  /*bb70*/  HMMA.16816.F32.BF16 R68, R8, R28, R68 ;  /* 0x0000001c0844723c */ /* 0x000fe20000041844 */
[----:B------:R-:W-:-:S02]  /*bb80*/  FMUL.FTZ R101, R101, R16 ;  /* 0x0000001065657220 */ /* 0x000fc40000410000 */
[-C--:B------:R-:W-:Y:S02]  /*bb90*/  FMUL.FTZ R102, R102, R15.reuse ;  /* 0x0000000f66667220 */ /* 0x080fe40000410000 */
[----:B------:R-:W-:-:S03]  /*bba0*/  FMUL.FTZ R103, R103, R15 ;  /* 0x0000000f67677220 */ /* 0x000fc60000410000 */
[----:B------:R-:W-:Y:S01]  /*bbb0*/  HMMA.16816.F32.BF16 R84, R8, R32, R84 ;  /* 0x000000200854723c */ /* 0x000fe20000041854 */
[----:B--2---:R-:W-:Y:S01]  /*bbc0*/  FFMA.FTZ R4, R181, c[0x0][0x23c], -R3 ;  /* 0x00008f00b5047a23 */ /* 0x004fe20000010803 */
[----:B---3--:R-:W-:-:S03]  /*bbd0*/  F2FP.BF16.PACK_AB R130, R138, R176 ;  /* 0x000000b08a82723e */ /* 0x008fc600000010ff */
[----:B------:R2:W-:Y:S03]  /*bbe0*/  MUFU.EX2 R21, R4 ;  /* 0x0000000400157308 */ /* 0x0005e60000000800 */
[C---:B------:R-:W-:Y:S01]  /*bbf0*/  HMMA.16816.F32.BF16 R32, R8.reuse, R34, R96 ;  /* 0x000000220820723c */ /* 0x040fe20000041860 */
[----:B------:R-:W-:Y:S07]  /*bc00*/  LDSM.16.MT88.4 R96, [R215+0xb800] ;  /* 0x00b80000d760783b */ /* 0x000fee0000004200 */
[----:B------:R-:W-:Y:S01]  /*bc10*/  HMMA.16816.F32.BF16 R100, R8, R40, R100 ;  /* 0x000000280864723c */ /* 0x000fe20000041864 */
[----:B--2---:R-:W-:-:S04]  /*bc20*/  FFMA.FTZ R4, R182, c[0x0][0x23c], -R3 ;  /* 0x00008f00b6047a23 */ /* 0x004fc80000010803 */
[----:B------:R2:W3:Y:S02]  /*bc30*/  MUFU.EX2 R23, R4 ;  /* 0x0000000400177308 */ /* 0x0004e40000000800 */
[--C-:B--2---:R-:W-:Y:S01]  /*bc40*/  FFMA.FTZ R4, R180, c[0x0][0x23c], -R3.reuse ;  /* 0x00008f00b4047a23 */ /* 0x104fe20000010803 */
[----:B---3--:R-:W-:Y:S01]  /*bc50*/  F2FP.BF16.PACK_AB R129, R23, R21 ;  /* 0x000000151781723e */ /* 0x008fe200000010ff */
[----:B------:R-:W-:Y:S01]  /*bc60*/  FFMA.FTZ R3, R184, c[0x0][0x23c], -R3 ;  /* 0x00008f00b8037a23 */ /* 0x000fe20000010803 */
[----:B------:R-:W-:-:S03]  /*bc70*/  MOV R184, R158 ;  /* 0x0000009e00b87202 */ /* 0x000fc60000000f00 */
[----:B------:R-:W-:Y:S01]  /*bc80*/  MUFU.EX2 R132, R4 ;  /* 0x0000000400847308 */ /* 0x000fe20000000800 */
[C---:B------:R-:W-:Y:S01]  /*bc90*/  HMMA.16816.F32.BF16 R180, R8.reuse, R142, R64 ;  /* 0x0000008e08b4723c */ /* 0x040fe20000041840 */
[----:B------:R-:W2:Y:S06]  /*bca0*/  LDSM.16.MT88.4 R64, [R217+0xa800] ;  /* 0x00a80000d940783b */ /* 0x000eac0000004200 */
[----:B------:R3:W4:Y:S01]  /*bcb0*/  MUFU.EX2 R22, R3 ;  /* 0x0000000300167308 */ /* 0x0007220000000800 */
[C---:B------:R-:W-:Y:S01]  /*bcc0*/  HMMA.16816.F32.BF16 R140, R8.reuse, R30, R80 ;  /* 0x0000001e088c723c */ /* 0x040fe20000041850 */
[----:B------:R-:W5:Y:S07]  /*bcd0*/  LDSM.16.MT88.4 R80, [R213+0xb800] ;  /* 0x00b80000d550783b */ /* 0x000f6e0000004200 */
[----:B------:R-:W-:Y:S01]  /*bce0*/  HMMA.16816.F32.BF16 R28, R8, R42, R112 ;  /* 0x0000002a081c723c */ /* 0x000fe20000041870 */
[----:B------:R-:W-:Y:S01]  /*bcf0*/  LDSM.16.MT88.4 R112, [R218+0xb800] ;  /* 0x00b80000da70783b */ /* 0x000fe20000004200 */
[----:B---3--:R-:W-:Y:S01]  /*bd00*/  FFMA.FTZ R3, R185, c[0x0][0x23c], -R2 ;  /* 0x00008f00b9037a23 */ /* 0x008fe20000010802 */
[----:B------:R-:W-:-:S04]  /*bd10*/  MOV R185, R159 ;  /* 0x0000009f00b97202 */ /* 0x000fc80000000f00 */
[----:B------:R-:W-:Y:S01]  /*bd20*/  FFMA.FTZ R11, R177, R16, R207 ;  /* 0x00000010b10b7223 */ /* 0x000fe200000100cf */
[----:B------:R-:W3:Y:S01]  /*bd30*/  LDSM.16.MT88.4 R156, [R213+0xa800] ;  /* 0x00a80000d59c783b */ /* 0x000ee20000004200 */
[----:B------:R2:W-:Y:S01]  /*bd40*/  MUFU.EX2 R20, R3 ;  /* 0x0000000300147308 */ /* 0x0005e20000000800 */
[----:B----4-:R-:W-:Y:S01]  /*bd50*/  F2FP.BF16.PACK_AB R131, R22, R132 ;  /* 0x000000841683723e */ /* 0x010fe200000010ff */
[----:B------:R-:W-:Y:S02]  /*bd60*/  FFMA.FTZ R8, R211, R15, R202 ;  /* 0x0000000fd3087223 */ /* 0x000fe400000100ca */
[----:B------:R-:W-:Y:S02]  /*bd70*/  FADD.FTZ R11, R206, R11 ;  /* 0x0000000bce0b7221 */ /* 0x000fe40000010000 */
[----:B------:R-:W-:Y:S02]  /*bd80*/  FADD.FTZ R10, R201, R8 ;  /* 0x00000008c90a7221 */ /* 0x000fe40000010000 */
[----:B-1----:R-:W-:Y:S01]  /*bd90*/  HMMA.16816.F32.BF16 R36, R128, R48, R36 ;  /* 0x000000308024723c */ /* 0x002fe20000041824 */
[----:B--2---:R-:W-:Y:S01]  /*bda0*/  FFMA.FTZ R3, R186, c[0x0][0x23c], -R2 ;  /* 0x00008f00ba037a23 */ /* 0x004fe20000010802 */
[----:B------:R-:W-:-:S06]  /*bdb0*/  MOV R186, R5 ;  /* 0x0000000500ba7202 */ /* 0x000fcc0000000f00 */
[C---:B------:R-:W-:Y:S01]  /*bdc0*/  HMMA.16816.F32.BF16 R52, R128.reuse, R64, R52 ;  /* 0x000000408034723c */ /* 0x040fe20000041834 */
[----:B------:R1:W2:Y:S07]  /*bdd0*/  MUFU.EX2 R19, R3 ;  /* 0x0000000300137308 */ /* 0x0002ae0000000800 */
[C---:B-----5:R-:W-:Y:S08]  /*bde0*/  HMMA.16816.F32.BF16 R68, R128.reuse, R80, R68 ;  /* 0x000000508044723c */ /* 0x060ff00000041844 */
[----:B------:R-:W-:Y:S01]  /*bdf0*/  HMMA.16816.F32.BF16 R84, R128, R96, R84 ;  /* 0x000000608054723c */ /* 0x000fe20000041854 */
[--C-:B-1----:R-:W-:Y:S01]  /*be00*/  FFMA.FTZ R3, R188, c[0x0][0x23c], -R2.reuse ;  /* 0x00008f00bc037a23 */ /* 0x102fe20000010802 */
[----:B--2---:R-:W-:Y:S01]  /*be10*/  F2FP.BF16.PACK_AB R124, R19, R20 ;  /* 0x00000014137c723e */ /* 0x004fe200000010ff */
[----:B------:R-:W-:-:S02]  /*be20*/  FFMA.FTZ R2, R189, c[0x0][0x23c], -R2 ;  /* 0x00008f00bd027a23 */ /* 0x000fc40000010802 */
[----:B------:R-:W-:Y:S03]  /*be30*/  MUFU.EX2 R18, R3 ;  /* 0x0000000300127308 */ /* 0x000fe60000000800 */
[C---:B---3--:R-:W-:Y:S01]  /*be40*/  HMMA.16816.F32.BF16 R144, R128.reuse, R156, R172 ;  /* 0x0000009c8090723c */ /* 0x048fe200000418ac */
[----:B------:R-:W1:Y:S04]  /*be50*/  LDSM.16.MT88.4 R172, [R215+0xa800] ;  /* 0x00a80000d7ac783b */ /* 0x000e680000004200 */
[----:B------:R2:W3:Y:S03]  /*be60*/  MUFU.EX2 R17, R2 ;  /* 0x0000000200117308 */ /* 0x0004e60000000800 */
[----:B------:R-:W-:Y:S01]  /*be70*/  HMMA.16816.F32.BF16 R100, R128, R112, R100 ;  /* 0x000000708064723c */ /* 0x000fe20000041864 */
[----:B--2---:R-:W-:Y:S01]  /*be80*/  FFMA.FTZ R2, R187, c[0x0][0x23c], -R0 ;  /* 0x00008f00bb027a23 */ /* 0x004fe20000010800 */
[----:B------:R-:W-:-:S02]  /*be90*/  MOV R187, R6 ;  /* 0x0000000600bb7202 */ /* 0x000fc40000000f00 */
[----:B------:R-:W2:Y:S01]  /*bea0*/  LDSM.16.MT88.4 R4, [R217+0xb800] ;  /* 0x00b80000d904783b */ /* 0x000ea20000004200 */
[----:B------:R4:W-:Y:S01]  /*beb0*/  MUFU.EX2 R12, R2 ;  /* 0x00000002000c7308 */ /* 0x0009e20000000800 */
[----:B---3--:R-:W-:Y:S02]  /*bec0*/  F2FP.BF16.PACK_AB R126, R17, R18 ;  /* 0x00000012117e723e */ /* 0x008fe400000010ff */
[----:B-1----:R-:W-:Y:S01]  /*bed0*/  HMMA.16816.F32.BF16 R160, R128, R172, R160 ;  /* 0x000000ac80a0723c */ /* 0x002fe200000418a0 */
[----:B----4-:R-:W-:-:S04]  /*bee0*/  FFMA.FTZ R2, R190, c[0x0][0x23c], -R0 ;  /* 0x00008f00be027a23 */ /* 0x010fc80000010800 */
        /* <DEDUP_REMOVED lines=121> */
[----:B------:R-:W-:Y:S04]  /*c680*/  LDSM.16.M88.4 R140, [R221+0x8800] ;  /* 0x00880000dd8c783b */ /* 0x000fe80000000200 */
[----:B------:R-:W-:Y:S04]  /*c690*/  LDSM.16.M88.4 R176, [R221+0x8000] ;  /* 0x00800000ddb0783b */ /* 0x000fe80000000200 */
[----:B------:R-:W0:Y:S01]  /*c6a0*/  LDGDEPBAR ;  /* 0x00000000000079af */ /* 0x000e220000000000 */
[----:B--2---:R-:W-:Y:S08]  /*c6b0*/  HMMA.16816.F32.BF16 R200, R8, R24, RZ ;  /* 0x0000001808c8723c */ /* 0x004ff000000418ff */
[C---:B---3--:R-:W-:Y:S08]  /*c6c0*/  HMMA.16816.F32.BF16 R184, R4.reuse, R20, RZ ;  /* 0x0000001404b8723c */ /* 0x048ff000000418ff */
[C---:B------:R-:W-:Y:S08]  /*c6d0*/  HMMA.16816.F32.BF16 R196, R4.reuse, R24, RZ ;  /* 0x0000001804c4723c */ /* 0x040ff000000418ff */
[-C--:B------:R-:W-:Y:S08]  /*c6e0*/  HMMA.16816.F32.BF16 R192, R4, R26.reuse, RZ ;  /* 0x0000001a04c0723c */ /* 0x080ff000000418ff */
[----:B------:R-:W-:Y:S08]  /*c6f0*/  HMMA.16816.F32.BF16 R188, R8, R26, RZ ;  /* 0x0000001a08bc723c */ /* 0x000ff000000418ff */
        /* <DEDUP_REMOVED lines=8> */
[-C--:B------:R-:W-:Y:S01]  /*c780*/  HMMA.16816.F32.BF16 R196, R12, R34.reuse, R180 ;  /* 0x000000220cc4723c */ /* 0x080fe200000418b4 */
[----:B------:R-:W-:Y:S07]  /*c790*/  LDSM.16.M88.4 R12, [R220+0x2000] ;  /* 0x00200000dc0c783b */ /* 0x000fee0000000200 */
[C---:B----4-:R-:W-:Y:S01]  /*c7a0*/  HMMA.16816.F32.BF16 R184, R16.reuse, R34, R20 ;  /* 0x0000002210b8723c */ /* 0x050fe20000041814 */
[----:B------:R-:W4:Y:S07]  /*c7b0*/  LDSM.16.M88.4 R20, [R219+0x800] ;  /* 0x00080000db14783b */ /* 0x000f2e0000000200 */
[C---:B------:R-:W-:Y:S08]  /*c7c0*/  HMMA.16816.F32.BF16 R200, R16.reuse, R28, R200 ;  /* 0x0000001c10c8723c */ /* 0x040ff000000418c8 */
        /* <DEDUP_REMOVED lines=13> */
[----:B------:R-:W-:Y:S04]  /*c8a0*/  LDSM.16.M88.4 R140, [R212+0x9800] ;  /* 0x00980000d48c783b */ /* 0x000fe80000000200 */
[----:B------:R-:W-:Y:S03]  /*c8b0*/  LDSM.16.M88.4 R8, [R214+0x4000] ;  /* 0x00400000d608783b */ /* 0x000fe60000000200 */
[C---:B----4-:R-:W-:Y:S01]  /*c8c0*/  HMMA.16816.F32.BF16 R204, R12.reuse, R20, R28 ;  /* 0x000000140ccc723c */ /* 0x050fe2000004181c */
[----:B------:R-:W2:Y:S07]  /*c8d0*/  LDSM.16.M88.4 R28, [R212+0x9000] ;  /* 0x00900000d41c783b */ /* 0x000eae0000000200 */
[C---:B-----5:R-:W-:Y:S08]  /*c8e0*/  HMMA.16816.F32.BF16 R236, R12.reuse, R24, R180 ;  /* 0x000000180cec723c */ /* 0x060ff000000418b4 */
[C---:B------:R-:W-:Y:S08]  /*c8f0*/  HMMA.16816.F32.BF16 R208, R12.reuse, R26, R32 ;  /* 0x0000001a0cd0723c */ /* 0x040ff00000041820 */
[----:B------:R-:W-:Y:S08]  /*c900*/  HMMA.16816.F32.BF16 R180, R12, R22, R188 ;  /* 0x000000160cb4723c */ /* 0x000ff000000418bc */
[C---:B-1----:R-:W-:Y:S08]  /*c910*/  HMMA.16816.F32.BF16 R184, R16.reuse, R26, R192 ;  /* 0x0000001a10b8723c */ /* 0x042ff000000418c0 */
[C---:B------:R-:W-:Y:S01]  /*c920*/  HMMA.16816.F32.BF16 R32, R16.reuse, R24, R200 ;  /* 0x000000181020723c */ /* 0x040fe200000418c8 */
[----:B------:R-:W-:Y:S07]  /*c930*/  LDSM.16.M88.4 R24, [R216+0x4000] ;  /* 0x00400000d818783b */ /* 0x000fee0000000200 */
[C---:B------:R-:W-:Y:S08]  /*c940*/  HMMA.16816.F32.BF16 R12, R16.reuse, R20, R196 ;  /* 0x00000014100c723c */ /* 0x040ff000000418c4 */
[----:B------:R-:W-:Y:S01]  /*c950*/  HMMA.16816.F32.BF16 R192, R16, R22, R176 ;  /* 0x0000001610c0723c */ /* 0x000fe200000418b0 */
[----:B------:R-:W-:Y:S04]  /*c960*/  LDSM.16.M88.4 R20, [R216+0x6000] ;  /* 0x00600000d814783b */ /* 0x000fe80000000200 */
[----:B------:R-:W1:Y:S03]  /*c970*/  LDSM.16.M88.4 R176, [R225] ;  /* 0x00000000e1b0783b */ /* 0x000e660000000200 */
[C---:B--2---:R-:W-:Y:S01]  /*c980*/  HMMA.16816.F32.BF16 R188, R4.reuse, R28, R236 ;  /* 0x0000001c04bc723c */ /* 0x044fe200000418ec */
[----:B------:R-:W-:Y:S07]  /*c990*/  LDSM.16.M88.4 R16, [R222+0x4000] ;  /* 0x00400000de10783b */ /* 0x000fee0000000200 */
[C---:B------:R-:W-:Y:S08]  /*c9a0*/  HMMA.16816.F32.BF16 R200, R4.reuse, R140, R204 ;  /* 0x0000008c04c8723c */ /* 0x040ff000000418cc */
[C---:B------:R-:W-:Y:S08]  /*c9b0*/  HMMA.16816.F32.BF16 R208, R4.reuse, R30, R208 ;  /* 0x0000001e04d0723c */ /* 0x040ff000000418d0 */
[----:B------:R-:W-:Y:S08]  /*c9c0*/  HMMA.16816.F32.BF16 R204, R4, R142, R180 ;  /* 0x0000008e04cc723c */ /* 0x000ff000000418b4 */
[C---:B------:R-:W-:Y:S01]  /*c9d0*/  HMMA.16816.F32.BF16 R4, R8.reuse, R28, R32 ;  /* 0x0000001c0804723c */ /* 0x040fe20000041820 */
[----:B------:R-:W-:Y:S07]  /*c9e0*/  LDSM.16.M88.4 R32, [R221+0x9000] ;  /* 0x00900000dd20783b */ /* 0x000fee0000000200 */
[C---:B------:R-:W-:Y:S01]  /*c9f0*/  HMMA.16816.F32.BF16 R196, R8.reuse, R140, R12 ;  /* 0x0000008c08c4723c */ /* 0x040fe2000004180c */
[----:B------:R-:W2:Y:S07]  /*ca00*/  LDSM.16.M88.4 R12, [R222+0x6000] ;  /* 0x00600000de0c783b */ /* 0x000eae0000000200 */
[----:B------:R-:W-:Y:S08]  /*ca10*/  HMMA.16816.F32.BF16 R184, R8, R30, R184 ;  /* 0x0000001e08b8723c */ /* 0x000ff000000418b8 */
[-C--:B-1----:R-:W-:Y:S08]  /*ca20*/  HMMA.16816.F32.BF16 R28, R20, R176.reuse, R188 ;  /* 0x000000b0141c723c */ /* 0x082ff000000418bc */
[----:B------:R-:W-:Y:S08]  /*ca30*/  HMMA.16816.F32.BF16 R4, R24, R176, R4 ;  /* 0x000000b01804723c */ /* 0x000ff00000041804 */
[----:B------:R-:W-:Y:S01]  /*ca40*/  HMMA.16816.F32.BF16 R192, R8, R142, R192 ;  /* 0x0000008e08c0723c */ /* 0x000fe200000418c0 */
[----:B------:R-:W-:Y:S04]  /*ca50*/  LDSM.16.M88.4 R140, [R219+0x1000] ;  /* 0x00100000db8c783b */ /* 0x000fe80000000200 */
[----:B------:R-:W1:Y:S03]  /*ca60*/  LDSM.16.M88.4 R8, [R220+0x4000] ;  /* 0x00400000dc08783b */ /* 0x000e660000000200 */
[----:B------:R-:W-:Y:S08]  /*ca70*/  HMMA.16816.F32.BF16 R184, R24, R178, R184 ;  /* 0x000000b218b8723c */ /* 0x000ff000000418b8 */
[-C--:B--2---:R-:W-:Y:S01]  /*ca80*/  HMMA.16816.F32.BF16 R188, R12, R32.reuse, R28 ;  /* 0x000000200cbc723c */ /* 0x084fe2000004181c */
[----:B------:R-:W2:Y:S07]  /*ca90*/  LDSM.16.M88.4 R28, [R224] ;  /* 0x00000000e01c783b */ /* 0x000eae0000000200 */
[----:B------:R-:W-:Y:S01]  /*caa0*/  HMMA.16816.F32.BF16 R180, R16, R32, R4 ;  /* 0x0000002010b4723c */ /* 0x000fe20000041804 */
[----:B------:R-:W3:Y:S07]  /*cab0*/  LDSM.16.M88.4 R4, [R220+0x6000] ;  /* 0x00600000dc04783b */ /* 0x000eee0000000200 */
[----:B------:R-:W-:Y:S11]  /*cac0*/  HMMA.16816.F32.BF16 R176, R20, R178, R208 ;  /* 0x000000b214b0723c */ /* 0x000ff600000418d0 */
[----:B------:R-:W-:Y:S05]  /*cad0*/  @!UPT UIADD3 URZ, URZ, URZ, URZ ;  /* 0x0000003f3f3ff290 */ /* 0x000fea000fffe03f */
[----:B-1----:R-:W-:Y:S08]  /*cae0*/  HMMA.16816.F32.BF16 R180, R8, R140, R180 ;  /* 0x0000008c08b4723c */ /* 0x002ff000000418b4 */
[C---:B--2---:R-:W-:Y:S08]  /*caf0*/  HMMA.16816.F32.BF16 R200, R20.reuse, R28, R200 ;  /* 0x0000001c14c8723c */ /* 0x044ff000000418c8 */
        /* <DEDUP_REMOVED lines=36> */
[----:B------:R-:W2:Y:S01]  /*cd40*/  MUFU.TANH R132, R132 ;  /* 0x0000008400847308 */ /* 0x000ea20000002400 */
[----:B------:R-:W-:Y:S02]  /*cd50*/  FMUL.FTZ R141, R143, c[0x0][0x2ec] ;  /* 0x0000bb008f8d7a20 */ /* 0x000fe40000410000 */
[----:B-----5:R-:W-:Y:S05]  /*cd60*/  HMMA.16816.F32.BF16 R32, R8, R20, R180 ;  /* 0x000000140820723c */ /* 0x020fea00000418b4 */
[----:B------:R-:W2:Y:S03]  /*cd70*/  MUFU.TANH R133, R133 ;  /* 0x0000008500857308 */ /* 0x000ea60000002400 */
[C---:B-1----:R-:W-:Y:S05]  /*cd80*/  HMMA.16816.F32.BF16 R28, R12.reuse, R24, R200 ;  /* 0x000000180c1c723c */ /* 0x042fea00000418c8 */
[----:B------:R1:W1:Y:S03]  /*cd90*/  MUFU.TANH R184, R178 ;  /* 0x000000b200b87308 */ /* 0x0002660000002400 */
[----:B------:R-:W-:Y:S05]  /*cda0*/  HMMA.16816.F32.BF16 R12, R12, R26, R204 ;  /* 0x0000001a0c0c723c */ /* 0x000fea00000418cc */
[----:B------:R-:W1:Y:S03]  /*cdb0*/  MUFU.TANH R138, R138 ;  /* 0x0000008a008a7308 */ /* 0x000e660000002400 */
[----:B------:R-:W-:Y:S01]  /*cdc0*/  HMMA.16816.F32.BF16 R8, R8, R22, R16 ;  /* 0x000000160808723c */ /* 0x000fe20000041810 */
[----:B------:R-:W-:-:S04]  /*cdd0*/  FMUL.FTZ R25, R35, c[0x0][0x2ec] ;  /* 0x0000bb0023197a20 */ /* 0x000fc80000410000 */
[----:B------:R-:W1:Y:S03]  /*cde0*/  MUFU.TANH R139, R139 ;  /* 0x0000008b008b7308 */ /* 0x000e660000002400 */
[C---:B------:R-:W-:Y:S05]  /*cdf0*/  HMMA.16816.F32.BF16 R28, R4.reuse, R20, R28 ;  /* 0x00000014041c723c */ /* 0x040fea000004181c */
[----:B------:R-:W1:Y:S02]  /*ce00*/  MUFU.TANH R140, R140 ;  /* 0x0000008c008c7308 */ /* 0x000e640000002400 */
[----:B------:R-:W-:Y:S01]  /*ce10*/  FMUL.FTZ R21, R32, c[0x0][0x2ec] ;  /* 0x0000bb0020157a20 */ /* 0x000fe20000410000 */
[----:B------:R-:W-:Y:S01]  /*ce20*/  HMMA.16816.F32.BF16 R4, R4, R22, R12 ;  /* 0x000000160404723c */ /* 0x000fe2000004180c */
[----:B------:R-:W-:-:S02]  /*ce30*/  FMUL.FTZ R20, R33, c[0x0][0x2ec] ;  /* 0x0000bb0021147a20 */ /* 0x000fc40000410000 */
[----:B------:R-:W-:Y:S02]  /*ce40*/  FMUL.FTZ R32, R34, c[0x0][0x2ec] ;  /* 0x0000bb0022207a20 */ /* 0x000fe40000410000 */
[----:B------:R-:W1:Y:S03]  /*ce50*/  MUFU.TANH R142, R142 ;  /* 0x0000008e008e7308 */ /* 0x000e660000002400 */
        /* <DEDUP_REMOVED lines=14> */
[----:B------:R-:W-:-:S07]  /*cf40*/  FMUL.FTZ R7, R7, c[0x0][0x2ec] ;  /* 0x0000bb0007077a20 */ /* 0x000fce0000410000 */
        /* <DEDUP_REMOVED lines=62> */
.L_x_2154:
[----:B------:R-:W-:Y:S05]  /*d330*/  BSYNC B0 ;  /* 0x0000000000007941 */ /* 0x000fea0003800000 */
.L_x_2153:
[----:B------:R-:W0:Y:S02]  /*d340*/  LDGDEPBAR ;  /* 0x00000000000079af */ /* 0x000e240000000000 */
.L_x_2152:
[----:B--234-:R-:W2:Y:S01]  /*d350*/  S2R R2, SR_TID.X ;  /* 0x0000000000027919 */ /* 0x01cea20000002100 */
[----:B------:R-:W-:Y:S02]  /*d360*/  MOV R0, UR21 ;  /* 0x0000001500007c02 */ /* 0x000fe40008000f00 */
[----:B--2---:R-:W-:-:S04]  /*d370*/  SHF.L.U32 R2, R2, 0x1, RZ ;  /* 0x0000000102027819 */ /* 0x004fc800000006ff */
[----:B------:R-:W-:-:S04]  /*d380*/  LOP3.LUT R2, R2, 0x6, RZ, 0xc0, !PT ;  /* 0x0000000602027812 */ /* 0x000fc800078ec0ff */
[----:B------:R-:W-:-:S04]  /*d390*/  LEA R0, R0, R2, 0x5 ;  /* 0x0000000200007211 */ /* 0x000fc800078e28ff */
[CC--:B------:R-:W-:Y:S02]  /*d3a0*/  ISETP.GE.AND P4, PT, R0.reuse, R235.reuse, PT ;  /* 0x000000eb0000720c */ /* 0x0c0fe40003f86270 */
[C---:B-1----:R-:W-:Y:S02]  /*d3b0*/  IADD3 R8, R0.reuse, 0x1, RZ ;  /* 0x0000000100087810 */ /* 0x042fe40007ffe0ff */
[----:B------:R-:W-:Y:S02]  /*d3c0*/  IADD3 R7, R0, 0x8, RZ ;  /* 0x0000000800077810 */ /* 0x000fe40007ffe0ff */
[----:B------:R-:W-:Y:S02]  /*d3d0*/  ISETP.GE.AND P1, PT, R8, R235, PT ;  /* 0x000000eb0800720c */ /* 0x000fe40003f26270 */
[C---:B------:R-:W-:Y:S02]  /*d3e0*/  ISETP.LT.OR P4, PT, R0.reuse, R231, P4 ;  /* 0x000000e70000720c */ /* 0x040fe40002781670 */
[----:B------:R-:W-:-:S02]  /*d3f0*/  IADD3 R6, R0, 0x9, RZ ;  /* 0x0000000900067810 */ /* 0x000fc40007ffe0ff */
[C---:B------:R-:W-:Y:S02]  /*d400*/  ISETP.GE.AND P5, PT, R7.reuse, R235, PT ;  /* 0x000000eb0700720c */ /* 0x040fe40003fa6270 */
        /* <DEDUP_REMOVED lines=34> */
[----:B------:R-:W-:-:S02]  /*d630*/  ISETP.GE.AND P4, PT, R8, R234, PT ;  /* 0x000000ea0800720c */ /* 0x000fc40003f86270 */
[----:B------:R-:W-:Y:S01]  /*d640*/  FSEL R12, R190, -INF , !P6 ;  /* 0xff800000be0c7808 */ /* 0x000fe20007000000 */
[----:B------:R-:W1:Y:S01]  /*d650*/  SHFL.BFLY PT, R11, R9, 0x2, 0x1f ;  /* 0x0c401f00090b7f89 */ /* 0x000e6200000e0000 */
[C---:B------:R-:W-:Y:S02]  /*d660*/  ISETP.GE.AND P6, PT, R5.reuse, R234, PT ;  /* 0x000000ea0500720c */ /* 0x040fe40003fc6270 */
[-C--:B------:R-:W-:Y:S02]  /*d670*/  ISETP.LT.OR P4, PT, R8, R230.reuse, P4 ;  /* 0x000000e60800720c */ /* 0x080fe40002781670 */
[----:B------:R-:W-:Y:S02]  /*d680*/  ISETP.LT.OR P6, PT, R5, R230, P6 ;  /* 0x000000e60500720c */ /* 0x000fe400037c1670 */
[----:B------:R-:W-:Y:S02]  /*d690*/  FSEL R21, R187, -INF , !P4 ;  /* 0xff800000bb157808 */ /* 0x000fe40006000000 */
[----:B------:R-:W-:-:S02]  /*d6a0*/  ISETP.GE.AND P4, PT, R4, R234, PT ;  /* 0x000000ea0400720c */ /* 0x000fc40003f86270 */
[----:B------:R-:W-:Y:S02]  /*d6b0*/  FSEL R180, R32, -INF , !P6 ;  /* 0xff80000020b47808 */ /* 0x000fe40007000000 */
[-C--:B------:R-:W-:Y:S01]  /*d6c0*/  ISETP.GE.AND P6, PT, R3, R234.reuse, PT ;  /* 0x000000ea0300720c */ /* 0x080fe20003fc6270 */
[----:B------:R-:W-:Y:S01]  /*d6d0*/  LDSM.16.MT88.4 R32, [R215+0xb000] ;  /* 0x00b00000d720783b */ /* 0x000fe20000004200 */
        /* <DEDUP_REMOVED lines=11> */
[----:B------:R-:W-:Y:S02]  /*d790*/  ISETP.GE.AND P5, PT, R6, R234, PT ;  /* 0x000000ea0600720c */ /* 0x000fe40003fa6270 */
[-C--:B------:R-:W-:Y:S02]  /*d7a0*/  ISETP.LT.OR P6, PT, R8, R229.reuse, P6 ;  /* 0x000000e50800720c */ /* 0x080fe400037c1670 */
[----:B------:R-:W-:Y:S02]  /*d7b0*/  ISETP.LT.OR P1, PT, R0, R229, P1 ;  /* 0x000000e50000720c */ /* 0x000fe40000f21670 */
[----:B------:R-:W-:Y:S02]  /*d7c0*/  FSEL R183, R17, -INF , !P4 ;  /* 0xff80000011b77808 */ /* 0x000fe40006000000 */
[----:B------:R-:W-:-:S02]  /*d7d0*/  ISETP.GE.AND P4, PT, R7, R233, PT ;  /* 0x000000e90700720c */ /* 0x000fc40003f86270 */
[----:B------:R-:W-:Y:S02]  /*d7e0*/  ISETP.LT.OR P5, PT, R6, R230, P5 ;  /* 0x000000e60600720c */ /* 0x000fe40002fa1670 */
[----:B-1----:R-:W-:Y:S02]  /*d7f0*/  FMNMX.FTZ R9, R9, R11, !PT ;  /* 0x0000000b09097209 */ /* 0x002fe40007810000 */
[----:B------:R-:W-:Y:S02]  /*d800*/  FSEL R18, R189, -INF , !P6 ;  /* 0xff800000bd127808 */ /* 0x000fe40007000000 */
[----:B------:R-:W-:Y:S02]  /*d810*/  FSEL R11, R188, -INF , !P1 ;  /* 0xff800000bc0b7808 */ /* 0x000fe40004800000 */
[-C--:B------:R-:W-:Y:S02]  /*d820*/  ISETP.GE.AND P6, PT, R5, R233.reuse, PT ;  /* 0x000000e90500720c */ /* 0x080fe40003fc6270 */
[----:B------:R-:W-:-:S02]  /*d830*/  ISETP.GE.AND P1, PT, R6, R233, PT ;  /* 0x000000e90600720c */ /* 0x000fc40003f26270 */
[-C--:B------:R-:W-:Y:S02]  /*d840*/  ISETP.LT.OR P4, PT, R7, R229.reuse, P4 ;  /* 0x000000e50700720c */ /* 0x080fe40002781670 */
[----:B------:R-:W-:Y:S02]  /*d850*/  FSEL R22, R138, -INF , !P5 ;  /* 0xff8000008a167808 */ /* 0x000fe40006800000 */
[----:B------:R-:W-:Y:S02]  /*d860*/  ISETP.GE.AND P5, PT, R0, R232, PT ;  /* 0x000000e80000720c */ /* 0x000fe40003fa6270 */
[-C--:B------:R-:W-:Y:S02]  /*d870*/  ISETP.LT.OR P6, PT, R5, R229.reuse, P6 ;  /* 0x000000e50500720c */ /* 0x080fe400037c1670 */
[----:B------:R-:W-:Y:S02]  /*d880*/  ISETP.LT.OR P1, PT, R6, R229, P1 ;  /* 0x000000e50600720c */ /* 0x000fe40000f21670 */
[----:B------:R-:W-:-:S02]  /*d890*/  FSEL R17, R139, -INF , !P4 ;  /* 0xff8000008b117808 */ /* 0x000fc40006000000 */
[-C--:B------:R-:W-:Y:S02]  /*d8a0*/  ISETP.GE.AND P4, PT, R4, R233.reuse, PT ;  /* 0x000000e90400720c */ /* 0x080fe40003f86270 */
[----:B------:R-:W-:Y:S02]  /*d8b0*/  ISETP.LT.OR P5, PT, R0, R228, P5 ;  /* 0x000000e40000720c */ /* 0x000fe40002fa1670 */
[----:B------:R-:W-:Y:S02]  /*d8c0*/  FSEL R184, R27, -INF , !P6 ;  /* 0xff8000001bb87808 */ /* 0x000fe40007000000 */
[----:B------:R-:W-:Y:S02]  /*d8d0*/  FMNMX.FTZ R0, R135, R12, !PT ;  /* 0x0000000c87007209 */ /* 0x000fe40007810000 */
[----:B------:R-:W-:Y:S02]  /*d8e0*/  FSEL R19, R140, -INF , !P1 ;  /* 0xff8000008c137808 */ /* 0x000fe40004800000 */
[----:B------:R-:W-:-:S02]  /*d8f0*/  ISETP.GE.AND P6, PT, R2, R233, PT ;  /* 0x000000e90200720c */ /* 0x000fc40003fc6270 */
[----:B------:R-:W-:Y:S02]  /*d900*/  ISETP.GE.AND P1, PT, R3, R233, PT ;  /* 0x000000e90300720c */ /* 0x000fe40003f26270 */
[----:B------:R-:W-:Y:S02]  /*d910*/  ISETP.LT.OR P4, PT, R4, R229, P4 ;  /* 0x000000e50400720c */ /* 0x000fe40002781670 */
[----:B------:R-:W-:Y:S02]  /*d920*/  FMNMX.FTZ R13, R134, R11, !PT ;  /* 0x0000000b860d7209 */ /* 0x000fe40007810000 */
[----:B------:R-:W-:Y:S02]  /*d930*/  FMNMX.FTZ R0, R21, R0, !PT ;  /* 0x0000000015007209 */ /* 0x000fe40007810000 */
[-C--:B------:R-:W-:Y:S02]  /*d940*/  ISETP.LT.OR P6, PT, R2, R229.reuse, P6 ;  /* 0x000000e50200720c */ /* 0x080fe400037c1670 */
[----:B------:R-:W-:-:S02]  /*d950*/  ISETP.LT.OR P1, PT, R3, R229, P1 ;  /* 0x000000e50300720c */ /* 0x000fc40000f21670 */
[----:B------:R-:W-:Y:S02]  /*d960*/  FSEL R185, R26, -INF , !P4 ;  /* 0xff8000001ab97808 */ /* 0x000fe40006000000 */
[----:B------:R-:W-:Y:S02]  /*d970*/  ISETP.GE.AND P4, PT, R8, R232, PT ;  /* 0x000000e80800720c */ /* 0x000fe40003f86270 */
[----:B------:R-:W-:Y:S02]  /*d980*/  FMNMX.FTZ R13, R18, R13, !PT ;  /* 0x0000000d120d7209 */ /* 0x000fe40007810000 */
[----:B------:R-:W-:Y:S02]  /*d990*/  FMNMX.FTZ R0, R20, R0, !PT ;  /* 0x0000000014007209 */ /* 0x000fe40007810000 */
[----:B------:R-:W-:Y:S02]  /*d9a0*/  FSEL R188, R24, -INF , !P6 ;  /* 0xff80000018bc7808 */ /* 0x000fe40007000000 */
[----:B------:R-:W-:Y:S01]  /*d9b0*/  FSEL R187, R23, -INF , !P1 ;  /* 0xff80000017bb7808 */ /* 0x000fe20004800000 */
[----:B------:R-:W1:Y:S01]  /*d9c0*/  SHFL.BFLY PT, R24, R9, 0x1, 0x1f ;  /* 0x0c201f0009187f89 */ /* 0x000e6200000e0000 */
        /* <DEDUP_REMOVED lines=8> */
[----:B------:R-:W-:Y:S02]  /*da50*/  FMNMX.FTZ R7, R19, R8, !PT ;  /* 0x0000000813077209 */ /* 0x000fe40007810000 */
[----:B------:R-:W-:Y:S02]  /*da60*/  ISETP.GE.AND P5, PT, R5, R232, PT ;  /* 0x000000e80500720c */ /* 0x000fe40003fa6270 */
[----:B------:R-:W-:Y:S02]  /*da70*/  FMNMX.FTZ R0, R180, R0, !PT ;  /* 0x00000000b4007209 */ /* 0x000fe40007810000 */
[----:B------:R-:W-:Y:S02]  /*da80*/  FSEL R13, R191, -INF , !P4 ;  /* 0xff800000bf0d7808 */ /* 0x000fe40006000000 */
[----:B------:R-:W-:-:S02]  /*da90*/  FMNMX.FTZ R7, R184, R7, !PT ;  /* 0x00000007b8077209 */ /* 0x000fc40007810000 */
[C---:B------:R-:W-:Y:S02]  /*daa0*/  ISETP.GE.AND P4, PT, R4.reuse, R232, PT ;  /* 0x000000e80400720c */ /* 0x040fe40003f86270 */
[----:B------:R-:W-:Y:S02]  /*dab0*/  ISETP.LT.OR P5, PT, R5, R228, P5 ;  /* 0x000000e40500720c */ /* 0x000fe40002fa1670 */
[----:B------:R-:W-:Y:S02]  /*dac0*/  FMNMX.FTZ R0, R181, R0, !PT ;  /* 0x00000000b5007209 */ /* 0x000fe40007810000 */
[----:B------:R-:W-:Y:S02]  /*dad0*/  FMNMX.FTZ R5, R137, R6, !PT ;  /* 0x0000000689057209 */ /* 0x000fe40007810000 */
[----:B------:R-:W-:Y:S02]  /*dae0*/  FMNMX.FTZ R7, R185, R7, !PT ;  /* 0x00000007b9077209 */ /* 0x000fe40007810000 */
[----:B------:R-:W-:-:S02]  /*daf0*/  ISETP.LT.OR P4, PT, R4, R228, P4 ;  /* 0x000000e40400720c */ /* 0x000fc40002781670 */
[----:B------:R-:W-:Y:S02]  /*db00*/  FMNMX.FTZ R0, R179, R0, !PT ;  /* 0x00000000b3007209 */ /* 0x000fe40007810000 */
[----:B------:R-:W-:Y:S02]  /*db10*/  FSEL R8, R142, -INF , !P1 ;  /* 0xff8000008e087808 */ /* 0x000fe40004800000 */
[----:B------:R-:W-:Y:S02]  /*db20*/  FMNMX.FTZ R4, R13, R5, !PT ;  /* 0x000000050d047209 */ /* 0x000fe40007810000 */
[----:B------:R-:W-:Y:S02]  /*db30*/  FMNMX.FTZ R5, R187, R7, !PT ;  /* 0x00000007bb057209 */ /* 0x000fe40007810000 */
[----:B------:R-:W-:Y:S02]  /*db40*/  ISETP.GE.AND P1, PT, R3, R232, PT ;  /* 0x000000e80300720c */ /* 0x000fe40003f26270 */
[----:B------:R-:W-:-:S02]  /*db50*/  FMNMX.FTZ R0, R183, R0, !PT ;  /* 0x00000000b7007209 */ /* 0x000fc40007810000 */
[----:B------:R-:W-:Y:S02]  /*db60*/  FSEL R7, R141, -INF , !P6 ;  /* 0xff8000008d077808 */ /* 0x000fe40007000000 */
[----:B------:R-:W-:Y:S01]  /*db70*/  FMNMX.FTZ R4, R8, R4, !PT ;  /* 0x0000000408047209 */ /* 0x000fe20007810000 */
[----:B------:R-:W2:Y:S01]  /*db80*/  SHFL.BFLY PT, R23, R0, 0x2, 0x1f ;  /* 0x0c401f0000177f89 */ /* 0x000ea200000e0000 */
[----:B------:R-:W-:Y:S02]  /*db90*/  ISETP.LT.OR P1, PT, R3, R228, P1 ;  /* 0x000000e40300720c */ /* 0x000fe40000f21670 */
[----:B------:R-:W-:Y:S01]  /*dba0*/  FSEL R186, R30, -INF , !P5 ;  /* 0xff8000001eba7808 */ /* 0x000fe20006800000 */
[----:B------:R-:W-:Y:S01]  /*dbb0*/  LDSM.16.MT88.4 R140, [R215+0xa000] ;  /* 0x00a00000d78c783b */ /* 0x000fe20000004200 */
[----:B------:R-:W-:Y:S02]  /*dbc0*/  FMNMX.FTZ R3, R7, R4, !PT ;  /* 0x0000000407037209 */ /* 0x000fe40007810000 */
[----:B------:R-:W-:-:S02]  /*dbd0*/  ISETP.GE.AND P5, PT, R2, R232, PT ;  /* 0x000000e80200720c */ /* 0x000fc40003fa6270 */
[----:B------:R-:W-:Y:S02]  /*dbe0*/  FSEL R189, R31, -INF , !P4 ;  /* 0xff8000001fbd7808 */ /* 0x000fe40006000000 */
[----:B------:R-:W-:Y:S02]  /*dbf0*/  FMNMX.FTZ R3, R186, R3, !PT ;  /* 0x00000003ba037209 */ /* 0x000fe40007810000 */
[----:B------:R-:W-:Y:S02]  /*dc00*/  ISETP.LT.OR P4, PT, R2, R228, P5 ;  /* 0x000000e40200720c */ /* 0x000fe40002f81670 */
[----:B------:R-:W-:Y:S02]  /*dc10*/  FSEL R191, R28, -INF , !P1 ;  /* 0xff8000001cbf7808 */ /* 0x000fe40004800000 */
[----:B------:R-:W-:Y:S02]  /*dc20*/  FMNMX.FTZ R2, R189, R3, !PT ;  /* 0x00000003bd027209 */ /* 0x000fe40007810000 */
[----:B------:R-:W-:-:S02]  /*dc30*/  FSEL R190, R29, -INF , !P4 ;  /* 0xff8000001dbe7808 */ /* 0x000fc40006000000 */
[----:B------:R-:W-:Y:S01]  /*dc40*/  FMNMX.FTZ R2, R191, R2, !PT ;  /* 0x00000002bf027209 */ /* 0x000fe20007810000 */
[----:B------:R-:W-:Y:S01]  /*dc50*/  LDSM.16.MT88.4 R28, [R213+0xb000] ;  /* 0x00b00000d51c783b */ /* 0x000fe20000004200 */
[----:B-1----:R-:W-:Y:S02]  /*dc60*/  FMNMX.FTZ R239, R9, R24, !PT ;  /* 0x0000001809ef7209 */ /* 0x002fe40007810000 */
[----:B------:R-:W-:Y:S02]  /*dc70*/  FMNMX.FTZ R4, R190, R2, !PT ;  /* 0x00000002be047209 */ /* 0x000fe40007810000 */
[----:B------:R-:W-:Y:S01]  /*dc80*/  FMNMX.FTZ R5, R188, R5, !PT ;  /* 0x00000005bc057209 */ /* 0x000fe20007810000 */
[C---:B------:R-:W-:Y:S01]  /*dc90*/  FMUL.FTZ R3, R239.reuse, c[0x0][0x23c] ;  /* 0x00008f00ef037a20 */ /* 0x040fe20000410000 */
[----:B--2---:R-:W-:Y:S01]  /*dca0*/  FMNMX.FTZ R0, R0, R23, !PT ;  /* 0x0000001700007209 */ /* 0x004fe20007810000 */
[----:B------:R-:W1:Y:S01]  /*dcb0*/  SHFL.BFLY PT, R9, R4, 0x2, 0x1f ;  /* 0x0c401f0004097f89 */ /* 0x000e6200000e0000 */
[----:B------:R-:W-:-:S03]  /*dcc0*/  FSETP.NEU.FTZ.AND P6, PT, R239, -INF , PT ;  /* 0xff800000ef00780b */ /* 0x000fc60003fdd000 */
[----:B------:R-:W2:Y:S01]  /*dcd0*/  SHFL.BFLY PT, R23, R5, 0x2, 0x1f ;  /* 0x0c401f0005177f89 */ /* 0x000ea200000e0000 */
[----:B------:R-:W-:-:S03]  /*dce0*/  FSEL R3, R3, RZ, P6 ;  /* 0x000000ff03037208 */ /* 0x000fc60003000000 */
[----:B------:R-:W3:Y:S02]  /*dcf0*/  SHFL.BFLY PT, R24, R0, 0x1, 0x1f ;  /* 0x0c201f0000187f89 */ /* 0x000ee400000e0000 */
[--C-:B------:R-:W-:Y:S02]  /*dd00*/  FFMA.FTZ R10, R10, c[0x0][0x23c], -R3.reuse ;  /* 0x00008f000a0a7a23 */ /* 0x100fe40000010803 */
[--C-:B------:R-:W-:Y:S02]  /*dd10*/  FFMA.FTZ R15, R15, c[0x0][0x23c], -R3.reuse ;  /* 0x00008f000f0f7a23 */ /* 0x100fe40000010803 */
[----:B------:R4:W-:Y:S01]  /*dd20*/  MUFU.EX2 R206, R10 ;  /* 0x0000000a00ce7308 */ /* 0x0009e20000000800 */
[--C-:B------:R-:W-:Y:S02]  /*dd30*/  FFMA.FTZ R16, R16, c[0x0][0x23c], -R3.reuse ;  /* 0x00008f0010107a23 */ /* 0x100fe40000010803 */
[----:B------:R-:W-:-:S05]  /*dd40*/  FFMA.FTZ R14, R14, c[0x0][0x23c], -R3 ;  /* 0x00008f000e0e7a23 */ /* 0x000fca0000010803 */
[----:B------:R-:W-:Y:S01]  /*dd50*/  MUFU.EX2 R204, R15 ;  /* 0x0000000f00cc7308 */ /* 0x000fe20000000800 */
[----:B-1----:R-:W-:Y:S02]  /*dd60*/  FMNMX.FTZ R4, R4, R9, !PT ;  /* 0x0000000904047209 */ /* 0x002fe40007810000 */
[----:B--2---:R-:W-:-:S03]  /*dd70*/  FMNMX.FTZ R5, R5, R23, !PT ;  /* 0x0000001705057209 */ /* 0x004fc60007810000 */
[----:B------:R-:W1:Y:S02]  /*dd80*/  SHFL.BFLY PT, R9, R4, 0x1, 0x1f ;  /* 0x0c201f0004097f89 */ /* 0x000e6400000e0000 */
[----:B------:R-:W-:Y:S01]  /*dd90*/  MUFU.EX2 R205, R16 ;  /* 0x0000001000cd7308 */ /* 0x000fe20000000800 */
[----:B---3--:R-:W-:Y:S01]  /*dda0*/  FMNMX.FTZ R238, R0, R24, !PT ;  /* 0x0000001800ee7209 */ /* 0x008fe20007810000 */
[----:B----4-:R-:W2:Y:S03]  /*ddb0*/  SHFL.BFLY PT, R10, R5, 0x1, 0x1f ;  /* 0x0c201f00050a7f89 */ /* 0x010ea600000e0000 */
[C---:B------:R-:W-:Y:S01]  /*ddc0*/  FSETP.NEU.FTZ.AND P5, PT, R238.reuse, -INF , PT ;  /* 0xff800000ee00780b */ /* 0x040fe20003fbd000 */
[----:B------:R-:W-:Y:S02]  /*ddd0*/  FMUL.FTZ R2, R238, c[0x0][0x23c] ;  /* 0x00008f00ee027a20 */ /* 0x000fe40000410000 */
[----:B------:R-:W3:Y:S01]  /*dde0*/  MUFU.EX2 R207, R14 ;  /* 0x0000000e00cf7308 */ /* 0x000ee20000000800 */
[----:B------:R-:W-:Y:S02]  /*ddf0*/  LDSM.16.MT88.4 R24, [R217+0xb000] ;  /* 0x00b00000d918783b */ /* 0x000fe40000004200 */
[----:B------:R-:W-:-:S05]  /*de00*/  FSEL R2, R2, RZ, P5 ;  /* 0x000000ff02027208 */ /* 0x000fca0002800000 */
[--C-:B------:R-:W-:Y:S02]  /*de10*/  FFMA.FTZ R12, R12, c[0x0][0x23c], -R2.reuse ;  /* 0x00008f000c0c7a23 */ /* 0x100fe40000010802 */
[--C-:B------:R-:W-:Y:S02]  /*de20*/  FFMA.FTZ R21, R21, c[0x0][0x23c], -R2.reuse ;  /* 0x00008f0015157a23 */ /* 0x100fe40000010802 */
[----:B------:R4:W-:Y:S01]  /*de30*/  MUFU.EX2 R201, R12 ;  /* 0x0000000c00c97308 */ /* 0x0009e20000000800 */
[--C-:B------:R-:W-:Y:S01]  /*de40*/  FFMA.FTZ R20, R20, c[0x0][0x23c], -R2.reuse ;  /* 0x00008f0014147a23 */ /* 0x100fe20000010802 */
[----:B-1----:R-:W-:Y:S01]  /*de50*/  FMNMX.FTZ R236, R4, R9, !PT ;  /* 0x0000000904ec7209 */ /* 0x002fe20007810000 */
[----:B------:R-:W-:Y:S01]  /*de60*/  FFMA.FTZ R22, R22, c[0x0][0x23c], -R2 ;  /* 0x00008f0016167a23 */ /* 0x000fe20000010802 */
[----:B------:R-:W-:Y:S02]  /*de70*/  FSEL R4, R239, RZ, P6 ;  /* 0x000000ffef047208 */ /* 0x000fe40003000000 */
[----:B--2---:R-:W-:-:S02]  /*de80*/  FMNMX.FTZ R237, R5, R10, !PT ;  /* 0x0000000a05ed7209 */ /* 0x004fc40007810000 */
[----:B------:R-:W-:Y:S01]  /*de90*/  FSETP.NEU.FTZ.AND P1, PT, R236, -INF , PT ;  /* 0xff800000ec00780b */ /* 0x000fe20003f3d000 */
[----:B------:R-:W-:Y:S01]  /*dea0*/  FADD.FTZ R5, R136, -R4 ;  /* 0x8000000488057221 */ /* 0x000fe20000010000 */
[----:B------:R-:W-:Y:S01]  /*deb0*/  FSEL R4, R238, RZ, P5 ;  /* 0x000000ffee047208 */ /* 0x000fe20002800000 */
[C---:B------:R-:W-:Y:S01]  /*dec0*/  FMUL.FTZ R0, R237.reuse, c[0x0][0x23c] ;  /* 0x00008f00ed007a20 */ /* 0x040fe20000410000 */
[----:B------:R-:W-:Y:S01]  /*ded0*/  FSETP.NEU.FTZ.AND P4, PT, R237, -INF , PT ;  /* 0xff800000ed00780b */ /* 0x000fe20003f9d000 */
[----:B------:R-:W-:Y:S01]  /*dee0*/  FMUL.FTZ R5, R5, c[0x0][0x23c] ;  /* 0x00008f0005057a20 */ /* 0x000fe20000410000 */
[----:B------:R-:W1:Y:S01]  /*def0*/  MUFU.EX2 R200, R21 ;  /* 0x0000001500c87308 */ /* 0x000e620000000800 */
[----:B------:R-:W-:Y:S01]  /*df00*/  FADD.FTZ R4, R135, -R4 ;  /* 0x8000000487047221 */ /* 0x000fe20000010000 */
[----:B------:R-:W-:Y:S01]  /*df10*/  FSEL R0, R0, RZ, P4 ;  /* 0x000000ff00007208 */ /* 0x000fe20002000000 */
[----:B----4-:R-:W-:Y:S01]  /*df20*/  FMUL.FTZ R12, R236, c[0x0][0x23c] ;  /* 0x00008f00ec0c7a20 */ /* 0x010fe20000410000 */
[----:B---3--:R-:W-:Y:S01]  /*df30*/  F2FP.BF16.PACK_AB R10, R207, R204 ;  /* 0x000000cccf0a723e */ /* 0x008fe200000010ff */
[----:B------:R-:W-:Y:S01]  /*df40*/  FMUL.FTZ R15, R4, c[0x0][0x23c] ;  /* 0x00008f00040f7a20 */ /* 0x000fe20000410000 */
[----:B------:R-:W-:Y:S01]  /*df50*/  FSEL R4, R236, RZ, P1 ;  /* 0x000000ffec047208 */ /* 0x000fe20000800000 */
[--C-:B------:R-:W-:Y:S01]  /*df60*/  FFMA.FTZ R11, R11, c[0x0][0x23c], -R0.reuse ;  /* 0x00008f000b0b7a23 */ /* 0x100fe20000010800 */
[----:B------:R-:W-:Y:S01]  /*df70*/  FSEL R12, R12, RZ, P1 ;  /* 0x000000ff0c0c7208 */ /* 0x000fe20000800000 */
[----:B------:R-:W2:Y:S01]  /*df80*/  MUFU.EX2 R16, R5 ;  /* 0x0000000500107308 */ /* 0x000ea20000000800 */
[----:B------:R-:W-:-:S02]  /*df90*/  FFMA.FTZ R18, R18, c[0x0][0x23c], -R0 ;  /* 0x00008f0012127a23 */ /* 0x000fc40000010800 */
[----:B------:R-:W-:Y:S02]  /*dfa0*/  FADD.FTZ R4, R137, -R4 ;  /* 0x8000000489047221 */ /* 0x000fe40000010000 */
[--C-:B------:R-:W-:Y:S01]  /*dfb0*/  FFMA.FTZ R6, R6, c[0x0][0x23c], -R12.reuse ;  /* 0x00008f0006067a23 */ /* 0x100fe2000001080c */
[----:B------:R-:W3:Y:S01]  /*dfc0*/  LDSM.16.MT88.4 R136, [R218+0xa000] ;  /* 0x00a00000da88783b */ /* 0x000ee20000004200 */
[----:B------:R-:W-:Y:S01]  /*dfd0*/  FFMA.FTZ R13, R13, c[0x0][0x23c], -R12 ;  /* 0x00008f000d0d7a23 */ /* 0x000fe2000001080c */
[----:B------:R-:W-:Y:S01]  /*dfe0*/  MUFU.EX2 R197, R11 ;  /* 0x0000000b00c57308 */ /* 0x000fe20000000800 */
[--C-:B------:R-:W-:Y:S01]  /*dff0*/  FFMA.FTZ R17, R17, c[0x0][0x23c], -R0.reuse ;  /* 0x00008f0011117a23 */ /* 0x100fe20000010800 */
[----:B-1----:R-:W-:Y:S01]  /*e000*/  F2FP.BF16.PACK_AB R9, R200, R201 ;  /* 0x000000c9c809723e */ /* 0x002fe200000010ff */
[----:B------:R-:W-:Y:S02]  /*e010*/  FFMA.FTZ R19, R19, c[0x0][0x23c], -R0 ;  /* 0x00008f0013137a23 */ /* 0x000fe40000010800 */
[----:B------:R-:W-:-:S02]  /*e020*/  FFMA.FTZ R8, R8, c[0x0][0x23c], -R12 ;  /* 0x00008f0008087a23 */ /* 0x000fc4000001080c */
[----:B------:R-:W-:Y:S01]  /*e030*/  FFMA.FTZ R7, R7, c[0x0][0x23c], -R12 ;  /* 0x00008f0007077a23 */ /* 0x000fe2000001080c */
[----:B------:R1:W-:Y:S01]  /*e040*/  MUFU.EX2 R192, R6 ;  /* 0x0000000600c07308 */ /* 0x0003e20000000800 */
[----:B------:R-:W-:Y:S02]  /*e050*/  FMUL.FTZ R4, R4, c[0x0][0x23c] ;  /* 0x00008f0004047a20 */ /* 0x000fe40000410000 */
[-C--:B--2---:R-:W-:Y:S02]  /*e060*/  FMUL.FTZ R36, R36, R16.reuse ;  /* 0x0000001024247220 */ /* 0x084fe40000410000 */
[-C--:B------:R-:W-:Y:S02]  /*e070*/  FMUL.FTZ R37, R37, R16.reuse ;  /* 0x0000001025257220 */ /* 0x080fe40000410000 */
[-C--:B------:R-:W-:Y:S01]  /*e080*/  FMUL.FTZ R48, R48, R16.reuse ;  /* 0x0000001030307220 */ /* 0x080fe20000410000 */
[----:B------:R-:W-:Y:S01]  /*e090*/  MUFU.EX2 R193, R13 ;  /* 0x0000000d00c17308 */ /* 0x000fe20000000800 */
[----:B------:R-:W-:-:S02]  /*e0a0*/  FMUL.FTZ R49, R49, R16 ;  /* 0x0000001031317220 */ /* 0x000fc40000410000 */
[-C--:B------:R-:W-:Y:S02]  /*e0b0*/  FMUL.FTZ R144, R144, R16.reuse ;  /* 0x0000001090907220 */ /* 0x080fe40000410000 */
[-C--:B------:R-:W-:Y:S02]  /*e0c0*/  FMUL.FTZ R145, R145, R16.reuse ;  /* 0x0000001091917220 */ /* 0x080fe40000410000 */
[-C--:B------:R-:W-:Y:S01]  /*e0d0*/  FMUL.FTZ R156, R156, R16.reuse ;  /* 0x000000109c9c7220 */ /* 0x080fe20000410000 */
[----:B-1----:R-:W-:Y:S01]  /*e0e0*/  FSEL R6, R237, RZ, P4 ;  /* 0x000000ffed067208 */ /* 0x002fe20002000000 */
[----:B------:R-:W-:Y:S01]  /*e0f0*/  MUFU.EX2 R196, R18 ;  /* 0x0000001200c47308 */ /* 0x000fe20000000800 */
[-C--:B------:R-:W-:Y:S02]  /*e100*/  FMUL.FTZ R157, R157, R16.reuse ;  /* 0x000000109d9d7220 */ /* 0x080fe40000410000 */
[----:B------:R-:W-:Y:S02]  /*e110*/  FMUL.FTZ R52, R52, R16 ;  /* 0x0000001034347220 */ /* 0x000fe40000410000 */
[----:B------:R-:W-:-:S02]  /*e120*/  FADD.FTZ R5, R134, -R6 ;  /* 0x8000000686057221 */ /* 0x000fc40000010000 */
[----:B------:R-:W1:Y:S01]  /*e130*/  LDSM.16.MT88.4 R132, [R217+0xa000] ;  /* 0x00a00000d984783b */ /* 0x000e620000004200 */
[----:B------:R-:W-:Y:S01]  /*e140*/  MUFU.EX2 R198, R17 ;  /* 0x0000001100c67308 */ /* 0x000fe20000000800 */
[----:B------:R-:W-:Y:S02]  /*e150*/  FMUL.FTZ R5, R5, c[0x0][0x23c] ;  /* 0x00008f0005057a20 */ /* 0x000fe40000410000 */
        /* <DEDUP_REMOVED lines=13> */
[----:B------:R-:W5:Y:S01]  /*e230*/  MUFU.EX2 R194, R7 ;  /* 0x0000000700c27308 */ /* 0x000f620000000800 */
[----:B--2---:R-:W-:Y:S01]  /*e240*/  F2FP.BF16.PACK_AB R6, R199, R198 ;  /* 0x000000c6c706723e */ /* 0x004fe200000010ff */
[-C--:B------:R-:W-:Y:S02]  /*e250*/  FMUL.FTZ R64, R64, R16.reuse ;  /* 0x0000001040407220 */ /* 0x080fe40000410000 */
[-C--:B------:R-:W-:Y:S02]  /*e260*/  FMUL.FTZ R65, R65, R16.reuse ;  /* 0x0000001041417220 */ /* 0x080fe40000410000 */
[----:B------:R-:W-:Y:S02]  /*e270*/  FMUL.FTZ R96, R96, R16 ;  /* 0x0000001060607220 */ /* 0x000fe40000410000 */
[----:B------:R2:W1:Y:S01]  /*e280*/  MUFU.EX2 R14, R5 ;  /* 0x00000005000e7308 */ /* 0x0004620000000800 */
[----:B----4-:R-:W-:Y:S01]  /*e290*/  F2FP.BF16.PACK_AB R8, R205, R206 ;  /* 0x000000cecd08723e */ /* 0x010fe200000010ff */
[----:B------:R-:W-:-:S02]  /*e2a0*/  FMUL.FTZ R97, R97, R16 ;  /* 0x0000001061617220 */ /* 0x000fc40000410000 */
[-C--:B------:R-:W-:Y:S02]  /*e2b0*/  FMUL.FTZ R112, R112, R16.reuse ;  /* 0x0000001070707220 */ /* 0x080fe40000410000 */
[-C--:B------:R-:W-:Y:S02]  /*e2c0*/  FMUL.FTZ R113, R113, R16.reuse ;  /* 0x0000001071717220 */ /* 0x080fe40000410000 */
[----:B------:R4:W3:Y:S01]  /*e2d0*/  MUFU.EX2 R13, R4 ;  /* 0x00000004000d7308 */ /* 0x0008e20000000800 */
[----:B-----5:R-:W-:Y:S01]  /*e2e0*/  F2FP.BF16.PACK_AB R7, R194, R195 ;  /* 0x000000c3c207723e */ /* 0x020fe200000010ff */
[-C--:B------:R-:W-:Y:S02]  /*e2f0*/  FMUL.FTZ R116, R116, R16.reuse ;  /* 0x0000001074747220 */ /* 0x080fe40000410000 */
[-C--:B------:R-:W-:Y:S02]  /*e300*/  FMUL.FTZ R117, R117, R16.reuse ;  /* 0x0000001075757220 */ /* 0x080fe40000410000 */
[----:B------:R-:W-:Y:S01]  /*e310*/  FMUL.FTZ R100, R100, R16 ;  /* 0x0000001064647220 */ /* 0x000fe20000410000 */
[----:B--2---:R-:W-:Y:S01]  /*e320*/  F2FP.BF16.PACK_AB R5, R193, R192 ;  /* 0x000000c0c105723e */ /* 0x004fe200000010ff */
[-C--:B-1----:R-:W-:Y:S01]  /*e330*/  FMUL.FTZ R40, R40, R14.reuse ;  /* 0x0000000e28287220 */ /* 0x082fe20000410000 */
[----:B------:R-:W-:Y:S01]  /*e340*/  MUFU.EX2 R202, R20 ;  /* 0x0000001400ca7308 */ /* 0x000fe20000000800 */
[----:B------:R-:W-:-:S02]  /*e350*/  FMUL.FTZ R41, R41, R14 ;  /* 0x0000000e29297220 */ /* 0x000fc40000410000 */
[-C--:B------:R-:W-:Y:S02]  /*e360*/  FMUL.FTZ R148, R148, R14.reuse ;  /* 0x0000000e94947220 */ /* 0x080fe40000410000 */
[----:B------:R-:W-:Y:S01]  /*e370*/  FMUL.FTZ R149, R149, R14 ;  /* 0x0000000e95957220 */ /* 0x000fe20000410000 */
[----:B----4-:R-:W-:Y:S01]  /*e380*/  F2FP.BF16.PACK_AB R4, R196, R197 ;  /* 0x000000c5c404723e */ /* 0x010fe200000010ff */
[-C--:B---3--:R-:W-:Y:S01]  /*e390*/  FMUL.FTZ R42, R42, R13.reuse ;  /* 0x0000000d2a2a7220 */ /* 0x088fe20000410000 */
[----:B------:R1:W2:Y:S01]  /*e3a0*/  MUFU.EX2 R203, R22 ;  /* 0x0000001600cb7308 */ /* 0x0002a20000000800 */
[-C--:B------:R-:W-:Y:S02]  /*e3b0*/  FMUL.FTZ R43, R43, R13.reuse ;  /* 0x0000000d2b2b7220 */ /* 0x080fe40000410000 */
[-C--:B------:R-:W-:Y:S02]  /*e3c0*/  FMUL.FTZ R150, R150, R13.reuse ;  /* 0x0000000d96967220 */ /* 0x080fe40000410000 */
[----:B------:R-:W-:-:S02]  /*e3d0*/  FMUL.FTZ R151, R151, R13 ;  /* 0x0000000d97977220 */ /* 0x000fc40000410000 */
[-C--:B------:R-:W-:Y:S01]  /*e3e0*/  FMUL.FTZ R152, R152, R14.reuse ;  /* 0x0000000e98987220 */ /* 0x080fe20000410000 */
[----:B------:R-:W-:Y:S01]  /*e3f0*/  HMMA.16816.F32.BF16 R240, R4, R136, R40 ;  /* 0x0000008804f0723c */ /* 0x000fe20000041828 */
[----:B------:R-:W-:Y:S01]  /*e400*/  LDSM.16.MT88.4 R40, [R218+0xb000] ;  /* 0x00b00000da28783b */ /* 0x000fe20000004200 */
[----:B------:R-:W3:Y:S01]  /*e410*/  MUFU.EX2 R15, R15 ;  /* 0x0000000f000f7308 */ /* 0x000ee20000000800 */
[-C--:B------:R-:W-:Y:S02]  /*e420*/  FMUL.FTZ R153, R153, R14.reuse ;  /* 0x0000000e99997220 */ /* 0x080fe40000410000 */
[-C--:B------:R-:W-:Y:S02]  /*e430*/  FMUL.FTZ R154, R154, R13.reuse ;  /* 0x0000000d9a9a7220 */ /* 0x080fe40000410000 */
[----:B------:R-:W-:Y:S01]  /*e440*/  FMUL.FTZ R155, R155, R13 ;  /* 0x0000000d9b9b7220 */ /* 0x000fe20000410000 */
[----:B-1----:R-:W1:Y:S01]  /*e450*/  LDSM.16.MT88.4 R20, [R213+0xa000] ;  /* 0x00a00000d514783b */ /* 0x002e620000004200 */
[----:B------:R-:W-:Y:S01]  /*e460*/  FMUL.FTZ R164, R164, R14 ;  /* 0x0000000ea4a47220 */ /* 0x000fe20000410000 */
[----:B--2---:R-:W-:Y:S01]  /*e470*/  F2FP.BF16.PACK_AB R11, R203, R202 ;  /* 0x000000cacb0b723e */ /* 0x004fe200000010ff */
[----:B------:R-:W-:-:S02]  /*e480*/  FMUL.FTZ R165, R165, R14 ;  /* 0x0000000ea5a57220 */ /* 0x000fc40000410000 */
[-C--:B------:R-:W-:Y:S02]  /*e490*/  FMUL.FTZ R166, R166, R13.reuse ;  /* 0x0000000da6a67220 */ /* 0x080fe40000410000 */
        /* <DEDUP_REMOVED lines=24> */
[----:B------:R-:W-:Y:S02]  /*e620*/  FMUL.FTZ R63, R63, R13 ;  /* 0x0000000d3f3f7220 */ /* 0x000fe40000410000 */
        /* <DEDUP_REMOVED lines=39> */
[-C--:B---3--:R-:W-:Y:S02]  /*e8a0*/  FMUL.FTZ R38, R38, R15.reuse ;  /* 0x0000000f26267220 */ /* 0x088fe40000410000 */
        /* <DEDUP_REMOVED lines=26> */
[-C--:B------:R-:W-:Y:S01]  /*ea50*/  FMUL.FTZ R83, R83, R15.reuse ;  /* 0x0000000f53537220 */ /* 0x080fe20000410000 */
[----:B------:R-:W-:Y:S01]  /*ea60*/  LDSM.16.MT88.4 R48, [R218+0xa800] ;  /* 0x00a80000da30783b */ /* 0x000fe20000004200 */
[----:B------:R-:W-:-:S02]  /*ea70*/  FMUL.FTZ R86, R86, R15 ;  /* 0x0000000f56567220 */ /* 0x000fc40000410000 */
[-C--:B------:R-:W-:Y:S02]  /*ea80*/  FMUL.FTZ R87, R87, R15.reuse ;  /* 0x0000000f57577220 */ /* 0x080fe40000410000 */
[-C--:B------:R-:W-:Y:S01]  /*ea90*/  FMUL.FTZ R66, R66, R15.reuse ;  /* 0x0000000f42427220 */ /* 0x080fe20000410000 */
[C---:B------:R-:W-:Y:S01]  /*eaa0*/  HMMA.16816.F32.BF16 R144, R8.reuse, R20, R144 ;  /* 0x000000140890723c */ /* 0x040fe20000041890 */
[-C--:B------:R-:W-:Y:S02]  /*eab0*/  FMUL.FTZ R67, R67, R15.reuse ;  /* 0x0000000f43437220 */ /* 0x080fe40000410000 */
[----:B-1----:R-:W-:Y:S02]  /*eac0*/  FFMA.FTZ R4, R177, c[0x0][0x23c], -R3 ;  /* 0x00008f00b1047a23 */ /* 0x002fe40000010803 */
[----:B------:R-:W-:Y:S02]  /*ead0*/  FMUL.FTZ R98, R98, R15 ;  /* 0x0000000f62627220 */ /* 0x000fe40000410000 */
[----:B------:R1:W2:Y:S01]  /*eae0*/  MUFU.EX2 R138, R4 ;  /* 0x00000004008a7308 */ /* 0x0002a20000000800 */
[----:B------:R-:W-:Y:S01]  /*eaf0*/  MOV R21, R247 ;  /* 0x000000f700157202 */ /* 0x000fe20000000f00 */
[----:B------:R-:W-:Y:S01]  /*eb00*/  HMMA.16816.F32.BF16 R52, R8, R132, R52 ;  /* 0x000000840834723c */ /* 0x000fe20000041834 */
[----:B------:R-:W-:Y:S01]  /*eb10*/  MOV R20, R241 ;  /* 0x000000f100147202 */ /* 0x000fe20000000f00 */
[----:B------:R-:W-:-:S02]  /*eb20*/  FMUL.FTZ R99, R99, R15 ;  /* 0x0000000f63637220 */ /* 0x000fc40000410000 */
[-C--:B------:R-:W-:Y:S02]  /*eb30*/  FMUL.FTZ R114, R114, R15.reuse ;  /* 0x0000000f72727220 */ /* 0x080fe40000410000 */
[-C--:B------:R-:W-:Y:S02]  /*eb40*/  FMUL.FTZ R115, R115, R15.reuse ;  /* 0x0000000f73737220 */ /* 0x080fe40000410000 */
[----:B------:R-:W-:Y:S01]  /*eb50*/  HMMA.16816.F32.BF16 R244, R8, R22, R156 ;  /* 0x0000001608f4723c */ /* 0x000fe2000004189c */
[----:B------:R-:W-:Y:S01]  /*eb60*/  LDSM.16.MT88.4 R156, [R213+0xa800] ;  /* 0x00a80000d59c783b */ /* 0x000fe20000004200 */
[-C--:B------:R-:W-:Y:S02]  /*eb70*/  FMUL.FTZ R118, R118, R15.reuse ;  /* 0x0000000f76767220 */ /* 0x080fe40000410000 */
[----:B------:R-:W-:Y:S02]  /*eb80*/  FMUL.FTZ R119, R119, R15 ;  /* 0x0000000f77777220 */ /* 0x000fe40000410000 */
[----:B-1----:R-:W-:-:S02]  /*eb90*/  FFMA.FTZ R4, R176, c[0x0][0x23c], -R3 ;  /* 0x00008f00b0047a23 */ /* 0x002fc40000010803 */
[----:B------:R-:W-:Y:S01]  /*eba0*/  FFMA.FTZ R3, R182, c[0x0][0x23c], -R3 ;  /* 0x00008f00b6037a23 */ /* 0x000fe20000010803 */
[----:B------:R-:W-:Y:S01]  /*ebb0*/  MOV R182, R125 ;  /* 0x0000007d00b67202 */ /* 0x000fe20000000f00 */
[----:B------:R1:W-:Y:S01]  /*ebc0*/  MUFU.EX2 R139, R4 ;  /* 0x00000004008b7308 */ /* 0x0003e20000000800 */
[----:B------:R-:W-:Y:S01]  /*ebd0*/  MOV R125, R18 ;  /* 0x00000012007d7202 */ /* 0x000fe20000000f00 */
[C---:B------:R-:W-:Y:S01]  /*ebe0*/  HMMA.16816.F32.BF16 R160, R8.reuse, R140, R160 ;  /* 0x0000008c08a0723c */ /* 0x040fe200000418a0 */
[-C--:B------:R-:W-:Y:S02]  /*ebf0*/  FMUL.FTZ R101, R101, R16.reuse ;  /* 0x0000001065657220 */ /* 0x080fe40000410000 */
[-C--:B------:R-:W-:Y:S02]  /*ec00*/  FMUL.FTZ R102, R102, R15.reuse ;  /* 0x0000000f66667220 */ /* 0x080fe40000410000 */
[----:B------:R-:W-:Y:S01]  /*ec10*/  FMUL.FTZ R103, R103, R15 ;  /* 0x0000000f67677220 */ /* 0x000fe20000410000 */
[----:B------:R3:W-:Y:S01]  /*ec20*/  MUFU.EX2 R137, R3 ;  /* 0x0000000300897308 */ /* 0x0007e20000000800 */
[-C--:B------:R-:W-:Y:S01]  /*ec30*/  FMUL.FTZ R128, R128, R16.reuse ;  /* 0x0000001080807220 */ /* 0x080fe20000410000 */
[----:B------:R-:W-:Y:S01]  /*ec40*/  HMMA.16816.F32.BF16 R240, R8, R142, R172 ;  /* 0x0000008e08f0723c */ /* 0x000fe200000418ac */
[----:B------:R-:W-:Y:S01]  /*ec50*/  LDSM.16.MT88.4 R172, [R215+0xa800] ;  /* 0x00a80000d7ac783b */ /* 0x000fe20000004200 */
[----:B------:R-:W-:-:S02]  /*ec60*/  FMUL.FTZ R129, R129, R16 ;  /* 0x0000001081817220 */ /* 0x000fc40000410000 */
[-C--:B------:R-:W-:Y:S01]  /*ec70*/  FMUL.FTZ R130, R130, R15.reuse ;  /* 0x0000000f82827220 */ /* 0x080fe20000410000 */
[----:B-1----:R-:W1:Y:S01]  /*ec80*/  LDSM.16.MT88.4 R4, [R217+0xb800] ;  /* 0x00b80000d904783b */ /* 0x002e620000004200 */
[----:B------:R-:W-:Y:S02]  /*ec90*/  FMUL.FTZ R131, R131, R15 ;  /* 0x0000000f83837220 */ /* 0x000fe40000410000 */
[----:B------:R-:W-:Y:S01]  /*eca0*/  HMMA.16816.F32.BF16 R68, R8, R28, R68 ;  /* 0x0000001c0844723c */ /* 0x000fe20000041844 */
[----:B---3--:R-:W-:Y:S01]  /*ecb0*/  FFMA.FTZ R3, R180, c[0x0][0x23c], -R2 ;  /* 0x00008f00b4037a23 */ /* 0x008fe20000010802 */
[----:B------:R-:W-:-:S06]  /*ecc0*/  MOV R180, R126 ;  /* 0x0000007e00b47202 */ /* 0x000fcc0000000f00 */
[C---:B------:R-:W-:Y:S01]  /*ecd0*/  HMMA.16816.F32.BF16 R140, R8.reuse, R30, R80 ;  /* 0x0000001e088c723c */ /* 0x040fe20000041850 */
[----:B------:R-:W-:Y:S01]  /*ece0*/  MOV R126, R20 ;  /* 0x00000014007e7202 */ /* 0x000fe20000000f00 */
[----:B------:R3:W-:Y:S01]  /*ecf0*/  MUFU.EX2 R22, R3 ;  /* 0x0000000300167308 */ /* 0x0007e20000000800 */
[----:B------:R-:W-:Y:S05]  /*ed00*/  LDSM.16.MT88.4 R80, [R213+0xb800] ;  /* 0x00b80000d550783b */ /* 0x000fea0000004200 */
[C---:B------:R-:W-:Y:S08]  /*ed10*/  HMMA.16816.F32.BF16 R84, R8.reuse, R32, R84 ;  /* 0x000000200854723c */ /* 0x040ff00000041854 */
[----:B------:R-:W-:Y:S01]  /*ed20*/  HMMA.16816.F32.BF16 R32, R8, R34, R96 ;  /* 0x000000220820723c */ /* 0x000fe20000041860 */
[----:B------:R-:W-:Y:S01]  /*ed30*/  LDSM.16.MT88.4 R96, [R215+0xb800] ;  /* 0x00b80000d760783b */ /* 0x000fe20000004200 */
[----:B---3--:R-:W-:Y:S01]  /*ed40*/  FFMA.FTZ R3, R181, c[0x0][0x23c], -R2 ;  /* 0x00008f00b5037a23 */ /* 0x008fe20000010802 */
[----:B------:R-:W-:-:S02]  /*ed50*/  MOV R181, R127 ;  /* 0x0000007f00b57202 */ /* 0x000fc40000000f00 */
[----:B------:R-:W-:Y:S01]  /*ed60*/  MOV R127, R19 ;  /* 0x00000013007f7202 */ /* 0x000fe20000000f00 */
[----:B------:R3:W4:Y:S02]  /*ed70*/  MUFU.EX2 R132, R3 ;  /* 0x0000000300847308 */ /* 0x0007240000000800 */
[C---:B------:R-:W-:Y:S01]  /*ed80*/  HMMA.16816.F32.BF16 R28, R8.reuse, R42, R112 ;  /* 0x0000002a081c723c */ /* 0x040fe20000041870 */
[----:B------:R-:W-:Y:S07]  /*ed90*/  LDSM.16.MT88.4 R112, [R218+0xb800] ;  /* 0x00b80000da70783b */ /* 0x000fee0000004200 */
[----:B------:R-:W-:Y:S01]  /*eda0*/  HMMA.16816.F32.BF16 R116, R8, R24, R116 ;  /* 0x000000180874723c */ /* 0x000fe20000041874 */
[----:B---3--:R-:W-:-:S02]  /*edb0*/  FFMA.FTZ R3, R179, c[0x0][0x23c], -R2 ;  /* 0x00008f00b3037a23 */ /* 0x008fc40000010802 */
[----:B------:R-:W-:Y:S01]  /*edc0*/  FFMA.FTZ R2, R183, c[0x0][0x23c], -R2 ;  /* 0x00008f00b7027a23 */ /* 0x000fe20000010802 */
[----:B------:R-:W-:-:S04]  /*edd0*/  MOV R183, R21 ;  /* 0x0000001500b77202 */ /* 0x000fc80000000f00 */
[C---:B------:R-:W-:Y:S01]  /*ede0*/  HMMA.16816.F32.BF16 R176, R8.reuse, R134, R64 ;  /* 0x0000008608b0723c */ /* 0x040fe20000041840 */
[----:B------:R-:W3:Y:S01]  /*edf0*/  LDSM.16.MT88.4 R64, [R217+0xa800] ;  /* 0x00a80000d940783b */ /* 0x000ee20000004200 */
[----:B------:R5:W-:Y:S05]  /*ee00*/  MUFU.EX2 R23, R2 ;  /* 0x0000000200177308 */ /* 0x000bea0000000800 */
[----:B------:R-:W-:Y:S01]  /*ee10*/  MOV R135, R238 ;  /* 0x000000ee00877202 */ /* 0x000fe20000000f00 */
[C---:B------:R-:W-:Y:S01]  /*ee20*/  HMMA.16816.F32.BF16 R100, R8.reuse, R40, R100 ;  /* 0x000000280864723c */ /* 0x040fe20000041864 */
[----:B------:R-:W-:Y:S01]  /*ee30*/  MOV R134, R237 ;  /* 0x000000ed00867202 */ /* 0x000fe20000000f00 */
[----:B------:R-:W1:Y:S06]  /*ee40*/  MUFU.EX2 R133, R3 ;  /* 0x0000000300857308 */ /* 0x000e6c0000000800 */
[----:B------:R-:W-:Y:S01]  /*ee50*/  HMMA.16816.F32.BF16 R24, R8, R26, R128 ;  /* 0x0000001a0818723c */ /* 0x000fe20000041880 */
[----:B-----5:R-:W-:Y:S01]  /*ee60*/  FFMA.FTZ R2, R184, c[0x0][0x23c], -R0 ;  /* 0x00008f00b8027a23 */ /* 0x020fe20000010800 */
[----:B------:R-:W-:-:S03]  /*ee70*/  MOV R184, R125 ;  /* 0x0000007d00b87202 */ /* 0x000fc60000000f00 */
[----:B------:R5:W-:Y:S02]  /*ee80*/  MUFU.EX2 R21, R2 ;  /* 0x0000000200157308 */ /* 0x000be40000000800 */
[----:B--2---:R-:W-:Y:S01]  /*ee90*/  F2FP.BF16.PACK_AB R128, R138, R136 ;  /* 0x000000888a80723e */ /* 0x004fe200000010ff */
[----:B------:R-:W-:Y:S01]  /*eea0*/  FFMA.FTZ R11, R183, R16, R206 ;  /* 0x00000010b70b7223 */ /* 0x000fe200000100ce */
[----:B----4-:R-:W-:Y:S01]  /*eeb0*/  F2FP.BF16.PACK_AB R129, R132, R22 ;  /* 0x000000168481723e */ /* 0x010fe200000010ff */
[----:B------:R-:W-:Y:S01]  /*eec0*/  FFMA.FTZ R8, R181, R15, R201 ;  /* 0x0000000fb5087223 */ /* 0x000fe200000100c9 */
[----:B------:R-:W-:Y:S01]  /*eed0*/  F2FP.BF16.PACK_AB R130, R137, R139 ;  /* 0x0000008b8982723e */ /* 0x000fe200000010ff */
[----:B------:R-:W-:Y:S01]  /*eee0*/  FADD.FTZ R11, R205, R11 ;  /* 0x0000000bcd0b7221 */ /* 0x000fe20000010000 */
[----:B-1----:R-:W-:Y:S01]  /*eef0*/  F2FP.BF16.PACK_AB R131, R23, R133 ;  /* 0x000000851783723e */ /* 0x002fe200000010ff */
[----:B------:R-:W-:-:S06]  /*ef00*/  FADD.FTZ R10, R200, R8 ;  /* 0x00000008c80a7221 */ /* 0x000fcc0000010000 */
[----:B------:R-:W-:Y:S01]  /*ef10*/  HMMA.16816.F32.BF16 R116, R128, R4, R116 ;  /* 0x000000048074723c */ /* 0x000fe20000041874 */
[----:B-----5:R-:W-:Y:S01]  /*ef20*/  FFMA.FTZ R2, R185, c[0x0][0x23c], -R0 ;  /* 0x00008f00b9027a23 */ /* 0x020fe20000010800 */
[----:B------:R-:W-:-:S03]  /*ef30*/  MOV R185, R126 ;  /* 0x0000007e00b97202 */ /* 0x000fc60000000f00 */
[----:B------:R1:W2:Y:S03]  /*ef40*/  MUFU.EX2 R20, R2 ;  /* 0x0000000200147308 */ /* 0x0002a60000000800 */
[C---:B------:R-:W-:Y:S08]  /*ef50*/  HMMA.16816.F32.BF16 R144, R128.reuse, R156, R144 ;  /* 0x0000009c8090723c */ /* 0x040ff00000041890 */
[C---:B------:R-:W-:Y:S01]  /*ef60*/  HMMA.16816.F32.BF16 R160, R128.reuse, R172, R160 ;  /* 0x000000ac80a0723c */ /* 0x040fe200000418a0 */
[--C-:B-1----:R-:W-:Y:S01]  /*ef70*/  FFMA.FTZ R2, R187, c[0x0][0x23c], -R0.reuse ;  /* 0x00008f00bb027a23 */ /* 0x102fe20000010800 */
[----:B------:R-:W-:Y:S01]  /*ef80*/  MOV R187, R17 ;  /* 0x0000001100bb7202 */ /* 0x000fe20000000f00 */
[----:B------:R-:W-:Y:S01]  /*ef90*/  FFMA.FTZ R0, R188, c[0x0][0x23c], -R0 ;  /* 0x00008f00bc007a23 */ /* 0x000fe20000010800 */
[----:B--2---:R-:W-:Y:S01]  /*efa0*/  F2FP.BF16.PACK_AB R124, R20, R21 ;  /* 0x00000015147c723e */ /* 0x004fe200000010ff */
[----:B------:R1:W-:Y:S03]  /*efb0*/  MUFU.EX2 R19, R2 ;  /* 0x0000000200137308 */ /* 0x0003e60000000800 */
[C---:B------:R-:W-:Y:S05]  /*efc0*/  HMMA.16816.F32.BF16 R36, R128.reuse, R48, R36 ;  /* 0x000000308024723c */ /* 0x040fea0000041824 */
[----:B------:R2:W4:Y:S03]  /*efd0*/  MUFU.EX2 R18, R0 ;  /* 0x0000000000127308 */ /* 0x0005260000000800 */
[----:B---3--:R-:W-:Y:S01]  /*efe0*/  HMMA.16816.F32.BF16 R52, R128, R64, R52 ;  /* 0x000000408034723c */ /* 0x008fe20000041834 */
[----:B-1----:R-:W-:-:S07]  /*eff0*/  FFMA.FTZ R2, R190, c[0x0][0x23c], -R12 ;  /* 0x00008f00be027a23 */ /* 0x002fce000001080c */
[----:B------:R-:W-:Y:S01]  /*f000*/  HMMA.16816.F32.BF16 R68, R128, R80, R68 ;  /* 0x000000508044723c */ /* 0x000fe20000041844 */
[----:B------:R-:W-:Y:S01]  /*f010*/  MUFU.EX2 R2, R2 ;  /* 0x0000000200027308 */ /* 0x000fe20000000800 */
[----:B--2---:R-:W-:Y:S01]  /*f020*/  FFMA.FTZ R0, R186, c[0x0][0x23c], -R12 ;  /* 0x00008f00ba007a23 */ /* 0x004fe2000001080c */
[----:B------:R-:W-:-:S05]  /*f030*/  MOV R186, R127 ;  /* 0x0000007f00ba7202 */ /* 0x000fca0000000f00 */
[C---:B------:R-:W-:Y:S01]  /*f040*/  HMMA.16816.F32.BF16 R84, R128.reuse, R96, R84 ;  /* 0x000000608054723c */ /* 0x040fe20000041854 */
[----:B----4-:R-:W-:Y:S01]  /*f050*/  F2FP.BF16.PACK_AB R126, R18, R19 ;  /* 0x00000013127e723e */ /* 0x010fe200000010ff */
[----:B------:R1:W-:Y:S06]  /*f060*/  MUFU.EX2 R17, R0 ;  /* 0x0000000000117308 */ /* 0x0003ec0000000800 */
[----:B------:R-:W-:Y:S01]  /*f070*/  HMMA.16816.F32.BF16 R100, R128, R112, R100 ;  /* 0x000000708064723c */ /* 0x000fe20000041864 */
[----:B-1----:R-:W-:-:S04]  /*f080*/  FFMA.FTZ R0, R189, c[0x0][0x23c], -R12 ;  /* 0x00008f00bd007a23 */ /* 0x002fc8000001080c */
        /* <DEDUP_REMOVED lines=197> */
[----:B------:R-:W-:Y:S01]  /*fce0*/  FMUL.FTZ R143, R143, c[0x0][0x2ec] ;  /* 0x0000bb008f8f7a20 */ /* 0x000fe20000410000 */
[----:B------:R-:W1:Y:S02]  /*fcf0*/  MUFU.TANH R201, R141 ;  /* 0x0000008d00c97308 */ /* 0x000e640000002400 */
[----:B------:R-:W-:Y:S01]  /*fd00*/  HMMA.16816.F32.BF16 R184, R24, R30, R184 ;  /* 0x0000001e18b8723c */ /* 0x000fe200000418b8 */
[----:B------:R-:W2:Y:S05]  /*fd10*/  LDSM.16.M88.4 R24, [R221+0x9800] ;  /* 0x00980000dd18783b */ /* 0x000eaa0000000200 */
[----:B------:R-:W4:Y:S02]  /*fd20*/  MUFU.TANH R200, R143 ;  /* 0x0000008f00c87308 */ /* 0x000f240000002400 */
[----:B------:R-:W-:Y:S08]  /*fd30*/  HMMA.16816.F32.BF16 R20, R16, R34, R176 ;  /* 0x000000221014723c */ /* 0x000ff000000418b0 */
[----:B---3--:R-:W-:Y:S01]  /*fd40*/  HMMA.16816.F32.BF16 R28, R4, R132, R180 ;  /* 0x00000084041c723c */ /* 0x008fe200000418b4 */
[----:B------:R-:W3:Y:S07]  /*fd50*/  MUFU.TANH R183, R140 ;  /* 0x0000008c00b77308 */ /* 0x000eee0000002400 */
[----:B------:R-:W-:Y:S01]  /*fd60*/  HMMA.16816.F32.BF16 R32, R12, R34, R136 ;  /* 0x000000220c20723c */ /* 0x000fe20000041888 */
[----:B------:R2:W1:Y:S07]  /*fd70*/  MUFU.TANH R182, R142 ;  /* 0x0000008e00b67308 */ /* 0x00046e0000002400 */
[----:B------:R-:W-:Y:S01]  /*fd80*/  HMMA.16816.F32.BF16 R136, R8, R134, R20 ;  /* 0x000000860888723c */ /* 0x000fe20000041814 */
[----:B------:R-:W5:Y:S01]  /*fd90*/  LDSM.16.M88.4 R20, [R219+0x1800] ;  /* 0x00180000db14783b */ /* 0x000f620000000200 */
[----:B------:R-:W-:-:S06]  /*fda0*/  DEPBAR.LE SB0, 0x0 ;  /* 0x000080000000791a */ /* 0x000fcc0000000000 */
[----:B------:R-:W-:Y:S01]  /*fdb0*/  FMUL.FTZ R28, R28, c[0x0][0x2ec] ;  /* 0x0000bb001c1c7a20 */ /* 0x000fe20000410000 */
[----:B--2---:R-:W-:Y:S01]  /*fdc0*/  HMMA.16816.F32.BF16 R140, R16, R24, R188 ;  /* 0x00000018108c723c */ /* 0x004fe200000418bc */
[----:B------:R-:W-:Y:S02]  /*fdd0*/  FMUL.FTZ R29, R29, c[0x0][0x2ec] ;  /* 0x0000bb001d1d7a20 */ /* 0x000fe40000410000 */
[----:B------:R-:W-:Y:S01]  /*fde0*/  FMUL.FTZ R30, R30, c[0x0][0x2ec] ;  /* 0x0000bb001e1e7a20 */ /* 0x000fe20000410000 */
[----:B------:R-:W2:Y:S01]  /*fdf0*/  MUFU.TANH R179, R28 ;  /* 0x0000001c00b37308 */ /* 0x000ea20000002400 */
[----:B------:R-:W-:-:S03]  /*fe00*/  FMUL.FTZ R31, R31, c[0x0][0x2ec] ;  /* 0x0000bb001f1f7a20 */ /* 0x000fc60000410000 */
[----:B------:R-:W-:Y:S04]  /*fe10*/  HMMA.16816.F32.BF16 R16, R16, R26, R184 ;  /* 0x0000001a1010723c */ /* 0x000fe800000418b8 */
[----:B------:R-:W1:Y:S03]  /*fe20*/  MUFU.TANH R181, R29 ;  /* 0x0000001d00b57308 */ /* 0x000e660000002400 */
[----:B------:R-:W-:Y:S01]  /*fe30*/  FMUL.FTZ R137, R137, c[0x0][0x2ec] ;  /* 0x0000bb0089897a20 */ /* 0x000fe20000410000 */
[----:B------:R-:W-:Y:S01]  /*fe40*/  HMMA.16816.F32.BF16 R132, R4, R134, R32 ;  /* 0x000000860484723c */ /* 0x000fe20000041820 */
[----:B------:R-:W-:Y:S02]  /*fe50*/  FMUL.FTZ R136, R136, c[0x0][0x2ec] ;  /* 0x0000bb0088887a20 */ /* 0x000fe40000410000 */
[----:B------:R-:W-:Y:S01]  /*fe60*/  FMUL.FTZ R139, R139, c[0x0][0x2ec] ;  /* 0x0000bb008b8b7a20 */ /* 0x000fe20000410000 */
[----:B------:R-:W1:Y:S08]  /*fe70*/  MUFU.TANH R178, R30 ;  /* 0x0000001e00b27308 */ /* 0x000e700000002400 */
[----:B------:R1:W1:Y:S01]  /*fe80*/  MUFU.TANH R180, R31 ;  /* 0x0000001f00b47308 */ /* 0x0002620000002400 */
[C---:B-----5:R-:W-:Y:S07]  /*fe90*/  HMMA.16816.F32.BF16 R32, R8.reuse, R20, R140 ;  /* 0x000000140820723c */ /* 0x060fee000004188c */
[----:B------:R-:W2:Y:S01]  /*fea0*/  MUFU.TANH R177, R137 ;  /* 0x0000008900b17308 */ /* 0x000ea20000002400 */
[----:B------:R-:W-:Y:S03]  /*feb0*/  HMMA.16816.F32.BF16 R8, R8, R22, R16 ;  /* 0x000000160808723c */ /* 0x000fe60000041810 */
[----:B------:R-:W-:-:S02]  /*fec0*/  FMUL.FTZ R132, R132, c[0x0][0x2ec] ;  /* 0x0000bb0084847a20 */ /* 0x000fc40000410000 */
[----:B------:R-:W-:Y:S02]  /*fed0*/  FMUL.FTZ R134, R134, c[0x0][0x2ec] ;  /* 0x0000bb0086867a20 */ /* 0x000fe40000410000 */
[----:B------:R5:W2:Y:S01]  /*fee0*/  MUFU.TANH R176, R136 ;  /* 0x0000008800b07308 */ /* 0x000aa20000002400 */
[----:B------:R-:W-:Y:S01]  /*fef0*/  FMUL.FTZ R133, R133, c[0x0][0x2ec] ;  /* 0x0000bb0085857a20 */ /* 0x000fe20000410000 */
[C---:B-1----:R-:W-:Y:S06]  /*ff00*/  HMMA.16816.F32.BF16 R28, R12.reuse, R24, R192 ;  /* 0x000000180c1c723c */ /* 0x042fec00000418c0 */
[----:B------:R-:W1:Y:S02]  /*ff10*/  MUFU.TANH R137, R132 ;  /* 0x0000008400897308 */ /* 0x000e640000002400 */
[----:B------:R-:W-:Y:S01]  /*ff20*/  HMMA.16816.F32.BF16 R12, R12, R26, R196 ;  /* 0x0000001a0c0c723c */ /* 0x000fe200000418c4 */
[----:B------:R-:W-:-:S02]  /*ff30*/  FMUL.FTZ R32, R32, c[0x0][0x2ec] ;  /* 0x0000bb0020207a20 */ /* 0x000fc40000410000 */
[----:B------:R-:W-:-:S03]  /*ff40*/  FMUL.FTZ R34, R34, c[0x0][0x2ec] ;  /* 0x0000bb0022227a20 */ /* 0x000fc60000410000 */
[----:B------:R1:W1:Y:S01]  /*ff50*/  MUFU.TANH R141, R134 ;  /* 0x00000086008d7308 */ /* 0x0002620000002400 */
[----:B-----5:R-:W-:Y:S02]  /*ff60*/  FMUL.FTZ R136, R138, c[0x0][0x2ec] ;  /* 0x0000bb008a887a20 */ /* 0x020fe40000410000 */
[----:B------:R-:W-:Y:S02]  /*ff70*/  FMUL.FTZ R8, R8, c[0x0][0x2ec] ;  /* 0x0000bb0008087a20 */ /* 0x000fe40000410000 */
[----:B------:R-:W-:-:S03]  /*ff80*/  FMUL.FTZ R9, R9, c[0x0][0x2ec] ;  /* 0x0000bb0009097a20 */ /* 0x000fc60000410000 */
[----:B------:R5:W2:Y:S01]  /*ff90*/  MUFU.TANH R132, R32 ;  /* 0x0000002000847308 */ /* 0x000aa20000002400 */
[----:B------:R-:W-:Y:S02]  /*ffa0*/  FMUL.FTZ R10, R10, c[0x0][0x2ec] ;  /* 0x0000bb000a0a7a20 */ /* 0x000fe40000410000 */
[----:B------:R-:W-:Y:S01]  /*ffb0*/  FMUL.FTZ R11, R11, c[0x0][0x2ec] ;  /* 0x0000bb000b0b7a20 */ /* 0x000fe20000410000 */
[----:B------:R-:W-:Y:S01]  /*ffc0*/  HMMA.16816.F32.BF16 R28, R4, R20, R28 ;  /* 0x00000014041c723c */ /* 0x000fe2000004181c */
[----:B-1----:R-:W-:-:S03]  /*ffd0*/  FMUL.FTZ R134, R135, c[0x0][0x2ec] ;  /* 0x0000bb0087867a20 */ /* 0x002fc60000410000 */
[----:B------:R-:W1:Y:S04]  /*ffe0*/  MUFU.TANH R136, R136 ;  /* 0x0000008800887308 */ /* 0x000e680000002400 */
[----:B------:R-:W-:Y:S01]  /*fff0*/  HMMA.16816.F32.BF16 R4, R4, R22, R12 ;  /* 0x000000160404723c */ /* 0x000fe2000004180c */
[----:B-----5:R-:W-:-:S03]  /*10000*/  FMUL.FTZ R32, R33, c[0x0][0x2ec] ;  /* 0x0000bb0021207a20 */ /* 0x020fc60000410000 */
[----:B------:R-:W1:Y:S01]  /*10010*/  MUFU.TANH R139, R139 ;  /* 0x0000008b008b7308 */ /* 0x000e620000002400 */
[----:B------:R-:W-:-:S07]  /*10020*/  FMUL.FTZ R33, R35, c[0x0][0x2ec] ;  /* 0x0000bb0023217a20 */ /* 0x000fce0000410000 */
[----:B------:R1:W1:Y:S04]  /*10030*/  MUFU.TANH R140, R133 ;  /* 0x00000085008c7308 */ /* 0x0002680000002400 */
        /* <DEDUP_REMOVED lines=72> */
.L_x_2157:
[----:B------:R-:W-:Y:S05]  /*104c0*/  BSYNC B0 ;  /* 0x0000000000007941 */ /* 0x000fea0003800000 */
.L_x_2156:
[----:B------:R-:W0:Y:S02]  /*104d0*/  LDGDEPBAR ;  /* 0x00000000000079af */ /* 0x000e240000000000 */
.L_x_2155:
[----:B--234-:R-:W2:Y:S01]  /*104e0*/  S2R R2, SR_TID.X ;  /* 0x0000000000027919 */ /* 0x01cea20000002100 */
[----:B------:R-:W-:Y:S02]  /*104f0*/  MOV R0, UR21 ;  /* 0x0000001500007c02 */ /* 0x000fe40008000f00 */
[----:B--2---:R-:W-:-:S04]  /*10500*/  SHF.L.U32 R2, R2, 0x1, RZ ;  /* 0x0000000102027819 */ /* 0x004fc800000006ff */
[----:B------:R-:W-:-:S04]  /*10510*/  LOP3.LUT R2, R2, 0x6, RZ, 0xc0, !PT ;  /* 0x0000000602027812 */ /* 0x000fc800078ec0ff */
[----:B------:R-:W-:-:S04]  /*10520*/  LEA R0, R0, R2, 0x5 ;  /* 0x0000000200007211 */ /* 0x000fc800078e28ff */
[C---:B------:R-:W-:Y:S02]  /*10530*/  IADD3 R2, R0.reuse, 0x1, RZ ;  /* 0x0000000100027810 */ /* 0x040fe40007ffe0ff */
        /* <DEDUP_REMOVED lines=14> */
[----:B-1----:R-:W-:Y:S02]  /*10620*/  FSEL R6, R183, -INF , !P1 ;  /* 0xff800000b7067808 */ /* 0x002fe40004800000 */
[----:B------:R-:W-:Y:S02]  /*10630*/  ISETP.LT.OR P5, PT, R0, R229, P5 ;  /* 0x000000e50000720c */ /* 0x000fe40002fa1670 */
[----:B------:R-:W-:-:S02]  /*10640*/  FSEL R9, R182, -INF , !P0 ;  /* 0xff800000b6097808 */ /* 0x000fc40004000000 */
[----:B------:R-:W-:Y:S02]  /*10650*/  ISETP.GE.AND P1, PT, R0, R232, PT ;  /* 0x000000e80000720c */ /* 0x000fe40003f26270 */
[----:B------:R-:W-:Y:S02]  /*10660*/  ISETP.GE.AND P0, PT, R2, R235, PT ;  /* 0x000000eb0200720c */ /* 0x000fe40003f06270 */
[C---:B------:R-:W-:Y:S02]  /*10670*/  IADD3 R5, R0.reuse, 0x9, RZ ;  /* 0x0000000900057810 */ /* 0x040fe40007ffe0ff */
[----:B------:R-:W-:Y:S02]  /*10680*/  FSEL R11, R179, -INF , !P5 ;  /* 0xff800000b30b7808 */ /* 0x000fe40006800000 */
        /* <DEDUP_REMOVED lines=9> */
[----:B------:R-:W-:Y:S02]  /*10720*/  ISETP.LT.OR P5, PT, R2, R230, P5 ;  /* 0x000000e60200720c */ /* 0x000fe40002fa1670 */
        /* <DEDUP_REMOVED lines=10> */
[----:B------:R-:W-:Y:S02]  /*107d0*/  ISETP.GE.AND P5, PT, R3, R235, PT ;  /* 0x000000eb0300720c */ /* 0x000fe40003fa6270 */
[-C--:B------:R-:W-:Y:S02]  /*107e0*/  ISETP.LT.OR P0, PT, R4, R231.reuse, P0 ;  /* 0x000000e70400720c */ /* 0x080fe40000701670 */
[----:B------:R-:W-:Y:S02]  /*107f0*/  IADD3 R2, R0, 0x18, RZ ;  /* 0x0000001800027810 */ /* 0x000fe40007ffe0ff */
[----:B------:R-:W-:Y:S02]  /*10800*/  FSEL R7, R177, -INF , !P2 ;  /* 0xff800000b1077808 */ /* 0x000fe40005000000 */
[----:B------:R-:W-:Y:S01]  /*10810*/  FMNMX.FTZ R12, R8, R12, !PT ;  /* 0x0000000c080c7209 */ /* 0x000fe20007810000 */
[----:B------:R-:W-:Y:S01]  /*10820*/  LDSM.16.MT88.4 R176, [R215+0xa000] ;  /* 0x00a00000d7b0783b */ /* 0x000fe20000004200 */
        /* <DEDUP_REMOVED lines=24> */
[----:B------:R-:W-:-:S02]  /*109b0*/  ISETP.GE.AND P0, PT, R4, R234, PT ;  /* 0x000000ea0400720c */ /* 0x000fc40003f06270 */
[----:B------:R-:W-:Y:S02]  /*109c0*/  FMNMX.FTZ R136, R185, R5, !PT ;  /* 0x00000005b9887209 */ /* 0x000fe40007810000 */
[----:B------:R-:W-:Y:S02]  /*109d0*/  FSEL R19, R137, -INF , !P1 ;  /* 0xff80000089137808 */ /* 0x000fe40004800000 */
[----:B------:R-:W-:Y:S02]  /*109e0*/  ISETP.GE.AND P1, PT, R3, R234, PT ;  /* 0x000000ea0300720c */ /* 0x000fe40003f26270 */
[----:B------:R-:W-:Y:S02]  /*109f0*/  ISETP.LT.OR P0, PT, R4, R230, P0 ;  /* 0x000000e60400720c */ /* 0x000fe40000701670 */
[----:B------:R-:W-:Y:S02]  /*10a00*/  FSEL R15, R139, -INF , !P4 ;  /* 0xff8000008b0f7808 */ /* 0x000fe40006000000 */
[----:B------:R-:W-:-:S02]  /*10a10*/  FMNMX.FTZ R5, R16, R12, !PT ;  /* 0x0000000c10057209 */ /* 0x000fc40007810000 */
[----:B------:R-:W1:Y:S01]  /*10a20*/  SHFL.BFLY PT, R12, R136, 0x2, 0x1f ;  /* 0x0c401f00880c7f89 */ /* 0x000e6200000e0000 */
[----:B------:R-:W-:Y:S02]  /*10a30*/  ISETP.GE.AND P4, PT, R2, R234, PT ;  /* 0x000000ea0200720c */ /* 0x000fe40003f86270 */
[----:B------:R-:W-:Y:S02]  /*10a40*/  ISETP.LT.OR P1, PT, R3, R230, P1 ;  /* 0x000000e60300720c */ /* 0x000fe40000f21670 */
[----:B------:R-:W-:Y:S02]  /*10a50*/  FSEL R182, R34, -INF , !P0 ;  /* 0xff80000022b67808 */ /* 0x000fe40004000000 */
[----:B------:R-:W-:Y:S02]  /*10a60*/  FMNMX.FTZ R5, R15, R5, !PT ;  /* 0x000000050f057209 */ /* 0x000fe40007810000 */
[----:B------:R-:W-:Y:S02]  /*10a70*/  ISETP.GE.AND P0, PT, R0, R234, PT ;  /* 0x000000ea0000720c */ /* 0x000fe40003f06270 */
[----:B------:R-:W-:-:S02]  /*10a80*/  ISETP.LT.OR P4, PT, R2, R230, P4 ;  /* 0x000000e60200720c */ /* 0x000fc40002781670 */
[----:B------:R-:W-:Y:S02]  /*10a90*/  FSEL R181, R33, -INF , !P1 ;  /* 0xff80000021b57808 */ /* 0x000fe40004800000 */
[----:B------:R-:W-:Y:S01]  /*10aa0*/  FMNMX.FTZ R5, R182, R5, !PT ;  /* 0x00000005b6057209 */ /* 0x000fe20007810000 */
[----:B------:R-:W-:Y:S01]  /*10ab0*/  LDSM.16.MT88.4 R32, [R215+0xb000] ;  /* 0x00b00000d720783b */ /* 0x000fe20000004200 */
[C---:B------:R-:W-:Y:S02]  /*10ac0*/  ISETP.GE.AND P5, PT, R4.reuse, R233, PT ;  /* 0x000000e90400720c */ /* 0x040fe40003fa6270 */
        /* <DEDUP_REMOVED lines=10> */
[----:B------:R-:W-:Y:S02]  /*10b70*/  FMNMX.FTZ R5, R237, R11, !PT ;  /* 0x0000000bed057209 */ /* 0x000fe40007810000 */
[C---:B------:R-:W-:Y:S02]  /*10b80*/  ISETP.LT.OR P4, PT, R3.reuse, R229, P4 ;  /* 0x000000e50300720c */ /* 0x040fe40002781670 */
[----:B------:R-:W-:Y:S02]  /*10b90*/  ISETP.LT.OR P0, PT, R3, R228, P0 ;  /* 0x000000e40300720c */ /* 0x000fe40000701670 */
[----:B------:R-:W-:Y:S02]  /*10ba0*/  FMNMX.FTZ R3, R20, R5, !PT ;  /* 0x0000000514037209 */ /* 0x000fe40007810000 */
[----:B------:R-:W-:-:S02]  /*10bb0*/  FMNMX.FTZ R5, R236, R18, !PT ;  /* 0x00000012ec057209 */ /* 0x000fc40007810000 */
[----:B-1----:R-:W-:Y:S02]  /*10bc0*/  FMNMX.FTZ R136, R136, R12, !PT ;  /* 0x0000000c88887209 */ /* 0x002fe40007810000 */
[----:B------:R-:W-:Y:S02]  /*10bd0*/  FSEL R13, R141, -INF , !P3 ;  /* 0xff8000008d0d7808 */ /* 0x000fe40005800000 */
[----:B------:R-:W-:Y:S01]  /*10be0*/  FMNMX.FTZ R12, R21, R5, !PT ;  /* 0x00000005150c7209 */ /* 0x000fe20007810000 */
[----:B------:R-:W1:Y:S01]  /*10bf0*/  SHFL.BFLY PT, R23, R136, 0x1, 0x1f ;  /* 0x0c201f0088177f89 */ /* 0x000e6200000e0000 */
[----:B------:R-:W-:Y:S02]  /*10c00*/  FSEL R14, R140, -INF , !P6 ;  /* 0xff8000008c0e7808 */ /* 0x000fe40007000000 */
[C---:B------:R-:W-:Y:S01]  /*10c10*/  ISETP.GE.AND P6, PT, R2.reuse, R233, PT ;  /* 0x000000e90200720c */ /* 0x040fe20003fc6270 */
[----:B------:R-:W-:Y:S01]  /*10c20*/  LDSM.16.MT88.4 R140, [R217+0xa000] ;  /* 0x00a00000d98c783b */ /* 0x000fe20000004200 */
[----:B------:R-:W-:-:S02]  /*10c30*/  ISETP.GE.AND P3, PT, R2, R232, PT ;  /* 0x000000e80200720c */ /* 0x000fc40003f66270 */
[----:B------:R-:W-:Y:S02]  /*10c40*/  FMNMX.FTZ R3, R19, R3, !PT ;  /* 0x0000000313037209 */ /* 0x000fe40007810000 */
        /* <DEDUP_REMOVED lines=8> */
[C---:B------:R-:W-:Y:S02]  /*10cd0*/  ISETP.GE.AND P5, PT, R0.reuse, R233, PT ;  /* 0x000000e90000720c */ /* 0x040fe40003fa6270 */
[----:B------:R-:W-:Y:S02]  /*10ce0*/  ISETP.GE.AND P1, PT, R0, R232, PT ;  /* 0x000000e80000720c */ /* 0x000fe40003f26270 */
[----:B------:R-:W-:-:S02]  /*10cf0*/  FSEL R186, R29, -INF , !P4 ;  /* 0xff8000001dba7808 */ /* 0x000fc40006000000 */
[----:B------:R-:W-:Y:S02]  /*10d00*/  FMNMX.FTZ R3, R183, R3, !PT ;  /* 0x00000003b7037209 */ /* 0x000fe40007810000 */
[----:B------:R-:W-:Y:S02]  /*10d10*/  FSEL R190, R31, -INF , !P0 ;  /* 0xff8000001fbe7808 */ /* 0x000fe40004000000 */
[----:B------:R-:W-:Y:S01]  /*10d20*/  FMNMX.FTZ R2, R189, R2, !PT ;  /* 0x00000002bd027209 */ /* 0x000fe20007810000 */
[----:B------:R-:W-:Y:S01]  /*10d30*/  LDSM.16.MT88.4 R28, [R213+0xb000] ;  /* 0x00b00000d51c783b */ /* 0x000fe20000004200 */
        /* <DEDUP_REMOVED lines=10> */
[----:B------:R-:W-:Y:S02]  /*10de0*/  FMNMX.FTZ R134, R188, R3, !PT ;  /* 0x00000003bc867209 */ /* 0x000fe40007810000 */
[----:B------:R-:W-:Y:S02]  /*10df0*/  FMNMX.FTZ R0, R191, R0, !PT ;  /* 0x00000000bf007209 */ /* 0x000fe40007810000 */
[----:B------:R-:W-:Y:S01]  /*10e00*/  FMNMX.FTZ R4, R184, R4, !PT ;  /* 0x00000004b8047209 */ /* 0x000fe20007810000 */
[----:B------:R-:W2:Y:S01]  /*10e10*/  SHFL.BFLY PT, R3, R134, 0x2, 0x1f ;  /* 0x0c401f0086037f89 */ /* 0x000ea200000e0000 */
[----:B-1----:R-:W-:-:S03]  /*10e20*/  FMNMX.FTZ R136, R136, R23, !PT ;  /* 0x0000001788887209 */ /* 0x002fc60007810000 */
[----:B------:R-:W1:Y:S01]  /*10e30*/  SHFL.BFLY PT, R2, R0, 0x2, 0x1f ;  /* 0x0c401f0000027f89 */ /* 0x000e6200000e0000 */
        /* <DEDUP_REMOVED lines=9> */
[----:B--2---:R-:W-:Y:S02]  /*10ed0*/  FMNMX.FTZ R134, R3, R134, !PT ;  /* 0x0000008603867209 */ /* 0x004fe40007810000 */
[----:B-1----:R-:W-:-:S02]  /*10ee0*/  FMNMX.FTZ R0, R2, R0, !PT ;  /* 0x0000000002007209 */ /* 0x002fc40007810000 */
[----:B------:R-:W1:Y:S01]  /*10ef0*/  MUFU.EX2 R210, R10 ;  /* 0x0000000a00d27308 */ /* 0x000e620000000800 */
[----:B---3--:R-:W-:Y:S02]  /*10f00*/  FMNMX.FTZ R4, R4, R22, !PT ;  /* 0x0000001604047209 */ /* 0x008fe40007810000 */
[----:B------:R-:W2:Y:S04]  /*10f10*/  SHFL.BFLY PT, R137, R0, 0x1, 0x1f ;  /* 0x0c201f0000897f89 */ /* 0x000ea800000e0000 */
[----:B----4-:R-:W3:Y:S01]  /*10f20*/  SHFL.BFLY PT, R6, R134, 0x1, 0x1f ;  /* 0x0c201f0086067f89 */ /* 0x010ee200000e0000 */
[----:B------:R1:W-:Y:S03]  /*10f30*/  MUFU.EX2 R209, R8 ;  /* 0x0000000800d17308 */ /* 0x0003e60000000800 */
[----:B------:R-:W4:Y:S05]  /*10f40*/  SHFL.BFLY PT, R135, R4, 0x1, 0x1f ;  /* 0x0c201f0004877f89 */ /* 0x000f2a00000e0000 */
[----:B------:R-:W5:Y:S01]  /*10f50*/  MUFU.EX2 R240, R7 ;  /* 0x0000000700f07308 */ /* 0x000f620000000800 */
[----:B-1----:R-:W-:-:S02]  /*10f60*/  F2FP.BF16.PACK_AB R8, R210, R211 ;  /* 0x000000d3d208723e */ /* 0x002fc400000010ff */
[----:B--2---:R-:W-:Y:S02]  /*10f70*/  FMNMX.FTZ R137, R0, R137, !PT ;  /* 0x0000008900897209 */ /* 0x004fe40007810000 */
[----:B---3--:R-:W-:-:S03]  /*10f80*/  FMNMX.FTZ R134, R134, R6, !PT ;  /* 0x0000000686867209 */ /* 0x008fc60007810000 */
[C---:B------:R-:W-:Y:S01]  /*10f90*/  FMUL.FTZ R0, R137.reuse, c[0x0][0x23c] ;  /* 0x00008f0089007a20 */ /* 0x040fe20000410000 */
[----:B------:R-:W-:Y:S02]  /*10fa0*/  FSETP.NEU.FTZ.AND P0, PT, R137, -INF , PT ;  /* 0xff8000008900780b */ /* 0x000fe40003f1d000 */
[C---:B------:R-:W-:Y:S01]  /*10fb0*/  FSETP.NEU.FTZ.AND P1, PT, R134.reuse, -INF , PT ;  /* 0xff8000008600780b */ /* 0x040fe20003f3d000 */
[----:B------:R-:W-:Y:S01]  /*10fc0*/  FMUL.FTZ R2, R134, c[0x0][0x23c] ;  /* 0x00008f0086027a20 */ /* 0x000fe20000410000 */
[----:B------:R-:W-:Y:S02]  /*10fd0*/  FSEL R0, R0, RZ, P0 ;  /* 0x000000ff00007208 */ /* 0x000fe40000000000 */
[----:B----4-:R-:W-:Y:S02]  /*10fe0*/  FMNMX.FTZ R135, R4, R135, !PT ;  /* 0x0000008704877209 */ /* 0x010fe40007810000 */
[----:B------:R-:W-:Y:S01]  /*10ff0*/  FSEL R2, R2, RZ, P1 ;  /* 0x000000ff02027208 */ /* 0x000fe20000800000 */
[----:B------:R-:W-:Y:S01]  /*11000*/  FFMA.FTZ R21, R21, c[0x0][0x23c], -R0 ;  /* 0x00008f0015157a23 */ /* 0x000fe20000010800 */
[----:B------:R-:W-:Y:S01]  /*11010*/  FSEL R4, R136, RZ, P3 ;  /* 0x000000ff88047208 */ /* 0x000fe20001800000 */
[C---:B------:R-:W-:Y:S01]  /*11020*/  FMUL.FTZ R3, R135.reuse, c[0x0][0x23c] ;  /* 0x00008f0087037a20 */ /* 0x040fe20000410000 */
[----:B------:R-:W-:Y:S01]  /*11030*/  FSETP.NEU.FTZ.AND P2, PT, R135, -INF , PT ;  /* 0xff8000008700780b */ /* 0x000fe20003f5d000 */
[----:B------:R-:W-:Y:S01]  /*11040*/  FFMA.FTZ R20, R20, c[0x0][0x23c], -R2 ;  /* 0x00008f0014147a23 */ /* 0x000fe20000010802 */
[----:B------:R-:W-:Y:S01]  /*11050*/  MUFU.EX2 R194, R21 ;  /* 0x0000001500c27308 */ /* 0x000fe20000000800 */
[----:B------:R-:W-:Y:S01]  /*11060*/  FADD.FTZ R6, R239, -R4 ;  /* 0x80000004ef067221 */ /* 0x000fe20000010000 */
[----:B------:R-:W-:Y:S01]  /*11070*/  FSEL R3, R3, RZ, P2 ;  /* 0x000000ff03037208 */ /* 0x000fe20001000000 */
[----:B------:R-:W-:Y:S01]  /*11080*/  FFMA.FTZ R11, R11, c[0x0][0x23c], -R2 ;  /* 0x00008f000b0b7a23 */ /* 0x000fe20000010802 */
[----:B------:R-:W-:Y:S01]  /*11090*/  FSEL R4, R135, RZ, P2 ;  /* 0x000000ff87047208 */ /* 0x000fe20001000000 */
[----:B------:R-:W-:Y:S01]  /*110a0*/  FMUL.FTZ R6, R6, c[0x0][0x23c] ;  /* 0x00008f0006067a20 */ /* 0x000fe20000410000 */
[----:B-----5:R-:W-:Y:S01]  /*110b0*/  F2FP.BF16.PACK_AB R10, R240, R209 ;  /* 0x000000d1f00a723e */ /* 0x020fe200000010ff */
[----:B------:R-:W-:Y:S01]  /*110c0*/  FFMA.FTZ R15, R15, c[0x0][0x23c], -R3 ;  /* 0x00008f000f0f7a23 */ /* 0x000fe20000010803 */
[----:B------:R1:W-:Y:S01]  /*110d0*/  MUFU.EX2 R197, R20 ;  /* 0x0000001400c57308 */ /* 0x0003e20000000800 */
[----:B------:R-:W-:-:S02]  /*110e0*/  FADD.FTZ R4, R238, -R4 ;  /* 0x80000004ee047221 */ /* 0x000fc40000010000 */
[--C-:B------:R-:W-:Y:S02]  /*110f0*/  FFMA.FTZ R16, R16, c[0x0][0x23c], -R3.reuse ;  /* 0x00008f0010107a23 */ /* 0x100fe40000010803 */
[--C-:B------:R-:W-:Y:S02]  /*11100*/  FFMA.FTZ R9, R9, c[0x0][0x23c], -R3.reuse ;  /* 0x00008f0009097a23 */ /* 0x100fe40000010803 */
[----:B------:R-:W-:Y:S01]  /*11110*/  FFMA.FTZ R17, R17, c[0x0][0x23c], -R3 ;  /* 0x00008f0011117a23 */ /* 0x000fe20000010803 */
[----:B------:R2:W-:Y:S01]  /*11120*/  MUFU.EX2 R208, R15 ;  /* 0x0000000f00d07308 */ /* 0x0005e20000000800 */
[----:B------:R-:W-:Y:S02]  /*11130*/  FFMA.FTZ R5, R5, c[0x0][0x23c], -R0 ;  /* 0x00008f0005057a23 */ /* 0x000fe40000010800 */
[----:B------:R-:W-:Y:S02]  /*11140*/  FFMA.FTZ R14, R14, c[0x0][0x23c], -R2 ;  /* 0x00008f000e0e7a23 */ /* 0x000fe40000010802 */
[----:B------:R-:W-:-:S02]  /*11150*/  FFMA.FTZ R13, R13, c[0x0][0x23c], -R0 ;  /* 0x00008f000d0d7a23 */ /* 0x000fc40000010800 */
[----:B------:R-:W-:Y:S01]  /*11160*/  FFMA.FTZ R19, R19, c[0x0][0x23c], -R2 ;  /* 0x00008f0013137a23 */ /* 0x000fe20000010802 */
[----:B-1----:R-:W1:Y:S01]  /*11170*/  LDSM.16.MT88.4 R20, [R213+0xa000] ;  /* 0x00a00000d514783b */ /* 0x002e620000004200 */
[----:B------:R-:W-:Y:S01]  /*11180*/  MUFU.EX2 R207, R16 ;  /* 0x0000001000cf7308 */ /* 0x000fe20000000800 */
[----:B------:R-:W-:Y:S02]  /*11190*/  FFMA.FTZ R18, R18, c[0x0][0x23c], -R0 ;  /* 0x00008f0012127a23 */ /* 0x000fe40000010800 */
[----:B--2---:R-:W-:-:S05]  /*111a0*/  FMUL.FTZ R15, R4, c[0x0][0x23c] ;  /* 0x00008f00040f7a20 */ /* 0x004fca0000410000 */
[----:B------:R-:W-:Y:S01]  /*111b0*/  MUFU.EX2 R206, R9 ;  /* 0x0000000900ce7308 */ /* 0x000fe20000000800 */
[----:B------:R-:W-:-:S05]  /*111c0*/  FSEL R4, R137, RZ, P0 ;  /* 0x000000ff89047208 */ /* 0x000fca0000000000 */
[----:B------:R-:W-:Y:S02]  /*111d0*/  FADD.FTZ R4, R236, -R4 ;  /* 0x80000004ec047221 */ /* 0x000fe40000010000 */
[----:B------:R-:W2:Y:S02]  /*111e0*/  MUFU.EX2 R205, R17 ;  /* 0x0000001100cd7308 */ /* 0x000ea40000000800 */
[----:B------:R-:W-:-:S06]  /*111f0*/  FMUL.FTZ R4, R4, c[0x0][0x23c] ;  /* 0x00008f0004047a20 */ /* 0x000fcc0000410000 */
        /* <DEDUP_REMOVED lines=39> */
[----:B------:R5:W2:Y:S01]  /*11470*/  MUFU.EX2 R14, R5 ;  /* 0x00000005000e7308 */ /* 0x000aa20000000800 */
[----:B---3--:R-:W-:Y:S01]  /*11480*/  F2FP.BF16.PACK_AB R6, R204, R199 ;  /* 0x000000c7cc06723e */ /* 0x008fe200000010ff */
[-C--:B------:R-:W-:Y:S01]  /*11490*/  FMUL.FTZ R128, R128, R16.reuse ;  /* 0x0000001080807220 */ /* 0x080fe20000410000 */
[----:B------:R-:W-:Y:S01]  /*114a0*/  MOV R17, R251 ;  /* 0x000000fb00117202 */ /* 0x000fe20000000f00 */
[----:B------:R-:W-:-:S02]  /*114b0*/  FMUL.FTZ R129, R129, R16 ;  /* 0x0000001081817220 */ /* 0x000fc40000410000 */
[-C--:B------:R-:W-:Y:S02]  /*114c0*/  FMUL.FTZ R130, R130, R15.reuse ;  /* 0x0000000f82827220 */ /* 0x080fe40000410000 */
[----:B------:R3:W1:Y:S01]  /*114d0*/  MUFU.EX2 R13, R4 ;  /* 0x00000004000d7308 */ /* 0x0006620000000800 */
[----:B----4-:R-:W-:Y:S01]  /*114e0*/  MOV R18, R250 ;  /* 0x000000fa00127202 */ /* 0x010fe20000000f00 */
[----:B------:R-:W-:Y:S02]  /*114f0*/  FMUL.FTZ R131, R131, R15 ;  /* 0x0000000f83837220 */ /* 0x000fe40000410000 */
[-C--:B------:R-:W-:Y:S02]  /*11500*/  FMUL.FTZ R52, R52, R16.reuse ;  /* 0x0000001034347220 */ /* 0x080fe40000410000 */
[----:B------:R-:W-:Y:S01]  /*11510*/  FMUL.FTZ R53, R53, R16 ;  /* 0x0000001035357220 */ /* 0x000fe20000410000 */
[----:B-----5:R-:W-:Y:S01]  /*11520*/  F2FP.BF16.PACK_AB R5, R194, R193 ;  /* 0x000000c1c205723e */ /* 0x020fe200000010ff */
[----:B--2---:R-:W-:-:S02]  /*11530*/  FMUL.FTZ R40, R40, R14 ;  /* 0x0000000e28287220 */ /* 0x004fc40000410000 */
[-C--:B------:R-:W-:Y:S02]  /*11540*/  FMUL.FTZ R41, R41, R14.reuse ;  /* 0x0000000e29297220 */ /* 0x080fe40000410000 */
[-C--:B------:R-:W-:Y:S02]  /*11550*/  FMUL.FTZ R124, R124, R14.reuse ;  /* 0x0000000e7c7c7220 */ /* 0x080fe40000410000 */
[----:B------:R-:W-:Y:S01]  /*11560*/  FMUL.FTZ R125, R125, R14 ;  /* 0x0000000e7d7d7220 */ /* 0x000fe20000410000 */
[----:B---3--:R-:W-:Y:S01]  /*11570*/  F2FP.BF16.PACK_AB R4, R197, R198 ;  /* 0x000000c6c504723e */ /* 0x008fe200000010ff */
        /* <DEDUP_REMOVED lines=85> */
[----:B------:R-:W-:Y:S01]  /*11ad0*/  IMAD.MOV.U32 R127, RZ, RZ, R244 ;  /* 0x000000ffff7f7224 */ /* 0x000fe200078e00f4 */
[----:B------:R-:W-:Y:S01]  /*11ae0*/  HMMA.16816.F32.BF16 R104, R4, R40, R104 ;  /* 0x000000280468723c */ /* 0x000fe20000041868 */
[-C--:B------:R-:W-:Y:S02]  /*11af0*/  FMUL.FTZ R54, R54, R15.reuse ;  /* 0x0000000f36367220 */ /* 0x080fe40000410000 */
[----:B------:R-:W-:Y:S01]  /*11b00*/  FMUL.FTZ R55, R55, R15 ;  /* 0x0000000f37377220 */ /* 0x000fe20000410000 */
[----:B------:R-:W-:Y:S01]  /*11b10*/  MOV R177, R127 ;  /* 0x0000007f00b17202 */ /* 0x000fe20000000f00 */
        /* <DEDUP_REMOVED lines=11> */
[----:B------:R-:W-:Y:S01]  /*11bd0*/  MOV R4, R248 ;  /* 0x000000f800047202 */ /* 0x000fe20000000f00 */
[----:B------:R-:W-:Y:S01]  /*11be0*/  HMMA.16816.F32.BF16 R116, R8, R24, R116 ;  /* 0x000000180874723c */ /* 0x000fe20000041874 */
[----:B------:R-:W-:Y:S01]  /*11bf0*/  MOV R5, R139 ;  /* 0x0000008b00057202 */ /* 0x000fe20000000f00 */
[----:B------:R-:W-:Y:S01]  /*11c00*/  FMUL.FTZ R49, R49, R16 ;  /* 0x0000001031317220 */ /* 0x000fe20000410000 */
[----:B------:R-:W-:Y:S01]  /*11c10*/  MOV R6, R202 ;  /* 0x000000ca00067202 */ /* 0x000fe20000000f00 */
[----:B------:R-:W-:Y:S01]  /*11c20*/  FMUL.FTZ R50, R50, R15 ;  /* 0x0000000f32327220 */ /* 0x000fe20000410000 */
[----:B------:R-:W-:Y:S01]  /*11c30*/  MOV R7, R201 ;  /* 0x000000c900077202 */ /* 0x000fe20000000f00 */
[----:B------:R-:W-:-:S02]  /*11c40*/  FMUL.FTZ R51, R51, R15 ;  /* 0x0000000f33337220 */ /* 0x000fc40000410000 */
[C---:B------:R-:W-:Y:S01]  /*11c50*/  HMMA.16816.F32.BF16 R248, R8.reuse, R22, R156 ;  /* 0x0000001608f8723c */ /* 0x040fe2000004189c */
[-C--:B------:R-:W-:Y:S02]  /*11c60*/  FMUL.FTZ R68, R68, R16.reuse ;  /* 0x0000001044447220 */ /* 0x080fe40000410000 */
[----:B------:R-:W-:Y:S02]  /*11c70*/  FMUL.FTZ R69, R69, R16 ;  /* 0x0000001045457220 */ /* 0x000fe40000410000 */
[----:B------:R-:W-:Y:S02]  /*11c80*/  FMUL.FTZ R70, R70, R15 ;  /* 0x0000000f46467220 */ /* 0x000fe40000410000 */
[----:B------:R-:W-:Y:S01]  /*11c90*/  MOV R158, R4 ;  /* 0x00000004009e7202 */ /* 0x000fe20000000f00 */
[----:B------:R-:W-:Y:S01]  /*11ca0*/  FFMA.FTZ R4, R133, c[0x0][0x23c], -R12 ;  /* 0x00008f0085047a23 */ /* 0x000fe2000001080c */
[----:B------:R-:W-:Y:S01]  /*11cb0*/  MOV R159, R21 ;  /* 0x00000015009f7202 */ /* 0x000fe20000000f00 */
[----:B------:R-:W-:Y:S01]  /*11cc0*/  HMMA.16816.F32.BF16 R244, R8, R178, R172 ;  /* 0x000000b208f4723c */ /* 0x000fe200000418ac */
[----:B------:R-:W-:Y:S01]  /*11cd0*/  FMUL.FTZ R71, R71, R15 ;  /* 0x0000000f47477220 */ /* 0x000fe20000410000 */
[----:B------:R1:W-:Y:S01]  /*11ce0*/  MUFU.EX2 R133, R4 ;  /* 0x0000000400857308 */ /* 0x0003e20000000800 */
[----:B------:R-:W-:-:S02]  /*11cf0*/  FMUL.FTZ R80, R80, R16 ;  /* 0x0000001050507220 */ /* 0x000fc40000410000 */
        /* <DEDUP_REMOVED lines=19> */
[----:B------:R-:W-:Y:S01]  /*11e30*/  FMUL.FTZ R99, R99, R15 ;  /* 0x0000000f63637220 */ /* 0x000fe20000410000 */
[----:B------:R-:W-:Y:S01]  /*11e40*/  LDSM.16.MT88.4 R64, [R217+0xa800] ;  /* 0x00a80000d940783b */ /* 0x000fe20000004200 */
[-C--:B------:R-:W-:Y:S02]  /*11e50*/  FMUL.FTZ R112, R112, R16.reuse ;  /* 0x0000001070707220 */ /* 0x080fe40000410000 */
[----:B------:R-:W-:-:S02]  /*11e60*/  FMUL.FTZ R113, R113, R16 ;  /* 0x0000001071717220 */ /* 0x000fc40000410000 */
[-C--:B------:R-:W-:Y:S01]  /*11e70*/  FMUL.FTZ R114, R114, R15.reuse ;  /* 0x0000000f72727220 */ /* 0x080fe20000410000 */
[C---:B------:R-:W-:Y:S01]  /*11e80*/  HMMA.16816.F32.BF16 R36, R8.reuse, R144, R36 ;  /* 0x000000900824723c */ /* 0x040fe20000041824 */
[----:B------:R-:W-:Y:S02]  /*11e90*/  FMUL.FTZ R115, R115, R15 ;  /* 0x0000000f73737220 */ /* 0x000fe40000410000 */
[-C--:B------:R-:W-:Y:S01]  /*11ea0*/  FMUL.FTZ R100, R100, R16.reuse ;  /* 0x0000001064647220 */ /* 0x080fe20000410000 */
[----:B-1----:R-:W-:Y:S01]  /*11eb0*/  F2FP.BF16.PACK_AB R128, R139, R133 ;  /* 0x000000858b80723e */ /* 0x002fe200000010ff */
[----:B------:R-:W-:Y:S02]  /*11ec0*/  FFMA.FTZ R4, R132, c[0x0][0x23c], -R12 ;  /* 0x00008f0084047a23 */ /* 0x000fe4000001080c */
[----:B------:R-:W-:Y:S01]  /*11ed0*/  FMUL.FTZ R101, R101, R16 ;  /* 0x0000001065657220 */ /* 0x000fe20000410000 */
[----:B------:R-:W-:Y:S01]  /*11ee0*/  HMMA.16816.F32.BF16 R236, R8, R146, R48 ;  /* 0x0000009208ec723c */ /* 0x000fe20000041830 */
[----:B------:R1:W-:Y:S01]  /*11ef0*/  MUFU.EX2 R176, R4 ;  /* 0x0000000400b07308 */ /* 0x0003e20000000800 */
[----:B------:R-:W2:Y:S01]  /*11f00*/  LDSM.16.MT88.4 R48, [R218+0xa800] ;  /* 0x00a80000da30783b */ /* 0x000ea20000004200 */
[----:B------:R-:W-:-:S02]  /*11f10*/  FMUL.FTZ R102, R102, R15 ;  /* 0x0000000f66667220 */ /* 0x000fc40000410000 */
[----:B------:R-:W-:-:S03]  /*11f20*/  FMUL.FTZ R103, R103, R15 ;  /* 0x0000000f67677220 */ /* 0x000fc60000410000 */
[C---:B------:R-:W-:Y:S08]  /*11f30*/  HMMA.16816.F32.BF16 R68, R8.reuse, R28, R68 ;  /* 0x0000001c0844723c */ /* 0x040ff00000041844 */
[C---:B------:R-:W-:Y:S01]  /*11f40*/  HMMA.16816.F32.BF16 R140, R8.reuse, R30, R80 ;  /* 0x0000001e088c723c */ /* 0x040fe20000041850 */
[----:B-1----:R-:W-:Y:S01]  /*11f50*/  FFMA.FTZ R4, R185, c[0x0][0x23c], -R12 ;  /* 0x00008f00b9047a23 */ /* 0x002fe2000001080c */
[----:B------:R-:W-:Y:S01]  /*11f60*/  MOV R185, R6 ;  /* 0x0000000600b97202 */ /* 0x000fe20000000f00 */
[----:B------:R-:W-:Y:S02]  /*11f70*/  LDSM.16.MT88.4 R80, [R213+0xb800] ;  /* 0x00b80000d550783b */ /* 0x000fe40000004200 */
[----:B------:R1:W3:Y:S03]  /*11f80*/  MUFU.EX2 R138, R4 ;  /* 0x00000004008a7308 */ /* 0x0002e60000000800 */
[C---:B------:R-:W-:Y:S08]  /*11f90*/  HMMA.16816.F32.BF16 R84, R8.reuse, R32, R84 ;  /* 0x000000200854723c */ /* 0x040ff00000041854 */
[----:B------:R-:W-:Y:S01]  /*11fa0*/  HMMA.16816.F32.BF16 R32, R8, R34, R96 ;  /* 0x000000220820723c */ /* 0x000fe20000041860 */
[----:B------:R-:W-:Y:S01]  /*11fb0*/  LDSM.16.MT88.4 R96, [R215+0xb800] ;  /* 0x00b80000d760783b */ /* 0x000fe20000004200 */
[----:B-1----:R-:W-:Y:S01]  /*11fc0*/  FFMA.FTZ R4, R182, c[0x0][0x23c], -R3 ;  /* 0x00008f00b6047a23 */ /* 0x002fe20000010803 */
[----:B------:R-:W-:-:S02]  /*11fd0*/  MOV R182, R20 ;  /* 0x0000001400b67202 */ /* 0x000fc40000000f00 */
[----:B---3--:R-:W-:Y:S01]  /*11fe0*/  F2FP.BF16.PACK_AB R130, R138, R176 ;  /* 0x000000b08a82723e */ /* 0x008fe200000010ff */
[----:B------:R1:W-:Y:S02]  /*11ff0*/  MUFU.EX2 R21, R4 ;  /* 0x0000000400157308 */ /* 0x0003e40000000800 */
[C---:B------:R-:W-:Y:S01]  /*12000*/  HMMA.16816.F32.BF16 R28, R8.reuse, R42, R112 ;  /* 0x0000002a081c723c */ /* 0x040fe20000041870 */
[----:B------:R-:W-:Y:S07]  /*12010*/  LDSM.16.MT88.4 R112, [R218+0xb800] ;  /* 0x00b80000da70783b */ /* 0x000fee0000004200 */
[----:B------:R-:W-:Y:S01]  /*12020*/  HMMA.16816.F32.BF16 R100, R8, R40, R100 ;  /* 0x000000280864723c */ /* 0x000fe20000041864 */
[----:B-1----:R-:W-:Y:S01]  /*12030*/  FFMA.FTZ R4, R181, c[0x0][0x23c], -R3 ;  /* 0x00008f00b5047a23 */ /* 0x002fe20000010803 */
[----:B------:R-:W-:-:S05]  /*12040*/  MOV R181, R159 ;  /* 0x0000009f00b57202 */ /* 0x000fca0000000f00 */
[----:B------:R-:W-:Y:S01]  /*12050*/  FFMA.FTZ R11, R177, R16, R211 ;  /* 0x00000010b10b7223 */ /* 0x000fe200000100d3 */
[----:B------:R1:W3:Y:S01]  /*12060*/  MUFU.EX2 R23, R4 ;  /* 0x0000000400177308 */ /* 0x0002e20000000800 */
[----:B------:R-:W-:Y:S02]  /*12070*/  FFMA.FTZ R8, R243, R15, R206 ;  /* 0x0000000ff3087223 */ /* 0x000fe400000100ce */
[----:B------:R-:W-:Y:S02]  /*12080*/  FADD.FTZ R11, R210, R11 ;  /* 0x0000000bd20b7221 */ /* 0x000fe40000010000 */
[----:B------:R-:W-:Y:S02]  /*12090*/  FADD.FTZ R10, R205, R8 ;  /* 0x00000008cd0a7221 */ /* 0x000fe40000010000 */
[--C-:B-1----:R-:W-:Y:S01]  /*120a0*/  FFMA.FTZ R4, R180, c[0x0][0x23c], -R3.reuse ;  /* 0x00008f00b4047a23 */ /* 0x102fe20000010803 */
[----:B------:R-:W-:Y:S01]  /*120b0*/  MOV R180, R158 ;  /* 0x0000009e00b47202 */ /* 0x000fe20000000f00 */
[----:B------:R-:W-:Y:S01]  /*120c0*/  FFMA.FTZ R3, R184, c[0x0][0x23c], -R3 ;  /* 0x00008f00b8037a23 */ /* 0x000fe20000010803 */
[----:B------:R-:W1:Y:S01]  /*120d0*/  LDSM.16.MT88.4 R156, [R213+0xa800] ;  /* 0x00a80000d59c783b */ /* 0x000e620000004200 */
[----:B------:R-:W-:Y:S01]  /*120e0*/  MUFU.EX2 R132, R4 ;  /* 0x0000000400847308 */ /* 0x000fe20000000800 */
[----:B---3--:R-:W-:-:S02]  /*120f0*/  F2FP.BF16.PACK_AB R129, R23, R21 ;  /* 0x000000151781723e */ /* 0x008fc400000010ff */
[----:B------:R-:W-:-:S05]  /*12100*/  MOV R184, R5 ;  /* 0x0000000500b87202 */ /* 0x000fca0000000f00 */
[----:B------:R3:W4:Y:S02]  /*12110*/  MUFU.EX2 R22, R3 ;  /* 0x0000000300167308 */ /* 0x0007240000000800 */
[----:B---3--:R-:W-:Y:S01]  /*12120*/  FFMA.FTZ R3, R183, c[0x0][0x23c], -R2 ;  /* 0x00008f00b7037a23 */ /* 0x008fe20000010802 */
[----:B----4-:R-:W-:Y:S01]  /*12130*/  F2FP.BF16.PACK_AB R131, R22, R132 ;  /* 0x000000841683723e */ /* 0x010fe200000010ff */
[----:B------:R-:W-:-:S04]  /*12140*/  IMAD.MOV.U32 R183, RZ, RZ, R19 ;  /* 0x000000ffffb77224 */ /* 0x000fc800078e0013 */
[----:B------:R3:W-:Y:S02]  /*12150*/  MUFU.EX2 R20, R3 ;  /* 0x0000000300147308 */ /* 0x0007e40000000800 */
[C---:B--2---:R-:W-:Y:S08]  /*12160*/  HMMA.16816.F32.BF16 R36, R128.reuse, R48, R36 ;  /* 0x000000308024723c */ /* 0x044ff00000041824 */
[----:B-1----:R-:W-:Y:S01]  /*12170*/  HMMA.16816.F32.BF16 R144, R128, R156, R172 ;  /* 0x0000009c8090723c */ /* 0x002fe200000418ac */
[----:B------:R-:W1:Y:S01]  /*12180*/  LDSM.16.MT88.4 R172, [R215+0xa800] ;  /* 0x00a80000d7ac783b */ /* 0x000e620000004200 */
[----:B---3--:R-:W-:Y:S01]  /*12190*/  FFMA.FTZ R3, R186, c[0x0][0x23c], -R2 ;  /* 0x00008f00ba037a23 */ /* 0x008fe20000010802 */
[----:B------:R-:W-:-:S02]  /*121a0*/  MOV R186, R7 ;  /* 0x0000000700ba7202 */ /* 0x000fc40000000f00 */
[----:B------:R-:W2:Y:S01]  /*121b0*/  LDSM.16.MT88.4 R4, [R217+0xb800] ;  /* 0x00b80000d904783b */ /* 0x000ea20000004200 */
[----:B------:R3:W4:Y:S02]  /*121c0*/  MUFU.EX2 R19, R3 ;  /* 0x0000000300137308 */ /* 0x0007240000000800 */
[C---:B------:R-:W-:Y:S08]  /*121d0*/  HMMA.16816.F32.BF16 R52, R128.reuse, R64, R52 ;  /* 0x000000408034723c */ /* 0x040ff00000041834 */
[C---:B------:R-:W-:Y:S01]  /*121e0*/  HMMA.16816.F32.BF16 R68, R128.reuse, R80, R68 ;  /* 0x000000508044723c */ /* 0x040fe20000041844 */
[--C-:B---3--:R-:W-:Y:S01]  /*121f0*/  FFMA.FTZ R3, R187, c[0x0][0x23c], -R2.reuse ;  /* 0x00008f00bb037a23 */ /* 0x108fe20000010802 */
[----:B------:R-:W-:Y:S01]  /*12200*/  MOV R187, R124 ;  /* 0x0000007c00bb7202 */ /* 0x000fe20000000f00 */
[----:B------:R-:W-:Y:S01]  /*12210*/  FFMA.FTZ R2, R188, c[0x0][0x23c], -R2 ;  /* 0x00008f00bc027a23 */ /* 0x000fe20000010802 */
[----:B----4-:R-:W-:Y:S01]  /*12220*/  F2FP.BF16.PACK_AB R124, R19, R20 ;  /* 0x00000014137c723e */ /* 0x010fe200000010ff */
[----:B------:R-:W-:Y:S03]  /*12230*/  MUFU.EX2 R18, R3 ;  /* 0x0000000300127308 */ /* 0x000fe60000000800 */
[C---:B------:R-:W-:Y:S05]  /*12240*/  HMMA.16816.F32.BF16 R84, R128.reuse, R96, R84 ;  /* 0x000000608054723c */ /* 0x040fea0000041854 */
[----:B------:R3:W4:Y:S03]  /*12250*/  MUFU.EX2 R17, R2 ;  /* 0x0000000200117308 */ /* 0x0007260000000800 */
[C---:B------:R-:W-:Y:S08]  /*12260*/  HMMA.16816.F32.BF16 R100, R128.reuse, R112, R100 ;  /* 0x000000708064723c */ /* 0x040ff00000041864 */
[----:B-1----:R-:W-:Y:S01]  /*12270*/  HMMA.16816.F32.BF16 R160, R128, R172, R160 ;  /* 0x000000ac80a0723c */ /* 0x002fe200000418a0 */
[----:B---3--:R-:W-:Y:S01]  /*12280*/  FFMA.FTZ R2, R189, c[0x0][0x23c], -R0 ;  /* 0x00008f00bd027a23 */ /* 0x008fe20000010800 */
[----:B----4-:R-:W-:-:S06]  /*12290*/  F2FP.BF16.PACK_AB R126, R17, R18 ;  /* 0x00000012117e723e */ /* 0x010fcc00000010ff */
[----:B--2---:R-:W-:Y:S01]  /*122a0*/  HMMA.16816.F32.BF16 R116, R128, R4, R116 ;  /* 0x000000048074723c */ /* 0x004fe20000041874 */
[----:B------:R1:W-:Y:S02]  /*122b0*/  MUFU.EX2 R12, R2 ;  /* 0x00000002000c7308 */ /* 0x0003e40000000800 */
[----:B-1----:R-:W-:-:S06]  /*122c0*/  FFMA.FTZ R2, R190, c[0x0][0x23c], -R0 ;  /* 0x00008f00be027a23 */ /* 0x002fcc0000010800 */
        /* <DEDUP_REMOVED lines=63> */
.L_x_2145:
        /* <DEDUP_REMOVED lines=15> */
.L_x_2161:
        /* <DEDUP_REMOVED lines=46> */
.L_x_2159:
        /* <DEDUP_REMOVED lines=26> */
[----:B------:R-:W-:Y:S02]  /*12c30*/  @!P4 LEA.HI.X R7, R0, c[0x0][0x174], R5, 0x1, P0 ;  /* 0x00005d000007ca11 */ /* 0x000fe400000f0c05 */
[----:B------:R-:W-:Y:S03]  /*12c40*/  PLOP3.LUT P0, PT, PT, PT, UP0, 0x80, 0x0 ;  /* 0x000000000000781c */ /* 0x000fe60003f0f008 */
        /* <DEDUP_REMOVED lines=15> */
[----:B------:R-:W3:Y:S08]  /*12d40*/  LDSM.16.M88.4 R16, [R212+0x8000] ;  /* 0x00800000d410783b */ /* 0x000ef00000000200 */
[----:B------:R-:W2:Y:S08]  /*12d50*/  LDSM.16.M88.4 R28, [R214+0x2000] ;  /* 0x00200000d61c783b */ /* 0x000eb00000000200 */
[----:B------:R-:W4:Y:S08]  /*12d60*/  LDSM.16.M88.4 R140, [R212+0x8800] ;  /* 0x00880000d48c783b */ /* 0x000f300000000200 */
[----:B------:R-:W0:Y:S08]  /*12d70*/  LDGDEPBAR ;  /* 0x00000000000079af */ /* 0x000e300000000000 */
[----:B------:R-:W-:Y:S01]  /*12d80*/  LDSM.16.M88.4 R176, [R216] ;  /* 0x00000000d8b0783b */ /* 0x000fe20000000200 */
[-C--:B---3--:R-:W-:Y:S07]  /*12d90*/  HMMA.16816.F32.BF16 R4, R32, R16.reuse, RZ ;  /* 0x000000102004723c */ /* 0x088fee00000418ff */
[----:B------:R-:W3:Y:S01]  /*12da0*/  LDSM.16.M88.4 R180, [R223] ;  /* 0x00000000dfb4783b */ /* 0x000ee20000000200 */
[C---:B--2---:R-:W-:Y:S07]  /*12db0*/  HMMA.16816.F32.BF16 R8, R28.reuse, R16, RZ ;  /* 0x000000101c08723c */ /* 0x044fee00000418ff */
[----:B------:R-:W2:Y:S01]  /*12dc0*/  LDSM.16.M88.4 R184, [R216+0x2000] ;  /* 0x00200000d8b8783b */ /* 0x000ea20000000200 */
[-C--:B-1----:R-:W-:Y:S07]  /*12dd0*/  HMMA.16816.F32.BF16 R12, R28, R18.reuse, RZ ;  /* 0x000000121c0c723c */ /* 0x082fee00000418ff */
[----:B------:R-:W1:Y:S01]  /*12de0*/  LDSM.16.M88.4 R188, [R226] ;  /* 0x00000000e2bc783b */ /* 0x000e620000000200 */
        /* <DEDUP_REMOVED lines=9> */
[----:B------:R-:W5:Y:S01]  /*12e80*/  LDSM.16.M88.4 R140, [R222+0x2000] ;  /* 0x00200000de8c783b */ /* 0x000f620000000200 */
[-C--:B---3--:R-:W-:Y:S07]  /*12e90*/  HMMA.16816.F32.BF16 R4, R176, R180.reuse, R4 ;  /* 0x000000b4b004723c */ /* 0x088fee0000041804 */
[----:B------:R-:W3:Y:S01]  /*12ea0*/  LDSM.16.M88.4 R208, [R219] ;  /* 0x00000000dbd0783b */ /* 0x000ee20000000200 */
[C---:B--2---:R-:W-:Y:S08]  /*12eb0*/  HMMA.16816.F32.BF16 R8, R184.reuse, R180, R8 ;  /* 0x000000b4b808723c */ /* 0x044ff00000041808 */
        /* <DEDUP_REMOVED lines=9> */
[-C--:B----4-:R-:W-:Y:S01]  /*12f50*/  HMMA.16816.F32.BF16 R4, R192, R196.reuse, R4 ;  /* 0x000000c4c004723c */ /* 0x090fe20000041804 */
[----:B------:R-:W2:Y:S07]  /*12f60*/  LDSM.16.M88.4 R188, [R212+0x9000] ;  /* 0x00900000d4bc783b */ /* 0x000eae0000000200 */
        /* <DEDUP_REMOVED lines=10> */
[-C--:B---3--:R-:W-:Y:S01]  /*13010*/  HMMA.16816.F32.BF16 R4, R204, R208.reuse, R4 ;  /* 0x000000d0cc04723c */ /* 0x088fe20000041804 */
[----:B------:R-:W3:Y:S07]  /*13020*/  LDSM.16.M88.4 R200, [R225] ;  /* 0x00000000e1c8783b */ /* 0x000eee0000000200 */
        /* <DEDUP_REMOVED lines=10> */
[-C--:B--2---:R-:W-:Y:S01]  /*130d0*/  HMMA.16816.F32.BF16 R4, R184, R188.reuse, R4 ;  /* 0x000000bcb804723c */ /* 0x084fe20000041804 */
[----:B------:R-:W2:Y:S07]  /*130e0*/  LDSM.16.M88.4 R204, [R222+0x4000] ;  /* 0x00400000decc783b */ /* 0x000eae0000000200 */
        /* <DEDUP_REMOVED lines=10> */
[-C--:B---3--:R-:W-:Y:S01]  /*13190*/  HMMA.16816.F32.BF16 R4, R196, R200.reuse, R4 ;  /* 0x000000c8c404723c */ /* 0x088fe20000041804 */
[----:B------:R-:W3:Y:S07]  /*131a0*/  LDSM.16.M88.4 R192, [R219+0x1000] ;  /* 0x00100000dbc0783b */ /* 0x000eee0000000200 */
        /* <DEDUP_REMOVED lines=8> */
[-C--:B--2---:R-:W-:Y:S08]  /*13230*/  HMMA.16816.F32.BF16 R4, R204, R208.reuse, R4 ;  /* 0x000000d0cc04723c */ /* 0x084ff00000041804 */
[C---:B----4-:R-:W-:Y:S08]  /*13240*/  HMMA.16816.F32.BF16 R8, R140.reuse, R208, R8 ;  /* 0x000000d08c08723c */ /* 0x050ff00000041808 */
[-C--:B------:R-:W-:Y:S08]  /*13250*/  HMMA.16816.F32.BF16 R12, R140, R210.reuse, R12 ;  /* 0x000000d28c0c723c */ /* 0x080ff0000004180c */
[C---:B------:R-:W-:Y:S08]  /*13260*/  HMMA.16816.F32.BF16 R16, R204.reuse, R210, R16 ;  /* 0x000000d2cc10723c */ /* 0x040ff00000041810 */
[-C--:B-----5:R-:W-:Y:S08]  /*13270*/  HMMA.16816.F32.BF16 R20, R204, R184.reuse, R20 ;  /* 0x000000b8cc14723c */ /* 0x0a0ff00000041814 */
[C---:B------:R-:W-:Y:S08]  /*13280*/  HMMA.16816.F32.BF16 R24, R140.reuse, R184, R24 ;  /* 0x000000b88c18723c */ /* 0x040ff00000041818 */
[-C--:B------:R-:W-:Y:S08]  /*13290*/  HMMA.16816.F32.BF16 R28, R140, R186.reuse, R28 ;  /* 0x000000ba8c1c723c */ /* 0x080ff0000004181c */
[----:B------:R-:W-:Y:S08]  /*132a0*/  HMMA.16816.F32.BF16 R32, R204, R186, R32 ;  /* 0x000000bacc20723c */ /* 0x000ff00000041820 */
[-C--:B---3--:R-:W-:Y:S08]  /*132b0*/  HMMA.16816.F32.BF16 R4, R188, R192.reuse, R4 ;  /* 0x000000c0bc04723c */ /* 0x088ff00000041804 */
        /* <DEDUP_REMOVED lines=21> */
[----:B------:R4:W1:Y:S10]  /*13410*/  MUFU.TANH R180, R7 ;  /* 0x0000000700b47308 */ /* 0x0008740000002400 */
[----:B------:R-:W1:Y:S10]  /*13420*/  MUFU.TANH R187, R14 ;  /* 0x0000000e00bb7308 */ /* 0x000e740000002400 */
[----:B------:R-:W1:Y:S01]  /*13430*/  MUFU.TANH R186, R15 ;  /* 0x0000000f00ba7308 */ /* 0x000e620000002400 */
[----:B----4-:R-:W4:Y:S01]  /*13440*/  LDSM.16.M88.4 R4, [R219+0x1800] ;  /* 0x00180000db04783b */ /* 0x010f220000000200 */
[----:B------:R-:W-:Y:S08]  /*13450*/  DEPBAR.LE SB0, 0x0 ;  /* 0x000080000000791a */ /* 0x000ff00000000000 */
[----:B------:R5:W1:Y:S01]  /*13460*/  MUFU.TANH R133, R16 ;  /* 0x0000001000857308 */ /* 0x000a620000002400 */
[----:B------:R-:W-:Y:S09]  /*13470*/  BAR.SYNC.DEFER_BLOCKING 0x0 ;  /* 0x0000000000007b1d */ /* 0x000ff20000010000 */
[----:B------:R1:W1:Y:S10]  /*13480*/  MUFU.TANH R135, R18 ;  /* 0x0000001200877308 */ /* 0x0002740000002400 */
[----:B------:R1:W1:Y:S01]  /*13490*/  MUFU.TANH R136, R19 ;  /* 0x0000001300887308 */ /* 0x0002620000002400 */
[----:B-----5:R-:W-:Y:S09]  /*134a0*/  FMUL.FTZ R16, R17, c[0x0][0x2ec] ;  /* 0x0000bb0011107a20 */ /* 0x020ff20000410000 */
        /* <DEDUP_REMOVED lines=12> */
[----:B------:R5:W2:Y:S01]  /*13570*/  MUFU.TANH R134, R22 ;  /* 0x0000001600867308 */ /* 0x000aa20000002400 */
[----:B------:R-:W-:Y:S02]  /*13580*/  FMUL.FTZ R25, R25, c[0x0][0x2ec] ;  /* 0x0000bb0019197a20 */ /* 0x000fe40000410000 */
[----:B------:R-:W-:Y:S02]  /*13590*/  FMUL.FTZ R26, R26, c[0x0][0x2ec] ;  /* 0x0000bb001a1a7a20 */ /* 0x000fe40000410000 */
[----:B------:R-:W-:Y:S02]  /*135a0*/  FMUL.FTZ R27, R27, c[0x0][0x2ec] ;  /* 0x0000bb001b1b7a20 */ /* 0x000fe40000410000 */
[----:B------:R-:W-:Y:S03]  /*135b0*/  FMUL.FTZ R23, R23, c[0x0][0x2ec] ;  /* 0x0000bb0017177a20 */ /* 0x000fe60000410000 */
[----:B------:R2:W2:Y:S03]  /*135c0*/  MUFU.TANH R140, R24 ;  /* 0x00000018008c7308 */ /* 0x0004a60000002400 */
[----:B------:R-:W-:Y:S02]  /*135d0*/  FMUL.FTZ R14, R32, c[0x0][0x2ec] ;  /* 0x0000bb00200e7a20 */ /* 0x000fe40000410000 */
[----:B-1----:R-:W-:Y:S02]  /*135e0*/  FMUL.FTZ R18, R33, c[0x0][0x2ec] ;  /* 0x0000bb0021127a20 */ /* 0x002fe40000410000 */
[----:B------:R-:W-:Y:S03]  /*135f0*/  FMUL.FTZ R19, R35, c[0x0][0x2ec] ;  /* 0x0000bb0023137a20 */ /* 0x000fe60000410000 */
[----:B------:R1:W1:Y:S01]  /*13600*/  MUFU.TANH R137, R25 ;  /* 0x0000001900897308 */ /* 0x0002620000002400 */
[----:B-----5:R-:W-:Y:S09]  /*13610*/  FMUL.FTZ R22, R34, c[0x0][0x2ec] ;  /* 0x0000bb0022167a20 */ /* 0x020ff20000410000 */
[----:B------:R5:W3:Y:S01]  /*13620*/  MUFU.TANH R176, R26 ;  /* 0x0000001a00b07308 */ /* 0x000ae20000002400 */
[----:B--2---:R-:W-:Y:S09]  /*13630*/  FMUL.FTZ R24, R29, c[0x0][0x2ec] ;  /* 0x0000bb001d187a20 */ /* 0x004ff20000410000 */
[----:B------:R2:W2:Y:S01]  /*13640*/  MUFU.TANH R177, R27 ;  /* 0x0000001b00b17308 */ /* 0x0004a20000002400 */
[----:B-1----:R-:W-:Y:S09]  /*13650*/  FMUL.FTZ R25, R28, c[0x0][0x2ec] ;  /* 0x0000bb001c197a20 */ /* 0x002ff20000410000 */
[----:B------:R1:W1:Y:S01]  /*13660*/  MUFU.TANH R183, R12 ;  /* 0x0000000c00b77308 */ /* 0x0002620000002400 */
[----:B-----5:R-:W-:Y:S09]  /*13670*/  FMUL.FTZ R26, R31, c[0x0][0x2ec] ;  /* 0x0000bb001f1a7a20 */ /* 0x020ff20000410000 */
[----:B------:R1:W1:Y:S01]  /*13680*/  MUFU.TANH R181, R13 ;  /* 0x0000000d00b57308 */ /* 0x0002620000002400 */
[----:B--2---:R-:W-:Y:S09]  /*13690*/  FMUL.FTZ R27, R30, c[0x0][0x2ec] ;  /* 0x0000bb001e1b7a20 */ /* 0x004ff20000410000 */
[----:B------:R-:W2:Y:S10]  /*136a0*/  MUFU.TANH R16, R16 ;  /* 0x0000001000107308 */ /* 0x000eb40000002400 */
        /* <DEDUP_REMOVED lines=12> */
.L_x_2160:
[----:B------:R-:W2:Y:S01]  /*13770*/  S2R R2, SR_TID.X ;  /* 0x0000000000027919 */ /* 0x000ea20000002100 */
[----:B------:R-:W-:Y:S01]  /*13780*/  MOV R0, UR7 ;  /* 0x0000000700007c02 */ /* 0x000fe20008000f00 */
[----:B------:R-:W-:Y:S02]  /*13790*/  UISETP.GT.AND UP0, UPT, UR7, UR8, UPT ;  /* 0x000000080700728c */ /* 0x000fe4000bf04270 */
[----:B------:R-:W-:Y:S01]  /*137a0*/  UMOV UR21, UR7 ;  /* 0x0000000700157c82 */ /* 0x000fe20008000000 */
[----:B--2---:R-:W-:Y:S04]  /*137b0*/  SHF.L.U32 R2, R2, 0x1, RZ ;  /* 0x0000000102027819 */ /* 0x004fe800000006ff */
[----:B------:R-:W-:Y:S04]  /*137c0*/  LOP3.LUT R2, R2, 0x6, RZ, 0xc0, !PT ;  /* 0x0000000602027812 */ /* 0x000fe800078ec0ff */
[----:B------:R-:W-:Y:S04]  /*137d0*/  LEA R0, R0, R2, 0x5 ;  /* 0x0000000200007211 */ /* 0x000fe800078e28ff */
[C---:B------:R-:W-:Y:S02]  /*137e0*/  ISETP.GE.AND P6, PT, R0.reuse, R231, PT ;  /* 0x000000e70000720c */ /* 0x040fe40003fc6270 */
[C---:B-1----:R-:W-:Y:S02]  /*137f0*/  IADD3 R7, R0.reuse, 0x1, RZ ;  /* 0x0000000100077810 */ /* 0x042fe40007ffe0ff */
[C---:B------:R-:W-:Y:S02]  /*13800*/  ISETP.GE.AND P2, PT, R0.reuse, R230, PT ;  /* 0x000000e60000720c */ /* 0x040fe40003f46270 */
[C---:B------:R-:W-:Y:S02]  /*13810*/  IADD3 R6, R0.reuse, 0x8, RZ ;  /* 0x0000000800067810 */ /* 0x040fe40007ffe0ff */
[C---:B------:R-:W-:Y:S02]  /*13820*/  ISETP.GE.OR P6, PT, R0.reuse, R235, !P6 ;  /* 0x000000eb0000720c */ /* 0x040fe400077c6670 */
[C---:B------:R-:W-:Y:S02]  /*13830*/  ISETP.GE.AND P1, PT, R7.reuse, R231, PT ;  /* 0x000000e70700720c */ /* 0x040fe40003f26270 */
[C---:B------:R-:W-:Y:S02]  /*13840*/  IADD3 R5, R0.reuse, 0x9, RZ ;  /* 0x0000000900057810 */ /* 0x040fe40007ffe0ff */
[C---:B------:R-:W-:Y:S02]  /*13850*/  IADD3 R4, R0.reuse, 0x10, RZ ;  /* 0x0000001000047810 */ /* 0x040fe40007ffe0ff */
[----:B------:R-:W-:Y:S02]  /*13860*/  ISETP.GE.OR P2, PT, R0, R234, !P2 ;  /* 0x000000ea0000720c */ /* 0x000fe40005746670 */
[----:B------:R-:W-:Y:S02]  /*13870*/  FSEL R10, R142, -INF , !P6 ;  /* 0xff8000008e0a7808 */ /* 0x000fe40007000000 */
[----:B------:R-:W-:Y:S02]  /*13880*/  ISETP.GE.OR P1, PT, R7, R235, !P1 ;  /* 0x000000eb0700720c */ /* 0x000fe40004f26670 */
[-C--:B------:R-:W-:Y:S02]  /*13890*/  ISETP.GE.AND P6, PT, R6, R231.reuse, PT ;  /* 0x000000e70600720c */ /* 0x080fe40003fc6270 */
[----:B------:R-:W-:Y:S02]  /*138a0*/  FSEL R12, R141, -INF , !P2 ;  /* 0xff8000008d0c7808 */ /* 0x000fe40005000000 */
[-C--:B------:R-:W-:Y:S02]  /*138b0*/  ISETP.GE.AND P2, PT, R5, R231.reuse, PT ;  /* 0x000000e70500720c */ /* 0x080fe40003f46270 */
[----:B------:R-:W-:Y:S02]  /*138c0*/  FSEL R11, R143, -INF , !P1 ;  /* 0xff8000008f0b7808 */ /* 0x000fe40004800000 */
[----:B------:R-:W-:Y:S02]  /*138d0*/  ISETP.GE.AND P1, PT, R4, R231, PT ;  /* 0x000000e70400720c */ /* 0x000fe40003f26270 */
[----:B------:R-:W-:Y:S02]  /*138e0*/  FMNMX.FTZ R13, R10, R3, !PT ;  /* 0x000000030a0d7209 */ /* 0x000fe40007810000 */
[-C--:B------:R-:W-:Y:S02]  /*138f0*/  ISETP.GE.OR P6, PT, R6, R235.reuse, !P6 ;  /* 0x000000eb0600720c */ /* 0x080fe400077c6670 */
[C---:B------:R-:W-:Y:S02]  /*13900*/  IADD3 R2, R0.reuse, 0x11, RZ ;  /* 0x0000001100027810 */ /* 0x040fe40007ffe0ff */
[----:B------:R-:W-:Y:S02]  /*13910*/  IADD3 R9, R0, 0x18, RZ ;  /* 0x0000001800097810 */ /* 0x000fe40007ffe0ff */
[-C--:B------:R-:W-:Y:S02]  /*13920*/  ISETP.GE.OR P2, PT, R5, R235.reuse, !P2 ;  /* 0x000000eb0500720c */ /* 0x080fe40005746670 */
[----:B------:R-:W-:Y:S02]  /*13930*/  ISETP.GE.OR P1, PT, R4, R235, !P1 ;  /* 0x000000eb0400720c */ /* 0x000fe40004f26670 */
[----:B------:R-:W-:Y:S02]  /*13940*/  FSEL R17, R133, -INF , !P6 ;  /* 0xff80000085117808 */ /* 0x000fe40007000000 */
[----:B------:R-:W-:Y:S02]  /*13950*/  FMNMX.FTZ R13, R11, R13, !PT ;  /* 0x0000000d0b0d7209 */ /* 0x000fe40007810000 */
[-C--:B------:R-:W-:Y:S02]  /*13960*/  ISETP.GE.AND P6, PT, R2, R231.reuse, PT ;  /* 0x000000e70200720c */ /* 0x080fe40003fc6270 */
[----:B------:R-:W-:Y:S02]  /*13970*/  FSEL R189, R20, -INF , !P1 ;  /* 0xff80000014bd7808 */ /* 0x000fe40004800000 */
[----:B------:R-:W-:Y:S02]  /*13980*/  ISETP.GE.AND P1, PT, R9, R231, PT ;  /* 0x000000e70900720c */ /* 0x000fe40003f26270 */
[----:B------:R-:W-:Y:S02]  /*13990*/  FSEL R16, R16, -INF , !P2 ;  /* 0xff80000010107808 */ /* 0x000fe40005000000 */
[----:B------:R-:W-:Y:S02]  /*139a0*/  ISETP.GE.AND P2, PT, R7, R230, PT ;  /* 0x000000e60700720c */ /* 0x000fe40003f46270 */
[----:B------:R-:W-:Y:S02]  /*139b0*/  FMNMX.FTZ R13, R17, R13, !PT ;  /* 0x0000000d110d7209 */ /* 0x000fe40007810000 */
[-C--:B------:R-:W-:Y:S02]  /*139c0*/  ISETP.GE.OR P6, PT, R2, R235.reuse, !P6 ;  /* 0x000000eb0200720c */ /* 0x080fe400077c6670 */
[----:B------:R-:W-:Y:S02]  /*139d0*/  IADD3 R8, R0, 0x19, RZ ;  /* 0x0000001900087810 */ /* 0x000fe40007ffe0ff */
[----:B------:R-:W-:Y:S02]  /*139e0*/  ISETP.GE.OR P1, PT, R9, R235, !P1 ;  /* 0x000000eb0900720c */ /* 0x000fe40004f26670 */
[----:B------:R-:W-:Y:S02]  /*139f0*/  FMNMX.FTZ R13, R16, R13, !PT ;  /* 0x0000000d100d7209 */ /* 0x000fe40007810000 */
[----:B------:R-:W-:Y:S02]  /*13a00*/  ISETP.GE.OR P2, PT, R7, R234, !P2 ;  /* 0x000000ea0700720c */ /* 0x000fe40005746670 */
[----:B------:R-:W-:Y:S02]  /*13a10*/  FSEL R190, R15, -INF , !P6 ;  /* 0xff8000000fbe7808 */ /* 0x000fe40007000000 */
[-C--:B------:R-:W-:Y:S02]  /*13a20*/  ISETP.GE.AND P6, PT, R6, R230.reuse, PT ;  /* 0x000000e60600720c */ /* 0x080fe40003fc6270 */
[----:B------:R-:W-:Y:S02]  /*13a30*/  FSEL R195, R14, -INF , !P1 ;  /* 0xff8000000ec37808 */ /* 0x000fe40004800000 */
[----:B------:R-:W-:Y:S02]  /*13a40*/  FMNMX.FTZ R14, R189, R13, !PT ;  /* 0x0000000dbd0e7209 */ /* 0x000fe40007810000 */
[----:B------:R-:W-:Y:S02]  /*13a50*/  FSEL R15, R180, -INF , !P2 ;  /* 0xff800000b40f7808 */ /* 0x000fe40005000000 */
[----:B------:R-:W-:Y:S02]  /*13a60*/  ISETP.GE.AND P2, PT, R8, R231, PT ;  /* 0x000000e70800720c */ /* 0x000fe40003f46270 */
[----:B------:R-:W-:Y:S02]  /*13a70*/  ISETP.GE.AND P1, PT, R5, R230, PT ;  /* 0x000000e60500720c */ /* 0x000fe40003f26270 */
[----:B------:R-:W-:Y:S02]  /*13a80*/  ISETP.GE.OR P6, PT, R6, R234, !P6 ;  /* 0x000000ea0600720c */ /* 0x000fe400077c6670 */
[----:B------:R-:W-:Y:S02]  /*13a90*/  FMNMX.FTZ R13, R12, R132, !PT ;  /* 0x000000840c0d7209 */ /* 0x000fe40007810000 */
        /* <DEDUP_REMOVED lines=11> */
[----:B------:R-:W-:Y:S02]  /*13b50*/  ISETP.GE.AND P2, PT, R2, R230, PT ;  /* 0x000000e60200720c */ /* 0x000fe40003f46270 */
[----:B------:R-:W-:Y:S02]  /*13b60*/  FMNMX.FTZ R136, R194, R14, !PT ;  /* 0x0000000ec2887209 */ /* 0x000fe40007810000 */
[----:B------:R-:W-:Y:S02]  /*13b70*/  FSEL R191, R134, -INF , !P6 ;  /* 0xff80000086bf7808 */ /* 0x000fe40007000000 */
[----:B------:R-:W-:Y:S01]  /*13b80*/  ISETP.GE.AND P1, PT, R9, R230, PT ;  /* 0x000000e60900720c */ /* 0x000fe20003f26270 */
[----:B------:R-:W1:Y:S01]  /*13b90*/  SHFL.BFLY PT, R14, R136, 0x2, 0x1f ;  /* 0x0c401f00880e7f89 */ /* 0x000e6200000e0000 */
[----:B------:R-:W-:Y:S02]  /*13ba0*/  ISETP.GE.OR P2, PT, R2, R234, !P2 ;  /* 0x000000ea0200720c */ /* 0x000fe40005746670 */
[----:B------:R-:W-:Y:S02]  /*13bb0*/  FMNMX.FTZ R13, R21, R13, !PT ;  /* 0x0000000d150d7209 */ /* 0x000fe40007810000 */
[----:B------:R-:W-:Y:S02]  /*13bc0*/  FSEL R192, R23, -INF , !P2 ;  /* 0xff80000017c07808 */ /* 0x000fe40005000000 */
[----:B------:R-:W-:Y:S02]  /*13bd0*/  FMNMX.FTZ R13, R191, R13, !PT ;  /* 0x0000000dbf0d7209 */ /* 0x000fe40007810000 */
[C---:B------:R-:W-:Y:S02]  /*13be0*/  ISETP.GE.AND P3, PT, R0.reuse, R229, PT ;  /* 0x000000e50000720c */ /* 0x040fe40003f66270 */
[----:B------:R-:W-:Y:S02]  /*13bf0*/  ISETP.GE.AND P0, PT, R0, R228, PT ;  /* 0x000000e40000720c */ /* 0x000fe40003f06270 */
[----:B------:R-:W-:Y:S02]  /*13c00*/  ISETP.GE.OR P1, PT, R9, R234, !P1 ;  /* 0x000000ea0900720c */ /* 0x000fe40004f26670 */
[----:B------:R-:W-:Y:S02]  /*13c10*/  ISETP.GE.AND P6, PT, R8, R230, PT ;  /* 0x000000e60800720c */ /* 0x000fe40003fc6270 */
[C---:B------:R-:W-:Y:S02]  /*13c20*/  ISETP.GE.OR P3, PT, R0.reuse, R233, !P3 ;  /* 0x000000e90000720c */ /* 0x040fe40005f66670 */
[----:B------:R-:W-:Y:S02]  /*13c30*/  ISETP.GE.OR P0, PT, R0, R232, !P0 ;  /* 0x000000e80000720c */ /* 0x000fe40004706670 */
[----:B------:R-:W-:Y:S02]  /*13c40*/  FMNMX.FTZ R0, R192, R13, !PT ;  /* 0x0000000dc0007209 */ /* 0x000fe40007810000 */
[----:B------:R-:W-:Y:S02]  /*13c50*/  FSEL R197, R22, -INF , !P1 ;  /* 0xff80000016c57808 */ /* 0x000fe40004800000 */
[----:B------:R-:W-:Y:S02]  /*13c60*/  ISETP.GE.OR P6, PT, R8, R234, !P6 ;  /* 0x000000ea0800720c */ /* 0x000fe400077c6670 */
[----:B------:R-:W-:Y:S02]  /*13c70*/  FMNMX.FTZ R0, R197, R0, !PT ;  /* 0x00000000c5007209 */ /* 0x000fe40007810000 */
[----:B------:R-:W-:Y:S02]  /*13c80*/  FSEL R196, R19, -INF , !P6 ;  /* 0xff80000013c47808 */ /* 0x000fe40007000000 */
[----:B------:R-:W-:Y:S02]  /*13c90*/  FSEL R13, R185, -INF , !P3 ;  /* 0xff800000b90d7808 */ /* 0x000fe40005800000 */
[C---:B------:R-:W-:Y:S02]  /*13ca0*/  ISETP.GE.AND P3, PT, R6.reuse, R228, PT ;  /* 0x000000e40600720c */ /* 0x040fe40003f66270 */
[-C--:B------:R-:W-:Y:S02]  /*13cb0*/  ISETP.GE.AND P6, PT, R6, R229.reuse, PT ;  /* 0x000000e50600720c */ /* 0x080fe40003fc6270 */
[----:B------:R-:W-:Y:S02]  /*13cc0*/  FMNMX.FTZ R135, R196, R0, !PT ;  /* 0x00000000c4877209 */ /* 0x000fe40007810000 */
[C---:B------:R-:W-:Y:S02]  /*13cd0*/  ISETP.GE.AND P1, PT, R7.reuse, R229, PT ;  /* 0x000000e50700720c */ /* 0x040fe40003f26270 */
[C---:B------:R-:W-:Y:S02]  /*13ce0*/  ISETP.GE.OR P3, PT, R6.reuse, R232, !P3 ;  /* 0x000000e80600720c */ /* 0x040fe40005f66670 */
[-C--:B------:R-:W-:Y:S02]  /*13cf0*/  ISETP.GE.OR P6, PT, R6, R233.reuse, !P6 ;  /* 0x000000e90600720c */ /* 0x080fe400077c6670 */
[----:B------:R-:W2:Y:S01]  /*13d00*/  SHFL.BFLY PT, R6, R135, 0x2, 0x1f ;  /* 0x0c401f0087067f89 */ /* 0x000ea200000e0000 */
[C---:B------:R-:W-:Y:S02]  /*13d10*/  ISETP.GE.OR P1, PT, R7.reuse, R233, !P1 ;  /* 0x000000e90700720c */ /* 0x040fe40004f26670 */
[C---:B------:R-:W-:Y:S02]  /*13d20*/  ISETP.GE.AND P2, PT, R7.reuse, R228, PT ;  /* 0x000000e40700720c */ /* 0x040fe40003f46270 */
[----:B-1----:R-:W-:Y:S02]  /*13d30*/  FMNMX.FTZ R136, R136, R14, !PT ;  /* 0x0000000e88887209 */ /* 0x002fe40007810000 */
[----:B------:R-:W-:Y:S02]  /*13d40*/  FSEL R14, R184, -INF , !P1 ;  /* 0xff800000b80e7808 */ /* 0x000fe40004800000 */
[-C--:B------:R-:W-:Y:S01]  /*13d50*/  ISETP.GE.AND P1, PT, R4, R229.reuse, PT ;  /* 0x000000e50400720c */ /* 0x080fe20003f26270 */
[----:B------:R-:W-:Y:S01]  /*13d60*/  SHFL.BFLY PT, R22, R136, 0x1, 0x1f ;  /* 0x0c201f0088167f89 */ /* 0x000fe200000e0000 */
[----:B------:R-:W-:Y:S02]  /*13d70*/  ISETP.GE.OR P2, PT, R7, R232, !P2 ;  /* 0x000000e80700720c */ /* 0x000fe40005746670 */
[----:B------:R-:W-:Y:S02]  /*13d80*/  FSEL R7, R182, -INF , !P0 ;  /* 0xff800000b6077808 */ /* 0x000fe40004000000 */
[----:B------:R-:W-:Y:S02]  /*13d90*/  ISETP.GE.AND P0, PT, R5, R229, PT ;  /* 0x000000e50500720c */ /* 0x000fe40003f06270 */
[----:B------:R-:W-:Y:S02]  /*13da0*/  FMNMX.FTZ R0, R13, R138, !PT ;  /* 0x0000008a0d007209 */ /* 0x000fe40007810000 */
[-C--:B------:R-:W-:Y:S02]  /*13db0*/  ISETP.GE.OR P0, PT, R5, R233.reuse, !P0 ;  /* 0x000000e90500720c */ /* 0x080fe40004706670 */
[----:B------:R-:W-:Y:S02]  /*13dc0*/  FSEL R19, R183, -INF , !P6 ;  /* 0xff800000b7137808 */ /* 0x000fe40007000000 */
[----:B------:R-:W-:Y:S02]  /*13dd0*/  ISETP.GE.OR P1, PT, R4, R233, !P1 ;  /* 0x000000e90400720c */ /* 0x000fe40004f26670 */
[----:B------:R-:W-:Y:S02]  /*13de0*/  FMNMX.FTZ R0, R14, R0, !PT ;  /* 0x000000000e007209 */ /* 0x000fe40007810000 */
[----:B------:R-:W-:Y:S02]  /*13df0*/  FSEL R18, R181, -INF , !P0 ;  /* 0xff800000b5127808 */ /* 0x000fe40004000000 */
[----:B------:R-:W-:Y:S02]  /*13e00*/  FSEL R198, R140, -INF , !P1 ;  /* 0xff8000008cc67808 */ /* 0x000fe40004800000 */
[-C--:B------:R-:W-:Y:S02]  /*13e10*/  ISETP.GE.AND P1, PT, R9, R229.reuse, PT ;  /* 0x000000e50900720c */ /* 0x080fe40003f26270 */
[----:B------:R-:W-:Y:S02]  /*13e20*/  FMNMX.FTZ R0, R19, R0, !PT ;  /* 0x0000000013007209 */ /* 0x000fe40007810000 */
[C---:B------:R-:W-:Y:S02]  /*13e30*/  ISETP.GE.AND P6, PT, R2.reuse, R229, PT ;  /* 0x000000e50200720c */ /* 0x040fe40003fc6270 */
[-C--:B------:R-:W-:Y:S02]  /*13e40*/  ISETP.GE.OR P1, PT, R9, R233.reuse, !P1 ;  /* 0x000000e90900720c */ /* 0x080fe40004f26670 */
[----:B------:R-:W-:Y:S02]  /*13e50*/  ISETP.GE.OR P6, PT, R2, R233, !P6 ;  /* 0x000000e90200720c */ /* 0x000fe400077c6670 */
[----:B------:R-:W-:Y:S02]  /*13e60*/  FMNMX.FTZ R0, R18, R0, !PT ;  /* 0x0000000012007209 */ /* 0x000fe40007810000 */
[----:B------:R-:W-:Y:S02]  /*13e70*/  FSEL R210, R25, -INF , !P1 ;  /* 0xff80000019d27808 */ /* 0x000fe40004800000 */
[----:B------:R-:W-:Y:S02]  /*13e80*/  FSEL R199, R137, -INF , !P6 ;  /* 0xff80000089c77808 */ /* 0x000fe40007000000 */
[----:B------:R-:W-:Y:S02]  /*13e90*/  ISETP.GE.AND P1, PT, R8, R229, PT ;  /* 0x000000e50800720c */ /* 0x000fe40003f26270 */
[----:B------:R-:W-:Y:S02]  /*13ea0*/  FMNMX.FTZ R0, R198, R0, !PT ;  /* 0x00000000c6007209 */ /* 0x000fe40007810000 */
[----:B--2---:R-:W-:Y:S02]  /*13eb0*/  FMNMX.FTZ R135, R135, R6, !PT ;  /* 0x0000000687877209 */ /* 0x004fe40007810000 */
[----:B------:R-:W-:Y:S02]  /*13ec0*/  FSEL R6, R193, -INF , !P2 ;  /* 0xff800000c1067808 */ /* 0x000fe40005000000 */
[----:B------:R-:W-:Y:S01]  /*13ed0*/  ISETP.GE.AND P2, PT, R2, R228, PT ;  /* 0x000000e40200720c */ /* 0x000fe20003f46270 */
[----:B------:R-:W-:Y:S01]  /*13ee0*/  SHFL.BFLY PT, R23, R135, 0x1, 0x1f ;  /* 0x0c201f0087177f89 */ /* 0x000fe200000e0000 */
        /* <DEDUP_REMOVED lines=12> */
[----:B------:R-:W-:Y:S02]  /*13fb0*/  ISETP.GE.OR P0, PT, R5, R232, !P0 ;  /* 0x000000e80500720c */ /* 0x000fe40004706670 */
[----:B------:R-:W-:Y:S02]  /*13fc0*/  FMNMX.FTZ R0, R4, R2, !PT ;  /* 0x0000000204007209 */ /* 0x000fe40007810000 */
[----:B------:R-:W1:Y:S01]  /*13fd0*/  SHFL.BFLY PT, R2, R134, 0x2, 0x1f ;  /* 0x0c401f0086027f89 */ /* 0x000e6200000e0000 */
[----:B------:R-:W-:Y:S02]  /*13fe0*/  FSEL R5, R186, -INF , !P0 ;  /* 0xff800000ba057808 */ /* 0x000fe40004000000 */
[----:B------:R-:W-:Y:S02]  /*13ff0*/  FSEL R211, R176, -INF , !P6 ;  /* 0xff800000b0d37808 */ /* 0x000fe40007000000 */
[----:B------:R-:W-:Y:S02]  /*14000*/  ISETP.GE.AND P1, PT, R9, R228, PT ;  /* 0x000000e40900720c */ /* 0x000fe40003f26270 */
[----:B------:R-:W-:Y:S01]  /*14010*/  FMNMX.FTZ R0, R5, R0, !PT ;  /* 0x0000000005007209 */ /* 0x000fe20007810000 */
[----:B------:R-:W-:Y:S01]  /*14020*/  LDSM.16.MT88.4 R184, [R215+0xa000] ;  /* 0x00a00000d7b8783b */ /* 0x000fe20000004200 */
[----:B------:R-:W-:Y:S02]  /*14030*/  FSEL R236, R177, -INF , !P2 ;  /* 0xff800000b1ec7808 */ /* 0x000fe40005000000 */
[----:B------:R-:W-:Y:S02]  /*14040*/  FMNMX.FTZ R0, R211, R0, !PT ;  /* 0x00000000d3007209 */ /* 0x000fe40007810000 */
[----:B------:R-:W-:Y:S02]  /*14050*/  ISETP.GE.OR P1, PT, R9, R232, !P1 ;  /* 0x000000e80900720c */ /* 0x000fe40004f26670 */
[----:B------:R-:W-:Y:S02]  /*14060*/  ISETP.GE.AND P0, PT, R8, R228, PT ;  /* 0x000000e40800720c */ /* 0x000fe40003f06270 */
[----:B------:R-:W-:Y:S02]  /*14070*/  FSEL R237, R27, -INF , !P1 ;  /* 0xff8000001bed7808 */ /* 0x000fe40004800000 */
[----:B------:R-:W-:Y:S02]  /*14080*/  FMNMX.FTZ R0, R236, R0, !PT ;  /* 0x00000000ec007209 */ /* 0x000fe40007810000 */
[----:B------:R-:W-:Y:S02]  /*14090*/  ISETP.GE.OR P0, PT, R8, R232, !P0 ;  /* 0x000000e80800720c */ /* 0x000fe40004706670 */
[----:B------:R-:W-:Y:S02]  /*140a0*/  FMNMX.FTZ R0, R237, R0, !PT ;  /* 0x00000000ed007209 */ /* 0x000fe40007810000 */
[----:B------:R-:W-:Y:S02]  /*140b0*/  FSEL R140, R26, -INF , !P0 ;  /* 0xff8000001a8c7808 */ /* 0x000fe40004000000 */
[----:B-1----:R-:W-:Y:S02]  /*140c0*/  FMNMX.FTZ R134, R134, R2, !PT ;  /* 0x0000000286867209 */ /* 0x002fe40007810000 */
[----:B------:R-:W-:Y:S02]  /*140d0*/  FMNMX.FTZ R0, R140, R0, !PT ;  /* 0x000000008c007209 */ /* 0x000fe40007810000 */
[----:B------:R-:W-:Y:S01]  /*140e0*/  FMNMX.FTZ R136, R136, R22, !PT ;  /* 0x0000001688887209 */ /* 0x000fe20007810000 */
[----:B------:R-:W1:Y:S01]  /*140f0*/  SHFL.BFLY PT, R8, R134, 0x1, 0x1f ;  /* 0x0c201f0086087f89 */ /* 0x000e6200000e0000 */
[----:B------:R-:W-:Y:S02]  /*14100*/  FMNMX.FTZ R135, R135, R23, !PT ;  /* 0x0000001787877209 */ /* 0x000fe40007810000 */
[C---:B------:R-:W-:Y:S01]  /*14110*/  FSETP.NEU.FTZ.AND P3, PT, R136.reuse, -INF , PT ;  /* 0xff8000008800780b */ /* 0x040fe20003f7d000 */
[----:B------:R-:W-:Y:S01]  /*14120*/  FMUL.FTZ R141, R136, c[0x0][0x23c] ;  /* 0x00008f00888d7a20 */ /* 0x000fe20000410000 */
[C---:B------:R-:W-:Y:S01]  /*14130*/  FSETP.NEU.FTZ.AND P2, PT, R135.reuse, -INF , PT ;  /* 0xff8000008700780b */ /* 0x040fe20003f5d000 */
[----:B------:R-:W-:Y:S02]  /*14140*/  FMUL.FTZ R142, R135, c[0x0][0x23c] ;  /* 0x00008f00878e7a20 */ /* 0x000fe40000410000 */
[----:B------:R-:W2:Y:S01]  /*14150*/  SHFL.BFLY PT, R2, R0, 0x2, 0x1f ;  /* 0x0c401f0000027f89 */ /* 0x000ea200000e0000 */
[----:B------:R-:W-:Y:S02]  /*14160*/  FSEL R141, R141, RZ, P3 ;  /* 0x000000ff8d8d7208 */ /* 0x000fe40001800000 */
[----:B------:R-:W-:Y:S03]  /*14170*/  FSEL R142, R142, RZ, P2 ;  /* 0x000000ff8e8e7208 */ /* 0x000fe60001000000 */
[--C-:B------:R-:W-:Y:S02]  /*14180*/  FFMA.FTZ R10, R10, c[0x0][0x23c], -R141.reuse ;  /* 0x00008f000a0a7a23 */ /* 0x100fe4000001088d */
[--C-:B------:R-:W-:Y:S02]  /*14190*/  FFMA.FTZ R20, R20, c[0x0][0x23c], -R142.reuse ;  /* 0x00008f0014147a23 */ /* 0x100fe4000001088e */
[--C-:B------:R-:W-:Y:S01]  /*141a0*/  FFMA.FTZ R21, R21, c[0x0][0x23c], -R142.reuse ;  /* 0x00008f0015157a23 */ /* 0x100fe2000001088e */
[----:B------:R-:W-:Y:S01]  /*141b0*/  MUFU.EX2 R28, R10 ;  /* 0x0000000a001c7308 */ /* 0x000fe20000000800 */
[--C-:B------:R-:W-:Y:S02]  /*141c0*/  FFMA.FTZ R11, R11, c[0x0][0x23c], -R141.reuse ;  /* 0x00008f000b0b7a23 */ /* 0x100fe4000001088d */
[--C-:B------:R-:W-:Y:S01]  /*141d0*/  FFMA.FTZ R17, R17, c[0x0][0x23c], -R141.reuse ;  /* 0x00008f0011117a23 */ /* 0x100fe2000001088d */
[----:B-1----:R-:W-:Y:S01]  /*141e0*/  FMNMX.FTZ R134, R134, R8, !PT ;  /* 0x0000000886867209 */ /* 0x002fe20007810000 */
[----:B------:R-:W-:Y:S02]  /*141f0*/  FFMA.FTZ R16, R16, c[0x0][0x23c], -R141 ;  /* 0x00008f0010107a23 */ /* 0x000fe4000001088d */
[--C-:B------:R-:W-:Y:S01]  /*14200*/  FFMA.FTZ R12, R12, c[0x0][0x23c], -R142.reuse ;  /* 0x00008f000c0c7a23 */ /* 0x100fe2000001088e */
[C---:B------:R-:W-:Y:S02]  /*14210*/  FSETP.NEU.FTZ.AND P1, PT, R134.reuse, -INF , PT ;  /* 0xff8000008600780b */ /* 0x040fe40003f3d000 */
[----:B------:R-:W-:Y:S01]  /*14220*/  MUFU.EX2 R246, R20 ;  /* 0x0000001400f67308 */ /* 0x000fe20000000800 */
[----:B------:R-:W-:Y:S01]  /*14230*/  FMUL.FTZ R143, R134, c[0x0][0x23c] ;  /* 0x00008f00868f7a20 */ /* 0x000fe20000410000 */
[----:B--2---:R-:W-:Y:S01]  /*14240*/  FMNMX.FTZ R0, R0, R2, !PT ;  /* 0x0000000200007209 */ /* 0x004fe20007810000 */
[----:B------:R-:W-:Y:S03]  /*14250*/  FFMA.FTZ R15, R15, c[0x0][0x23c], -R142 ;  /* 0x00008f000f0f7a23 */ /* 0x000fe6000001088e */
[----:B------:R-:W-:Y:S01]  /*14260*/  FSEL R143, R143, RZ, P1 ;  /* 0x000000ff8f8f7208 */ /* 0x000fe20000800000 */
[----:B------:R-:W1:Y:S03]  /*14270*/  SHFL.BFLY PT, R2, R0, 0x1, 0x1f ;  /* 0x0c201f0000027f89 */ /* 0x000e6600000e0000 */
[----:B------:R2:W3:Y:S01]  /*14280*/  MUFU.EX2 R247, R21 ;  /* 0x0000001500f77308 */ /* 0x0004e20000000800 */
[--C-:B------:R-:W-:Y:S02]  /*14290*/  FFMA.FTZ R13, R13, c[0x0][0x23c], -R143.reuse ;  /* 0x00008f000d0d7a23 */ /* 0x100fe4000001088f */
[--C-:B------:R-:W-:Y:S02]  /*142a0*/  FFMA.FTZ R14, R14, c[0x0][0x23c], -R143.reuse ;  /* 0x00008f000e0e7a23 */ /* 0x100fe4000001088f */
[--C-:B------:R-:W-:Y:S02]  /*142b0*/  FFMA.FTZ R19, R19, c[0x0][0x23c], -R143.reuse ;  /* 0x00008f0013137a23 */ /* 0x100fe4000001088f */
[----:B------:R-:W-:Y:S03]  /*142c0*/  FFMA.FTZ R18, R18, c[0x0][0x23c], -R143 ;  /* 0x00008f0012127a23 */ /* 0x000fe6000001088f */
[----:B------:R-:W-:Y:S10]  /*142d0*/  MUFU.EX2 R252, R11 ;  /* 0x0000000b00fc7308 */ /* 0x000ff40000000800 */
[----:B------:R-:W-:Y:S01]  /*142e0*/  MUFU.EX2 R250, R17 ;  /* 0x0000001100fa7308 */ /* 0x000fe20000000800 */
[----:B-1----:R-:W-:Y:S02]  /*142f0*/  FMNMX.FTZ R137, R0, R2, !PT ;  /* 0x0000000200897209 */ /* 0x002fe40007810000 */
[----:B------:R-:W-:Y:S01]  /*14300*/  FSEL R0, R136, RZ, P3 ;  /* 0x000000ff88007208 */ /* 0x000fe20001800000 */
[----:B--2---:R-:W1:Y:S01]  /*14310*/  LDSM.16.MT88.4 R20, [R213+0xa000] ;  /* 0x00a00000d514783b */ /* 0x004e620000004200 */
[----:B------:R-:W-:Y:S01]  /*14320*/  FSEL R2, R135, RZ, P2 ;  /* 0x000000ff87027208 */ /* 0x000fe20001000000 */
[C---:B------:R-:W-:Y:S01]  /*14330*/  FMUL.FTZ R188, R137.reuse, c[0x0][0x23c] ;  /* 0x00008f0089bc7a20 */ /* 0x040fe20000410000 */
[----:B------:R-:W-:Y:S01]  /*14340*/  FSETP.NEU.FTZ.AND P0, PT, R137, -INF , PT ;  /* 0xff8000008900780b */ /* 0x000fe20003f1d000 */
[----:B------:R-:W-:Y:S02]  /*14350*/  FADD.FTZ R0, -R0, R3 ;  /* 0x0000000300007221 */ /* 0x000fe40000010100 */
[----:B------:R-:W2:Y:S01]  /*14360*/  MUFU.EX2 R251, R16 ;  /* 0x0000001000fb7308 */ /* 0x000ea20000000800 */
[----:B---3--:R-:W-:Y:S01]  /*14370*/  F2FP.BF16.PACK_AB R179, R247, R246 ;  /* 0x000000f6f7b3723e */ /* 0x008fe200000010ff */
[----:B------:R-:W-:Y:S01]  /*14380*/  FMUL.FTZ R0, R0, c[0x0][0x23c] ;  /* 0x00008f0000007a20 */ /* 0x000fe20000410000 */
[----:B------:R-:W-:Y:S05]  /*14390*/  FSEL R188, R188, RZ, P0 ;  /* 0x000000ffbcbc7208 */ /* 0x000fea0000000000 */
[--C-:B------:R-:W-:Y:S02]  /*143a0*/  FFMA.FTZ R7, R7, c[0x0][0x23c], -R188.reuse ;  /* 0x00008f0007077a23 */ /* 0x100fe400000108bc */
[----:B------:R3:W4:Y:S01]  /*143b0*/  MUFU.EX2 R133, R0 ;  /* 0x0000000000857308 */ /* 0x0007220000000800 */
[--C-:B------:R-:W-:Y:S02]  /*143c0*/  FFMA.FTZ R6, R6, c[0x0][0x23c], -R188.reuse ;  /* 0x00008f0006067a23 */ /* 0x100fe400000108bc */
[--C-:B------:R-:W-:Y:S02]  /*143d0*/  FFMA.FTZ R4, R4, c[0x0][0x23c], -R188.reuse ;  /* 0x00008f0004047a23 */ /* 0x100fe400000108bc */
[----:B------:R-:W-:Y:S05]  /*143e0*/  FFMA.FTZ R5, R5, c[0x0][0x23c], -R188 ;  /* 0x00008f0005057a23 */ /* 0x000fea00000108bc */
[----:B------:R-:W-:Y:S01]  /*143f0*/  MUFU.EX2 R238, R7 ;  /* 0x0000000700ee7308 */ /* 0x000fe20000000800 */
[----:B--2---:R-:W-:Y:S09]  /*14400*/  F2FP.BF16.PACK_AB R178, R251, R250 ;  /* 0x000000fafbb2723e */ /* 0x004ff200000010ff */
[----:B------:R-:W2:Y:S01]  /*14410*/  MUFU.EX2 R239, R6 ;  /* 0x0000000600ef7308 */ /* 0x000ea20000000800 */
[----:B---3--:R-:W-:Y:S01]  /*14420*/  FADD.FTZ R0, -R2, R132 ;  /* 0x0000008402007221 */ /* 0x008fe20000010100 */
[----:B------:R-:W-:Y:S01]  /*14430*/  FSEL R2, R134, RZ, P1 ;  /* 0x000000ff86027208 */ /* 0x000fe20000800000 */
[C---:B----4-:R-:W-:Y:S02]  /*14440*/  FMUL.FTZ R16, R133.reuse, R156 ;  /* 0x0000009c85107220 */ /* 0x050fe40000410000 */
[----:B------:R-:W-:Y:S05]  /*14450*/  FMUL.FTZ R0, R0, c[0x0][0x23c] ;  /* 0x00008f0000007a20 */ /* 0x000fea0000410000 */
[----:B------:R3:W-:Y:S01]  /*14460*/  MUFU.EX2 R240, R4 ;  /* 0x0000000400f07308 */ /* 0x0007e20000000800 */
[C---:B------:R-:W-:Y:S02]  /*14470*/  FMUL.FTZ R17, R133.reuse, R157 ;  /* 0x0000009d85117220 */ /* 0x040fe40000410000 */
[C---:B------:R-:W-:Y:S02]  /*14480*/  FMUL.FTZ R32, R133.reuse, R172 ;  /* 0x000000ac85207220 */ /* 0x040fe40000410000 */
[C---:B------:R-:W-:Y:S02]  /*14490*/  FMUL.FTZ R33, R133.reuse, R173 ;  /* 0x000000ad85217220 */ /* 0x040fe40000410000 */
[C---:B------:R-:W-:Y:S02]  /*144a0*/  FMUL.FTZ R36, R133.reuse, R36 ;  /* 0x0000002485247220 */ /* 0x040fe40000410000 */
[C---:B------:R-:W-:Y:S01]  /*144b0*/  FMUL.FTZ R37, R133.reuse, R37 ;  /* 0x0000002585257220 */ /* 0x040fe20000410000 */
[----:B------:R4:W5:Y:S01]  /*144c0*/  MUFU.EX2 R132, R0 ;  /* 0x0000000000847308 */ /* 0x0009620000000800 */
[C---:B------:R-:W-:Y:S02]  /*144d0*/  FMUL.FTZ R48, R133.reuse, R48 ;  /* 0x0000003085307220 */ /* 0x040fe40000410000 */
[----:B------:R-:W-:Y:S01]  /*144e0*/  FMUL.FTZ R49, R133, R49 ;  /* 0x0000003185317220 */ /* 0x000fe20000410000 */
[----:B--2---:R-:W-:Y:S01]  /*144f0*/  F2FP.BF16.PACK_AB R181, R239, R238 ;  /* 0x000000eeefb5723e */ /* 0x004fe200000010ff */
[C---:B------:R-:W-:Y:S02]  /*14500*/  FMUL.FTZ R52, R133.reuse, R52 ;  /* 0x0000003485347220 */ /* 0x040fe40000410000 */
        /* <DEDUP_REMOVED lines=8> */
[----:B------:R-:W-:Y:S01]  /*14590*/  MUFU.EX2 R248, R12 ;  /* 0x0000000c00f87308 */ /* 0x000fe20000000800 */
[C---:B------:R-:W-:Y:S02]  /*145a0*/  FMUL.FTZ R81, R133.reuse, R81 ;  /* 0x0000005185517220 */ /* 0x040fe40000410000 */
[----:B------:R-:W-:Y:S02]  /*145b0*/  FMUL.FTZ R84, R133, R84 ;  /* 0x0000005485547220 */ /* 0x000fe40000410000 */
[----:B----4-:R-:W-:Y:S01]  /*145c0*/  FADD.FTZ R0, -R2, R138 ;  /* 0x0000008a02007221 */ /* 0x010fe20000010100 */
[----:B------:R-:W-:Y:S01]  /*145d0*/  FSEL R2, R137, RZ, P0 ;  /* 0x000000ff89027208 */ /* 0x000fe20000000000 */
[----:B-----5:R-:W-:Y:S01]  /*145e0*/  FMUL.FTZ R6, R132, R146 ;  /* 0x0000009284067220 */ /* 0x020fe20000410000 */
[----:B------:R-:W-:Y:S01]  /*145f0*/  MOV R138, R28 ;  /* 0x0000001c008a7202 */ /* 0x000fe20000000f00 */
[----:B------:R-:W-:Y:S01]  /*14600*/  FMUL.FTZ R0, R0, c[0x0][0x23c] ;  /* 0x00008f0000007a20 */ /* 0x000fe20000410000 */
[----:B------:R-:W3:Y:S01]  /*14610*/  MUFU.EX2 R249, R15 ;  /* 0x0000000f00f97308 */ /* 0x000ee20000000800 */
[----:B------:R-:W-:Y:S01]  /*14620*/  FMUL.FTZ R7, R132, R147 ;  /* 0x0000009384077220 */ /* 0x000fe20000410000 */
[----:B------:R-:W-:Y:S01]  /*14630*/  F2FP.BF16.PACK_AB R176, R252, R138 ;  /* 0x0000008afcb0723e */ /* 0x000fe200000010ff */
[C---:B------:R-:W-:Y:S01]  /*14640*/  FMUL.FTZ R34, R132.reuse, R174 ;  /* 0x000000ae84227220 */ /* 0x040fe20000410000 */
[----:B--2---:R-:W-:Y:S01]  /*14650*/  F2FP.BF16.PACK_AB R183, R241, R240 ;  /* 0x000000f0f1b7723e */ /* 0x004fe200000010ff */
[----:B------:R-:W-:Y:S01]  /*14660*/  FMUL.FTZ R5, R133, R145 ;  /* 0x0000009185057220 */ /* 0x000fe20000410000 */
[----:B------:R-:W-:Y:S01]  /*14670*/  PLOP3.LUT P0, PT, PT, PT, UP0, 0x80, 0x0 ;  /* 0x000000000000781c */ /* 0x000fe20003f0f008 */
[----:B------:R-:W2:Y:S01]  /*14680*/  LDSM.16.MT88.4 R144, [R218+0xa000] ;  /* 0x00a00000da90783b */ /* 0x000ea20000004200 */
[C---:B------:R-:W-:Y:S02]  /*14690*/  FMUL.FTZ R35, R132.reuse, R175 ;  /* 0x000000af84237220 */ /* 0x040fe40000410000 */
[----:B------:R4:W5:Y:S01]  /*146a0*/  MUFU.EX2 R3, R0 ;  /* 0x0000000000037308 */ /* 0x0009620000000800 */
[C---:B------:R-:W-:Y:S02]  /*146b0*/  FMUL.FTZ R38, R132.reuse, R38 ;  /* 0x0000002684267220 */ /* 0x040fe40000410000 */
[C---:B------:R-:W-:Y:S02]  /*146c0*/  FMUL.FTZ R39, R132.reuse, R39 ;  /* 0x0000002784277220 */ /* 0x040fe40000410000 */
[----:B------:R-:W-:Y:S01]  /*146d0*/  LDSM.16.MT88.4 R172, [R215+0xa800] ;  /* 0x00a80000d7ac783b */ /* 0x000fe20000004200 */
[C---:B------:R-:W-:Y:S02]  /*146e0*/  FMUL.FTZ R50, R132.reuse, R50 ;  /* 0x0000003284327220 */ /* 0x040fe40000410000 */
[C---:B------:R-:W-:Y:S02]  /*146f0*/  FMUL.FTZ R51, R132.reuse, R51 ;  /* 0x0000003384337220 */ /* 0x040fe40000410000 */
[----:B------:R2:W-:Y:S01]  /*14700*/  MUFU.EX2 R242, R13 ;  /* 0x0000000d00f27308 */ /* 0x0005e20000000800 */
[C---:B------:R-:W-:Y:S02]  /*14710*/  FMUL.FTZ R54, R132.reuse, R54 ;  /* 0x0000003684367220 */ /* 0x040fe40000410000 */
[C---:B------:R-:W-:Y:S01]  /*14720*/  FMUL.FTZ R55, R132.reuse, R55 ;  /* 0x0000003784377220 */ /* 0x040fe20000410000 */
[----:B---3--:R-:W-:Y:S01]  /*14730*/  F2FP.BF16.PACK_AB R177, R249, R248 ;  /* 0x000000f8f9b1723e */ /* 0x008fe200000010ff */
[C---:B------:R-:W-:Y:S02]  /*14740*/  FMUL.FTZ R66, R132.reuse, R66 ;  /* 0x0000004284427220 */ /* 0x040fe40000410000 */
[C---:B------:R-:W-:Y:S02]  /*14750*/  FMUL.FTZ R67, R132.reuse, R67 ;  /* 0x0000004384437220 */ /* 0x040fe40000410000 */
[C---:B------:R-:W-:Y:S01]  /*14760*/  FMUL.FTZ R70, R132.reuse, R70 ;  /* 0x0000004684467220 */ /* 0x040fe20000410000 */
[----:B------:R-:W3:Y:S01]  /*14770*/  MUFU.EX2 R244, R14 ;  /* 0x0000000e00f47308 */ /* 0x000ee20000000800 */
[-C--:B-1----:R-:W-:Y:S01]  /*14780*/  HMMA.16816.F32.BF16 R4, R176, R20.reuse, R4 ;  /* 0x00000014b004723c */ /* 0x082fe20000041804 */
[----:B------:R-:W-:Y:S02]  /*14790*/  FMUL.FTZ R71, R132, R71 ;  /* 0x0000004784477220 */ /* 0x000fe40000410000 */
[----:B----4-:R-:W-:Y:S02]  /*147a0*/  FADD.FTZ R0, -R2, R139 ;  /* 0x0000008b02007221 */ /* 0x010fe40000010100 */
[--C-:B------:R-:W-:Y:S02]  /*147b0*/  FFMA.FTZ R2, R189, c[0x0][0x23c], -R141.reuse ;  /* 0x00008f00bd027a23 */ /* 0x100fe4000001088d */
[----:B------:R-:W-:Y:S02]  /*147c0*/  FMUL.FTZ R0, R0, c[0x0][0x23c] ;  /* 0x00008f0000007a20 */ /* 0x000fe40000410000 */
[----:B------:R1:W-:Y:S03]  /*147d0*/  MUFU.EX2 R209, R2 ;  /* 0x0000000200d17308 */ /* 0x0003e60000000800 */
[C---:B-----5:R-:W-:Y:S02]  /*147e0*/  FMUL.FTZ R8, R3.reuse, R148 ;  /* 0x0000009403087220 */ /* 0x060fe40000410000 */
[C---:B------:R-:W-:Y:S02]  /*147f0*/  FMUL.FTZ R9, R3.reuse, R149 ;  /* 0x0000009503097220 */ /* 0x040fe40000410000 */
[C---:B------:R-:W-:Y:S02]  /*14800*/  FMUL.FTZ R12, R3.reuse, R152 ;  /* 0x00000098030c7220 */ /* 0x040fe40000410000 */
[C---:B--2---:R-:W-:Y:S01]  /*14810*/  FMUL.FTZ R13, R3.reuse, R153 ;  /* 0x00000099030d7220 */ /* 0x044fe20000410000 */
        /* <DEDUP_REMOVED lines=8> */
[C---:B------:R-:W-:Y:S02]  /*148a0*/  FMUL.FTZ R41, R3.reuse, R41 ;  /* 0x0000002903297220 */ /* 0x040fe40000410000 */
[C---:B------:R-:W-:Y:S02]  /*148b0*/  FMUL.FTZ R44, R3.reuse, R44 ;  /* 0x0000002c032c7220 */ /* 0x040fe40000410000 */
[--C-:B-1----:R-:W-:Y:S02]  /*148c0*/  FFMA.FTZ R2, R190, c[0x0][0x23c], -R141.reuse ;  /* 0x00008f00be027a23 */ /* 0x102fe4000001088d */
[C---:B------:R-:W-:Y:S02]  /*148d0*/  FMUL.FTZ R45, R3.reuse, R45 ;  /* 0x0000002d032d7220 */ /* 0x040fe40000410000 */
[C---:B------:R-:W-:Y:S01]  /*148e0*/  FMUL.FTZ R56, R3.reuse, R56 ;  /* 0x0000003803387220 */ /* 0x040fe20000410000 */
[----:B------:R1:W-:Y:S01]  /*148f0*/  MUFU.EX2 R208, R2 ;  /* 0x0000000200d07308 */ /* 0x0003e20000000800 */
[C---:B------:R-:W-:Y:S02]  /*14900*/  FMUL.FTZ R57, R3.reuse, R57 ;  /* 0x0000003903397220 */ /* 0x040fe40000410000 */
[C---:B------:R-:W-:Y:S02]  /*14910*/  FMUL.FTZ R60, R3.reuse, R60 ;  /* 0x0000003c033c7220 */ /* 0x040fe40000410000 */
[C---:B--2---:R-:W-:Y:S02]  /*14920*/  FMUL.FTZ R19, R132.reuse, R159 ;  /* 0x0000009f84137220 */ /* 0x044fe40000410000 */
[C---:B------:R-:W-:Y:S02]  /*14930*/  FMUL.FTZ R61, R3.reuse, R61 ;  /* 0x0000003d033d7220 */ /* 0x040fe40000410000 */
[C---:B------:R-:W-:Y:S01]  /*14940*/  FMUL.FTZ R72, R3.reuse, R72 ;  /* 0x0000004803487220 */ /* 0x040fe20000410000 */
[----:B------:R-:W2:Y:S01]  /*14950*/  MUFU.EX2 R0, R0 ;  /* 0x0000000000007308 */ /* 0x000ea20000000800 */
[C---:B------:R-:W-:Y:S02]  /*14960*/  FMUL.FTZ R73, R3.reuse, R73 ;  /* 0x0000004903497220 */ /* 0x040fe40000410000 */
[----:B------:R-:W-:Y:S01]  /*14970*/  FMUL.FTZ R76, R3, R76 ;  /* 0x0000004c034c7220 */ /* 0x000fe20000410000 */
[----:B---3--:R-:W-:Y:S01]  /*14980*/  F2FP.BF16.PACK_AB R182, R245, R243 ;  /* 0x000000f3f5b6723e */ /* 0x008fe200000010ff */
[C---:B------:R-:W-:Y:S02]  /*14990*/  FMUL.FTZ R18, R132.reuse, R158 ;  /* 0x0000009e84127220 */ /* 0x040fe40000410000 */
[----:B------:R-:W-:Y:S01]  /*149a0*/  LDSM.16.MT88.4 R156, [R213+0xa800] ;  /* 0x00a80000d59c783b */ /* 0x000fe20000004200 */
[----:B------:R-:W-:Y:S02]  /*149b0*/  FMUL.FTZ R77, R3, R77 ;  /* 0x0000004d034d7220 */ /* 0x000fe40000410000 */
[C---:B------:R-:W-:Y:S02]  /*149c0*/  FMUL.FTZ R82, R132.reuse, R82 ;  /* 0x0000005284527220 */ /* 0x040fe40000410000 */
[C---:B------:R-:W-:Y:S02]  /*149d0*/  FMUL.FTZ R83, R132.reuse, R83 ;  /* 0x0000005384537220 */ /* 0x040fe40000410000 */
[--C-:B-1----:R-:W-:Y:S02]  /*149e0*/  FFMA.FTZ R2, R191, c[0x0][0x23c], -R142.reuse ;  /* 0x00008f00bf027a23 */ /* 0x102fe4000001088e */
[----:B------:R-:W-:Y:S02]  /*149f0*/  FMUL.FTZ R85, R133, R85 ;  /* 0x0000005585557220 */ /* 0x000fe40000410000 */
[----:B------:R1:W-:Y:S01]  /*14a00*/  MUFU.EX2 R207, R2 ;  /* 0x0000000200cf7308 */ /* 0x0003e20000000800 */
[C---:B------:R-:W-:Y:S02]  /*14a10*/  FMUL.FTZ R86, R132.reuse, R86 ;  /* 0x0000005684567220 */ /* 0x040fe40000410000 */
[----:B------:R-:W-:Y:S02]  /*14a20*/  FMUL.FTZ R87, R132, R87 ;  /* 0x0000005784577220 */ /* 0x000fe40000410000 */
        /* <DEDUP_REMOVED lines=12> */
[--C-:B-1----:R-:W-:Y:S03]  /*14af0*/  FFMA.FTZ R2, R192, c[0x0][0x23c], -R142.reuse ;  /* 0x00008f00c0027a23 */ /* 0x102fe6000001088e */
[----:B------:R-:W-:Y:S01]  /*14b00*/  FMUL.FTZ R21, R133, R161 ;  /* 0x000000a185157220 */ /* 0x000fe20000410000 */
[----:B------:R1:W3:Y:S01]  /*14b10*/  MUFU.EX2 R206, R2 ;  /* 0x0000000200ce7308 */ /* 0x0002e20000000800 */
        /* <DEDUP_REMOVED lines=12> */
[--C-:B-1----:R-:W-:Y:S02]  /*14be0*/  FFMA.FTZ R2, R195, c[0x0][0x23c], -R141.reuse ;  /* 0x00008f00c3027a23 */ /* 0x102fe4000001088d */
[----:B------:R-:W-:Y:S02]  /*14bf0*/  FFMA.FTZ R141, R194, c[0x0][0x23c], -R141 ;  /* 0x00008f00c28d7a23 */ /* 0x000fe4000001088d */
[----:B------:R1:W-:Y:S01]  /*14c00*/  MUFU.EX2 R205, R2 ;  /* 0x0000000200cd7308 */ /* 0x0003e20000000800 */
[C---:B------:R-:W-:Y:S01]  /*14c10*/  HMMA.16816.F32.BF16 R24, R180.reuse, R184, R24 ;  /* 0x000000b8b418723c */ /* 0x040fe20000041818 */
[C---:B------:R-:W-:Y:S03]  /*14c20*/  FMUL.FTZ R63, R0.reuse, R63 ;  /* 0x0000003f003f7220 */ /* 0x040fe60000410000 */
[C---:B------:R-:W-:Y:S02]  /*14c30*/  FMUL.FTZ R74, R0.reuse, R74 ;  /* 0x0000004a004a7220 */ /* 0x040fe40000410000 */
[C---:B------:R-:W-:Y:S02]  /*14c40*/  FMUL.FTZ R75, R0.reuse, R75 ;  /* 0x0000004b004b7220 */ /* 0x040fe40000410000 */
[-C--:B------:R-:W-:Y:S01]  /*14c50*/  HMMA.16816.F32.BF16 R28, R180, R186.reuse, R28 ;  /* 0x000000bab41c723c */ /* 0x080fe2000004181c */
[C---:B------:R-:W-:Y:S01]  /*14c60*/  FMUL.FTZ R78, R0.reuse, R78 ;  /* 0x0000004e004e7220 */ /* 0x040fe20000410000 */
[----:B------:R3:W4:Y:S02]  /*14c70*/  MUFU.EX2 R204, R141 ;  /* 0x0000008d00cc7308 */ /* 0x0007240000000800 */
[C---:B------:R-:W-:Y:S02]  /*14c80*/  FMUL.FTZ R79, R0.reuse, R79 ;  /* 0x0000004f004f7220 */ /* 0x040fe40000410000 */
[----:B------:R-:W-:Y:S02]  /*14c90*/  FMUL.FTZ R89, R3, R89 ;  /* 0x0000005903597220 */ /* 0x000fe40000410000 */
[C---:B------:R-:W-:Y:S01]  /*14ca0*/  HMMA.16816.F32.BF16 R32, R176.reuse, R186, R32 ;  /* 0x000000bab020723c */ /* 0x040fe20000041820 */
[----:B------:R-:W-:Y:S03]  /*14cb0*/  LDSM.16.MT88.4 R184, [R217+0xa800] ;  /* 0x00a80000d9b8783b */ /* 0x000fe60000004200 */
[C---:B------:R-:W-:Y:S02]  /*14cc0*/  FMUL.FTZ R90, R0.reuse, R90 ;  /* 0x0000005a005a7220 */ /* 0x040fe40000410000 */
[C---:B------:R-:W-:Y:S02]  /*14cd0*/  FMUL.FTZ R91, R0.reuse, R91 ;  /* 0x0000005b005b7220 */ /* 0x040fe40000410000 */
[-C--:B------:R-:W-:Y:S01]  /*14ce0*/  HMMA.16816.F32.BF16 R36, R176, R144.reuse, R36 ;  /* 0x00000090b024723c */ /* 0x080fe20000041824 */
[--C-:B-1----:R-:W-:Y:S03]  /*14cf0*/  FFMA.FTZ R2, R197, c[0x0][0x23c], -R142.reuse ;  /* 0x00008f00c5027a23 */ /* 0x102fe6000001088e */
[C---:B------:R-:W-:Y:S01]  /*14d00*/  FMUL.FTZ R92, R3.reuse, R92 ;  /* 0x0000005c035c7220 */ /* 0x040fe20000410000 */
[----:B------:R1:W-:Y:S01]  /*14d10*/  MUFU.EX2 R203, R2 ;  /* 0x0000000200cb7308 */ /* 0x0003e20000000800 */
[----:B------:R-:W-:Y:S02]  /*14d20*/  FMUL.FTZ R93, R3, R93 ;  /* 0x0000005d035d7220 */ /* 0x000fe40000410000 */
[C---:B------:R-:W-:Y:S01]  /*14d30*/  HMMA.16816.F32.BF16 R40, R180.reuse, R144, R40 ;  /* 0x00000090b428723c */ /* 0x040fe20000041828 */
[C---:B------:R-:W-:Y:S03]  /*14d40*/  FMUL.FTZ R94, R0.reuse, R94 ;  /* 0x0000005e005e7220 */ /* 0x040fe60000410000 */
[----:B------:R-:W-:Y:S01]  /*14d50*/  FMUL.FTZ R95, R0, R95 ;  /* 0x0000005f005f7220 */ /* 0x000fe20000410000 */
[----:B---3--:R-:W-:Y:S01]  /*14d60*/  F2FP.BF16.PACK_AB R141, R206, R207 ;  /* 0x000000cfce8d723e */ /* 0x008fe200000010ff */
[C---:B------:R-:W-:Y:S02]  /*14d70*/  FMUL.FTZ R96, R133.reuse, R96 ;  /* 0x0000006085607220 */ /* 0x040fe40000410000 */
[-C--:B------:R-:W-:Y:S01]  /*14d80*/  HMMA.16816.F32.BF16 R44, R180, R146.reuse, R44 ;  /* 0x00000092b42c723c */ /* 0x080fe2000004182c */
[----:B------:R-:W-:Y:S03]  /*14d90*/  FMUL.FTZ R97, R133, R97 ;  /* 0x0000006185617220 */ /* 0x000fe60000410000 */
[C---:B------:R-:W-:Y:S02]  /*14da0*/  FMUL.FTZ R98, R132.reuse, R98 ;  /* 0x0000006284627220 */ /* 0x040fe40000410000 */
[----:B------:R-:W-:Y:S02]  /*14db0*/  FMUL.FTZ R99, R132, R99 ;  /* 0x0000006384637220 */ /* 0x000fe40000410000 */
[C---:B------:R-:W-:Y:S01]  /*14dc0*/  HMMA.16816.F32.BF16 R48, R176.reuse, R146, R48 ;  /* 0x00000092b030723c */ /* 0x040fe20000041830 */
[----:B------:R-:W3:Y:S03]  /*14dd0*/  LDSM.16.MT88.4 R144, [R213+0xb000] ;  /* 0x00b00000d590783b */ /* 0x000ee60000004200 */
[C---:B------:R-:W-:Y:S02]  /*14de0*/  FMUL.FTZ R104, R3.reuse, R104 ;  /* 0x0000006803687220 */ /* 0x040fe40000410000 */
[--C-:B-1----:R-:W-:Y:S02]  /*14df0*/  FFMA.FTZ R2, R198, c[0x0][0x23c], -R143.reuse ;  /* 0x00008f00c6027a23 */ /* 0x102fe4000001088f */
[-C--:B--2---:R-:W-:Y:S01]  /*14e00*/  HMMA.16816.F32.BF16 R52, R176, R148.reuse, R52 ;  /* 0x00000094b034723c */ /* 0x084fe20000041834 */
[C---:B------:R-:W-:Y:S01]  /*14e10*/  FMUL.FTZ R105, R3.reuse, R105 ;  /* 0x0000006903697220 */ /* 0x040fe20000410000 */
[----:B------:R1:W-:Y:S02]  /*14e20*/  MUFU.EX2 R201, R2 ;  /* 0x0000000200c97308 */ /* 0x0003e40000000800 */
        /* <DEDUP_REMOVED lines=11> */
[----:B------:R-:W2:Y:S03]  /*14ee0*/  LDSM.16.MT88.4 R148, [R215+0xb000] ;  /* 0x00b00000d794783b */ /* 0x000ea60000004200 */
[--C-:B-1----:R-:W-:Y:S02]  /*14ef0*/  FFMA.FTZ R2, R199, c[0x0][0x23c], -R143.reuse ;  /* 0x00008f00c7027a23 */ /* 0x102fe4000001088f */
[C---:B------:R-:W-:Y:S02]  /*14f00*/  FMUL.FTZ R122, R0.reuse, R122 ;  /* 0x0000007a007a7220 */ /* 0x040fe40000410000 */
[----:B------:R1:W-:Y:S01]  /*14f10*/  MUFU.EX2 R200, R2 ;  /* 0x0000000200c87308 */ /* 0x0003e20000000800 */
[-C--:B---3--:R-:W-:Y:S03]  /*14f20*/  HMMA.16816.F32.BF16 R68, R176, R144.reuse, R68 ;  /* 0x00000090b044723c */ /* 0x088fe60000041844 */
[C---:B------:R-:W-:Y:S02]  /*14f30*/  FMUL.FTZ R123, R0.reuse, R123 ;  /* 0x0000007b007b7220 */ /* 0x040fe40000410000 */
[C---:B------:R-:W-:Y:S02]  /*14f40*/  FMUL.FTZ R124, R3.reuse, R124 ;  /* 0x0000007c037c7220 */ /* 0x040fe40000410000 */
[----:B------:R-:W-:Y:S01]  /*14f50*/  FMUL.FTZ R125, R3, R125 ;  /* 0x0000007d037d7220 */ /* 0x000fe20000410000 */
[C---:B------:R-:W-:Y:S01]  /*14f60*/  HMMA.16816.F32.BF16 R72, R180.reuse, R144, R72 ;  /* 0x00000090b448723c */ /* 0x040fe20000041848 */
[C---:B------:R-:W-:Y:S03]  /*14f70*/  FMUL.FTZ R126, R0.reuse, R126 ;  /* 0x0000007e007e7220 */ /* 0x040fe60000410000 */
[----:B------:R-:W-:Y:S02]  /*14f80*/  FMUL.FTZ R127, R0, R127 ;  /* 0x0000007f007f7220 */ /* 0x000fe40000410000 */
[----:B------:R-:W-:Y:S02]  /*14f90*/  FFMA.FTZ R142, R196, c[0x0][0x23c], -R142 ;  /* 0x00008f00c48e7a23 */ /* 0x000fe4000001088e */
[-C--:B------:R-:W-:Y:S01]  /*14fa0*/  HMMA.16816.F32.BF16 R76, R180, R146.reuse, R76 ;  /* 0x00000092b44c723c */ /* 0x080fe2000004184c */
[C---:B------:R-:W-:Y:S01]  /*14fb0*/  FMUL.FTZ R100, R133.reuse, R100 ;  /* 0x0000006485647220 */ /* 0x040fe20000410000 */
[----:B------:R4:W3:Y:S02]  /*14fc0*/  MUFU.EX2 R202, R142 ;  /* 0x0000008e00ca7308 */ /* 0x0008e40000000800 */
[----:B------:R-:W-:Y:S02]  /*14fd0*/  FMUL.FTZ R101, R133, R101 ;  /* 0x0000006585657220 */ /* 0x000fe40000410000 */
[----:B------:R-:W-:Y:S02]  /*14fe0*/  FMUL.FTZ R102, R132, R102 ;  /* 0x0000006684667220 */ /* 0x000fe40000410000 */
[C---:B------:R-:W-:Y:S01]  /*14ff0*/  HMMA.16816.F32.BF16 R80, R176.reuse, R146, R80 ;  /* 0x00000092b050723c */ /* 0x040fe20000041850 */
[--C-:B-1----:R-:W-:Y:S01]  /*15000*/  FFMA.FTZ R2, R210, c[0x0][0x23c], -R143.reuse ;  /* 0x00008f00d2027a23 */ /* 0x102fe2000001088f */
[----:B------:R-:W1:Y:S02]  /*15010*/  LDSM.16.MT88.4 R144, [R218+0xb000] ;  /* 0x00b00000da90783b */ /* 0x000e640000004200 */
[----:B------:R-:W-:Y:S01]  /*15020*/  FFMA.FTZ R143, R193, c[0x0][0x23c], -R143 ;  /* 0x00008f00c18f7a23 */ /* 0x000fe2000001088f */
[----:B------:R5:W-:Y:S01]  /*15030*/  MUFU.EX2 R199, R2 ;  /* 0x0000000200c77308 */ /* 0x000be20000000800 */
[C---:B------:R-:W-:Y:S02]  /*15040*/  FMUL.FTZ R103, R132.reuse, R103 ;  /* 0x0000006784677220 */ /* 0x040fe40000410000 */
[-C--:B--2---:R-:W-:Y:S01]  /*15050*/  HMMA.16816.F32.BF16 R84, R176, R148.reuse, R84 ;  /* 0x00000094b054723c */ /* 0x084fe20000041854 */
[C---:B------:R-:W-:Y:S01]  /*15060*/  FMUL.FTZ R112, R133.reuse, R112 ;  /* 0x0000007085707220 */ /* 0x040fe20000410000 */
[----:B------:R-:W2:Y:S02]  /*15070*/  LDL.LU R210, [R1] ;  /* 0x0000000001d27983 */ /* 0x000ea40000300800 */
[C---:B------:R-:W-:Y:S02]  /*15080*/  FMUL.FTZ R113, R133.reuse, R113 ;  /* 0x0000007185717220 */ /* 0x040fe40000410000 */
[----:B------:R-:W-:Y:S01]  /*15090*/  LDSM.16.MT88.4 R192, [R215+0xb800] ;  /* 0x00b80000d7c0783b */ /* 0x000fe20000004200 */
[----:B------:R3:W1:Y:S01]  /*150a0*/  MUFU.EX2 R198, R143 ;  /* 0x0000008f00c67308 */ /* 0x0006620000000800 */
[C---:B------:R-:W-:Y:S01]  /*150b0*/  HMMA.16816.F32.BF16 R88, R180.reuse, R148, R88 ;  /* 0x00000094b458723c */ /* 0x040fe20000041858 */
[----:B------:R-:W-:Y:S03]  /*150c0*/  FMUL.FTZ R114, R132, R114 ;  /* 0x0000007284727220 */ /* 0x000fe60000410000 */
[----:B----4-:R-:W-:Y:S01]  /*150d0*/  F2FP.BF16.PACK_AB R142, R204, R205 ;  /* 0x000000cdcc8e723e */ /* 0x010fe200000010ff */
[C---:B------:R-:W-:Y:S02]  /*150e0*/  FMUL.FTZ R115, R132.reuse, R115 ;  /* 0x0000007384737220 */ /* 0x040fe40000410000 */
[C---:B------:R-:W-:Y:S01]  /*150f0*/  FMUL.FTZ R116, R133.reuse, R116 ;  /* 0x0000007485747220 */ /* 0x040fe20000410000 */
[-C--:B------:R-:W-:Y:S01]  /*15100*/  HMMA.16816.F32.BF16 R92, R180, R150.reuse, R92 ;  /* 0x00000096b45c723c */ /* 0x080fe2000004185c */
[----:B------:R-:W-:Y:S03]  /*15110*/  FMUL.FTZ R117, R133, R117 ;  /* 0x0000007585757220 */ /* 0x000fe60000410000 */
[C---:B------:R-:W-:Y:S02]  /*15120*/  FMUL.FTZ R118, R132.reuse, R118 ;  /* 0x0000007684767220 */ /* 0x040fe40000410000 */
[--C-:B-----5:R-:W-:Y:S02]  /*15130*/  FFMA.FTZ R2, R211, c[0x0][0x23c], -R188.reuse ;  /* 0x00008f00d3027a23 */ /* 0x120fe400000108bc */
[C---:B------:R-:W-:Y:S01]  /*15140*/  HMMA.16816.F32.BF16 R96, R176.reuse, R150, R96 ;  /* 0x00000096b060723c */ /* 0x040fe20000041860 */
[----:B------:R-:W4:Y:S01]  /*15150*/  LDL.LU R211, [R1+0x4] ;  /* 0x0000040001d37983 */ /* 0x000f220000300800 */
[----:B------:R5:W-:Y:S02]  /*15160*/  MUFU.EX2 R197, R2 ;  /* 0x0000000200c57308 */ /* 0x000be40000000800 */
[----:B------:R-:W-:Y:S01]  /*15170*/  FMUL.FTZ R119, R132, R119 ;  /* 0x0000007784777220 */ /* 0x000fe20000410000 */
[----:B------:R-:W5:Y:S01]  /*15180*/  LDSM.16.MT88.4 R148, [R217+0xb000] ;  /* 0x00b00000d994783b */ /* 0x000f620000004200 */
[C---:B------:R-:W-:Y:S01]  /*15190*/  FMUL.FTZ R128, R133.reuse, R128 ;  /* 0x0000008085807220 */ /* 0x040fe20000410000 */
[----:B---3--:R-:W-:Y:S01]  /*151a0*/  F2FP.BF16.PACK_AB R143, R202, R203 ;  /* 0x000000cbca8f723e */ /* 0x008fe200000010ff */
[----:B------:R-:W-:Y:S01]  /*151b0*/  FMUL.FTZ R129, R133, R129 ;  /* 0x0000008185817220 */ /* 0x000fe20000410000 */
[-C--:B-1----:R-:W-:Y:S03]  /*151c0*/  HMMA.16816.F32.BF16 R100, R176, R144.reuse, R100 ;  /* 0x00000090b064723c */ /* 0x082fe60000041864 */
[C---:B------:R-:W-:Y:S02]  /*151d0*/  FMUL.FTZ R130, R132.reuse, R130 ;  /* 0x0000008284827220 */ /* 0x040fe40000410000 */
[----:B------:R-:W-:Y:S03]  /*151e0*/  FMUL.FTZ R131, R132, R131 ;  /* 0x0000008384837220 */ /* 0x000fe60000410000 */
[C---:B------:R-:W-:Y:S08]  /*151f0*/  HMMA.16816.F32.BF16 R104, R180.reuse, R144, R104 ;  /* 0x00000090b468723c */ /* 0x040ff00000041868 */
[-C--:B------:R-:W-:Y:S01]  /*15200*/  HMMA.16816.F32.BF16 R108, R180, R146.reuse, R108 ;  /* 0x00000092b46c723c */ /* 0x080fe2000004186c */
[--C-:B-----5:R-:W-:Y:S02]  /*15210*/  FFMA.FTZ R2, R236, c[0x0][0x23c], -R188.reuse ;  /* 0x00008f00ec027a23 */ /* 0x120fe400000108bc */
[----:B------:R-:W3:Y:S02]  /*15220*/  LDL.LU R236, [R1+0x8] ;  /* 0x0000080001ec7983 */ /* 0x000ee40000300800 */
[----:B------:R1:W5:Y:S03]  /*15230*/  MUFU.EX2 R196, R2 ;  /* 0x0000000200c47308 */ /* 0x0003660000000800 */
[C---:B------:R-:W-:Y:S08]  /*15240*/  HMMA.16816.F32.BF16 R112, R176.reuse, R146, R112 ;  /* 0x00000092b070723c */ /* 0x040ff00000041870 */
[-C--:B------:R-:W-:Y:S08]  /*15250*/  HMMA.16816.F32.BF16 R116, R176, R148.reuse, R116 ;  /* 0x00000094b074723c */ /* 0x080ff00000041874 */
[C---:B------:R-:W-:Y:S01]  /*15260*/  HMMA.16816.F32.BF16 R120, R180.reuse, R148, R120 ;  /* 0x00000094b478723c */ /* 0x040fe20000041878 */
[--C-:B-1----:R-:W-:Y:S02]  /*15270*/  FFMA.FTZ R2, R237, c[0x0][0x23c], -R188.reuse ;  /* 0x00008f00ed027a23 */ /* 0x102fe400000108bc */
[----:B------:R-:W3:Y:S01]  /*15280*/  LDL.LU R237, [R1+0xc] ;  /* 0x00000c0001ed7983 */ /* 0x000ee20000300800 */
[----:B------:R-:W-:Y:S04]  /*15290*/  FFMA.FTZ R188, R140, c[0x0][0x23c], -R188 ;  /* 0x00008f008cbc7a23 */ /* 0x000fe800000108bc */
[-C--:B------:R-:W-:Y:S01]  /*152a0*/  HMMA.16816.F32.BF16 R124, R180, R150.reuse, R124 ;  /* 0x00000096b47c723c */ /* 0x080fe2000004187c */
[----:B------:R1:W-:Y:S01]  /*152b0*/  MUFU.EX2 R139, R2 ;  /* 0x00000002008b7308 */ /* 0x0003e20000000800 */
[----:B------:R-:W1:Y:S02]  /*152c0*/  LDSM.16.MT88.4 R180, [R218+0xa800] ;  /* 0x00a80000dab4783b */ /* 0x000e640000004200 */
[----:B------:R-:W-:Y:S04]  /*152d0*/  F2FP.BF16.PACK_AB R140, R208, R209 ;  /* 0x000000d1d08c723e */ /* 0x000fe800000010ff */
[----:B------:R-:W-:Y:S07]  /*152e0*/  HMMA.16816.F32.BF16 R128, R176, R150, R128 ;  /* 0x00000096b080723c */ /* 0x000fee0000041880 */
[----:B------:R-:W-:Y:S01]  /*152f0*/  F2FP.BF16.PACK_AB R176, R200, R201 ;  /* 0x000000c9c8b0723e */ /* 0x000fe200000010ff */
[-C--:B------:R-:W-:Y:S01]  /*15300*/  HMMA.16816.F32.BF16 R144, R140, R156.reuse, R4 ;  /* 0x0000009c8c90723c */ /* 0x080fe20000041804 */
[----:B------:R-:W-:Y:S01]  /*15310*/  F2FP.BF16.PACK_AB R178, R198, R199 ;  /* 0x000000c7c6b2723e */ /* 0x000fe200000010ff */
[----:B------:R-:W-:Y:S02]  /*15320*/  LDSM.16.MT88.4 R4, [R218+0xb800] ;  /* 0x00b80000da04783b */ /* 0x000fe40000004200 */
[----:B-----5:R-:W-:Y:S02]  /*15330*/  F2FP.BF16.PACK_AB R177, R196, R197 ;  /* 0x000000c5c4b1723e */ /* 0x020fe400000010ff */
[----:B-1----:R-:W-:Y:S02]  /*15340*/  MOV R2, R138 ;  /* 0x0000008a00027202 */ /* 0x002fe40000000f00 */
[----:B------:R-:W1:Y:S04]  /*15350*/  MUFU.EX2 R138, R188 ;  /* 0x000000bc008a7308 */ /* 0x000e680000000800 */
[----:B-1----:R-:W-:Y:S01]  /*15360*/  F2FP.BF16.PACK_AB R179, R138, R139 ;  /* 0x0000008b8ab3723e */ /* 0x002fe200000010ff */
[----:B------:R-:W1:Y:S06]  /*15370*/  LDSM.16.MT88.4 R188, [R213+0xb800] ;  /* 0x00b80000d5bc783b */ /* 0x000e6c0000004200 */
[C---:B------:R-:W-:Y:S02]  /*15380*/  HMMA.16816.F32.BF16 R148, R176.reuse, R156, R8 ;  /* 0x0000009cb094723c */ /* 0x040fe40000041808 */
[----:B------:R-:W5:Y:S06]  /*15390*/  LDSM.16.MT88.4 R8, [R217+0xb800] ;  /* 0x00b80000d908783b */ /* 0x000f6c0000004200 */
        /* <DEDUP_REMOVED lines=19> */
[----:B--2---:R-:W-:Y:S07]  /*154d0*/  FFMA.FTZ R0, R0, R210, R238 ;  /* 0x000000d200007223 */ /* 0x004fee00000100ee */
[C---:B------:R-:W-:Y:S08]  /*154e0*/  HMMA.16816.F32.BF16 R88, R176.reuse, R192, R88 ;  /* 0x000000c0b058723c */ /* 0x040ff00000041858 */
[-C--:B------:R-:W-:Y:S08]  /*154f0*/  HMMA.16816.F32.BF16 R92, R176, R194.reuse, R92 ;  /* 0x000000c2b05c723c */ /* 0x080ff0000004185c */
        /* <DEDUP_REMOVED lines=11> */
[----:B---3--:R-:W-:Y:S02]  /*155b0*/  FFMA.FTZ R132, R132, R236, R248 ;  /* 0x000000ec84847223 */ /* 0x008fe400000100f8 */
[----:B------:R-:W-:Y:S02]  /*155c0*/  FADD.FTZ R0, R241, R4 ;  /* 0x00000004f1007221 */ /* 0x000fe40000010000 */
        /* <DEDUP_REMOVED lines=36> */
.L_x_2158:
        /* <DEDUP_REMOVED lines=437> */
.L_x_2163:
[----:B---34-:R-:W-:Y:S05]  /*17360*/  BSYNC B0 ;  /* 0x0000000000007941 */ /* 0x018fea0003800000 */
.L_x_2162:
        /* <DEDUP_REMOVED lines=31> */
.L_x_2165:
[----:B---3--:R-:W-:Y:S05]  /*17560*/  BSYNC B0 ;  /* 0x0000000000007941 */ /* 0x008fea0003800000 */
.L_x_2164:
        /* <DEDUP_REMOVED lines=18> */
.L_x_2167:
[----:B------:R-:W-:Y:S05]  /*17690*/  BSYNC B0 ;  /* 0x0000000000007941 */ /* 0x000fea0003800000 */
.L_x_2166:
        /* <DEDUP_REMOVED lines=18> */
.L_x_2169:
[----:B------:R-:W-:Y:S05]  /*177c0*/  BSYNC B0 ;  /* 0x0000000000007941 */ /* 0x000fea0003800000 */
.L_x_2168:
        /* <DEDUP_REMOVED lines=18> */
.L_x_2171:
[----:B------:R-:W-:Y:S05]  /*178f0*/  BSYNC B0 ;  /* 0x0000000000007941 */ /* 0x000fea0003800000 */
.L_x_2170:
        /* <DEDUP_REMOVED lines=18> */
.L_x_2173:
[----:B------:R-:W-:Y:S05]  /*17a20*/  BSYNC B0 ;  /* 0x0000000000007941 */ /* 0x000fea0003800000 */
.L_x_2172:
        /* <DEDUP_REMOVED lines=18> */
.L_x_2175:
[----:B------:R-:W-:Y:S05]  /*17b50*/  BSYNC B0 ;  /* 0x0000000000007941 */ /* 0x000fea0003800000 */
.L_x_2174:
        /* <DEDUP_REMOVED lines=18> */
.L_x_2177:
[----:B------:R-:W-:Y:S05]  /*17c80*/  BSYNC B0 ;  /* 0x0000000000007941 */ /* 0x000fea0003800000 */
.L_x_2176:
        /* <DEDUP_REMOVED lines=19> */
.L_x_2178:
        /* <DEDUP_REMOVED lines=12> */
.L_x_2408:


//--------------------- .text._ZN5flash16flash_fwd_kernelI23Flash_fwd_kernel_traitsILi128ELi128ELi32ELi4ELb0ELb0EN7cutlass10bfloat16_tE19Flash_kernel_traitsILi128ELi128ELi32ELi4ES3_EELb1ELb0ELb1ELb1ELb0ELb0ELb0ELb1EEEvNS_16Flash_fwd_paramsE --------------------------
	.section	.text._ZN5flash16flash_fwd_kernelI23Flash_fwd_kernel_traitsILi128ELi128ELi32ELi4ELb0ELb0EN7cutlass10bfloat16_tE19Flash_kernel_traitsILi128ELi128ELi32ELi4ES3_EELb1ELb0ELb1ELb1ELb0ELb0ELb0ELb1EEEvNS_16Flash_fwd_paramsE,"ax",@progbits
	.sectioninfo	@"SHI_REGISTERS=255"
	.align	128
        .global         _ZN5flash16flash_fwd_kernelI23Flash_fwd_kernel_traitsILi128ELi128ELi32ELi4ELb0ELb0EN7cutlass10bfloat16_tE19Flash_kernel_traitsILi128ELi128ELi32ELi4ES3_EELb1ELb0ELb1ELb1ELb0ELb0ELb0ELb1EEEvNS_16Flash_fwd_paramsE
        .type           _ZN5flash16flash_fwd_kernelI23Flash_fwd_kernel_traitsILi128ELi128ELi32ELi4ELb0ELb0EN7cutlass10bfloat16_tE19Flash_kernel_traitsILi128ELi128ELi32ELi4ES3_EELb1ELb0ELb1ELb1ELb0ELb0ELb0ELb1EEEvNS_16Flash_fwd_paramsE,@function
        .size           _ZN5flash16flash_fwd_kernelI23Flash_fwd_kernel_traitsILi128ELi128ELi32ELi4ELb0ELb0EN7cutlass10bfloat16_tE19Flash_kernel_traitsILi128ELi128ELi32ELi4ES3_EELb1ELb0ELb1ELb1ELb0ELb0ELb0ELb1EEEvNS_16Flash_fwd_paramsE,(.L_x_2371 - _ZN5flash16flash_fwd_kernelI23Flash_fwd_kernel_traitsILi128ELi128ELi32ELi4ELb0ELb0EN7cutlass10bfloat16_tE19Flash_kernel_traitsILi128ELi128ELi32ELi4ES3_EELb1ELb0ELb1ELb1ELb0ELb0ELb0ELb1EEEvNS_16Flash_fwd_paramsE)
        .other          _ZN5flash16flash_fwd_kernelI23Flash_fwd_kernel_traitsILi128ELi128ELi32ELi4ELb0ELb0EN7cutlass10bfloat16_tE19Flash_kernel_traitsILi128ELi128ELi32ELi4ES3_EELb1ELb0ELb1ELb1ELb0ELb0ELb0ELb1EEEvNS_16Flash_fwd_paramsE,@"STO_CUDA_ENTRY STV_DEFAULT"
_ZN5flash16flash_fwd_kernelI23Flash_fwd_kernel_traitsILi128ELi128ELi32ELi4ELb0ELb0EN7cutlass10bfloat16_tE19Flash_kernel_traitsILi128ELi128ELi32ELi4ES3_EELb1ELb0ELb1ELb1ELb0ELb0ELb0ELb1EEEvNS_16Flash_fwd_paramsE:
.text._ZN5flash16flash_fwd_kernelI23Flash_fwd_kernel_traitsILi128ELi128ELi32ELi4ELb0ELb0EN7cutlass10bfloat16_tE19Flash_kernel_traitsILi128ELi128ELi32ELi4ES3_EELb1ELb0ELb1ELb1ELb0ELb0ELb0ELb1EEEvNS_16Flash_fwd_paramsE:
[----:B------:R-:W-:Y:S02]  /*0000*/  MOV R1, c[0x0][0x28] ;  /* 0x00000a0000017a02 */ /* 0x000fe40000000f00 */
[----:B------:R-:W-:Y:S01]  /*0010*/  ULDC.64 UR4, c[0x0][0x40] ;  /* 0x0000100000047ab9 */ /* 0x000fe20000000a00 */
[----:B------:R-:W-:Y:S01]  /*0020*/  BSSY B2, `(.L_x_2179) ;  /* 0x0000005000027945 */ /* 0x000fe20003800000 */
[----:B------:R-:W-:Y:S01]  /*0030*/  UIADD3 UR6, UP0, UR4, 0x160, URZ ;  /* 0x0000016004067890 */ /* 0x000fe2000ff1e03f */
[----:B------:R-:W-:-:S03]  /*0040*/  IADD3 R1, R1, -0x1c0, RZ ;  /* 0xfffffe4001017810 */ /* 0x000fc60007ffe0ff */
[----:B------:R-:W-:-:S07]  /*0050*/  UIADD3.X UR7, URZ, UR5, URZ, UP0, !UPT ;  /* 0x000000053f077290 */ /* 0x000fce00087fe43f */
[----:B------:R-:W-:Y:S05]  /*0060*/  CALL.REL.NOINC `($_ZN5flash16flash_fwd_kernelI23Flash_fwd_kernel_traitsILi128ELi128ELi32ELi4ELb0ELb0EN7cutlass10bfloat16_tE19Flash_kernel_traitsILi128ELi128ELi32ELi4ES3_EELb1ELb0ELb1ELb1ELb0ELb0ELb0ELb1EEEvNS_16Flash_fwd_paramsE$_ZN5flash22compute_attn_1rowblockI23Flash_fwd_kernel_traitsILi128ELi128ELi32ELi4ELb0ELb0EN7cutlass10bfloat16_tE19Flash_kernel_traitsILi128ELi128ELi32ELi4ES3_EELb1ELb0ELb1ELb1ELb0ELb0ELb0ELb1ENS_16Flash_fwd_paramsEEEvRKT8_iii) ;  /* 0x0000002000007944 */ /* 0x000fea0003c00000 */
[----:B------:R-:W-:Y:S05]  /*0070*/  BSYNC B2 ;  /* 0x0000000000027941 */ /* 0x000fea0003800000 */
.L_x_2179:
[----:B------:R-:W-:Y:S05]  /*0080*/  EXIT ;  /* 0x000000000000794d */ /* 0x000fea0003800000 */
        .type           $_ZN5flash16flash_fwd_kernelI23Flash_fwd_kernel_traitsILi128ELi128ELi32ELi4ELb0ELb0EN7cutlass10bfloat16_tE19Flash_kernel_traitsILi128ELi128ELi32ELi4ES3_EELb1ELb0ELb1ELb1ELb0ELb0ELb0ELb1EEEvNS_16Flash_fwd_paramsE$_ZN5flash22compute_attn_1rowblockI23Flash_fwd_kernel_traitsILi128ELi128ELi32ELi4ELb0ELb0EN7cutlass10bfloat16_tE19Flash_kernel_traitsILi128ELi128ELi32ELi4ES3_EELb1ELb0ELb1ELb1ELb0ELb0ELb0ELb1ENS_16Flash_fwd_paramsEEEvRKT8_iii,@function
        .size           $_ZN5flash16flash_fwd_kernelI23Flash_fwd_kernel_traitsILi128ELi128ELi32ELi4ELb0ELb0EN7cutlass10bfloat16_tE19Flash_kernel_traitsILi128ELi128ELi32ELi4ES3_EELb1ELb0ELb1ELb1ELb0ELb0ELb0ELb1EEEvNS_16Flash_fwd_paramsE$_ZN5flash22compute_attn_1rowblockI23Flash_fwd_kernel_traitsILi128ELi128ELi32ELi4ELb0ELb0EN7cutlass10bfloat16_tE19Flash_kernel_traitsILi128ELi128ELi32ELi4ES3_EELb1ELb0ELb1ELb1ELb0ELb0ELb0ELb1ENS_16Flash_fwd_paramsEEEvRKT8_iii,($__internal_0_$__cuda_sm70_shflsync_bfly_p - $_ZN5flash16flash_fwd_kernelI23Flash_fwd_kernel_traitsILi128ELi128ELi32ELi4ELb0ELb0EN7cutlass10bfloat16_tE19Flash_kernel_traitsILi128ELi128ELi32ELi4ES3_EELb1ELb0ELb1ELb1ELb0ELb0ELb0ELb1EEEvNS_16Flash_fwd_paramsE$_ZN5flash22compute_attn_1rowblockI23Flash_fwd_kernel_traitsILi128ELi128ELi32ELi4ELb0ELb0EN7cutlass10bfloat16_tE19Flash_kernel_traitsILi128ELi128ELi32ELi4ES3_EELb1ELb0ELb1ELb1ELb0ELb0ELb0ELb1ENS_16Flash_fwd_paramsEEEvRKT8_iii)
$_ZN5flash16flash_fwd_kernelI23Flash_fwd_kernel_traitsILi128ELi128ELi32ELi4ELb0ELb0EN7cutlass10bfloat16_tE19Flash_kernel_traitsILi128ELi128ELi32ELi4ES3_EELb1ELb0ELb1ELb1ELb0ELb0ELb0ELb1EEEvNS_16Flash_fwd_paramsE$_ZN5flash22compute_attn_1rowblockI23Flash_fwd_kernel_traitsILi128ELi128ELi32ELi4ELb0ELb0EN7cutlass10bfloat16_tE19Flash_kernel_traitsILi128ELi128ELi32ELi4ES3_EELb1ELb0ELb1ELb1ELb0ELb0ELb0ELb1ENS_16Flash_fwd_paramsEEEvRKT8_iii:
[----:B------:R-:W-:Y:S01]  /*0090*/  IMAD.U32 R2, RZ, RZ, UR6 ;  /* 0x00000006ff027e24 */ /* 0x000fe2000f8e00ff */
[----:B------:R-:W-:Y:S01]  /*00a0*/  ULDC.64 UR4, c[0x0][0x118] ;  /* 0x0000460000047ab9 */ /* 0x000fe20000000a00 */
[----:B------:R-:W-:-:S05]  /*00b0*/  IMAD.U32 R3, RZ, RZ, UR7 ;  /* 0x00000007ff037e24 */ /* 0x000fca000f8e00ff */
[----:B------:R1:W2:Y:S04]  /*00c0*/  LD.E.U8 R0, [R2.64+0x1a4] ;  /* 0x0001a40402007980 */ /* 0x0002a8000c101100 */
[----:B------:R1:W3:Y:S01]  /*00d0*/  LD.E.64 R116, [R2.64+0x190] ;  /* 0x0001900402747980 */ /* 0x0002e2000c101b00 */
[----:B------:R-:W4:Y:S03]  /*00e0*/  S2UR UR10, SR_CTAID.Y ;  /* 0x00000000000a79c3 */ /* 0x000f260000002600 */
[----:B------:R-:W4:Y:S05]  /*00f0*/  S2R R41, SR_TID.X ;  /* 0x0000000000297919 */ /* 0x000f2a0000002100 */
[----:B------:R-:W4:Y:S08]  /*0100*/  S2UR UR9, SR_CTAID.X ;  /* 0x00000000000979c3 */ /* 0x000f300000002500 */
[----:B------:R-:W4:Y:S01]  /*0110*/  S2UR UR8, SR_CTAID.Z ;  /* 0x00000000000879c3 */ /* 0x000f220000002700 */
[----:B-1----:R-:W3:Y:S01]  /*0120*/  LD.E.64 R2, [R2.64+0x198] ;  /* 0x0001980402027980 */ /* 0x002ee2000c101b00 */
[----:B------:R-:W-:Y:S01]  /*0130*/  IMAD.U32 R4, RZ, RZ, UR6 ;  /* 0x00000006ff047e24 */ /* 0x000fe2000f8e00ff */
[----:B------:R-:W-:Y:S01]  /*0140*/  MOV R5, UR7 ;  /* 0x0000000700057c02 */ /* 0x000fe20008000f00 */
[----:B----4-:R-:W-:-:S06]  /*0150*/  ULOP3.LUT UR8, UR8, UR9, UR10, 0xfe, !UPT ;  /* 0x0000000908087292 */ /* 0x010fcc000f8efe0a */
[----:B------:R-:W-:-:S13]  /*0160*/  LOP3.LUT P2, RZ, R41, UR8, RZ, 0xfc, !PT ;  /* 0x0000000829ff7c12 */ /* 0x000fda000f84fcff */
[----:B------:R1:W4:Y:S01]  /*0170*/  @!P2 LD.E.64 R12, [R4.64+0x1a8] ;  /* 0x0001a804040ca980 */ /* 0x000322000c101b00 */
[----:B--2---:R-:W-:-:S13]  /*0180*/  ISETP.NE.AND P1, PT, R0, RZ, PT ;  /* 0x000000ff0000720c */ /* 0x004fda0003f25270 */
[----:B---3--:R-:W4:Y:S04]  /*0190*/  @P1 LD.E.64 R116, [R116.64] ;  /* 0x0000000474741980 */ /* 0x008f28000c101b00 */
[----:B------:R1:W2:Y:S01]  /*01a0*/  @P1 LD.E R0, [R4.64+0x1a0] ;  /* 0x0001a00404001980 */ /* 0x0002a2000c101900 */
[----:B------:R-:W-:Y:S01]  /*01b0*/  IMAD.U32 R10, RZ, RZ, UR6 ;  /* 0x00000006ff0a7e24 */ /* 0x000fe2000f8e00ff */
[----:B------:R-:W-:Y:S01]  /*01c0*/  MOV R11, UR7 ;  /* 0x00000007000b7c02 */ /* 0x000fe20008000f00 */
[----:B------:R-:W-:Y:S02]  /*01d0*/  IMAD.U32 R6, RZ, RZ, UR6 ;  /* 0x00000006ff067e24 */ /* 0x000fe4000f8e00ff */
[----:B------:R-:W-:Y:S02]  /*01e0*/  IMAD.U32 R7, RZ, RZ, UR7 ;  /* 0x00000007ff077e24 */ /* 0x000fe4000f8e00ff */
[----:B------:R-:W-:Y:S01]  /*01f0*/  IMAD.U32 R8, RZ, RZ, UR6 ;  /* 0x00000006ff087e24 */ /* 0x000fe2000f8e00ff */
[----:B------:R-:W3:Y:S01]  /*0200*/  LD.E R10, [R10.64+0x60] ;  /* 0x000060040a0a7980 */ /* 0x000ee2000c101900 */
[----:B------:R-:W-:-:S03]  /*0210*/  IMAD.U32 R9, RZ, RZ, UR7 ;  /* 0x00000007ff097e24 */ /* 0x000fc6000f8e00ff */
[----:B------:R2:W5:Y:S04]  /*0220*/  LD.E.U8 R217, [R6.64+0x178] ;  /* 0x0001780406d97980 */ /* 0x000568000c101100 */
[----:B-1----:R-:W2:Y:S04]  /*0230*/  @P1 LD.E.64 R4, [R2.64] ;  /* 0x0000000402041980 */ /* 0x002ea8000c101b00 */
[----:B----4-:R-:W-:Y:S04]  /*0240*/  @!P2 ST.E.64 [R12.64], R116 ;  /* 0x000000740c00a985 */ /* 0x010fe8000c101b04 */
[----:B------:R-:W4:Y:S01]  /*0250*/  @!P2 LD.E.64 R8, [R8.64+0x1a8] ;  /* 0x0001a8040808a980 */ /* 0x000f22000c101b00 */
[----:B--2---:R-:W-:-:S05]  /*0260*/  @P1 IADD3 R0, P0, R0, R4, RZ ;  /* 0x0000000400001210 */ /* 0x004fca0007f1e0ff */
[----:B------:R-:W-:Y:S01]  /*0270*/  @P1 IMAD.X R4, RZ, RZ, R5, P0 ;  /* 0x000000ffff041224 */ /* 0x000fe200000e0605 */
[----:B------:R-:W-:-:S03]  /*0280*/  @P1 MOV R2, R0 ;  /* 0x0000000000021202 */ /* 0x000fc60000000f00 */
[----:B------:R-:W-:-:S05]  /*0290*/  @P1 IMAD.MOV.U32 R3, RZ, RZ, R4 ;  /* 0x000000ffff031224 */ /* 0x000fca00078e0004 */
[----:B----4-:R1:W-:Y:S04]  /*02a0*/  @!P2 ST.E.64 [R8.64+0x8], R2 ;  /* 0x000008020800a985 */ /* 0x0103e8000c101b04 */
[----:B------:R-:W2:Y:S04]  /*02b0*/  LD.E.64 R6, [R6.64+0xe0] ;  /* 0x0000e00406067980 */ /* 0x000ea8000c101b00 */
[----:B------:R-:W1:Y:S01]  /*02c0*/  S2R R119, SR_CTAID.Y ;  /* 0x0000000000777919 */ /* 0x000e620000002600 */
[----:B------:R-:W-:Y:S01]  /*02d0*/  IMAD.MOV.U32 R14, RZ, RZ, -0x1 ;  /* 0xffffffffff0e7424 */ /* 0x000fe200078e00ff */
[----:B------:R-:W-:Y:S01]  /*02e0*/  MOV R5, UR7 ;  /* 0x0000000700057c02 */ /* 0x000fe20008000f00 */
[----:B------:R-:W-:-:S06]  /*02f0*/  IMAD.U32 R4, RZ, RZ, UR6 ;  /* 0x00000006ff047e24 */ /* 0x000fcc000f8e00ff */
[----:B------:R-:W4:Y:S04]  /*0300*/  LD.E.64 R4, [R4.64+0xe8] ;  /* 0x0000e80404047980 */ /* 0x000f28000c101b00 */
[----:B------:R-:W3:Y:S01]  /*0310*/  S2R R120, SR_CTAID.Z ;  /* 0x0000000000787919 */ /* 0x000ee20000002700 */
[----:B--2---:R-:W-:-:S04]  /*0320*/  ISETP.NE.U32.AND P3, PT, R6, RZ, PT ;  /* 0x000000ff0600720c */ /* 0x004fc80003f65070 */
[----:B------:R-:W-:Y:S01]  /*0330*/  ISETP.NE.AND.EX P3, PT, R7, RZ, PT, P3 ;  /* 0x000000ff0700720c */ /* 0x000fe20003f65330 */
[----:B-1----:R-:W-:-:S12]  /*0340*/  IMAD.WIDE R8, R119, 0x4, R6 ;  /* 0x0000000477087825 */ /* 0x002fd800078e0206 */
[----:B------:R-:W2:Y:S01]  /*0350*/  @P3 LD.E R14, [R8.64] ;  /* 0x00000004080e3980 */ /* 0x000ea2000c101900 */
[----:B------:R-:W-:-:S04]  /*0360*/  SHF.R.S32.HI R37, RZ, 0x1f, R41 ;  /* 0x0000001fff257819 */ /* 0x000fc80000011429 */
[----:B------:R-:W-:Y:S01]  /*0370*/  LEA.HI R40, R37, R41, RZ, 0x5 ;  /* 0x0000002925287211 */ /* 0x000fe200078f28ff */
[----:B---3--:R-:W-:-:S03]  /*0380*/  IMAD R6, R119, R10, R120 ;  /* 0x0000000a77067224 */ /* 0x008fc600078e0278 */
[----:B------:R-:W-:Y:S02]  /*0390*/  LOP3.LUT R0, R40, 0xffffffe0, RZ, 0xc0, !PT ;  /* 0xffffffe028007812 */ /* 0x000fe400078ec0ff */
[----:B------:R-:W-:-:S03]  /*03a0*/  SHF.L.U32 R6, R6, 0x5, RZ ;  /* 0x0000000506067819 */ /* 0x000fc600000006ff */
[----:B------:R-:W-:Y:S01]  /*03b0*/  IMAD.IADD R97, R41, 0x1, -R0 ;  /* 0x0000000129617824 */ /* 0x000fe200078e0a00 */
[----:B------:R1:W-:Y:S04]  /*03c0*/  STL.64 [R1+0xe0], R116 ;  /* 0x0000e07401007387 */ /* 0x0003e80000100a00 */
[----:B------:R-:W-:Y:S02]  /*03d0*/  IADD3 R121, P2, P1, R6, R2, R97 ;  /* 0x0000000206797210 */ /* 0x000fe4000795e061 */
[----:B----4-:R-:W-:-:S03]  /*03e0*/  ISETP.NE.U32.AND P0, PT, R4, RZ, PT ;  /* 0x000000ff0400720c */ /* 0x010fc60003f05070 */
[----:B------:R1:W-:Y:S01]  /*03f0*/  STL [R1+0x120], R121 ;  /* 0x0001207901007387 */ /* 0x0003e20000100800 */
[----:B------:R-:W-:Y:S02]  /*0400*/  ISETP.NE.AND.EX P0, PT, R5, RZ, PT, P0 ;  /* 0x000000ff0500720c */ /* 0x000fe40003f05300 */
[----:B------:R-:W-:Y:S02]  /*0410*/  SHF.R.S32.HI R0, RZ, 0x1f, R97 ;  /* 0x0000001fff007819 */ /* 0x000fe40000011461 */
[----:B------:R-:W-:Y:S01]  /*0420*/  SHF.R.S32.HI R7, RZ, 0x1f, R6 ;  /* 0x0000001fff077819 */ /* 0x000fe20000011406 */
[----:B------:R-:W-:Y:S01]  /*0430*/  BSSY B0, `(.L_x_2180) ;  /* 0x000000c000007945 */ /* 0x000fe20003800000 */
[----:B------:R-:W-:Y:S02]  /*0440*/  IMAD.MOV.U32 R17, RZ, RZ, -0x1 ;  /* 0xffffffffff117424 */ /* 0x000fe400078e00ff */
[----:B------:R-:W-:Y:S01]  /*0450*/  IADD3.X R113, R7, R3, R0, P2, P1 ;  /* 0x0000000307717210 */ /* 0x000fe200017e2400 */
[----:B------:R-:W-:Y:S01]  /*0460*/  IMAD.WIDE R6, R119, 0x4, R4 ;  /* 0x0000000477067825 */ /* 0x000fe200078e0204 */
[----:B--2---:R1:W-:Y:S03]  /*0470*/  STL [R1+0x10c], R14 ;  /* 0x00010c0e01007387 */ /* 0x0043e60000100800 */
[----:B------:R-:W-:Y:S05]  /*0480*/  @!P0 BRA `(.L_x_2181) ;  /* 0x0000006000008947 */ /* 0x000fea0003800000 */
[----:B------:R-:W-:Y:S01]  /*0490*/  IMAD.U32 R2, RZ, RZ, UR6 ;  /* 0x00000006ff027e24 */ /* 0x000fe2000f8e00ff */
[----:B------:R-:W-:-:S05]  /*04a0*/  MOV R3, UR7 ;  /* 0x0000000700037c02 */ /* 0x000fca0008000f00 */
[----:B------:R-:W2:Y:S02]  /*04b0*/  LD.E.U8 R2, [R2.64+0x1b2] ;  /* 0x0001b20402027980 */ /* 0x000ea4000c101100 */
[----:B--2---:R-:W-:-:S13]  /*04c0*/  ISETP.NE.AND P1, PT, R2, RZ, PT ;  /* 0x000000ff0200720c */ /* 0x004fda0003f25270 */
[----:B------:R-:W-:Y:S05]  /*04d0*/  @!P1 BRA `(.L_x_2181) ;  /* 0x0000001000009947 */ /* 0x000fea0003800000 */
[----:B------:R2:W5:Y:S02]  /*04e0*/  LD.E R17, [R6.64] ;  /* 0x0000000406117980 */ /* 0x000564000c101900 */
.L_x_2181:
[----:B------:R-:W-:Y:S05]  /*04f0*/  BSYNC B0 ;  /* 0x0000000000007941 */ /* 0x000fea0003800000 */
.L_x_2180:
[----:B------:R-:W3:Y:S01]  /*0500*/  @P3 LD.E R8, [R8.64+0x4] ;  /* 0x0000040408083980 */ /* 0x000ee2000c101900 */
[----:B------:R-:W-:Y:S01]  /*0510*/  MOV R2, UR6 ;  /* 0x0000000600027c02 */ /* 0x000fe20008000f00 */
[----:B------:R-:W-:Y:S02]  /*0520*/  IMAD.U32 R3, RZ, RZ, UR7 ;  /* 0x00000007ff037e24 */ /* 0x000fe4000f8e00ff */
[----:B------:R-:W-:-:S04]  /*0530*/  IMAD.MOV.U32 R46, RZ, RZ, R14 ;  /* 0x000000ffff2e7224 */ /* 0x000fc800078e000e */
[----:B------:R-:W4:Y:S01]  /*0540*/  LD.E.64 R2, [R2.64+0xf0] ;  /* 0x0000f00402027980 */ /* 0x000f22000c101b00 */
[----:B------:R-:W-:Y:S01]  /*0550*/  IMAD.U32 R4, RZ, RZ, UR6 ;  /* 0x00000006ff047e24 */ /* 0x000fe2000f8e00ff */
[----:B------:R-:W-:Y:S02]  /*0560*/  MOV R5, UR7 ;  /* 0x0000000700057c02 */ /* 0x000fe40008000f00 */
[----:B------:R-:W-:Y:S01]  /*0570*/  MOV R12, RZ ;  /* 0x000000ff000c7202 */ /* 0x000fe20000000f00 */
[----:B---3--:R-:W-:-:S06]  /*0580*/  @P3 IMAD.IADD R129, R8, 0x1, -R46 ;  /* 0x0000000108813824 */ /* 0x008fcc00078e0a2e */
[----:B------:R-:W3:Y:S01]  /*0590*/  @!P3 LD.E R129, [R4.64+0xb4] ;  /* 0x0000b4040481b980 */ /* 0x000ee2000c101900 */
[----:B----4-:R-:W-:-:S04]  /*05a0*/  ISETP.NE.U32.AND P1, PT, R2, RZ, PT ;  /* 0x000000ff0200720c */ /* 0x010fc80003f25070 */
[----:B------:R-:W-:-:S13]  /*05b0*/  ISETP.NE.AND.EX P1, PT, R3, RZ, PT, P1 ;  /* 0x000000ff0300720c */ /* 0x000fda0003f25310 */
[----:B------:R-:W-:-:S05]  /*05c0*/  @P1 IMAD.WIDE R2, R119, 0x4, R2 ;  /* 0x0000000477021825 */ /* 0x000fca00078e0202 */
[----:B------:R4:W5:Y:S01]  /*05d0*/  @P1 LD.E R12, [R2.64] ;  /* 0x00000004020c1980 */ /* 0x000962000c101900 */
[----:B------:R-:W-:Y:S03]  /*05e0*/  BSSY B0, `(.L_x_2182) ;  /* 0x000000e000007945 */ /* 0x000fe60003800000 */
[----:B---3--:R4:W-:Y:S01]  /*05f0*/  STL [R1+0x138], R129 ;  /* 0x0001388101007387 */ /* 0x0089e20000100800 */
[----:B------:R-:W-:Y:S05]  /*0600*/  @!P0 BRA `(.L_x_2183) ;  /* 0x0000008000008947 */ /* 0x000fea0003800000 */
[----:B----4-:R-:W-:Y:S01]  /*0610*/  IMAD.U32 R2, RZ, RZ, UR6 ;  /* 0x00000006ff027e24 */ /* 0x010fe2000f8e00ff */
[----:B------:R-:W-:-:S05]  /*0620*/  MOV R3, UR7 ;  /* 0x0000000700037c02 */ /* 0x000fca0008000f00 */
[----:B------:R-:W3:Y:S02]  /*0630*/  LD.E.U8 R2, [R2.64+0x1b2] ;  /* 0x0001b20402027980 */ /* 0x000ee4000c101100 */
[----:B---3--:R-:W-:-:S13]  /*0640*/  ISETP.NE.AND P0, PT, R2, RZ, PT ;  /* 0x000000ff0200720c */ /* 0x008fda0003f05270 */
[----:B------:R-:W3:Y:S02]  /*0650*/  @P0 LD.E R0, [R6.64+0x4] ;  /* 0x0000040406000980 */ /* 0x000ee4000c101900 */
[----:B---3-5:R-:W-:-:S06]  /*0660*/  @P0 IMAD.IADD R4, R0, 0x1, -R17 ;  /* 0x0000000100040824 */ /* 0x028fcc00078e0a11 */
[----:B------:R3:W5:Y:S01]  /*0670*/  @!P0 LD.E R4, [R6.64] ;  /* 0x0000000406048980 */ /* 0x000762000c101900 */
[----:B------:R-:W-:Y:S05]  /*0680*/  BRA `(.L_x_2184) ;  /* 0x0000003000007947 */ /* 0x000fea0003800000 */
.L_x_2183:
[----:B----4-:R-:W-:Y:S02]  /*0690*/  MOV R2, UR6 ;  /* 0x0000000600027c02 */ /* 0x010fe40008000f00 */
[----:B------:R-:W-:-:S05]  /*06a0*/  MOV R3, UR7 ;  /* 0x0000000700037c02 */ /* 0x000fca0008000f00 */
[----:B------:R3:W5:Y:S02]  /*06b0*/  LD.E R4, [R2.64+0xb8] ;  /* 0x0000b80402047980 */ /* 0x000764000c101900 */
.L_x_2184:
[----:B------:R-:W-:Y:S05]  /*06c0*/  BSYNC B0 ;  /* 0x0000000000007941 */ /* 0x000fea0003800000 */
.L_x_2182:
[----:B---3--:R-:W-:Y:S02]  /*06d0*/  IMAD.U32 R2, RZ, RZ, UR6 ;  /* 0x00000006ff027e24 */ /* 0x008fe4000f8e00ff */
[----:B------:R-:W-:-:S06]  /*06e0*/  IMAD.U32 R3, RZ, RZ, UR7 ;  /* 0x00000007ff037e24 */ /* 0x000fcc000f8e00ff */
[----:B------:R-:W3:Y:S01]  /*06f0*/  LD.E.64 R2, [R2.64+0xf8] ;  /* 0x0000f80402027980 */ /* 0x000ee2000c101b00 */
[----:B------:R-:W-:Y:S01]  /*0700*/  BSSY B1, `(.L_x_2185) ;  /* 0x0000015000017945 */ /* 0x000fe20003800000 */
[----:B---3--:R-:W-:-:S04]  /*0710*/  ISETP.NE.U32.AND P0, PT, R2, RZ, PT ;  /* 0x000000ff0200720c */ /* 0x008fc80003f05070 */
[----:B------:R-:W-:-:S13]  /*0720*/  ISETP.NE.AND.EX P0, PT, R3, RZ, PT, P0 ;  /* 0x000000ff0300720c */ /* 0x000fda0003f05300 */
[----:B------:R-:W-:Y:S05]  /*0730*/  @!P0 BRA `(.L_x_2186) ;  /* 0x0000004000008947 */ /* 0x000fea0003800000 */
[----:B------:R-:W-:-:S05]  /*0740*/  IMAD.WIDE R2, R119, 0x4, R2 ;  /* 0x0000000477027825 */ /* 0x000fca00078e0202 */
[----:B------:R-:W3:Y:S02]  /*0750*/  LD.E R0, [R2.64] ;  /* 0x0000000402007980 */ /* 0x000ee4000c101900 */
[----:B---3-5:R-:W-:Y:S01]  /*0760*/  IADD3 R65, R0, -R12, RZ ;  /* 0x8000000c00417210 */ /* 0x028fe20007ffe0ff */
[----:B------:R-:W-:Y:S05]  /*0770*/  BRA `(.L_x_2187) ;  /* 0x000000d000007947 */ /* 0x000fea0003800000 */
.L_x_2186:
[----:B------:R-:W-:Y:S01]  /*0780*/  IMAD.U32 R2, RZ, RZ, UR6 ;  /* 0x00000006ff027e24 */ /* 0x000fe2000f8e00ff */
[----:B------:R-:W-:-:S06]  /*0790*/  MOV R3, UR7 ;  /* 0x0000000700037c02 */ /* 0x000fcc0008000f00 */
[----:B------:R-:W3:Y:S01]  /*07a0*/  LD.E.64 R2, [R2.64+0x108] ;  /* 0x0001080402027980 */ /* 0x000ee2000c101b00 */
[----:B------:R-:W-:Y:S01]  /*07b0*/  BSSY B0, `(.L_x_2188) ;  /* 0x0000008000007945 */ /* 0x000fe20003800000 */
[----:B------:R-:W-:Y:S01]  /*07c0*/  IMAD.MOV.U32 R0, RZ, RZ, RZ ;  /* 0x000000ffff007224 */ /* 0x000fe200078e00ff */
[----:B---3--:R-:W-:-:S04]  /*07d0*/  ISETP.NE.U32.AND P0, PT, R2, RZ, PT ;  /* 0x000000ff0200720c */ /* 0x008fc80003f05070 */
[----:B------:R-:W-:-:S13]  /*07e0*/  ISETP.NE.AND.EX P0, PT, R3, RZ, PT, P0 ;  /* 0x000000ff0300720c */ /* 0x000fda0003f05300 */
[----:B------:R-:W-:Y:S05]  /*07f0*/  @!P0 BRA `(.L_x_2189) ;  /* 0x0000003000008947 */ /* 0x000fea0003800000 */
[----:B------:R-:W-:Y:S02]  /*0800*/  MOV R2, UR6 ;  /* 0x0000000600027c02 */ /* 0x000fe40008000f00 */
[----:B------:R-:W-:-:S05]  /*0810*/  MOV R3, UR7 ;  /* 0x0000000700037c02 */ /* 0x000fca0008000f00 */
[----:B------:R3:W5:Y:S02]  /*0820*/  LD.E R0, [R2.64+0xbc] ;  /* 0x0000bc0402007980 */ /* 0x000764000c101900 */
.L_x_2189:
[----:B------:R-:W-:Y:S05]  /*0830*/  BSYNC B0 ;  /* 0x0000000000007941 */ /* 0x000fea0003800000 */
.L_x_2188:
[----:B-----5:R-:W-:Y:S02]  /*0840*/  IADD3 R65, R0, R4, -R12 ;  /* 0x0000000400417210 */ /* 0x020fe40007ffe80c */
.L_x_2187:
[----:B------:R-:W-:Y:S05]  /*0850*/  BSYNC B1 ;  /* 0x0000000000017941 */ /* 0x000fea0003800000 */
.L_x_2185:
[----:B------:R-:W4:Y:S01]  /*0860*/  S2R R45, SR_CTAID.X ;  /* 0x00000000002d7919 */ /* 0x000f220000002500 */
[----:B------:R-:W-:Y:S01]  /*0870*/  MOV R34, 0x70 ;  /* 0x0000007000227802 */ /* 0x000fe20000000f00 */
[----:B---3--:R-:W-:-:S03]  /*0880*/  IMAD.MOV.U32 R3, RZ, RZ, 0x0 ;  /* 0x00000000ff037424 */ /* 0x008fc600078e00ff */
[----:B------:R-:W-:Y:S01]  /*0890*/  MOV R2, R34 ;  /* 0x0000002200027202 */ /* 0x000fe20000000f00 */
[----:B----4-:R-:W-:-:S05]  /*08a0*/  IMAD.SHL.U32 R114, R45, 0x80, RZ ;  /* 0x000000802d727824 */ /* 0x010fca00078e00ff */
[----:B------:R-:W-:-:S13]  /*08b0*/  ISETP.GT.AND P0, PT, R129, R114, PT ;  /* 0x000000728100720c */ /* 0x000fda0003f04270 */
[----:B------:R-:W-:Y:S05]  /*08c0*/  @!P0 RET.REL.NODEC R2 `(_ZN5flash16flash_fwd_kernelI23Flash_fwd_kernel_traitsILi128ELi128ELi32ELi4ELb0ELb0EN7cutlass10bfloat16_tE19Flash_kernel_traitsILi128ELi128ELi32ELi4ES3_EELb1ELb0ELb1ELb1ELb0ELb0ELb0ELb1EEEvNS_16Flash_fwd_paramsE) ;  /* 0xfffff73002008950 */ /* 0x000fea0003c3ffff */
[----:B------:R-:W-:Y:S02]  /*08d0*/  IMAD.U32 R2, RZ, RZ, UR6 ;  /* 0x00000006ff027e24 */ /* 0x000fe4000f8e00ff */
[----:B------:R-:W-:Y:S02]  /*08e0*/  IMAD.U32 R3, RZ, RZ, UR7 ;  /* 0x00000007ff037e24 */ /* 0x000fe4000f8e00ff */
[----:B------:R-:W-:Y:S02]  /*08f0*/  IMAD.U32 R4, RZ, RZ, UR6 ;  /* 0x00000006ff047e24 */ /* 0x000fe4000f8e00ff */
[----:B------:R-:W-:Y:S01]  /*0900*/  IMAD.U32 R5, RZ, RZ, UR7 ;  /* 0x00000007ff057e24 */ /* 0x000fe2000f8e00ff */
[----:B--2---:R2:W3:Y:S04]  /*0910*/  LD.E R6, [R2.64+0x188] ;  /* 0x0001880402067980 */ /* 0x0044e8000c101900 */
[----:B--2---:R2:W4:Y:S01]  /*0920*/  LD.E R3, [R4.64+0x184] ;  /* 0x0001840404037980 */ /* 0x004522000c101900 */
[----:B------:R-:W-:-:S02]  /*0930*/  IADD3 R0, -R129, 0x9f, R114 ;  /* 0x0000009f81007810 */ /* 0x000fc40007ffe172 */
[C---:B------:R-:W-:Y:S02]  /*0940*/  IADD3 R2, R65.reuse, 0x1f, RZ ;  /* 0x0000001f41027810 */ /* 0x040fe40007ffe0ff */
[----:B--2---:R-:W-:Y:S02]  /*0950*/  IADD3 R4, R65, R114, -R129 ;  /* 0x0000007241047210 */ /* 0x004fe40007ffe881 */
[----:B------:R-:W-:-:S04]  /*0960*/  SHF.R.S32.HI R5, RZ, 0x1f, R2 ;  /* 0x0000001fff057819 */ /* 0x000fc80000011402 */
[----:B------:R-:W-:Y:S02]  /*0970*/  LEA.HI R5, R5, R2, RZ, 0x5 ;  /* 0x0000000205057211 */ /* 0x000fe400078f28ff */
[----:B---3--:R-:W-:Y:S01]  /*0980*/  IADD3 R0, R6, R0, R65 ;  /* 0x0000000006007210 */ /* 0x008fe20007ffe041 */
[----:B----4-:R-:W-:-:S03]  /*0990*/  IMAD.IADD R3, R4, 0x1, -R3 ;  /* 0x0000000104037824 */ /* 0x010fc600078e0a03 */
[----:B------:R-:W-:Y:S02]  /*09a0*/  SHF.R.S32.HI R4, RZ, 0x1f, R0 ;  /* 0x0000001fff047819 */ /* 0x000fe40000011400 */
[----:B------:R-:W-:Y:S02]  /*09b0*/  SHF.R.S32.HI R6, RZ, 0x1f, R3 ;  /* 0x0000001fff067819 */ /* 0x000fe40000011403 */
[----:B------:R-:W-:Y:S02]  /*09c0*/  LEA.HI R0, R4, R0, RZ, 0x5 ;  /* 0x0000000004007211 */ /* 0x000fe400078f28ff */
[----:B------:R-:W-:Y:S02]  /*09d0*/  LEA.HI R2, R6, R3, RZ, 0x5 ;  /* 0x0000000306027211 */ /* 0x000fe400078f28ff */
[----:B------:R-:W-:Y:S02]  /*09e0*/  SHF.R.S32.HI R3, RZ, 0x5, R5 ;  /* 0x00000005ff037819 */ /* 0x000fe40000011405 */
[----:B------:R-:W-:-:S02]  /*09f0*/  SHF.R.S32.HI R2, RZ, 0x5, R2 ;  /* 0x00000005ff027819 */ /* 0x000fc40000011402 */
[----:B------:R-:W-:Y:S02]  /*0a00*/  SHF.R.S32.HI R0, RZ, 0x5, R0 ;  /* 0x00000005ff007819 */ /* 0x000fe40000011400 */
[----:B------:R-:W-:Y:S02]  /*0a10*/  IMNMX R240, RZ, R2, !PT ;  /* 0x00000002fff07217 */ /* 0x000fe40007800200 */
[----:B------:R-:W-:-:S03]  /*0a20*/  IMNMX R250, R3, R0, PT ;  /* 0x0000000003fa7217 */ /* 0x000fc60003800200 */
[----:B------:R2:W-:Y:S01]  /*0a30*/  STL [R1+0xd8], R240 ;  /* 0x0000d8f001007387 */ /* 0x0005e20000100800 */
[----:B------:R-:W-:-:S03]  /*0a40*/  ISETP.GT.AND P0, PT, R250, R240, PT ;  /* 0x000000f0fa00720c */ /* 0x000fc60003f04270 */
[----:B------:R2:W-:Y:S10]  /*0a50*/  STL [R1+0x44], R250 ;  /* 0x000044fa01007387 */ /* 0x0005f40000100800 */
[----:B------:R-:W-:Y:S05]  /*0a60*/  @P0 BRA `(.L_x_2190) ;  /* 0x0000135000000947 */ /* 0x000fea0003800000 */
[----:B------:R-:W-:Y:S01]  /*0a70*/  MOV R6, UR6 ;  /* 0x0000000600067c02 */ /* 0x000fe20008000f00 */
[----:B------:R-:W-:Y:S01]  /*0a80*/  IMAD.U32 R7, RZ, RZ, UR7 ;  /* 0x00000007ff077e24 */ /* 0x000fe2000f8e00ff */
[----:B------:R-:W-:Y:S01]  /*0a90*/  ISETP.NE.AND P1, PT, R46, -0x1, PT ;  /* 0xffffffff2e00780c */ /* 0x000fe20003f25270 */
[----:B------:R-:W-:Y:S01]  /*0aa0*/  IMAD.U32 R2, RZ, RZ, UR6 ;  /* 0x00000006ff027e24 */ /* 0x000fe2000f8e00ff */
[----:B------:R-:W-:Y:S01]  /*0ab0*/  MOV R4, UR6 ;  /* 0x0000000600047c02 */ /* 0x000fe20008000f00 */
[----:B------:R-:W-:Y:S01]  /*0ac0*/  IMAD.U32 R3, RZ, RZ, UR7 ;  /* 0x00000007ff037e24 */ /* 0x000fe2000f8e00ff */
[----:B------:R3:W4:Y:S01]  /*0ad0*/  LD.E.U16 R0, [R6.64+0x1c8] ;  /* 0x0001c80406007980 */ /* 0x000722000c101500 */
[----:B------:R-:W-:-:S05]  /*0ae0*/  IMAD.U32 R5, RZ, RZ, UR7 ;  /* 0x00000007ff057e24 */ /* 0x000fca000f8e00ff */
[----:B------:R1:W5:Y:S04]  /*0af0*/  LD.E.64 R16, [R4.64+0x90] ;  /* 0x0000900404107980 */ /* 0x000368000c101b00 */
[----:B------:R2:W4:Y:S04]  /*0b00*/  @!P1 LD.E.64 R8, [R2.64+0x80] ;  /* 0x0000800402089980 */ /* 0x000528000c101b00 */
[----:B---3--:R-:W5:Y:S04]  /*0b10*/  LD.E.64 R6, [R6.64+0x70] ;  /* 0x0000700406067980 */ /* 0x008f68000c101b00 */
[----:B--2---:R-:W2:Y:S01]  /*0b20*/  LD.E.64 R2, [R4.64+0x88] ;  /* 0x0000880404027980 */ /* 0x004ea2000c101b00 */
[----:B------:R-:W-:Y:S01]  /*0b30*/  @!P1 SHF.R.S32.HI R11, RZ, 0x1f, R119 ;  /* 0x0000001fff0b9819 */ /* 0x000fe20000011477 */
[----:B------:R-:W-:Y:S01]  /*0b40*/  BSSY B1, `(.L_x_2191) ;  /* 0x000001e000017945 */ /* 0x000fe20003800000 */
[----:B------:R-:W-:-:S02]  /*0b50*/  PLOP3.LUT P2, PT, PT, PT, PT, 0x8, 0x0 ;  /* 0x000000000000781c */ /* 0x000fc40003f4e170 */
[C---:B----4-:R-:W-:Y:S02]  /*0b60*/  PRMT R12, R0.reuse, 0x7770, RZ ;  /* 0x00007770000c7816 */ /* 0x050fe400000000ff */
[----:B------:R-:W-:Y:S02]  /*0b70*/  PRMT R0, R0, 0x7771, RZ ;  /* 0x0000777100007816 */ /* 0x000fe400000000ff */
[----:B------:R-:W-:-:S04]  /*0b80*/  ISETP.NE.AND P0, PT, R12, RZ, PT ;  /* 0x000000ff0c00720c */ /* 0x000fc80003f05270 */
[----:B------:R-:W-:Y:S01]  /*0b90*/  ISETP.NE.OR P3, PT, R0, RZ, !P0 ;  /* 0x000000ff0000720c */ /* 0x000fe20004765670 */
[----:B------:R-:W-:-:S04]  /*0ba0*/  @!P1 IMAD R10, R9, R119, RZ ;  /* 0x00000077090a9224 */ /* 0x000fc800078e02ff */
[----:B------:R-:W-:Y:S02]  /*0bb0*/  @!P1 IMAD R10, R8, R11, R10 ;  /* 0x0000000b080a9224 */ /* 0x000fe400078e020a */
[-C--:B--2---:R-:W-:Y:S02]  /*0bc0*/  @P1 IMAD R9, R3, R46.reuse, RZ ;  /* 0x0000002e03091224 */ /* 0x084fe400078e02ff */
[----:B-1----:R-:W-:-:S05]  /*0bd0*/  @P1 IMAD.WIDE.U32 R4, R2, R46, RZ ;  /* 0x0000002e02041225 */ /* 0x002fca00078e00ff */
[----:B------:R-:W-:Y:S01]  /*0be0*/  @P1 IADD3 R15, R5, R9, RZ ;  /* 0x00000009050f1210 */ /* 0x000fe20007ffe0ff */
[----:B------:R-:W-:-:S04]  /*0bf0*/  @!P1 IMAD.WIDE.U32 R8, R8, R119, RZ ;  /* 0x0000007708089225 */ /* 0x000fc800078e00ff */
[----:B------:R-:W-:Y:S01]  /*0c00*/  @P1 IMAD.MOV.U32 R13, RZ, RZ, R4 ;  /* 0x000000ffff0d1224 */ /* 0x000fe200078e0004 */
[----:B------:R-:W-:Y:S01]  /*0c10*/  @!P1 IADD3 R15, R9, R10, RZ ;  /* 0x0000000a090f9210 */ /* 0x000fe20007ffe0ff */
[----:B------:R-:W-:Y:S01]  /*0c20*/  @!P1 IMAD.MOV.U32 R13, RZ, RZ, R8 ;  /* 0x000000ffff0d9224 */ /* 0x000fe200078e0008 */
[----:B------:R-:W-:Y:S01]  /*0c30*/  CS2R R4, SRZ ;  /* 0x0000000000047805 */ /* 0x000fe2000001ff00 */
[----:B------:R-:W-:Y:S05]  /*0c40*/  @P3 BRA `(.L_x_2192) ;  /* 0x000000d000003947 */ /* 0x000fea0003800000 */
[----:B------:R-:W-:Y:S01]  /*0c50*/  ISETP.NE.AND P1, PT, R46, -0x1, PT ;  /* 0xffffffff2e00780c */ /* 0x000fe20003f25270 */
[----:B------:R-:W-:-:S12]  /*0c60*/  BSSY B0, `(.L_x_2193) ;  /* 0x0000007000007945 */ /* 0x000fd80003800000 */
[----:B------:R-:W-:Y:S05]  /*0c70*/  @P1 BRA `(.L_x_2194) ;  /* 0x0000005000001947 */ /* 0x000fea0003800000 */
[----:B------:R-:W-:Y:S02]  /*0c80*/  MOV R4, UR6 ;  /* 0x0000000600047c02 */ /* 0x000fe40008000f00 */
[----:B------:R-:W-:-:S05]  /*0c90*/  MOV R5, UR7 ;  /* 0x0000000700057c02 */ /* 0x000fca0008000f00 */
[----:B------:R-:W2:Y:S02]  /*0ca0*/  LD.E R4, [R4.64+0xb4] ;  /* 0x0000b40404047980 */ /* 0x000ea4000c101900 */
[----:B--2---:R-:W-:-:S05]  /*0cb0*/  IMAD R46, R119, R4, RZ ;  /* 0x00000004772e7224 */ /* 0x004fca00078e02ff */
[----:B------:R1:W-:Y:S02]  /*0cc0*/  STL [R1+0x10c], R46 ;  /* 0x00010c2e01007387 */ /* 0x0003e40000100800 */
.L_x_2194:
[----:B------:R-:W-:Y:S05]  /*0cd0*/  BSYNC B0 ;  /* 0x0000000000007941 */ /* 0x000fea0003800000 */
.L_x_2193:
[----:B------:R-:W-:Y:S01]  /*0ce0*/  PLOP3.LUT P2, PT, PT, PT, PT, 0x80, 0x0 ;  /* 0x000000000000781c */ /* 0x000fe20003f4f070 */
[--C-:B------:R-:W-:Y:S01]  /*0cf0*/  IMAD.MOV.U32 R4, RZ, RZ, R46.reuse ;  /* 0x000000ffff047224 */ /* 0x100fe200078e002e */
[----:B------:R-:W-:Y:S02]  /*0d00*/  SHF.R.S32.HI R5, RZ, 0x1f, R46 ;  /* 0x0000001fff057819 */ /* 0x000fe4000001142e */
[----:B------:R-:W-:-:S04]  /*0d10*/  PRMT R0, RZ, 0x7610, R0 ;  /* 0x00007610ff007816 */ /* 0x000fc80000000000 */
.L_x_2192:
[----:B------:R-:W-:Y:S05]  /*0d20*/  BSYNC B1 ;  /* 0x0000000000017941 */ /* 0x000fea0003800000 */
.L_x_2191:
[----:B------:R-:W-:Y:S02]  /*0d30*/  LOP3.LUT P1, RZ, R0, 0xff, RZ, 0xc0, !PT ;  /* 0x000000ff00ff7812 */ /* 0x000fe4000782c0ff */
[----:B------:R-:W-:Y:S02]  /*0d40*/  MOV R8, UR6 ;  /* 0x0000000600087c02 */ /* 0x000fe40008000f00 */
[----:B------:R-:W-:Y:S01]  /*0d50*/  MOV R9, UR7 ;  /* 0x0000000700097c02 */ /* 0x000fe20008000f00 */
[----:B------:R-:W-:Y:S04]  /*0d60*/  BSSY B0, `(.L_x_2195) ;  /* 0x000000f000007945 */ /* 0x000fe80003800000 */
[----:B------:R2:W5:Y:S04]  /*0d70*/  LD.E.64 R18, [R8.64+0xa0] ;  /* 0x0000a00408127980 */ /* 0x000568000c101b00 */
[----:B------:R2:W3:Y:S02]  /*0d80*/  @P1 LD.E.64 R22, [R8.64+0xb0] ;  /* 0x0000b00408161980 */ /* 0x0004e4000c101b00 */
[----:B--2---:R-:W-:Y:S01]  /*0d90*/  @P1 MOV R8, 0x1 ;  /* 0x0000000100081802 */ /* 0x004fe20000000f00 */
[----:B---3--:R-:W-:Y:S01]  /*0da0*/  @P1 IMAD R0, R23, R22, RZ ;  /* 0x0000001617001224 */ /* 0x008fe200078e02ff */
[----:B------:R-:W-:Y:S05]  /*0db0*/  @P1 BRA `(.L_x_2196) ;  /* 0x0000009000001947 */ /* 0x000fea0003800000 */
[----:B------:R-:W-:Y:S02]  /*0dc0*/  MOV R8, UR6 ;  /* 0x0000000600087c02 */ /* 0x000fe40008000f00 */
[----:B------:R-:W-:-:S05]  /*0dd0*/  MOV R9, UR7 ;  /* 0x0000000700097c02 */ /* 0x000fca0008000f00 */
[----:B------:R-:W2:Y:S01]  /*0de0*/  @P0 LD.E R0, [R8.64+0xd4] ;  /* 0x0000d40408000980 */ /* 0x000ea2000c101900 */
[----:B------:R-:W-:Y:S01]  /*0df0*/  IMAD.U32 R10, RZ, RZ, UR6 ;  /* 0x00000006ff0a7e24 */ /* 0x000fe2000f8e00ff */
[----:B------:R-:W-:-:S05]  /*0e00*/  MOV R11, UR7 ;  /* 0x00000007000b7c02 */ /* 0x000fca0008000f00 */
[----:B------:R-:W2:Y:S04]  /*0e10*/  LD.E R10, [R10.64+0x60] ;  /* 0x000060040a0a7980 */ /* 0x000ea8000c101900 */
[----:B------:R-:W2:Y:S01]  /*0e20*/  @!P0 LD.E R0, [R8.64+0xb4] ;  /* 0x0000b40408008980 */ /* 0x000ea2000c101900 */
[----:B------:R-:W-:Y:S02]  /*0e30*/  IMAD.MOV.U32 R22, RZ, RZ, 0x1 ;  /* 0x00000001ff167424 */ /* 0x000fe400078e00ff */
[----:B--2---:R-:W-:Y:S02]  /*0e40*/  IMAD R8, R0, R10, RZ ;  /* 0x0000000a00087224 */ /* 0x004fe400078e02ff */
.L_x_2196:
[----:B------:R-:W-:Y:S05]  /*0e50*/  BSYNC B0 ;  /* 0x0000000000007941 */ /* 0x000fea0003800000 */
.L_x_2195:
[----:B------:R-:W-:Y:S01]  /*0e60*/  LEA.HI R11, R37, R41, RZ, 0x3 ;  /* 0x00000029250b7211 */ /* 0x000fe200078f18ff */
[----:B------:R-:W-:Y:S02]  /*0e70*/  IMAD R8, R119, R8, RZ ;  /* 0x0000000877087224 */ /* 0x000fe400078e02ff */
[----:B------:R-:W-:Y:S01]  /*0e80*/  IMAD.U32 R20, RZ, RZ, UR6 ;  /* 0x00000006ff147e24 */ /* 0x000fe2000f8e00ff */
[----:B------:R-:W-:Y:S01]  /*0e90*/  LOP3.LUT R9, R11, 0xfffffff8, RZ, 0xc0, !PT ;  /* 0xfffffff80b097812 */ /* 0x000fe200078ec0ff */
[----:B------:R-:W-:Y:S01]  /*0ea0*/  IMAD.U32 R21, RZ, RZ, UR7 ;  /* 0x00000007ff157e24 */ /* 0x000fe2000f8e00ff */
[----:B------:R-:W-:-:S03]  /*0eb0*/  SEL R8, R8, RZ, !P2 ;  /* 0x000000ff08087207 */ /* 0x000fc60005000000 */
[----:B------:R-:W-:Y:S01]  /*0ec0*/  IMAD.IADD R23, R41, 0x1, -R9 ;  /* 0x0000000129177824 */ /* 0x000fe200078e0a09 */
[----:B------:R2:W5:Y:S01]  /*0ed0*/  LD.E R20, [R20.64+0xc0] ;  /* 0x0000c00414147980 */ /* 0x000562000c101900 */
[----:B------:R-:W-:Y:S01]  /*0ee0*/  IMAD R0, R120, R0, R8 ;  /* 0x0000000078007224 */ /* 0x000fe200078e0208 */
[----:B------:R-:W-:Y:S01]  /*0ef0*/  SHF.R.S32.HI R8, RZ, 0x3, R11 ;  /* 0x00000003ff087819 */ /* 0x000fe2000001140b */
[----:B------:R-:W-:Y:S01]  /*0f00*/  IMAD.SHL.U32 R25, R23, 0x8, RZ ;  /* 0x0000000817197824 */ /* 0x000fe200078e00ff */
[----:B------:R-:W-:Y:S01]  /*0f10*/  SHF.R.S32.HI R14, RZ, 0x1f, R120 ;  /* 0x0000001fff0e7819 */ /* 0x000fe20000011478 */
[----:B------:R-:W-:Y:S01]  /*0f20*/  IMAD R12, R114, R22, RZ ;  /* 0x00000016720c7224 */ /* 0x000fe200078e02ff */
[----:B------:R-:W-:Y:S01]  /*0f30*/  BSSY B0, `(.L_x_2197) ;  /* 0x000001c000007945 */ /* 0x000fe20003800000 */
[----:B-----5:R-:W-:Y:S01]  /*0f40*/  IMAD R9, R17, R120, RZ ;  /* 0x0000007811097224 */ /* 0x020fe200078e02ff */
[C---:B------:R-:W-:Y:S02]  /*0f50*/  IADD3 R10, P0, R25.reuse, R13, RZ ;  /* 0x0000000d190a7210 */ /* 0x040fe40007f1e0ff */
[----:B------:R-:W-:Y:S01]  /*0f60*/  SHF.R.S32.HI R13, RZ, 0x1f, R12 ;  /* 0x0000001fff0d7819 */ /* 0x000fe2000001140c */
[----:B------:R-:W-:Y:S01]  /*0f70*/  IMAD R14, R16, R14, R9 ;  /* 0x0000000e100e7224 */ /* 0x000fe200078e0209 */
[----:B------:R-:W-:-:S02]  /*0f80*/  LEA.HI.X.SX32 R11, R25, R15, 0x1, P0 ;  /* 0x0000000f190b7211 */ /* 0x000fc400000f0eff */
[----:B------:R-:W-:Y:S02]  /*0f90*/  IADD3 R26, P1, P0, R12, R4, R0 ;  /* 0x000000040c1a7210 */ /* 0x000fe4000783e000 */
[----:B------:R-:W-:Y:S01]  /*0fa0*/  SHF.R.S32.HI R9, RZ, 0x1f, R8 ;  /* 0x0000001fff097819 */ /* 0x000fe20000011408 */
[----:B------:R-:W-:Y:S01]  /*0fb0*/  IMAD.WIDE.U32 R16, R120, R16, R10 ;  /* 0x0000001078107225 */ /* 0x000fe200078e000a */
[----:B------:R-:W-:Y:S02]  /*0fc0*/  SHF.R.S32.HI R0, RZ, 0x1f, R0 ;  /* 0x0000001fff007819 */ /* 0x000fe40000011400 */
[----:B------:R-:W-:Y:S01]  /*0fd0*/  IADD3 R33, R25, 0x40, RZ ;  /* 0x0000004019217810 */ /* 0x000fe20007ffe0ff */
[----:B------:R-:W-:Y:S01]  /*0fe0*/  IMAD.IADD R11, R17, 0x1, R14 ;  /* 0x00000001110b7824 */ /* 0x000fe200078e020e */
[----:B------:R-:W-:Y:S01]  /*0ff0*/  IADD3.X R24, R13, R5, R0, P1, P0 ;  /* 0x000000050d187210 */ /* 0x000fe20000fe0400 */
[----:B------:R-:W-:-:S04]  /*1000*/  IMAD.WIDE R4, R45, 0x80, R8 ;  /* 0x000000802d047825 */ /* 0x000fc800078e0208 */
[----:B--2---:R-:W-:-:S05]  /*1010*/  IMAD.IADD R21, R129, 0x1, -R114 ;  /* 0x0000000181157824 */ /* 0x004fca00078e0a72 */
[----:B------:R-:W-:-:S13]  /*1020*/  ISETP.GE.AND P2, PT, R8, R21, PT ;  /* 0x000000150800720c */ /* 0x000fda0003f46270 */
[----:B------:R-:W-:Y:S05]  /*1030*/  @P2 BRA `(.L_x_2198) ;  /* 0x000000b000002947 */ /* 0x000fea0003800000 */
[----:B------:R-:W-:Y:S01]  /*1040*/  IMAD R0, R5, R2, RZ ;  /* 0x0000000205007224 */ /* 0x000fe200078e02ff */
[-C--:B------:R-:W-:Y:S01]  /*1050*/  ISETP.GE.AND P2, PT, R25, R20.reuse, PT ;  /* 0x000000141900720c */ /* 0x080fe20003f46270 */
[----:B------:R-:W-:Y:S01]  /*1060*/  IMAD.MOV.U32 R10, RZ, RZ, R16 ;  /* 0x000000ffff0a7224 */ /* 0x000fe200078e0010 */
[----:B------:R-:W-:Y:S01]  /*1070*/  ISETP.GE.AND P1, PT, R33, R20, PT ;  /* 0x000000142100720c */ /* 0x000fe20003f26270 */
[C---:B------:R-:W-:Y:S02]  /*1080*/  IMAD R0, R4.reuse, R3, R0 ;  /* 0x0000000304007224 */ /* 0x040fe400078e0200 */
[----:B------:R-:W-:-:S05]  /*1090*/  IMAD.WIDE.U32 R14, R4, R2, R10 ;  /* 0x00000002040e7225 */ /* 0x000fca00078e000a */
[----:B------:R-:W-:Y:S02]  /*10a0*/  IADD3 R0, R15, R0, RZ ;  /* 0x000000000f007210 */ /* 0x000fe40007ffe0ff */
[----:B------:R-:W-:-:S04]  /*10b0*/  LEA R12, P0, R14, R6, 0x1 ;  /* 0x000000060e0c7211 */ /* 0x000fc800078008ff */
[----:B------:R-:W-:-:S05]  /*10c0*/  LEA.HI.X R13, R14, R7, R0, 0x1, P0 ;  /* 0x000000070e0d7211 */ /* 0x000fca00000f0c00 */
[----:B------:R2:W-:Y:S04]  /*10d0*/  @!P2 ST.E.128 [R12.64], RZ ;  /* 0x000000ff0c00a985 */ /* 0x0005e8000c101d04 */
[----:B------:R2:W-:Y:S02]  /*10e0*/  @!P1 ST.E.128 [R12.64+0x80], RZ ;  /* 0x000080ff0c009985 */ /* 0x0005e4000c101d04 */
.L_x_2198:
[----:B------:R-:W-:Y:S05]  /*10f0*/  BSYNC B0 ;  /* 0x0000000000007941 */ /* 0x000fea0003800000 */
.L_x_2197:
[----:B------:R-:W-:Y:S01]  /*1100*/  IADD3 R32, R8, 0x10, RZ ;  /* 0x0000001008207810 */ /* 0x000fe20007ffe0ff */
[----:B------:R-:W-:Y:S03]  /*1110*/  BSSY B0, `(.L_x_2199) ;  /* 0x0000011000007945 */ /* 0x000fe60003800000 */
[----:B------:R-:W-:-:S13]  /*1120*/  ISETP.GE.AND P0, PT, R32, R21, PT ;  /* 0x000000152000720c */ /* 0x000fda0003f06270 */
[----:B------:R-:W-:Y:S05]  /*1130*/  @P0 BRA `(.L_x_2200) ;  /* 0x000000e000000947 */ /* 0x000fea0003800000 */
[----:B------:R-:W-:Y:S01]  /*1140*/  IADD3 R0, P0, R4, 0x10, RZ ;  /* 0x0000001004007810 */ /* 0x000fe20007f1e0ff */
[----:B------:R-:W-:Y:S01]  /*1150*/  IMAD.MOV.U32 R14, RZ, RZ, R16 ;  /* 0x000000ffff0e7224 */ /* 0x000fe200078e0010 */
[----:B------:R-:W-:Y:S02]  /*1160*/  MOV R15, R11 ;  /* 0x0000000b000f7202 */ /* 0x000fe40000000f00 */
[-C--:B------:R-:W-:Y:S01]  /*1170*/  ISETP.GE.AND P1, PT, R25, R20.reuse, PT ;  /* 0x000000141900720c */ /* 0x080fe20003f26270 */
[----:B--2---:R-:W-:Y:S01]  /*1180*/  IMAD.X R12, RZ, RZ, R5, P0 ;  /* 0x000000ffff0c7224 */ /* 0x004fe200000e0605 */
[----:B------:R-:W-:Y:S01]  /*1190*/  ISETP.GE.AND P0, PT, R33, R20, PT ;  /* 0x000000142100720c */ /* 0x000fe20003f06270 */
[----:B------:R-:W-:-:S04]  /*11a0*/  IMAD.WIDE.U32 R14, R2, R0, R14 ;  /* 0x00000000020e7225 */ /* 0x000fc800078e000e */
[----:B------:R-:W-:-:S04]  /*11b0*/  IMAD R12, R12, R2, RZ ;  /* 0x000000020c0c7224 */ /* 0x000fc800078e02ff */
[----:B------:R-:W-:Y:S01]  /*11c0*/  IMAD R0, R3, R0, R12 ;  /* 0x0000000003007224 */ /* 0x000fe200078e020c */
[----:B------:R-:W-:-:S03]  /*11d0*/  LEA R12, P2, R14, R6, 0x1 ;  /* 0x000000060e0c7211 */ /* 0x000fc600078408ff */
[----:B------:R-:W-:-:S05]  /*11e0*/  IMAD.IADD R0, R15, 0x1, R0 ;  /* 0x000000010f007824 */ /* 0x000fca00078e0200 */
[----:B------:R-:W-:-:S05]  /*11f0*/  LEA.HI.X R13, R14, R7, R0, 0x1, P2 ;  /* 0x000000070e0d7211 */ /* 0x000fca00010f0c00 */
[----:B------:R2:W-:Y:S04]  /*1200*/  @!P1 ST.E.128 [R12.64], RZ ;  /* 0x000000ff0c009985 */ /* 0x0005e8000c101d04 */
[----:B------:R2:W-:Y:S02]  /*1210*/  @!P0 ST.E.128 [R12.64+0x80], RZ ;  /* 0x000080ff0c008985 */ /* 0x0005e4000c101d04 */
.L_x_2200:
[----:B------:R-:W-:Y:S05]  /*1220*/  BSYNC B0 ;  /* 0x0000000000007941 */ /* 0x000fea0003800000 */
.L_x_2199:
        /* <DEDUP_REMOVED lines=18> */
.L_x_2202:
[----:B------:R-:W-:Y:S05]  /*1350*/  BSYNC B0 ;  /* 0x0000000000007941 */ /* 0x000fea0003800000 */
.L_x_2201:
        /* <DEDUP_REMOVED lines=18> */
.L_x_2204:
[----:B------:R-:W-:Y:S05]  /*1480*/  BSYNC B0 ;  /* 0x0000000000007941 */ /* 0x000fea0003800000 */
.L_x_2203:
        /* <DEDUP_REMOVED lines=18> */
.L_x_2206:
[----:B------:R-:W-:Y:S05]  /*15b0*/  BSYNC B0 ;  /* 0x0000000000007941 */ /* 0x000fea0003800000 */
.L_x_2205:
        /* <DEDUP_REMOVED lines=18> */
.L_x_2208:
[----:B------:R-:W-:Y:S05]  /*16e0*/  BSYNC B0 ;  /* 0x0000000000007941 */ /* 0x000fea0003800000 */
.L_x_2207:
        /* <DEDUP_REMOVED lines=18> */
.L_x_2210:
[----:B------:R-:W-:Y:S05]  /*1810*/  BSYNC B0 ;  /* 0x0000000000007941 */ /* 0x000fea0003800000 */
.L_x_2209:
[----:B--2---:R-:W-:Y:S01]  /*1820*/  IADD3 R13, R8, 0x70, RZ ;  /* 0x00000070080d7810 */ /* 0x004fe20007ffe0ff */
[----:B------:R-:W-:Y:S03]  /*1830*/  BSSY B0, `(.L_x_2211) ;  /* 0x0000011000007945 */ /* 0x000fe60003800000 */
[----:B------:R-:W-:-:S13]  /*1840*/  ISETP.GE.AND P0, PT, R13, R21, PT ;  /* 0x000000150d00720c */ /* 0x000fda0003f06270 */
[----:B------:R-:W-:Y:S05]  /*1850*/  @P0 BRA `(.L_x_2212) ;  /* 0x000000e000000947 */ /* 0x000fea0003800000 */
[----:B------:R-:W-:Y:S02]  /*1860*/  IADD3 R0, P0, R4, 0x70, RZ ;  /* 0x0000007004007810 */ /* 0x000fe40007f1e0ff */
[----:B------:R-:W-:-:S03]  /*1870*/  ISETP.GE.AND P1, PT, R25, R20, PT ;  /* 0x000000141900720c */ /* 0x000fc60003f26270 */
[----:B------:R-:W-:Y:S01]  /*1880*/  IMAD.X R4, RZ, RZ, R5, P0 ;  /* 0x000000ffff047224 */ /* 0x000fe200000e0605 */
[----:B------:R-:W-:Y:S02]  /*1890*/  MOV R5, R11 ;  /* 0x0000000b00057202 */ /* 0x000fe40000000f00 */
[----:B------:R-:W-:Y:S01]  /*18a0*/  ISETP.GE.AND P0, PT, R33, R20, PT ;  /* 0x000000142100720c */ /* 0x000fe20003f06270 */
[----:B------:R-:W-:Y:S02]  /*18b0*/  IMAD R10, R4, R2, RZ ;  /* 0x00000002040a7224 */ /* 0x000fe400078e02ff */
[----:B------:R-:W-:Y:S02]  /*18c0*/  IMAD.MOV.U32 R4, RZ, RZ, R16 ;  /* 0x000000ffff047224 */ /* 0x000fe400078e0010 */
[-C--:B------:R-:W-:Y:S02]  /*18d0*/  IMAD R3, R3, R0.reuse, R10 ;  /* 0x0000000003037224 */ /* 0x080fe400078e020a */
[----:B------:R-:W-:-:S04]  /*18e0*/  IMAD.WIDE.U32 R4, R2, R0, R4 ;  /* 0x0000000002047225 */ /* 0x000fc800078e0004 */
[----:B------:R-:W-:Y:S01]  /*18f0*/  IMAD.IADD R3, R5, 0x1, R3 ;  /* 0x0000000105037824 */ /* 0x000fe200078e0203 */
[----:B------:R-:W-:-:S04]  /*1900*/  LEA R2, P2, R4, R6, 0x1 ;  /* 0x0000000604027211 */ /* 0x000fc800078408ff */
[----:B------:R-:W-:-:S05]  /*1910*/  LEA.HI.X R3, R4, R7, R3, 0x1, P2 ;  /* 0x0000000704037211 */ /* 0x000fca00010f0c03 */
[----:B------:R2:W-:Y:S04]  /*1920*/  @!P1 ST.E.128 [R2.64], RZ ;  /* 0x000000ff02009985 */ /* 0x0005e8000c101d04 */
[----:B------:R2:W-:Y:S02]  /*1930*/  @!P0 ST.E.128 [R2.64+0x80], RZ ;  /* 0x000080ff02008985 */ /* 0x0005e4000c101d04 */
.L_x_2212:
[----:B------:R-:W-:Y:S05]  /*1940*/  BSYNC B0 ;  /* 0x0000000000007941 */ /* 0x000fea0003800000 */
.L_x_2211:
[----:B------:R-:W-:-:S04]  /*1950*/  ISETP.NE.AND P6, PT, R23, RZ, PT ;  /* 0x000000ff1700720c */ /* 0x000fc80003fc5270 */
[-C--:B------:R-:W-:Y:S02]  /*1960*/  ISETP.GE.OR P2, PT, R8, R21.reuse, P6 ;  /* 0x000000150800720c */ /* 0x080fe40003746670 */
[-C--:B------:R-:W-:Y:S02]  /*1970*/  ISETP.GE.OR P1, PT, R32, R21.reuse, P6 ;  /* 0x000000152000720c */ /* 0x080fe40003726670 */
[-C--:B------:R-:W-:Y:S02]  /*1980*/  ISETP.GE.OR P5, PT, R31, R21.reuse, P6 ;  /* 0x000000151f00720c */ /* 0x080fe400037a6670 */
[-C--:B------:R-:W-:Y:S02]  /*1990*/  ISETP.GE.OR P4, PT, R30, R21.reuse, P6 ;  /* 0x000000151e00720c */ /* 0x080fe40003786670 */
[----:B------:R-:W-:-:S05]  /*19a0*/  ISETP.GE.OR P3, PT, R29, R21, P6 ;  /* 0x000000151d00720c */ /* 0x000fca0003766670 */
[-C--:B------:R-:W-:Y:S02]  /*19b0*/  @!P2 IMAD R8, R8, R22.reuse, RZ ;  /* 0x000000160808a224 */ /* 0x080fe400078e02ff */
[----:B------:R-:W-:Y:S02]  /*19c0*/  @!P1 IMAD R0, R32, R22, RZ ;  /* 0x0000001620009224 */ /* 0x000fe400078e02ff */
[----:B------:R-:W-:Y:S01]  /*19d0*/  @!P2 IMAD.MOV.U32 R5, RZ, RZ, 0x7f800000 ;  /* 0x7f800000ff05a424 */ /* 0x000fe200078e00ff */
[C---:B--2---:R-:W-:Y:S01]  /*19e0*/  @!P2 IADD3 R3, P0, R8.reuse, R26, RZ ;  /* 0x0000001a0803a210 */ /* 0x044fe20007f1e0ff */
[----:B------:R-:W-:Y:S02]  /*19f0*/  @!P5 IMAD R6, R31, R22, RZ ;  /* 0x000000161f06d224 */ /* 0x000fe400078e02ff */
[----:B------:R-:W-:Y:S01]  /*1a00*/  @!P5 IMAD.MOV.U32 R12, RZ, RZ, 0x7f800000 ;  /* 0x7f800000ff0cd424 */ /* 0x000fe200078e00ff */
[----:B------:R-:W-:Y:S02]  /*1a10*/  @!P2 LEA.HI.X.SX32 R8, R8, R24, 0x1, P0 ;  /* 0x000000180808a211 */ /* 0x000fe400000f0eff */
[----:B------:R-:W-:-:S04]  /*1a20*/  @!P2 LEA R2, P0, R3, R18, 0x2 ;  /* 0x000000120302a211 */ /* 0x000fc800078010ff */
[----:B------:R-:W-:Y:S02]  /*1a30*/  @!P2 LEA.HI.X R3, R3, R19, R8, 0x2, P0 ;  /* 0x000000130303a211 */ /* 0x000fe400000f1408 */
[----:B------:R-:W-:-:S03]  /*1a40*/  @!P1 IADD3 R4, P0, R0, R26, RZ ;  /* 0x0000001a00049210 */ /* 0x000fc60007f1e0ff */
[----:B------:R2:W-:Y:S02]  /*1a50*/  @!P2 ST.E [R2.64], R5 ;  /* 0x000000050200a985 */ /* 0x0005e4000c101904 */
[----:B--2---:R-:W-:Y:S01]  /*1a60*/  @!P1 LEA.HI.X.SX32 R3, R0, R24, 0x1, P0 ;  /* 0x0000001800039211 */ /* 0x004fe200000f0eff */
[----:B------:R-:W-:Y:S01]  /*1a70*/  @!P4 IMAD R5, R30, R22, RZ ;  /* 0x000000161e05c224 */ /* 0x000fe200078e02ff */
[----:B------:R-:W-:Y:S02]  /*1a80*/  @!P1 LEA R2, P2, R4, R18, 0x2 ;  /* 0x0000001204029211 */ /* 0x000fe400078410ff */
[----:B------:R-:W-:Y:S02]  /*1a90*/  @!P5 IADD3 R0, P0, R6, R26, RZ ;  /* 0x0000001a0600d210 */ /* 0x000fe40007f1e0ff */
[----:B------:R-:W-:Y:S02]  /*1aa0*/  @!P1 LEA.HI.X R3, R4, R19, R3, 0x2, P2 ;  /* 0x0000001304039211 */ /* 0x000fe400010f1403 */
[----:B------:R-:W-:-:S02]  /*1ab0*/  @!P5 LEA.HI.X.SX32 R6, R6, R24, 0x1, P0 ;  /* 0x000000180606d211 */ /* 0x000fc400000f0eff */
[C---:B------:R-:W-:Y:S02]  /*1ac0*/  @!P5 LEA R10, P2, R0.reuse, R18, 0x2 ;  /* 0x00000012000ad211 */ /* 0x040fe400078410ff */
[C---:B------:R-:W-:Y:S02]  /*1ad0*/  @!P4 IADD3 R4, P0, R5.reuse, R26, RZ ;  /* 0x0000001a0504c210 */ /* 0x040fe40007f1e0ff */
[----:B------:R-:W-:Y:S01]  /*1ae0*/  @!P5 LEA.HI.X R11, R0, R19, R6, 0x2, P2 ;  /* 0x00000013000bd211 */ /* 0x000fe200010f1406 */
[----:B------:R-:W-:Y:S01]  /*1af0*/  @!P1 IMAD.MOV.U32 R6, RZ, RZ, 0x7f800000 ;  /* 0x7f800000ff069424 */ /* 0x000fe200078e00ff */
[-C--:B------:R-:W-:Y:S02]  /*1b00*/  ISETP.GE.OR P2, PT, R28, R21.reuse, P6 ;  /* 0x000000151c00720c */ /* 0x080fe40003746670 */
[----:B------:R-:W-:Y:S01]  /*1b10*/  @!P4 LEA.HI.X.SX32 R0, R5, R24, 0x1, P0 ;  /* 0x000000180500c211 */ /* 0x000fe200000f0eff */
[----:B------:R-:W-:Y:S01]  /*1b20*/  @!P3 IMAD R5, R29, R22, RZ ;  /* 0x000000161d05b224 */ /* 0x000fe200078e02ff */
[----:B------:R-:W-:Y:S01]  /*1b30*/  @!P4 LEA R8, P0, R4, R18, 0x2 ;  /* 0x000000120408c211 */ /* 0x000fe200078010ff */
[----:B------:R2:W-:Y:S01]  /*1b40*/  @!P1 ST.E [R2.64], R6 ;  /* 0x0000000602009985 */ /* 0x0005e2000c101904 */
[----:B------:R-:W-:-:S02]  /*1b50*/  ISETP.GE.OR P1, PT, R27, R21, P6 ;  /* 0x000000151b00720c */ /* 0x000fc40003726670 */
[----:B------:R-:W-:Y:S01]  /*1b60*/  @!P4 LEA.HI.X R9, R4, R19, R0, 0x2, P0 ;  /* 0x000000130409c211 */ /* 0x000fe200000f1400 */
[----:B------:R3:W-:Y:S01]  /*1b70*/  @!P5 ST.E [R10.64], R12 ;  /* 0x0000000c0a00d985 */ /* 0x0007e2000c101904 */
[----:B------:R-:W-:Y:S02]  /*1b80*/  @!P3 IADD3 R0, P0, R5, R26, RZ ;  /* 0x0000001a0500b210 */ /* 0x000fe40007f1e0ff */
[----:B------:R-:W-:Y:S02]  /*1b90*/  ISETP.GE.OR P6, PT, R13, R21, P6 ;  /* 0x000000150d00720c */ /* 0x000fe400037c6670 */
[----:B------:R-:W-:Y:S01]  /*1ba0*/  @!P3 LEA.HI.X.SX32 R5, R5, R24, 0x1, P0 ;  /* 0x000000180505b211 */ /* 0x000fe200000f0eff */
[----:B--2---:R-:W-:Y:S01]  /*1bb0*/  @!P2 IMAD R2, R28, R22, RZ ;  /* 0x000000161c02a224 */ /* 0x004fe200078e02ff */
[----:B------:R-:W-:-:S03]  /*1bc0*/  @!P3 LEA R6, P0, R0, R18, 0x2 ;  /* 0x000000120006b211 */ /* 0x000fc600078010ff */
[----:B------:R-:W-:Y:S02]  /*1bd0*/  @!P1 IMAD R3, R27, R22, RZ ;  /* 0x000000161b039224 */ /* 0x000fe400078e02ff */
[----:B---3--:R-:W-:Y:S01]  /*1be0*/  @!P3 IMAD.MOV.U32 R10, RZ, RZ, 0x7f800000 ;  /* 0x7f800000ff0ab424 */ /* 0x008fe200078e00ff */
[----:B------:R-:W-:Y:S02]  /*1bf0*/  @!P3 LEA.HI.X R7, R0, R19, R5, 0x2, P0 ;  /* 0x000000130007b211 */ /* 0x000fe400000f1405 */
[----:B------:R-:W-:-:S04]  /*1c00*/  @!P2 IADD3 R0, P0, R2, R26, RZ ;  /* 0x0000001a0200a210 */ /* 0x000fc80007f1e0ff */
[----:B------:R-:W-:Y:S02]  /*1c10*/  @!P2 LEA.HI.X.SX32 R2, R2, R24, 0x1, P0 ;  /* 0x000000180202a211 */ /* 0x000fe400000f0eff */
[----:B------:R-:W-:-:S04]  /*1c20*/  @!P2 LEA R4, P0, R0, R18, 0x2 ;  /* 0x000000120004a211 */ /* 0x000fc800078010ff */
[----:B------:R-:W-:Y:S02]  /*1c30*/  @!P2 LEA.HI.X R5, R0, R19, R2, 0x2, P0 ;  /* 0x000000130005a211 */ /* 0x000fe400000f1402 */
[----:B------:R-:W-:-:S04]  /*1c40*/  @!P1 IADD3 R0, P0, R3, R26, RZ ;  /* 0x0000001a03009210 */ /* 0x000fc80007f1e0ff */
[----:B------:R-:W-:Y:S02]  /*1c50*/  @!P1 LEA.HI.X.SX32 R3, R3, R24, 0x1, P0 ;  /* 0x0000001803039211 */ /* 0x000fe400000f0eff */
[----:B------:R-:W-:-:S04]  /*1c60*/  @!P1 LEA R2, P0, R0, R18, 0x2 ;  /* 0x0000001200029211 */ /* 0x000fc800078010ff */
[----:B------:R-:W-:Y:S01]  /*1c70*/  @!P1 LEA.HI.X R3, R0, R19, R3, 0x2, P0 ;  /* 0x0000001300039211 */ /* 0x000fe200000f1403 */
[----:B------:R-:W-:-:S05]  /*1c80*/  @!P4 IMAD.MOV.U32 R0, RZ, RZ, 0x7f800000 ;  /* 0x7f800000ff00c424 */ /* 0x000fca00078e00ff */
[----:B------:R2:W-:Y:S04]  /*1c90*/  @!P4 ST.E [R8.64], R0 ;  /* 0x000000000800c985 */ /* 0x0005e8000c101904 */
[----:B------:R-:W-:Y:S01]  /*1ca0*/  @!P3 ST.E [R6.64], R10 ;  /* 0x0000000a0600b985 */ /* 0x000fe2000c101904 */
[----:B--2---:R-:W-:Y:S02]  /*1cb0*/  @!P2 IMAD.MOV.U32 R8, RZ, RZ, 0x7f800000 ;  /* 0x7f800000ff08a424 */ /* 0x004fe400078e00ff */
[----:B------:R-:W-:-:S03]  /*1cc0*/  @!P1 IMAD.MOV.U32 R0, RZ, RZ, 0x7f800000 ;  /* 0x7f800000ff009424 */ /* 0x000fc600078e00ff */
[----:B------:R-:W-:Y:S04]  /*1cd0*/  @!P2 ST.E [R4.64], R8 ;  /* 0x000000080400a985 */ /* 0x000fe8000c101904 */
[----:B------:R2:W-:Y:S02]  /*1ce0*/  @!P1 ST.E [R2.64], R0 ;  /* 0x0000000002009985 */ /* 0x0005e4000c101904 */
[----:B--2---:R-:W-:Y:S02]  /*1cf0*/  IMAD.MOV.U32 R2, RZ, RZ, R34 ;  /* 0x000000ffff027224 */ /* 0x004fe400078e0022 */
[----:B------:R-:W-:-:S04]  /*1d00*/  IMAD.MOV.U32 R3, RZ, RZ, 0x0 ;  /* 0x00000000ff037424 */ /* 0x000fc800078e00ff */
[----:B------:R-:W-:Y:S05]  /*1d10*/  @P6 RET.REL.NODEC R2 `(_ZN5flash16flash_fwd_kernelI23Flash_fwd_kernel_traitsILi128ELi128ELi32ELi4ELb0ELb0EN7cutlass10bfloat16_tE19Flash_kernel_traitsILi128ELi128ELi32ELi4ES3_EELb1ELb0ELb1ELb1ELb0ELb0ELb0ELb1EEEvNS_16Flash_fwd_paramsE) ;  /* 0xffffe2e002006950 */ /* 0x000fea0003c3ffff */
[----:B------:R-:W-:-:S05]  /*1d20*/  IMAD R0, R13, R22, RZ ;  /* 0x000000160d007224 */ /* 0x000fca00078e02ff */
[----:B------:R-:W-:-:S04]  /*1d30*/  IADD3 R3, P0, R0, R26, RZ ;  /* 0x0000001a00037210 */ /* 0x000fc80007f1e0ff */
[----:B------:R-:W-:Y:S02]  /*1d40*/  LEA.HI.X.SX32 R0, R0, R24, 0x1, P0 ;  /* 0x0000001800007211 */ /* 0x000fe400000f0eff */
[----:B------:R-:W-:-:S04]  /*1d50*/  LEA R2, P0, R3, R18, 0x2 ;  /* 0x0000001203027211 */ /* 0x000fc800078010ff */
[----:B------:R-:W-:Y:S01]  /*1d60*/  LEA.HI.X R3, R3, R19, R0, 0x2, P0 ;  /* 0x0000001303037211 */ /* 0x000fe200000f1400 */
[----:B------:R-:W-:-:S05]  /*1d70*/  IMAD.MOV.U32 R0, RZ, RZ, 0x7f800000 ;  /* 0x7f800000ff007424 */ /* 0x000fca00078e00ff */
[----:B------:R2:W-:Y:S02]  /*1d80*/  ST.E [R2.64], R0 ;  /* 0x0000000002007985 */ /* 0x0005e4000c101904 */
[----:B--2---:R-:W-:Y:S02]  /*1d90*/  IMAD.MOV.U32 R2, RZ, RZ, R34 ;  /* 0x000000ffff027224 */ /* 0x004fe400078e0022 */
[----:B------:R-:W-:-:S04]  /*1da0*/  IMAD.MOV.U32 R3, RZ, RZ, 0x0 ;  /* 0x00000000ff037424 */ /* 0x000fc800078e00ff */
[----:B------:R-:W-:Y:S05]  /*1db0*/  RET.REL.NODEC R2 `(_ZN5flash16flash_fwd_kernelI23Flash_fwd_kernel_traitsILi128ELi128ELi32ELi4ELb0ELb0EN7cutlass10bfloat16_tE19Flash_kernel_traitsILi128ELi128ELi32ELi4ES3_EELb1ELb0ELb1ELb1ELb0ELb0ELb0ELb1EEEvNS_16Flash_fwd_paramsE) ;  /* 0xffffe24002007950 */ /* 0x000fea0003c3ffff */
.L_x_2190:
[----:B------:R-:W-:Y:S02]  /*1dc0*/  IMAD.U32 R2, RZ, RZ, UR6 ;  /* 0x00000006ff027e24 */ /* 0x000fe4000f8e00ff */
[----:B------:R-:W-:Y:S01]  /*1dd0*/  IMAD.U32 R3, RZ, RZ, UR7 ;  /* 0x00000007ff037e24 */ /* 0x000fe2000f8e00ff */
[----:B------:R-:W-:Y:S01]  /*1de0*/  MOV R10, UR6 ;  /* 0x00000006000a7c02 */ /* 0x000fe20008000f00 */
[----:B------:R-:W-:-:S03]  /*1df0*/  IMAD.U32 R11, RZ, RZ, UR7 ;  /* 0x00000007ff0b7e24 */ /* 0x000fc6000f8e00ff */
[----:B------:R-:W3:Y:S04]  /*1e00*/  LD.E R25, [R2.64+0x68] ;  /* 0x0000680402197980 */ /* 0x000ee8000c101900 */
[----:B--2---:R4:W2:Y:S04]  /*1e10*/  LD.E.64 R34, [R10.64+0xc0] ;  /* 0x0000c0040a227980 */ /* 0x0048a8000c101b00 */
[----:B------:R1:W2:Y:S04]  /*1e20*/  LD.E.64 R20, [R2.64+0x38] ;  /* 0x0000380402147980 */ /* 0x0002a8000c101b00 */
[----:B------:R1:W2:Y:S01]  /*1e30*/  LD.E.64 R42, [R2.64+0x40] ;  /* 0x00004004022a7980 */ /* 0x0002a2000c101b00 */
[----:B------:R-:W-:-:S02]  /*1e40*/  ISETP.NE.AND P1, PT, R17, -0x1, PT ;  /* 0xffffffff1100780c */ /* 0x000fc40003f25270 */
[----:B------:R-:W-:Y:S01]  /*1e50*/  ISETP.NE.AND P0, PT, R46, -0x1, PT ;  /* 0xffffffff2e00780c */ /* 0x000fe20003f05270 */
[----:B------:R1:W2:Y:S01]  /*1e60*/  LD.E.64 R18, [R2.64+0x30] ;  /* 0x0000300402127980 */ /* 0x0002a2000c101b00 */
[----:B------:R-:W-:Y:S01]  /*1e70*/  MOV R4, UR6 ;  /* 0x0000000600047c02 */ /* 0x000fe20008000f00 */
[----:B------:R-:W-:Y:S02]  /*1e80*/  IMAD.U32 R5, RZ, RZ, UR7 ;  /* 0x00000007ff057e24 */ /* 0x000fe4000f8e00ff */
[----:B------:R1:W2:Y:S04]  /*1e90*/  LD.E.64 R30, [R2.64+0x58] ;  /* 0x00005804021e7980 */ /* 0x0002a8000c101b00 */
[----:B------:R1:W2:Y:S04]  /*1ea0*/  LD.E.64 R28, [R4.64+0x50] ;  /* 0x00005004041c7980 */ /* 0x0002a8000c101b00 */
[----:B-1----:R1:W2:Y:S04]  /*1eb0*/  @!P1 LD.E.64 R14, [R2.64+0x20] ;  /* 0x00002004020e9980 */ /* 0x0022a8000c101b00 */
[----:B------:R1:W2:Y:S04]  /*1ec0*/  @!P1 LD.E.64 R22, [R2.64+0x28] ;  /* 0x0000280402169980 */ /* 0x0002a8000c101b00 */
[----:B------:R1:W2:Y:S04]  /*1ed0*/  @!P0 LD.E.64 R26, [R2.64+0x18] ;  /* 0x00001804021a8980 */ /* 0x0002a8000c101b00 */
[----:B------:R1:W2:Y:S04]  /*1ee0*/  LD.E R147, [R2.64+0xc8] ;  /* 0x0000c80402937980 */ /* 0x0002a8000c101900 */
[----:B------:R1:W2:Y:S01]  /*1ef0*/  LD.E.64 R32, [R2.64+0x48] ;  /* 0x0000480402207980 */ /* 0x0002a2000c101b00 */
[----:B------:R-:W-:Y:S01]  /*1f00*/  IMAD.U32 R6, RZ, RZ, UR6 ;  /* 0x00000006ff067e24 */ /* 0x000fe2000f8e00ff */
[----:B------:R-:W-:-:S02]  /*1f10*/  MOV R7, UR7 ;  /* 0x0000000700077c02 */ /* 0x000fc40008000f00 */
[----:B------:R1:W5:Y:S04]  /*1f20*/  LD.E.64 R110, [R2.64+0x98] ;  /* 0x00009804026e7980 */ /* 0x000368000c101b00 */
[----:B------:R-:W5:Y:S01]  /*1f30*/  LD.E.64 R6, [R6.64] ;  /* 0x0000000406067980 */ /* 0x000f62000c101b00 */
[----:B------:R-:W-:Y:S02]  /*1f40*/  IMAD.U32 R8, RZ, RZ, UR6 ;  /* 0x00000006ff087e24 */ /* 0x000fe4000f8e00ff */
[----:B------:R-:W-:Y:S01]  /*1f50*/  IMAD.U32 R9, RZ, RZ, UR7 ;  /* 0x00000007ff097e24 */ /* 0x000fe2000f8e00ff */
[----:B------:R1:W5:Y:S04]  /*1f60*/  LD.E R112, [R4.64+0x60] ;  /* 0x0000600404707980 */ /* 0x000368000c101900 */
[----:B------:R1:W5:Y:S01]  /*1f70*/  LD.E.64 R236, [R8.64+0x8] ;  /* 0x0000080408ec7980 */ /* 0x000362000c101b00 */
[----:B----4-:R-:W-:-:S03]  /*1f80*/  LEA.HI R11, R37, R41, RZ, 0x6 ;  /* 0x00000029250b7211 */ /* 0x010fc600078f30ff */
[----:B------:R4:W5:Y:S02]  /*1f90*/  LD.E.64 R238, [R4.64+0x10] ;  /* 0x0000100404ee7980 */ /* 0x000964000c101b00 */
[----:B------:R-:W-:Y:S02]  /*1fa0*/  IMAD.SHL.U32 R11, R11, 0x8, RZ ;  /* 0x000000080b0b7824 */ /* 0x000fe400078e00ff */
[----:B-1----:R-:W-:Y:S01]  /*1fb0*/  @P1 IMAD.IADD R8, R12, 0x1, R17 ;  /* 0x000000010c081824 */ /* 0x002fe200078e0211 */
[----:B------:R-:W-:Y:S01]  /*1fc0*/  IABS R36, R120 ;  /* 0x0000007800247213 */ /* 0x000fe20000000000 */
[----:B------:R-:W-:Y:S01]  /*1fd0*/  BSSY B0, `(.L_x_2213) ;  /* 0x00000b0000007945 */ /* 0x000fe20003800000 */
[----:B---3--:R-:W-:Y:S01]  /*1fe0*/  IABS R0, R25 ;  /* 0x0000001900007213 */ /* 0x008fe20000000000 */
[----:B--2---:R1:W-:Y:S03]  /*1ff0*/  STL.64 [R1+0x78], R34 ;  /* 0x0000782201007387 */ /* 0x0043e60000100a00 */
[----:B-1----:R-:W-:-:S04]  /*2000*/  MOV R35, R0 ;  /* 0x0000000000237202 */ /* 0x002fc80000000f00 */
[----:B------:R-:W1:Y:S08]  /*2010*/  I2F.RP R0, R35 ;  /* 0x0000002300007306 */ /* 0x000e700000209400 */
[----:B-1----:R1:W2:Y:S01]  /*2020*/  MUFU.RCP R3, R0 ;  /* 0x0000000000037308 */ /* 0x0022a20000001000 */
[----:B------:R-:W-:Y:S01]  /*2030*/  IMAD.MOV.U32 R44, RZ, RZ, R34 ;  /* 0x000000ffff2c7224 */ /* 0x000fe200078e0022 */
[----:B-1----:R-:W-:-:S04]  /*2040*/  LEA.HI R0, R37, R41, RZ, 0x3 ;  /* 0x0000002925007211 */ /* 0x002fc800078f18ff */
[----:B------:R-:W-:Y:S02]  /*2050*/  SHF.R.S32.HI R16, RZ, 0x3, R0 ;  /* 0x00000003ff107819 */ /* 0x000fe40000011400 */
[----:B------:R-:W-:Y:S02]  /*2060*/  LOP3.LUT R0, R0, 0xfffffff8, RZ, 0xc0, !PT ;  /* 0xfffffff800007812 */ /* 0x000fe400078ec0ff */
[----:B--2---:R-:W-:Y:S01]  /*2070*/  IADD3 R3, R3, 0xffffffe, RZ ;  /* 0x0ffffffe03037810 */ /* 0x004fe20007ffe0ff */
[----:B------:R-:W-:Y:S02]  /*2080*/  IMAD.SHL.U32 R2, R16, 0x40, RZ ;  /* 0x0000004010027824 */ /* 0x000fe400078e00ff */
[----:B------:R-:W-:-:S03]  /*2090*/  IMAD.IADD R34, R41, 0x1, -R0 ;  /* 0x0000000129227824 */ /* 0x000fc600078e0a00 */
[----:B------:R-:W1:Y:S01]  /*20a0*/  F2I.FTZ.U32.TRUNC.NTZ R3, R3 ;  /* 0x0000000300037305 */ /* 0x000e62000021f000 */
[----:B------:R-:W-:Y:S02]  /*20b0*/  LOP3.LUT R2, R2, 0x1c0, RZ, 0xc0, !PT ;  /* 0x000001c002027812 */ /* 0x000fe400078ec0ff */
[----:B------:R-:W-:Y:S02]  /*20c0*/  SHF.L.U32 R249, R34, 0x3, RZ ;  /* 0x0000000322f97819 */ /* 0x000fe400000006ff */
[----:B------:R-:W-:Y:S02]  /*20d0*/  SHF.R.U32.HI R10, RZ, 0x3, R2 ;  /* 0x00000003ff0a7819 */ /* 0x000fe40000011602 */
[----:B------:R-:W-:Y:S02]  /*20e0*/  LOP3.LUT R0, R2, 0x38, R249, 0xf8, !PT ;  /* 0x0000003802007812 */ /* 0x000fe400078ef8f9 */
[----:B------:R-:W-:Y:S02]  /*20f0*/  @!P1 SHF.R.S32.HI R2, RZ, 0x1f, R12 ;  /* 0x0000001fff029819 */ /* 0x000fe4000001140c */
[----:B------:R-:W-:Y:S01]  /*2100*/  LOP3.LUT R10, R0, R10, RZ, 0x3c, !PT ;  /* 0x0000000a000a7212 */ /* 0x000fe200078e3cff */
[----:B------:R-:W-:-:S02]  /*2110*/  @!P1 IMAD R0, R21, R12, RZ ;  /* 0x0000000c15009224 */ /* 0x000fc400078e02ff */
[----:B----4-:R-:W-:-:S04]  /*2120*/  @!P1 IMAD.WIDE.U32 R4, R20, R12, RZ ;  /* 0x0000000c14049225 */ /* 0x010fc800078e00ff */
[C---:B------:R-:W-:Y:S01]  /*2130*/  @!P1 IMAD R0, R20.reuse, R2, R0 ;  /* 0x0000000214009224 */ /* 0x040fe200078e0200 */
[----:B-1----:R-:W-:Y:S01]  /*2140*/  IADD3 R2, RZ, -R3, RZ ;  /* 0x80000003ff027210 */ /* 0x002fe20007ffe0ff */
[-C--:B------:R-:W-:Y:S02]  /*2150*/  @P1 IMAD R13, R21, R8.reuse, RZ ;  /* 0x00000008150d1224 */ /* 0x080fe400078e02ff */
[----:B------:R-:W-:Y:S01]  /*2160*/  @P1 IMAD.WIDE.U32 R8, R20, R8, RZ ;  /* 0x0000000814081225 */ /* 0x000fe200078e00ff */
[----:B------:R-:W-:-:S03]  /*2170*/  @!P1 IADD3 R5, R5, R0, RZ ;  /* 0x0000000005059210 */ /* 0x000fc60007ffe0ff */
[----:B------:R-:W-:Y:S01]  /*2180*/  IMAD.MOV.U32 R0, RZ, RZ, R2 ;  /* 0x000000ffff007224 */ /* 0x000fe200078e0002 */
[----:B------:R-:W-:Y:S01]  /*2190*/  @!P1 SHF.R.S32.HI R2, RZ, 0x1f, R12 ;  /* 0x0000001fff029819 */ /* 0x000fe2000001140c */
[----:B------:R-:W-:Y:S02]  /*21a0*/  @P1 IMAD.IADD R24, R9, 0x1, R13 ;  /* 0x0000000109181824 */ /* 0x000fe400078e020d */
[----:B------:R-:W-:Y:S01]  /*21b0*/  @!P1 IMAD R9, R43, R12, RZ ;  /* 0x0000000c2b099224 */ /* 0x000fe200078e02ff */
[----:B------:R-:W-:Y:S02]  /*21c0*/  LEA.HI R37, R37, R41, RZ, 0x4 ;  /* 0x0000002925257211 */ /* 0x000fe400078f20ff */
[----:B------:R-:W-:Y:S01]  /*21d0*/  LOP3.LUT R220, R10, 0xfffffe00, R11, 0xf8, !PT ;  /* 0xfffffe000adc7812 */ /* 0x000fe200078ef80b */
[----:B------:R-:W-:Y:S02]  /*21e0*/  @!P1 IMAD R11, R42, R2, R9 ;  /* 0x000000022a0b9224 */ /* 0x000fe400078e0209 */
[----:B------:R-:W-:Y:S01]  /*21f0*/  @P1 IMAD.MOV.U32 R13, RZ, RZ, R8 ;  /* 0x000000ffff0d1224 */ /* 0x000fe200078e0008 */
[----:B------:R-:W-:Y:S01]  /*2200*/  LOP3.LUT R8, R37, 0xfffffff0, RZ, 0xc0, !PT ;  /* 0xfffffff025087812 */ /* 0x000fe200078ec0ff */
[----:B------:R-:W-:-:S02]  /*2210*/  IMAD R0, R0, R35, RZ ;  /* 0x0000002300007224 */ /* 0x000fc400078e02ff */
[----:B------:R-:W-:-:S04]  /*2220*/  IMAD.MOV.U32 R2, RZ, RZ, RZ ;  /* 0x000000ffff027224 */ /* 0x000fc800078e00ff */
[----:B------:R-:W-:Y:S01]  /*2230*/  IMAD.HI.U32 R10, R3, R0, R2 ;  /* 0x00000000030a7227 */ /* 0x000fe200078e0002 */
[----:B------:R-:W-:Y:S02]  /*2240*/  IADD3 R0, -R8, R41, RZ ;  /* 0x0000002908007210 */ /* 0x000fe40007ffe1ff */
[----:B------:R-:W-:Y:S02]  /*2250*/  IABS R2, R25 ;  /* 0x0000001900027213 */ /* 0x000fe40000000000 */
[----:B------:R-:W-:-:S03]  /*2260*/  SHF.R.S32.HI R3, RZ, 0x1f, R0 ;  /* 0x0000001fff037819 */ /* 0x000fc60000011400 */
[----:B------:R-:W-:Y:S01]  /*2270*/  IMAD.MOV R9, RZ, RZ, -R2 ;  /* 0x000000ffff097224 */ /* 0x000fe200078e0a02 */
[----:B------:R-:W-:Y:S01]  /*2280*/  LEA.HI R39, R3, R0, RZ, 0x3 ;  /* 0x0000000003277211 */ /* 0x000fe200078f18ff */
[----:B------:R-:W-:Y:S02]  /*2290*/  @P1 IMAD.IADD R8, R12, 0x1, R17 ;  /* 0x000000010c081824 */ /* 0x000fe400078e0211 */
[----:B------:R-:W-:Y:S01]  /*22a0*/  @!P1 IMAD.WIDE.U32 R2, R42, R12, RZ ;  /* 0x0000000c2a029225 */ /* 0x000fe200078e00ff */
[----:B------:R-:W-:Y:S02]  /*22b0*/  MOV R12, R9 ;  /* 0x00000009000c7202 */ /* 0x000fe40000000f00 */
[----:B------:R-:W-:Y:S01]  /*22c0*/  @!P1 SHF.R.S32.HI R17, RZ, 0x1f, R119 ;  /* 0x0000001fff119819 */ /* 0x000fe20000011477 */
[----:B------:R-:W-:-:S04]  /*22d0*/  IMAD.HI.U32 R10, R10, R36, RZ ;  /* 0x000000240a0a7227 */ /* 0x000fc800078e00ff */
[----:B------:R-:W-:Y:S02]  /*22e0*/  @!P1 IMAD R15, R15, R119, RZ ;  /* 0x000000770f0f9224 */ /* 0x000fe400078e02ff */
[----:B------:R-:W-:-:S04]  /*22f0*/  @!P1 IMAD.WIDE.U32 R4, R119, R14, R4 ;  /* 0x0000000e77049225 */ /* 0x000fc800078e0004 */
[----:B------:R-:W-:Y:S02]  /*2300*/  @!P1 IMAD.IADD R3, R3, 0x1, R11 ;  /* 0x0000000103039824 */ /* 0x000fe400078e020b */
[----:B------:R-:W-:Y:S02]  /*2310*/  IMAD R11, R10, R12, R36 ;  /* 0x0000000c0a0b7224 */ /* 0x000fe400078e0224 */
[----:B------:R-:W-:Y:S02]  /*2320*/  @!P1 IMAD R14, R14, R17, R15 ;  /* 0x000000110e0e9224 */ /* 0x000fe400078e020f */
[----:B------:R-:W-:Y:S01]  /*2330*/  @!P1 IMAD.MOV.U32 R13, RZ, RZ, R4 ;  /* 0x000000ffff0d9224 */ /* 0x000fe200078e0004 */
[----:B------:R-:W-:Y:S02]  /*2340*/  ISETP.GT.U32.AND P3, PT, R35, R11, PT ;  /* 0x0000000b2300720c */ /* 0x000fe40003f64070 */
[----:B------:R-:W-:Y:S02]  /*2350*/  LOP3.LUT R9, R39, 0xfffffff8, RZ, 0xc0, !PT ;  /* 0xfffffff827097812 */ /* 0x000fe400078ec0ff */
[----:B------:R-:W-:-:S02]  /*2360*/  @!P1 IADD3 R24, R5, R14, RZ ;  /* 0x0000000e05189210 */ /* 0x000fc40007ffe0ff */
[----:B------:R-:W-:Y:S02]  /*2370*/  SHF.R.S32.HI R36, RZ, 0x1f, R249 ;  /* 0x0000001fff247819 */ /* 0x000fe400000114f9 */
[----:B------:R-:W-:Y:S02]  /*2380*/  IADD3 R4, P2, R249, R13, RZ ;  /* 0x0000000df9047210 */ /* 0x000fe40007f5e0ff */
[----:B------:R-:W-:Y:S01]  /*2390*/  IADD3 R38, R0, -R9, RZ ;  /* 0x8000000900267210 */ /* 0x000fe20007ffe0ff */
[----:B------:R-:W-:Y:S01]  /*23a0*/  IMAD R0, R21, R16, RZ ;  /* 0x0000001015007224 */ /* 0x000fe200078e02ff */
[----:B------:R-:W-:Y:S01]  /*23b0*/  SHF.R.S32.HI R17, RZ, 0x1f, R16 ;  /* 0x0000001fff117819 */ /* 0x000fe20000011410 */
[----:B------:R-:W-:Y:S02]  /*23c0*/  IMAD.X R5, R36, 0x1, R24, P2 ;  /* 0x0000000124057824 */ /* 0x000fe400010e0618 */
[-C--:B------:R-:W-:Y:S02]  /*23d0*/  @P1 IMAD R12, R43, R8.reuse, RZ ;  /* 0x000000082b0c1224 */ /* 0x080fe400078e02ff */
[----:B------:R-:W-:Y:S01]  /*23e0*/  @P1 IMAD.WIDE.U32 R8, R42, R8, RZ ;  /* 0x000000082a081225 */ /* 0x000fe200078e00ff */
[----:B------:R-:W-:-:S03]  /*23f0*/  @!P1 SHF.R.S32.HI R15, RZ, 0x1f, R119 ;  /* 0x0000001fff0f9819 */ /* 0x000fc60000011477 */
[C---:B------:R-:W-:Y:S02]  /*2400*/  IMAD R13, R20.reuse, R17, R0 ;  /* 0x00000011140d7224 */ /* 0x040fe400078e0200 */
[----:B------:R-:W-:Y:S01]  /*2410*/  IMAD.WIDE.U32 R4, R20, R16, R4 ;  /* 0x0000001014047225 */ /* 0x000fe200078e0004 */
[----:B------:R-:W-:-:S03]  /*2420*/  @P1 IADD3 R12, R9, R12, RZ ;  /* 0x0000000c090c1210 */ /* 0x000fc60007ffe0ff */
[----:B------:R-:W-:Y:S02]  /*2430*/  @!P1 IMAD R14, R23, R119, RZ ;  /* 0x00000077170e9224 */ /* 0x000fe400078e02ff */
[----:B------:R-:W-:Y:S01]  /*2440*/  @!P1 IMAD.WIDE.U32 R2, R119, R22, R2 ;  /* 0x0000001677029225 */ /* 0x000fe200078e0002 */
[----:B------:R-:W-:-:S03]  /*2450*/  @P1 MOV R0, R8 ;  /* 0x0000000800001202 */ /* 0x000fc60000000f00 */
[----:B------:R-:W-:Y:S02]  /*2460*/  @!P3 IMAD.IADD R11, R11, 0x1, -R35 ;  /* 0x000000010b0bb824 */ /* 0x000fe400078e0a23 */
[----:B------:R-:W-:Y:S02]  /*2470*/  IMAD.IADD R9, R5, 0x1, R13 ;  /* 0x0000000105097824 */ /* 0x000fe400078e020d */
[----:B------:R-:W-:Y:S01]  /*2480*/  @!P1 IMAD R5, R22, R15, R14 ;  /* 0x0000000f16059224 */ /* 0x000fe200078e020e */
[----:B------:R-:W-:Y:S02]  /*2490*/  @!P1 MOV R0, R2 ;  /* 0x0000000200009202 */ /* 0x000fe40000000f00 */
[----:B------:R-:W-:Y:S02]  /*24a0*/  ISETP.GE.U32.AND P4, PT, R11, R35, PT ;  /* 0x000000230b00720c */ /* 0x000fe40003f86070 */
[----:B------:R-:W-:Y:S02]  /*24b0*/  @!P1 IADD3 R12, R3, R5, RZ ;  /* 0x00000005030c9210 */ /* 0x000fe40007ffe0ff */
[----:B------:R-:W-:-:S02]  /*24c0*/  IADD3 R2, P1, R249, R0, RZ ;  /* 0x00000000f9027210 */ /* 0x000fc40007f3e0ff */
[----:B------:R-:W-:Y:S02]  /*24d0*/  LOP3.LUT R11, R120, R25, RZ, 0x3c, !PT ;  /* 0x00000019780b7212 */ /* 0x000fe400078e3cff */
[----:B------:R-:W-:Y:S01]  /*24e0*/  @!P3 IADD3 R10, R10, 0x1, RZ ;  /* 0x000000010a0ab810 */ /* 0x000fe20007ffe0ff */
[----:B------:R-:W-:Y:S01]  /*24f0*/  IMAD.X R3, R36, 0x1, R12, P1 ;  /* 0x0000000124037824 */ /* 0x000fe200008e060c */
[----:B------:R-:W-:Y:S02]  /*2500*/  ISETP.GE.AND P2, PT, R11, RZ, PT ;  /* 0x000000ff0b00720c */ /* 0x000fe40003f46270 */
[----:B------:R-:W-:Y:S01]  /*2510*/  ISETP.NE.AND P1, PT, R25, RZ, PT ;  /* 0x000000ff1900720c */ /* 0x000fe20003f25270 */
[----:B------:R-:W-:Y:S01]  /*2520*/  IMAD R0, R43, R16, RZ ;  /* 0x000000102b007224 */ /* 0x000fe200078e02ff */
[----:B------:R-:W-:Y:S01]  /*2530*/  @P4 IADD3 R10, R10, 0x1, RZ ;  /* 0x000000010a0a4810 */ /* 0x000fe20007ffe0ff */
[----:B------:R-:W-:Y:S01]  /*2540*/  IMAD.MOV.U32 R8, RZ, RZ, R4 ;  /* 0x000000ffff087224 */ /* 0x000fe200078e0004 */
[----:B------:R-:W-:Y:S01]  /*2550*/  @!P0 SHF.R.S32.HI R4, RZ, 0x1f, R119 ;  /* 0x0000001fff048819 */ /* 0x000fe20000011477 */
[----:B------:R-:W-:-:S02]  /*2560*/  @!P0 IMAD R14, R27, R119, RZ ;  /* 0x000000771b0e8224 */ /* 0x000fc400078e02ff */
[C---:B------:R-:W-:Y:S01]  /*2570*/  IMAD R11, R42.reuse, R17, R0 ;  /* 0x000000112a0b7224 */ /* 0x040fe200078e0200 */
[----:B------:R-:W-:Y:S01]  /*2580*/  MOV R0, R10 ;  /* 0x0000000a00007202 */ /* 0x000fe20000000f00 */
[----:B------:R-:W-:-:S03]  /*2590*/  IMAD.WIDE.U32 R2, R42, R16, R2 ;  /* 0x000000102a027225 */ /* 0x000fc600078e0002 */
[----:B------:R-:W-:Y:S01]  /*25a0*/  @!P2 IADD3 R0, -R0, RZ, RZ ;  /* 0x000000ff0000a210 */ /* 0x000fe20007ffe1ff */
[----:B------:R-:W-:Y:S01]  /*25b0*/  @!P0 IMAD R14, R26, R4, R14 ;  /* 0x000000041a0e8224 */ /* 0x000fe200078e020e */
[----:B------:R-:W-:Y:S01]  /*25c0*/  @!P1 LOP3.LUT R0, RZ, R25, RZ, 0x33, !PT ;  /* 0x00000019ff009212 */ /* 0x000fe200078e33ff */
[----:B------:R-:W-:-:S04]  /*25d0*/  @P0 IMAD.WIDE.U32 R4, R18, R46, RZ ;  /* 0x0000002e12040225 */ /* 0x000fc800078e00ff */
[----:B------:R-:W-:Y:S02]  /*25e0*/  IMAD.IADD R3, R3, 0x1, R11 ;  /* 0x0000000103037824 */ /* 0x000fe400078e020b */
[----:B------:R-:W-:Y:S02]  /*25f0*/  @P0 IMAD R13, R19, R46, RZ ;  /* 0x0000002e130d0224 */ /* 0x000fe400078e02ff */
[----:B------:R-:W-:-:S04]  /*2600*/  @!P0 IMAD.WIDE.U32 R10, R26, R119, RZ ;  /* 0x000000771a0a8225 */ /* 0x000fc800078e00ff */
[----:B------:R-:W-:Y:S01]  /*2610*/  @P0 IMAD.MOV.U32 R12, RZ, RZ, R4 ;  /* 0x000000ffff0c0224 */ /* 0x000fe200078e0004 */
[----:B------:R-:W-:Y:S01]  /*2620*/  SHF.R.S32.HI R4, RZ, 0x1f, R0 ;  /* 0x0000001fff047819 */ /* 0x000fe20000011400 */
[----:B------:R-:W-:Y:S01]  /*2630*/  @!P0 IMAD.MOV.U32 R12, RZ, RZ, R10 ;  /* 0x000000ffff0c8224 */ /* 0x000fe200078e000a */
[----:B------:R-:W-:Y:S01]  /*2640*/  @P0 IADD3 R5, R5, R13, RZ ;  /* 0x0000000d05050210 */ /* 0x000fe20007ffe0ff */
[----:B------:R-:W-:Y:S01]  /*2650*/  IMAD R10, R31, R0, RZ ;  /* 0x000000001f0a7224 */ /* 0x000fe200078e02ff */
[----:B------:R-:W-:Y:S01]  /*2660*/  @!P0 IADD3 R5, R11, R14, RZ ;  /* 0x0000000e0b058210 */ /* 0x000fe20007ffe0ff */
[----:B------:R-:W-:Y:S02]  /*2670*/  IMAD R11, R29, R0, RZ ;  /* 0x000000001d0b7224 */ /* 0x000fe400078e02ff */
[----:B------:R-:W-:Y:S01]  /*2680*/  IMAD.WIDE.U32 R46, R0, R30, R2 ;  /* 0x0000001e002e7225 */ /* 0x000fe200078e0002 */
[----:B------:R1:W-:Y:S03]  /*2690*/  STL.64 [R1+0x60], R42 ;  /* 0x0000602a01007387 */ /* 0x0003e60000100a00 */
[----:B------:R-:W-:Y:S01]  /*26a0*/  IMAD.WIDE.U32 R50, R28, R0, R8 ;  /* 0x000000001c327225 */ /* 0x000fe200078e0008 */
[----:B------:R1:W-:Y:S03]  /*26b0*/  STL [R1+0xd0], R249 ;  /* 0x0000d0f901007387 */ /* 0x0003e60000100800 */
[----:B------:R-:W-:-:S02]  /*26c0*/  IMAD R2, R30, R4, R10 ;  /* 0x000000041e027224 */ /* 0x000fc400078e020a */
[----:B------:R-:W-:Y:S02]  /*26d0*/  IMAD R14, R28, R4, R11 ;  /* 0x000000041c0e7224 */ /* 0x000fe400078e020b */
[----:B------:R-:W-:Y:S01]  /*26e0*/  IMAD.IADD R35, R129, 0x1, -R114 ;  /* 0x0000000181237824 */ /* 0x000fe200078e0a72 */
[----:B------:R1:W-:Y:S01]  /*26f0*/  STL [R1+0x130], R147 ;  /* 0x0001309301007387 */ /* 0x0003e20000100800 */
[----:B------:R-:W-:Y:S01]  /*2700*/  IMAD.WIDE R54, R45, 0x80, R16 ;  /* 0x000000802d367825 */ /* 0x000fe200078e0210 */
[----:B------:R-:W-:Y:S02]  /*2710*/  IADD3 R241, R249, 0x40, RZ ;  /* 0x00000040f9f17810 */ /* 0x000fe40007ffe0ff */
[----:B------:R1:W-:Y:S01]  /*2720*/  STL.64 [R1+0x118], R50 ;  /* 0x0001183201007387 */ /* 0x0003e20000100a00 */
[----:B------:R-:W-:Y:S01]  /*2730*/  IADD3 R49, R47, R2, RZ ;  /* 0x000000022f317210 */ /* 0x000fe20007ffe0ff */
[----:B------:R-:W-:Y:S02]  /*2740*/  IMAD.IADD R53, R51, 0x1, R14 ;  /* 0x0000000133357824 */ /* 0x000fe400078e020e */
[----:B------:R1:W-:Y:S04]  /*2750*/  STL.64 [R1+0x110], R46 ;  /* 0x0001102e01007387 */ /* 0x0003e80000100a00 */
[----:B------:R1:W-:Y:S04]  /*2760*/  STL [R1+0x134], R35 ;  /* 0x0001342301007387 */ /* 0x0003e80000100800 */
[----:B------:R1:W-:Y:S04]  /*2770*/  STL.64 [R1+0xe8], R54 ;  /* 0x0000e83601007387 */ /* 0x0003e80000100a00 */
[----:B------:R1:W-:Y:S01]  /*2780*/  STL [R1+0x13c], R241 ;  /* 0x00013cf101007387 */ /* 0x0003e20000100800 */
[----:B------:R-:W-:-:S03]  /*2790*/  SHF.R.S32.HI R25, RZ, 0x5, R40 ;  /* 0x00000005ff197819 */ /* 0x000fc60000011428 */
[----:B------:R1:W-:Y:S01]  /*27a0*/  STL [R1+0xfc], R49 ;  /* 0x0000fc3101007387 */ /* 0x0003e20000100800 */
[----:B------:R-:W-:-:S03]  /*27b0*/  SHF.R.S32.HI R0, RZ, 0x1f, R40 ;  /* 0x0000001fff007819 */ /* 0x000fc60000011428 */
[----:B------:R1:W-:Y:S01]  /*27c0*/  STL [R1+0xf4], R53 ;  /* 0x0000f43501007387 */ /* 0x0003e20000100800 */
[-C--:B------:R-:W-:Y:S01]  /*27d0*/  @P0 MOV R8, R18.reuse ;  /* 0x0000001200080202 */ /* 0x080fe20000000f00 */
[--C-:B------:R-:W-:Y:S01]  /*27e0*/  @P0 IMAD.MOV.U32 R9, RZ, RZ, R19.reuse ;  /* 0x000000ffff090224 */ /* 0x100fe200078e0013 */
[----:B------:R-:W-:Y:S01]  /*27f0*/  @!P0 MOV R8, R18 ;  /* 0x0000001200088202 */ /* 0x000fe20000000f00 */
[----:B------:R-:W-:Y:S01]  /*2800*/  @!P0 IMAD.MOV.U32 R9, RZ, RZ, R19 ;  /* 0x000000ffff098224 */ /* 0x000fe200078e0013 */
[----:B------:R-:W-:Y:S02]  /*2810*/  ISETP.GE.AND P0, PT, R16, R35, PT ;  /* 0x000000231000720c */ /* 0x000fe40003f06270 */
[----:B------:R-:W-:Y:S02]  /*2820*/  IADD3 R12, P1, R249, R12, RZ ;  /* 0x0000000cf90c7210 */ /* 0x000fe40007f3e0ff */
[----:B------:R-:W-:Y:S02]  /*2830*/  LEA.HI R0, R0, R25, RZ, 0x2 ;  /* 0x0000001900007211 */ /* 0x000fe400078f10ff */
[----:B------:R-:W-:Y:S01]  /*2840*/  SHF.R.S32.HI R3, RZ, 0x1f, R97 ;  /* 0x0000001fff037819 */ /* 0x000fe20000011461 */
[----:B------:R-:W-:Y:S01]  /*2850*/  IMAD.X R13, R36, 0x1, R5, P1 ;  /* 0x00000001240d7824 */ /* 0x000fe200008e0605 */
[----:B------:R-:W-:Y:S01]  /*2860*/  SHF.R.S32.HI R23, RZ, 0x1f, R120 ;  /* 0x0000001fff177819 */ /* 0x000fe20000011478 */
[----:B------:R-:W-:Y:S01]  /*2870*/  IMAD R10, R33, R120, RZ ;  /* 0x00000078210a7224 */ /* 0x000fe200078e02ff */
[----:B------:R-:W-:-:S02]  /*2880*/  LOP3.LUT R0, R0, 0xffffffc, RZ, 0xc0, !PT ;  /* 0x0ffffffc00007812 */ /* 0x000fc400078ec0ff */
[----:B------:R-:W-:Y:S01]  /*2890*/  LEA.HI R108, R3, R97, RZ, 0x2 ;  /* 0x00000061036c7211 */ /* 0x000fe200078f10ff */
[----:B------:R-:W-:Y:S01]  /*28a0*/  IMAD R10, R32, R23, R10 ;  /* 0x00000017200a7224 */ /* 0x000fe200078e020a */
[----:B------:R-:W-:Y:S01]  /*28b0*/  R2P PR, R38, 0x6 ;  /* 0x0000000626007804 */ /* 0x000fe20000000000 */
[----:B------:R-:W-:Y:S01]  /*28c0*/  IMAD.WIDE.U32 R12, R120, R32, R12 ;  /* 0x00000020780c7225 */ /* 0x000fe200078e000c */
[----:B------:R-:W-:Y:S02]  /*28d0*/  MOV R4, 0x10 ;  /* 0x0000001000047802 */ /* 0x000fe40000000f00 */
[----:B------:R-:W-:Y:S01]  /*28e0*/  MOV R3, 0x20 ;  /* 0x0000002000037802 */ /* 0x000fe20000000f00 */
[----:B------:R-:W-:Y:S01]  /*28f0*/  IMAD.IADD R0, R25, 0x1, -R0 ;  /* 0x0000000119007824 */ /* 0x000fe200078e0a00 */
[----:B------:R-:W-:Y:S01]  /*2900*/  SHF.R.S32.HI R26, RZ, 0x2, R108 ;  /* 0x00000002ff1a7819 */ /* 0x000fe2000001146c */
[----:B------:R-:W-:Y:S01]  /*2910*/  IMAD.SHL.U32 R220, R220, 0x2, RZ ;  /* 0x00000002dcdc7824 */ /* 0x000fe200078e00ff */
[----:B------:R-:W-:-:S02]  /*2920*/  SEL R4, R4, 0xfffffff0, !P1 ;  /* 0xfffffff004047807 */ /* 0x000fc40004800000 */
[----:B------:R-:W-:Y:S02]  /*2930*/  LEA R109, R0, R26, 0x4 ;  /* 0x0000001a006d7211 */ /* 0x000fe400078e20ff */
[----:B------:R-:W-:Y:S02]  /*2940*/  SEL R3, R3, 0xffffffe0, !P2 ;  /* 0xffffffe003037807 */ /* 0x000fe40005000000 */
[----:B------:R-:W-:Y:S01]  /*2950*/  IADD3 R11, R13, R10, RZ ;  /* 0x0000000a0d0b7210 */ /* 0x000fe20007ffe0ff */
[----:B------:R-:W-:Y:S05]  /*2960*/  @P0 BRA `(.L_x_2214) ;  /* 0x0000016000000947 */ /* 0x000fea0003800000 */
[----:B-1----:R-:W-:Y:S01]  /*2970*/  ISETP.GE.AND P2, PT, R249, R44, PT ;  /* 0x0000002cf900720c */ /* 0x002fe20003f46270 */
[----:B------:R-:W-:Y:S01]  /*2980*/  IMAD R0, R55, R8, RZ ;  /* 0x0000000837007224 */ /* 0x000fe200078e02ff */
[----:B------:R-:W-:Y:S01]  /*2990*/  ISETP.GE.AND P1, PT, R241, R44, PT ;  /* 0x0000002cf100720c */ /* 0x000fe20003f26270 */
[----:B------:R-:W-:Y:S02]  /*29a0*/  IMAD.MOV.U32 R10, RZ, RZ, R12 ;  /* 0x000000ffff0a7224 */ /* 0x000fe400078e000c */
[----:B------:R-:W-:-:S02]  /*29b0*/  IMAD R0, R54, R9, R0 ;  /* 0x0000000936007224 */ /* 0x000fc400078e0200 */
[----:B------:R-:W-:-:S05]  /*29c0*/  IMAD.WIDE.U32 R14, R54, R8, R10 ;  /* 0x00000008360e7225 */ /* 0x000fca00078e000a */
[----:B------:R-:W-:Y:S01]  /*29d0*/  IADD3 R0, R15, R0, RZ ;  /* 0x000000000f007210 */ /* 0x000fe20007ffe0ff */
[----:B------:R1:W-:Y:S01]  /*29e0*/  @P2 STS.128 [R220], RZ ;  /* 0x000000ffdc002388 */ /* 0x0003e20000000c00 */
[----:B-----5:R-:W-:-:S04]  /*29f0*/  @!P2 LEA R18, P0, R14, R6, 0x1 ;  /* 0x000000060e12a211 */ /* 0x020fc800078008ff */
[----:B------:R-:W-:-:S05]  /*2a00*/  @!P2 LEA.HI.X R19, R14, R7, R0, 0x1, P0 ;  /* 0x000000070e13a211 */ /* 0x000fca00000f0c00 */
[----:B------:R-:W-:Y:S01]  /*2a10*/  @!PT LDS RZ, [RZ] ;  /* 0x00000000fffff984 */ /* 0x000fe20000000800 */
[----:B------:R-:W-:Y:S01]  /*2a20*/  @!PT LDS RZ, [RZ] ;  /* 0x00000000fffff984 */ /* 0x000fe20000000800 */
[----:B------:R-:W-:Y:S01]  /*2a30*/  @!PT LDS RZ, [RZ] ;  /* 0x00000000fffff984 */ /* 0x000fe20000000800 */
[----:B------:R1:W-:Y:S04]  /*2a40*/  @!P2 LDGSTS.E.BYPASS.LTC128B.128 [R220], [R18.64] ;  /* 0x0000000012dcafae */ /* 0x0003e8000b901d44 */
[----:B------:R1:W-:Y:S01]  /*2a50*/  @P1 STS.128 [R220+0x4000], RZ ;  /* 0x004000ffdc001388 */ /* 0x0003e20000000c00 */
[----:B------:R-:W-:Y:S05]  /*2a60*/  @P1 BRA `(.L_x_2214) ;  /* 0x0000006000001947 */ /* 0x000fea0003800000 */
[----:B-1----:R-:W-:-:S04]  /*2a70*/  LEA R18, P0, R14, R6, 0x1 ;  /* 0x000000060e127211 */ /* 0x002fc800078008ff */
[----:B------:R-:W-:-:S05]  /*2a80*/  LEA.HI.X R19, R14, R7, R0, 0x1, P0 ;  /* 0x000000070e137211 */ /* 0x000fca00000f0c00 */
[----:B------:R-:W-:Y:S01]  /*2a90*/  @!PT LDS RZ, [RZ] ;  /* 0x00000000fffff984 */ /* 0x000fe20000000800 */
[----:B------:R-:W-:Y:S01]  /*2aa0*/  @!PT LDS RZ, [RZ] ;  /* 0x00000000fffff984 */ /* 0x000fe20000000800 */
[----:B------:R-:W-:Y:S01]  /*2ab0*/  @!PT LDS RZ, [RZ] ;  /* 0x00000000fffff984 */ /* 0x000fe20000000800 */
[----:B------:R1:W-:Y:S04]  /*2ac0*/  LDGSTS.E.BYPASS.LTC128B.128 [R220+0x4000], [R18.64+0x80] ;  /* 0x0400008012dc7fae */ /* 0x0003e8000b901d44 */
.L_x_2214:
[----:B-1----:R-:W-:Y:S05]  /*2ad0*/  BSYNC B0 ;  /* 0x0000000000007941 */ /* 0x002fea0003800000 */
.L_x_2213:
[----:B------:R-:W-:Y:S01]  /*2ae0*/  IADD3 R24, R16, 0x10, RZ ;  /* 0x0000001010187810 */ /* 0x000fe20007ffe0ff */
[----:B------:R-:W-:Y:S03]  /*2af0*/  BSSY B0, `(.L_x_2215) ;  /* 0x000001c000007945 */ /* 0x000fe60003800000 */
[----:B------:R-:W-:-:S13]  /*2b00*/  ISETP.GE.AND P0, PT, R24, R35, PT ;  /* 0x000000231800720c */ /* 0x000fda0003f06270 */
[----:B------:R-:W-:Y:S05]  /*2b10*/  @P0 BRA `(.L_x_2216) ;  /* 0x0000019000000947 */ /* 0x000fea0003800000 */
[----:B------:R-:W-:Y:S01]  /*2b20*/  IADD3 R0, P0, R54, 0x10, RZ ;  /* 0x0000001036007810 */ /* 0x000fe20007f1e0ff */
[----:B------:R-:W-:Y:S01]  /*2b30*/  IMAD.MOV.U32 R14, RZ, RZ, R12 ;  /* 0x000000ffff0e7224 */ /* 0x000fe200078e000c */
[-C--:B------:R-:W-:Y:S02]  /*2b40*/  ISETP.GE.AND P1, PT, R249, R44.reuse, PT ;  /* 0x0000002cf900720c */ /* 0x080fe40003f26270 */
[----:B------:R-:W-:Y:S01]  /*2b50*/  MOV R15, R11 ;  /* 0x0000000b000f7202 */ /* 0x000fe20000000f00 */
[----:B------:R-:W-:Y:S01]  /*2b60*/  IMAD.X R2, RZ, RZ, R55, P0 ;  /* 0x000000ffff027224 */ /* 0x000fe200000e0637 */
[----:B------:R-:W-:-:S03]  /*2b70*/  ISETP.GE.AND P0, PT, R241, R44, PT ;  /* 0x0000002cf100720c */ /* 0x000fc60003f06270 */
[----:B------:R-:W-:Y:S02]  /*2b80*/  IMAD R2, R2, R8, RZ ;  /* 0x0000000802027224 */ /* 0x000fe400078e02ff */
[----:B------:R-:W-:-:S04]  /*2b90*/  IMAD.WIDE.U32 R14, R8, R0, R14 ;  /* 0x00000000080e7225 */ /* 0x000fc800078e000e */
[----:B------:R-:W-:Y:S01]  /*2ba0*/  IMAD R0, R9, R0, R2 ;  /* 0x0000000009007224 */ /* 0x000fe200078e0202 */
[----:B-----5:R-:W-:Y:S01]  /*2bb0*/  @!P1 LEA R18, P2, R14, R6, 0x1 ;  /* 0x000000060e129211 */ /* 0x020fe200078408ff */
[----:B------:R1:W-:Y:S02]  /*2bc0*/  @P1 STS.128 [R220+0x800], RZ ;  /* 0x000800ffdc001388 */ /* 0x0003e40000000c00 */
[----:B------:R-:W-:-:S05]  /*2bd0*/  IMAD.IADD R0, R15, 0x1, R0 ;  /* 0x000000010f007824 */ /* 0x000fca00078e0200 */
[----:B------:R-:W-:-:S05]  /*2be0*/  @!P1 LEA.HI.X R19, R14, R7, R0, 0x1, P2 ;  /* 0x000000070e139211 */ /* 0x000fca00010f0c00 */
[----:B------:R-:W-:Y:S01]  /*2bf0*/  @!PT LDS RZ, [RZ] ;  /* 0x00000000fffff984 */ /* 0x000fe20000000800 */
[----:B------:R-:W-:Y:S01]  /*2c00*/  @!PT LDS RZ, [RZ] ;  /* 0x00000000fffff984 */ /* 0x000fe20000000800 */
[----:B------:R-:W-:Y:S01]  /*2c10*/  @!PT LDS RZ, [RZ] ;  /* 0x00000000fffff984 */ /* 0x000fe20000000800 */
[----:B------:R1:W-:Y:S04]  /*2c20*/  @!P1 LDGSTS.E.BYPASS.LTC128B.128 [R220+0x800], [R18.64] ;  /* 0x0080000012dc9fae */ /* 0x0003e8000b901d44 */
        /* <DEDUP_REMOVED lines=8> */
.L_x_2216:
[----:B------:R-:W-:Y:S05]  /*2cb0*/  BSYNC B0 ;  /* 0x0000000000007941 */ /* 0x000fea0003800000 */
.L_x_2215:
        /* <DEDUP_REMOVED lines=13> */
[----:B-1---5:R-:W-:Y:S01]  /*2d90*/  @!P1 LEA R18, P2, R14, R6, 0x1 ;  /* 0x000000060e129211 */ /* 0x022fe200078408ff */
        /* <DEDUP_REMOVED lines=15> */
.L_x_2218:
[----:B------:R-:W-:Y:S05]  /*2e90*/  BSYNC B0 ;  /* 0x0000000000007941 */ /* 0x000fea0003800000 */
.L_x_2217:
        /* <DEDUP_REMOVED lines=29> */
.L_x_2220:
[----:B------:R-:W-:Y:S05]  /*3070*/  BSYNC B0 ;  /* 0x0000000000007941 */ /* 0x000fea0003800000 */
.L_x_2219:
        /* <DEDUP_REMOVED lines=29> */
.L_x_2222:
[----:B------:R-:W-:Y:S05]  /*3250*/  BSYNC B0 ;  /* 0x0000000000007941 */ /* 0x000fea0003800000 */
.L_x_2221:
        /* <DEDUP_REMOVED lines=29> */
.L_x_2224:
[----:B------:R-:W-:Y:S05]  /*3430*/  BSYNC B0 ;  /* 0x0000000000007941 */ /* 0x000fea0003800000 */
.L_x_2223:
        /* <DEDUP_REMOVED lines=29> */
.L_x_2226:
[----:B------:R-:W-:Y:S05]  /*3610*/  BSYNC B0 ;  /* 0x0000000000007941 */ /* 0x000fea0003800000 */
.L_x_2225:
[C---:B------:R-:W-:Y:S01]  /*3620*/  IMAD.SHL.U32 R123, R20.reuse, 0x20, RZ ;  /* 0x00000020147b7824 */ /* 0x040fe200078e00ff */
[----:B------:R-:W-:Y:S01]  /*3630*/  SHF.L.U64.HI R125, R20, 0x5, R21 ;  /* 0x00000005147d7819 */ /* 0x000fe20000010215 */
[----:B------:R-:W-:Y:S01]  /*3640*/  BSSY B0, `(.L_x_2227) ;  /* 0x000001e000007945 */ /* 0x000fe20003800000 */
[----:B------:R-:W-:Y:S02]  /*3650*/  IADD3 R0, R16, 0x70, RZ ;  /* 0x0000007010007810 */ /* 0x000fe40007ffe0ff */
[----:B------:R2:W-:Y:S02]  /*3660*/  STL [R1+0xcc], R123 ;  /* 0x0000cc7b01007387 */ /* 0x0005e40000100800 */
[----:B------:R-:W-:Y:S02]  /*3670*/  ISETP.GE.AND P0, PT, R0, R35, PT ;  /* 0x000000230000720c */ /* 0x000fe40003f06270 */
[----:B------:R2:W-:Y:S11]  /*3680*/  STL [R1+0x100], R125 ;  /* 0x0001007d01007387 */ /* 0x0005f60000100800 */
[----:B------:R-:W-:Y:S05]  /*3690*/  @P0 BRA `(.L_x_2228) ;  /* 0x0000018000000947 */ /* 0x000fea0003800000 */
[----:B------:R-:W-:Y:S02]  /*36a0*/  IADD3 R0, P0, R54, 0x70, RZ ;  /* 0x0000007036007810 */ /* 0x000fe40007f1e0ff */
[----:B------:R-:W-:-:S02]  /*36b0*/  ISETP.GE.AND P1, PT, R249, R44, PT ;  /* 0x0000002cf900720c */ /* 0x000fc40003f26270 */
        /* <DEDUP_REMOVED lines=16> */
[----:B------:R-:W-:-:S04]  /*37c0*/  LEA R6, P0, R10, R6, 0x1 ;  /* 0x000000060a067211 */ /* 0x000fc800078008ff */
[----:B------:R-:W-:-:S05]  /*37d0*/  LEA.HI.X R7, R10, R7, R0, 0x1, P0 ;  /* 0x000000070a077211 */ /* 0x000fca00000f0c00 */
[----:B------:R-:W-:Y:S01]  /*37e0*/  @!PT LDS RZ, [RZ] ;  /* 0x00000000fffff984 */ /* 0x000fe20000000800 */
[----:B------:R-:W-:Y:S01]  /*37f0*/  @!PT LDS RZ, [RZ] ;  /* 0x00000000fffff984 */ /* 0x000fe20000000800 */
[----:B------:R-:W-:Y:S01]  /*3800*/  @!PT LDS RZ, [RZ] ;  /* 0x00000000fffff984 */ /* 0x000fe20000000800 */
[----:B------:R4:W-:Y:S04]  /*3810*/  LDGSTS.E.BYPASS.LTC128B.128 [R220+0x7800], [R6.64+0x80] ;  /* 0x0780008006dc7fae */ /* 0x0009e8000b901d44 */
.L_x_2228:
[----:B------:R-:W-:Y:S05]  /*3820*/  BSYNC B0 ;  /* 0x0000000000007941 */ /* 0x000fea0003800000 */
.L_x_2227:
[----:B------:R-:W-:Y:S01]  /*3830*/  MOV R126, R52 ;  /* 0x00000034007e7202 */ /* 0x000fe20000000f00 */
[----:B------:R-:W-:Y:S01]  /*3840*/  IMAD.MOV.U32 R126, RZ, RZ, R50 ;  /* 0x000000ffff7e7224 */ /* 0x000fe200078e0032 */
[----:B------:R-:W-:Y:S01]  /*3850*/  MOV R127, R53 ;  /* 0x00000035007f7202 */ /* 0x000fe20000000f00 */
[----:B------:R-:W-:Y:S01]  /*3860*/  BSSY B0, `(.L_x_2229) ;  /* 0x000001d000007945 */ /* 0x000fe20003800000 */
[----:B------:R-:W-:-:S03]  /*3870*/  IADD3 R64, R250, -0x1, RZ ;  /* 0xfffffffffa407810 */ /* 0x000fc60007ffe0ff */
[----:B------:R1:W-:Y:S01]  /*3880*/  STL.64 [R1+0xf0], R126 ;  /* 0x0000f07e01007387 */ /* 0x0003e20000100a00 */
[----:B------:R-:W-:Y:S01]  /*3890*/  SHF.R.S32.HI R13, RZ, 0x1f, R64 ;  /* 0x0000001fff0d7819 */ /* 0x000fe20000011440 */
[C---:B------:R-:W-:Y:S01]  /*38a0*/  IMAD R5, R64.reuse, -0x20, R65 ;  /* 0xffffffe040057824 */ /* 0x040fe200078e0241 */
[-C--:B------:R-:W-:Y:S01]  /*38b0*/  MOV R180, R64.reuse ;  /* 0x0000004000b47202 */ /* 0x080fe20000000f00 */
[----:B------:R-:W-:Y:S02]  /*38c0*/  IMAD R0, R125, R64, RZ ;  /* 0x000000407d007224 */ /* 0x000fe400078e02ff */
[----:B----45:R-:W-:Y:S01]  /*38d0*/  IMAD.WIDE.U32 R6, R64, R123, R126 ;  /* 0x0000007b40067225 */ /* 0x030fe200078e007e */
[----:B------:R-:W-:-:S03]  /*38e0*/  ISETP.GE.AND P0, PT, R16, R5, PT ;  /* 0x000000051000720c */ /* 0x000fc60003f06270 */
[----:B------:R-:W-:-:S04]  /*38f0*/  IMAD R0, R13, R123, R0 ;  /* 0x0000007b0d007224 */ /* 0x000fc800078e0200 */
[----:B------:R-:W-:-:S06]  /*3900*/  IMAD.IADD R0, R7, 0x1, R0 ;  /* 0x0000000107007824 */ /* 0x000fcc00078e0200 */
[----:B------:R-:W-:Y:S05]  /*3910*/  @P0 BRA `(.L_x_2230) ;  /* 0x0000011000000947 */ /* 0x000fea0003800000 */
[-C--:B------:R-:W-:Y:S02]  /*3920*/  ISETP.GE.AND P1, PT, R249, R44.reuse, PT ;  /* 0x0000002cf900720c */ /* 0x080fe40003f26270 */
[----:B------:R-:W-:-:S11]  /*3930*/  ISETP.GE.AND P0, PT, R241, R44, PT ;  /* 0x0000002cf100720c */ /* 0x000fd60003f06270 */
[C---:B---3--:R-:W-:Y:S01]  /*3940*/  @!P1 LEA R8, P2, R6.reuse, R236, 0x1 ;  /* 0x000000ec06089211 */ /* 0x048fe200078408ff */
[----:B------:R3:W-:Y:S03]  /*3950*/  @P1 STS.128 [R220+0x8000], RZ ;  /* 0x008000ffdc001388 */ /* 0x0007e60000000c00 */
[----:B------:R-:W-:-:S05]  /*3960*/  @!P1 LEA.HI.X R9, R6, R237, R0, 0x1, P2 ;  /* 0x000000ed06099211 */ /* 0x000fca00010f0c00 */
[----:B------:R-:W-:Y:S01]  /*3970*/  @!PT LDS RZ, [RZ] ;  /* 0x00000000fffff984 */ /* 0x000fe20000000800 */
[----:B------:R-:W-:Y:S01]  /*3980*/  @!PT LDS RZ, [RZ] ;  /* 0x00000000fffff984 */ /* 0x000fe20000000800 */
[----:B------:R-:W-:Y:S01]  /*3990*/  @!PT LDS RZ, [RZ] ;  /* 0x00000000fffff984 */ /* 0x000fe20000000800 */
[----:B------:R3:W-:Y:S04]  /*39a0*/  @!P1 LDGSTS.E.BYPASS.LTC128B.128 [R220+0x8000], [R8.64] ;  /* 0x0800000008dc9fae */ /* 0x0007e8000b901d44 */
[----:B------:R3:W-:Y:S01]  /*39b0*/  @P0 STS.128 [R220+0x9000], RZ ;  /* 0x009000ffdc000388 */ /* 0x0007e20000000c00 */
[----:B------:R-:W-:Y:S05]  /*39c0*/  @P0 BRA `(.L_x_2230) ;  /* 0x0000006000000947 */ /* 0x000fea0003800000 */
[----:B---3--:R-:W-:-:S04]  /*39d0*/  LEA R8, P0, R6, R236, 0x1 ;  /* 0x000000ec06087211 */ /* 0x008fc800078008ff */
[----:B------:R-:W-:-:S05]  /*39e0*/  LEA.HI.X R9, R6, R237, R0, 0x1, P0 ;  /* 0x000000ed06097211 */ /* 0x000fca00000f0c00 */
[----:B------:R-:W-:Y:S01]  /*39f0*/  @!PT LDS RZ, [RZ] ;  /* 0x00000000fffff984 */ /* 0x000fe20000000800 */
[----:B------:R-:W-:Y:S01]  /*3a00*/  @!PT LDS RZ, [RZ] ;  /* 0x00000000fffff984 */ /* 0x000fe20000000800 */
[----:B------:R-:W-:Y:S01]  /*3a10*/  @!PT LDS RZ, [RZ] ;  /* 0x00000000fffff984 */ /* 0x000fe20000000800 */
[----:B------:R3:W-:Y:S04]  /*3a20*/  LDGSTS.E.BYPASS.LTC128B.128 [R220+0x9000], [R8.64+0x80] ;  /* 0x0900008008dc7fae */ /* 0x0007e8000b901d44 */
.L_x_2230:
[----:B------:R-:W-:Y:S05]  /*3a30*/  BSYNC B0 ;  /* 0x0000000000007941 */ /* 0x000fea0003800000 */
.L_x_2229:
[C---:B------:R-:W-:Y:S01]  /*3a40*/  SHF.L.U64.HI R115, R20.reuse, 0x4, R21 ;  /* 0x0000000414737819 */ /* 0x040fe20000010215 */
[----:B------:R-:W-:Y:S01]  /*3a50*/  IMAD.SHL.U32 R122, R20, 0x10, RZ ;  /* 0x00000010147a7824 */ /* 0x000fe200078e00ff */
[----:B------:R-:W-:Y:S01]  /*3a60*/  ISETP.GE.AND P0, PT, R24, R5, PT ;  /* 0x000000051800720c */ /* 0x000fe20003f06270 */
[----:B------:R-:W-:Y:S02]  /*3a70*/  BSSY B0, `(.L_x_2231) ;  /* 0x0000016000007945 */ /* 0x000fe40003800000 */
[----:B------:R4:W-:Y:S04]  /*3a80*/  STL [R1+0x108], R115 ;  /* 0x0001087301007387 */ /* 0x0009e80000100800 */
[----:B------:R4:W-:Y:S06]  /*3a90*/  STL [R1+0x104], R122 ;  /* 0x0001047a01007387 */ /* 0x0009ec0000100800 */
[----:B------:R-:W-:Y:S05]  /*3aa0*/  @P0 BRA `(.L_x_2232) ;  /* 0x0000012000000947 */ /* 0x000fea0003800000 */
[-C--:B------:R-:W-:Y:S02]  /*3ab0*/  ISETP.GE.AND P2, PT, R249, R44.reuse, PT ;  /* 0x0000002cf900720c */ /* 0x080fe40003f46270 */
[----:B------:R-:W-:-:S02]  /*3ac0*/  ISETP.GE.AND P1, PT, R241, R44, PT ;  /* 0x0000002cf100720c */ /* 0x000fc40003f26270 */
[----:B------:R-:W-:-:S05]  /*3ad0*/  IADD3 R6, P0, R122, R6, RZ ;  /* 0x000000067a067210 */ /* 0x000fca0007f1e0ff */
[----:B------:R-:W-:-:S04]  /*3ae0*/  IMAD.X R0, R115, 0x1, R0, P0 ;  /* 0x0000000173007824 */ /* 0x000fc800000e0600 */
[CC--:B------:R-:W-:Y:S01]  /*3af0*/  @!P2 LEA R10, P3, R6.reuse, R236.reuse, 0x1 ;  /* 0x000000ec060aa211 */ /* 0x0c0fe200078608ff */
[----:B------:R1:W-:Y:S01]  /*3b00*/  @P2 STS.128 [R220+0x8800], RZ ;  /* 0x008800ffdc002388 */ /* 0x0003e20000000c00 */
[C---:B---3--:R-:W-:Y:S02]  /*3b10*/  @!P1 LEA R8, P0, R6.reuse, R236, 0x1 ;  /* 0x000000ec06089211 */ /* 0x048fe400078008ff */
[CCC-:B------:R-:W-:Y:S02]  /*3b20*/  @!P2 LEA.HI.X R11, R6.reuse, R237.reuse, R0.reuse, 0x1, P3 ;  /* 0x000000ed060ba211 */ /* 0x1c0fe400018f0c00 */
[----:B------:R-:W-:-:S03]  /*3b30*/  @!P1 LEA.HI.X R9, R6, R237, R0, 0x1, P0 ;  /* 0x000000ed06099211 */ /* 0x000fc600000f0c00 */
        /* <DEDUP_REMOVED lines=8> */
[----:B------:R1:W-:Y:S02]  /*3bc0*/  @!P1 LDGSTS.E.BYPASS.LTC128B.128 [R220+0x9800], [R8.64+0x80] ;  /* 0x0980008008dc9fae */ /* 0x0003e4000b901d44 */
.L_x_2232:
[----:B------:R-:W-:Y:S05]  /*3bd0*/  BSYNC B0 ;  /* 0x0000000000007941 */ /* 0x000fea0003800000 */
.L_x_2231:
[----:B------:R-:W-:Y:S01]  /*3be0*/  MOV R6, UR6 ;  /* 0x0000000600067c02 */ /* 0x000fe20008000f00 */
[----:B------:R-:W-:Y:S01]  /*3bf0*/  IMAD.U32 R7, RZ, RZ, UR7 ;  /* 0x00000007ff077e24 */ /* 0x000fe2000f8e00ff */
[----:B-1-3--:R-:W-:Y:S01]  /*3c00*/  MOV R8, UR6 ;  /* 0x0000000600087c02 */ /* 0x00afe20008000f00 */
[----:B------:R-:W-:Y:S01]  /*3c10*/  IMAD.U32 R9, RZ, RZ, UR7 ;  /* 0x00000007ff097e24 */ /* 0x000fe2000f8e00ff */
[----:B------:R-:W-:Y:S01]  /*3c20*/  MOV R10, UR6 ;  /* 0x00000006000a7c02 */ /* 0x000fe20008000f00 */
[----:B------:R-:W-:Y:S01]  /*3c30*/  IMAD.U32 R11, RZ, RZ, UR7 ;  /* 0x00000007ff0b7e24 */ /* 0x000fe2000f8e00ff */
[----:B------:R-:W0:Y:S01]  /*3c40*/  LDGDEPBAR ;  /* 0x00000000000079af */ /* 0x000e220000000000 */
[----:B------:R-:W-:-:S02]  /*3c50*/  IMAD.MOV.U32 R242, RZ, RZ, R48 ;  /* 0x000000fffff27224 */ /* 0x000fc400078e0030 */
[----:B------:R-:W-:Y:S01]  /*3c60*/  IMAD.MOV.U32 R243, RZ, RZ, R49 ;  /* 0x000000fffff37224 */ /* 0x000fe200078e0031 */
[----:B------:R-:W3:Y:S02]  /*3c70*/  LD.E.64 R6, [R6.64+0x1b8] ;  /* 0x0001b80406067980 */ /* 0x000ee4000c101b00 */
[----:B---3--:R-:W-:-:S04]  /*3c80*/  ISETP.NE.U32.AND P1, PT, R6, RZ, PT ;  /* 0x000000ff0600720c */ /* 0x008fc80003f25070 */
[----:B------:R-:W-:-:S13]  /*3c90*/  ISETP.NE.AND.EX P1, PT, R7, RZ, PT, P1 ;  /* 0x000000ff0700720c */ /* 0x000fda0003f25310 */
[----:B------:R-:W3:Y:S01]  /*3ca0*/  @P1 LD.E.64 R8, [R8.64+0x1c0] ;  /* 0x0001c00408081980 */ /* 0x000ee2000c101b00 */
[----:B------:R-:W-:Y:S02]  /*3cb0*/  @P1 MOV R22, R120 ;  /* 0x0000007800161202 */ /* 0x000fe40000000f00 */
[----:B------:R-:W-:Y:S01]  /*3cc0*/  @P1 SHF.R.S32.HI R2, RZ, 0x1f, R119 ;  /* 0x0000001fff021819 */ /* 0x000fe20000011477 */
[----:B--2---:R1:W2:Y:S01]  /*3cd0*/  @P1 LD.E R12, [R10.64+0xd8] ;  /* 0x0000d8040a0c1980 */ /* 0x0042a2000c101900 */
[----:B------:R-:W-:Y:S01]  /*3ce0*/  IMAD.MOV.U32 R242, RZ, RZ, R46 ;  /* 0x000000fffff27224 */ /* 0x000fe200078e002e */
[----:B------:R-:W-:Y:S01]  /*3cf0*/  LEA R118, R45, R25, 0x3 ;  /* 0x000000192d767211 */ /* 0x000fe200078e18ff */
[----:B---3--:R-:W-:Y:S02]  /*3d00*/  @P1 IMAD R0, R9, R119, RZ ;  /* 0x0000007709001224 */ /* 0x008fe400078e02ff */
[----:B-1----:R-:W-:-:S04]  /*3d10*/  @P1 IMAD.WIDE.U32 R10, R119, R8, R22 ;  /* 0x00000008770a1225 */ /* 0x002fc800078e0016 */
[----:B------:R-:W-:Y:S01]  /*3d20*/  @P1 IMAD R8, R8, R2, R0 ;  /* 0x0000000208081224 */ /* 0x000fe200078e0200 */
[----:B------:R-:W-:-:S03]  /*3d30*/  @P1 LEA R6, P0, R10, R6, 0x2 ;  /* 0x000000060a061211 */ /* 0x000fc600078010ff */
[----:B------:R-:W-:-:S05]  /*3d40*/  @P1 IMAD.IADD R8, R11, 0x1, R8 ;  /* 0x000000010b081824 */ /* 0x000fca00078e0208 */
[----:B------:R-:W-:-:S05]  /*3d50*/  @P1 LEA.HI.X R7, R10, R7, R8, 0x2, P0 ;  /* 0x000000070a071211 */ /* 0x000fca00000f1408 */
[----:B------:R1:W3:Y:S01]  /*3d60*/  @P1 LD.E R2, [R6.64] ;  /* 0x0000000406021980 */ /* 0x0002e2000c101900 */
[----:B------:R-:W-:Y:S01]  /*3d70*/  MOV R8, UR6 ;  /* 0x0000000600087c02 */ /* 0x000fe20008000f00 */
[----:B------:R-:W-:-:S05]  /*3d80*/  IMAD.U32 R9, RZ, RZ, UR7 ;  /* 0x00000007ff097e24 */ /* 0x000fca000f8e00ff */
[----:B------:R2:W5:Y:S01]  /*3d90*/  LD.E R96, [R8.64+0x184] ;  /* 0x0001840408607980 */ /* 0x000562000c101900 */
[----:B-1----:R-:W-:Y:S01]  /*3da0*/  MOV R6, UR6 ;  /* 0x0000000600067c02 */ /* 0x002fe20008000f00 */
[----:B------:R-:W-:-:S05]  /*3db0*/  IMAD.U32 R7, RZ, RZ, UR7 ;  /* 0x00000007ff077e24 */ /* 0x000fca000f8e00ff */
[----:B------:R1:W5:Y:S01]  /*3dc0*/  LD.E R10, [R6.64+0x188] ;  /* 0x00018804060a7980 */ /* 0x000362000c101900 */
[----:B------:R-:W-:-:S04]  /*3dd0*/  DEPBAR.LE SB0, 0x0 ;  /* 0x000080000000791a */ /* 0x000fc80000000000 */
[----:B------:R-:W-:Y:S01]  /*3de0*/  WARPSYNC 0xffffffff ;  /* 0xffffffff00007948 */ /* 0x000fe20003800000 */
[----:B------:R-:W-:Y:S01]  /*3df0*/  ISETP.GE.AND P0, PT, R16, R5, PT ;  /* 0x000000051000720c */ /* 0x000fe20003f06270 */
[----:B------:R-:W-:Y:S01]  /*3e00*/  BAR.SYNC.DEFER_BLOCKING 0x0 ;  /* 0x0000000000007b1d */ /* 0x000fe20000010000 */
[----:B------:R-:W-:-:S05]  /*3e10*/  IADD3 R128, R116, -0x4ab325aa, RZ ;  /* 0xb54cda5674807810 */ /* 0x000fca0007ffe0ff */
[----:B------:R4:W-:Y:S04]  /*3e20*/  STL.64 [R1+0xf8], R242 ;  /* 0x0000f8f201007387 */ /* 0x0009e80000100a00 */
[----:B------:R4:W-:Y:S04]  /*3e30*/  STL [R1+0xdc], R118 ;  /* 0x0000dc7601007387 */ /* 0x0009e80000100800 */
[----:B------:R4:W-:Y:S01]  /*3e40*/  STL [R1+0x6c], R128 ;  /* 0x00006c8001007387 */ /* 0x0009e20000100800 */
[----:B--2---:R-:W3:Y:S01]  /*3e50*/  @P1 MUFU.RCP R8, R12 ;  /* 0x0000000c00081308 */ /* 0x004ee20000001000 */
[----:B------:R-:W-:-:S02]  /*3e60*/  SHF.L.U64.HI R199, R42, 0x5, R43 ;  /* 0x000000052ac77819 */ /* 0x000fc4000001022b */
[----:B------:R4:W-:Y:S04]  /*3e70*/  @P0 STS.128 [R220+0xa000], RZ ;  /* 0x00a000ffdc000388 */ /* 0x0009e80000000c00 */
[----:B------:R4:W-:Y:S01]  /*3e80*/  @P0 STS.128 [R220+0xb000], RZ ;  /* 0x00b000ffdc000388 */ /* 0x0009e20000000c00 */
[----:B------:R-:W-:Y:S01]  /*3e90*/  SHF.L.U32 R198, R42, 0x5, RZ ;  /* 0x000000052ac67819 */ /* 0x000fe200000006ff */
[----:B------:R-:W-:Y:S01]  /*3ea0*/  IMAD R0, R199, R64, RZ ;  /* 0x00000040c7007224 */ /* 0x000fe200078e02ff */
[----:B------:R-:W-:Y:S01]  /*3eb0*/  SHF.L.U32 R41, R41, 0x1, RZ ;  /* 0x0000000129297819 */ /* 0x000fe200000006ff */
[----:B------:R-:W-:Y:S02]  /*3ec0*/  BSSY B0, `(.L_x_2233) ;  /* 0x0000019000007945 */ /* 0x000fe40003800000 */
[----:B------:R-:W-:-:S02]  /*3ed0*/  IMAD R0, R13, R198, R0 ;  /* 0x000000c60d007224 */ /* 0x000fc400078e0200 */
[----:B-1----:R-:W-:Y:S01]  /*3ee0*/  IMAD.WIDE.U32 R6, R64, R198, R242 ;  /* 0x000000c640067225 */ /* 0x002fe200078e00f2 */
[----:B------:R-:W-:-:S03]  /*3ef0*/  LOP3.LUT R124, R41, 0x6, RZ, 0xc0, !PT ;  /* 0x00000006297c7812 */ /* 0x000fc600078ec0ff */
[----:B------:R-:W-:Y:S02]  /*3f00*/  IMAD.MOV.U32 R216, RZ, RZ, RZ ;  /* 0x000000ffffd87224 */ /* 0x000fe400078e00ff */
[----:B------:R-:W-:Y:S02]  /*3f10*/  IMAD.IADD R0, R7, 0x1, R0 ;  /* 0x0000000107007824 */ /* 0x000fe400078e0200 */
[----:B---3--:R-:W-:Y:S01]  /*3f20*/  @P1 FMUL.FTZ R216, R2, R8 ;  /* 0x0000000802d81220 */ /* 0x008fe20000410000 */
[----:B------:R-:W-:Y:S05]  /*3f30*/  @P0 BRA `(.L_x_2234) ;  /* 0x0000011000000947 */ /* 0x000fea0003800000 */
[-C--:B----4-:R-:W-:Y:S02]  /*3f40*/  ISETP.GE.AND P1, PT, R249, R44.reuse, PT ;  /* 0x0000002cf900720c */ /* 0x090fe40003f26270 */
[----:B------:R-:W-:-:S11]  /*3f50*/  ISETP.GE.AND P0, PT, R241, R44, PT ;  /* 0x0000002cf100720c */ /* 0x000fd60003f06270 */
[C---:B------:R-:W-:Y:S01]  /*3f60*/  @!P1 LEA R8, P2, R6.reuse, R238, 0x1 ;  /* 0x000000ee06089211 */ /* 0x040fe200078408ff */
        /* <DEDUP_REMOVED lines=14> */
.L_x_2234:
[----:B----4-:R-:W-:Y:S05]  /*4050*/  BSYNC B0 ;  /* 0x0000000000007941 */ /* 0x010fea0003800000 */
.L_x_2233:
[----:B------:R-:W-:Y:S01]  /*4060*/  ISETP.GE.AND P0, PT, R24, R5, PT ;  /* 0x000000051800720c */ /* 0x000fe20003f06270 */
[----:B------:R-:W-:Y:S01]  /*4070*/  IMAD R5, R25, 0x10, R26 ;  /* 0x0000001019057824 */ /* 0x000fe200078e021a */
[----:B------:R-:W-:Y:S01]  /*4080*/  IADD3 R2, R65, 0x1, -R129 ;  /* 0x0000000141027810 */ /* 0x000fe20007ffe881 */
[----:B------:R-:W-:Y:S01]  /*4090*/  BSSY B0, `(.L_x_2235) ;  /* 0x000001c000007945 */ /* 0x000fe20003800000 */
[----:B------:R-:W-:Y:S01]  /*40a0*/  SHF.L.U64.HI R222, R42, 0x4, R43 ;  /* 0x000000042ade7819 */ /* 0x000fe2000001022b */
[----:B------:R-:W-:Y:S01]  /*40b0*/  IMAD.IADD R66, R114, 0x1, R5 ;  /* 0x0000000172427824 */ /* 0x000fe200078e0205 */
[----:B------:R-:W-:Y:S01]  /*40c0*/  SHF.L.U32 R211, R42, 0x4, RZ ;  /* 0x000000042ad37819 */ /* 0x000fe200000006ff */
[----:B-----5:R-:W-:-:S06]  /*40d0*/  IMAD.IADD R67, R10, 0x1, R2 ;  /* 0x000000010a437824 */ /* 0x020fcc00078e0202 */
[----:B------:R2:W-:Y:S04]  /*40e0*/  @P0 STS.128 [R220+0xa800], RZ ;  /* 0x00a800ffdc000388 */ /* 0x0005e80000000c00 */
[----:B------:R2:W-:Y:S01]  /*40f0*/  @P0 STS.128 [R220+0xb800], RZ ;  /* 0x00b800ffdc000388 */ /* 0x0005e20000000c00 */
[----:B------:R-:W-:Y:S05]  /*4100*/  @P0 BRA `(.L_x_2236) ;  /* 0x0000014000000947 */ /* 0x000fea0003800000 */
[----:B-1----:R-:W3:Y:S01]  /*4110*/  LDL R8, [R1+0x78] ;  /* 0x0000780001087983 */ /* 0x002ee20000100800 */
[----:B------:R-:W-:-:S05]  /*4120*/  IADD3 R6, P2, R211, R6, RZ ;  /* 0x00000006d3067210 */ /* 0x000fca0007f5e0ff */
[----:B------:R-:W-:Y:S01]  /*4130*/  IMAD.X R0, R222, 0x1, R0, P2 ;  /* 0x00000001de007824 */ /* 0x000fe200010e0600 */
[-C--:B---3--:R-:W-:Y:S02]  /*4140*/  ISETP.GE.AND P1, PT, R249, R8.reuse, PT ;  /* 0x00000008f900720c */ /* 0x088fe40003f26270 */
        /* <DEDUP_REMOVED lines=16> */
.L_x_2236:
[----:B------:R-:W-:Y:S05]  /*4250*/  BSYNC B0 ;  /* 0x0000000000007941 */ /* 0x000fea0003800000 */
.L_x_2235:
[----:B------:R-:W-:Y:S01]  /*4260*/  SHF.R.S32.HI R7, RZ, 0x4, R37 ;  /* 0x00000004ff077819 */ /* 0x000fe20000011425 */
        /* <DEDUP_REMOVED lines=8> */
[----:B------:R-:W-:Y:S01]  /*42f0*/  BSSY B1, `(.L_x_2237) ;  /* 0x00000c6000017945 */ /* 0x000fe20003800000 */
[----:B------:R-:W-:-:S02]  /*4300*/  LOP3.LUT R2, R2, 0x1c0, RZ, 0xc0, !PT ;  /* 0x000001c002027812 */ /* 0x000fc400078ec0ff */
[----:B------:R-:W-:Y:S01]  /*4310*/  LOP3.LUT R99, R6, 0xfffffe00, RZ, 0xc0, !PT ;  /* 0xfffffe0006637812 */ /* 0x000fe200078ec0ff */
[----:B------:R-:W-:Y:S01]  /*4320*/  IMAD.IADD R7, R7, 0x1, -R0 ;  /* 0x0000000107077824 */ /* 0x000fe200078e0a00 */
[----:B------:R-:W-:Y:S02]  /*4330*/  LOP3.LUT R0, R5, 0x1c0, RZ, 0xc0, !PT ;  /* 0x000001c005007812 */ /* 0x000fe400078ec0ff */
[----:B------:R-:W-:Y:S01]  /*4340*/  ISETP.GT.AND P3, PT, R180, R240, PT ;  /* 0x000000f0b400720c */ /* 0x000fe20003f64270 */
        /* <DEDUP_REMOVED lines=10> */
[----:B------:R-:W-:Y:S01]  /*43f0*/  IADD3 R6, R66, 0x8, RZ ;  /* 0x0000000842067810 */ /* 0x000fe20007ffe0ff */
[----:B------:R-:W-:Y:S02]  /*4400*/  IMAD.IADD R2, R98, 0x1, R2 ;  /* 0x0000000162027824 */ /* 0x000fe400078e0202 */
[----:B------:R-:W-:-:S02]  /*4410*/  IMAD.SHL.U32 R200, R0, 0x2, RZ ;  /* 0x0000000200c87824 */ /* 0x000fc400078e00ff */
[----:B------:R-:W-:Y:S01]  /*4420*/  IMAD.SHL.U32 R202, R2, 0x2, RZ ;  /* 0x0000000202ca7824 */ /* 0x000fe200078e00ff */
[C---:B------:R-:W-:Y:S01]  /*4430*/  IADD3 R2, R66.reuse, 0x48, RZ ;  /* 0x0000004842027810 */ /* 0x040fe20007ffe0ff */
[----:B------:R-:W-:Y:S01]  /*4440*/  IMAD.IADD R7, R66, 0x1, R67 ;  /* 0x0000000142077824 */ /* 0x000fe200078e0243 */
[----:B------:R-:W-:Y:S01]  /*4450*/  LDSM.16.M88.4 R20, [R200+0x8000] ;  /* 0x00800000c814783b */ /* 0x000fe20000000200 */
[----:B------:R-:W-:Y:S01]  /*4460*/  IADD3 R0, R200, 0x8000, RZ ;  /* 0x00008000c8007810 */ /* 0x000fe20007ffe0ff */
[--C-:B------:R-:W-:Y:S01]  /*4470*/  IMAD R204, R4, 0x2, R202.reuse ;  /* 0x0000000204cc7824 */ /* 0x100fe200078e02ca */
[----:B------:R-:W-:Y:S01]  /*4480*/  IADD3 R212, R200, 0x8020, RZ ;  /* 0x00008020c8d47810 */ /* 0x000fe20007ffe0ff */
[----:B-1----:R-:W1:Y:S01]  /*4490*/  LDSM.16.M88.4 R8, [R202+0x2000] ;  /* 0x00200000ca08783b */ /* 0x002e620000000200 */
[----:B------:R-:W-:Y:S01]  /*44a0*/  @P1 IADD3 R212, R0, -0x20, RZ ;  /* 0xffffffe000d41810 */ /* 0x000fe20007ffe0ff */
[----:B------:R-:W-:Y:S01]  /*44b0*/  IMAD.MOV.U32 R0, RZ, RZ, 0x40 ;  /* 0x00000040ff007424 */ /* 0x000fe200078e00ff */
[----:B------:R-:W-:Y:S01]  /*44c0*/  IMNMX R234, R7, R65, PT ;  /* 0x0000004107ea7217 */ /* 0x000fe20003800200 */
[----:B------:R-:W3:Y:S01]  /*44d0*/  LDSM.16.M88.4 R28, [R200+0x8800] ;  /* 0x00880000c81c783b */ /* 0x000ee20000000200 */
[C---:B------:R-:W-:Y:S01]  /*44e0*/  IMAD R210, R3.reuse, 0x2, R202 ;  /* 0x0000000203d27824 */ /* 0x040fe200078e02ca */
[----:B------:R-:W-:Y:S01]  /*44f0*/  IADD3 R215, R212, 0x800, RZ ;  /* 0x00000800d4d77810 */ /* 0x000fe20007ffe0ff */
[----:B------:R-:W-:Y:S01]  /*4500*/  IMAD R208, R3, 0x2, R204 ;  /* 0x0000000203d07824 */ /* 0x000fe200078e02cc */
[----:B------:R-:W4:Y:S01]  /*4510*/  LDSM.16.M88.4 R16, [R202] ;  /* 0x00000000ca10783b */ /* 0x000f220000000200 */
[----:B------:R-:W-:-:S02]  /*4520*/  SEL R0, R0, 0xffffffc0, !P2 ;  /* 0xffffffc000007807 */ /* 0x000fc40005000000 */
[C---:B------:R-:W-:Y:S01]  /*4530*/  IADD3 R214, R212.reuse, 0x1000, RZ ;  /* 0x00001000d4d67810 */ /* 0x040fe20007ffe0ff */
[----:B------:R-:W-:Y:S01]  /*4540*/  LDSM.16.M88.4 R32, [R212] ;  /* 0x00000000d420783b */ /* 0x000fe20000000200 */
[----:B------:R-:W-:Y:S01]  /*4550*/  IADD3 R213, R212, 0x1800, RZ ;  /* 0x00001800d4d57810 */ /* 0x000fe20007ffe0ff */
[----:B------:R-:W-:Y:S02]  /*4560*/  IMAD.IADD R209, R200, 0x1, R0 ;  /* 0x00000001c8d17824 */ /* 0x000fe400078e0200 */
[----:B------:R-:W5:Y:S01]  /*4570*/  LDSM.16.M88.4 R12, [R204+0x2000] ;  /* 0x00200000cc0c783b */ /* 0x000f620000000200 */
[----:B------:R-:W-:Y:S02]  /*4580*/  IMAD.IADD R207, R0, 0x1, R212 ;  /* 0x0000000100cf7824 */ /* 0x000fe400078e02d4 */
[----:B------:R-:W-:Y:S01]  /*4590*/  IMAD.IADD R0, R65, 0x1, -R129 ;  /* 0x0000000141007824 */ /* 0x000fe200078e0a81 */
[----:B------:R-:W2:Y:S03]  /*45a0*/  LDSM.16.M88.4 R44, [R212+0x800] ;  /* 0x00080000d42c783b */ /* 0x000ea60000000200 */
[C---:B------:R-:W-:Y:S01]  /*45b0*/  IMAD.IADD R224, R0.reuse, 0x1, R5 ;  /* 0x0000000100e07824 */ /* 0x040fe200078e0205 */
[----:B------:R-:W2:Y:S01]  /*45c0*/  LDSM.16.M88.4 R24, [R204] ;  /* 0x00000000cc18783b */ /* 0x000ea20000000200 */
[----:B------:R-:W-:-:S02]  /*45d0*/  IMAD.IADD R229, R0, 0x1, R2 ;  /* 0x0000000100e57824 */ /* 0x000fc400078e0202 */
[C---:B------:R-:W-:Y:S01]  /*45e0*/  IMAD.IADD R5, R67.reuse, 0x1, R5 ;  /* 0x0000000143057824 */ /* 0x040fe200078e0205 */
[----:B------:R-:W-:Y:S01]  /*45f0*/  LDSM.16.M88.4 R40, [R209+0x8000] ;  /* 0x00800000d128783b */ /* 0x000fe20000000200 */
[----:B------:R-:W-:Y:S02]  /*4600*/  IMAD.IADD R2, R67, 0x1, R2 ;  /* 0x0000000143027824 */ /* 0x000fe400078e0202 */
[----:B------:R-:W-:Y:S01]  /*4610*/  IMAD.IADD R230, R0, 0x1, R6 ;  /* 0x0000000100e67824 */ /* 0x000fe200078e0206 */
[----:B------:R-:W-:Y:S01]  /*4620*/  LDSM.16.M88.4 R60, [R209+0x8800] ;  /* 0x00880000d13c783b */ /* 0x000fe20000000200 */
[----:B------:R-:W-:Y:S01]  /*4630*/  IMAD.IADD R223, R66, 0x1, R0 ;  /* 0x0000000142df7824 */ /* 0x000fe200078e0200 */
[-C--:B------:R-:W-:Y:S01]  /*4640*/  IMNMX R232, R5, R65.reuse, PT ;  /* 0x0000004105e87217 */ /* 0x080fe20003800200 */
[--C-:B------:R-:W-:Y:S01]  /*4650*/  IMAD.IADD R5, R224, 0x1, -R96.reuse ;  /* 0x00000001e0057824 */ /* 0x100fe200078e0a60 */
[----:B------:R-:W-:Y:S01]  /*4660*/  IMNMX R231, R2, R65, PT ;  /* 0x0000004102e77217 */ /* 0x000fe20003800200 */
[----:B------:R-:W-:-:S02]  /*4670*/  IMAD.IADD R0, R223, 0x1, -R96 ;  /* 0x00000001df007824 */ /* 0x000fc400078e0a60 */
[----:B------:R-:W-:Y:S01]  /*4680*/  IMAD.IADD R2, R230, 0x1, -R96 ;  /* 0x00000001e6027824 */ /* 0x000fe200078e0a60 */
[----:B-1----:R-:W-:Y:S01]  /*4690*/  HMMA.16816.F32.BF16 R52, R8, R20, RZ ;  /* 0x000000140834723c */ /* 0x002fe200000418ff */
[----:B------:R-:W-:Y:S02]  /*46a0*/  IMNMX R226, RZ, R5, !PT ;  /* 0x00000005ffe27217 */ /* 0x000fe40007800200 */
[----:B------:R-:W-:Y:S02]  /*46b0*/  IMNMX R228, RZ, R0, !PT ;  /* 0x00000000ffe47217 */ /* 0x000fe40007800200 */
[----:B------:R-:W-:-:S03]  /*46c0*/  IMNMX R227, RZ, R2, !PT ;  /* 0x00000002ffe37217 */ /* 0x000fc60007800200 */
[C---:B------:R-:W-:Y:S08]  /*46d0*/  HMMA.16816.F32.BF16 R48, R8.reuse, R22, RZ ;  /* 0x000000160830723c */ /* 0x040ff000000418ff */
[C---:B---3--:R-:W-:Y:S08]  /*46e0*/  HMMA.16816.F32.BF16 R36, R8.reuse, R28, RZ ;  /* 0x0000001c0824723c */ /* 0x048ff000000418ff */
[----:B------:R-:W-:Y:S08]  /*46f0*/  HMMA.16816.F32.BF16 R8, R8, R30, RZ ;  /* 0x0000001e0808723c */ /* 0x000ff000000418ff */
[C---:B----4-:R-:W-:Y:S08]  /*4700*/  HMMA.16816.F32.BF16 R72, R16.reuse, R20, RZ ;  /* 0x000000141048723c */ /* 0x050ff000000418ff */
[C---:B------:R-:W-:Y:S01]  /*4710*/  HMMA.16816.F32.BF16 R68, R16.reuse, R22, RZ ;  /* 0x000000161044723c */ /* 0x040fe200000418ff */
[----:B------:R-:W1:Y:S07]  /*4720*/  LDSM.16.M88.4 R20, [R210+0x2000] ;  /* 0x00200000d214783b */ /* 0x000e6e0000000200 */
[C---:B------:R-:W-:Y:S08]  /*4730*/  HMMA.16816.F32.BF16 R56, R16.reuse, R28, RZ ;  /* 0x0000001c1038723c */ /* 0x040ff000000418ff */
[----:B------:R-:W-:Y:S01]  /*4740*/  HMMA.16816.F32.BF16 R80, R16, R30, RZ ;  /* 0x0000001e1050723c */ /* 0x000fe200000418ff */
[----:B------:R-:W3:Y:S07]  /*4750*/  LDSM.16.M88.4 R16, [R210] ;  /* 0x00000000d210783b */ /* 0x000eee0000000200 */
[C---:B-----5:R-:W-:Y:S08]  /*4760*/  HMMA.16816.F32.BF16 R76, R12.reuse, R34, R48 ;  /* 0x000000220c4c723c */ /* 0x060ff00000041830 */
[C---:B------:R-:W-:Y:S01]  /*4770*/  HMMA.16816.F32.BF16 R88, R12.reuse, R32, R52 ;  /* 0x000000200c58723c */ /* 0x040fe20000041834 */
[----:B------:R-:W-:Y:S07]  /*4780*/  LDSM.16.M88.4 R52, [R207+0x800] ;  /* 0x00080000cf34783b */ /* 0x000fee0000000200 */
[C---:B--2---:R-:W-:Y:S01]  /*4790*/  HMMA.16816.F32.BF16 R84, R12.reuse, R44, R36 ;  /* 0x0000002c0c54723c */ /* 0x044fe20000041824 */
[----:B------:R-:W-:Y:S07]  /*47a0*/  LDSM.16.M88.4 R36, [R207] ;  /* 0x00000000cf24783b */ /* 0x000fee0000000200 */
[----:B------:R-:W-:Y:S01]  /*47b0*/  HMMA.16816.F32.BF16 R48, R12, R46, R8 ;  /* 0x0000002e0c30723c */ /* 0x000fe20000041808 */
[----:B------:R-:W2:Y:S07]  /*47c0*/  LDSM.16.M88.4 R8, [R208+0x2000] ;  /* 0x00200000d008783b */ /* 0x000eae0000000200 */
[C---:B------:R-:W-:Y:S08]  /*47d0*/  HMMA.16816.F32.BF16 R28, R24.reuse, R32, R72 ;  /* 0x00000020181c723c */ /* 0x040ff00000041848 */
[C---:B------:R-:W-:Y:S01]  /*47e0*/  HMMA.16816.F32.BF16 R12, R24.reuse, R34, R68 ;  /* 0x00000022180c723c */ /* 0x040fe20000041844 */
[----:B------:R-:W4:Y:S07]  /*47f0*/  LDSM.16.M88.4 R32, [R208] ;  /* 0x00000000d020783b */ /* 0x000f2e0000000200 */
[C---:B------:R-:W-:Y:S08]  /*4800*/  HMMA.16816.F32.BF16 R56, R24.reuse, R44, R56 ;  /* 0x0000002c1838723c */ /* 0x040ff00000041838 */
[----:B------:R-:W-:Y:S08]  /*4810*/  HMMA.16816.F32.BF16 R80, R24, R46, R80 ;  /* 0x0000002e1850723c */ /* 0x000ff00000041850 */
[C---:B-1----:R-:W-:Y:S08]  /*4820*/  HMMA.16816.F32.BF16 R88, R20.reuse, R40, R88 ;  /* 0x000000281458723c */ /* 0x042ff00000041858 */
[C---:B------:R-:W-:Y:S08]  /*4830*/  HMMA.16816.F32.BF16 R84, R20.reuse, R60, R84 ;  /* 0x0000003c1454723c */ /* 0x040ff00000041854 */
[C---:B------:R-:W-:Y:S08]  /*4840*/  HMMA.16816.F32.BF16 R72, R20.reuse, R42, R76 ;  /* 0x0000002a1448723c */ /* 0x040ff0000004184c */
[----:B------:R-:W-:Y:S01]  /*4850*/  HMMA.16816.F32.BF16 R68, R20, R62, R48 ;  /* 0x0000003e1444723c */ /* 0x000fe20000041830 */
[----:B------:R-:W-:Y:S04]  /*4860*/  LDSM.16.M88.4 R20, [R200+0x9000] ;  /* 0x00900000c814783b */ /* 0x000fe80000000200 */
[----:B------:R-:W-:Y:S03]  /*4870*/  LDSM.16.M88.4 R48, [R200+0x9800] ;  /* 0x00980000c830783b */ /* 0x000fe60000000200 */
[C---:B---3--:R-:W-:Y:S01]  /*4880*/  HMMA.16816.F32.BF16 R44, R16.reuse, R40, R28 ;  /* 0x00000028102c723c */ /* 0x048fe2000004181c */
[----:B------:R-:W-:Y:S07]  /*4890*/  LDSM.16.M88.4 R28, [R202+0x4000] ;  /* 0x00400000ca1c783b */ /* 0x000fee0000000200 */
[C---:B------:R-:W-:Y:S01]  /*48a0*/  HMMA.16816.F32.BF16 R40, R16.reuse, R42, R12 ;  /* 0x0000002a1028723c */ /* 0x040fe2000004180c */
[----:B------:R-:W1:Y:S07]  /*48b0*/  LDSM.16.M88.4 R12, [R202+0x6000] ;  /* 0x00600000ca0c783b */ /* 0x000e6e0000000200 */
[C---:B------:R-:W-:Y:S01]  /*48c0*/  HMMA.16816.F32.BF16 R24, R16.reuse, R60, R56 ;  /* 0x0000003c1018723c */ /* 0x040fe20000041838 */
[----:B------:R-:W-:Y:S07]  /*48d0*/  LDSM.16.M88.4 R56, [R212+0x1800] ;  /* 0x00180000d438783b */ /* 0x000fee0000000200 */
[----:B------:R-:W-:Y:S08]  /*48e0*/  HMMA.16816.F32.BF16 R76, R16, R62, R80 ;  /* 0x0000003e104c723c */ /* 0x000ff00000041850 */
[C---:B--2---:R-:W-:Y:S08]  /*48f0*/  HMMA.16816.F32.BF16 R88, R8.reuse, R36, R88 ;  /* 0x000000240858723c */ /* 0x044ff00000041858 */
[C---:B------:R-:W-:Y:S08]  /*4900*/  HMMA.16816.F32.BF16 R72, R8.reuse, R38, R72 ;  /* 0x000000260848723c */ /* 0x040ff00000041848 */
[C---:B------:R-:W-:Y:S08]  /*4910*/  HMMA.16816.F32.BF16 R92, R8.reuse, R52, R84 ;  /* 0x00000034085c723c */ /* 0x040ff00000041854 */
[----:B------:R-:W-:Y:S01]  /*4920*/  HMMA.16816.F32.BF16 R60, R8, R54, R68 ;  /* 0x00000036083c723c */ /* 0x000fe20000041844 */
[----:B------:R-:W-:Y:S07]  /*4930*/  LDSM.16.M88.4 R8, [R204+0x6000] ;  /* 0x00600000cc08783b */ /* 0x000fee0000000200 */
[C---:B----4-:R-:W-:Y:S08]  /*4940*/  HMMA.16816.F32.BF16 R44, R32.reuse, R36, R44 ;  /* 0x00000024202c723c */ /* 0x050ff0000004182c */
        /* <DEDUP_REMOVED lines=8> */
[----:B------:R-:W-:Y:S08]  /*49d0*/  HMMA.16816.F32.BF16 R60, R12, R50, R60 ;  /* 0x000000320c3c723c */ /* 0x000ff0000004183c */
[C---:B------:R-:W-:Y:S01]  /*49e0*/  HMMA.16816.F32.BF16 R52, R28.reuse, R20, R44 ;  /* 0x000000141c34723c */ /* 0x040fe2000004182c */
[----:B------:R-:W-:Y:S07]  /*49f0*/  LDSM.16.M88.4 R44, [R209+0x9000] ;  /* 0x00900000d12c783b */ /* 0x000fee0000000200 */
[C---:B------:R-:W-:Y:S01]  /*4a00*/  HMMA.16816.F32.BF16 R32, R28.reuse, R22, R40 ;  /* 0x000000161c20723c */ /* 0x040fe20000041828 */
[----:B------:R-:W-:Y:S04]  /*4a10*/  LDSM.16.M88.4 R40, [R209+0x9800] ;  /* 0x00980000d128783b */ /* 0x000fe80000000200 */
[----:B------:R-:W-:Y:S03]  /*4a20*/  LDSM.16.M88.4 R20, [R210+0x4000] ;  /* 0x00400000d214783b */ /* 0x000fe60000000200 */
[C---:B------:R-:W-:Y:S01]  /*4a30*/  HMMA.16816.F32.BF16 R12, R28.reuse, R48, R16 ;  /* 0x000000301c0c723c */ /* 0x040fe20000041810 */
[----:B------:R-:W1:Y:S07]  /*4a40*/  LDSM.16.M88.4 R16, [R210+0x6000] ;  /* 0x00600000d210783b */ /* 0x000e6e0000000200 */
[----:B------:R-:W-:Y:S01]  /*4a50*/  HMMA.16816.F32.BF16 R48, R28, R50, R68 ;  /* 0x000000321c30723c */ /* 0x000fe20000041844 */
[----:B------:R-:W-:Y:S07]  /*4a60*/  LDSM.16.M88.4 R28, [R207+0x1800] ;  /* 0x00180000cf1c783b */ /* 0x000fee0000000200 */
        /* <DEDUP_REMOVED lines=8> */
[----:B------:R-:W-:Y:S01]  /*4af0*/  HMMA.16816.F32.BF16 R68, R24, R56, R12 ;  /* 0x000000381844723c */ /* 0x000fe2000004180c */
[----:B------:R-:W3:Y:S01]  /*4b00*/  LDSM.16.M88.4 R12, [R208+0x4000] ;  /* 0x00400000d00c783b */ /* 0x000ee20000000200 */
[----:B------:R-:W-:-:S06]  /*4b10*/  DEPBAR.LE SB0, 0x0 ;  /* 0x000080000000791a */ /* 0x000fcc0000000000 */
        /* <DEDUP_REMOVED lines=8> */
[----:B------:R-:W-:Y:S08]  /*4ba0*/  HMMA.16816.F32.BF16 R20, R20, R42, R56 ;  /* 0x0000002a1414723c */ /* 0x000ff00000041838 */
[C---:B--2---:R-:W-:Y:S08]  /*4bb0*/  HMMA.16816.F32.BF16 R60, R8.reuse, R32, R60 ;  /* 0x00000020083c723c */ /* 0x044ff0000004183c */
[C---:B------:R-:W-:Y:S08]  /*4bc0*/  HMMA.16816.F32.BF16 R52, R8.reuse, R34, R52 ;  /* 0x000000220834723c */ /* 0x040ff00000041834 */
[C---:B------:R-:W-:Y:S08]  /*4bd0*/  HMMA.16816.F32.BF16 R48, R8.reuse, R28, R48 ;  /* 0x0000001c0830723c */ /* 0x040ff00000041830 */
[----:B------:R-:W-:Y:S07]  /*4be0*/  HMMA.16816.F32.BF16 R36, R8, R30, R36 ;  /* 0x0000001e0824723c */ /* 0x000fee0000041824 */
[----:B------:R-:W-:Y:S01]  /*4bf0*/  IMAD.IADD R8, R67, 0x1, R6 ;  /* 0x0000000143087824 */ /* 0x000fe200078e0206 */
[----:B---3--:R-:W-:Y:S01]  /*4c00*/  HMMA.16816.F32.BF16 R56, R12, R32, R24 ;  /* 0x000000200c38723c */ /* 0x008fe20000041818 */
[----:B------:R-:W-:-:S03]  /*4c10*/  IMAD.IADD R6, R229, 0x1, -R96 ;  /* 0x00000001e5067824 */ /* 0x000fc600078e0a60 */
[----:B------:R-:W-:Y:S02]  /*4c20*/  IMNMX R233, R8, R65, PT ;  /* 0x0000004108e97217 */ /* 0x000fe40003800200 */
[----:B------:R-:W-:Y:S02]  /*4c30*/  IMNMX R225, RZ, R6, !PT ;  /* 0x00000006ffe17217 */ /* 0x000fe40007800200 */
[C---:B------:R-:W-:Y:S08]  /*4c40*/  HMMA.16816.F32.BF16 R92, R12.reuse, R34, R44 ;  /* 0x000000220c5c723c */ /* 0x040ff0000004182c */
[C---:B------:R-:W-:Y:S08]  /*4c50*/  HMMA.16816.F32.BF16 R100, R12.reuse, R28, R16 ;  /* 0x0000001c0c64723c */ /* 0x040ff00000041810 */
[----:B------:R-:W-:Y:S01]  /*4c60*/  HMMA.16816.F32.BF16 R104, R12, R30, R20 ;  /* 0x0000001e0c68723c */ /* 0x000fe20000041814 */
[----:B------:R-:W-:Y:S06]  /*4c70*/  BAR.SYNC.DEFER_BLOCKING 0x0 ;  /* 0x0000000000007b1d */ /* 0x000fec0000010000 */
[----:B------:R-:W-:Y:S01]  /*4c80*/  @!UPT UIADD3 URZ, URZ, URZ, URZ ;  /* 0x0000003f3f3ff290 */ /* 0x000fe2000fffe03f */
[----:B------:R-:W-:Y:S11]  /*4c90*/  @!P3 BRA `(.L_x_2238) ;  /* 0x000002b00000b947 */ /* 0x000ff60003800000 */
[----:B------:R-:W2:Y:S01]  /*4ca0*/  LDL R129, [R1+0x78] ;  /* 0x0000780001817983 */ /* 0x000ea20000100800 */
[----:B------:R-:W-:Y:S01]  /*4cb0*/  IADD3 R0, R250, -0x2, RZ ;  /* 0xfffffffefa007810 */ /* 0x000fe20007ffe0ff */
[----:B------:R-:W-:Y:S03]  /*4cc0*/  BSSY B0, `(.L_x_2239) ;  /* 0x0000027000007945 */ /* 0x000fe60003800000 */
[----:B------:R-:W-:Y:S01]  /*4cd0*/  SHF.R.S32.HI R5, RZ, 0x1f, R0 ;  /* 0x0000001fff057819 */ /* 0x000fe20000011400 */
[----:B------:R-:W-:-:S02]  /*4ce0*/  IMAD R2, R125, R0, RZ ;  /* 0x000000007d027224 */ /* 0x000fc400078e02ff */
[----:B------:R-:W-:-:S04]  /*4cf0*/  IMAD.WIDE.U32 R6, R0, R123, R126 ;  /* 0x0000007b00067225 */ /* 0x000fc800078e007e */
[----:B------:R-:W-:Y:S01]  /*4d00*/  IMAD R2, R5, R123, R2 ;  /* 0x0000007b05027224 */ /* 0x000fe200078e0202 */
[----:B------:R-:W-:-:S03]  /*4d10*/  IADD3 R0, P5, R122, R6, RZ ;  /* 0x000000067a007210 */ /* 0x000fc60007fbe0ff */
[----:B------:R-:W-:-:S04]  /*4d20*/  IMAD.IADD R2, R7, 0x1, R2 ;  /* 0x0000000107027824 */ /* 0x000fc800078e0202 */
[----:B------:R-:W-:Y:S01]  /*4d30*/  IMAD.X R5, R115, 0x1, R2, P5 ;  /* 0x0000000173057824 */ /* 0x000fe200028e0602 */
[-C--:B--2---:R-:W-:Y:S02]  /*4d40*/  ISETP.GE.AND P2, PT, R249, R129.reuse, PT ;  /* 0x00000081f900720c */ /* 0x084fe40003f46270 */
[----:B------:R-:W-:-:S11]  /*4d50*/  ISETP.GE.AND P1, PT, R241, R129, PT ;  /* 0x00000081f100720c */ /* 0x000fd60003f26270 */
[CC--:B------:R-:W-:Y:S01]  /*4d60*/  @!P2 LEA R12, P6, R6.reuse, R236.reuse, 0x1 ;  /* 0x000000ec060ca211 */ /* 0x0c0fe200078c08ff */
[----:B------:R1:W-:Y:S01]  /*4d70*/  @P2 STS.128 [R220+0x8000], RZ ;  /* 0x008000ffdc002388 */ /* 0x0003e20000000c00 */
[-C--:B------:R-:W-:Y:S02]  /*4d80*/  @!P1 LEA R8, P0, R6, R236.reuse, 0x1 ;  /* 0x000000ec06089211 */ /* 0x080fe400078008ff */
[----:B------:R-:W-:Y:S02]  /*4d90*/  @!P2 LEA R10, P4, R0, R236, 0x1 ;  /* 0x000000ec000aa211 */ /* 0x000fe400078808ff */
[CCC-:B------:R-:W-:Y:S02]  /*4da0*/  @!P2 LEA.HI.X R13, R6.reuse, R237.reuse, R2.reuse, 0x1, P6 ;  /* 0x000000ed060da211 */ /* 0x1c0fe400030f0c02 */
[-C--:B------:R-:W-:Y:S02]  /*4db0*/  @!P1 LEA.HI.X R9, R6, R237.reuse, R2, 0x1, P0 ;  /* 0x000000ed06099211 */ /* 0x080fe400000f0c02 */
[----:B------:R-:W-:Y:S01]  /*4dc0*/  @!P2 LEA.HI.X R11, R0, R237, R5, 0x1, P4 ;  /* 0x000000ed000ba211 */ /* 0x000fe200020f0c05 */
        /* <DEDUP_REMOVED lines=22> */
.L_x_2240:
[----:B------:R-:W-:Y:S05]  /*4f30*/  BSYNC B0 ;  /* 0x0000000000007941 */ /* 0x000fea0003800000 */
.L_x_2239:
[----:B------:R-:W0:Y:S02]  /*4f40*/  LDGDEPBAR ;  /* 0x00000000000079af */ /* 0x000e240000000000 */
.L_x_2238:
[----:B------:R-:W-:Y:S05]  /*4f50*/  BSYNC B1 ;  /* 0x0000000000017941 */ /* 0x000fea0003800000 */
.L_x_2237:
[----:B------:R-:W3:Y:S01]  /*4f60*/  LDL.LU R0, [R1+0x7c] ;  /* 0x00007c0001007983 */ /* 0x000ee20000300800 */
[----:B--2---:R-:W-:Y:S02]  /*4f70*/  IMAD.U32 R6, RZ, RZ, UR6 ;  /* 0x00000006ff067e24 */ /* 0x004fe4000f8e00ff */
[----:B------:R-:W-:-:S05]  /*4f80*/  IMAD.U32 R7, RZ, RZ, UR7 ;  /* 0x00000007ff077e24 */ /* 0x000fca000f8e00ff */
[----:B------:R2:W4:Y:S01]  /*4f90*/  LD.E R2, [R6.64+0xdc] ;  /* 0x0000dc0406027980 */ /* 0x000522000c101900 */
[----:B------:R-:W-:Y:S01]  /*4fa0*/  IMAD.WIDE.U32 R70, R121, -0x2daee0ad, RZ ;  /* 0xd2511f5379467825 */ /* 0x000fe200078e00ff */
[----:B------:R-:W-:Y:S02]  /*4fb0*/  IADD3 R74, R116, -0x61c88647, RZ ;  /* 0x9e3779b9744a7810 */ /* 0x000fe40007ffe0ff */
[C---:B------:R-:W-:Y:S01]  /*4fc0*/  IADD3 R47, R117.reuse, 0x76cf5d0a, RZ ;  /* 0x76cf5d0a752f7810 */ /* 0x040fe20007ffe0ff */
[----:B------:R-:W-:Y:S01]  /*4fd0*/  IMAD.WIDE.U32 R78, R118, -0x326172a9, RZ ;  /* 0xcd9e8d57764e7825 */ /* 0x000fe200078e00ff */
[----:B------:R-:W-:Y:S01]  /*4fe0*/  IADD3 R46, R117, 0x32370b8f, RZ ;  /* 0x32370b8f752e7810 */ /* 0x000fe20007ffe0ff */
[----:B------:R-:W-:Y:S01]  /*4ff0*/  STL.64 [R1+0x38], R70 ;  /* 0x0000384601007387 */ /* 0x000fe20000100a00 */
[C---:B------:R-:W-:Y:S02]  /*5000*/  IADD3 R44, R116.reuse, -0x255992d5, RZ ;  /* 0xdaa66d2b742c7810 */ /* 0x040fe40007ffe0ff */
[----:B------:R-:W-:-:S02]  /*5010*/  IADD3 R245, R116, 0x78dde6e4, RZ ;  /* 0x78dde6e474f57810 */ /* 0x000fc40007ffe0ff */
[C---:B------:R-:W-:Y:S02]  /*5020*/  IADD3 R235, R117.reuse, -0x126145ec, RZ ;  /* 0xed9eba1475eb7810 */ /* 0x040fe40007ffe0ff */
[C---:B------:R-:W-:Y:S02]  /*5030*/  IADD3 R43, R117.reuse, -0x56f99767, RZ ;  /* 0xa9066899752b7810 */ /* 0x040fe40007ffe0ff */
[----:B------:R-:W-:Y:S02]  /*5040*/  IADD3 R252, R116, 0x1715609d, RZ ;  /* 0x1715609d74fc7810 */ /* 0x000fe40007ffe0ff */
[----:B------:R-:W-:Y:S02]  /*5050*/  IADD3 R244, R117, 0x646e171e, RZ ;  /* 0x646e171e75f47810 */ /* 0x000fe40007ffe0ff */
[----:B------:R-:W-:Y:S01]  /*5060*/  PRMT R221, R217, 0x7054, R217 ;  /* 0x00007054d9dd7816 */ /* 0x000fe200000000d9 */
[----:B--2---:R-:W-:Y:S01]  /*5070*/  IMAD R6, R64, 0x20, R124 ;  /* 0x0000002040067824 */ /* 0x004fe200078e027c */
[----:B------:R-:W-:-:S04]  /*5080*/  IADD3 R64, R116, 0x3c6ef372, RZ ;  /* 0x3c6ef37274407810 */ /* 0x000fc80007ffe0ff */
[C---:B------:R-:W-:Y:S02]  /*5090*/  IADD3 R19, R6.reuse, 0x1, RZ ;  /* 0x0000000106137810 */ /* 0x040fe40007ffe0ff */
[C---:B------:R-:W-:Y:S02]  /*50a0*/  IADD3 R21, R6.reuse, 0x8, RZ ;  /* 0x0000000806157810 */ /* 0x040fe40007ffe0ff */
[----:B------:R-:W-:Y:S01]  /*50b0*/  IADD3 R27, R6, 0x9, RZ ;  /* 0x00000009061b7810 */ /* 0x000fe20007ffe0ff */
[----:B------:R-:W-:Y:S01]  /*50c0*/  IMAD.IADD R7, R224, 0x1, -R19 ;  /* 0x00000001e0077824 */ /* 0x000fe200078e0a13 */
[C---:B------:R-:W-:Y:S02]  /*50d0*/  IADD3 R25, R6.reuse, 0x10, RZ ;  /* 0x0000001006197810 */ /* 0x040fe40007ffe0ff */
[C---:B------:R-:W-:Y:S02]  /*50e0*/  IADD3 R29, R6.reuse, 0x11, RZ ;  /* 0x00000011061d7810 */ /* 0x040fe40007ffe0ff */
[----:B------:R-:W-:-:S02]  /*50f0*/  IADD3 R28, R6, 0x18, RZ ;  /* 0x00000018061c7810 */ /* 0x000fc40007ffe0ff */
[C---:B------:R-:W-:Y:S02]  /*5100*/  IADD3 R30, R6.reuse, 0x19, RZ ;  /* 0x00000019061e7810 */ /* 0x040fe40007ffe0ff */
[CC--:B------:R-:W-:Y:S02]  /*5110*/  ISETP.GE.AND P1, PT, R6.reuse, R226.reuse, PT ;  /* 0x000000e20600720c */ /* 0x0c0fe40003f26270 */
[----:B------:R-:W-:Y:S02]  /*5120*/  ISETP.GE.AND P0, PT, R19, R226, PT ;  /* 0x000000e21300720c */ /* 0x000fe40003f06270 */
[----:B------:R-:W-:Y:S02]  /*5130*/  ISETP.GE.OR P1, PT, R6, R232, !P1 ;  /* 0x000000e80600720c */ /* 0x000fe40004f26670 */
[----:B------:R-:W-:Y:S02]  /*5140*/  ISETP.GE.AND P6, PT, R21, R226, PT ;  /* 0x000000e21500720c */ /* 0x000fe40003fc6270 */
[----:B------:R-:W-:-:S02]  /*5150*/  ISETP.GE.OR P0, PT, R19, R232, !P0 ;  /* 0x000000e81300720c */ /* 0x000fc40004706670 */
[----:B------:R-:W-:Y:S02]  /*5160*/  ISETP.GE.OR P6, PT, R21, R232, !P6 ;  /* 0x000000e81500720c */ /* 0x000fe400077c6670 */
[-C--:B------:R-:W-:Y:S02]  /*5170*/  ISETP.GE.AND P5, PT, R27, R226.reuse, PT ;  /* 0x000000e21b00720c */ /* 0x080fe40003fa6270 */
[----:B------:R-:W-:Y:S02]  /*5180*/  ISETP.GE.AND P4, PT, R25, R226, PT ;  /* 0x000000e21900720c */ /* 0x000fe40003f86270 */
[----:B------:R-:W-:Y:S02]  /*5190*/  ISETP.GE.OR P5, PT, R27, R232, !P5 ;  /* 0x000000e81b00720c */ /* 0x000fe40006fa6670 */
[----:B------:R-:W-:Y:S02]  /*51a0*/  ISETP.GE.AND P2, PT, R29, R226, PT ;  /* 0x000000e21d00720c */ /* 0x000fe40003f46270 */
[----:B------:R-:W-:-:S02]  /*51b0*/  ISETP.GE.OR P4, PT, R25, R232, !P4 ;  /* 0x000000e81900720c */ /* 0x000fc40006786670 */
[----:B------:R-:W-:Y:S01]  /*51c0*/  ISETP.GE.OR P2, PT, R29, R232, !P2 ;  /* 0x000000e81d00720c */ /* 0x000fe20005746670 */
[----:B---3--:R-:W-:Y:S02]  /*51d0*/  IMAD.MOV.U32 R24, RZ, RZ, R0 ;  /* 0x000000ffff187224 */ /* 0x008fe400078e0000 */
[----:B------:R-:W-:Y:S02]  /*51e0*/  IMAD.IADD R0, R224, 0x1, -R6 ;  /* 0x00000001e0007824 */ /* 0x000fe400078e0a06 */
[----:B------:R-:W-:-:S03]  /*51f0*/  IMAD.MOV.U32 R65, RZ, RZ, R24 ;  /* 0x000000ffff417224 */ /* 0x000fc600078e0018 */
[----:B------:R-:W-:-:S05]  /*5200*/  IABS R0, R0 ;  /* 0x0000000000007213 */ /* 0x000fca0000000000 */
[----:B------:R-:W-:Y:S01]  /*5210*/  IMAD.MOV.U32 R5, RZ, RZ, R0 ;  /* 0x000000ffff057224 */ /* 0x000fe200078e0000 */
[----:B------:R-:W-:Y:S01]  /*5220*/  IABS R0, R7 ;  /* 0x0000000700007213 */ /* 0x000fe20000000000 */
[C---:B------:R-:W-:Y:S02]  /*5230*/  IMAD.IADD R7, R224.reuse, 0x1, -R21 ;  /* 0x00000001e0077824 */ /* 0x040fe400078e0a15 */
[----:B-1----:R1:W2:Y:S02]  /*5240*/  I2F R9, R5 ;  /* 0x0000000500097306 */ /* 0x0022a40000201400 */
[----:B-1----:R-:W-:Y:S01]  /*5250*/  IMAD.MOV.U32 R5, RZ, RZ, R0 ;  /* 0x000000ffff057224 */ /* 0x002fe200078e0000 */
[----:B------:R-:W-:Y:S01]  /*5260*/  IABS R0, R7 ;  /* 0x0000000700007213 */ /* 0x000fe20000000000 */
[----:B------:R-:W-:-:S04]  /*5270*/  IMAD.IADD R7, R224, 0x1, -R27 ;  /* 0x00000001e0077824 */ /* 0x000fc800078e0a1b */
[----:B------:R1:W3:Y:S01]  /*5280*/  I2F R10, R5 ;  /* 0x00000005000a7306 */ /* 0x0002e20000201400 */
[----:B--2---:R-:W-:Y:S01]  /*5290*/  FFMA.FTZ R9, R9, -R216, R60 ;  /* 0x800000d809097223 */ /* 0x004fe2000001003c */
[----:B------:R-:W-:-:S04]  /*52a0*/  IADD3 R60, R118, 0x4, RZ ;  /* 0x00000004763c7810 */ /* 0x000fc80007ffe0ff */
[----:B------:R-:W-:Y:S01]  /*52b0*/  FSEL R31, R9, -INF , !P1 ;  /* 0xff800000091f7808 */ /* 0x000fe20004800000 */
[----:B------:R-:W-:Y:S01]  /*52c0*/  IMAD.IADD R9, R229, 0x1, -R29 ;  /* 0x00000001e5097824 */ /* 0x000fe200078e0a1d */
[----:B------:R-:W-:Y:S01]  /*52d0*/  ISETP.GE.AND P1, PT, R28, R226, PT ;  /* 0x000000e21c00720c */ /* 0x000fe20003f26270 */
[----:B------:R-:W-:Y:S01]  /*52e0*/  STL [R1+0x124], R60 ;  /* 0x0001243c01007387 */ /* 0x000fe20000100800 */
[----:B------:R-:W-:Y:S02]  /*52f0*/  IMAD.WIDE.U32 R72, R60, -0x326172a9, RZ ;  /* 0xcd9e8d573c487825 */ /* 0x000fe400078e00ff */
[----:B------:R-:W-:Y:S02]  /*5300*/  ISETP.GE.OR P1, PT, R28, R232, !P1 ;  /* 0x000000e81c00720c */ /* 0x000fe40004f26670 */
[----:B-1----:R-:W-:Y:S01]  /*5310*/  IMAD.MOV.U32 R5, RZ, RZ, R0 ;  /* 0x000000ffff057224 */ /* 0x002fe200078e0000 */
[----:B------:R-:W-:Y:S01]  /*5320*/  IABS R0, R7 ;  /* 0x0000000700007213 */ /* 0x000fe20000000000 */
[----:B------:R-:W-:-:S02]  /*5330*/  IMAD.IADD R7, R224, 0x1, -R25 ;  /* 0x00000001e0077824 */ /* 0x000fc400078e0a19 */
[----:B------:R1:W2:Y:S01]  /*5340*/  I2F R13, R5 ;  /* 0x00000005000d7306 */ /* 0x0002a20000201400 */
[----:B---3--:R-:W-:Y:S01]  /*5350*/  FFMA.FTZ R10, R10, -R216, R61 ;  /* 0x800000d80a0a7223 */ /* 0x008fe2000001003d */
[----:B------:R-:W-:-:S04]  /*5360*/  LOP3.LUT R61, R116, R113, RZ, 0x3c, !PT ;  /* 0x00000071743d7212 */ /* 0x000fc800078e3cff */
[----:B------:R-:W-:Y:S01]  /*5370*/  FSEL R33, R10, -INF , !P0 ;  /* 0xff8000000a217808 */ /* 0x000fe20004000000 */
[----:B------:R-:W-:Y:S01]  /*5380*/  IMAD.IADD R10, R229, 0x1, -R28 ;  /* 0x00000001e50a7824 */ /* 0x000fe200078e0a1c */
[C---:B------:R-:W-:Y:S01]  /*5390*/  ISETP.GE.AND P0, PT, R30.reuse, R226, PT ;  /* 0x000000e21e00720c */ /* 0x040fe20003f06270 */
[----:B------:R-:W-:Y:S03]  /*53a0*/  STL [R1+0xd4], R61 ;  /* 0x0000d43d01007387 */ /* 0x000fe60000100800 */
[----:B------:R-:W-:Y:S01]  /*53b0*/  ISETP.GE.OR P0, PT, R30, R232, !P0 ;  /* 0x000000e81e00720c */ /* 0x000fe20004706670 */
[----:B------:R-:W-:Y:S01]  /*53c0*/  STL [R1+0xc4], R74 ;  /* 0x0000c44a01007387 */ /* 0x000fe20000100800 */
[----:B-1----:R-:W-:Y:S01]  /*53d0*/  IMAD.MOV.U32 R5, RZ, RZ, R0 ;  /* 0x000000ffff057224 */ /* 0x002fe200078e0000 */
[----:B------:R-:W-:Y:S01]  /*53e0*/  IABS R0, R7 ;  /* 0x0000000700007213 */ /* 0x000fe20000000000 */
[----:B------:R-:W-:-:S02]  /*53f0*/  IMAD.IADD R7, R224, 0x1, -R29 ;  /* 0x00000001e0077824 */ /* 0x000fc400078e0a1d */
[----:B------:R1:W3:Y:S01]  /*5400*/  I2F R12, R5 ;  /* 0x00000005000c7306 */ /* 0x0002e20000201400 */
[----:B--2---:R-:W-:-:S05]  /*5410*/  FFMA.FTZ R13, R13, -R216, R52 ;  /* 0x800000d80d0d7223 */ /* 0x004fca0000010034 */
[----:B------:R-:W-:Y:S02]  /*5420*/  FSEL R45, R13, -INF , !P6 ;  /* 0xff8000000d2d7808 */ /* 0x000fe40007000000 */
[----:B------:R-:W-:-:S04]  /*5430*/  ISETP.GE.AND P6, PT, R21, R225, PT ;  /* 0x000000e11500720c */ /* 0x000fc80003fc6270 */
[----:B------:R-:W-:Y:S01]  /*5440*/  ISETP.GE.OR P6, PT, R21, R231, !P6 ;  /* 0x000000e71500720c */ /* 0x000fe200077c6670 */
[----:B-1----:R-:W-:Y:S01]  /*5450*/  IMAD.MOV.U32 R5, RZ, RZ, R0 ;  /* 0x000000ffff057224 */ /* 0x002fe200078e0000 */
[----:B------:R-:W-:Y:S01]  /*5460*/  IABS R0, R7 ;  /* 0x0000000700007213 */ /* 0x000fe20000000000 */
[----:B------:R-:W-:Y:S02]  /*5470*/  IMAD.IADD R7, R224, 0x1, -R28 ;  /* 0x00000001e0077824 */ /* 0x000fe400078e0a1c */
[----:B------:R1:W2:Y:S01]  /*5480*/  I2F R11, R5 ;  /* 0x00000005000b7306 */ /* 0x0002a20000201400 */
[----:B---3--:R-:W-:Y:S01]  /*5490*/  FFMA.FTZ R12, R12, -R216, R53 ;  /* 0x800000d80c0c7223 */ /* 0x008fe20000010035 */
[----:B------:R-:W-:-:S04]  /*54a0*/  IADD3 R53, R117, -0x4498517b, RZ ;  /* 0xbb67ae8575357810 */ /* 0x000fc80007ffe0ff */
[----:B------:R-:W-:Y:S01]  /*54b0*/  FSEL R80, R12, -INF , !P5 ;  /* 0xff8000000c507808 */ /* 0x000fe20006800000 */
[----:B------:R-:W-:Y:S01]  /*54c0*/  STL [R1+0xc8], R53 ;  /* 0x0000c83501007387 */ /* 0x000fe20000100800 */
[----:B------:R-:W-:-:S03]  /*54d0*/  ISETP.GE.AND P5, PT, R27, R225, PT ;  /* 0x000000e11b00720c */ /* 0x000fc60003fa6270 */
[----:B------:R-:W-:Y:S01]  /*54e0*/  STL [R1+0xb4], R64 ;  /* 0x0000b44001007387 */ /* 0x000fe20000100800 */
[----:B------:R-:W-:-:S03]  /*54f0*/  ISETP.GE.OR P5, PT, R27, R231, !P5 ;  /* 0x000000e71b00720c */ /* 0x000fc60006fa6670 */
[----:B------:R-:W-:Y:S01]  /*5500*/  STL [R1+0xb8], R47 ;  /* 0x0000b82f01007387 */ /* 0x000fe20000100800 */
[----:B-1----:R-:W-:Y:S01]  /*5510*/  IMAD.MOV.U32 R5, RZ, RZ, R0 ;  /* 0x000000ffff057224 */ /* 0x002fe200078e0000 */
[----:B------:R-:W-:Y:S01]  /*5520*/  IABS R0, R7 ;  /* 0x0000000700007213 */ /* 0x000fe20000000000 */
[----:B------:R-:W-:Y:S01]  /*5530*/  IMAD.IADD R7, R224, 0x1, -R30 ;  /* 0x00000001e0077824 */ /* 0x000fe200078e0a1e */
[----:B------:R-:W-:Y:S01]  /*5540*/  STL [R1+0xbc], R46 ;  /* 0x0000bc2e01007387 */ /* 0x000fe20000100800 */
[----:B------:R1:W3:Y:S01]  /*5550*/  I2F R8, R5 ;  /* 0x0000000500087306 */ /* 0x0002e20000201400 */
[----:B--2---:R-:W-:Y:S02]  /*5560*/  FFMA.FTZ R11, R11, -R216, R48 ;  /* 0x800000d80b0b7223 */ /* 0x004fe40000010030 */
[----:B------:R-:W-:Y:S03]  /*5570*/  STL [R1+0xa8], R44 ;  /* 0x0000a82c01007387 */ /* 0x000fe60000100800 */
        /* <DEDUP_REMOVED lines=8> */
[----:B---3--:R-:W-:Y:S01]  /*5600*/  FFMA.FTZ R14, R8, -R216, R49 ;  /* 0x800000d8080e7223 */ /* 0x008fe20000010031 */
[----:B------:R-:W-:Y:S01]  /*5610*/  STL.64 [R1+0x148], R78 ;  /* 0x0001484e01007387 */ /* 0x000fe20000100a00 */
[----:B------:R-:W1:Y:S01]  /*5620*/  I2F R7, R5 ;  /* 0x0000000500077306 */ /* 0x000e620000201400 */
[----:B------:R-:W-:Y:S02]  /*5630*/  IMAD.IADD R8, R229, 0x1, -R25 ;  /* 0x00000001e5087824 */ /* 0x000fe400078e0a19 */
[----:B------:R-:W-:Y:S01]  /*5640*/  FSEL R85, R14, -INF , !P2 ;  /* 0xff8000000e557808 */ /* 0x000fe20005000000 */
[----:B------:R-:W-:Y:S01]  /*5650*/  STL.64 [R1+0x28], R72 ;  /* 0x0000284801007387 */ /* 0x000fe20000100a00 */
[----:B------:R-:W-:-:S02]  /*5660*/  ISETP.GE.AND P2, PT, R29, R225, PT ;  /* 0x000000e11d00720c */ /* 0x000fc40003f46270 */
[----:B------:R-:W-:Y:S01]  /*5670*/  IABS R8, R8 ;  /* 0x0000000800087213 */ /* 0x000fe20000000000 */
[----:B------:R2:W3:Y:S01]  /*5680*/  I2F R5, R0 ;  /* 0x0000000000057306 */ /* 0x0004e20000201400 */
[----:B------:R-:W-:Y:S01]  /*5690*/  ISETP.GE.OR P2, PT, R29, R231, !P2 ;  /* 0x000000e71d00720c */ /* 0x000fe20005746670 */
[----:B-1----:R-:W-:Y:S02]  /*56a0*/  FFMA.FTZ R15, R7, -R216, R36 ;  /* 0x800000d8070f7223 */ /* 0x002fe40000010024 */
[----:B------:R-:W-:-:S03]  /*56b0*/  IMAD.IADD R7, R229, 0x1, -R19 ;  /* 0x00000001e5077824 */ /* 0x000fc600078e0a13 */
[----:B------:R-:W-:Y:S02]  /*56c0*/  FSEL R83, R15, -INF , !P1 ;  /* 0xff8000000f537808 */ /* 0x000fe40004800000 */
[C---:B------:R-:W-:Y:S01]  /*56d0*/  ISETP.GE.AND P1, PT, R6.reuse, R225, PT ;  /* 0x000000e10600720c */ /* 0x040fe20003f26270 */
[----:B--2---:R-:W-:Y:S02]  /*56e0*/  IMAD.IADD R0, R229, 0x1, -R6 ;  /* 0x00000001e5007824 */ /* 0x004fe400078e0a06 */
[----:B---3--:R-:W-:Y:S01]  /*56f0*/  FFMA.FTZ R18, R5, -R216, R37 ;  /* 0x800000d805127223 */ /* 0x008fe20000010025 */
[----:B------:R-:W-:Y:S02]  /*5700*/  ISETP.GE.OR P1, PT, R6, R231, !P1 ;  /* 0x000000e70600720c */ /* 0x000fe40004f26670 */
[----:B------:R-:W-:Y:S02]  /*5710*/  IABS R0, R0 ;  /* 0x0000000000007213 */ /* 0x000fe40000000000 */
[----:B------:R-:W-:-:S02]  /*5720*/  FSEL R84, R18, -INF , !P0 ;  /* 0xff80000012547808 */ /* 0x000fc40004000000 */
[----:B------:R-:W-:Y:S01]  /*5730*/  ISETP.GE.AND P0, PT, R19, R225, PT ;  /* 0x000000e11300720c */ /* 0x000fe20003f06270 */
[----:B------:R-:W-:Y:S01]  /*5740*/  IMAD.MOV.U32 R5, RZ, RZ, R0 ;  /* 0x000000ffff057224 */ /* 0x000fe200078e0000 */
[----:B------:R-:W-:Y:S01]  /*5750*/  IABS R0, R7 ;  /* 0x0000000700007213 */ /* 0x000fe20000000000 */
[----:B------:R-:W-:Y:S01]  /*5760*/  IMAD.IADD R7, R229, 0x1, -R21 ;  /* 0x00000001e5077824 */ /* 0x000fe200078e0a15 */
[----:B------:R-:W-:Y:S01]  /*5770*/  ISETP.GE.OR P0, PT, R19, R231, !P0 ;  /* 0x000000e71300720c */ /* 0x000fe20004706670 */
[----:B------:R1:W2:Y:S02]  /*5780*/  I2F R23, R5 ;  /* 0x0000000500177306 */ /* 0x0002a40000201400 */
[----:B-1----:R-:W-:Y:S01]  /*5790*/  IMAD.MOV.U32 R5, RZ, RZ, R0 ;  /* 0x000000ffff057224 */ /* 0x002fe200078e0000 */
[----:B------:R-:W-:Y:S01]  /*57a0*/  IABS R0, R7 ;  /* 0x0000000700007213 */ /* 0x000fe20000000000 */
[----:B------:R-:W-:-:S04]  /*57b0*/  IMAD.IADD R7, R229, 0x1, -R27 ;  /* 0x00000001e5077824 */ /* 0x000fc800078e0a1b */
[----:B------:R1:W-:Y:S01]  /*57c0*/  I2F R22, R5 ;  /* 0x0000000500167306 */ /* 0x0003e20000201400 */
[----:B--2---:R-:W-:-:S05]  /*57d0*/  FFMA.FTZ R12, R23, -R216, R62 ;  /* 0x800000d8170c7223 */ /* 0x004fca000001003e */
[----:B------:R-:W-:Y:S02]  /*57e0*/  FSEL R24, R12, -INF , !P1 ;  /* 0xff8000000c187808 */ /* 0x000fe40004800000 */
[----:B------:R-:W-:-:S04]  /*57f0*/  ISETP.GE.AND P1, PT, R28, R225, PT ;  /* 0x000000e11c00720c */ /* 0x000fc80003f26270 */
[----:B------:R-:W-:Y:S01]  /*5800*/  ISETP.GE.OR P1, PT, R28, R231, !P1 ;  /* 0x000000e71c00720c */ /* 0x000fe20004f26670 */
[----:B-1----:R-:W-:Y:S01]  /*5810*/  IMAD.MOV.U32 R5, RZ, RZ, R0 ;  /* 0x000000ffff057224 */ /* 0x002fe200078e0000 */
[----:B------:R-:W-:Y:S02]  /*5820*/  IABS R0, R7 ;  /* 0x0000000700007213 */ /* 0x000fe40000000000 */
[----:B------:R-:W-:Y:S01]  /*5830*/  IABS R7, R9 ;  /* 0x0000000900077213 */ /* 0x000fe20000000000 */
[----:B------:R1:W-:Y:S08]  /*5840*/  I2F R20, R5 ;  /* 0x0000000500147306 */ /* 0x0003f00000201400 */
[----:B------:R2:W3:Y:S01]  /*5850*/  I2F R13, R0 ;  /* 0x00000000000d7306 */ /* 0x0004e20000201400 */
[----:B-1----:R-:W-:-:S07]  /*5860*/  FMNMX.FTZ R5, R31, R33, !PT ;  /* 0x000000211f057209 */ /* 0x002fce0007810000 */
[----:B------:R-:W1:Y:S01]  /*5870*/  I2F R17, R7 ;  /* 0x0000000700117306 */ /* 0x000e620000201400 */
[----:B--2---:R-:W-:Y:S01]  /*5880*/  FMNMX.FTZ R0, R45, R5, !PT ;  /* 0x000000052d007209 */ /* 0x004fe20007810000 */
[----:B------:R-:W-:Y:S02]  /*5890*/  IMAD.MOV.U32 R5, RZ, RZ, R8 ;  /* 0x000000ffff057224 */ /* 0x000fe400078e0008 */
[----:B------:R-:W-:Y:S01]  /*58a0*/  IMAD.IADD R8, R229, 0x1, -R30 ;  /* 0x00000001e5087824 */ /* 0x000fe200078e0a1e */
[----:B------:R-:W-:-:S03]  /*58b0*/  FMNMX.FTZ R0, R80, R0, !PT ;  /* 0x0000000050007209 */ /* 0x000fc60007810000 */
[----:B------:R2:W5:Y:S01]  /*58c0*/  I2F R16, R5 ;  /* 0x0000000500107306 */ /* 0x0005620000201400 */
[----:B---3--:R-:W-:Y:S01]  /*58d0*/  FFMA.FTZ R13, R13, -R216, R55 ;  /* 0x800000d80d0d7223 */ /* 0x008fe20000010037 */
[----:B------:R-:W-:Y:S01]  /*58e0*/  FMNMX.FTZ R0, R82, R0, !PT ;  /* 0x0000000052007209 */ /* 0x000fe20007810000 */
[----:B-1----:R-:W-:-:S03]  /*58f0*/  FFMA.FTZ R17, R17, -R216, R51 ;  /* 0x800000d811117223 */ /* 0x002fc60000010033 */
[----:B------:R-:W-:Y:S02]  /*5900*/  FSEL R69, R13, -INF , !P5 ;  /* 0xff8000000d457808 */ /* 0x000fe40006800000 */
[----:B------:R-:W-:Y:S02]  /*5910*/  FMNMX.FTZ R0, R85, R0, !PT ;  /* 0x0000000055007209 */ /* 0x000fe40007810000 */
[----:B------:R-:W-:Y:S02]  /*5920*/  FSEL R88, R17, -INF , !P2 ;  /* 0xff80000011587808 */ /* 0x000fe40005000000 */
[----:B------:R-:W-:Y:S02]  /*5930*/  FMNMX.FTZ R0, R83, R0, !PT ;  /* 0x0000000053007209 */ /* 0x000fe40007810000 */
[----:B------:R-:W-:Y:S02]  /*5940*/  ISETP.GE.AND P5, PT, R6, R228, PT ;  /* 0x000000e40600720c */ /* 0x000fe40003fa6270 */
[----:B--2---:R-:W-:Y:S01]  /*5950*/  IABS R5, R10 ;  /* 0x0000000a00057213 */ /* 0x004fe20000000000 */
[----:B------:R-:W-:Y:S01]  /*5960*/  IMAD.WIDE.U32 R10, R60, -0x326172a9, RZ ;  /* 0xcd9e8d573c0a7825 */ /* 0x000fe200078e00ff */
[----:B------:R-:W-:-:S02]  /*5970*/  FMNMX.FTZ R0, R84, R0, !PT ;  /* 0x0000000054007209 */ /* 0x000fc40007810000 */
[----:B------:R-:W-:Y:S01]  /*5980*/  ISETP.GE.OR P5, PT, R6, R234, !P5 ;  /* 0x000000ea0600720c */ /* 0x000fe20006fa6670 */
[----:B------:R-:W-:Y:S01]  /*5990*/  IMAD.MOV.U32 R7, RZ, RZ, R5 ;  /* 0x000000ffff077224 */ /* 0x000fe200078e0005 */
[----:B------:R-:W-:Y:S01]  /*59a0*/  IABS R5, R8 ;  /* 0x0000000800057213 */ /* 0x000fe20000000000 */
[----:B------:R-:W1:Y:S01]  /*59b0*/  SHFL.BFLY PT, R14, R0, 0x2, 0x1f ;  /* 0x0c401f00000e7f89 */ /* 0x000e6200000e0000 */
[----:B-----5:R-:W-:Y:S01]  /*59c0*/  FFMA.FTZ R16, R16, -R216, R50 ;  /* 0x800000d810107223 */ /* 0x020fe20000010032 */
[----:B------:R2:W3:Y:S02]  /*59d0*/  I2F R15, R7 ;  /* 0x00000007000f7306 */ /* 0x0004e40000201400 */
[----:B------:R-:W-:Y:S02]  /*59e0*/  IMAD.MOV.U32 R8, RZ, RZ, R5 ;  /* 0x000000ffff087224 */ /* 0x000fe400078e0005 */
[----:B------:R-:W-:Y:S02]  /*59f0*/  FSEL R87, R16, -INF , !P4 ;  /* 0xff80000010577808 */ /* 0x000fe40006000000 */
[----:B--2---:R-:W-:Y:S01]  /*5a00*/  LOP3.LUT R7, R117, R180, RZ, 0x3c, !PT ;  /* 0x000000b475077212 */ /* 0x004fe200078e3cff */
[----:B---3--:R-:W-:-:S03]  /*5a10*/  FFMA.FTZ R15, R15, -R216, R38 ;  /* 0x800000d80f0f7223 */ /* 0x008fc60000010026 */
[----:B------:R-:W-:Y:S02]  /*5a20*/  LOP3.LUT R5, R7, R71, RZ, 0x3c, !PT ;  /* 0x0000004707057212 */ /* 0x000fe400078e3cff */
[----:B------:R2:W3:Y:S01]  /*5a30*/  I2F R7, R8 ;  /* 0x0000000800077306 */ /* 0x0004e20000201400 */
[----:B------:R-:W-:Y:S02]  /*5a40*/  FSEL R75, R15, -INF , !P1 ;  /* 0xff8000000f4b7808 */ /* 0x000fe40004800000 */
[----:B-1----:R-:W-:-:S05]  /*5a50*/  FMNMX.FTZ R0, R14, R0, !PT ;  /* 0x000000000e007209 */ /* 0x002fca0007810000 */
[----:B------:R-:W1:Y:S01]  /*5a60*/  SHFL.BFLY PT, R14, R0, 0x1, 0x1f ;  /* 0x0c201f00000e7f89 */ /* 0x000e6200000e0000 */
[----:B--2---:R-:W-:Y:S01]  /*5a70*/  IMAD.WIDE.U32 R8, R5, -0x326172a9, RZ ;  /* 0xcd9e8d5705087825 */ /* 0x004fe200078e00ff */
[----:B------:R-:W-:-:S03]  /*5a80*/  LOP3.LUT R5, R61, R11, RZ, 0x3c, !PT ;  /* 0x0000000b3d057212 */ /* 0x000fc600078e3cff */
[----:B------:R-:W-:Y:S01]  /*5a90*/  FFMA.FTZ R11, R22, -R216, R63 ;  /* 0x800000d8160b7223 */ /* 0x000fe2000001003f */
[----:B------:R-:W-:Y:S01]  /*5aa0*/  LOP3.LUT R18, R9, R74, R10, 0x96, !PT ;  /* 0x0000004a09127212 */ /* 0x000fe200078e960a */
[-C--:B------:R-:W-:Y:S02]  /*5ab0*/  FFMA.FTZ R10, R20, -R216.reuse, R54 ;  /* 0x800000d8140a7223 */ /* 0x080fe40000010036 */
[----:B------:R-:W-:Y:S01]  /*5ac0*/  IMAD.WIDE.U32 R22, R5, -0x2daee0ad, RZ ;  /* 0xd2511f5305167825 */ /* 0x000fe200078e00ff */
[----:B------:R-:W-:Y:S02]  /*5ad0*/  FSEL R26, R11, -INF , !P0 ;  /* 0xff8000000b1a7808 */ /* 0x000fe40004000000 */
[----:B------:R-:W-:Y:S01]  /*5ae0*/  FSEL R68, R10, -INF , !P6 ;  /* 0xff8000000a447808 */ /* 0x000fe20007000000 */
[----:B---3--:R-:W-:Y:S01]  /*5af0*/  FFMA.FTZ R20, R7, -R216, R39 ;  /* 0x800000d807147223 */ /* 0x008fe20000010027 */
[----:B------:R-:W-:Y:S01]  /*5b00*/  FMNMX.FTZ R5, R24, R26, !PT ;  /* 0x0000001a18057209 */ /* 0x000fe20007810000 */
[----:B------:R-:W-:Y:S01]  /*5b10*/  IMAD.WIDE.U32 R10, R18, -0x2daee0ad, RZ ;  /* 0xd2511f53120a7825 */ /* 0x000fe200078e00ff */
[----:B------:R-:W-:-:S02]  /*5b20*/  LOP3.LUT R7, R23, R53, R70, 0x96, !PT ;  /* 0x0000003517077212 */ /* 0x000fc400078e9646 */
[----:B------:R-:W-:Y:S02]  /*5b30*/  FMNMX.FTZ R5, R68, R5, !PT ;  /* 0x0000000544057209 */ /* 0x000fe40007810000 */
[C---:B------:R-:W-:Y:S01]  /*5b40*/  ISETP.GE.AND P0, PT, R30.reuse, R225, PT ;  /* 0x000000e11e00720c */ /* 0x040fe20003f06270 */
[----:B------:R-:W-:Y:S01]  /*5b50*/  IMAD.WIDE.U32 R12, R7, -0x326172a9, RZ ;  /* 0xcd9e8d57070c7825 */ /* 0x000fe200078e00ff */
[----:B------:R-:W-:Y:S02]  /*5b60*/  FMNMX.FTZ R5, R69, R5, !PT ;  /* 0x0000000545057209 */ /* 0x000fe40007810000 */
[----:B------:R-:W-:Y:S02]  /*5b70*/  ISETP.GE.OR P0, PT, R30, R231, !P0 ;  /* 0x000000e71e00720c */ /* 0x000fe40004706670 */
[----:B------:R-:W-:Y:S02]  /*5b80*/  FMNMX.FTZ R5, R87, R5, !PT ;  /* 0x0000000557057209 */ /* 0x000fe40007810000 */
[----:B------:R-:W-:-:S02]  /*5b90*/  FSEL R76, R20, -INF , !P0 ;  /* 0xff800000144c7808 */ /* 0x000fc40004000000 */
[----:B------:R-:W-:Y:S02]  /*5ba0*/  FMNMX.FTZ R7, R88, R5, !PT ;  /* 0x0000000558077209 */ /* 0x000fe40007810000 */
[----:B------:R-:W-:Y:S02]  /*5bb0*/  LOP3.LUT R5, R13, R64, R8, 0x96, !PT ;  /* 0x000000400d057212 */ /* 0x000fe400078e9608 */
[----:B------:R-:W-:Y:S02]  /*5bc0*/  FMNMX.FTZ R7, R75, R7, !PT ;  /* 0x000000074b077209 */ /* 0x000fe40007810000 */
[----:B------:R-:W-:Y:S01]  /*5bd0*/  LOP3.LUT R11, R11, R47, R22, 0x96, !PT ;  /* 0x0000002f0b0b7212 */ /* 0x000fe200078e9616 */
[----:B------:R-:W-:Y:S01]  /*5be0*/  IMAD.WIDE.U32 R22, R5, -0x2daee0ad, RZ ;  /* 0xd2511f5305167825 */ /* 0x000fe200078e00ff */
[----:B------:R-:W-:Y:S02]  /*5bf0*/  FMNMX.FTZ R7, R76, R7, !PT ;  /* 0x000000074c077209 */ /* 0x000fe40007810000 */
[----:B-1----:R-:W-:-:S02]  /*5c00*/  FMNMX.FTZ R134, R0, R14, !PT ;  /* 0x0000000e00867209 */ /* 0x002fc40007810000 */
[----:B------:R-:W-:Y:S01]  /*5c10*/  LOP3.LUT R5, R23, R46, R10, 0x96, !PT ;  /* 0x0000002e17057212 */ /* 0x000fe200078e960a */
[----:B------:R-:W1:Y:S01]  /*5c20*/  SHFL.BFLY PT, R13, R7, 0x2, 0x1f ;  /* 0x0c401f00070d7f89 */ /* 0x000e6200000e0000 */
[----:B------:R-:W-:Y:S01]  /*5c30*/  IMAD.WIDE.U32 R10, R11, -0x326172a9, RZ ;  /* 0xcd9e8d570b0a7825 */ /* 0x000fe200078e00ff */
[----:B------:R-:W-:Y:S02]  /*5c40*/  FSETP.NEU.FTZ.AND P0, PT, R134, -INF , PT ;  /* 0xff8000008600780b */ /* 0x000fe40003f1d000 */
[C---:B------:R-:W-:Y:S01]  /*5c50*/  ISETP.GE.AND P6, PT, R6.reuse, R227, PT ;  /* 0x000000e30600720c */ /* 0x040fe20003fc6270 */
[----:B------:R-:W-:Y:S01]  /*5c60*/  IMAD.WIDE.U32 R36, R5, -0x326172a9, RZ ;  /* 0xcd9e8d5705247825 */ /* 0x000fe200078e00ff */
[----:B------:R-:W-:Y:S02]  /*5c70*/  LOP3.LUT R5, R11, R44, R12, 0x96, !PT ;  /* 0x0000002c0b057212 */ /* 0x000fe400078e960c */
[----:B------:R-:W-:Y:S02]  /*5c80*/  ISETP.GE.OR P6, PT, R6, R233, !P6 ;  /* 0x000000e90600720c */ /* 0x000fe400077c6670 */
[----:B------:R-:W-:Y:S01]  /*5c90*/  LOP3.LUT R0, R37, R245, R10, 0x96, !PT ;  /* 0x000000f525007212 */ /* 0x000fe200078e960a */
[----:B------:R-:W-:-:S04]  /*5ca0*/  IMAD.WIDE.U32 R10, R5, -0x2daee0ad, RZ ;  /* 0xd2511f53050a7825 */ /* 0x000fc800078e00ff */
[----:B----4-:R-:W-:Y:S01]  /*5cb0*/  FMUL.FTZ R5, R2, R134 ;  /* 0x0000008602057220 */ /* 0x010fe20000410000 */
[----:B------:R-:W-:Y:S01]  /*5cc0*/  LOP3.LUT R11, R11, R235, R22, 0x96, !PT ;  /* 0x000000eb0b0b7212 */ /* 0x000fe200078e9616 */
[----:B------:R-:W-:-:S03]  /*5cd0*/  IMAD.WIDE.U32 R38, R0, -0x2daee0ad, RZ ;  /* 0xd2511f5300267825 */ /* 0x000fc600078e00ff */
[----:B------:R-:W-:Y:S01]  /*5ce0*/  FSEL R5, R5, RZ, P0 ;  /* 0x000000ff05057208 */ /* 0x000fe20000000000 */
[----:B------:R-:W-:Y:S01]  /*5cf0*/  IMAD.WIDE.U32 R34, R11, -0x326172a9, RZ ;  /* 0xcd9e8d570b227825 */ /* 0x000fe200078e00ff */
[----:B------:R-:W-:Y:S02]  /*5d00*/  LOP3.LUT R10, R39, R43, R10, 0x96, !PT ;  /* 0x0000002b270a7212 */ /* 0x000fe400078e960a */
[----:B-1----:R-:W-:Y:S01]  /*5d10*/  FMNMX.FTZ R7, R13, R7, !PT ;  /* 0x000000070d077209 */ /* 0x002fe20007810000 */
[----:B------:R-:W-:Y:S01]  /*5d20*/  FFMA.FTZ R12, R31, R2, -R5 ;  /* 0x000000021f0c7223 */ /* 0x000fe20000010805 */
[----:B------:R-:W-:Y:S01]  /*5d30*/  LOP3.LUT R11, R108, 0x7ffffffc, RZ, 0xc0, !PT ;  /* 0x7ffffffc6c0b7812 */ /* 0x000fe200078ec0ff */
[----:B------:R-:W-:Y:S01]  /*5d40*/  IMAD.WIDE.U32 R14, R10, -0x326172a9, RZ ;  /* 0xcd9e8d570a0e7825 */ /* 0x000fe200078e00ff */
[----:B------:R-:W-:Y:S01]  /*5d50*/  ISETP.GE.AND P0, PT, R19, R228, PT ;  /* 0x000000e41300720c */ /* 0x000fe20003f06270 */
[----:B------:R-:W1:Y:S01]  /*5d60*/  SHFL.BFLY PT, R18, R7, 0x1, 0x1f ;  /* 0x0c201f0007127f89 */ /* 0x000e6200000e0000 */
[----:B------:R2:W-:Y:S01]  /*5d70*/  MUFU.EX2 R197, R12 ;  /* 0x0000000c00c57308 */ /* 0x0005e20000000800 */
[----:B------:R-:W-:Y:S01]  /*5d80*/  IMAD R10, R119, R112, R120 ;  /* 0x00000070770a7224 */ /* 0x000fe200078e0278 */
[----:B------:R-:W-:Y:S01]  /*5d90*/  LOP3.LUT R32, R15, R128, R34, 0x96, !PT ;  /* 0x000000800f207212 */ /* 0x000fe200078e9622 */
[----:B------:R-:W-:Y:S01]  /*5da0*/  IMAD.IADD R13, R223, 0x1, -R6 ;  /* 0x00000001df0d7824 */ /* 0x000fe200078e0a06 */
[----:B------:R-:W-:Y:S01]  /*5db0*/  ISETP.GE.OR P0, PT, R19, R234, !P0 ;  /* 0x000000ea1300720c */ /* 0x000fe20004706670 */
[----:B------:R-:W-:Y:S01]  /*5dc0*/  IMAD R17, R65, R10, R114 ;  /* 0x0000000a41117224 */ /* 0x000fe200078e0272 */
[----:B------:R-:W-:Y:S01]  /*5dd0*/  LOP3.LUT R16, R32, 0xff, RZ, 0xc0, !PT ;  /* 0x000000ff20107812 */ /* 0x000fe200078ec0ff */
[----:B------:R-:W-:Y:S01]  /*5de0*/  IMAD.IADD R0, R99, 0x1, R98 ;  /* 0x0000000163007824 */ /* 0x000fe200078e0262 */
[----:B------:R-:W-:-:S02]  /*5df0*/  IABS R10, R13 ;  /* 0x0000000d000a7213 */ /* 0x000fc40000000000 */
[----:B------:R-:W-:Y:S01]  /*5e00*/  ISETP.GE.U32.AND P1, PT, R217, R16, PT ;  /* 0x00000010d900720c */ /* 0x000fe20003f26070 */
[----:B------:R-:W-:Y:S01]  /*5e10*/  IMAD.SHL.U32 R201, R0, 0x2, RZ ;  /* 0x0000000200c97824 */ /* 0x000fe200078e00ff */
[----:B------:R3:W-:Y:S03]  /*5e20*/  I2F R13, R10 ;  /* 0x0000000a000d7306 */ /* 0x0007e60000201400 */
[----:B------:R-:W-:Y:S02]  /*5e30*/  IMAD R203, R4, 0x2, R201 ;  /* 0x0000000204cb7824 */ /* 0x000fe400078e02c9 */
[----:B--2---:R-:W-:Y:S02]  /*5e40*/  FFMA.FTZ R12, R33, R2, -R5 ;  /* 0x00000002210c7223 */ /* 0x004fe40000010805 */
[----:B------:R-:W-:Y:S02]  /*5e50*/  IMAD.IADD R33, R97, 0x1, -R11 ;  /* 0x0000000161217824 */ /* 0x000fe400078e0a0b */
[----:B------:R-:W-:Y:S01]  /*5e60*/  IMAD.IADD R11, R230, 0x1, -R6 ;  /* 0x00000001e60b7824 */ /* 0x000fe200078e0a06 */
[----:B------:R-:W2:Y:S01]  /*5e70*/  MUFU.EX2 R196, R12 ;  /* 0x0000000c00c47308 */ /* 0x000ea20000000800 */
[----:B-1----:R-:W-:Y:S01]  /*5e80*/  FMNMX.FTZ R133, R7, R18, !PT ;  /* 0x0000001207857209 */ /* 0x002fe20007810000 */
[----:B------:R-:W-:-:S02]  /*5e90*/  IMAD R206, R3, 0x2, R201 ;  /* 0x0000000203ce7824 */ /* 0x000fc400078e02c9 */
[----:B------:R-:W-:Y:S01]  /*5ea0*/  IABS R11, R11 ;  /* 0x0000000b000b7213 */ /* 0x000fe20000000000 */
[----:B------:R-:W-:Y:S01]  /*5eb0*/  IMAD R205, R3, 0x2, R203 ;  /* 0x0000000203cd7824 */ /* 0x000fe200078e02cb */
[----:B------:R-:W-:Y:S01]  /*5ec0*/  FSETP.NEU.FTZ.AND P2, PT, R133, -INF , PT ;  /* 0xff8000008500780b */ /* 0x000fe20003f5d000 */
[----:B---3--:R-:W-:Y:S02]  /*5ed0*/  IMAD.IADD R10, R223, 0x1, -R19 ;  /* 0x00000001df0a7824 */ /* 0x008fe400078e0a13 */
[----:B------:R-:W-:-:S03]  /*5ee0*/  IMAD.MOV.U32 R6, RZ, RZ, R11 ;  /* 0x000000ffff067224 */ /* 0x000fc600078e000b */
[----:B------:R-:W-:Y:S01]  /*5ef0*/  IABS R10, R10 ;  /* 0x0000000a000a7213 */ /* 0x000fe20000000000 */
[----:B------:R1:W3:Y:S01]  /*5f00*/  I2F R20, R6 ;  /* 0x0000000600147306 */ /* 0x0002e20000201400 */
[----:B--2---:R-:W-:-:S03]  /*5f10*/  F2FP.BF16.PACK_AB R11, R196, R197 ;  /* 0x000000c5c40b723e */ /* 0x004fc600000010ff */
[----:B------:R-:W-:Y:S02]  /*5f20*/  IMAD.MOV.U32 R7, RZ, RZ, R10 ;  /* 0x000000ffff077224 */ /* 0x000fe400078e000a */
[----:B------:R-:W-:Y:S01]  /*5f30*/  FMUL.FTZ R10, R2, R133 ;  /* 0x00000085020a7220 */ /* 0x000fe20000410000 */
[C---:B------:R-:W-:Y:S01]  /*5f40*/  PRMT R51, R11.reuse, 0x7610, R51 ;  /* 0x000076100b337816 */ /* 0x040fe20000000033 */
[----:B------:R-:W2:Y:S01]  /*5f50*/  I2F R16, R7 ;  /* 0x0000000700107306 */ /* 0x000ea20000201400 */
[----:B------:R-:W-:Y:S01]  /*5f60*/  PRMT R50, R11, 0x7632, R50 ;  /* 0x000076320b327816 */ /* 0x000fe20000000032 */
[----:B------:R-:W-:Y:S01]  /*5f70*/  IMAD.SHL.U32 R12, R250, 0x20, RZ ;  /* 0x00000020fa0c7824 */ /* 0x000fe200078e00ff */
[----:B------:R-:W-:Y:S01]  /*5f80*/  FSEL R10, R10, RZ, P2 ;  /* 0x000000ff0a0a7208 */ /* 0x000fe20001000000 */
[----:B------:R-:W-:Y:S01]  /*5f90*/  @!P1 HFMA2.BF16_V2 R40, -RZ.H0_H0, RZ.H0_H0, -R51.H0_H0 ;  /* 0x200000ffff289231 */ /* 0x000fe20000340933 */
[----:B------:R-:W-:Y:S01]  /*5fa0*/  PRMT R146, R51, 0x5410, R50 ;  /* 0x0000541033927816 */ /* 0x000fe20000000032 */
[----:B------:R-:W-:Y:S01]  /*5fb0*/  IMAD R34, R147, R17, R12 ;  /* 0x0000001193227224 */ /* 0x000fe200078e020c */
[----:B------:R-:W-:Y:S01]  /*5fc0*/  ISETP.GE.AND P2, PT, R19, R227, PT ;  /* 0x000000e31300720c */ /* 0x000fe20003f46270 */
[----:B-1----:R-:W-:Y:S01]  /*5fd0*/  IMAD.IADD R6, R230, 0x1, -R19 ;  /* 0x00000001e6067824 */ /* 0x002fe200078e0a13 */
[----:B------:R-:W-:Y:S01]  /*5fe0*/  @!P1 PRMT R51, R40, 0x5410, RZ ;  /* 0x0000541028339816 */ /* 0x000fe200000000ff */
[----:B---3--:R-:W-:Y:S01]  /*5ff0*/  FFMA.FTZ R18, R20, -R216, R58 ;  /* 0x800000d814127223 */ /* 0x008fe2000001003a */
[----:B------:R-:W-:-:S02]  /*6000*/  ISETP.GE.AND P1, PT, R21, R228, PT ;  /* 0x000000e41500720c */ /* 0x000fc40003f26270 */
[----:B------:R-:W-:Y:S02]  /*6010*/  IABS R6, R6 ;  /* 0x0000000600067213 */ /* 0x000fe40000000000 */
[----:B------:R-:W-:Y:S01]  /*6020*/  ISETP.GE.OR P1, PT, R21, R234, !P1 ;  /* 0x000000ea1500720c */ /* 0x000fe20004f26670 */
[----:B--2---:R-:W-:Y:S01]  /*6030*/  FFMA.FTZ R16, R16, -R216, R57 ;  /* 0x800000d810107223 */ /* 0x004fe20000010039 */
[----:B------:R-:W-:Y:S01]  /*6040*/  LOP3.LUT R7, R32, 0xffff, RZ, 0xc0, !PT ;  /* 0x0000ffff20077812 */ /* 0x000fe200078ec0ff */
[----:B------:R-:W-:Y:S01]  /*6050*/  IMAD.MOV.U32 R11, RZ, RZ, R6 ;  /* 0x000000ffff0b7224 */ /* 0x000fe200078e0006 */
[----:B------:R-:W-:Y:S02]  /*6060*/  ISETP.GE.OR P2, PT, R19, R233, !P2 ;  /* 0x000000e91300720c */ /* 0x000fe40005746670 */
[----:B------:R-:W-:Y:S01]  /*6070*/  SHF.R.U32.HI R6, RZ, 0x8, R7 ;  /* 0x00000008ff067819 */ /* 0x000fe20000011607 */
[----:B------:R-:W-:Y:S01]  /*6080*/  FFMA.FTZ R7, R24, R2, -R10 ;  /* 0x0000000218077223 */ /* 0x000fe2000001080a */
[----:B------:R1:W-:Y:S01]  /*6090*/  I2F R31, R11 ;  /* 0x0000000b001f7306 */ /* 0x0003e20000201400 */
[----:B------:R-:W-:-:S02]  /*60a0*/  FSEL R52, R16, -INF , !P0 ;  /* 0xff80000010347808 */ /* 0x000fc40004000000 */
[----:B------:R-:W-:Y:S02]  /*60b0*/  LOP3.LUT R6, R6, 0xffff, RZ, 0xc0, !PT ;  /* 0x0000ffff06067812 */ /* 0x000fe400078ec0ff */
[----:B------:R-:W-:Y:S02]  /*60c0*/  FSEL R57, R18, -INF , !P6 ;  /* 0xff80000012397808 */ /* 0x000fe40007000000 */
[----:B------:R-:W-:Y:S01]  /*60d0*/  ISETP.GE.U32.AND P4, PT, R217, R6, PT ;  /* 0x00000006d900720c */ /* 0x000fe20003f86070 */
[----:B------:R2:W-:Y:S01]  /*60e0*/  MUFU.EX2 R121, R7 ;  /* 0x0000000700797308 */ /* 0x0005e20000000800 */
[----:B------:R-:W-:Y:S01]  /*60f0*/  IMAD.IADD R6, R223, 0x1, -R21 ;  /* 0x00000001df067824 */ /* 0x000fe200078e0a15 */
[C---:B------:R-:W-:Y:S02]  /*6100*/  ISETP.GE.AND P6, PT, R27.reuse, R228, PT ;  /* 0x000000e41b00720c */ /* 0x040fe40003fc6270 */
[----:B------:R-:W-:Y:S02]  /*6110*/  ISETP.GE.AND P0, PT, R27, R227, PT ;  /* 0x000000e31b00720c */ /* 0x000fe40003f06270 */
[----:B------:R-:W-:Y:S01]  /*6120*/  IABS R6, R6 ;  /* 0x0000000600067213 */ /* 0x000fe20000000000 */
[----:B-1----:R-:W-:Y:S01]  /*6130*/  FFMA.FTZ R11, R13, -R216, R56 ;  /* 0x800000d80d0b7223 */ /* 0x002fe20000010038 */
[----:B------:R-:W-:-:S02]  /*6140*/  ISETP.GE.OR P6, PT, R27, R234, !P6 ;  /* 0x000000ea1b00720c */ /* 0x000fc400077c6670 */
[----:B------:R1:W3:Y:S01]  /*6150*/  I2F R17, R6 ;  /* 0x0000000600117306 */ /* 0x0002e20000201400 */
[----:B------:R-:W-:Y:S01]  /*6160*/  ISETP.GE.OR P0, PT, R27, R233, !P0 ;  /* 0x000000e91b00720c */ /* 0x000fe20004706670 */
[----:B------:R-:W-:Y:S01]  /*6170*/  @!P4 HFMA2.BF16_V2 R41, -RZ.H0_H0, RZ.H0_H0, -R50.H0_H0 ;  /* 0x200000ffff29c231 */ /* 0x000fe20000340932 */
[----:B------:R-:W-:Y:S01]  /*6180*/  FSEL R63, R11, -INF , !P5 ;  /* 0xff8000000b3f7808 */ /* 0x000fe20006800000 */
[----:B------:R-:W-:Y:S01]  /*6190*/  IMAD.SHL.U32 R11, R33, 0x2, RZ ;  /* 0x00000002210b7824 */ /* 0x000fe200078e00ff */
[----:B------:R-:W-:Y:S01]  /*61a0*/  ISETP.GE.AND P5, PT, R21, R227, PT ;  /* 0x000000e31500720c */ /* 0x000fe20003fa6270 */
[----:B--2---:R-:W-:Y:S01]  /*61b0*/  FFMA.FTZ R7, R26, R2, -R10 ;  /* 0x000000021a077223 */ /* 0x004fe2000001080a */
[----:B------:R-:W-:Y:S02]  /*61c0*/  @!P4 PRMT R50, R41, 0x5410, RZ ;  /* 0x000054102932c816 */ /* 0x000fe400000000ff */
[----:B------:R-:W-:Y:S01]  /*61d0*/  ISETP.GE.OR P5, PT, R21, R233, !P5 ;  /* 0x000000e91500720c */ /* 0x000fe20006fa6670 */
[----:B------:R-:W2:Y:S01]  /*61e0*/  MUFU.EX2 R120, R7 ;  /* 0x0000000700787308 */ /* 0x000ea20000000800 */
[----:B-1----:R-:W-:Y:S01]  /*61f0*/  SHF.R.U32.HI R6, RZ, 0x10, R32 ;  /* 0x00000010ff067819 */ /* 0x002fe20000011620 */
[----:B---3--:R-:W-:-:S03]  /*6200*/  FFMA.FTZ R17, R17, -R216, R92 ;  /* 0x800000d811117223 */ /* 0x008fc6000001005c */
[----:B------:R-:W-:-:S04]  /*6210*/  LOP3.LUT R6, R6, 0xff, RZ, 0xc0, !PT ;  /* 0x000000ff06067812 */ /* 0x000fc800078ec0ff */
[----:B------:R-:W-:Y:S01]  /*6220*/  ISETP.GE.U32.AND P4, PT, R217, R6, PT ;  /* 0x00000006d900720c */ /* 0x000fe20003f86070 */
[----:B------:R-:W-:Y:S01]  /*6230*/  IMAD R6, R147, R109, R11 ;  /* 0x0000006d93067224 */ /* 0x000fe200078e020b */
[----:B--2---:R-:W-:Y:S01]  /*6240*/  F2FP.BF16.PACK_AB R13, R120, R121 ;  /* 0x00000079780d723e */ /* 0x004fe200000010ff */
[----:B------:R-:W-:-:S03]  /*6250*/  IMAD.IADD R7, R230, 0x1, -R21 ;  /* 0x00000001e6077824 */ /* 0x000fc600078e0a15 */
[----:B------:R-:W-:Y:S02]  /*6260*/  PRMT R49, R13, 0x7610, R49 ;  /* 0x000076100d317816 */ /* 0x000fe40000000031 */
[----:B------:R-:W-:Y:S01]  /*6270*/  IABS R12, R7 ;  /* 0x00000007000c7213 */ /* 0x000fe20000000000 */
[----:B------:R-:W-:Y:S01]  /*6280*/  IMAD.IADD R7, R223, 0x1, -R27 ;  /* 0x00000001df077824 */ /* 0x000fe200078e0a1b */
[----:B------:R-:W-:Y:S01]  /*6290*/  PRMT R48, R13, 0x7632, R48 ;  /* 0x000076320d307816 */ /* 0x000fe20000000030 */
[----:B------:R-:W-:Y:S01]  /*62a0*/  FFMA.FTZ R13, R31, -R216, R59 ;  /* 0x800000d81f0d7223 */ /* 0x000fe2000001003b */
[----:B------:R1:W-:Y:S01]  /*62b0*/  I2F R26, R12 ;  /* 0x0000000c001a7306 */ /* 0x0003e20000201400 */
[----:B------:R-:W-:Y:S01]  /*62c0*/  FSEL R59, R17, -INF , !P1 ;  /* 0xff800000113b7808 */ /* 0x000fe20004800000 */
[----:B------:R-:W-:Y:S01]  /*62d0*/  @!P4 HFMA2.BF16_V2 R42, -RZ.H0_H0, RZ.H0_H0, -R49.H0_H0 ;  /* 0x200000ffff2ac231 */ /* 0x000fe20000340931 */
[----:B------:R-:W-:Y:S02]  /*62e0*/  IABS R7, R7 ;  /* 0x0000000700077213 */ /* 0x000fe40000000000 */
[----:B------:R-:W-:-:S02]  /*62f0*/  FSEL R56, R13, -INF , !P2 ;  /* 0xff8000000d387808 */ /* 0x000fc40005000000 */
[----:B------:R-:W-:Y:S01]  /*6300*/  PRMT R145, R49, 0x5410, R48 ;  /* 0x0000541031917816 */ /* 0x000fe20000000030 */
[----:B------:R-:W-:Y:S01]  /*6310*/  IMAD.MOV.U32 R11, RZ, RZ, R7 ;  /* 0x000000ffff0b7224 */ /* 0x000fe200078e0007 */
[----:B------:R-:W-:Y:S02]  /*6320*/  @!P4 PRMT R49, R42, 0x5410, RZ ;  /* 0x000054102a31c816 */ /* 0x000fe400000000ff */
[C---:B------:R-:W-:Y:S01]  /*6330*/  ISETP.GE.AND P1, PT, R25.reuse, R227, PT ;  /* 0x000000e31900720c */ /* 0x040fe20003f26270 */
[----:B------:R2:W-:Y:S01]  /*6340*/  I2F R21, R11 ;  /* 0x0000000b00157306 */ /* 0x0005e20000201400 */
[C---:B------:R-:W-:Y:S02]  /*6350*/  ISETP.GE.AND P4, PT, R25.reuse, R228, PT ;  /* 0x000000e41900720c */ /* 0x040fe40003f86270 */
[C---:B------:R-:W-:Y:S01]  /*6360*/  ISETP.GE.OR P1, PT, R25.reuse, R233, !P1 ;  /* 0x000000e91900720c */ /* 0x040fe20004f26670 */
[----:B-1----:R-:W-:Y:S01]  /*6370*/  IMAD.IADD R12, R230, 0x1, -R27 ;  /* 0x00000001e60c7824 */ /* 0x002fe200078e0a1b */
[----:B------:R-:W-:-:S04]  /*6380*/  ISETP.GE.OR P4, PT, R25, R234, !P4 ;  /* 0x000000ea1900720c */ /* 0x000fc80006786670 */
[----:B------:R-:W-:Y:S01]  /*6390*/  IABS R7, R12 ;  /* 0x0000000c00077213 */ /* 0x000fe20000000000 */
[----:B------:R-:W-:-:S04]  /*63a0*/  IMAD.IADD R12, R223, 0x1, -R25 ;  /* 0x00000001df0c7824 */ /* 0x000fc800078e0a19 */
[----:B--2---:R-:W-:Y:S01]  /*63b0*/  IMAD.MOV.U32 R11, RZ, RZ, R7 ;  /* 0x000000ffff0b7224 */ /* 0x004fe200078e0007 */
[----:B------:R-:W-:Y:S01]  /*63c0*/  IABS R7, R12 ;  /* 0x0000000c00077213 */ /* 0x000fe20000000000 */
[----:B------:R-:W-:Y:S02]  /*63d0*/  IMAD.IADD R12, R230, 0x1, -R25 ;  /* 0x00000001e60c7824 */ /* 0x000fe400078e0a19 */
[----:B------:R1:W-:Y:S02]  /*63e0*/  I2F R20, R11 ;  /* 0x0000000b00147306 */ /* 0x0003e40000201400 */
[----:B-1----:R-:W-:Y:S01]  /*63f0*/  IMAD.MOV.U32 R11, RZ, RZ, R7 ;  /* 0x000000ffff0b7224 */ /* 0x002fe200078e0007 */
[----:B------:R-:W-:Y:S01]  /*6400*/  IABS R7, R12 ;  /* 0x0000000c00077213 */ /* 0x000fe20000000000 */
[----:B------:R-:W-:-:S04]  /*6410*/  IMAD.IADD R12, R223, 0x1, -R29 ;  /* 0x00000001df0c7824 */ /* 0x000fc800078e0a1d */
[----:B------:R1:W2:Y:S02]  /*6420*/  I2F R19, R11 ;  /* 0x0000000b00137306 */ /* 0x0002a40000201400 */
[----:B-1----:R-:W-:Y:S01]  /*6430*/  IMAD.MOV.U32 R11, RZ, RZ, R7 ;  /* 0x000000ffff0b7224 */ /* 0x002fe200078e0007 */
[----:B------:R-:W-:Y:S01]  /*6440*/  IABS R7, R12 ;  /* 0x0000000c00077213 */ /* 0x000fe20000000000 */
[----:B--2---:R-:W-:-:S04]  /*6450*/  FFMA.FTZ R17, R19, -R216, R100 ;  /* 0x800000d813117223 */ /* 0x004fc80000010064 */
[----:B------:R1:W2:Y:S01]  /*6460*/  I2F R16, R11 ;  /* 0x0000000b00107306 */ /* 0x0002a20000201400 */
[----:B------:R-:W-:-:S07]  /*6470*/  FSEL R60, R17, -INF , !P4 ;  /* 0xff800000113c7808 */ /* 0x000fce0006000000 */
[----:B------:R3:W4:Y:S01]  /*6480*/  I2F R13, R7 ;  /* 0x00000007000d7306 */ /* 0x0007220000201400 */
[----:B-1----:R-:W-:Y:S01]  /*6490*/  IADD3 R11, R34, -0x20, RZ ;  /* 0xffffffe0220b7810 */ /* 0x002fe20007ffe0ff */
[----:B--2---:R-:W-:-:S03]  /*64a0*/  FFMA.FTZ R18, R16, -R216, R102 ;  /* 0x800000d810127223 */ /* 0x004fc60000010066 */
[----:B------:R-:W-:Y:S02]  /*64b0*/  SHF.R.S32.HI R12, RZ, 0x1f, R11 ;  /* 0x0000001fff0c7819 */ /* 0x000fe4000001140b */
[----:B------:R-:W-:Y:S02]  /*64c0*/  FSEL R62, R18, -INF , !P1 ;  /* 0xff800000123e7808 */ /* 0x000fe40004800000 */
[C---:B---3--:R-:W-:Y:S01]  /*64d0*/  IADD3 R7, P2, R6.reuse, R11, RZ ;  /* 0x0000000b06077210 */ /* 0x048fe20007f5e0ff */
[----:B------:R-:W-:Y:S01]  /*64e0*/  FFMA.FTZ R11, R21, -R216, R93 ;  /* 0x800000d8150b7223 */ /* 0x000fe2000001005d */
[----:B------:R-:W-:Y:S01]  /*64f0*/  LOP3.LUT R18, R9, R74, R72, 0x96, !PT ;  /* 0x0000004a09127212 */ /* 0x000fe200078e9648 */
[----:B----4-:R-:W-:Y:S01]  /*6500*/  FFMA.FTZ R16, R13, -R216, R101 ;  /* 0x800000d80d107223 */ /* 0x010fe20000010065 */
[----:B------:R-:W-:Y:S01]  /*6510*/  LEA.HI.X.SX32 R24, R6, R12, 0x1, P2 ;  /* 0x0000000c06187211 */ /* 0x000fe200010f0eff */
[-C--:B------:R-:W-:Y:S01]  /*6520*/  FFMA.FTZ R6, R26, -R216.reuse, R94 ;  /* 0x800000d81a067223 */ /* 0x080fe2000001005e */
[----:B------:R-:W-:Y:S01]  /*6530*/  FSEL R54, R11, -INF , !P6 ;  /* 0xff8000000b367808 */ /* 0x000fe20007000000 */
[----:B------:R-:W-:Y:S01]  /*6540*/  FFMA.FTZ R12, R20, -R216, R95 ;  /* 0x800000d8140c7223 */ /* 0x000fe2000001005f */
[----:B------:R-:W-:-:S02]  /*6550*/  LOP3.LUT R13, R61, R79, RZ, 0x3c, !PT ;  /* 0x0000004f3d0d7212 */ /* 0x000fc400078e3cff */
[----:B------:R-:W-:Y:S01]  /*6560*/  FSEL R65, R6, -INF , !P5 ;  /* 0xff80000006417808 */ /* 0x000fe20006800000 */
[----:B------:R-:W-:Y:S01]  /*6570*/  IMAD.IADD R6, R230, 0x1, -R29 ;  /* 0x00000001e6067824 */ /* 0x000fe200078e0a1d */
[----:B------:R-:W-:Y:S01]  /*6580*/  ISETP.GE.AND P2, PT, R29, R228, PT ;  /* 0x000000e41d00720c */ /* 0x000fe20003f46270 */
[----:B------:R-:W-:Y:S01]  /*6590*/  IMAD.WIDE.U32 R66, R13, -0x2daee0ad, RZ ;  /* 0xd2511f530d427825 */ /* 0x000fe200078e00ff */
[----:B------:R-:W-:Y:S02]  /*65a0*/  FSEL R58, R12, -INF , !P0 ;  /* 0xff8000000c3a7808 */ /* 0x000fe40004000000 */
[----:B------:R-:W-:Y:S01]  /*65b0*/  IABS R11, R6 ;  /* 0x00000006000b7213 */ /* 0x000fe20000000000 */
[----:B------:R-:W-:Y:S01]  /*65c0*/  IMAD.IADD R6, R223, 0x1, -R28 ;  /* 0x00000001df067824 */ /* 0x000fe200078e0a1c */
[----:B------:R-:W-:Y:S01]  /*65d0*/  ISETP.GE.OR P2, PT, R29, R234, !P2 ;  /* 0x000000ea1d00720c */ /* 0x000fe20005746670 */
[----:B------:R-:W-:Y:S01]  /*65e0*/  IMAD.IADD R12, R223, 0x1, -R30 ;  /* 0x00000001df0c7824 */ /* 0x000fe200078e0a1e */
[----:B------:R1:W2:Y:S01]  /*65f0*/  I2F R19, R11 ;  /* 0x0000000b00137306 */ /* 0x0002a20000201400 */
[----:B------:R3:W-:Y:S01]  /*6600*/  STL.64 [R1+0x48], R66 ;  /* 0x0000484201007387 */ /* 0x0007e20000100a00 */
[----:B------:R-:W-:-:S02]  /*6610*/  IABS R6, R6 ;  /* 0x0000000600067213 */ /* 0x000fc40000000000 */
[----:B------:R-:W-:Y:S02]  /*6620*/  FSEL R55, R16, -INF , !P2 ;  /* 0xff80000010377808 */ /* 0x000fe40005000000 */
[CC--:B------:R-:W-:Y:S02]  /*6630*/  ISETP.GE.AND P5, PT, R29.reuse, R227.reuse, PT ;  /* 0x000000e31d00720c */ /* 0x0c0fe40003fa6270 */
[----:B------:R-:W4:Y:S01]  /*6640*/  I2F R20, R6 ;  /* 0x0000000600147306 */ /* 0x000f220000201400 */
[CC--:B------:R-:W-:Y:S02]  /*6650*/  ISETP.GE.AND P6, PT, R28.reuse, R228.reuse, PT ;  /* 0x000000e41c00720c */ /* 0x0c0fe40003fc6270 */
[----:B------:R-:W-:Y:S02]  /*6660*/  ISETP.GE.AND P0, PT, R28, R227, PT ;  /* 0x000000e31c00720c */ /* 0x000fe40003f06270 */
[----:B------:R-:W-:Y:S02]  /*6670*/  ISETP.GE.OR P5, PT, R29, R233, !P5 ;  /* 0x000000e91d00720c */ /* 0x000fe40006fa6670 */
[----:B------:R-:W-:Y:S01]  /*6680*/  ISETP.GE.AND P1, PT, R30, R228, PT ;  /* 0x000000e41e00720c */ /* 0x000fe20003f26270 */
[----:B-1----:R-:W-:Y:S01]  /*6690*/  IMAD.IADD R11, R230, 0x1, -R28 ;  /* 0x00000001e60b7824 */ /* 0x002fe200078e0a1c */
[----:B------:R-:W-:Y:S01]  /*66a0*/  ISETP.GE.AND P2, PT, R30, R227, PT ;  /* 0x000000e31e00720c */ /* 0x000fe20003f46270 */
[----:B--2---:R-:W-:Y:S01]  /*66b0*/  FFMA.FTZ R31, R19, -R216, R103 ;  /* 0x800000d8131f7223 */ /* 0x004fe20000010067 */
[----:B------:R-:W-:Y:S01]  /*66c0*/  ISETP.GE.OR P6, PT, R28, R234, !P6 ;  /* 0x000000ea1c00720c */ /* 0x000fe200077c6670 */
[----:B------:R-:W-:Y:S01]  /*66d0*/  IMAD.WIDE.U32 R18, R18, -0x2daee0ad, RZ ;  /* 0xd2511f5312127825 */ /* 0x000fe200078e00ff */
[----:B------:R-:W-:-:S02]  /*66e0*/  IABS R13, R11 ;  /* 0x0000000b000d7213 */ /* 0x000fc40000000000 */
[----:B------:R-:W-:Y:S01]  /*66f0*/  LOP3.LUT R11, R67, R53, R70, 0x96, !PT ;  /* 0x00000035430b7212 */ /* 0x000fe200078e9646 */
[----:B----4-:R-:W-:Y:S01]  /*6700*/  FFMA.FTZ R29, R20, -R216, R104 ;  /* 0x800000d8141d7223 */ /* 0x010fe20000010068 */
[----:B------:R1:W2:Y:S01]  /*6710*/  I2F R26, R13 ;  /* 0x0000000d001a7306 */ /* 0x0002a20000201400 */
[----:B------:R-:W-:Y:S02]  /*6720*/  IABS R6, R12 ;  /* 0x0000000c00067213 */ /* 0x000fe40000000000 */
[----:B------:R-:W-:Y:S01]  /*6730*/  IMAD.WIDE.U32 R194, R11, -0x326172a9, RZ ;  /* 0xcd9e8d570bc27825 */ /* 0x000fe200078e00ff */
[----:B------:R-:W-:Y:S02]  /*6740*/  LEA R12, P4, R7, R110, 0x1 ;  /* 0x0000006e070c7211 */ /* 0x000fe400078808ff */
[----:B------:R-:W-:Y:S01]  /*6750*/  ISETP.GE.OR P0, PT, R28, R233, !P0 ;  /* 0x000000e91c00720c */ /* 0x000fe20004706670 */
[----:B------:R-:W-:Y:S01]  /*6760*/  IMAD.IADD R11, R230, 0x1, -R30 ;  /* 0x00000001e60b7824 */ /* 0x000fe200078e0a1e */
[----:B------:R-:W-:Y:S01]  /*6770*/  LOP3.LUT R16, R195, R64, R8, 0x96, !PT ;  /* 0x00000040c3107212 */ /* 0x000fe200078e9608 */
[----:B------:R4:W5:Y:S01]  /*6780*/  I2F R17, R6 ;  /* 0x0000000600117306 */ /* 0x0009620000201400 */
[----:B------:R-:W-:-:S02]  /*6790*/  LOP3.LUT R18, R23, R46, R18, 0x96, !PT ;  /* 0x0000002e17127212 */ /* 0x000fc400078e9612 */
[----:B------:R-:W-:Y:S02]  /*67a0*/  IABS R11, R11 ;  /* 0x0000000b000b7213 */ /* 0x000fe40000000000 */
[----:B------:R-:W-:Y:S02]  /*67b0*/  ISETP.GE.OR P1, PT, R30, R234, !P1 ;  /* 0x000000ea1e00720c */ /* 0x000fe40004f26670 */
[----:B-1----:R-:W-:Y:S01]  /*67c0*/  LOP3.LUT R13, R9, R74, R78, 0x96, !PT ;  /* 0x0000004a090d7212 */ /* 0x002fe200078e964e */
[----:B------:R1:W1:Y:S01]  /*67d0*/  I2F R21, R11 ;  /* 0x0000000b00157306 */ /* 0x0002620000201400 */
[----:B--2---:R-:W-:Y:S01]  /*67e0*/  FFMA.FTZ R33, R26, -R216, R106 ;  /* 0x800000d81a217223 */ /* 0x004fe2000001006a */
[----:B------:R-:W-:Y:S02]  /*67f0*/  ISETP.GE.OR P2, PT, R30, R233, !P2 ;  /* 0x000000e91e00720c */ /* 0x000fe40005746670 */
[----:B------:R-:W-:Y:S01]  /*6800*/  IMAD.WIDE.U32 R8, R13, -0x2daee0ad, RZ ;  /* 0xd2511f530d087825 */ /* 0x000fe200078e00ff */
[----:B------:R-:W-:-:S02]  /*6810*/  LEA.HI.X R13, R7, R111, R24, 0x1, P4 ;  /* 0x0000006f070d7211 */ /* 0x000fc400020f0c18 */
[----:B----4-:R-:W-:Y:S01]  /*6820*/  LOP3.LUT R6, R61, R73, RZ, 0x3c, !PT ;  /* 0x000000493d067212 */ /* 0x010fe200078e3cff */
[----:B------:R-:W-:Y:S01]  /*6830*/  IMAD.WIDE.U32 R24, R16, -0x2daee0ad, RZ ;  /* 0xd2511f5310187825 */ /* 0x000fe200078e00ff */
[----:B------:R-:W-:-:S03]  /*6840*/  LOP3.LUT R7, R9, R47, R66, 0x96, !PT ;  /* 0x0000002f09077212 */ /* 0x000fc600078e9642 */
[----:B---3--:R-:W-:Y:S01]  /*6850*/  IMAD.WIDE.U32 R66, R6, -0x2daee0ad, RZ ;  /* 0xd2511f5306427825 */ /* 0x008fe200078e00ff */
[----:B------:R-:W-:-:S03]  /*6860*/  LOP3.LUT R26, R25, R46, R8, 0x96, !PT ;  /* 0x0000002e191a7212 */ /* 0x000fc600078e9608 */
[----:B------:R-:W-:Y:S01]  /*6870*/  IMAD.WIDE.U32 R6, R7, -0x326172a9, RZ ;  /* 0xcd9e8d5707067825 */ /* 0x000fe200078e00ff */
[----:B-1----:R-:W-:Y:S01]  /*6880*/  LOP3.LUT R11, R67, R53, R70, 0x96, !PT ;  /* 0x00000035430b7212 */ /* 0x002fe200078e9646 */
[----:B------:R1:W-:Y:S01]  /*6890*/  STL.64 [R1+0x20], R66 ;  /* 0x0000204201007387 */ /* 0x0003e20000100a00 */
[----:B------:R-:W-:Y:S01]  /*68a0*/  LOP3.LUT R9, R19, R47, R66, 0x96, !PT ;  /* 0x0000002f13097212 */ /* 0x000fe200078e9642 */
[----:B-----5:R-:W-:Y:S01]  /*68b0*/  FFMA.FTZ R28, R17, -R216, R105 ;  /* 0x800000d8111c7223 */ /* 0x020fe20000010069 */
[-CC-:B------:R-:W-:Y:S01]  /*68c0*/  LOP3.LUT R16, R7, R44.reuse, R194.reuse, 0x96, !PT ;  /* 0x0000002c07107212 */ /* 0x180fe200078e96c2 */
[----:B------:R-:W-:Y:S01]  /*68d0*/  IMAD.WIDE.U32 R246, R11, -0x326172a9, RZ ;  /* 0xcd9e8d570bf67825 */ /* 0x000fe200078e00ff */
[----:B------:R-:W-:Y:S01]  /*68e0*/  LOP3.LUT R11, R7, R44, R194, 0x96, !PT ;  /* 0x0000002c070b7212 */ /* 0x000fe200078e96c2 */
[----:B------:R-:W-:Y:S01]  /*68f0*/  STL [R1+0xa4], R252 ;  /* 0x0000a4fc01007387 */ /* 0x000fe20000100800 */
[----:B------:R-:W-:Y:S01]  /*6900*/  LOP3.LUT R7, R35, R252, R36, 0x96, !PT ;  /* 0x000000fc23077212 */ /* 0x000fe200078e9624 */
[----:B------:R-:W-:-:S04]  /*6910*/  IMAD.WIDE.U32 R8, R9, -0x326172a9, RZ ;  /* 0xcd9e8d5709087825 */ /* 0x000fc800078e00ff */
[----:B------:R-:W-:Y:S01]  /*6920*/  IMAD.WIDE.U32 R16, R16, -0x2daee0ad, RZ ;  /* 0xd2511f5310107825 */ /* 0x000fe200078e00ff */
[----:B------:R-:W-:-:S03]  /*6930*/  LOP3.LUT R20, R9, R44, R246, 0x96, !PT ;  /* 0x0000002c09147212 */ /* 0x000fc600078e96f6 */
[----:B------:R-:W-:Y:S01]  /*6940*/  IMAD.WIDE.U32 R26, R26, -0x326172a9, RZ ;  /* 0xcd9e8d571a1a7825 */ /* 0x000fe200078e00ff */
[----:B------:R-:W-:-:S03]  /*6950*/  LOP3.LUT R17, R17, R235, R24, 0x96, !PT ;  /* 0x000000eb11117212 */ /* 0x000fc600078e9618 */
[----:B------:R-:W-:Y:S01]  /*6960*/  FFMA.FTZ R30, R21, -R216, R107 ;  /* 0x800000d8151e7223 */ /* 0x000fe2000001006b */
[CCC-:B------:R-:W-:Y:S01]  /*6970*/  LOP3.LUT R24, R27.reuse, R245.reuse, R6.reuse, 0x96, !PT ;  /* 0x000000f51b187212 */ /* 0x1c0fe200078e9606 */
[----:B------:R-:W-:Y:S01]  /*6980*/  IMAD.WIDE.U32 R20, R20, -0x2daee0ad, RZ ;  /* 0xd2511f5314147825 */ /* 0x000fe200078e00ff */
[----:B------:R-:W-:-:S03]  /*6990*/  LOP3.LUT R9, R27, R245, R6, 0x96, !PT ;  /* 0x000000f51b097212 */ /* 0x000fc600078e9606 */
[----:B------:R-:W-:Y:S01]  /*69a0*/  IMAD.WIDE.U32 R18, R18, -0x326172a9, RZ ;  /* 0xcd9e8d5712127825 */ /* 0x000fe200078e00ff */
[----:B------:R-:W-:-:S03]  /*69b0*/  LOP3.LUT R6, R21, R235, R22, 0x96, !PT ;  /* 0x000000eb15067212 */ /* 0x000fc600078e9616 */
[----:B------:R-:W-:Y:S01]  /*69c0*/  IMAD.WIDE.U32 R24, R24, -0x2daee0ad, RZ ;  /* 0xd2511f5318187825 */ /* 0x000fe200078e00ff */
[----:B------:R-:W-:-:S03]  /*69d0*/  LOP3.LUT R22, R19, R245, R8, 0x96, !PT ;  /* 0x000000f513167212 */ /* 0x000fc600078e9608 */
[----:B------:R-:W-:Y:S01]  /*69e0*/  IMAD.WIDE.U32 R46, R6, -0x326172a9, RZ ;  /* 0xcd9e8d57062e7825 */ /* 0x000fe200078e00ff */
[----:B------:R-:W-:-:S03]  /*69f0*/  LOP3.LUT R8, R25, R43, R16, 0x96, !PT ;  /* 0x0000002b19087212 */ /* 0x000fc600078e9610 */
[----:B------:R-:W-:-:S04]  /*6a00*/  IMAD.WIDE.U32 R22, R22, -0x2daee0ad, RZ ;  /* 0xd2511f5316167825 */ /* 0x000fc800078e00ff */
[----:B------:R-:W-:Y:S01]  /*6a10*/  IMAD.WIDE.U32 R16, R17, -0x326172a9, RZ ;  /* 0xcd9e8d5711107825 */ /* 0x000fe200078e00ff */
[----:B-1----:R-:W-:-:S03]  /*6a20*/  LOP3.LUT R66, R23, R43, R20, 0x96, !PT ;  /* 0x0000002b17427212 */ /* 0x002fc600078e9614 */
[----:B------:R-:W-:Y:S01]  /*6a30*/  IMAD R11, R11, -0x2daee0ad, RZ ;  /* 0xd2511f530b0b7824 */ /* 0x000fe200078e02ff */
[-CC-:B------:R-:W-:Y:S01]  /*6a40*/  LOP3.LUT R19, R17, R252.reuse, R26.reuse, 0x96, !PT ;  /* 0x000000fc11137212 */ /* 0x180fe200078e961a */
[----:B------:R-:W-:Y:S01]  /*6a50*/  IMAD.WIDE.U32 R20, R9, -0x2daee0ad, RZ ;  /* 0xd2511f5309147825 */ /* 0x000fe200078e00ff */
[-C--:B------:R-:W-:Y:S02]  /*6a60*/  LOP3.LUT R26, R17, R252.reuse, R26, 0x96, !PT ;  /* 0x000000fc111a7212 */ /* 0x080fe400078e961a */
[----:B------:R-:W-:Y:S01]  /*6a70*/  LOP3.LUT R17, R47, R252, R18, 0x96, !PT ;  /* 0x000000fc2f117212 */ /* 0x000fe200078e9612 */
[----:B------:R-:W-:Y:S01]  /*6a80*/  IMAD.WIDE.U32 R6, R7, -0x2daee0ad, RZ ;  /* 0xd2511f5307067825 */ /* 0x000fe200078e00ff */
[----:B------:R-:W-:-:S03]  /*6a90*/  LOP3.LUT R18, R21, R43, R11, 0x96, !PT ;  /* 0x0000002b15127212 */ /* 0x000fc600078e960b */
[----:B------:R-:W-:Y:S01]  /*6aa0*/  IMAD.WIDE.U32 R8, R8, -0x326172a9, RZ ;  /* 0xcd9e8d5708087825 */ /* 0x000fe200078e00ff */
[----:B------:R-:W-:Y:S02]  /*6ab0*/  LOP3.LUT R41, R7, R244, R38, 0x96, !PT ;  /* 0x000000f407297212 */ /* 0x000fe400078e9626 */
[C---:B------:R-:W-:Y:S02]  /*6ac0*/  LOP3.LUT R25, R6.reuse, 0xff, RZ, 0xc0, !PT ;  /* 0x000000ff06197812 */ /* 0x040fe400078ec0ff */
[----:B------:R-:W-:Y:S02]  /*6ad0*/  LOP3.LUT R27, R6, 0xffff, RZ, 0xc0, !PT ;  /* 0x0000ffff061b7812 */ /* 0x000fe400078ec0ff */
[--C-:B------:R-:W-:Y:S02]  /*6ae0*/  SHF.R.U32.HI R47, RZ, 0x10, R6.reuse ;  /* 0x00000010ff2f7819 */ /* 0x100fe40000011606 */
[----:B------:R-:W-:Y:S01]  /*6af0*/  SHF.R.U32.HI R23, RZ, 0x18, R6 ;  /* 0x00000018ff177819 */ /* 0x000fe20000011606 */
[----:B------:R-:W-:Y:S01]  /*6b00*/  IMAD.WIDE.U32 R6, R19, -0x2daee0ad, RZ ;  /* 0xd2511f5313067825 */ /* 0x000fe200078e00ff */
[----:B------:R-:W-:-:S02]  /*6b10*/  LOP3.LUT R11, R9, R128, R16, 0x96, !PT ;  /* 0x00000080090b7212 */ /* 0x000fc400078e9610 */
[----:B------:R-:W-:Y:S01]  /*6b20*/  LOP3.LUT R21, R8, 0xff, RZ, 0xc0, !PT ;  /* 0x000000ff08157812 */ /* 0x000fe200078ec0ff */
[----:B------:R-:W-:Y:S01]  /*6b30*/  IMAD.WIDE.U32 R18, R18, -0x326172a9, RZ ;  /* 0xcd9e8d5712127825 */ /* 0x000fe200078e00ff */
[----:B------:R-:W-:Y:S02]  /*6b40*/  LOP3.LUT R64, R8, 0xffff, RZ, 0xc0, !PT ;  /* 0x0000ffff08407812 */ /* 0x000fe400078ec0ff */
[--C-:B------:R-:W-:Y:S02]  /*6b50*/  SHF.R.U32.HI R67, RZ, 0x10, R8.reuse ;  /* 0x00000010ff437819 */ /* 0x100fe40000011608 */
[----:B------:R-:W-:Y:S01]  /*6b60*/  SHF.R.U32.HI R53, RZ, 0x18, R8 ;  /* 0x00000018ff357819 */ /* 0x000fe20000011608 */
[----:B------:R-:W-:Y:S01]  /*6b70*/  IMAD.WIDE.U32 R8, R26, -0x2daee0ad, RZ ;  /* 0xd2511f531a087825 */ /* 0x000fe200078e00ff */
[----:B------:R-:W-:Y:S02]  /*6b80*/  LOP3.LUT R43, R19, R128, R16, 0x96, !PT ;  /* 0x00000080132b7212 */ /* 0x000fe400078e9610 */
[----:B------:R-:W-:-:S02]  /*6b90*/  LOP3.LUT R39, R7, R244, R24, 0x96, !PT ;  /* 0x000000f407277212 */ /* 0x000fc400078e9618 */
[----:B------:R-:W-:Y:S02]  /*6ba0*/  FMNMX.FTZ R16, R63, R52, !PT ;  /* 0x000000343f107209 */ /* 0x000fe40007810000 */
[C---:B------:R-:W-:Y:S02]  /*6bb0*/  LOP3.LUT R24, R6.reuse, 0xff, RZ, 0xc0, !PT ;  /* 0x000000ff06187812 */ /* 0x040fe400078ec0ff */
[----:B------:R-:W-:Y:S02]  /*6bc0*/  LOP3.LUT R86, R6, 0xffff, RZ, 0xc0, !PT ;  /* 0x0000ffff06567812 */ /* 0x000fe400078ec0ff */
[--C-:B------:R-:W-:Y:S02]  /*6bd0*/  SHF.R.U32.HI R71, RZ, 0x10, R6.reuse ;  /* 0x00000010ff477819 */ /* 0x100fe40000011606 */
[----:B------:R-:W-:Y:S01]  /*6be0*/  SHF.R.U32.HI R61, RZ, 0x18, R6 ;  /* 0x00000018ff3d7819 */ /* 0x000fe20000011606 */
[----:B------:R-:W-:Y:S01]  /*6bf0*/  IMAD.WIDE.U32 R6, R17, -0x2daee0ad, RZ ;  /* 0xd2511f5311067825 */ /* 0x000fe200078e00ff */
[----:B------:R-:W-:-:S02]  /*6c00*/  LOP3.LUT R72, R8, 0xffff, RZ, 0xc0, !PT ;  /* 0x0000ffff08487812 */ /* 0x000fc400078ec0ff */
[----:B------:R-:W-:Y:S02]  /*6c10*/  LOP3.LUT R77, R8, 0xff, RZ, 0xc0, !PT ;  /* 0x000000ff084d7812 */ /* 0x000fe400078ec0ff */
[--C-:B------:R-:W-:Y:S02]  /*6c20*/  SHF.R.U32.HI R73, RZ, 0x10, R8.reuse ;  /* 0x00000010ff497819 */ /* 0x100fe40000011608 */
[----:B------:R-:W-:Y:S02]  /*6c30*/  SHF.R.U32.HI R79, RZ, 0x18, R8 ;  /* 0x00000018ff4f7819 */ /* 0x000fe40000011608 */
[----:B------:R-:W-:Y:S02]  /*6c40*/  FMNMX.FTZ R8, R59, R16, !PT ;  /* 0x000000103b087209 */ /* 0x000fe40007810000 */
[----:B------:R-:W-:Y:S02]  /*6c50*/  LOP3.LUT R44, R7, R244, R22, 0x96, !PT ;  /* 0x000000f4072c7212 */ /* 0x000fe400078e9616 */
[----:B------:R-:W-:-:S02]  /*6c60*/  LOP3.LUT R70, R6, 0xffff, RZ, 0xc0, !PT ;  /* 0x0000ffff06467812 */ /* 0x000fc400078ec0ff */
[----:B------:R-:W-:Y:S02]  /*6c70*/  FMNMX.FTZ R7, R54, R8, !PT ;  /* 0x0000000836077209 */ /* 0x000fe40007810000 */
[----:B------:R-:W-:Y:S02]  /*6c80*/  LOP3.LUT R74, R6, 0xff, RZ, 0xc0, !PT ;  /* 0x000000ff064a7812 */ /* 0x000fe400078ec0ff */
[--C-:B------:R-:W-:Y:S02]  /*6c90*/  SHF.R.U32.HI R78, RZ, 0x10, R6.reuse ;  /* 0x00000010ff4e7819 */ /* 0x100fe40000011606 */
[----:B------:R-:W-:Y:S01]  /*6ca0*/  SHF.R.U32.HI R81, RZ, 0x18, R6 ;  /* 0x00000018ff517819 */ /* 0x000fe20000011606 */
[----:B------:R-:W-:Y:S01]  /*6cb0*/  FFMA.FTZ R6, R45, R2, -R5 ;  /* 0x000000022d067223 */ /* 0x000fe20000010805 */
[----:B------:R-:W-:Y:S02]  /*6cc0*/  FMNMX.FTZ R7, R60, R7, !PT ;  /* 0x000000073c077209 */ /* 0x000fe40007810000 */
[----:B------:R-:W-:Y:S01]  /*6cd0*/  FSEL R17, R29, -INF , !P6 ;  /* 0xff8000001d117808 */ /* 0x000fe20007000000 */
[----:B------:R1:W-:Y:S01]  /*6ce0*/  MUFU.EX2 R193, R6 ;  /* 0x0000000600c17308 */ /* 0x0003e20000000800 */
[----:B------:R-:W-:-:S02]  /*6cf0*/  FMNMX.FTZ R7, R55, R7, !PT ;  /* 0x0000000737077209 */ /* 0x000fc40007810000 */
[C---:B------:R-:W-:Y:S02]  /*6d00*/  LOP3.LUT R89, R18.reuse, 0xffff, RZ, 0xc0, !PT ;  /* 0x0000ffff12597812 */ /* 0x040fe400078ec0ff */
[----:B------:R-:W-:Y:S02]  /*6d10*/  LOP3.LUT R92, R18, 0xff, RZ, 0xc0, !PT ;  /* 0x000000ff125c7812 */ /* 0x000fe400078ec0ff */
[--C-:B------:R-:W-:Y:S02]  /*6d20*/  SHF.R.U32.HI R90, RZ, 0x10, R18.reuse ;  /* 0x00000010ff5a7819 */ /* 0x100fe40000011612 */
[----:B------:R-:W-:Y:S02]  /*6d30*/  SHF.R.U32.HI R91, RZ, 0x18, R18 ;  /* 0x00000018ff5b7819 */ /* 0x000fe40000011612 */
[----:B------:R-:W-:Y:S02]  /*6d40*/  FSEL R18, R28, -INF , !P1 ;  /* 0xff8000001c127808 */ /* 0x000fe40004800000 */
[----:B------:R-:W-:Y:S01]  /*6d50*/  FMNMX.FTZ R132, R17, R7, !PT ;  /* 0x0000000711847209 */ /* 0x000fe20007810000 */
[----:B------:R-:W-:Y:S01]  /*6d60*/  FFMA.FTZ R7, R80, R2, -R5 ;  /* 0x0000000250077223 */ /* 0x000fe20000010805 */
[----:B------:R-:W-:-:S02]  /*6d70*/  LOP3.LUT R42, R9, R244, R20, 0x96, !PT ;  /* 0x000000f4092a7212 */ /* 0x000fc400078e9614 */
[----:B-1----:R-:W-:Y:S01]  /*6d80*/  FMNMX.FTZ R6, R57, R56, !PT ;  /* 0x0000003839067209 */ /* 0x002fe20007810000 */
[----:B------:R1:W2:Y:S01]  /*6d90*/  MUFU.EX2 R192, R7 ;  /* 0x0000000700c07308 */ /* 0x0002a20000000800 */
[----:B------:R-:W-:Y:S02]  /*6da0*/  FMNMX.FTZ R132, R18, R132, !PT ;  /* 0x0000008412847209 */ /* 0x000fe40007810000 */
[----:B------:R-:W-:Y:S02]  /*6db0*/  FMNMX.FTZ R6, R65, R6, !PT ;  /* 0x0000000641067209 */ /* 0x000fe40007810000 */
[----:B------:R-:W-:Y:S02]  /*6dc0*/  LOP3.LUT R9, R14, 0xffff, RZ, 0xc0, !PT ;  /* 0x0000ffff0e097812 */ /* 0x000fe400078ec0ff */
[----:B------:R-:W-:Y:S02]  /*6dd0*/  FMNMX.FTZ R6, R58, R6, !PT ;  /* 0x000000063a067209 */ /* 0x000fe40007810000 */
[----:B------:R-:W-:-:S02]  /*6de0*/  FSEL R45, R31, -INF , !P5 ;  /* 0xff8000001f2d7808 */ /* 0x000fc40006800000 */
[----:B------:R-:W-:Y:S02]  /*6df0*/  FMNMX.FTZ R6, R62, R6, !PT ;  /* 0x000000063e067209 */ /* 0x000fe40007810000 */
[----:B------:R-:W-:Y:S02]  /*6e00*/  LOP3.LUT R8, R14, 0xff, RZ, 0xc0, !PT ;  /* 0x000000ff0e087812 */ /* 0x000fe400078ec0ff */
[--C-:B------:R-:W-:Y:S02]  /*6e10*/  SHF.R.U32.HI R15, RZ, 0x10, R14.reuse ;  /* 0x00000010ff0f7819 */ /* 0x100fe4000001160e */
[----:B------:R-:W-:Y:S02]  /*6e20*/  SHF.R.U32.HI R16, RZ, 0x18, R14 ;  /* 0x00000018ff107819 */ /* 0x000fe4000001160e */
[----:B------:R-:W3:Y:S01]  /*6e30*/  SHFL.BFLY PT, R14, R132, 0x2, 0x1f ;  /* 0x0c401f00840e7f89 */ /* 0x000ee200000e0000 */
[----:B------:R-:W-:Y:S02]  /*6e40*/  FSEL R20, R33, -INF , !P0 ;  /* 0xff80000021147808 */ /* 0x000fe40004000000 */
[----:B------:R-:W-:-:S02]  /*6e50*/  FMNMX.FTZ R6, R45, R6, !PT ;  /* 0x000000062d067209 */ /* 0x000fc40007810000 */
[----:B-1----:R-:W-:Y:S02]  /*6e60*/  SHF.R.U32.HI R7, RZ, 0x18, R32 ;  /* 0x00000018ff077819 */ /* 0x002fe40000011620 */
[----:B------:R-:W-:Y:S02]  /*6e70*/  FSEL R19, R30, -INF , !P2 ;  /* 0xff8000001e137808 */ /* 0x000fe40005000000 */
[----:B------:R-:W-:Y:S02]  /*6e80*/  FMNMX.FTZ R6, R20, R6, !PT ;  /* 0x0000000614067209 */ /* 0x000fe40007810000 */
[C---:B------:R-:W-:Y:S01]  /*6e90*/  ISETP.GE.U32.AND P5, PT, R217.reuse, R8, PT ;  /* 0x00000008d900720c */ /* 0x040fe20003fa6070 */
[----:B------:R-:W-:Y:S01]  /*6ea0*/  FFMA.FTZ R8, R68, R2, -R10 ;  /* 0x0000000244087223 */ /* 0x000fe2000001080a */
[----:B------:R-:W-:Y:S02]  /*6eb0*/  ISETP.GE.U32.AND P0, PT, R217, R7, PT ;  /* 0x00000007d900720c */ /* 0x000fe40003f06070 */
[----:B------:R-:W-:Y:S01]  /*6ec0*/  FMNMX.FTZ R6, R19, R6, !PT ;  /* 0x0000000613067209 */ /* 0x000fe20007810000 */
[----:B------:R1:W-:Y:S01]  /*6ed0*/  MUFU.EX2 R183, R8 ;  /* 0x0000000800b77308 */ /* 0x0003e20000000800 */
[----:B------:R-:W-:-:S02]  /*6ee0*/  SHF.R.U32.HI R7, RZ, 0x8, R9 ;  /* 0x00000008ff077819 */ /* 0x000fc40000011609 */
[----:B------:R-:W-:Y:S01]  /*6ef0*/  ISETP.GE.U32.AND P4, PT, R217, R25, PT ;  /* 0x00000019d900720c */ /* 0x000fe20003f86070 */
[----:B------:R-:W4:Y:S01]  /*6f00*/  SHFL.BFLY PT, R135, R6, 0x2, 0x1f ;  /* 0x0c401f0006877f89 */ /* 0x000f2200000e0000 */
[----:B------:R-:W-:Y:S02]  /*6f10*/  LOP3.LUT R9, R7, 0xffff, RZ, 0xc0, !PT ;  /* 0x0000ffff07097812 */ /* 0x000fe400078ec0ff */
[----:B--2---:R-:W-:Y:S02]  /*6f20*/  F2FP.BF16.PACK_AB R7, R192, R193 ;  /* 0x000000c1c007723e */ /* 0x004fe400000010ff */
[----:B------:R-:W-:Y:S01]  /*6f30*/  ISETP.GE.U32.AND P2, PT, R217, R9, PT ;  /* 0x00000009d900720c */ /* 0x000fe20003f46070 */
[----:B------:R-:W-:Y:S01]  /*6f40*/  @!P0 HFMA2.BF16_V2 R93, -RZ.H0_H0, RZ.H0_H0, -R48.H0_H0 ;  /* 0x200000ffff5d8231 */ /* 0x000fe20000340930 */
[C---:B------:R-:W-:Y:S02]  /*6f50*/  PRMT R40, R7.reuse, 0x7610, R40 ;  /* 0x0000761007287816 */ /* 0x040fe40000000028 */
[----:B------:R-:W-:-:S02]  /*6f60*/  PRMT R38, R7, 0x7632, R38 ;  /* 0x0000763207267816 */ /* 0x000fc40000000026 */
[----:B---3--:R-:W-:Y:S01]  /*6f70*/  FMNMX.FTZ R132, R132, R14, !PT ;  /* 0x0000000e84847209 */ /* 0x008fe20007810000 */
[-C--:B-1----:R-:W-:Y:S01]  /*6f80*/  FFMA.FTZ R8, R69, R2.reuse, -R10 ;  /* 0x0000000245087223 */ /* 0x082fe2000001080a */
[----:B------:R-:W-:Y:S01]  /*6f90*/  LOP3.LUT R7, R15, 0xff, RZ, 0xc0, !PT ;  /* 0x000000ff0f077812 */ /* 0x000fe200078ec0ff */
[----:B------:R-:W-:Y:S01]  /*6fa0*/  @!P5 HFMA2.BF16_V2 R94, -RZ.H0_H0, RZ.H0_H0, -R40.H0_H0 ;  /* 0x200000ffff5ed231 */ /* 0x000fe20000340928 */
[----:B------:R-:W-:Y:S01]  /*6fb0*/  @!P0 PRMT R48, R93, 0x5410, RZ ;  /* 0x000054105d308816 */ /* 0x000fe200000000ff */
[----:B------:R1:W2:Y:S01]  /*6fc0*/  MUFU.EX2 R151, R8 ;  /* 0x0000000800977308 */ /* 0x0002a20000000800 */
[----:B------:R-:W-:Y:S01]  /*6fd0*/  ISETP.GE.U32.AND P0, PT, R217, R7, PT ;  /* 0x00000007d900720c */ /* 0x000fe20003f06070 */
[----:B------:R-:W-:Y:S01]  /*6fe0*/  FFMA.FTZ R7, R83, R2, -R5 ;  /* 0x0000000253077223 */ /* 0x000fe20000010805 */
[----:B------:R-:W-:Y:S01]  /*6ff0*/  PRMT R69, R40, 0x5410, R38 ;  /* 0x0000541028457816 */ /* 0x000fe20000000026 */
[----:B------:R-:W-:Y:S01]  /*7000*/  @!P2 HFMA2.BF16_V2 R95, -RZ.H0_H0, RZ.H0_H0, -R38.H0_H0 ;  /* 0x200000ffff5fa231 */ /* 0x000fe20000340926 */
[----:B------:R-:W-:-:S02]  /*7010*/  @!P5 PRMT R40, R94, 0x5410, RZ ;  /* 0x000054105e28d816 */ /* 0x000fc400000000ff */
[----:B------:R-:W-:Y:S01]  /*7020*/  ISETP.GE.U32.AND P5, PT, R217, R16, PT ;  /* 0x00000010d900720c */ /* 0x000fe20003fa6070 */
[----:B------:R3:W-:Y:S01]  /*7030*/  MUFU.EX2 R149, R7 ;  /* 0x0000000700957308 */ /* 0x0007e20000000800 */
[----:B------:R-:W-:Y:S01]  /*7040*/  @!P2 PRMT R38, R95, 0x5410, RZ ;  /* 0x000054105f26a816 */ /* 0x000fe200000000ff */
[----:B------:R-:W-:Y:S01]  /*7050*/  IMAD.SHL.U32 R16, R147, 0x40, RZ ;  /* 0x0000004093107824 */ /* 0x000fe200078e00ff */
[----:B----4-:R-:W-:Y:S02]  /*7060*/  FMNMX.FTZ R135, R135, R6, !PT ;  /* 0x0000000687877209 */ /* 0x010fe40007810000 */
[C---:B------:R-:W-:Y:S02]  /*7070*/  ISETP.GE.U32.AND P1, PT, R217.reuse, R23, PT ;  /* 0x00000017d900720c */ /* 0x040fe40003f26070 */
[----:B------:R-:W-:Y:S01]  /*7080*/  ISETP.GE.U32.AND P6, PT, R217, R24, PT ;  /* 0x00000018d900720c */ /* 0x000fe20003fc6070 */
[-CC-:B-1----:R-:W-:Y:S01]  /*7090*/  FFMA.FTZ R8, R82, R2.reuse, -R5.reuse ;  /* 0x0000000252087223 */ /* 0x182fe20000010805 */
[----:B--2---:R-:W-:Y:S01]  /*70a0*/  F2FP.BF16.PACK_AB R37, R151, R183 ;  /* 0x000000b79725723e */ /* 0x004fe200000010ff */
[----:B------:R-:W1:Y:S01]  /*70b0*/  SHFL.BFLY PT, R9, R135, 0x1, 0x1f ;  /* 0x0c201f0087097f89 */ /* 0x000e6200000e0000 */
[----:B------:R-:W-:Y:S01]  /*70c0*/  LOP3.LUT R0, R42, 0xffff, RZ, 0xc0, !PT ;  /* 0x0000ffff2a007812 */ /* 0x000fe200078ec0ff */
[----:B------:R2:W-:Y:S01]  /*70d0*/  MUFU.EX2 R150, R8 ;  /* 0x0000000800967308 */ /* 0x0005e20000000800 */
[----:B------:R-:W-:Y:S01]  /*70e0*/  PRMT R36, R37, 0x7632, R36 ;  /* 0x0000763225247816 */ /* 0x000fe20000000024 */
[----:B------:R-:W-:Y:S01]  /*70f0*/  @!P0 HFMA2.BF16_V2 R96, -RZ.H0_H0, RZ.H0_H0, -R37.H0_H0 ;  /* 0x200000ffff608231 */ /* 0x000fe20000340925 */
[----:B---3--:R-:W-:-:S02]  /*7100*/  FFMA.FTZ R7, R84, R2, -R5 ;  /* 0x0000000254077223 */ /* 0x008fc40000010805 */
[----:B------:R-:W-:Y:S01]  /*7110*/  PRMT R68, R37, 0x5410, R36 ;  /* 0x0000541025447816 */ /* 0x000fe20000000024 */
[----:B------:R-:W-:Y:S01]  /*7120*/  @!P5 HFMA2.BF16_V2 R97, -RZ.H0_H0, RZ.H0_H0, -R36.H0_H0 ;  /* 0x200000ffff61d231 */ /* 0x000fe20000340924 */
[----:B------:R-:W-:Y:S01]  /*7130*/  @!P0 PRMT R37, R96, 0x5410, RZ ;  /* 0x0000541060258816 */ /* 0x000fe200000000ff */
[----:B------:R3:W4:Y:S01]  /*7140*/  MUFU.EX2 R182, R7 ;  /* 0x0000000700b67308 */ /* 0x0007220000000800 */
[----:B------:R-:W-:Y:S02]  /*7150*/  ISETP.GE.U32.AND P0, PT, R217, R21, PT ;  /* 0x00000015d900720c */ /* 0x000fe40003f06070 */
[----:B------:R-:W-:Y:S01]  /*7160*/  @!P5 PRMT R36, R97, 0x5410, RZ ;  /* 0x000054106124d816 */ /* 0x000fe200000000ff */
[----:B--2---:R-:W-:Y:S01]  /*7170*/  FFMA.FTZ R8, R85, R2, -R5 ;  /* 0x0000000255087223 */ /* 0x004fe20000010805 */
[----:B------:R-:W-:-:S03]  /*7180*/  LOP3.LUT R5, R41, 0xff, RZ, 0xc0, !PT ;  /* 0x000000ff29057812 */ /* 0x000fc600078ec0ff */
[----:B------:R2:W5:Y:S01]  /*7190*/  MUFU.EX2 R148, R8 ;  /* 0x0000000800947308 */ /* 0x0005620000000800 */
[----:B------:R-:W-:Y:S02]  /*71a0*/  ISETP.GE.U32.AND P2, PT, R217, R5, PT ;  /* 0x00000005d900720c */ /* 0x000fe40003f46070 */
[----:B------:R-:W-:Y:S01]  /*71b0*/  LOP3.LUT R5, R41, 0xffff, RZ, 0xc0, !PT ;  /* 0x0000ffff29057812 */ /* 0x000fe200078ec0ff */
[----:B---3--:R-:W-:Y:S01]  /*71c0*/  FFMA.FTZ R7, R76, R2, -R10 ;  /* 0x000000024c077223 */ /* 0x008fe2000001080a */
[----:B----4-:R-:W-:Y:S02]  /*71d0*/  F2FP.BF16.PACK_AB R30, R182, R149 ;  /* 0x00000095b61e723e */ /* 0x010fe400000010ff */
[----:B------:R-:W-:Y:S01]  /*71e0*/  SHF.R.U32.HI R5, RZ, 0x8, R5 ;  /* 0x00000008ff057819 */ /* 0x000fe20000011605 */
[----:B------:R3:W-:Y:S01]  /*71f0*/  MUFU.EX2 R181, R7 ;  /* 0x0000000700b57308 */ /* 0x0007e20000000800 */
[----:B-1----:R-:W-:Y:S01]  /*7200*/  FMNMX.FTZ R135, R135, R9, !PT ;  /* 0x0000000987877209 */ /* 0x002fe20007810000 */
[----:B------:R-:W-:Y:S01]  /*7210*/  @!P4 HFMA2.BF16_V2 R100, -RZ.H0_H0, RZ.H0_H0, -R30.H0_H0 ;  /* 0x200000ffff64c231 */ /* 0x000fe2000034091e */
[----:B------:R-:W-:-:S02]  /*7220*/  LOP3.LUT R5, R5, 0xffff, RZ, 0xc0, !PT ;  /* 0x0000ffff05057812 */ /* 0x000fc400078ec0ff */
[----:B------:R-:W-:Y:S02]  /*7230*/  PRMT R29, R30, 0x7632, R29 ;  /* 0x000076321e1d7816 */ /* 0x000fe4000000001d */
[----:B------:R-:W-:Y:S01]  /*7240*/  ISETP.GE.U32.AND P5, PT, R217, R5, PT ;  /* 0x00000005d900720c */ /* 0x000fe20003fa6070 */
[----:B--2---:R-:W1:Y:S01]  /*7250*/  SHFL.BFLY PT, R8, R132, 0x1, 0x1f ;  /* 0x0c201f0084087f89 */ /* 0x004e6200000e0000 */
[----:B-----5:R-:W-:Y:S01]  /*7260*/  F2FP.BF16.PACK_AB R35, R148, R150 ;  /* 0x000000969423723e */ /* 0x020fe200000010ff */
[----:B------:R-:W-:Y:S01]  /*7270*/  FFMA.FTZ R5, R75, R2, -R10 ;  /* 0x000000024b057223 */ /* 0x000fe2000001080a */
[----:B------:R-:W-:Y:S02]  /*7280*/  PRMT R126, R30, 0x5410, R29 ;  /* 0x000054101e7e7816 */ /* 0x000fe4000000001d */
[C---:B------:R-:W-:Y:S01]  /*7290*/  PRMT R34, R35.reuse, 0x7632, R34 ;  /* 0x0000763223227816 */ /* 0x040fe20000000022 */
[----:B------:R-:W-:Y:S01]  /*72a0*/  @!P2 HFMA2.BF16_V2 R98, -RZ.H0_H0, RZ.H0_H0, -R35.H0_H0 ;  /* 0x200000ffff62a231 */ /* 0x000fe20000340923 */
[----:B------:R2:W4:Y:S01]  /*72b0*/  MUFU.EX2 R143, R5 ;  /* 0x00000005008f7308 */ /* 0x0005220000000800 */
[----:B---3--:R-:W-:Y:S01]  /*72c0*/  FMUL.FTZ R7, R2, R135 ;  /* 0x0000008702077220 */ /* 0x008fe20000410000 */
[----:B------:R-:W-:-:S02]  /*72d0*/  PRMT R124, R35, 0x5410, R34 ;  /* 0x00005410237c7816 */ /* 0x000fc40000000022 */
[----:B------:R-:W-:Y:S01]  /*72e0*/  @!P2 PRMT R35, R98, 0x5410, RZ ;  /* 0x000054106223a816 */ /* 0x000fe200000000ff */
[----:B------:R-:W-:Y:S01]  /*72f0*/  @!P5 HFMA2.BF16_V2 R99, -RZ.H0_H0, RZ.H0_H0, -R34.H0_H0 ;  /* 0x200000ffff63d231 */ /* 0x000fe20000340922 */
[----:B------:R-:W-:-:S04]  /*7300*/  @!P4 PRMT R30, R100, 0x5410, RZ ;  /* 0x00005410641ec816 */ /* 0x000fc800000000ff */
[----:B------:R-:W-:Y:S02]  /*7310*/  @!P5 PRMT R34, R99, 0x5410, RZ ;  /* 0x000054106322d816 */ /* 0x000fe400000000ff */
[----:B------:R-:W-:Y:S02]  /*7320*/  FSETP.NEU.FTZ.AND P5, PT, R135, -INF , PT ;  /* 0xff8000008700780b */ /* 0x000fe40003fbd000 */
[----:B--2---:R-:W-:Y:S02]  /*7330*/  SHF.R.U32.HI R5, RZ, 0x8, R27 ;  /* 0x00000008ff057819 */ /* 0x004fe4000001161b */
[----:B-1----:R-:W-:Y:S02]  /*7340*/  FMNMX.FTZ R132, R132, R8, !PT ;  /* 0x0000000884847209 */ /* 0x002fe40007810000 */
[----:B------:R-:W-:Y:S02]  /*7350*/  LOP3.LUT R5, R5, 0xffff, RZ, 0xc0, !PT ;  /* 0x0000ffff05057812 */ /* 0x000fe400078ec0ff */
[----:B------:R-:W-:Y:S01]  /*7360*/  FSETP.NEU.FTZ.AND P2, PT, R132, -INF , PT ;  /* 0xff8000008400780b */ /* 0x000fe20003f5d000 */
[----:B------:R-:W-:Y:S01]  /*7370*/  FMUL.FTZ R6, R2, R132 ;  /* 0x0000008402067220 */ /* 0x000fe20000410000 */
[----:B------:R-:W-:-:S02]  /*7380*/  LOP3.LUT R8, R11, 0xff, RZ, 0xc0, !PT ;  /* 0x000000ff0b087812 */ /* 0x000fc400078ec0ff */
[----:B----4-:R-:W-:Y:S02]  /*7390*/  F2FP.BF16.PACK_AB R32, R181, R143 ;  /* 0x0000008fb520723e */ /* 0x010fe400000010ff */
[----:B------:R-:W-:Y:S02]  /*73a0*/  FSEL R6, R6, RZ, P2 ;  /* 0x000000ff06067208 */ /* 0x000fe40001000000 */
[----:B------:R-:W-:Y:S02]  /*73b0*/  ISETP.GE.U32.AND P2, PT, R217, R5, PT ;  /* 0x00000005d900720c */ /* 0x000fe40003f46070 */
[----:B------:R-:W-:Y:S01]  /*73c0*/  PRMT R31, R32, 0x7632, R31 ;  /* 0x00007632201f7816 */ /* 0x000fe2000000001f */
[-CC-:B------:R-:W-:Y:S02]  /*73d0*/  FFMA.FTZ R5, R63, R2.reuse, -R6.reuse ;  /* 0x000000023f057223 */ /* 0x180fe40000010806 */
[----:B------:R-:W-:Y:S01]  /*73e0*/  FFMA.FTZ R9, R52, R2, -R6 ;  /* 0x0000000234097223 */ /* 0x000fe20000010806 */
[----:B------:R-:W-:Y:S01]  /*73f0*/  PRMT R127, R32, 0x5410, R31 ;  /* 0x00005410207f7816 */ /* 0x000fe2000000001f */
[----:B------:R1:W-:Y:S01]  /*7400*/  MUFU.EX2 R119, R5 ;  /* 0x0000000500777308 */ /* 0x0003e20000000800 */
[----:B------:R-:W-:-:S05]  /*7410*/  @!P1 HFMA2.BF16_V2 R103, -RZ.H0_H0, RZ.H0_H0, -R31.H0_H0 ;  /* 0x200000ffff679231 */ /* 0x000fca000034091f */
[----:B------:R-:W-:Y:S01]  /*7420*/  @!P2 HFMA2.BF16_V2 R101, -RZ.H0_H0, RZ.H0_H0, -R29.H0_H0 ;  /* 0x200000ffff65a231 */ /* 0x000fe2000034091d */
[----:B------:R-:W-:Y:S01]  /*7430*/  @!P1 PRMT R31, R103, 0x5410, RZ ;  /* 0x00005410671f9816 */ /* 0x000fe200000000ff */
[----:B------:R-:W2:Y:S03]  /*7440*/  MUFU.EX2 R118, R9 ;  /* 0x0000000900767308 */ /* 0x000ea60000000800 */
[----:B------:R-:W-:Y:S02]  /*7450*/  @!P2 PRMT R29, R101, 0x5410, RZ ;  /* 0x00005410651da816 */ /* 0x000fe400000000ff */
[----:B-1----:R-:W-:-:S04]  /*7460*/  LOP3.LUT R5, R47, 0xff, RZ, 0xc0, !PT ;  /* 0x000000ff2f057812 */ /* 0x002fc800078ec0ff */
[----:B------:R-:W-:Y:S02]  /*7470*/  ISETP.GE.U32.AND P4, PT, R217, R5, PT ;  /* 0x00000005d900720c */ /* 0x000fe40003f86070 */
[----:B------:R-:W-:Y:S02]  /*7480*/  FSEL R5, R7, RZ, P5 ;  /* 0x000000ff07057208 */ /* 0x000fe40002800000 */
[----:B------:R-:W-:Y:S02]  /*7490*/  LOP3.LUT R7, R11, 0xffff, RZ, 0xc0, !PT ;  /* 0x0000ffff0b077812 */ /* 0x000fe400078ec0ff */
[----:B------:R-:W-:Y:S01]  /*74a0*/  ISETP.GE.U32.AND P5, PT, R217, R8, PT ;  /* 0x00000008d900720c */ /* 0x000fe20003fa6070 */
[----:B------:R-:W-:Y:S01]  /*74b0*/  FFMA.FTZ R8, R57, R2, -R5 ;  /* 0x0000000239087223 */ /* 0x000fe20000010805 */
[----:B------:R-:W-:Y:S02]  /*74c0*/  SHF.R.U32.HI R7, RZ, 0x8, R7 ;  /* 0x00000008ff077819 */ /* 0x000fe40000011607 */
[----:B--2---:R-:W-:Y:S01]  /*74d0*/  F2FP.BF16.PACK_AB R14, R118, R119 ;  /* 0x00000077760e723e */ /* 0x004fe200000010ff */
[----:B------:R1:W-:Y:S01]  /*74e0*/  MUFU.EX2 R117, R8 ;  /* 0x0000000800757308 */ /* 0x0003e20000000800 */
[----:B------:R-:W-:Y:S01]  /*74f0*/  LOP3.LUT R7, R7, 0xffff, RZ, 0xc0, !PT ;  /* 0x0000ffff07077812 */ /* 0x000fe200078ec0ff */
[----:B------:R-:W-:Y:S01]  /*7500*/  @!P4 HFMA2.BF16_V2 R102, -RZ.H0_H0, RZ.H0_H0, -R32.H0_H0 ;  /* 0x200000ffff66c231 */ /* 0x000fe20000340920 */
[----:B------:R-:W-:-:S02]  /*7510*/  PRMT R15, R14, 0x7632, R15 ;  /* 0x000076320e0f7816 */ /* 0x000fc4000000000f */
[----:B------:R-:W-:Y:S02]  /*7520*/  ISETP.GE.U32.AND P2, PT, R217, R7, PT ;  /* 0x00000007d900720c */ /* 0x000fe40003f46070 */
[--C-:B------:R-:W-:Y:S01]  /*7530*/  SHF.R.U32.HI R7, RZ, 0x10, R11.reuse ;  /* 0x00000010ff077819 */ /* 0x100fe2000001160b */
[----:B------:R-:W-:Y:S01]  /*7540*/  @!P5 HFMA2.BF16_V2 R104, -RZ.H0_H0, RZ.H0_H0, -R14.H0_H0 ;  /* 0x200000ffff68d231 */ /* 0x000fe2000034090e */
[----:B------:R-:W-:Y:S02]  /*7550*/  SHF.R.U32.HI R11, RZ, 0x18, R11 ;  /* 0x00000018ff0b7819 */ /* 0x000fe4000001160b */
[----:B------:R-:W-:Y:S02]  /*7560*/  LOP3.LUT R7, R7, 0xff, RZ, 0xc0, !PT ;  /* 0x000000ff07077812 */ /* 0x000fe400078ec0ff */
[----:B------:R-:W-:Y:S02]  /*7570*/  PRMT R63, R14, 0x5410, R15 ;  /* 0x000054100e3f7816 */ /* 0x000fe4000000000f */
[----:B------:R-:W-:Y:S01]  /*7580*/  ISETP.GE.U32.AND P1, PT, R217, R7, PT ;  /* 0x00000007d900720c */ /* 0x000fe20003f26070 */
[-CC-:B-1----:R-:W-:Y:S01]  /*7590*/  FFMA.FTZ R8, R56, R2.reuse, -R5.reuse ;  /* 0x0000000238087223 */ /* 0x182fe20000010805 */
[----:B------:R-:W-:Y:S01]  /*75a0*/  @!P5 PRMT R14, R104, 0x5410, RZ ;  /* 0x00005410680ed816 */ /* 0x000fe200000000ff */
[-C--:B------:R-:W-:Y:S01]  /*75b0*/  FFMA.FTZ R7, R59, R2.reuse, -R6 ;  /* 0x000000023b077223 */ /* 0x080fe20000010806 */
[----:B------:R-:W-:Y:S01]  /*75c0*/  @!P2 HFMA2.BF16_V2 R105, -RZ.H0_H0, RZ.H0_H0, -R15.H0_H0 ;  /* 0x200000ffff69a231 */ /* 0x000fe2000034090f */
[----:B------:R-:W1:Y:S01]  /*75d0*/  MUFU.EX2 R116, R8 ;  /* 0x0000000800747308 */ /* 0x000e620000000800 */
[----:B------:R-:W-:Y:S01]  /*75e0*/  ISETP.GE.U32.AND P5, PT, R217, R11, PT ;  /* 0x0000000bd900720c */ /* 0x000fe20003fa6070 */
[----:B------:R-:W-:Y:S01]  /*75f0*/  FFMA.FTZ R11, R65, R2, -R5 ;  /* 0x00000002410b7223 */ /* 0x000fe20000010805 */
[----:B------:R-:W-:Y:S01]  /*7600*/  @!P4 PRMT R32, R102, 0x5410, RZ ;  /* 0x000054106620c816 */ /* 0x000fe200000000ff */
[----:B------:R-:W-:Y:S01]  /*7610*/  ST.E.U16 [R12.64], R14 ;  /* 0x0000000e0c007985 */ /* 0x000fe2000c101504 */
[----:B------:R-:W-:-:S02]  /*7620*/  @!P2 PRMT R15, R105, 0x5410, RZ ;  /* 0x00005410690fa816 */ /* 0x000fc400000000ff */
[C---:B------:R-:W-:Y:S01]  /*7630*/  ISETP.GE.U32.AND P2, PT, R217.reuse, R61, PT ;  /* 0x0000003dd900720c */ /* 0x040fe20003f46070 */
[----:B------:R2:W-:Y:S01]  /*7640*/  MUFU.EX2 R109, R7 ;  /* 0x00000007006d7308 */ /* 0x0005e20000000800 */
[----:B------:R-:W-:Y:S01]  /*7650*/  ISETP.GE.U32.AND P4, PT, R217, R53, PT ;  /* 0x00000035d900720c */ /* 0x000fe20003f86070 */
[----:B------:R3:W-:Y:S01]  /*7660*/  ST.E.U16 [R12.64+0x2], R15 ;  /* 0x0000020f0c007985 */ /* 0x0007e2000c101504 */
[----:B-1----:R-:W-:-:S05]  /*7670*/  F2FP.BF16.PACK_AB R28, R116, R117 ;  /* 0x00000075741c723e */ /* 0x002fca00000010ff */
[----:B------:R1:W-:Y:S01]  /*7680*/  MUFU.EX2 R141, R11 ;  /* 0x0000000b008d7308 */ /* 0x0003e20000000800 */
[----:B------:R-:W-:Y:S01]  /*7690*/  IMAD.WIDE.U32 R8, R66, -0x326172a9, RZ ;  /* 0xcd9e8d5742087825 */ /* 0x000fe200078e00ff */
[----:B------:R-:W-:Y:S01]  /*76a0*/  PRMT R27, R28, 0x7632, R27 ;  /* 0x000076321c1b7816 */ /* 0x000fe2000000001b */
[----:B------:R-:W-:-:S03]  /*76b0*/  @!P1 HFMA2.BF16_V2 R106, -RZ.H0_H0, RZ.H0_H0, -R28.H0_H0 ;  /* 0x200000ffff6a9231 */ /* 0x000fc6000034091c */
[----:B------:R-:W-:Y:S01]  /*76c0*/  LOP3.LUT R33, R9, R128, R46, 0x96, !PT ;  /* 0x0000008009217212 */ /* 0x000fe200078e962e */
[-CC-:B--2---:R-:W-:Y:S01]  /*76d0*/  FFMA.FTZ R7, R54, R2.reuse, -R6.reuse ;  /* 0x0000000236077223 */ /* 0x184fe20000010806 */
[----:B------:R-:W-:Y:S01]  /*76e0*/  PRMT R61, R28, 0x5410, R27 ;  /* 0x000054101c3d7816 */ /* 0x000fe2000000001b */
[----:B------:R-:W-:Y:S01]  /*76f0*/  @!P5 HFMA2.BF16_V2 R107, -RZ.H0_H0, RZ.H0_H0, -R27.H0_H0 ;  /* 0x200000ffff6bd231 */ /* 0x000fe2000034091b */
[----:B------:R-:W-:Y:S01]  /*7700*/  @!P1 PRMT R28, R106, 0x5410, RZ ;  /* 0x000054106a1c9816 */ /* 0x000fe200000000ff */
[----:B------:R2:W4:Y:S01]  /*7710*/  MUFU.EX2 R142, R7 ;  /* 0x00000007008e7308 */ /* 0x0005220000000800 */
[C---:B------:R-:W-:Y:S01]  /*7720*/  LOP3.LUT R46, R8.reuse, 0xffff, RZ, 0xc0, !PT ;  /* 0x0000ffff082e7812 */ /* 0x040fe200078ec0ff */
[----:B------:R-:W-:Y:S01]  /*7730*/  FFMA.FTZ R9, R17, R2, -R6 ;  /* 0x0000000211097223 */ /* 0x000fe20000010806 */
[----:B------:R-:W-:Y:S01]  /*7740*/  LOP3.LUT R52, R8, 0xff, RZ, 0xc0, !PT ;  /* 0x000000ff08347812 */ /* 0x000fe200078ec0ff */
[----:B------:R-:W-:Y:S01]  /*7750*/  IMAD.WIDE R16, R16, 0x2, R12 ;  /* 0x0000000210107825 */ /* 0x000fe200078e020c */
[----:B------:R-:W-:-:S02]  /*7760*/  SHF.R.U32.HI R53, RZ, 0x10, R8 ;  /* 0x00000010ff357819 */ /* 0x000fc40000011608 */
[----:B------:R-:W-:Y:S01]  /*7770*/  SHF.R.U32.HI R54, RZ, 0x18, R8 ;  /* 0x00000018ff367819 */ /* 0x000fe20000011608 */
[-C--:B-1----:R-:W-:Y:S01]  /*7780*/  FFMA.FTZ R11, R58, R2.reuse, -R5 ;  /* 0x000000023a0b7223 */ /* 0x082fe20000010805 */
[----:B------:R-:W-:Y:S01]  /*7790*/  @!P5 PRMT R27, R107, 0x5410, RZ ;  /* 0x000054106b1bd816 */ /* 0x000fe200000000ff */
[----:B------:R-:W-:Y:S02]  /*77a0*/  FFMA.FTZ R8, R55, R2, -R6 ;  /* 0x0000000237087223 */ /* 0x000fe40000010806 */
[----:B------:R-:W1:Y:S01]  /*77b0*/  MUFU.EX2 R140, R11 ;  /* 0x0000000b008c7308 */ /* 0x000e620000000800 */
[----:B--2---:R-:W-:Y:S02]  /*77c0*/  SHF.R.U32.HI R7, RZ, 0x8, R64 ;  /* 0x00000008ff077819 */ /* 0x004fe40000011640 */
[----:B----4-:R-:W-:Y:S02]  /*77d0*/  F2FP.BF16.PACK_AB R24, R142, R109 ;  /* 0x0000006d8e18723e */ /* 0x010fe400000010ff */
[----:B------:R-:W-:-:S03]  /*77e0*/  LOP3.LUT R7, R7, 0xffff, RZ, 0xc0, !PT ;  /* 0x0000ffff07077812 */ /* 0x000fc600078ec0ff */
[----:B------:R2:W-:Y:S01]  /*77f0*/  MUFU.EX2 R110, R8 ;  /* 0x00000008006e7308 */ /* 0x0005e20000000800 */
[----:B------:R-:W-:Y:S01]  /*7800*/  PRMT R23, R24, 0x7632, R23 ;  /* 0x0000763218177816 */ /* 0x000fe20000000017 */
[----:B------:R-:W-:Y:S01]  /*7810*/  @!P0 HFMA2.BF16_V2 R108, -RZ.H0_H0, RZ.H0_H0, -R24.H0_H0 ;  /* 0x200000ffff6c8231 */ /* 0x000fe20000340918 */
[----:B------:R-:W-:Y:S01]  /*7820*/  ISETP.GE.U32.AND P1, PT, R217, R7, PT ;  /* 0x00000007d900720c */ /* 0x000fe20003f26070 */
[-CC-:B------:R-:W-:Y:S01]  /*7830*/  FFMA.FTZ R7, R60, R2.reuse, -R6.reuse ;  /* 0x000000023c077223 */ /* 0x180fe20000010806 */
[----:B------:R-:W-:Y:S01]  /*7840*/  PRMT R57, R24, 0x5410, R23 ;  /* 0x0000541018397816 */ /* 0x000fe20000000017 */
[----:B------:R-:W-:Y:S01]  /*7850*/  FFMA.FTZ R6, R18, R2, -R6 ;  /* 0x0000000212067223 */ /* 0x000fe20000010806 */
[----:B------:R-:W-:Y:S01]  /*7860*/  @!P0 PRMT R24, R108, 0x5410, RZ ;  /* 0x000054106c188816 */ /* 0x000fe200000000ff */
[----:B------:R4:W5:Y:S01]  /*7870*/  MUFU.EX2 R111, R7 ;  /* 0x00000007006f7308 */ /* 0x0009620000000800 */
[----:B-1----:R-:W-:Y:S01]  /*7880*/  F2FP.BF16.PACK_AB R26, R140, R141 ;  /* 0x0000008d8c1a723e */ /* 0x002fe200000010ff */
[----:B------:R-:W-:-:S03]  /*7890*/  IMAD.SHL.U32 R18, R147, 0x8, RZ ;  /* 0x0000000893127824 */ /* 0x000fc600078e00ff */
[C---:B------:R-:W-:Y:S02]  /*78a0*/  PRMT R25, R26.reuse, 0x7632, R25 ;  /* 0x000076321a197816 */ /* 0x040fe40000000019 */
[----:B--2---:R-:W-:Y:S01]  /*78b0*/  LOP3.LUT R8, R39, 0xffff, RZ, 0xc0, !PT ;  /* 0x0000ffff27087812 */ /* 0x004fe200078ec0ff */
[----:B------:R-:W-:Y:S01]  /*78c0*/  @!P1 HFMA2.BF16_V2 R112, -RZ.H0_H0, RZ.H0_H0, -R23.H0_H0 ;  /* 0x200000ffff709231 */ /* 0x000fe20000340917 */
[----:B------:R-:W-:Y:S01]  /*78d0*/  PRMT R56, R26, 0x5410, R25 ;  /* 0x000054101a387816 */ /* 0x000fe20000000019 */
[----:B------:R-:W-:Y:S01]  /*78e0*/  @!P4 HFMA2.BF16_V2 R114, -RZ.H0_H0, RZ.H0_H0, -R25.H0_H0 ;  /* 0x200000ffff72c231 */ /* 0x000fe20000340919 */
[----:B------:R-:W-:Y:S01]  /*78f0*/  SHF.R.U32.HI R8, RZ, 0x8, R8 ;  /* 0x00000008ff087819 */ /* 0x000fe20000011608 */
[----:B------:R1:W-:Y:S01]  /*7900*/  MUFU.EX2 R95, R6 ;  /* 0x00000006005f7308 */ /* 0x0003e20000000800 */
[----:B------:R-:W-:Y:S02]  /*7910*/  @!P1 PRMT R23, R112, 0x5410, RZ ;  /* 0x0000541070179816 */ /* 0x000fe400000000ff */
[----:B----4-:R-:W-:-:S02]  /*7920*/  LOP3.LUT R7, R67, 0xff, RZ, 0xc0, !PT ;  /* 0x000000ff43077812 */ /* 0x010fc400078ec0ff */
[----:B-----5:R-:W-:Y:S02]  /*7930*/  F2FP.BF16.PACK_AB R22, R110, R111 ;  /* 0x0000006f6e16723e */ /* 0x020fe400000010ff */
[----:B------:R-:W-:Y:S01]  /*7940*/  ISETP.GE.U32.AND P5, PT, R217, R7, PT ;  /* 0x00000007d900720c */ /* 0x000fe20003fa6070 */
[----:B------:R-:W-:Y:S01]  /*7950*/  MUFU.EX2 R108, R9 ;  /* 0x00000009006c7308 */ /* 0x000fe20000000800 */
[----:B------:R-:W-:Y:S02]  /*7960*/  LOP3.LUT R7, R39, 0xff, RZ, 0xc0, !PT ;  /* 0x000000ff27077812 */ /* 0x000fe400078ec0ff */
[----:B------:R-:W-:Y:S02]  /*7970*/  PRMT R21, R22, 0x7632, R21 ;  /* 0x0000763216157816 */ /* 0x000fe40000000015 */
[----:B------:R-:W-:Y:S02]  /*7980*/  ISETP.GE.U32.AND P0, PT, R217, R7, PT ;  /* 0x00000007d900720c */ /* 0x000fe40003f06070 */
[----:B------:R-:W-:-:S02]  /*7990*/  SHF.R.U32.HI R7, RZ, 0x18, R39 ;  /* 0x00000018ff077819 */ /* 0x000fc40000011627 */
[----:B------:R-:W-:Y:S02]  /*79a0*/  @!P4 PRMT R25, R114, 0x5410, RZ ;  /* 0x000054107219c816 */ /* 0x000fe400000000ff */
[----:B------:R-:W-:Y:S01]  /*79b0*/  ISETP.GE.U32.AND P1, PT, R217, R7, PT ;  /* 0x00000007d900720c */ /* 0x000fe20003f26070 */
[----:B------:R-:W-:Y:S01]  /*79c0*/  @!P5 HFMA2.BF16_V2 R113, -RZ.H0_H0, RZ.H0_H0, -R26.H0_H0 ;  /* 0x200000ffff71d231 */ /* 0x000fe2000034091a */
[----:B------:R-:W-:Y:S01]  /*79d0*/  LOP3.LUT R7, R8, 0xffff, RZ, 0xc0, !PT ;  /* 0x0000ffff08077812 */ /* 0x000fe200078ec0ff */
[----:B------:R-:W-:Y:S01]  /*79e0*/  FFMA.FTZ R8, R62, R2, -R5 ;  /* 0x000000023e087223 */ /* 0x000fe20000010805 */
[----:B------:R-:W-:Y:S02]  /*79f0*/  PRMT R128, R22, 0x5410, R21 ;  /* 0x0000541016807816 */ /* 0x000fe40000000015 */
[----:B------:R-:W-:Y:S01]  /*7a00*/  @!P5 PRMT R26, R113, 0x5410, RZ ;  /* 0x00005410711ad816 */ /* 0x000fe200000000ff */
[----:B------:R-:W-:Y:S01]  /*7a10*/  @!P0 HFMA2.BF16_V2 R115, -RZ.H0_H0, RZ.H0_H0, -R22.H0_H0 ;  /* 0x200000ffff738231 */ /* 0x000fe20000340916 */
[----:B------:R-:W-:Y:S01]  /*7a20*/  ISETP.GE.U32.AND P5, PT, R217, R7, PT ;  /* 0x00000007d900720c */ /* 0x000fe20003fa6070 */
[----:B------:R2:W-:Y:S01]  /*7a30*/  MUFU.EX2 R94, R8 ;  /* 0x00000008005e7308 */ /* 0x0005e20000000800 */
[----:B------:R-:W-:-:S02]  /*7a40*/  LOP3.LUT R7, R71, 0xff, RZ, 0xc0, !PT ;  /* 0x000000ff47077812 */ /* 0x000fc400078ec0ff */
[----:B------:R-:W-:Y:S02]  /*7a50*/  @!P0 PRMT R22, R115, 0x5410, RZ ;  /* 0x0000541073168816 */ /* 0x000fe400000000ff */
[C---:B------:R-:W-:Y:S02]  /*7a60*/  ISETP.GE.U32.AND P4, PT, R217.reuse, R7, PT ;  /* 0x00000007d900720c */ /* 0x040fe40003f86070 */
[----:B------:R-:W-:Y:S02]  /*7a70*/  SHF.R.U32.HI R7, RZ, 0x18, R41 ;  /* 0x00000018ff077819 */ /* 0x000fe40000011629 */
[----:B-1----:R-:W-:Y:S02]  /*7a80*/  SHF.R.U32.HI R6, RZ, 0x10, R39 ;  /* 0x00000010ff067819 */ /* 0x002fe40000011627 */
[----:B------:R-:W-:Y:S01]  /*7a90*/  ISETP.GE.U32.AND P0, PT, R217, R7, PT ;  /* 0x00000007d900720c */ /* 0x000fe20003f06070 */
[----:B------:R-:W-:Y:S01]  /*7aa0*/  @!P5 HFMA2.BF16_V2 R122, -RZ.H0_H0, RZ.H0_H0, -R21.H0_H0 ;  /* 0x200000ffff7ad231 */ /* 0x000fe20000340915 */
[----:B------:R-:W-:-:S02]  /*7ab0*/  LOP3.LUT R7, R90, 0xff, RZ, 0xc0, !PT ;  /* 0x000000ff5a077812 */ /* 0x000fc400078ec0ff */
[----:B------:R-:W-:Y:S01]  /*7ac0*/  LOP3.LUT R6, R6, 0xff, RZ, 0xc0, !PT ;  /* 0x000000ff06067812 */ /* 0x000fe200078ec0ff */
[-C--:B--2---:R-:W-:Y:S01]  /*7ad0*/  FFMA.FTZ R8, R45, R2.reuse, -R5 ;  /* 0x000000022d087223 */ /* 0x084fe20000010805 */
[----:B------:R-:W-:Y:S01]  /*7ae0*/  PRMT R47, R7, 0x5410, R91 ;  /* 0x00005410072f7816 */ /* 0x000fe2000000005b */
[--C-:B------:R-:W-:Y:S01]  /*7af0*/  FFMA.FTZ R7, R20, R2, -R5.reuse ;  /* 0x0000000214077223 */ /* 0x100fe20000010805 */
[----:B------:R-:W-:Y:S01]  /*7b00*/  @!P5 PRMT R21, R122, 0x5410, RZ ;  /* 0x000054107a15d816 */ /* 0x000fe200000000ff */
[----:B------:R1:W2:Y:S01]  /*7b10*/  MUFU.EX2 R93, R8 ;  /* 0x00000008005d7308 */ /* 0x0002a20000000800 */
[----:B------:R-:W-:Y:S01]  /*7b20*/  ISETP.GE.U32.AND P5, PT, R217, R6, PT ;  /* 0x00000006d900720c */ /* 0x000fe20003fa6070 */
[----:B------:R-:W-:Y:S01]  /*7b30*/  FFMA.FTZ R6, R19, R2, -R5 ;  /* 0x0000000213067223 */ /* 0x000fe20000010805 */
[----:B------:R-:W-:Y:S01]  /*7b40*/  SHF.R.U32.HI R5, RZ, 0x8, R70 ;  /* 0x00000008ff057819 */ /* 0x000fe20000011646 */
[----:B------:R-:W-:-:S03]  /*7b50*/  IMAD.WIDE R18, R18, 0x2, R12 ;  /* 0x0000000212127825 */ /* 0x000fc600078e020c */
[----:B------:R-:W-:Y:S02]  /*7b60*/  PRMT R60, R74, 0x5410, R5 ;  /* 0x000054104a3c7816 */ /* 0x000fe40000000005 */
[----:B------:R-:W-:Y:S01]  /*7b70*/  LOP3.LUT R5, R78, 0xff, RZ, 0xc0, !PT ;  /* 0x000000ff4e057812 */ /* 0x000fe200078ec0ff */
[----:B------:R-:W-:Y:S03]  /*7b80*/  ST.E.U16 [R18.64], R28 ;  /* 0x0000001c12007985 */ /* 0x000fe6000c101504 */
[----:B------:R-:W-:Y:S01]  /*7b90*/  PRMT R59, R5, 0x5410, R81 ;  /* 0x00005410053b7816 */ /* 0x000fe20000000051 */
[----:B------:R-:W-:Y:S01]  /*7ba0*/  ST.E.U16 [R18.64+0x2], R27 ;  /* 0x0000021b12007985 */ /* 0x000fe2000c101504 */
[----:B-1----:R-:W-:Y:S02]  /*7bb0*/  SHF.R.U32.HI R8, RZ, 0x8, R89 ;  /* 0x00000008ff087819 */ /* 0x002fe40000011659 */
[----:B--2---:R-:W-:Y:S01]  /*7bc0*/  F2FP.BF16.PACK_AB R20, R93, R94 ;  /* 0x0000005e5d14723e */ /* 0x004fe200000010ff */
[----:B------:R-:W-:Y:S01]  /*7bd0*/  ST.E.U16 [R16.64], R51 ;  /* 0x0000003310007985 */ /* 0x000fe2000c101504 */
[----:B------:R-:W-:-:S02]  /*7be0*/  PRMT R45, R92, 0x5410, R8 ;  /* 0x000054105c2d7816 */ /* 0x000fc40000000008 */
[----:B------:R1:W-:Y:S01]  /*7bf0*/  MUFU.EX2 R92, R7 ;  /* 0x00000007005c7308 */ /* 0x0003e20000000800 */
[----:B------:R-:W-:Y:S01]  /*7c00*/  SHF.R.U32.HI R8, RZ, 0x8, R72 ;  /* 0x00000008ff087819 */ /* 0x000fe20000011648 */
[----:B------:R-:W-:Y:S01]  /*7c10*/  @!P5 HFMA2.BF16_V2 R123, -RZ.H0_H0, RZ.H0_H0, -R20.H0_H0 ;  /* 0x200000ffff7bd231 */ /* 0x000fe20000340914 */
[C---:B------:R-:W-:Y:S01]  /*7c20*/  PRMT R11, R20.reuse, 0x7632, R11 ;  /* 0x00007632140b7816 */ /* 0x040fe2000000000b */
[----:B------:R-:W-:Y:S01]  /*7c30*/  ST.E.U16 [R16.64+0x2], R50 ;  /* 0x0000023210007985 */ /* 0x000fe2000c101504 */
[----:B------:R-:W-:Y:S02]  /*7c40*/  PRMT R55, R77, 0x5410, R8 ;  /* 0x000054104d377816 */ /* 0x000fe40000000008 */
[----:B------:R-:W-:Y:S01]  /*7c50*/  PRMT R129, R20, 0x5410, R11 ;  /* 0x0000541014817816 */ /* 0x000fe2000000000b */
[----:B------:R2:W4:Y:S01]  /*7c60*/  MUFU.EX2 R77, R6 ;  /* 0x00000006004d7308 */ /* 0x0005220000000800 */
[----:B------:R-:W-:Y:S01]  /*7c70*/  @!P5 PRMT R20, R123, 0x5410, RZ ;  /* 0x000054107b14d816 */ /* 0x000fe200000000ff */
[----:B------:R-:W-:-:S05]  /*7c80*/  @!P1 HFMA2.BF16_V2 R125, -RZ.H0_H0, RZ.H0_H0, -R11.H0_H0 ;  /* 0x200000ffff7d9231 */ /* 0x000fca000034090b */
[----:B------:R-:W-:Y:S02]  /*7c90*/  @!P1 PRMT R11, R125, 0x5410, RZ ;  /* 0x000054107d0b9816 */ /* 0x000fe400000000ff */
[----:B-1----:R-:W-:-:S04]  /*7ca0*/  LOP3.LUT R7, R73, 0xff, RZ, 0xc0, !PT ;  /* 0x000000ff49077812 */ /* 0x002fc800078ec0ff */
[----:B------:R-:W-:Y:S01]  /*7cb0*/  PRMT R58, R7, 0x5410, R79 ;  /* 0x00005410073a7816 */ /* 0x000fe2000000004f */
[-CC-:B------:R-:W-:Y:S02]  /*7cc0*/  FFMA.FTZ R7, R87, R2.reuse, -R10.reuse ;  /* 0x0000000257077223 */ /* 0x180fe4000001080a */
[----:B------:R-:W-:Y:S01]  /*7cd0*/  FFMA.FTZ R2, R88, R2, -R10 ;  /* 0x0000000258027223 */ /* 0x000fe2000001080a */
[----:B--2---:R-:W-:Y:S01]  /*7ce0*/  SHF.R.U32.HI R6, RZ, 0x8, R86 ;  /* 0x00000008ff067819 */ /* 0x004fe20000011656 */
[----:B------:R1:W-:Y:S01]  /*7cf0*/  MUFU.EX2 R76, R7 ;  /* 0x00000007004c7308 */ /* 0x0003e20000000800 */
[----:B------:R-:W-:Y:S01]  /*7d00*/  IMAD R10, R147, 0x48, RZ ;  /* 0x00000048930a7824 */ /* 0x000fe200078e02ff */
[----:B----4-:R-:W-:Y:S02]  /*7d10*/  F2FP.BF16.PACK_AB R9, R77, R92 ;  /* 0x0000005c4d09723e */ /* 0x010fe400000010ff */
[----:B------:R-:W-:Y:S01]  /*7d20*/  LOP3.LUT R5, R6, 0xffff, RZ, 0xc0, !PT ;  /* 0x0000ffff06057812 */ /* 0x000fe200078ec0ff */
[----:B---3--:R-:W-:Y:S01]  /*7d30*/  IMAD.WIDE R14, R10, 0x2, R12 ;  /* 0x000000020a0e7825 */ /* 0x008fe200078e020c */
[----:B------:R-:W-:Y:S01]  /*7d40*/  LOP3.LUT R6, R43, 0xff, RZ, 0xc0, !PT ;  /* 0x000000ff2b067812 */ /* 0x000fe200078ec0ff */
[----:B------:R-:W-:Y:S01]  /*7d50*/  @!P4 HFMA2.BF16_V2 R139, -RZ.H0_H0, RZ.H0_H0, -R9.H0_H0 ;  /* 0x200000ffff8bc231 */ /* 0x000fe20000340909 */
[----:B------:R2:W3:Y:S01]  /*7d60*/  MUFU.EX2 R62, R2 ;  /* 0x00000002003e7308 */ /* 0x0004e20000000800 */
[----:B------:R-:W-:Y:S01]  /*7d70*/  ISETP.GE.U32.AND P5, PT, R217, R5, PT ;  /* 0x00000005d900720c */ /* 0x000fe20003fa6070 */
[----:B------:R-:W-:Y:S01]  /*7d80*/  ST.E.U16 [R14.64], R49 ;  /* 0x000000310e007985 */ /* 0x000fe2000c101504 */
[----:B------:R-:W-:-:S02]  /*7d90*/  SHF.R.U32.HI R5, RZ, 0x10, R41 ;  /* 0x00000010ff057819 */ /* 0x000fc40000011629 */
[----:B------:R-:W-:Y:S01]  /*7da0*/  PRMT R8, R9, 0x7632, R8 ;  /* 0x0000763209087816 */ /* 0x000fe20000000008 */
[----:B------:R-:W-:Y:S01]  /*7db0*/  ST.E.U16 [R14.64+0x2], R48 ;  /* 0x000002300e007985 */ /* 0x000fe2000c101504 */
[----:B------:R-:W-:Y:S02]  /*7dc0*/  LOP3.LUT R5, R5, 0xff, RZ, 0xc0, !PT ;  /* 0x000000ff05057812 */ /* 0x000fe400078ec0ff */
[----:B-1----:R-:W-:Y:S01]  /*7dd0*/  F2FP.BF16.PACK_AB R7, R95, R108 ;  /* 0x0000006c5f07723e */ /* 0x002fe200000010ff */
[----:B------:R-:W-:Y:S01]  /*7de0*/  ST.E.U16 [R12.64+0x10], R24 ;  /* 0x000010180c007985 */ /* 0x000fe2000c101504 */
[----:B------:R-:W-:Y:S01]  /*7df0*/  ISETP.GE.U32.AND P1, PT, R217, R5, PT ;  /* 0x00000005d900720c */ /* 0x000fe20003f26070 */
[----:B------:R-:W-:Y:S01]  /*7e00*/  @!P2 HFMA2.BF16_V2 R138, -RZ.H0_H0, RZ.H0_H0, -R8.H0_H0 ;  /* 0x200000ffff8aa231 */ /* 0x000fe20000340908 */
[----:B------:R-:W-:Y:S01]  /*7e10*/  LOP3.LUT R10, R33, 0xff, RZ, 0xc0, !PT ;  /* 0x000000ff210a7812 */ /* 0x000fe200078ec0ff */
[----:B------:R-:W-:Y:S01]  /*7e20*/  ST.E.U16 [R12.64+0x12], R23 ;  /* 0x000012170c007985 */ /* 0x000fe2000c101504 */
[----:B------:R-:W-:Y:S01]  /*7e30*/  @!P6 HFMA2.BF16_V2 R131, -RZ.H0_H0, RZ.H0_H0, -R7.H0_H0 ;  /* 0x200000ffff83e231 */ /* 0x000fe20000340907 */
[----:B--2---:R-:W-:-:S02]  /*7e40*/  LOP3.LUT R2, R43, 0xffff, RZ, 0xc0, !PT ;  /* 0x0000ffff2b027812 */ /* 0x004fc400078ec0ff */
[----:B---3--:R-:W-:Y:S01]  /*7e50*/  F2FP.BF16.PACK_AB R5, R62, R76 ;  /* 0x0000004c3e05723e */ /* 0x008fe200000010ff */
[----:B------:R-:W-:Y:S01]  /*7e60*/  ST.E.U16 [R18.64+0x10], R26 ;  /* 0x0000101a12007985 */ /* 0x000fe2000c101504 */
[----:B------:R-:W-:-:S03]  /*7e70*/  SHF.R.U32.HI R2, RZ, 0x8, R2 ;  /* 0x00000008ff027819 */ /* 0x000fc60000011602 */
[----:B------:R-:W-:Y:S01]  /*7e80*/  ST.E.U16 [R18.64+0x12], R25 ;  /* 0x0000121912007985 */ /* 0x000fe2000c101504 */
[--C-:B------:R-:W-:Y:S01]  /*7e90*/  PRMT R39, R6, 0x5410, R2.reuse ;  /* 0x0000541006277816 */ /* 0x100fe20000000002 */
[----:B------:R-:W-:Y:S01]  /*7ea0*/  @!P1 HFMA2.BF16_V2 R137, -RZ.H0_H0, RZ.H0_H0, -R5.H0_H0 ;  /* 0x200000ffff899231 */ /* 0x000fe20000340905 */
[----:B------:R-:W-:Y:S01]  /*7eb0*/  PRMT R2, R5, 0x7632, R2 ;  /* 0x0000763205027816 */ /* 0x000fe20000000002 */
[----:B------:R-:W-:Y:S01]  /*7ec0*/  ST.E.U16 [R16.64+0x10], R40 ;  /* 0x0000102810007985 */ /* 0x000fe2000c101504 */
[----:B------:R-:W-:Y:S02]  /*7ed0*/  PRMT R6, R7, 0x7632, R6 ;  /* 0x0000763207067816 */ /* 0x000fe40000000006 */
[----:B------:R-:W-:Y:S01]  /*7ee0*/  PRMT R125, R5, 0x5410, R2 ;  /* 0x00005410057d7816 */ /* 0x000fe20000000002 */
[----:B------:R-:W-:Y:S01]  /*7ef0*/  @!P0 HFMA2.BF16_V2 R144, -RZ.H0_H0, RZ.H0_H0, -R2.H0_H0 ;  /* 0x200000ffff908231 */ /* 0x000fe20000340902 */
[----:B------:R-:W-:Y:S01]  /*7f00*/  ST.E.U16 [R16.64+0x12], R38 ;  /* 0x0000122610007985 */ /* 0x000fe2000c101504 */
[----:B------:R-:W-:Y:S01]  /*7f10*/  @!P5 HFMA2.BF16_V2 R136, -RZ.H0_H0, RZ.H0_H0, -R6.H0_H0 ;  /* 0x200000ffff88d231 */ /* 0x000fe20000340906 */
[----:B------:R-:W-:-:S02]  /*7f20*/  PRMT R130, R7, 0x5410, R6 ;  /* 0x0000541007827816 */ /* 0x000fc40000000006 */
[----:B------:R-:W-:Y:S01]  /*7f30*/  @!P0 PRMT R2, R144, 0x5410, RZ ;  /* 0x0000541090028816 */ /* 0x000fe200000000ff */
[----:B------:R-:W-:Y:S01]  /*7f40*/  ST.E.U16 [R14.64+0x10], R37 ;  /* 0x000010250e007985 */ /* 0x000fe2000c101504 */
[----:B------:R-:W-:Y:S02]  /*7f50*/  @!P1 PRMT R5, R137, 0x5410, RZ ;  /* 0x0000541089059816 */ /* 0x000fe400000000ff */
[----:B------:R-:W-:Y:S01]  /*7f60*/  @!P6 PRMT R7, R131, 0x5410, RZ ;  /* 0x000054108307e816 */ /* 0x000fe200000000ff */
[----:B------:R-:W-:Y:S01]  /*7f70*/  ST.E.U16 [R14.64+0x12], R36 ;  /* 0x000012240e007985 */ /* 0x000fe2000c101504 */
[----:B------:R-:W-:Y:S02]  /*7f80*/  @!P5 PRMT R6, R136, 0x5410, RZ ;  /* 0x000054108806d816 */ /* 0x000fe400000000ff */
[----:B------:R-:W-:Y:S01]  /*7f90*/  PRMT R131, R9, 0x5410, R8 ;  /* 0x0000541009837816 */ /* 0x000fe20000000008 */
[----:B------:R-:W-:Y:S01]  /*7fa0*/  ST.E.U16 [R12.64+0x20], R22 ;  /* 0x000020160c007985 */ /* 0x000fe2000c101504 */
[----:B------:R-:W-:-:S02]  /*7fb0*/  @!P4 PRMT R9, R139, 0x5410, RZ ;  /* 0x000054108b09c816 */ /* 0x000fc400000000ff */
[----:B------:R-:W-:Y:S01]  /*7fc0*/  @!P2 PRMT R8, R138, 0x5410, RZ ;  /* 0x000054108a08a816 */ /* 0x000fe200000000ff */
[----:B------:R-:W-:Y:S01]  /*7fd0*/  ST.E.U16 [R12.64+0x22], R21 ;  /* 0x000022150c007985 */ /* 0x000fe2000c101504 */
[----:B------:R-:W-:-:S03]  /*7fe0*/  IADD3 R218, P0, R12, -0x40, RZ ;  /* 0xffffffc00cda7810 */ /* 0x000fc60007f1e0ff */
[----:B------:R-:W-:Y:S01]  /*7ff0*/  ST.E.U16 [R18.64+0x20], R20 ;  /* 0x0000201412007985 */ /* 0x000fe2000c101504 */
[----:B------:R-:W-:-:S03]  /*8000*/  IADD3.X R219, R13, -0x1, RZ, P0, !PT ;  /* 0xffffffff0ddb7810 */ /* 0x000fc600007fe4ff */
[----:B------:R-:W-:Y:S04]  /*8010*/  ST.E.U16 [R18.64+0x22], R11 ;  /* 0x0000220b12007985 */ /* 0x000fe8000c101504 */
[----:B------:R-:W-:Y:S04]  /*8020*/  ST.E.U16 [R16.64+0x20], R35 ;  /* 0x0000202310007985 */ /* 0x000fe8000c101504 */
[----:B------:R-:W-:Y:S04]  /*8030*/  ST.E.U16 [R16.64+0x22], R34 ;  /* 0x0000222210007985 */ /* 0x000fe8000c101504 */
[----:B------:R1:W-:Y:S04]  /*8040*/  ST.E.U16 [R14.64+0x22], R2 ;  /* 0x000022020e007985 */ /* 0x0003e8000c101504 */
[----:B------:R2:W-:Y:S04]  /*8050*/  ST.E.U16 [R14.64+0x20], R5 ;  /* 0x000020050e007985 */ /* 0x0005e8000c101504 */
[----:B------:R3:W-:Y:S04]  /*8060*/  ST.E.U16 [R12.64+0x30], R7 ;  /* 0x000030070c007985 */ /* 0x0007e8000c101504 */
[----:B------:R4:W-:Y:S04]  /*8070*/  ST.E.U16 [R12.64+0x32], R6 ;  /* 0x000032060c007985 */ /* 0x0009e8000c101504 */
[----:B------:R5:W-:Y:S04]  /*8080*/  ST.E.U16 [R18.64+0x30], R9 ;  /* 0x0000300912007985 */ /* 0x000be8000c101504 */
[----:B------:R5:W-:Y:S04]  /*8090*/  ST.E.U16 [R18.64+0x32], R8 ;  /* 0x0000320812007985 */ /* 0x000be8000c101504 */
[----:B------:R-:W-:Y:S01]  /*80a0*/  ST.E.U16 [R16.64+0x30], R30 ;  /* 0x0000301e10007985 */ /* 0x000fe2000c101504 */
[----:B-1----:R-:W-:-:S03]  /*80b0*/  SHF.R.U32.HI R2, RZ, 0x10, R42 ;  /* 0x00000010ff027819 */ /* 0x002fc6000001162a */
[----:B------:R-:W-:Y:S01]  /*80c0*/  ST.E.U16 [R16.64+0x32], R29 ;  /* 0x0000321d10007985 */ /* 0x000fe2000c101504 */
[----:B------:R-:W-:-:S03]  /*80d0*/  LOP3.LUT R2, R2, 0xff, RZ, 0xc0, !PT ;  /* 0x000000ff02027812 */ /* 0x000fc600078ec0ff */
[----:B------:R-:W-:Y:S01]  /*80e0*/  ST.E.U16 [R14.64+0x30], R32 ;  /* 0x000030200e007985 */ /* 0x000fe2000c101504 */
[----:B--2---:R-:W-:Y:S02]  /*80f0*/  SHF.R.U32.HI R5, RZ, 0x10, R43 ;  /* 0x00000010ff057819 */ /* 0x004fe4000001162b */
[----:B---3--:R-:W-:Y:S01]  /*8100*/  SHF.R.U32.HI R7, RZ, 0x18, R42 ;  /* 0x00000018ff077819 */ /* 0x008fe2000001162a */
[----:B------:R-:W-:Y:S03]  /*8110*/  ST.E.U16 [R14.64+0x32], R31 ;  /* 0x0000321f0e007985 */ /* 0x000fe6000c101504 */
[----:B------:R-:W-:Y:S01]  /*8120*/  PRMT R24, R2, 0x5410, R7 ;  /* 0x0000541002187816 */ /* 0x000fe20000000007 */
[----:B------:R-:W1:Y:S01]  /*8130*/  LDSM.16.MT88.4 R80, [R203+0xa000] ;  /* 0x00a00000cb50783b */ /* 0x000e620000004200 */
[----:B----4-:R-:W-:Y:S02]  /*8140*/  LOP3.LUT R6, R5, 0xff, RZ, 0xc0, !PT ;  /* 0x000000ff05067812 */ /* 0x010fe400078ec0ff */
[----:B-----5:R-:W-:Y:S01]  /*8150*/  SHF.R.U32.HI R9, RZ, 0x18, R43 ;  /* 0x00000018ff097819 */ /* 0x020fe2000001162b */
[----:B------:R-:W-:Y:S01]  /*8160*/  LDSM.16.MT88.4 R156, [R203+0xa800] ;  /* 0x00a80000cb9c783b */ /* 0x000fe20000004200 */
[----:B------:R-:W-:-:S02]  /*8170*/  SHF.R.U32.HI R2, RZ, 0x10, R33 ;  /* 0x00000010ff027819 */ /* 0x000fc40000011621 */
[----:B------:R-:W-:Y:S01]  /*8180*/  SHF.R.U32.HI R5, RZ, 0x8, R0 ;  /* 0x00000008ff057819 */ /* 0x000fe20000011600 */
[----:B------:R-:W2:Y:S01]  /*8190*/  LDSM.16.MT88.4 R176, [R201+0xa000] ;  /* 0x00a00000c9b0783b */ /* 0x000ea20000004200 */
[----:B------:R-:W-:Y:S02]  /*81a0*/  SHF.R.U32.HI R0, RZ, 0x8, R46 ;  /* 0x00000008ff007819 */ /* 0x000fe4000001162e */
[----:B------:R-:W-:Y:S01]  /*81b0*/  PRMT R22, R6, 0x5410, R9 ;  /* 0x0000541006167816 */ /* 0x000fe20000000009 */
[----:B------:R-:W-:Y:S01]  /*81c0*/  LDSM.16.MT88.4 R172, [R206+0xa000] ;  /* 0x00a00000ceac783b */ /* 0x000fe20000004200 */
[----:B------:R-:W-:Y:S02]  /*81d0*/  SHF.R.U32.HI R7, RZ, 0x18, R33 ;  /* 0x00000018ff077819 */ /* 0x000fe40000011621 */
[----:B------:R-:W-:Y:S01]  /*81e0*/  LOP3.LUT R2, R2, 0xff, RZ, 0xc0, !PT ;  /* 0x000000ff02027812 */ /* 0x000fe200078ec0ff */
[----:B------:R-:W-:Y:S01]  /*81f0*/  LDSM.16.MT88.4 R184, [R203+0xb000] ;  /* 0x00b00000cbb8783b */ /* 0x000fe20000004200 */
[----:B------:R-:W-:-:S02]  /*8200*/  LOP3.LUT R9, R53, 0xff, RZ, 0xc0, !PT ;  /* 0x000000ff35097812 */ /* 0x000fc400078ec0ff */
[----:B------:R-:W-:Y:S01]  /*8210*/  PRMT R23, R52, 0x5410, R0 ;  /* 0x0000541034177816 */ /* 0x000fe20000000000 */
[----:B------:R-:W-:Y:S01]  /*8220*/  LDSM.16.MT88.4 R188, [R206+0xb000] ;  /* 0x00b00000cebc783b */ /* 0x000fe20000004200 */
[----:B------:R-:W-:Y:S02]  /*8230*/  LOP3.LUT R0, R44, 0xffff, RZ, 0xc0, !PT ;  /* 0x0000ffff2c007812 */ /* 0x000fe400078ec0ff */
[----:B------:R-:W-:Y:S01]  /*8240*/  PRMT R21, R2, 0x5410, R7 ;  /* 0x0000541002157816 */ /* 0x000fe20000000007 */
[----:B------:R-:W-:Y:S01]  /*8250*/  HSET2.LE.AND R2, R22, R221, PT ;  /* 0x000000dd16027233 */ /* 0x000fe20003803000 */
[----:B------:R-:W-:Y:S01]  /*8260*/  PRMT R11, R9, 0x5410, R54 ;  /* 0x00005410090b7816 */ /* 0x000fe20000000036 */
[----:B------:R-:W-:Y:S01]  /*8270*/  LDSM.16.MT88.4 R164, [R201+0xa800] ;  /* 0x00a80000c9a4783b */ /* 0x000fe20000004200 */
[----:B------:R-:W-:Y:S02]  /*8280*/  LOP3.LUT R8, R42, 0xff, RZ, 0xc0, !PT ;  /* 0x000000ff2a087812 */ /* 0x000fe400078ec0ff */
[----:B------:R-:W-:Y:S01]  /*8290*/  SHF.R.U32.HI R6, RZ, 0x8, R0 ;  /* 0x00000008ff067819 */ /* 0x000fe20000011600 */
[----:B------:R-:W-:Y:S01]  /*82a0*/  LDSM.16.MT88.4 R48, [R206+0xa800] ;  /* 0x00a80000ce30783b */ /* 0x000fe20000004200 */
[----:B------:R-:W-:-:S02]  /*82b0*/  LOP3.LUT R0, R33, 0xffff, RZ, 0xc0, !PT ;  /* 0x0000ffff21007812 */ /* 0x000fc400078ec0ff */
[----:B------:R-:W-:Y:S01]  /*82c0*/  LOP3.LUT R9, R61, R2, RZ, 0xc0, !PT ;  /* 0x000000023d097212 */ /* 0x000fe200078ec0ff */
[--C-:B------:R-:W-:Y:S01]  /*82d0*/  HSET2.LE.AND R2, R11, R221.reuse, PT ;  /* 0x000000dd0b027233 */ /* 0x100fe20003803000 */
[----:B------:R-:W-:Y:S01]  /*82e0*/  PRMT R25, R8, 0x5410, R5 ;  /* 0x0000541008197816 */ /* 0x000fe20000000005 */
[----:B------:R-:W-:Y:S01]  /*82f0*/  LDSM.16.MT88.4 R32, [R205+0xb000] ;  /* 0x00b00000cd20783b */ /* 0x000fe20000004200 */
[----:B------:R-:W-:Y:S01]  /*8300*/  SHF.R.U32.HI R5, RZ, 0x8, R0 ;  /* 0x00000008ff057819 */ /* 0x000fe20000011600 */
[--C-:B------:R-:W-:Y:S01]  /*8310*/  HSET2.LE.AND R0, R39, R221.reuse, PT ;  /* 0x000000dd27007233 */ /* 0x100fe20003803000 */
[----:B------:R-:W-:Y:S01]  /*8320*/  LOP3.LUT R8, R44, 0xff, RZ, 0xc0, !PT ;  /* 0x000000ff2c087812 */ /* 0x000fe200078ec0ff */
[----:B------:R-:W-:Y:S01]  /*8330*/  LDSM.16.MT88.4 R64, [R205+0xa800] ;  /* 0x00a80000cd40783b */ /* 0x000fe20000004200 */
[----:B------:R-:W-:Y:S02]  /*8340*/  LOP3.LUT R7, R68, R2, RZ, 0xc0, !PT ;  /* 0x0000000244077212 */ /* 0x000fe400078ec0ff */
[----:B------:R-:W-:Y:S01]  /*8350*/  SHF.R.U32.HI R2, RZ, 0x10, R44 ;  /* 0x00000010ff027819 */ /* 0x000fe2000001162c */
[----:B------:R-:W-:Y:S01]  /*8360*/  LDSM.16.MT88.4 R96, [R203+0xb800] ;  /* 0x00b80000cb60783b */ /* 0x000fe20000004200 */
[----:B------:R-:W-:Y:S01]  /*8370*/  PRMT R26, R8, 0x5410, R6 ;  /* 0x00005410081a7816 */ /* 0x000fe20000000006 */
[--C-:B------:R-:W-:Y:S01]  /*8380*/  HSET2.LE.AND R6, R47, R221.reuse, PT ;  /* 0x000000dd2f067233 */ /* 0x100fe20003803000 */
[----:B------:R-:W-:Y:S01]  /*8390*/  PRMT R20, R10, 0x5410, R5 ;  /* 0x000054100a147816 */ /* 0x000fe20000000005 */
[--C-:B------:R-:W-:Y:S01]  /*83a0*/  HSET2.LE.AND R5, R45, R221.reuse, PT ;  /* 0x000000dd2d057233 */ /* 0x100fe20003803000 */
[----:B------:R-:W-:Y:S01]  /*83b0*/  LOP3.LUT R8, R63, R0, RZ, 0xc0, !PT ;  /* 0x000000003f087212 */ /* 0x000fe200078ec0ff */
[--C-:B------:R-:W-:Y:S01]  /*83c0*/  HSET2.LE.AND R0, R23, R221.reuse, PT ;  /* 0x000000dd17007233 */ /* 0x100fe20003803000 */
[----:B------:R-:W-:Y:S01]  /*83d0*/  SHF.R.U32.HI R23, RZ, 0x18, R44 ;  /* 0x00000018ff177819 */ /* 0x000fe2000001162c */
[--C-:B------:R-:W-:Y:S01]  /*83e0*/  HSET2.LE.AND R4, R20, R221.reuse, PT ;  /* 0x000000dd14047233 */ /* 0x100fe20003803000 */
[----:B------:R-:W-:Y:S01]  /*83f0*/  LOP3.LUT R22, R2, 0xff, RZ, 0xc0, !PT ;  /* 0x000000ff02167812 */ /* 0x000fe200078ec0ff */
[--C-:B------:R-:W-:Y:S01]  /*8400*/  HSET2.LE.AND R20, R55, R221.reuse, PT ;  /* 0x000000dd37147233 */ /* 0x100fe20003803000 */
[----:B------:R-:W-:Y:S01]  /*8410*/  LOP3.LUT R11, R56, R6, RZ, 0xc0, !PT ;  /* 0x00000006380b7212 */ /* 0x000fe200078ec0ff */
[--C-:B------:R-:W-:Y:S01]  /*8420*/  HSET2.LE.AND R2, R24, R221.reuse, PT ;  /* 0x000000dd18027233 */ /* 0x100fe20003803000 */
[----:B------:R-:W-:Y:S01]  /*8430*/  PRMT R22, R22, 0x5410, R23 ;  /* 0x0000541016167816 */ /* 0x000fe20000000017 */
[--C-:B------:R-:W-:Y:S01]  /*8440*/  HSET2.LE.AND R3, R26, R221.reuse, PT ;  /* 0x000000dd1a037233 */ /* 0x100fe20003803000 */
[----:B------:R-:W-:Y:S01]  /*8450*/  LOP3.LUT R6, R69, R0, RZ, 0xc0, !PT ;  /* 0x0000000045067212 */ /* 0x000fe200078ec0ff */
        /* <DEDUP_REMOVED lines=8> */
[----:B------:R-:W-:Y:S01]  /*84e0*/  LDSM.16.MT88.4 R24, [R205+0xa000] ;  /* 0x00a00000cd18783b */ /* 0x000fe20000004200 */
[----:B------:R-:W-:Y:S01]  /*84f0*/  LOP3.LUT R125, R125, R20, RZ, 0xc0, !PT ;  /* 0x000000147d7d7212 */ /* 0x000fe200078ec0ff */
[-C--:B-1----:R-:W-:Y:S01]  /*8500*/  HMMA.16816.F32.BF16 R160, R8, R80.reuse, RZ ;  /* 0x0000005008a0723c */ /* 0x082fe200000418ff */
[----:B------:R-:W-:Y:S01]  /*8510*/  LOP3.LUT R4, R146, R4, RZ, 0xc0, !PT ;  /* 0x0000000492047212 */ /* 0x000fe200078ec0ff */
[----:B------:R-:W1:Y:S01]  /*8520*/  LDSM.16.MT88.4 R20, [R201+0xb000] ;  /* 0x00b00000c914783b */ /* 0x000e620000004200 */
[----:B------:R-:W-:Y:S01]  /*8530*/  LOP3.LUT R128, R128, R0, RZ, 0xc0, !PT ;  /* 0x0000000080807212 */ /* 0x000fe200078ec0ff */
[--C-:B------:R-:W-:Y:S01]  /*8540*/  HSET2.LE.AND R0, R60, R221.reuse, PT ;  /* 0x000000dd3c007233 */ /* 0x100fe20003803000 */
[----:B------:R-:W-:Y:S01]  /*8550*/  LOP3.LUT R124, R124, R3, RZ, 0xc0, !PT ;  /* 0x000000037c7c7212 */ /* 0x000fe200078ec0ff */
[----:B------:R-:W-:Y:S01]  /*8560*/  FADD.FTZ R3, R117, R116 ;  /* 0x0000007475037221 */ /* 0x000fe20000010000 */
[----:B------:R-:W-:Y:S01]  /*8570*/  LOP3.LUT R129, R129, R2, RZ, 0xc0, !PT ;  /* 0x0000000281817212 */ /* 0x000fe200078ec0ff */
[----:B------:R-:W-:Y:S01]  /*8580*/  HSET2.LE.AND R2, R59, R221, PT ;  /* 0x000000dd3b027233 */ /* 0x000fe20003803000 */
[----:B------:R-:W-:Y:S01]  /*8590*/  LOP3.LUT R126, R126, R0, RZ, 0xc0, !PT ;  /* 0x000000007e7e7212 */ /* 0x000fe200078ec0ff */
[----:B------:R-:W-:Y:S01]  /*85a0*/  FADD.FTZ R0, R119, R118 ;  /* 0x0000007677007221 */ /* 0x000fe20000010000 */
[----:B------:R-:W-:Y:S01]  /*85b0*/  HMMA.16816.F32.BF16 R144, R4, R80, RZ ;  /* 0x000000500490723c */ /* 0x000fe200000418ff */
[----:B------:R-:W-:Y:S01]  /*85c0*/  FADD.FTZ R3, R141, R3 ;  /* 0x000000038d037221 */ /* 0x000fe20000010000 */
[----:B------:R-:W-:Y:S01]  /*85d0*/  LOP3.LUT R127, R127, R2, RZ, 0xc0, !PT ;  /* 0x000000027f7f7212 */ /* 0x000fe200078ec0ff */
[----:B------:R-:W-:Y:S01]  /*85e0*/  FADD.FTZ R2, R197, R196 ;  /* 0x000000c4c5027221 */ /* 0x000fe20000010000 */
[----:B------:R-:W3:Y:S01]  /*85f0*/  LDSM.16.MT88.4 R112, [R206+0xb800] ;  /* 0x00b80000ce70783b */ /* 0x000ee20000004200 */
[----:B------:R-:W-:-:S02]  /*8600*/  FADD.FTZ R3, R140, R3 ;  /* 0x000000038c037221 */ /* 0x000fc40000010000 */
[----:B------:R-:W-:Y:S01]  /*8610*/  FADD.FTZ R2, R193, R2 ;  /* 0x00000002c1027221 */ /* 0x000fe20000010000 */
[----:B------:R-:W4:Y:S01]  /*8620*/  LDSM.16.MT88.4 R136, [R201+0xb800] ;  /* 0x00b80000c988783b */ /* 0x000f220000004200 */
[----:B------:R-:W-:Y:S01]  /*8630*/  FADD.FTZ R3, R94, R3 ;  /* 0x000000035e037221 */ /* 0x000fe20000010000 */
[----:B--2---:R-:W-:Y:S01]  /*8640*/  HMMA.16816.F32.BF16 R168, R8, R176, RZ ;  /* 0x000000b008a8723c */ /* 0x004fe200000418ff */
[----:B------:R-:W-:Y:S01]  /*8650*/  FADD.FTZ R2, R192, R2 ;  /* 0x00000002c0027221 */ /* 0x000fe20000010000 */
[----:B------:R-:W2:Y:S01]  /*8660*/  LDSM.16.MT88.4 R28, [R205+0xb800] ;  /* 0x00b80000cd1c783b */ /* 0x000ea20000004200 */
[----:B------:R-:W-:Y:S02]  /*8670*/  FADD.FTZ R3, R93, R3 ;  /* 0x000000035d037221 */ /* 0x000fe40000010000 */
[----:B------:R-:W-:Y:S02]  /*8680*/  FADD.FTZ R2, R150, R2 ;  /* 0x0000000296027221 */ /* 0x000fe40000010000 */
[----:B------:R-:W-:Y:S01]  /*8690*/  FADD.FTZ R3, R92, R3 ;  /* 0x000000035c037221 */ /* 0x000fe20000010000 */
[----:B------:R-:W-:Y:S01]  /*86a0*/  HMMA.16816.F32.BF16 R160, R128, R156, R160 ;  /* 0x0000009c80a0723c */ /* 0x000fe200000418a0 */
[----:B------:R-:W-:-:S04]  /*86b0*/  FADD.FTZ R2, R148, R2 ;  /* 0x0000000294027221 */ /* 0x000fc80000010000 */
[----:B------:R-:W-:-:S03]  /*86c0*/  FADD.FTZ R2, R149, R2 ;  /* 0x0000000295027221 */ /* 0x000fc60000010000 */
[----:B------:R-:W-:Y:S08]  /*86d0*/  HMMA.16816.F32.BF16 R144, R124, R156, R144 ;  /* 0x0000009c7c90723c */ /* 0x000ff00000041890 */
[-C--:B-1----:R-:W-:Y:S08]  /*86e0*/  HMMA.16816.F32.BF16 R68, R8, R20.reuse, RZ ;  /* 0x000000140844723c */ /* 0x082ff000000418ff */
[C---:B------:R-:W-:Y:S07]  /*86f0*/  HMMA.16816.F32.BF16 R72, R4.reuse, R20, RZ ;  /* 0x000000140448723c */ /* 0x040fee00000418ff */
        /* <DEDUP_REMOVED lines=17> */
[----:B------:R-:W-:Y:S01]  /*8810*/  FADD.FTZ R2, R77, R3 ;  /* 0x000000034d027221 */ /* 0x000fe20000010000 */
[----:B------:R1:W-:Y:S01]  /*8820*/  STL [R1+0xa0], R21 ;  /* 0x0000a01501007387 */ /* 0x0003e20000100800 */
[----:B------:R-:W-:-:S03]  /*8830*/  FADD.FTZ R0, R181, R0 ;  /* 0x00000000b5007221 */ /* 0x000fc60000010000 */
[----:B------:R1:W-:Y:S02]  /*8840*/  STL [R1+0x70], R20 ;  /* 0x0000701401007387 */ /* 0x0003e40000100800 */
[C---:B------:R-:W-:Y:S02]  /*8850*/  HMMA.16816.F32.BF16 R80, R8.reuse, R82, RZ ;  /* 0x000000520850723c */ /* 0x040fe400000418ff */
[----:B------:R1:W-:Y:S04]  /*8860*/  STL [R1+0x74], R2 ;  /* 0x0000740201007387 */ /* 0x0003e80000100800 */
[----:B------:R1:W-:Y:S02]  /*8870*/  STL [R1+0x68], R0 ;  /* 0x0000680001007387 */ /* 0x0003e40000100800 */
[----:B------:R-:W-:Y:S08]  /*8880*/  HMMA.16816.F32.BF16 R52, R8, R24, RZ ;  /* 0x000000180834723c */ /* 0x000ff000000418ff */
[----:B------:R-:W-:Y:S08]  /*8890*/  HMMA.16816.F32.BF16 R140, R124, R158, R140 ;  /* 0x0000009e7c8c723c */ /* 0x000ff0000004188c */
[----:B------:R-:W-:Y:S08]  /*88a0*/  HMMA.16816.F32.BF16 R56, R4, R24, RZ ;  /* 0x000000180438723c */ /* 0x000ff000000418ff */
[-C--:B------:R-:W-:Y:S08]  /*88b0*/  HMMA.16816.F32.BF16 R84, R8, R184.reuse, RZ ;  /* 0x000000b80854723c */ /* 0x080ff000000418ff */
[----:B------:R-:W-:Y:S08]  /*88c0*/  HMMA.16816.F32.BF16 R88, R4, R184, RZ ;  /* 0x000000b80458723c */ /* 0x000ff000000418ff */
[-C--:B------:R-:W-:Y:S08]  /*88d0*/  HMMA.16816.F32.BF16 R100, R8, R188.reuse, RZ ;  /* 0x000000bc0864723c */ /* 0x080ff000000418ff */
[C---:B------:R-:W-:Y:S08]  /*88e0*/  HMMA.16816.F32.BF16 R104, R4.reuse, R188, RZ ;  /* 0x000000bc0468723c */ /* 0x040ff000000418ff */
[C---:B------:R-:W-:Y:S08]  /*88f0*/  HMMA.16816.F32.BF16 R148, R4.reuse, R178, RZ ;  /* 0x000000b20494723c */ /* 0x040ff000000418ff */
[C---:B------:R-:W-:Y:S08]  /*8900*/  HMMA.16816.F32.BF16 R44, R4.reuse, R174, RZ ;  /* 0x000000ae042c723c */ /* 0x040ff000000418ff */
[C---:B------:R-:W-:Y:S08]  /*8910*/  HMMA.16816.F32.BF16 R60, R4.reuse, R26, RZ ;  /* 0x0000001a043c723c */ /* 0x040ff000000418ff */
[C---:B------:R-:W-:Y:S08]  /*8920*/  HMMA.16816.F32.BF16 R92, R4.reuse, R186, RZ ;  /* 0x000000ba045c723c */ /* 0x040ff000000418ff */
[----:B------:R-:W-:Y:S08]  /*8930*/  HMMA.16816.F32.BF16 R108, R4, R190, RZ ;  /* 0x000000be046c723c */ /* 0x000ff000000418ff */
[----:B------:R-:W-:Y:S08]  /*8940*/  HMMA.16816.F32.BF16 R156, R128, R158, R80 ;  /* 0x0000009e809c723c */ /* 0x000ff00000041850 */
[-C--:B------:R-:W-:Y:S08]  /*8950*/  HMMA.16816.F32.BF16 R116, R8, R32.reuse, RZ ;  /* 0x000000200874723c */ /* 0x080ff000000418ff */
[C---:B------:R-:W-:Y:S08]  /*8960*/  HMMA.16816.F32.BF16 R120, R4.reuse, R32, RZ ;  /* 0x000000200478723c */ /* 0x040ff000000418ff */
[----:B------:R-:W-:Y:S08]  /*8970*/  HMMA.16816.F32.BF16 R76, R4, R22, RZ ;  /* 0x00000016044c723c */ /* 0x000ff000000418ff */
[C---:B------:R-:W-:Y:S08]  /*8980*/  HMMA.16816.F32.BF16 R176, R8.reuse, R178, RZ ;  /* 0x000000b208b0723c */ /* 0x040ff000000418ff */
[C---:B------:R-:W-:Y:S08]  /*8990*/  HMMA.16816.F32.BF16 R172, R8.reuse, R174, RZ ;  /* 0x000000ae08ac723c */ /* 0x040ff000000418ff */
[C---:B------:R-:W-:Y:S08]  /*89a0*/  HMMA.16816.F32.BF16 R24, R8.reuse, R26, RZ ;  /* 0x0000001a0818723c */ /* 0x040ff000000418ff */
[C---:B------:R-:W-:Y:S08]  /*89b0*/  HMMA.16816.F32.BF16 R80, R8.reuse, R22, RZ ;  /* 0x000000160850723c */ /* 0x040ff000000418ff */
[C---:B------:R-:W-:Y:S08]  /*89c0*/  HMMA.16816.F32.BF16 R184, R8.reuse, R186, RZ ;  /* 0x000000ba08b8723c */ /* 0x040ff000000418ff */
[----:B------:R-:W-:Y:S08]  /*89d0*/  HMMA.16816.F32.BF16 R188, R8, R190, RZ ;  /* 0x000000be08bc723c */ /* 0x000ff000000418ff */
[-C--:B------:R-:W-:Y:S08]  /*89e0*/  HMMA.16816.F32.BF16 R4, R4, R34.reuse, RZ ;  /* 0x000000220404723c */ /* 0x080ff000000418ff */
[----:B------:R-:W-:Y:S08]  /*89f0*/  HMMA.16816.F32.BF16 R8, R8, R34, RZ ;  /* 0x000000220808723c */ /* 0x000ff000000418ff */
[-C--:B------:R-:W-:Y:S08]  /*8a00*/  HMMA.16816.F32.BF16 R168, R128, R164.reuse, R168 ;  /* 0x000000a480a8723c */ /* 0x080ff000000418a8 */
[----:B------:R-:W-:Y:S08]  /*8a10*/  HMMA.16816.F32.BF16 R152, R124, R164, R152 ;  /* 0x000000a47c98723c */ /* 0x000ff00000041898 */
[-C--:B------:R-:W-:Y:S08]  /*8a20*/  HMMA.16816.F32.BF16 R36, R128, R48.reuse, R36 ;  /* 0x000000308024723c */ /* 0x080ff00000041824 */
[----:B------:R-:W-:Y:S08]  /*8a30*/  HMMA.16816.F32.BF16 R40, R124, R48, R40 ;  /* 0x000000307c28723c */ /* 0x000ff00000041828 */
[-C--:B------:R-:W-:Y:S08]  /*8a40*/  HMMA.16816.F32.BF16 R52, R128, R64.reuse, R52 ;  /* 0x000000408034723c */ /* 0x080ff00000041834 */
[----:B------:R-:W-:Y:S08]  /*8a50*/  HMMA.16816.F32.BF16 R56, R124, R64, R56 ;  /* 0x000000407c38723c */ /* 0x000ff00000041838 */
[-C--:B------:R-:W-:Y:S08]  /*8a60*/  HMMA.16816.F32.BF16 R84, R128, R96.reuse, R84 ;  /* 0x000000608054723c */ /* 0x080ff00000041854 */
[----:B------:R-:W-:Y:S08]  /*8a70*/  HMMA.16816.F32.BF16 R88, R124, R96, R88 ;  /* 0x000000607c58723c */ /* 0x000ff00000041858 */
[-C--:B---3--:R-:W-:Y:S08]  /*8a80*/  HMMA.16816.F32.BF16 R100, R128, R112.reuse, R100 ;  /* 0x000000708064723c */ /* 0x088ff00000041864 */
[C---:B------:R-:W-:Y:S08]  /*8a90*/  HMMA.16816.F32.BF16 R104, R124.reuse, R112, R104 ;  /* 0x000000707c68723c */ /* 0x040ff00000041868 */
[C---:B------:R-:W-:Y:S08]  /*8aa0*/  HMMA.16816.F32.BF16 R148, R124.reuse, R166, R148 ;  /* 0x000000a67c94723c */ /* 0x040ff00000041894 */
[C---:B------:R-:W-:Y:S08]  /*8ab0*/  HMMA.16816.F32.BF16 R44, R124.reuse, R50, R44 ;  /* 0x000000327c2c723c */ /* 0x040ff0000004182c */
[C---:B------:R-:W-:Y:S08]  /*8ac0*/  HMMA.16816.F32.BF16 R60, R124.reuse, R66, R60 ;  /* 0x000000427c3c723c */ /* 0x040ff0000004183c */
[C---:B------:R-:W-:Y:S08]  /*8ad0*/  HMMA.16816.F32.BF16 R92, R124.reuse, R98, R92 ;  /* 0x000000627c5c723c */ /* 0x040ff0000004185c */
[----:B------:R-:W-:Y:S08]  /*8ae0*/  HMMA.16816.F32.BF16 R108, R124, R114, R108 ;  /* 0x000000727c6c723c */ /* 0x000ff0000004186c */
[-C--:B----4-:R-:W-:Y:S08]  /*8af0*/  HMMA.16816.F32.BF16 R68, R128, R136.reuse, R68 ;  /* 0x000000888044723c */ /* 0x090ff00000041844 */
[----:B------:R-:W-:Y:S08]  /*8b00*/  HMMA.16816.F32.BF16 R72, R124, R136, R72 ;  /* 0x000000887c48723c */ /* 0x000ff00000041848 */
[-C--:B--2---:R-:W-:Y:S08]  /*8b10*/  HMMA.16816.F32.BF16 R116, R128, R28.reuse, R116 ;  /* 0x0000001c8074723c */ /* 0x084ff00000041874 */
[C---:B------:R-:W-:Y:S08]  /*8b20*/  HMMA.16816.F32.BF16 R120, R124.reuse, R28, R120 ;  /* 0x0000001c7c78723c */ /* 0x040ff00000041878 */
[----:B------:R-:W-:Y:S08]  /*8b30*/  HMMA.16816.F32.BF16 R76, R124, R138, R76 ;  /* 0x0000008a7c4c723c */ /* 0x000ff0000004184c */
        /* <DEDUP_REMOVED lines=9> */
[----:B-1----:R-:W2:Y:S01]  /*8bd0*/  LDL R248, [R1+0x78] ;  /* 0x0000780001f87983 */ /* 0x002ea20000100800 */
[----:B------:R-:W-:-:S04]  /*8be0*/  DEPBAR.LE SB0, 0x0 ;  /* 0x000080000000791a */ /* 0x000fc80000000000 */
[----:B------:R-:W-:Y:S01]  /*8bf0*/  WARPSYNC 0xffffffff ;  /* 0xffffffff00007948 */ /* 0x000fe20003800000 */
[----:B------:R-:W-:Y:S01]  /*8c00*/  IADD3 R192, R250, -0x2, RZ ;  /* 0xfffffffefac07810 */ /* 0x000fe20007ffe0ff */
[----:B------:R-:W-:Y:S01]  /*8c10*/  IMAD.MOV.U32 R193, RZ, RZ, R240 ;  /* 0x000000ffffc17224 */ /* 0x000fe200078e00f0 */
[----:B------:R-:W1:Y:S01]  /*8c20*/  S2R R219, SR_TID.X ;  /* 0x0000000000db7919 */ /* 0x000e620000002100 */
[----:B------:R-:W-:Y:S01]  /*8c30*/  BSSY B1, `(.L_x_2242) ;  /* 0x00001c1000017945 */ /* 0x000fe20003800000 */
[----:B------:R-:W-:Y:S01]  /*8c40*/  SHF.R.S32.HI R4, RZ, 0x1f, R192 ;  /* 0x0000001fff047819 */ /* 0x000fe200000114c0 */
[----:B------:R-:W-:Y:S02]  /*8c50*/  IMAD R0, R199, R192, RZ ;  /* 0x000000c0c7007224 */ /* 0x000fe400078e02ff */
[----:B------:R-:W-:-:S04]  /*8c60*/  IMAD.WIDE.U32 R2, R192, R198, R242 ;  /* 0x000000c6c0027225 */ /* 0x000fc800078e00f2 */
[----:B------:R-:W-:Y:S01]  /*8c70*/  IMAD R4, R4, R198, R0 ;  /* 0x000000c604047224 */ /* 0x000fe200078e0200 */
[----:B------:R-:W-:Y:S01]  /*8c80*/  BAR.SYNC.DEFER_BLOCKING 0x0 ;  /* 0x0000000000007b1d */ /* 0x000fe20000010000 */
[----:B------:R-:W-:Y:S02]  /*8c90*/  IADD3 R0, P2, R211, R2, RZ ;  /* 0x00000002d3007210 */ /* 0x000fe40007f5e0ff */
[----:B------:R-:W-:-:S04]  /*8ca0*/  IMAD.IADD R3, R3, 0x1, R4 ;  /* 0x0000000103037824 */ /* 0x000fc800078e0204 */
[----:B------:R-:W-:Y:S02]  /*8cb0*/  IMAD.X R5, R222, 0x1, R3, P2 ;  /* 0x00000001de057824 */ /* 0x000fe400010e0603 */
[----:B-1----:R-:W-:-:S05]  /*8cc0*/  IMAD.SHL.U32 R219, R219, 0x2, RZ ;  /* 0x00000002dbdb7824 */ /* 0x002fca00078e00ff */
[----:B------:R-:W-:Y:S02]  /*8cd0*/  LOP3.LUT R219, R219, 0x6, RZ, 0xc0, !PT ;  /* 0x00000006dbdb7812 */ /* 0x000fe400078ec0ff */
[-C--:B--2---:R-:W-:Y:S02]  /*8ce0*/  ISETP.GE.AND P1, PT, R249, R248.reuse, PT ;  /* 0x000000f8f900720c */ /* 0x084fe40003f26270 */
[----:B------:R-:W-:-:S11]  /*8cf0*/  ISETP.GE.AND P0, PT, R241, R248, PT ;  /* 0x000000f8f100720c */ /* 0x000fd60003f06270 */
[CC--:B------:R-:W-:Y:S01]  /*8d00*/  @!P1 LEA R10, P5, R2.reuse, R238.reuse, 0x1 ;  /* 0x000000ee020a9211 */ /* 0x0c0fe200078a08ff */
[----:B------:R-:W-:Y:S01]  /*8d10*/  @P1 STS.128 [R220+0xa000], RZ ;  /* 0x00a000ffdc001388 */ /* 0x000fe20000000c00 */
[-C--:B------:R-:W-:Y:S02]  /*8d20*/  @!P0 LEA R6, P3, R2, R238.reuse, 0x1 ;  /* 0x000000ee02068211 */ /* 0x080fe400078608ff */
[-C--:B------:R-:W-:Y:S02]  /*8d30*/  @!P1 LEA R8, P4, R0, R238.reuse, 0x1 ;  /* 0x000000ee00089211 */ /* 0x080fe400078808ff */
[-CC-:B------:R-:W-:Y:S02]  /*8d40*/  @!P1 LEA.HI.X R11, R2, R239.reuse, R3.reuse, 0x1, P5 ;  /* 0x000000ef020b9211 */ /* 0x180fe400028f0c03 */
[----:B------:R-:W-:Y:S02]  /*8d50*/  @!P0 LEA R4, P2, R0, R238, 0x1 ;  /* 0x000000ee00048211 */ /* 0x000fe400078408ff */
[-C--:B------:R-:W-:Y:S01]  /*8d60*/  @!P0 LEA.HI.X R7, R2, R239.reuse, R3, 0x1, P3 ;  /* 0x000000ef02078211 */ /* 0x080fe200018f0c03 */
[----:B------:R-:W-:Y:S01]  /*8d70*/  @!PT LDS RZ, [RZ] ;  /* 0x00000000fffff984 */ /* 0x000fe20000000800 */
[----:B------:R-:W-:Y:S01]  /*8d80*/  @!PT LDS RZ, [RZ] ;  /* 0x00000000fffff984 */ /* 0x000fe20000000800 */
[----:B------:R-:W-:Y:S01]  /*8d90*/  @!PT LDS RZ, [RZ] ;  /* 0x00000000fffff984 */ /* 0x000fe20000000800 */
[----:B------:R1:W-:Y:S01]  /*8da0*/  @!P1 LDGSTS.E.BYPASS.LTC128B.128 [R220+0xa000], [R10.64] ;  /* 0x0a0000000adc9fae */ /* 0x0003e2000b901d44 */
[----:B------:R-:W-:-:S02]  /*8db0*/  @!P1 LEA.HI.X R9, R0, R239, R5, 0x1, P4 ;  /* 0x000000ef00099211 */ /* 0x000fc400020f0c05 */
[----:B------:R-:W-:Y:S01]  /*8dc0*/  @!P0 LEA.HI.X R5, R0, R239, R5, 0x1, P2 ;  /* 0x000000ef00058211 */ /* 0x000fe200010f0c05 */
[----:B------:R-:W-:Y:S01]  /*8dd0*/  @P0 STS.128 [R220+0xb000], RZ ;  /* 0x00b000ffdc000388 */ /* 0x000fe20000000c00 */
[----:B------:R-:W-:-:S03]  /*8de0*/  IMAD R0, R192, 0x20, R219 ;  /* 0x00000020c0007824 */ /* 0x000fc600078e02db */
[----:B------:R-:W-:Y:S01]  /*8df0*/  @!PT LDS RZ, [RZ] ;  /* 0x00000000fffff984 */ /* 0x000fe20000000800 */
[----:B------:R-:W-:Y:S01]  /*8e00*/  @!PT LDS RZ, [RZ] ;  /* 0x00000000fffff984 */ /* 0x000fe20000000800 */
[----:B------:R-:W-:Y:S01]  /*8e10*/  @!PT LDS RZ, [RZ] ;  /* 0x00000000fffff984 */ /* 0x000fe20000000800 */
[----:B------:R2:W-:Y:S01]  /*8e20*/  @!P0 LDGSTS.E.BYPASS.LTC128B.128 [R220+0xb000], [R6.64+0x80] ;  /* 0x0b00008006dc8fae */ /* 0x0005e2000b901d44 */
[----:B------:R-:W-:Y:S01]  /*8e30*/  IMAD.IADD R2, R223, 0x1, -R0 ;  /* 0x00000001df027824 */ /* 0x000fe200078e0a00 */
[C---:B------:R-:W-:Y:S02]  /*8e40*/  ISETP.GE.AND P6, PT, R0.reuse, R228, PT ;  /* 0x000000e40000720c */ /* 0x040fe40003fc6270 */
[----:B------:R-:W-:Y:S02]  /*8e50*/  @P1 STS.128 [R220+0xa800], RZ ;  /* 0x00a800ffdc001388 */ /* 0x000fe40000000c00 */
[----:B------:R-:W-:Y:S02]  /*8e60*/  IABS R2, R2 ;  /* 0x0000000200027213 */ /* 0x000fe40000000000 */
[----:B------:R-:W-:Y:S01]  /*8e70*/  @!PT LDS RZ, [RZ] ;  /* 0x00000000fffff984 */ /* 0x000fe20000000800 */
[----:B------:R-:W-:Y:S01]  /*8e80*/  @!PT LDS RZ, [RZ] ;  /* 0x00000000fffff984 */ /* 0x000fe20000000800 */
[----:B------:R-:W-:Y:S01]  /*8e90*/  @!PT LDS RZ, [RZ] ;  /* 0x00000000fffff984 */ /* 0x000fe20000000800 */
[----:B------:R1:W-:Y:S01]  /*8ea0*/  @!P1 LDGSTS.E.BYPASS.LTC128B.128 [R220+0xa800], [R8.64] ;  /* 0x0a80000008dc9fae */ /* 0x0003e2000b901d44 */
[----:B------:R-:W-:Y:S02]  /*8eb0*/  ISETP.GE.OR P6, PT, R0, R234, !P6 ;  /* 0x000000ea0000720c */ /* 0x000fe400077c6670 */
[----:B------:R-:W-:Y:S01]  /*8ec0*/  IMAD.MOV.U32 R3, RZ, RZ, R2 ;  /* 0x000000ffff037224 */ /* 0x000fe200078e0002 */
[----:B------:R-:W-:Y:S01]  /*8ed0*/  @P0 STS.128 [R220+0xb800], RZ ;  /* 0x00b800ffdc000388 */ /* 0x000fe20000000c00 */
[----:B------:R-:W-:-:S03]  /*8ee0*/  IMAD.IADD R2, R230, 0x1, -R0 ;  /* 0x00000001e6027824 */ /* 0x000fc600078e0a00 */
[----:B------:R-:W-:Y:S01]  /*8ef0*/  @!PT LDS RZ, [RZ] ;  /* 0x00000000fffff984 */ /* 0x000fe20000000800 */
[----:B------:R-:W-:Y:S01]  /*8f00*/  @!PT LDS RZ, [RZ] ;  /* 0x00000000fffff984 */ /* 0x000fe20000000800 */
[----:B------:R-:W-:Y:S01]  /*8f10*/  @!PT LDS RZ, [RZ] ;  /* 0x00000000fffff984 */ /* 0x000fe20000000800 */
[----:B------:R2:W-:Y:S02]  /*8f20*/  @!P0 LDGSTS.E.BYPASS.LTC128B.128 [R220+0xb800], [R4.64+0x80] ;  /* 0x0b80008004dc8fae */ /* 0x0005e4000b901d44 */
[----:B------:R-:W-:Y:S02]  /*8f30*/  IABS R2, R2 ;  /* 0x0000000200027213 */ /* 0x000fe40000000000 */
[----:B------:R-:W-:Y:S04]  /*8f40*/  LDSM.16.M88.4 R136, [R200+0x8000] ;  /* 0x00800000c888783b */ /* 0x000fe80000000200 */
[----:B------:R-:W3:Y:S04]  /*8f50*/  LDSM.16.M88.4 R20, [R202+0x2000] ;  /* 0x00200000ca14783b */ /* 0x000ee80000000200 */
[----:B------:R-:W4:Y:S04]  /*8f60*/  LDSM.16.M88.4 R24, [R202] ;  /* 0x00000000ca18783b */ /* 0x000f280000000200 */
[----:B------:R-:W-:Y:S04]  /*8f70*/  LDSM.16.M88.4 R32, [R212] ;  /* 0x00000000d420783b */ /* 0x000fe80000000200 */
[----:B-1----:R-:W-:Y:S04]  /*8f80*/  LDSM.16.M88.4 R8, [R204] ;  /* 0x00000000cc08783b */ /* 0x002fe80000000200 */
[----:B------:R-:W1:Y:S04]  /*8f90*/  LDSM.16.M88.4 R172, [R200+0x8800] ;  /* 0x00880000c8ac783b */ /* 0x000e680000000200 */
[----:B--2---:R-:W2:Y:S04]  /*8fa0*/  LDSM.16.M88.4 R4, [R204+0x2000] ;  /* 0x00200000cc04783b */ /* 0x004ea80000000200 */
[----:B------:R-:W0:Y:S01]  /*8fb0*/  LDGDEPBAR ;  /* 0x00000000000079af */ /* 0x000e220000000000 */
[-C--:B---3--:R-:W-:Y:S08]  /*8fc0*/  HMMA.16816.F32.BF16 R28, R20, R136.reuse, RZ ;  /* 0x00000088141c723c */ /* 0x088ff000000418ff */
[C---:B----4-:R-:W-:Y:S08]  /*8fd0*/  HMMA.16816.F32.BF16 R176, R24.reuse, R136, RZ ;  /* 0x0000008818b0723c */ /* 0x050ff000000418ff */
[----:B-1----:R-:W-:Y:S08]  /*8fe0*/  HMMA.16816.F32.BF16 R180, R24, R172, RZ ;  /* 0x000000ac18b4723c */ /* 0x002ff000000418ff */
[-C--:B--2---:R-:W-:Y:S01]  /*8ff0*/  HMMA.16816.F32.BF16 R188, R4, R32.reuse, R28 ;  /* 0x0000002004bc723c */ /* 0x084fe2000004181c */
[----:B------:R-:W1:Y:S07]  /*9000*/  LDSM.16.M88.4 R28, [R215] ;  /* 0x00000000d71c783b */ /* 0x000e6e0000000200 */
[----:B------:R-:W-:Y:S08]  /*9010*/  HMMA.16816.F32.BF16 R196, R8, R32, R176 ;  /* 0x0000002008c4723c */ /* 0x000ff000000418b0 */
[----:B------:R-:W-:Y:S11]  /*9020*/  HMMA.16816.F32.BF16 R176, R20, R172, RZ ;  /* 0x000000ac14b0723c */ /* 0x000ff600000418ff */
[----:B------:R-:W-:Y:S11]  /*9030*/  @!UPT UIADD3 URZ, URZ, URZ, URZ ;  /* 0x0000003f3f3ff290 */ /* 0x000ff6000fffe03f */
[----:B------:R-:W-:Y:S02]  /*9040*/  @!UPT UIADD3 URZ, URZ, URZ, URZ ;  /* 0x0000003f3f3ff290 */ /* 0x000fe4000fffe03f */
[----:B-1----:R-:W-:Y:S08]  /*9050*/  HMMA.16816.F32.BF16 R240, R4, R28, R176 ;  /* 0x0000001c04f0723c */ /* 0x002ff000000418b0 */
[-C--:B------:R-:W-:Y:S08]  /*9060*/  HMMA.16816.F32.BF16 R176, R20, R138.reuse, RZ ;  /* 0x0000008a14b0723c */ /* 0x080ff000000418ff */
[----:B------:R-:W-:Y:S08]  /*9070*/  HMMA.16816.F32.BF16 R136, R24, R138, RZ ;  /* 0x0000008a1888723c */ /* 0x000ff000000418ff */
[-C--:B------:R-:W-:Y:S08]  /*9080*/  HMMA.16816.F32.BF16 R20, R20, R174.reuse, RZ ;  /* 0x000000ae1414723c */ /* 0x080ff000000418ff */
[----:B------:R-:W-:Y:S08]  /*9090*/  HMMA.16816.F32.BF16 R24, R24, R174, RZ ;  /* 0x000000ae1818723c */ /* 0x000ff000000418ff */
[----:B------:R-:W-:Y:S08]  /*90a0*/  HMMA.16816.F32.BF16 R180, R8, R28, R180 ;  /* 0x0000001c08b4723c */ /* 0x000ff000000418b4 */
[C---:B------:R-:W-:Y:S08]  /*90b0*/  HMMA.16816.F32.BF16 R176, R4.reuse, R34, R176 ;  /* 0x0000002204b0723c */ /* 0x040ff000000418b0 */
[----:B------:R-:W-:Y:S01]  /*90c0*/  HMMA.16816.F32.BF16 R184, R4, R30, R20 ;  /* 0x0000001e04b8723c */ /* 0x000fe20000041814 */
[----:B------:R-:W-:Y:S04]  /*90d0*/  LDSM.16.M88.4 R4, [R210+0x2000] ;  /* 0x00200000d204783b */ /* 0x000fe80000000200 */
[----:B------:R-:W1:Y:S03]  /*90e0*/  LDSM.16.M88.4 R20, [R209+0x8000] ;  /* 0x00800000d114783b */ /* 0x000e660000000200 */
[C---:B------:R-:W-:Y:S08]  /*90f0*/  HMMA.16816.F32.BF16 R136, R8.reuse, R34, R136 ;  /* 0x000000220888723c */ /* 0x040ff00000041888 */
[----:B------:R-:W-:Y:S01]  /*9100*/  HMMA.16816.F32.BF16 R24, R8, R30, R24 ;  /* 0x0000001e0818723c */ /* 0x000fe20000041818 */
[----:B------:R-:W2:Y:S07]  /*9110*/  LDSM.16.M88.4 R8, [R210] ;  /* 0x00000000d208783b */ /* 0x000eae0000000200 */
[C---:B-1----:R-:W-:Y:S08]  /*9120*/  HMMA.16816.F32.BF16 R172, R4.reuse, R20, R188 ;  /* 0x0000001404ac723c */ /* 0x042ff000000418bc */
[----:B------:R-:W-:Y:S08]  /*9130*/  HMMA.16816.F32.BF16 R176, R4, R22, R176 ;  /* 0x0000001604b0723c */ /* 0x000ff000000418b0 */
[C---:B--2---:R-:W-:Y:S08]  /*9140*/  HMMA.16816.F32.BF16 R32, R8.reuse, R20, R196 ;  /* 0x000000140820723c */ /* 0x044ff000000418c4 */
        /* <DEDUP_REMOVED lines=62> */
[----:B------:R-:W-:-:S06]  /*9530*/  DEPBAR.LE SB0, 0x0 ;  /* 0x000080000000791a */ /* 0x000fcc0000000000 */
[C---:B-1----:R-:W-:Y:S08]  /*9540*/  HMMA.16816.F32.BF16 R240, R4.reuse, R20, R136 ;  /* 0x0000001404f0723c */ /* 0x042ff00000041888 */
[-C--:B------:R-:W-:Y:S08]  /*9550*/  HMMA.16816.F32.BF16 R176, R4, R22.reuse, R28 ;  /* 0x0000001604b0723c */ /* 0x080ff0000004181c */
[C---:B------:R-:W-:Y:S08]  /*9560*/  HMMA.16816.F32.BF16 R4, R8.reuse, R22, R24 ;  /* 0x000000160804723c */ /* 0x040ff00000041818 */
[----:B------:R-:W-:Y:S01]  /*9570*/  HMMA.16816.F32.BF16 R248, R8, R20, R172 ;  /* 0x0000001408f8723c */ /* 0x000fe200000418ac */
[----:B------:R1:W-:Y:S07]  /*9580*/  I2F R9, R3 ;  /* 0x0000000300097306 */ /* 0x0003ee0000201400 */
[----:B------:R-:W-:-:S02]  /*9590*/  IMAD.MOV.U32 R28, RZ, RZ, R179 ;  /* 0x000000ffff1c7224 */ /* 0x000fc400078e00b3 */
[----:B------:R-:W-:Y:S02]  /*95a0*/  IMAD.MOV.U32 R211, RZ, RZ, R178 ;  /* 0x000000ffffd37224 */ /* 0x000fe400078e00b2 */
[----:B------:R-:W-:Y:S02]  /*95b0*/  IMAD.MOV.U32 R31, RZ, RZ, R177 ;  /* 0x000000ffff1f7224 */ /* 0x000fe400078e00b1 */
[----:B------:R-:W-:Y:S02]  /*95c0*/  IMAD.MOV.U32 R32, RZ, RZ, R176 ;  /* 0x000000ffff207224 */ /* 0x000fe400078e00b0 */
[----:B------:R-:W-:Y:S02]  /*95d0*/  IMAD.MOV.U32 R33, RZ, RZ, R4 ;  /* 0x000000ffff217224 */ /* 0x000fe400078e0004 */
[----:B------:R-:W-:Y:S02]  /*95e0*/  IMAD.IADD R4, R224, 0x1, -R0 ;  /* 0x00000001e0047824 */ /* 0x000fe400078e0a00 */
[----:B-1----:R-:W-:-:S02]  /*95f0*/  IMAD.MOV.U32 R3, RZ, RZ, R2 ;  /* 0x000000ffff037224 */ /* 0x002fc400078e0002 */
[----:B------:R-:W-:Y:S01]  /*9600*/  IMAD.MOV.U32 R179, RZ, RZ, R5 ;  /* 0x000000ffffb37224 */ /* 0x000fe200078e0005 */
[----:B------:R-:W-:Y:S01]  /*9610*/  IABS R2, R4 ;  /* 0x0000000400027213 */ /* 0x000fe20000000000 */
[----:B------:R1:W2:Y:S01]  /*9620*/  I2F R10, R3 ;  /* 0x00000003000a7306 */ /* 0x0002a20000201400 */
[----:B------:R-:W-:Y:S02]  /*9630*/  IMAD.MOV.U32 R178, RZ, RZ, R7 ;  /* 0x000000ffffb27224 */ /* 0x000fe400078e0007 */
[----:B------:R-:W-:Y:S02]  /*9640*/  IMAD.MOV.U32 R25, RZ, RZ, R6 ;  /* 0x000000ffff197224 */ /* 0x000fe400078e0006 */
[----:B------:R-:W-:Y:S01]  /*9650*/  IMAD.MOV.U32 R4, RZ, RZ, R2 ;  /* 0x000000ffff047224 */ /* 0x000fe200078e0002 */
[----:B------:R-:W-:-:S03]  /*9660*/  IADD3 R2, R0, 0x1, RZ ;  /* 0x0000000100027810 */ /* 0x000fc60007ffe0ff */
[----:B------:R3:W4:Y:S01]  /*9670*/  I2F R8, R4 ;  /* 0x0000000400087306 */ /* 0x0007220000201400 */
[C---:B------:R-:W-:Y:S01]  /*9680*/  ISETP.GE.AND P5, PT, R2.reuse, R228, PT ;  /* 0x000000e40200720c */ /* 0x040fe20003fa6270 */
[----:B------:R-:W-:Y:S01]  /*9690*/  IMAD.IADD R5, R223, 0x1, -R2 ;  /* 0x00000001df057824 */ /* 0x000fe200078e0a02 */
[----:B------:R-:W-:Y:S01]  /*96a0*/  BAR.SYNC.DEFER_BLOCKING 0x0 ;  /* 0x0000000000007b1d */ /* 0x000fe20000010000 */
[C---:B------:R-:W-:Y:S02]  /*96b0*/  ISETP.GE.AND P4, PT, R2.reuse, R227, PT ;  /* 0x000000e30200720c */ /* 0x040fe40003f86270 */
[C---:B------:R-:W-:Y:S01]  /*96c0*/  ISETP.GE.AND P3, PT, R2.reuse, R226, PT ;  /* 0x000000e20200720c */ /* 0x040fe20003f66270 */
[----:B-1----:R-:W-:Y:S01]  /*96d0*/  IMAD.IADD R3, R229, 0x1, -R0 ;  /* 0x00000001e5037824 */ /* 0x002fe200078e0a00 */
[----:B------:R-:W-:Y:S01]  /*96e0*/  ISETP.GE.AND P2, PT, R2, R225, PT ;  /* 0x000000e10200720c */ /* 0x000fe20003f46270 */
[----:B--2---:R-:W-:Y:S01]  /*96f0*/  FFMA.FTZ R10, R10, -R216, R182 ;  /* 0x800000d80a0a7223 */ /* 0x004fe200000100b6 */
[----:B------:R-:W-:-:S02]  /*9700*/  ISETP.GE.OR P5, PT, R2, R234, !P5 ;  /* 0x000000ea0200720c */ /* 0x000fc40006fa6670 */
[----:B------:R-:W-:Y:S02]  /*9710*/  IABS R3, R3 ;  /* 0x0000000300037213 */ /* 0x000fe40000000000 */
[C---:B------:R-:W-:Y:S02]  /*9720*/  ISETP.GE.OR P4, PT, R2.reuse, R233, !P4 ;  /* 0x000000e90200720c */ /* 0x040fe40006786670 */
[----:B------:R-:W-:Y:S01]  /*9730*/  ISETP.GE.OR P3, PT, R2, R232, !P3 ;  /* 0x000000e80200720c */ /* 0x000fe20005f66670 */
[----:B---3--:R-:W-:Y:S01]  /*9740*/  IMAD.MOV.U32 R4, RZ, RZ, R3 ;  /* 0x000000ffff047224 */ /* 0x008fe200078e0003 */
[----:B------:R-:W-:Y:S01]  /*9750*/  IABS R3, R5 ;  /* 0x0000000500037213 */ /* 0x000fe20000000000 */
[----:B------:R-:W-:Y:S01]  /*9760*/  IMAD.IADD R5, R224, 0x1, -R2 ;  /* 0x00000001e0057824 */ /* 0x000fe200078e0a02 */
[----:B------:R-:W-:Y:S01]  /*9770*/  ISETP.GE.OR P2, PT, R2, R231, !P2 ;  /* 0x000000e70200720c */ /* 0x000fe20005746670 */
[----:B------:R1:W2:Y:S01]  /*9780*/  I2F R7, R4 ;  /* 0x0000000400077306 */ /* 0x0002a20000201400 */
[----:B----4-:R-:W-:-:S02]  /*9790*/  FFMA.FTZ R11, R8, -R216, R196 ;  /* 0x800000d8080b7223 */ /* 0x010fc400000100c4 */
[----:B-1----:R-:W-:Y:S02]  /*97a0*/  IMAD.MOV.U32 R4, RZ, RZ, R3 ;  /* 0x000000ffff047224 */ /* 0x002fe400078e0003 */
[----:B------:R-:W-:-:S03]  /*97b0*/  IMAD.IADD R3, R230, 0x1, -R2 ;  /* 0x00000001e6037824 */ /* 0x000fc600078e0a02 */
[----:B------:R1:W3:Y:S01]  /*97c0*/  I2F R6, R4 ;  /* 0x0000000400067306 */ /* 0x0002e20000201400 */
[----:B------:R-:W-:Y:S01]  /*97d0*/  IMAD.IADD R2, R229, 0x1, -R2 ;  /* 0x00000001e5027824 */ /* 0x000fe200078e0a02 */
[----:B------:R-:W-:Y:S01]  /*97e0*/  IABS R3, R3 ;  /* 0x0000000300037213 */ /* 0x000fe20000000000 */
[----:B--2---:R-:W-:-:S04]  /*97f0*/  FFMA.FTZ R22, R7, -R216, R198 ;  /* 0x800000d807167223 */ /* 0x004fc800000100c6 */
[----:B-1----:R-:W-:Y:S01]  /*9800*/  IMAD.MOV.U32 R4, RZ, RZ, R3 ;  /* 0x000000ffff047224 */ /* 0x002fe200078e0003 */
[----:B------:R-:W-:Y:S01]  /*9810*/  IABS R3, R5 ;  /* 0x0000000500037213 */ /* 0x000fe20000000000 */
[-C--:B---3--:R-:W-:Y:S02]  /*9820*/  FFMA.FTZ R23, R6, -R216.reuse, R181 ;  /* 0x800000d806177223 */ /* 0x088fe400000100b5 */
[----:B------:R-:W-:Y:S02]  /*9830*/  FFMA.FTZ R5, R9, -R216, R180 ;  /* 0x800000d809057223 */ /* 0x000fe400000100b4 */
[----:B------:R-:W1:Y:S01]  /*9840*/  I2F R4, R4 ;  /* 0x0000000400047306 */ /* 0x000e620000201400 */
[----:B------:R-:W-:Y:S02]  /*9850*/  FSEL R30, R23, -INF , !P5 ;  /* 0xff800000171e7808 */ /* 0x000fe40006800000 */
[----:B------:R-:W-:Y:S02]  /*9860*/  FSEL R136, R5, -INF , !P6 ;  /* 0xff80000005887808 */ /* 0x000fe40007000000 */
[----:B------:R-:W-:-:S03]  /*9870*/  ISETP.GE.AND P6, PT, R0, R227, PT ;  /* 0x000000e30000720c */ /* 0x000fc60003fc6270 */
[----:B------:R-:W2:Y:S01]  /*9880*/  I2F R3, R3 ;  /* 0x0000000300037306 */ /* 0x000ea20000201400 */
[----:B------:R-:W-:-:S04]  /*9890*/  ISETP.GE.OR P6, PT, R0, R233, !P6 ;  /* 0x000000e90000720c */ /* 0x000fc800077c6670 */
[----:B------:R-:W-:Y:S02]  /*98a0*/  FSEL R138, R10, -INF , !P6 ;  /* 0xff8000000a8a7808 */ /* 0x000fe40007000000 */
[----:B------:R-:W-:Y:S01]  /*98b0*/  ISETP.GE.AND P6, PT, R0, R226, PT ;  /* 0x000000e20000720c */ /* 0x000fe20003fc6270 */
[----:B-1----:R-:W-:Y:S01]  /*98c0*/  FFMA.FTZ R21, R4, -R216, R183 ;  /* 0x800000d804157223 */ /* 0x002fe200000100b7 */
[----:B------:R-:W-:Y:S02]  /*98d0*/  IABS R4, R2 ;  /* 0x0000000200047213 */ /* 0x000fe40000000000 */
[C---:B------:R-:W-:Y:S02]  /*98e0*/  ISETP.GE.OR P6, PT, R0.reuse, R232, !P6 ;  /* 0x000000e80000720c */ /* 0x040fe400077c6670 */
[----:B------:R1:W-:Y:S01]  /*98f0*/  I2F R24, R4 ;  /* 0x0000000400187306 */ /* 0x0003e20000201400 */
[----:B------:R-:W-:Y:S01]  /*9900*/  FSEL R137, R21, -INF , !P4 ;  /* 0xff80000015897808 */ /* 0x000fe20006000000 */
[----:B--2---:R-:W-:Y:S01]  /*9910*/  FFMA.FTZ R20, R3, -R216, R197 ;  /* 0x800000d803147223 */ /* 0x004fe200000100c5 */
[----:B------:R-:W-:-:S02]  /*9920*/  IADD3 R3, R0, 0x8, RZ ;  /* 0x0000000800037810 */ /* 0x000fc40007ffe0ff */
[----:B------:R-:W-:Y:S02]  /*9930*/  FSEL R173, R11, -INF , !P6 ;  /* 0xff8000000bad7808 */ /* 0x000fe40007000000 */
[----:B------:R-:W-:Y:S01]  /*9940*/  ISETP.GE.AND P6, PT, R0, R225, PT ;  /* 0x000000e10000720c */ /* 0x000fe20003fc6270 */
[----:B------:R-:W-:Y:S01]  /*9950*/  IMAD.IADD R2, R223, 0x1, -R3 ;  /* 0x00000001df027824 */ /* 0x000fe200078e0a03 */
[----:B------:R-:W-:Y:S02]  /*9960*/  FSEL R174, R20, -INF , !P3 ;  /* 0xff80000014ae7808 */ /* 0x000fe40005800000 */
[----:B------:R-:W-:Y:S02]  /*9970*/  ISETP.GE.OR P6, PT, R0, R231, !P6 ;  /* 0x000000e70000720c */ /* 0x000fe400077c6670 */
[----:B------:R-:W-:Y:S02]  /*9980*/  IABS R2, R2 ;  /* 0x0000000200027213 */ /* 0x000fe40000000000 */
[----:B------:R-:W-:-:S02]  /*9990*/  FSEL R177, R22, -INF , !P6 ;  /* 0xff80000016b17808 */ /* 0x000fc40007000000 */
[C---:B------:R-:W-:Y:S01]  /*99a0*/  ISETP.GE.AND P6, PT, R3.reuse, R228, PT ;  /* 0x000000e40300720c */ /* 0x040fe20003fc6270 */
[----:B-1----:R-:W-:Y:S01]  /*99b0*/  IMAD.MOV.U32 R4, RZ, RZ, R2 ;  /* 0x000000ffff047224 */ /* 0x002fe200078e0002 */
[C---:B------:R-:W-:Y:S01]  /*99c0*/  ISETP.GE.AND P5, PT, R3.reuse, R227, PT ;  /* 0x000000e30300720c */ /* 0x040fe20003fa6270 */
[----:B------:R-:W-:Y:S01]  /*99d0*/  IMAD.IADD R2, R230, 0x1, -R3 ;  /* 0x00000001e6027824 */ /* 0x000fe200078e0a03 */
[C---:B------:R-:W-:Y:S01]  /*99e0*/  ISETP.GE.AND P4, PT, R3.reuse, R226, PT ;  /* 0x000000e20300720c */ /* 0x040fe20003f86270 */
[----:B------:R1:W2:Y:S01]  /*99f0*/  I2F R6, R4 ;  /* 0x0000000400067306 */ /* 0x0002a20000201400 */
[C---:B------:R-:W-:Y:S02]  /*9a00*/  ISETP.GE.AND P3, PT, R3.reuse, R225, PT ;  /* 0x000000e10300720c */ /* 0x040fe40003f66270 */
[----:B------:R-:W-:Y:S02]  /*9a10*/  IABS R2, R2 ;  /* 0x0000000200027213 */ /* 0x000fe40000000000 */
[----:B------:R-:W-:-:S02]  /*9a20*/  ISETP.GE.OR P6, PT, R3, R234, !P6 ;  /* 0x000000ea0300720c */ /* 0x000fc400077c6670 */
[C---:B------:R-:W-:Y:S02]  /*9a30*/  ISETP.GE.OR P5, PT, R3.reuse, R233, !P5 ;  /* 0x000000e90300720c */ /* 0x040fe40006fa6670 */
[C---:B------:R-:W-:Y:S02]  /*9a40*/  ISETP.GE.OR P4, PT, R3.reuse, R232, !P4 ;  /* 0x000000e80300720c */ /* 0x040fe40006786670 */
[----:B------:R-:W-:Y:S01]  /*9a50*/  ISETP.GE.OR P3, PT, R3, R231, !P3 ;  /* 0x000000e70300720c */ /* 0x000fe20005f66670 */
[----:B-1----:R-:W-:Y:S02]  /*9a60*/  IMAD.MOV.U32 R4, RZ, RZ, R2 ;  /* 0x000000ffff047224 */ /* 0x002fe400078e0002 */
[----:B------:R-:W-:Y:S02]  /*9a70*/  IMAD.IADD R2, R224, 0x1, -R3 ;  /* 0x00000001e0027824 */ /* 0x000fe400078e0a03 */
[----:B------:R1:W-:Y:S01]  /*9a80*/  I2F R9, R4 ;  /* 0x0000000400097306 */ /* 0x0003e20000201400 */
[----:B--2---:R-:W-:-:S02]  /*9a90*/  FFMA.FTZ R6, R6, -R216, R184 ;  /* 0x800000d806067223 */ /* 0x004fc400000100b8 */
[----:B------:R-:W-:-:S03]  /*9aa0*/  IABS R2, R2 ;  /* 0x0000000200027213 */ /* 0x000fc60000000000 */
[----:B------:R-:W-:Y:S02]  /*9ab0*/  FSEL R27, R6, -INF , !P6 ;  /* 0xff800000061b7808 */ /* 0x000fe40007000000 */
[----:B------:R-:W-:Y:S02]  /*9ac0*/  IMAD.MOV.U32 R5, RZ, RZ, R2 ;  /* 0x000000ffff057224 */ /* 0x000fe400078e0002 */
[----:B------:R-:W-:Y:S02]  /*9ad0*/  IMAD.IADD R2, R229, 0x1, -R3 ;  /* 0x00000001e5027824 */ /* 0x000fe400078e0a03 */
[----:B------:R2:W3:Y:S01]  /*9ae0*/  I2F R8, R5 ;  /* 0x0000000500087306 */ /* 0x0004e20000201400 */
[----:B------:R-:W-:Y:S02]  /*9af0*/  FFMA.FTZ R3, R24, -R216, R199 ;  /* 0x800000d818037223 */ /* 0x000fe400000100c7 */
[----:B-1----:R-:W-:Y:S02]  /*9b00*/  IABS R4, R2 ;  /* 0x0000000200047213 */ /* 0x002fe40000000000 */
[----:B------:R-:W-:-:S02]  /*9b10*/  IADD3 R2, R0, 0x9, RZ ;  /* 0x0000000900027810 */ /* 0x000fc40007ffe0ff */
[----:B------:R-:W-:Y:S02]  /*9b20*/  FSEL R176, R3, -INF , !P2 ;  /* 0xff80000003b07808 */ /* 0x000fe40005000000 */
[C---:B------:R-:W-:Y:S02]  /*9b30*/  ISETP.GE.AND P2, PT, R2.reuse, R228, PT ;  /* 0x000000e40200720c */ /* 0x040fe40003f46270 */
[C---:B------:R-:W-:Y:S02]  /*9b40*/  ISETP.GE.AND P6, PT, R2.reuse, R227, PT ;  /* 0x000000e30200720c */ /* 0x040fe40003fc6270 */
[C---:B------:R-:W-:Y:S01]  /*9b50*/  ISETP.GE.OR P2, PT, R2.reuse, R234, !P2 ;  /* 0x000000ea0200720c */ /* 0x040fe20005746670 */
[----:B--2---:R-:W-:Y:S01]  /*9b60*/  IMAD.MOV.U32 R5, RZ, RZ, R4 ;  /* 0x000000ffff057224 */ /* 0x004fe200078e0004 */
[----:B------:R-:W-:Y:S01]  /*9b70*/  ISETP.GE.OR P6, PT, R2, R233, !P6 ;  /* 0x000000e90200720c */ /* 0x000fe200077c6670 */
[----:B------:R-:W-:Y:S02]  /*9b80*/  IMAD.IADD R4, R223, 0x1, -R2 ;  /* 0x00000001df047824 */ /* 0x000fe400078e0a02 */
[----:B------:R1:W2:Y:S01]  /*9b90*/  I2F R7, R5 ;  /* 0x0000000500077306 */ /* 0x0002a20000201400 */
[----:B---3--:R-:W-:-:S02]  /*9ba0*/  FFMA.FTZ R8, R8, -R216, R188 ;  /* 0x800000d808087223 */ /* 0x008fc400000100bc */
[----:B------:R-:W-:-:S03]  /*9bb0*/  IABS R4, R4 ;  /* 0x0000000400047213 */ /* 0x000fc60000000000 */
[----:B------:R-:W-:Y:S02]  /*9bc0*/  FSEL R139, R8, -INF , !P4 ;  /* 0xff800000088b7808 */ /* 0x000fe40006000000 */
[C---:B------:R-:W-:Y:S01]  /*9bd0*/  ISETP.GE.AND P4, PT, R2.reuse, R225, PT ;  /* 0x000000e10200720c */ /* 0x040fe20003f86270 */
[----:B------:R-:W3:Y:S03]  /*9be0*/  I2F R4, R4 ;  /* 0x0000000400047306 */ /* 0x000ee60000201400 */
[----:B------:R-:W-:Y:S01]  /*9bf0*/  ISETP.GE.OR P4, PT, R2, R231, !P4 ;  /* 0x000000e70200720c */ /* 0x000fe20006786670 */
[-C--:B-1----:R-:W-:Y:S02]  /*9c00*/  FFMA.FTZ R5, R9, -R216.reuse, R186 ;  /* 0x800000d809057223 */ /* 0x082fe400000100ba */
[----:B--2---:R-:W-:-:S03]  /*9c10*/  FFMA.FTZ R20, R7, -R216, R190 ;  /* 0x800000d807147223 */ /* 0x004fc600000100be */
[----:B------:R-:W-:Y:S02]  /*9c20*/  FSEL R35, R5, -INF , !P5 ;  /* 0xff80000005237808 */ /* 0x000fe40006800000 */
[----:B------:R-:W-:Y:S01]  /*9c30*/  ISETP.GE.AND P5, PT, R2, R226, PT ;  /* 0x000000e20200720c */ /* 0x000fe20003fa6270 */
[----:B---3--:R-:W-:Y:S01]  /*9c40*/  FFMA.FTZ R11, R4, -R216, R185 ;  /* 0x800000d8040b7223 */ /* 0x008fe200000100b9 */
[----:B------:R-:W-:Y:S01]  /*9c50*/  FSEL R175, R20, -INF , !P3 ;  /* 0xff80000014af7808 */ /* 0x000fe20005800000 */
[----:B------:R-:W-:Y:S01]  /*9c60*/  IMAD.IADD R4, R230, 0x1, -R2 ;  /* 0x00000001e6047824 */ /* 0x000fe200078e0a02 */
[----:B------:R-:W-:Y:S02]  /*9c70*/  ISETP.GE.OR P5, PT, R2, R232, !P5 ;  /* 0x000000e80200720c */ /* 0x000fe40006fa6670 */
        /* <DEDUP_REMOVED lines=11> */
[C---:B------:R-:W-:Y:S01]  /*9d30*/  ISETP.GE.AND P3, PT, R2.reuse, R228, PT ;  /* 0x000000e40200720c */ /* 0x040fe20003f66270 */
[----:B---3--:R-:W-:Y:S01]  /*9d40*/  IMAD.IADD R3, R223, 0x1, -R2 ;  /* 0x00000001df037824 */ /* 0x008fe200078e0a02 */
[----:B------:R1:W-:Y:S01]  /*9d50*/  I2F R21, R4 ;  /* 0x0000000400157306 */ /* 0x0003e20000201400 */
[C---:B------:R-:W-:Y:S02]  /*9d60*/  ISETP.GE.AND P2, PT, R2.reuse, R227, PT ;  /* 0x000000e30200720c */ /* 0x040fe40003f46270 */
[C---:B------:R-:W-:Y:S02]  /*9d70*/  ISETP.GE.OR P3, PT, R2.reuse, R234, !P3 ;  /* 0x000000ea0200720c */ /* 0x040fe40005f66670 */
[----:B------:R-:W-:Y:S02]  /*9d80*/  IABS R3, R3 ;  /* 0x0000000300037213 */ /* 0x000fe40000000000 */
[----:B------:R-:W-:-:S03]  /*9d90*/  ISETP.GE.OR P2, PT, R2, R233, !P2 ;  /* 0x000000e90200720c */ /* 0x000fc60005746670 */
        /* <DEDUP_REMOVED lines=10> */
[-C--:B--2---:R-:W-:Y:S02]  /*9e40*/  FFMA.FTZ R5, R10, -R216.reuse, R187 ;  /* 0x800000d80a057223 */ /* 0x084fe400000100bb */
[----:B------:R1:W2:Y:S01]  /*9e50*/  I2F R6, R4 ;  /* 0x0000000400067306 */ /* 0x0002a20000201400 */
[-C--:B---3--:R-:W-:Y:S02]  /*9e60*/  FFMA.FTZ R7, R7, -R216.reuse, R250 ;  /* 0x800000d807077223 */ /* 0x088fe400000100fa */
[----:B------:R-:W-:Y:S01]  /*9e70*/  FSEL R26, R5, -INF , !P6 ;  /* 0xff800000051a7808 */ /* 0x000fe20007000000 */
[----:B------:R-:W-:Y:S01]  /*9e80*/  FFMA.FTZ R5, R9, -R216, R248 ;  /* 0x800000d809057223 */ /* 0x000fe200000100f8 */
[C---:B------:R-:W-:Y:S02]  /*9e90*/  ISETP.GE.AND P6, PT, R2.reuse, R226, PT ;  /* 0x000000e20200720c */ /* 0x040fe40003fc6270 */
[----:B------:R-:W-:Y:S01]  /*9ea0*/  FSEL R22, R7, -INF , !P2 ;  /* 0xff80000007167808 */ /* 0x000fe20005000000 */
[----:B------:R-:W3:Y:S01]  /*9eb0*/  I2F R3, R3 ;  /* 0x0000000300037306 */ /* 0x000ee20000201400 */
[----:B------:R-:W-:-:S02]  /*9ec0*/  ISETP.GE.OR P6, PT, R2, R232, !P6 ;  /* 0x000000e80200720c */ /* 0x000fc400077c6670 */
[----:B------:R-:W-:Y:S01]  /*9ed0*/  FSEL R10, R5, -INF , !P3 ;  /* 0xff800000050a7808 */ /* 0x000fe20005800000 */
[-C--:B-1----:R-:W-:Y:S02]  /*9ee0*/  FFMA.FTZ R4, R8, -R216.reuse, R189 ;  /* 0x800000d808047223 */ /* 0x082fe400000100bd */
[----:B--2---:R-:W-:-:S03]  /*9ef0*/  FFMA.FTZ R6, R6, -R216, R240 ;  /* 0x800000d806067223 */ /* 0x004fc600000100f0 */
[----:B------:R-:W-:Y:S01]  /*9f00*/  FSEL R34, R4, -INF , !P5 ;  /* 0xff80000004227808 */ /* 0x000fe20006800000 */
[-C--:B------:R-:W-:Y:S01]  /*9f10*/  FFMA.FTZ R4, R21, -R216.reuse, R191 ;  /* 0x800000d815047223 */ /* 0x080fe200000100bf */
[----:B------:R-:W-:Y:S01]  /*9f20*/  ISETP.GE.AND P5, PT, R2, R225, PT ;  /* 0x000000e10200720c */ /* 0x000fe20003fa6270 */
[----:B---3--:R-:W-:Y:S01]  /*9f30*/  FFMA.FTZ R21, R3, -R216, R242 ;  /* 0x800000d803157223 */ /* 0x008fe200000100f2 */
[----:B------:R-:W-:Y:S02]  /*9f40*/  FSEL R29, R6, -INF , !P6 ;  /* 0xff800000061d7808 */ /* 0x000fe40007000000 */
[----:B------:R-:W-:Y:S02]  /*9f50*/  ISETP.GE.OR P5, PT, R2, R231, !P5 ;  /* 0x000000e70200720c */ /* 0x000fe40006fa6670 */
[----:B------:R-:W-:Y:S02]  /*9f60*/  IADD3 R2, R0, 0x11, RZ ;  /* 0x0000001100027810 */ /* 0x000fe40007ffe0ff */
[----:B------:R-:W-:-:S02]  /*9f70*/  FSEL R172, R4, -INF , !P4 ;  /* 0xff80000004ac7808 */ /* 0x000fc40006000000 */
[C---:B------:R-:W-:Y:S01]  /*9f80*/  ISETP.GE.AND P4, PT, R2.reuse, R228, PT ;  /* 0x000000e40200720c */ /* 0x040fe20003f86270 */
[--C-:B------:R-:W-:Y:S01]  /*9f90*/  IMAD.IADD R3, R223, 0x1, -R2.reuse ;  /* 0x00000001df037824 */ /* 0x100fe200078e0a02 */
[C---:B------:R-:W-:Y:S02]  /*9fa0*/  ISETP.GE.AND P3, PT, R2.reuse, R227, PT ;  /* 0x000000e30200720c */ /* 0x040fe40003f66270 */
[C---:B------:R-:W-:Y:S02]  /*9fb0*/  ISETP.GE.AND P2, PT, R2.reuse, R226, PT ;  /* 0x000000e20200720c */ /* 0x040fe40003f46270 */
[----:B------:R-:W-:Y:S02]  /*9fc0*/  IABS R3, R3 ;  /* 0x0000000300037213 */ /* 0x000fe40000000000 */
[C---:B------:R-:W-:Y:S02]  /*9fd0*/  ISETP.GE.AND P6, PT, R2.reuse, R225, PT ;  /* 0x000000e10200720c */ /* 0x040fe40003fc6270 */
[C---:B------:R-:W-:Y:S01]  /*9fe0*/  ISETP.GE.OR P4, PT, R2.reuse, R234, !P4 ;  /* 0x000000ea0200720c */ /* 0x040fe20006786670 */
[----:B------:R-:W-:Y:S01]  /*9ff0*/  IMAD.MOV.U32 R4, RZ, RZ, R3 ;  /* 0x000000ffff047224 */ /* 0x000fe200078e0003 */
[----:B------:R-:W-:Y:S01]  /*a000*/  ISETP.GE.OR P3, PT, R2, R233, !P3 ;  /* 0x000000e90200720c */ /* 0x000fe20005f66670 */
[----:B------:R-:W-:Y:S01]  /*a010*/  IMAD.IADD R3, R230, 0x1, -R2 ;  /* 0x00000001e6037824 */ /* 0x000fe200078e0a02 */
[C---:B------:R-:W-:Y:S01]  /*a020*/  ISETP.GE.OR P2, PT, R2.reuse, R232, !P2 ;  /* 0x000000e80200720c */ /* 0x040fe20005746670 */
[----:B------:R1:W-:Y:S01]  /*a030*/  I2F R9, R4 ;  /* 0x0000000400097306 */ /* 0x0003e20000201400 */
[----:B------:R-:W-:-:S02]  /*a040*/  ISETP.GE.OR P6, PT, R2, R231, !P6 ;  /* 0x000000e70200720c */ /* 0x000fc400077c6670 */
[----:B------:R-:W-:-:S05]  /*a050*/  IABS R3, R3 ;  /* 0x0000000300037213 */ /* 0x000fca0000000000 */
[----:B-1----:R-:W-:Y:S02]  /*a060*/  IMAD.MOV.U32 R4, RZ, RZ, R3 ;  /* 0x000000ffff047224 */ /* 0x002fe400078e0003 */
[----:B------:R-:W-:Y:S02]  /*a070*/  IMAD.IADD R3, R224, 0x1, -R2 ;  /* 0x00000001e0037824 */ /* 0x000fe400078e0a02 */
[----:B------:R1:W2:Y:S03]  /*a080*/  I2F R6, R4 ;  /* 0x0000000400067306 */ /* 0x0002a60000201400 */
[----:B------:R-:W-:-:S05]  /*a090*/  IABS R3, R3 ;  /* 0x0000000300037213 */ /* 0x000fca0000000000 */
[----:B------:R3:W4:Y:S01]  /*a0a0*/  I2F R7, R3 ;  /* 0x0000000300077306 */ /* 0x0007220000201400 */
[----:B-1----:R-:W-:Y:S01]  /*a0b0*/  IMAD.IADD R4, R229, 0x1, -R2 ;  /* 0x00000001e5047824 */ /* 0x002fe200078e0a02 */
[----:B------:R-:W-:Y:S01]  /*a0c0*/  IADD3 R2, R0, 0x18, RZ ;  /* 0x0000001800027810 */ /* 0x000fe20007ffe0ff */
[----:B--2---:R-:W-:Y:S01]  /*a0d0*/  FFMA.FTZ R6, R6, -R216, R251 ;  /* 0x800000d806067223 */ /* 0x004fe200000100fb */
[----:B------:R-:W-:Y:S02]  /*a0e0*/  IADD3 R0, R0, 0x19, RZ ;  /* 0x0000001900007810 */ /* 0x000fe40007ffe0ff */
[----:B------:R-:W-:Y:S01]  /*a0f0*/  IABS R4, R4 ;  /* 0x0000000400047213 */ /* 0x000fe20000000000 */
[--C-:B------:R-:W-:Y:S02]  /*a100*/  IMAD.IADD R5, R224, 0x1, -R2.reuse ;  /* 0x00000001e0057824 */ /* 0x100fe400078e0a02 */
[----:B---3--:R-:W-:Y:S01]  /*a110*/  IMAD.IADD R3, R223, 0x1, -R2 ;  /* 0x00000001df037824 */ /* 0x008fe200078e0a02 */
[----:B------:R1:W2:Y:S01]  /*a120*/  I2F R11, R4 ;  /* 0x00000004000b7306 */ /* 0x0002a20000201400 */
[----:B----4-:R-:W-:-:S03]  /*a130*/  FFMA.FTZ R7, R7, -R216, R241 ;  /* 0x800000d807077223 */ /* 0x010fc600000100f1 */
[----:B------:R-:W-:-:S05]  /*a140*/  IABS R3, R3 ;  /* 0x0000000300037213 */ /* 0x000fca0000000000 */
[----:B-1----:R-:W-:Y:S02]  /*a150*/  IMAD.MOV.U32 R4, RZ, RZ, R3 ;  /* 0x000000ffff047224 */ /* 0x002fe400078e0003 */
[----:B------:R-:W-:Y:S02]  /*a160*/  IMAD.IADD R3, R230, 0x1, -R2 ;  /* 0x00000001e6037824 */ /* 0x000fe400078e0a02 */
[----:B------:R1:W3:Y:S01]  /*a170*/  I2F R8, R4 ;  /* 0x0000000400087306 */ /* 0x0002e20000201400 */
[----:B--2---:R-:W-:Y:S02]  /*a180*/  FFMA.FTZ R11, R11, -R216, R243 ;  /* 0x800000d80b0b7223 */ /* 0x004fe400000100f3 */
[----:B------:R-:W-:-:S05]  /*a190*/  IABS R3, R3 ;  /* 0x0000000300037213 */ /* 0x000fca0000000000 */
[----:B-1----:R-:W-:Y:S01]  /*a1a0*/  IMAD.MOV.U32 R4, RZ, RZ, R3 ;  /* 0x000000ffff047224 */ /* 0x002fe200078e0003 */
[----:B------:R-:W-:Y:S01]  /*a1b0*/  IABS R3, R5 ;  /* 0x0000000500037213 */ /* 0x000fe20000000000 */
[----:B---3--:R-:W-:Y:S01]  /*a1c0*/  FFMA.FTZ R23, R8, -R216, R33 ;  /* 0x800000d808177223 */ /* 0x008fe20000010021 */
[----:B------:R-:W-:Y:S01]  /*a1d0*/  FSEL R33, R21, -INF , !P5 ;  /* 0xff80000015217808 */ /* 0x000fe20006800000 */
[----:B------:R1:W2:Y:S01]  /*a1e0*/  I2F R5, R4 ;  /* 0x0000000400057306 */ /* 0x0002a20000201400 */
[----:B------:R-:W-:Y:S02]  /*a1f0*/  FSEL R21, R6, -INF , !P3 ;  /* 0xff80000006157808 */ /* 0x000fe40005800000 */
[C---:B------:R-:W-:Y:S02]  /*a200*/  ISETP.GE.AND P5, PT, R2.reuse, R228, PT ;  /* 0x000000e40200720c */ /* 0x040fe40003fa6270 */
[C---:B------:R-:W-:Y:S02]  /*a210*/  ISETP.GE.AND P3, PT, R2.reuse, R226, PT ;  /* 0x000000e20200720c */ /* 0x040fe40003f66270 */
[C---:B------:R-:W-:Y:S01]  /*a220*/  ISETP.GE.OR P5, PT, R2.reuse, R234, !P5 ;  /* 0x000000ea0200720c */ /* 0x040fe20006fa6670 */
[----:B------:R-:W3:Y:S01]  /*a230*/  I2F R3, R3 ;  /* 0x0000000300037306 */ /* 0x000ee20000201400 */
[----:B------:R-:W-:Y:S01]  /*a240*/  ISETP.GE.OR P3, PT, R2, R232, !P3 ;  /* 0x000000e80200720c */ /* 0x000fe20005f66670 */
[----:B-1----:R-:W-:-:S02]  /*a250*/  FFMA.FTZ R4, R9, -R216, R249 ;  /* 0x800000d809047223 */ /* 0x002fc400000100f9 */
[-C--:B--2---:R-:W-:Y:S01]  /*a260*/  FFMA.FTZ R5, R5, -R216.reuse, R25 ;  /* 0x800000d805057223 */ /* 0x084fe20000010019 */
[----:B------:R-:W-:Y:S02]  /*a270*/  FSEL R25, R7, -INF , !P2 ;  /* 0xff80000007197808 */ /* 0x000fe40005000000 */
[----:B------:R-:W-:Y:S02]  /*a280*/  FSEL R8, R4, -INF , !P4 ;  /* 0xff80000004087808 */ /* 0x000fe40006000000 */
[C---:B------:R-:W-:Y:S01]  /*a290*/  ISETP.GE.AND P4, PT, R2.reuse, R227, PT ;  /* 0x000000e30200720c */ /* 0x040fe20003f86270 */
[----:B---3--:R-:W-:Y:S01]  /*a2a0*/  FFMA.FTZ R24, R3, -R216, R32 ;  /* 0x800000d803187223 */ /* 0x008fe20000010020 */
[C---:B------:R-:W-:Y:S01]  /*a2b0*/  ISETP.GE.AND P2, PT, R2.reuse, R225, PT ;  /* 0x000000e10200720c */ /* 0x040fe20003f46270 */
[----:B------:R-:W-:Y:S01]  /*a2c0*/  IMAD.IADD R3, R229, 0x1, -R2 ;  /* 0x00000001e5037824 */ /* 0x000fe200078e0a02 */
[C---:B------:R-:W-:Y:S02]  /*a2d0*/  ISETP.GE.OR P4, PT, R2.reuse, R233, !P4 ;  /* 0x000000e90200720c */ /* 0x040fe40006786670 */
[----:B------:R-:W-:Y:S01]  /*a2e0*/  ISETP.GE.OR P2, PT, R2, R231, !P2 ;  /* 0x000000e70200720c */ /* 0x000fe20005746670 */
[----:B------:R-:W-:Y:S01]  /*a2f0*/  IMAD.IADD R2, R223, 0x1, -R0 ;  /* 0x00000001df027824 */ /* 0x000fe200078e0a00 */
[----:B------:R-:W-:-:S02]  /*a300*/  IABS R3, R3 ;  /* 0x0000000300037213 */ /* 0x000fc40000000000 */
[----:B------:R-:W-:Y:S02]  /*a310*/  FSEL R32, R11, -INF , !P6 ;  /* 0xff8000000b207808 */ /* 0x000fe40007000000 */
[----:B------:R-:W-:Y:S01]  /*a320*/  IABS R2, R2 ;  /* 0x0000000200027213 */ /* 0x000fe20000000000 */
[----:B------:R1:W-:Y:S01]  /*a330*/  I2F R4, R3 ;  /* 0x0000000300047306 */ /* 0x0003e20000201400 */
[----:B------:R-:W-:Y:S02]  /*a340*/  FSEL R7, R23, -INF , !P5 ;  /* 0xff80000017077808 */ /* 0x000fe40006800000 */
[----:B------:R-:W-:Y:S02]  /*a350*/  FSEL R11, R5, -INF , !P4 ;  /* 0xff800000050b7808 */ /* 0x000fe40006000000 */
[----:B------:R-:W-:Y:S02]  /*a360*/  FSEL R24, R24, -INF , !P3 ;  /* 0xff80000018187808 */ /* 0x000fe40005800000 */
[C---:B------:R-:W-:Y:S01]  /*a370*/  ISETP.GE.AND P6, PT, R0.reuse, R228, PT ;  /* 0x000000e40000720c */ /* 0x040fe20003fc6270 */
[----:B------:R2:W3:Y:S01]  /*a380*/  I2F R6, R2 ;  /* 0x0000000200067306 */ /* 0x0004e20000201400 */
[----:B------:R-:W-:-:S02]  /*a390*/  ISETP.GE.AND P5, PT, R0, R227, PT ;  /* 0x000000e30000720c */ /* 0x000fc40003fa6270 */
[C---:B------:R-:W-:Y:S02]  /*a3a0*/  ISETP.GE.AND P4, PT, R0.reuse, R226, PT ;  /* 0x000000e20000720c */ /* 0x040fe40003f86270 */
[C---:B------:R-:W-:Y:S02]  /*a3b0*/  ISETP.GE.AND P3, PT, R0.reuse, R225, PT ;  /* 0x000000e10000720c */ /* 0x040fe40003f66270 */
[----:B------:R-:W-:Y:S01]  /*a3c0*/  ISETP.GE.OR P6, PT, R0, R234, !P6 ;  /* 0x000000ea0000720c */ /* 0x000fe200077c6670 */
[----:B-1----:R-:W-:Y:S01]  /*a3d0*/  IMAD.IADD R3, R230, 0x1, -R0 ;  /* 0x00000001e6037824 */ /* 0x002fe200078e0a00 */
[C---:B------:R-:W-:Y:S02]  /*a3e0*/  ISETP.GE.OR P5, PT, R0.reuse, R233, !P5 ;  /* 0x000000e90000720c */ /* 0x040fe40006fa6670 */
[----:B------:R-:W-:Y:S02]  /*a3f0*/  ISETP.GE.OR P4, PT, R0, R232, !P4 ;  /* 0x000000e80000720c */ /* 0x000fe40006786670 */
[----:B------:R-:W-:-:S02]  /*a400*/  IABS R3, R3 ;  /* 0x0000000300037213 */ /* 0x000fc40000000000 */
[----:B------:R-:W-:Y:S01]  /*a410*/  ISETP.GE.OR P3, PT, R0, R231, !P3 ;  /* 0x000000e70000720c */ /* 0x000fe20005f66670 */
[----:B--2---:R-:W-:Y:S01]  /*a420*/  IMAD.IADD R2, R224, 0x1, -R0 ;  /* 0x00000001e0027824 */ /* 0x004fe200078e0a00 */
[----:B------:R1:W2:Y:S01]  /*a430*/  I2F R9, R3 ;  /* 0x0000000300097306 */ /* 0x0002a20000201400 */
[----:B---3--:R-:W-:-:S03]  /*a440*/  FFMA.FTZ R6, R6, -R216, R179 ;  /* 0x800000d806067223 */ /* 0x008fc600000100b3 */
[----:B------:R-:W-:Y:S02]  /*a450*/  IABS R2, R2 ;  /* 0x0000000200027213 */ /* 0x000fe40000000000 */
[----:B------:R-:W-:-:S03]  /*a460*/  FSEL R6, R6, -INF , !P6 ;  /* 0xff80000006067808 */ /* 0x000fc60007000000 */
[----:B-1----:R-:W-:Y:S02]  /*a470*/  IMAD.MOV.U32 R3, RZ, RZ, R2 ;  /* 0x000000ffff037224 */ /* 0x002fe400078e0002 */
[----:B------:R-:W-:Y:S02]  /*a480*/  IMAD.IADD R2, R229, 0x1, -R0 ;  /* 0x00000001e5027824 */ /* 0x000fe400078e0a00 */
[----:B------:R-:W-:Y:S02]  /*a490*/  FFMA.FTZ R0, R4, -R216, R211 ;  /* 0x800000d804007223 */ /* 0x000fe400000100d3 */
[----:B------:R-:W1:Y:S01]  /*a4a0*/  I2F R3, R3 ;  /* 0x0000000300037306 */ /* 0x000e620000201400 */
[----:B------:R-:W-:Y:S01]  /*a4b0*/  IABS R2, R2 ;  /* 0x0000000200027213 */ /* 0x000fe20000000000 */
[----:B--2---:R-:W-:-:S05]  /*a4c0*/  FFMA.FTZ R9, R9, -R216, R178 ;  /* 0x800000d809097223 */ /* 0x004fca00000100b2 */
[----:B------:R-:W-:Y:S01]  /*a4d0*/  FSEL R9, R9, -INF , !P5 ;  /* 0xff80000009097808 */ /* 0x000fe20006800000 */
[----:B------:R-:W2:Y:S01]  /*a4e0*/  I2F R2, R2 ;  /* 0x0000000200027306 */ /* 0x000ea20000201400 */
[-C--:B-1----:R-:W-:Y:S01]  /*a4f0*/  FFMA.FTZ R23, R3, -R216.reuse, R31 ;  /* 0x800000d803177223 */ /* 0x082fe2000001001f */
[----:B------:R-:W-:Y:S02]  /*a500*/  FSEL R31, R0, -INF , !P2 ;  /* 0xff800000001f7808 */ /* 0x000fe40005000000 */
[----:B------:R-:W-:Y:S02]  /*a510*/  ISETP.GT.AND P2, PT, R192, R193, PT ;  /* 0x000000c1c000720c */ /* 0x000fe40003f44270 */
[----:B------:R-:W-:Y:S01]  /*a520*/  FSEL R23, R23, -INF , !P4 ;  /* 0xff80000017177808 */ /* 0x000fe20006000000 */
[----:B--2---:R-:W-:-:S05]  /*a530*/  FFMA.FTZ R2, R2, -R216, R28 ;  /* 0x800000d802027223 */ /* 0x004fca000001001c */
[----:B------:R-:W-:-:S05]  /*a540*/  FSEL R28, R2, -INF , !P3 ;  /* 0xff800000021c7808 */ /* 0x000fca0005800000 */
[----:B------:R-:W-:Y:S05]  /*a550*/  @!P2 BRA `(.L_x_2243) ;  /* 0x000002e00000a947 */ /* 0x000fea0003800000 */
[----:B------:R-:W2:Y:S04]  /*a560*/  LDL R222, [R1+0x44] ;  /* 0x0000440001de7983 */ /* 0x000ea80000100800 */
[----:B------:R-:W3:Y:S04]  /*a570*/  LDL R211, [R1+0x100] ;  /* 0x0001000001d37983 */ /* 0x000ee80000100800 */
[----:B------:R-:W4:Y:S04]  /*a580*/  LDL R218, [R1+0xcc] ;  /* 0x0000cc0001da7983 */ /* 0x000f280000100800 */
[----:B------:R-:W5:Y:S04]  /*a590*/  LDL.64 R178, [R1+0xf0] ;  /* 0x0000f00001b27983 */ /* 0x000f680000100a00 */
[----:B------:R-:W5:Y:S04]  /*a5a0*/  LDL R219, [R1+0x104] ;  /* 0x0001040001db7983 */ /* 0x000f680000100800 */
[----:B------:R-:W5:Y:S04]  /*a5b0*/  LDL R193, [R1+0x108] ;  /* 0x0001080001c17983 */ /* 0x000f680000100800 */
[----:B------:R1:W-:Y:S01]  /*a5c0*/  @P1 STS.128 [R220+0x8000], RZ ;  /* 0x008000ffdc001388 */ /* 0x0003e20000000c00 */
[----:B------:R-:W-:Y:S01]  /*a5d0*/  BSSY B0, `(.L_x_2244) ;  /* 0x0000025000007945 */ /* 0x000fe20003800000 */
[----:B--2---:R-:W-:-:S04]  /*a5e0*/  IADD3 R2, R222, -0x3, RZ ;  /* 0xfffffffdde027810 */ /* 0x004fc80007ffe0ff */
[----:B------:R-:W-:Y:S01]  /*a5f0*/  SHF.R.S32.HI R3, RZ, 0x1f, R2 ;  /* 0x0000001fff037819 */ /* 0x000fe20000011402 */
[----:B---3--:R-:W-:-:S04]  /*a600*/  IMAD R0, R211, R2, RZ ;  /* 0x00000002d3007224 */ /* 0x008fc800078e02ff */
[-C--:B----4-:R-:W-:Y:S02]  /*a610*/  IMAD R0, R3, R218.reuse, R0 ;  /* 0x000000da03007224 */ /* 0x090fe400078e0200 */
[----:B-----5:R-:W-:-:S04]  /*a620*/  IMAD.WIDE.U32 R2, R2, R218, R178 ;  /* 0x000000da02027225 */ /* 0x020fc800078e00b2 */
[----:B------:R-:W-:Y:S01]  /*a630*/  IMAD.IADD R0, R3, 0x1, R0 ;  /* 0x0000000103007824 */ /* 0x000fe200078e0200 */
[----:B------:R-:W-:-:S04]  /*a640*/  @!P1 LEA R4, P2, R2, R236, 0x1 ;  /* 0x000000ec02049211 */ /* 0x000fc800078408ff */
[----:B------:R-:W-:-:S05]  /*a650*/  @!P1 LEA.HI.X R5, R2, R237, R0, 0x1, P2 ;  /* 0x000000ed02059211 */ /* 0x000fca00010f0c00 */
[----:B------:R-:W-:Y:S01]  /*a660*/  @!PT LDS RZ, [RZ] ;  /* 0x00000000fffff984 */ /* 0x000fe20000000800 */
[----:B------:R-:W-:Y:S01]  /*a670*/  @!PT LDS RZ, [RZ] ;  /* 0x00000000fffff984 */ /* 0x000fe20000000800 */
[----:B------:R-:W-:Y:S01]  /*a680*/  @!PT LDS RZ, [RZ] ;  /* 0x00000000fffff984 */ /* 0x000fe20000000800 */
[----:B------:R2:W-:Y:S04]  /*a690*/  @!P1 LDGSTS.E.BYPASS.LTC128B.128 [R220+0x8000], [R4.64] ;  /* 0x0800000004dc9fae */ /* 0x0005e8000b901d44 */
[----:B------:R1:W-:Y:S01]  /*a6a0*/  @P0 STS.128 [R220+0x9000], RZ ;  /* 0x009000ffdc000388 */ /* 0x0003e20000000c00 */
[----:B--2---:R-:W-:-:S04]  /*a6b0*/  @!P0 LEA R4, P2, R2, R236, 0x1 ;  /* 0x000000ec02048211 */ /* 0x004fc800078408ff */
[----:B------:R-:W-:Y:S02]  /*a6c0*/  @!P0 LEA.HI.X R5, R2, R237, R0, 0x1, P2 ;  /* 0x000000ed02058211 */ /* 0x000fe400010f0c00 */
[----:B------:R-:W-:-:S03]  /*a6d0*/  IADD3 R2, P2, R219, R2, RZ ;  /* 0x00000002db027210 */ /* 0x000fc60007f5e0ff */
[----:B------:R-:W-:Y:S01]  /*a6e0*/  @!PT LDS RZ, [RZ] ;  /* 0x00000000fffff984 */ /* 0x000fe20000000800 */
[----:B------:R-:W-:Y:S01]  /*a6f0*/  @!PT LDS RZ, [RZ] ;  /* 0x00000000fffff984 */ /* 0x000fe20000000800 */
[----:B------:R-:W-:Y:S01]  /*a700*/  @!PT LDS RZ, [RZ] ;  /* 0x00000000fffff984 */ /* 0x000fe20000000800 */
[----:B------:R2:W-:Y:S02]  /*a710*/  @!P0 LDGSTS.E.BYPASS.LTC128B.128 [R220+0x9000], [R4.64+0x80] ;  /* 0x0900008004dc8fae */ /* 0x0005e4000b901d44 */
[----:B------:R-:W-:Y:S02]  /*a720*/  IMAD.X R0, R193, 0x1, R0, P2 ;  /* 0x00000001c1007824 */ /* 0x000fe400010e0600 */
[----:B------:R1:W-:Y:S01]  /*a730*/  @P1 STS.128 [R220+0x8800], RZ ;  /* 0x008800ffdc001388 */ /* 0x0003e20000000c00 */
[----:B--2---:R-:W-:-:S04]  /*a740*/  @!P1 LEA R4, P2, R2, R236, 0x1 ;  /* 0x000000ec02049211 */ /* 0x004fc800078408ff */
        /* <DEDUP_REMOVED lines=13> */
.L_x_2245:
[----:B------:R-:W-:Y:S05]  /*a820*/  BSYNC B0 ;  /* 0x0000000000007941 */ /* 0x000fea0003800000 */
.L_x_2244:
[----:B------:R-:W0:Y:S02]  /*a830*/  LDGDEPBAR ;  /* 0x00000000000079af */ /* 0x000e240000000000 */
.L_x_2243:
[----:B------:R-:W-:Y:S05]  /*a840*/  BSYNC B1 ;  /* 0x0000000000017941 */ /* 0x000fea0003800000 */
.L_x_2242:
[----:B------:R-:W-:Y:S01]  /*a850*/  FMNMX.FTZ R0, R132, R136, !PT ;  /* 0x0000008884007209 */ /* 0x000fe20007810000 */
[----:B------:R-:W2:Y:S03]  /*a860*/  LDL R186, [R1+0xa8] ;  /* 0x0000a80001ba7983 */ /* 0x000ea60000100800 */
[----:B------:R-:W-:Y:S01]  /*a870*/  FMNMX.FTZ R0, R30, R0, !PT ;  /* 0x000000001e007209 */ /* 0x000fe20007810000 */
[----:B------:R-:W-:Y:S01]  /*a880*/  IMAD.U32 R3, RZ, RZ, UR7 ;  /* 0x00000007ff037e24 */ /* 0x000fe2000f8e00ff */
[----:B------:R-:W3:Y:S02]  /*a890*/  LDL.LU R187, [R1+0xa0] ;  /* 0x0000a00001bb7983 */ /* 0x000ee40000300800 */
[----:B------:R-:W-:Y:S02]  /*a8a0*/  FMNMX.FTZ R0, R27, R0, !PT ;  /* 0x000000001b007209 */ /* 0x000fe40007810000 */
[----:B------:R-:W-:Y:S02]  /*a8b0*/  STL.64 [R1+0x198], R228 ;  /* 0x000198e401007387 */ /* 0x000fe40000100a00 */
[----:B------:R-:W-:-:S02]  /*a8c0*/  FMNMX.FTZ R0, R20, R0, !PT ;  /* 0x0000000014007209 */ /* 0x000fc40007810000 */
[----:B------:R-:W-:Y:S02]  /*a8d0*/  STL [R1+0x194], R223 ;  /* 0x000194df01007387 */ /* 0x000fe40000100800 */
[----:B------:R-:W-:Y:S02]  /*a8e0*/  FMNMX.FTZ R0, R10, R0, !PT ;  /* 0x000000000a007209 */ /* 0x000fe40007810000 */
[----:B------:R-:W-:Y:S02]  /*a8f0*/  STL [R1+0x190], R220 ;  /* 0x000190dc01007387 */ /* 0x000fe40000100800 */
[----:B------:R-:W-:Y:S02]  /*a900*/  FMNMX.FTZ R0, R8, R0, !PT ;  /* 0x0000000008007209 */ /* 0x000fe40007810000 */
[----:B------:R-:W-:Y:S02]  /*a910*/  STL.64 [R1+0x188], R226 ;  /* 0x000188e201007387 */ /* 0x000fe40000100a00 */
[----:B------:R-:W-:-:S02]  /*a920*/  FMNMX.FTZ R0, R7, R0, !PT ;  /* 0x0000000007007209 */ /* 0x000fc40007810000 */
[----:B------:R4:W-:Y:S02]  /*a930*/  STL.64 [R1+0x180], R224 ;  /* 0x000180e001007387 */ /* 0x0009e40000100a00 */
[----:B------:R-:W-:-:S05]  /*a940*/  FMNMX.FTZ R0, R6, R0, !PT ;  /* 0x0000000006007209 */ /* 0x000fca0007810000 */
[----:B------:R-:W1:Y:S04]  /*a950*/  SHFL.BFLY PT, R2, R0, 0x2, 0x1f ;  /* 0x0c401f0000027f89 */ /* 0x000e6800000e0000 */
[----:B----4-:R-:W4:Y:S01]  /*a960*/  LDL.64 R224, [R1+0x38] ;  /* 0x0000380001e07983 */ /* 0x010f220000100a00 */
[----:B-1----:R-:W-:-:S03]  /*a970*/  FMNMX.FTZ R0, R0, R2, !PT ;  /* 0x0000000200007209 */ /* 0x002fc60007810000 */
[----:B------:R-:W-:Y:S04]  /*a980*/  STL [R1+0x17c], R216 ;  /* 0x00017cd801007387 */ /* 0x000fe80000100800 */
[----:B------:R-:W1:Y:S04]  /*a990*/  SHFL.BFLY PT, R2, R0, 0x1, 0x1f ;  /* 0x0c201f0000027f89 */ /* 0x000e6800000e0000 */
[----:B------:R-:W-:Y:S04]  /*a9a0*/  STL [R1+0x178], R215 ;  /* 0x000178d701007387 */ /* 0x000fe80000100800 */
[----:B------:R-:W-:Y:S04]  /*a9b0*/  STL [R1+0x174], R214 ;  /* 0x000174d601007387 */ /* 0x000fe80000100800 */
[----:B------:R-:W-:Y:S04]  /*a9c0*/  STL [R1+0x170], R213 ;  /* 0x000170d501007387 */ /* 0x000fe80000100800 */
[----:B------:R-:W-:Y:S04]  /*a9d0*/  STL [R1+0x16c], R212 ;  /* 0x00016cd401007387 */ /* 0x000fe80000100800 */
[----:B------:R-:W-:Y:S01]  /*a9e0*/  STL [R1+0x168], R210 ;  /* 0x000168d201007387 */ /* 0x000fe20000100800 */
[----:B-1----:R-:W-:Y:S01]  /*a9f0*/  FMNMX.FTZ R211, R0, R2, !PT ;  /* 0x0000000200d37209 */ /* 0x002fe20007810000 */
[----:B------:R-:W-:-:S02]  /*aa00*/  IMAD.U32 R2, RZ, RZ, UR6 ;  /* 0x00000006ff027e24 */ /* 0x000fc4000f8e00ff */
[----:B------:R-:W-:Y:S01]  /*aa10*/  STL [R1+0x164], R209 ;  /* 0x000164d101007387 */ /* 0x000fe20000100800 */
[----:B------:R-:W-:-:S03]  /*aa20*/  FSETP.NEU.FTZ.AND P2, PT, R211, -INF , PT ;  /* 0xff800000d300780b */ /* 0x000fc60003f5d000 */
[----:B------:R-:W-:Y:S01]  /*aa30*/  STL [R1+0x160], R208 ;  /* 0x000160d001007387 */ /* 0x000fe20000100800 */
[----:B------:R-:W-:-:S03]  /*aa40*/  FSEL R0, R211, RZ, P2 ;  /* 0x000000ffd3007208 */ /* 0x000fc60001000000 */
[----:B------:R-:W-:Y:S02]  /*aa50*/  STL [R1+0x15c], R207 ;  /* 0x00015ccf01007387 */ /* 0x000fe40000100800 */
[----:B------:R-:W-:Y:S02]  /*aa60*/  FADD.FTZ R4, R132, -R0 ;  /* 0x8000000084047221 */ /* 0x000fe40000010000 */
[----:B------:R-:W-:Y:S04]  /*aa70*/  STL [R1+0x158], R204 ;  /* 0x000158cc01007387 */ /* 0x000fe80000100800 */
[----:B------:R-:W2:Y:S04]  /*aa80*/  LD.E R0, [R2.64+0xdc] ;  /* 0x0000dc0402007980 */ /* 0x000ea8000c101900 */
[----:B------:R1:W-:Y:S04]  /*aa90*/  STL [R1+0x154], R202 ;  /* 0x000154ca01007387 */ /* 0x0003e80000100800 */
[----:B------:R-:W-:Y:S01]  /*aaa0*/  STL [R1+0x150], R200 ;  /* 0x000150c801007387 */ /* 0x000fe20000100800 */
[----:B--2---:R-:W-:-:S05]  /*aab0*/  FMUL.FTZ R3, R0, R211 ;  /* 0x000000d300037220 */ /* 0x004fca0000410000 */
[----:B------:R-:W-:Y:S01]  /*aac0*/  FSEL R3, R3, RZ, P2 ;  /* 0x000000ff03037208 */ /* 0x000fe20001000000 */
[----:B------:R-:W-:-:S04]  /*aad0*/  FMUL.FTZ R2, R0, R4 ;  /* 0x0000000400027220 */ /* 0x000fc80000410000 */
[-CC-:B------:R-:W-:Y:S02]  /*aae0*/  FFMA.FTZ R132, R20, R0.reuse, -R3.reuse ;  /* 0x0000000014847223 */ /* 0x180fe40000010803 */
[----:B------:R-:W2:Y:S01]  /*aaf0*/  LDL.LU R20, [R1+0x74] ;  /* 0x0000740001147983 */ /* 0x000ea20000300800 */
[-CC-:B------:R-:W-:Y:S01]  /*ab00*/  FFMA.FTZ R4, R136, R0.reuse, -R3.reuse ;  /* 0x0000000088047223 */ /* 0x180fe20000010803 */
[----:B------:R-:W1:Y:S08]  /*ab10*/  MUFU.EX2 R2, R2 ;  /* 0x0000000200027308 */ /* 0x000e700000000800 */
[----:B------:R-:W3:Y:S01]  /*ab20*/  MUFU.EX2 R182, R4 ;  /* 0x0000000400b67308 */ /* 0x000ee20000000800 */
[----:B------:R-:W-:-:S02]  /*ab30*/  FFMA.FTZ R180, R7, R0, -R3 ;  /* 0x0000000007b47223 */ /* 0x000fc40000010803 */
[-C--:B-1----:R-:W-:Y:S02]  /*ab40*/  FMUL.FTZ R185, R53, R2.reuse ;  /* 0x0000000235b97220 */ /* 0x082fe40000410000 */
        /* <DEDUP_REMOVED lines=31> */
[----:B---3--:R-:W-:Y:S01]  /*ad40*/  FFMA.FTZ R53, R187, R2, R182 ;  /* 0x00000002bb357223 */ /* 0x008fe200000100b6 */
[----:B------:R-:W-:-:S04]  /*ad50*/  FMNMX.FTZ R2, R135, R138, !PT ;  /* 0x0000008a87027209 */ /* 0x000fc80007810000 */
[----:B------:R-:W-:-:S04]  /*ad60*/  FMNMX.FTZ R2, R137, R2, !PT ;  /* 0x0000000289027209 */ /* 0x000fc80007810000 */
[----:B------:R-:W-:-:S04]  /*ad70*/  FMNMX.FTZ R2, R35, R2, !PT ;  /* 0x0000000223027209 */ /* 0x000fc80007810000 */
[----:B------:R-:W-:-:S04]  /*ad80*/  FMNMX.FTZ R2, R26, R2, !PT ;  /* 0x000000021a027209 */ /* 0x000fc80007810000 */
[----:B------:R-:W-:-:S04]  /*ad90*/  FMNMX.FTZ R2, R22, R2, !PT ;  /* 0x0000000216027209 */ /* 0x000fc80007810000 */
[----:B------:R-:W-:-:S04]  /*ada0*/  FMNMX.FTZ R2, R21, R2, !PT ;  /* 0x0000000215027209 */ /* 0x000fc80007810000 */
[----:B------:R-:W-:Y:S01]  /*adb0*/  FMNMX.FTZ R2, R11, R2, !PT ;  /* 0x000000020b027209 */ /* 0x000fe20007810000 */
[----:B------:R-:W-:-:S03]  /*adc0*/  FFMA.FTZ R178, R30, R0, -R3 ;  /* 0x000000001eb27223 */ /* 0x000fc60000010803 */
[----:B------:R-:W-:Y:S01]  /*add0*/  FMNMX.FTZ R2, R9, R2, !PT ;  /* 0x0000000209027209 */ /* 0x000fe20007810000 */
[-CC-:B------:R-:W-:Y:S02]  /*ade0*/  FFMA.FTZ R136, R27, R0.reuse, -R3.reuse ;  /* 0x000000001b887223 */ /* 0x180fe40000010803 */
[-CC-:B------:R-:W-:Y:S02]  /*adf0*/  FFMA.FTZ R30, R10, R0.reuse, -R3.reuse ;  /* 0x000000000a1e7223 */ /* 0x180fe40000010803 */
[-CC-:B------:R-:W-:Y:S02]  /*ae00*/  FFMA.FTZ R179, R8, R0.reuse, -R3.reuse ;  /* 0x0000000008b37223 */ /* 0x180fe40000010803 */
[----:B------:R-:W-:Y:S02]  /*ae10*/  FFMA.FTZ R181, R6, R0, -R3 ;  /* 0x0000000006b57223 */ /* 0x000fe40000010803 */
[----:B------:R-:W1:Y:S02]  /*ae20*/  SHFL.BFLY PT, R3, R2, 0x2, 0x1f ;  /* 0x0c401f0002037f89 */ /* 0x000e6400000e0000 */
[----:B-1----:R-:W-:-:S05]  /*ae30*/  FMNMX.FTZ R2, R2, R3, !PT ;  /* 0x0000000302027209 */ /* 0x002fca0007810000 */
[----:B------:R-:W1:Y:S01]  /*ae40*/  SHFL.BFLY PT, R3, R2, 0x1, 0x1f ;  /* 0x0c201f0002037f89 */ /* 0x000e6200000e0000 */
[----:B------:R-:W-:Y:S01]  /*ae50*/  IMAD.MOV.U32 R187, RZ, RZ, R245 ;  /* 0x000000ffffbb7224 */ /* 0x000fe200078e00f5 */
[----:B-1----:R-:W-:-:S04]  /*ae60*/  FMNMX.FTZ R245, R2, R3, !PT ;  /* 0x0000000302f57209 */ /* 0x002fc80007810000 */
[----:B------:R-:W-:Y:S01]  /*ae70*/  FSETP.NEU.FTZ.AND P2, PT, R245, -INF , PT ;  /* 0xff800000f500780b */ /* 0x000fe20003f5d000 */
[----:B------:R-:W-:-:S05]  /*ae80*/  FMUL.FTZ R3, R0, R245 ;  /* 0x000000f500037220 */ /* 0x000fca0000410000 */
[----:B------:R-:W-:-:S05]  /*ae90*/  FSEL R3, R3, RZ, P2 ;  /* 0x000000ff03037208 */ /* 0x000fca0001000000 */
[----:B------:R-:W-:Y:S02]  /*aea0*/  FFMA.FTZ R97, R9, R0, -R3 ;  /* 0x0000000009617223 */ /* 0x000fe40000010803 */
[----:B------:R-:W3:Y:S01]  /*aeb0*/  LDL.LU R9, [R1+0x70] ;  /* 0x0000700001097983 */ /* 0x000ee20000300800 */
[----:B------:R-:W-:-:S05]  /*aec0*/  FSEL R2, R245, RZ, P2 ;  /* 0x000000fff5027208 */ /* 0x000fca0001000000 */
[----:B------:R-:W-:-:S04]  /*aed0*/  FADD.FTZ R2, R135, -R2 ;  /* 0x8000000287027221 */ /* 0x000fc80000010000 */
[----:B------:R-:W-:Y:S02]  /*aee0*/  FMUL.FTZ R2, R0, R2 ;  /* 0x0000000200027220 */ /* 0x000fe40000410000 */
[----:B------:R-:W-:-:S04]  /*aef0*/  FFMA.FTZ R4, R138, R0, -R3 ;  /* 0x000000008a047223 */ /* 0x000fc80000010803 */
[----:B------:R-:W1:Y:S08]  /*af00*/  MUFU.EX2 R2, R2 ;  /* 0x0000000200027308 */ /* 0x000e700000000800 */
[----:B------:R-:W2:Y:S01]  /*af10*/  MUFU.EX2 R101, R4 ;  /* 0x0000000400657308 */ /* 0x000ea20000000800 */
        /* <DEDUP_REMOVED lines=32> */
[----:B--2---:R-:W-:Y:S01]  /*b120*/  FFMA.FTZ R20, R20, R2, R101 ;  /* 0x0000000214147223 */ /* 0x004fe20000010065 */
        /* <DEDUP_REMOVED lines=8> */
[-CC-:B------:R-:W-:Y:S02]  /*b1b0*/  FFMA.FTZ R10, R137, R0.reuse, -R3.reuse ;  /* 0x00000000890a7223 */ /* 0x180fe40000010803 */
[-CC-:B------:R-:W-:Y:S02]  /*b1c0*/  FFMA.FTZ R27, R35, R0.reuse, -R3.reuse ;  /* 0x00000000231b7223 */ /* 0x180fe40000010803 */
[-CC-:B------:R-:W-:Y:S02]  /*b1d0*/  FFMA.FTZ R26, R26, R0.reuse, -R3.reuse ;  /* 0x000000001a1a7223 */ /* 0x180fe40000010803 */
[-CC-:B------:R-:W-:Y:S02]  /*b1e0*/  FFMA.FTZ R68, R22, R0.reuse, -R3.reuse ;  /* 0x0000000016447223 */ /* 0x180fe40000010803 */
[-CC-:B------:R-:W-:Y:S02]  /*b1f0*/  FFMA.FTZ R80, R21, R0.reuse, -R3.reuse ;  /* 0x0000000015507223 */ /* 0x180fe40000010803 */
[----:B------:R-:W-:-:S02]  /*b200*/  FFMA.FTZ R100, R11, R0, -R3 ;  /* 0x000000000b647223 */ /* 0x000fc40000010803 */
[----:B------:R-:W1:Y:S02]  /*b210*/  SHFL.BFLY PT, R3, R2, 0x2, 0x1f ;  /* 0x0c401f0002037f89 */ /* 0x000e6400000e0000 */
[----:B-1----:R-:W-:-:S05]  /*b220*/  FMNMX.FTZ R2, R2, R3, !PT ;  /* 0x0000000302027209 */ /* 0x002fca0007810000 */
[----:B------:R-:W1:Y:S01]  /*b230*/  SHFL.BFLY PT, R3, R2, 0x1, 0x1f ;  /* 0x0c201f0002037f89 */ /* 0x000e6200000e0000 */
[----:B------:R-:W-:Y:S02]  /*b240*/  IMAD.MOV.U32 R21, RZ, RZ, R190 ;  /* 0x000000ffff157224 */ /* 0x000fe400078e00be */
[----:B------:R-:W-:Y:S01]  /*b250*/  IMAD.MOV.U32 R190, RZ, RZ, R186 ;  /* 0x000000ffffbe7224 */ /* 0x000fe200078e00ba */
[----:B------:R-:W-:Y:S02]  /*b260*/  MOV R186, R235 ;  /* 0x000000eb00ba7202 */ /* 0x000fe40000000f00 */
[----:B-1----:R-:W-:-:S04]  /*b270*/  FMNMX.FTZ R235, R2, R3, !PT ;  /* 0x0000000302eb7209 */ /* 0x002fc80007810000 */
[----:B------:R-:W-:Y:S01]  /*b280*/  FSETP.NEU.FTZ.AND P2, PT, R235, -INF , PT ;  /* 0xff800000eb00780b */ /* 0x000fe20003f5d000 */
[----:B------:R-:W-:-:S03]  /*b290*/  FMUL.FTZ R3, R0, R235 ;  /* 0x000000eb00037220 */ /* 0x000fc60000410000 */
[----:B------:R-:W-:Y:S02]  /*b2a0*/  FSEL R2, R235, RZ, P2 ;  /* 0x000000ffeb027208 */ /* 0x000fe40001000000 */
[----:B------:R-:W-:-:S03]  /*b2b0*/  FSEL R3, R3, RZ, P2 ;  /* 0x000000ff03037208 */ /* 0x000fc60001000000 */
[----:B------:R-:W-:Y:S02]  /*b2c0*/  FADD.FTZ R2, R134, -R2 ;  /* 0x8000000286027221 */ /* 0x000fe40000010000 */
[----:B------:R-:W-:Y:S02]  /*b2d0*/  FFMA.FTZ R4, R173, R0, -R3 ;  /* 0x00000000ad047223 */ /* 0x000fe40000010803 */
[----:B------:R-:W-:Y:S02]  /*b2e0*/  FMUL.FTZ R2, R0, R2 ;  /* 0x0000000200027220 */ /* 0x000fe40000410000 */
[----:B------:R-:W-:Y:S08]  /*b2f0*/  MUFU.EX2 R54, R4 ;  /* 0x0000000400367308 */ /* 0x000ff00000000800 */
[----:B------:R-:W1:Y:S01]  /*b300*/  MUFU.EX2 R2, R2 ;  /* 0x0000000200027308 */ /* 0x000e620000000800 */
[----:B------:R-:W-:-:S02]  /*b310*/  IMAD.MOV.U32 R35, RZ, RZ, R189 ;  /* 0x000000ffff237224 */ /* 0x000fc400078e00bd */
[----:B------:R-:W-:Y:S02]  /*b320*/  IMAD.MOV.U32 R166, RZ, RZ, R188 ;  /* 0x000000ffffa67224 */ /* 0x000fe400078e00bc */
[----:B------:R-:W-:Y:S02]  /*b330*/  IMAD.MOV.U32 R11, RZ, RZ, R185 ;  /* 0x000000ffff0b7224 */ /* 0x000fe400078e00b9 */
[----:B------:R-:W-:Y:S02]  /*b340*/  IMAD.MOV.U32 R158, RZ, RZ, R184 ;  /* 0x000000ffff9e7224 */ /* 0x000fe400078e00b8 */
[-C--:B-1----:R-:W-:Y:S02]  /*b350*/  FMUL.FTZ R152, R152, R2.reuse ;  /* 0x0000000298987220 */ /* 0x082fe40000410000 */
        /* <DEDUP_REMOVED lines=39> */
[----:B------:R-:W-:-:S03]  /*b5d0*/  IMAD.MOV.U32 R39, RZ, RZ, R5 ;  /* 0x000000ffff277224 */ /* 0x000fc600078e0005 */
[----:B------:R-:W-:Y:S01]  /*b5e0*/  FMNMX.FTZ R2, R28, R2, !PT ;  /* 0x000000021c027209 */ /* 0x000fe20007810000 */
[-CC-:B------:R-:W-:Y:S01]  /*b5f0*/  FFMA.FTZ R5, R174, R0.reuse, -R3.reuse ;  /* 0x00000000ae057223 */ /* 0x180fe20000010803 */
[----:B------:R-:W-:Y:S01]  /*b600*/  MOV R137, R7 ;  /* 0x0000000700897202 */ /* 0x000fe20000000f00 */
[--C-:B------:R-:W-:Y:S01]  /*b610*/  FFMA.FTZ R6, R139, R0, -R3.reuse ;  /* 0x000000008b067223 */ /* 0x100fe20000010803 */
[----:B------:R-:W-:Y:S01]  /*b620*/  MOV R129, R96 ;  /* 0x0000006000817202 */ /* 0x000fe20000000f00 */
[-CC-:B------:R-:W-:Y:S02]  /*b630*/  FFMA.FTZ R7, R34, R0.reuse, -R3.reuse ;  /* 0x0000000022077223 */ /* 0x180fe40000010803 */
[-CC-:B------:R-:W-:Y:S02]  /*b640*/  FFMA.FTZ R37, R29, R0.reuse, -R3.reuse ;  /* 0x000000001d257223 */ /* 0x180fe40000010803 */
[-CC-:B------:R-:W-:Y:S02]  /*b650*/  FFMA.FTZ R38, R25, R0.reuse, -R3.reuse ;  /* 0x0000000019267223 */ /* 0x180fe40000010803 */
[----:B------:R-:W-:-:S02]  /*b660*/  FFMA.FTZ R87, R24, R0, -R3 ;  /* 0x0000000018577223 */ /* 0x000fc40000010803 */
[----:B------:R-:W-:Y:S02]  /*b670*/  FFMA.FTZ R96, R23, R0, -R3 ;  /* 0x0000000017607223 */ /* 0x000fe40000010803 */
[----:B------:R-:W1:Y:S02]  /*b680*/  SHFL.BFLY PT, R3, R2, 0x2, 0x1f ;  /* 0x0c401f0002037f89 */ /* 0x000e6400000e0000 */
[----:B-1----:R-:W-:-:S05]  /*b690*/  FMNMX.FTZ R2, R2, R3, !PT ;  /* 0x0000000302027209 */ /* 0x002fca0007810000 */
[----:B------:R-:W1:Y:S01]  /*b6a0*/  SHFL.BFLY PT, R3, R2, 0x1, 0x1f ;  /* 0x0c201f0002037f89 */ /* 0x000e6200000e0000 */
[----:B------:R2:W-:Y:S01]  /*b6b0*/  MUFU.EX2 R25, R132 ;  /* 0x0000008400197308 */ /* 0x0005e20000000800 */
[----:B------:R-:W-:Y:S02]  /*b6c0*/  IMAD.MOV.U32 R139, RZ, RZ, R8 ;  /* 0x000000ffff8b7224 */ /* 0x000fe400078e0008 */
[----:B------:R-:W-:-:S05]  /*b6d0*/  IMAD.MOV.U32 R130, RZ, RZ, R39 ;  /* 0x000000ffff827224 */ /* 0x000fca00078e0027 */
[----:B------:R-:W3:Y:S01]  /*b6e0*/  MUFU.EX2 R8, R178 ;  /* 0x000000b200087308 */ /* 0x000ee20000000800 */
[----:B--2---:R-:W-:Y:S02]  /*b6f0*/  MOV R132, R222 ;  /* 0x000000de00847202 */ /* 0x004fe40000000f00 */
[----:B-1----:R-:W-:-:S04]  /*b700*/  FMNMX.FTZ R222, R2, R3, !PT ;  /* 0x0000000302de7209 */ /* 0x002fc80007810000 */
[----:B------:R-:W-:Y:S01]  /*b710*/  FSETP.NEU.FTZ.AND P2, PT, R222, -INF , PT ;  /* 0xff800000de00780b */ /* 0x000fe20003f5d000 */
[----:B------:R-:W-:Y:S01]  /*b720*/  FMUL.FTZ R3, R0, R222 ;  /* 0x000000de00037220 */ /* 0x000fe20000410000 */
[----:B------:R-:W1:Y:S04]  /*b730*/  MUFU.EX2 R23, R10 ;  /* 0x0000000a00177308 */ /* 0x000e680000000800 */
[----:B------:R-:W-:Y:S02]  /*b740*/  FSEL R3, R3, RZ, P2 ;  /* 0x000000ff03037208 */ /* 0x000fe40001000000 */
[----:B------:R-:W-:Y:S02]  /*b750*/  FSEL R2, R222, RZ, P2 ;  /* 0x000000ffde027208 */ /* 0x000fe40001000000 */
[----:B------:R-:W-:Y:S01]  /*b760*/  MUFU.EX2 R39, R30 ;  /* 0x0000001e00277308 */ /* 0x000fe20000000800 */
[----:B------:R-:W-:-:S02]  /*b770*/  FFMA.FTZ R4, R176, R0, -R3 ;  /* 0x00000000b0047223 */ /* 0x000fc40000010803 */
[----:B------:R-:W-:-:S05]  /*b780*/  FADD.FTZ R2, R133, -R2 ;  /* 0x8000000285027221 */ /* 0x000fca0000010000 */
[----:B------:R2:W-:Y:S01]  /*b790*/  MUFU.EX2 R34, R136 ;  /* 0x0000008800227308 */ /* 0x0005e20000000800 */
[-CC-:B------:R-:W-:Y:S02]  /*b7a0*/  FFMA.FTZ R76, R33, R0.reuse, -R3.reuse ;  /* 0x00000000214c7223 */ /* 0x180fe40000010803 */
[----:B------:R-:W-:-:S05]  /*b7b0*/  FFMA.FTZ R77, R32, R0, -R3 ;  /* 0x00000000204d7223 */ /* 0x000fca0000010803 */
[----:B------:R1:W-:Y:S01]  /*b7c0*/  MUFU.EX2 R30, R6 ;  /* 0x00000006001e7308 */ /* 0x0003e20000000800 */
[----:B------:R-:W-:Y:S02]  /*b7d0*/  FMUL.FTZ R2, R0, R2 ;  /* 0x0000000200027220 */ /* 0x000fe40000410000 */
[----:B--2---:R-:W-:-:S05]  /*b7e0*/  IMAD.MOV.U32 R136, RZ, RZ, R21 ;  /* 0x000000ffff887224 */ /* 0x004fca00078e0015 */
[----:B------:R-:W-:Y:S01]  /*b7f0*/  MUFU.EX2 R29, R26 ;  /* 0x0000001a001d7308 */ /* 0x000fe20000000800 */
[----:B-1----:R-:W-:-:S07]  /*b800*/  FFMA.FTZ R6, R175, R0, -R3 ;  /* 0x00000000af067223 */ /* 0x002fce0000010803 */
[----:B------:R1:W-:Y:S01]  /*b810*/  MUFU.EX2 R21, R5 ;  /* 0x0000000500157308 */ /* 0x0003e20000000800 */
[----:B------:R-:W-:Y:S01]  /*b820*/  MOV R175, R84 ;  /* 0x0000005400af7202 */ /* 0x000fe20000000f00 */
[----:B------:R-:W-:Y:S01]  /*b830*/  FFMA.FTZ R84, R31, R0, -R3 ;  /* 0x000000001f547223 */ /* 0x000fe20000010803 */
[----:B---3--:R-:W-:-:S05]  /*b840*/  F2FP.BF16.PACK_AB R22, R8, R182 ;  /* 0x000000b60816723e */ /* 0x008fca00000010ff */
[----:B------:R2:W-:Y:S01]  /*b850*/  MUFU.EX2 R26, R7 ;  /* 0x00000007001a7308 */ /* 0x0005e20000000800 */
[-C--:B-1----:R-:W-:Y:S02]  /*b860*/  FFMA.FTZ R5, R177, R0.reuse, -R3 ;  /* 0x00000000b1057223 */ /* 0x082fe40000010803 */
[----:B------:R-:W-:Y:S02]  /*b870*/  IMAD.MOV.U32 R177, RZ, RZ, R85 ;  /* 0x000000ffffb17224 */ /* 0x000fe400078e0055 */
[-CC-:B------:R-:W-:Y:S02]  /*b880*/  FFMA.FTZ R85, R28, R0.reuse, -R3.reuse ;  /* 0x000000001c557223 */ /* 0x180fe40000010803 */
[----:B--2---:R-:W-:Y:S01]  /*b890*/  FFMA.FTZ R7, R172, R0, -R3 ;  /* 0x00000000ac077223 */ /* 0x004fe20000010803 */
[----:B------:R-:W-:Y:S01]  /*b8a0*/  MOV R3, R175 ;  /* 0x000000af00037202 */ /* 0x000fe20000000f00 */
[----:B------:R-:W-:Y:S01]  /*b8b0*/  FADD.FTZ R0, R8, R53 ;  /* 0x0000003508007221 */ /* 0x000fe20000010000 */
[----:B------:R-:W2:Y:S01]  /*b8c0*/  LDL.LU R172, [R1+0x68] ;  /* 0x0000680001ac7983 */ /* 0x000ea20000300800 */
[----:B------:R1:W-:Y:S01]  /*b8d0*/  MUFU.EX2 R8, R6 ;  /* 0x0000000600087308 */ /* 0x0003e20000000800 */
[----:B------:R-:W-:Y:S01]  /*b8e0*/  MOV R134, R11 ;  /* 0x0000000b00867202 */ /* 0x000fe20000000f00 */
[----:B------:R-:W-:Y:S01]  /*b8f0*/  IMAD.MOV.U32 R102, RZ, RZ, R35 ;  /* 0x000000ffff667224 */ /* 0x000fe200078e0023 */
[----:B------:R-:W-:-:S05]  /*b900*/  MOV R174, R158 ;  /* 0x0000009e00ae7202 */ /* 0x000fca0000000f00 */
[----:B------:R-:W3:Y:S08]  /*b910*/  MUFU.EX2 R2, R2 ;  /* 0x0000000200027308 */ /* 0x000ef00000000800 */
[----:B------:R-:W-:Y:S01]  /*b920*/  MUFU.EX2 R10, R4 ;  /* 0x00000004000a7308 */ /* 0x000fe20000000800 */
[----:B-1----:R-:W-:Y:S02]  /*b930*/  IMAD.MOV.U32 R6, RZ, RZ, R3 ;  /* 0x000000ffff067224 */ /* 0x002fe400078e0003 */
[----:B------:R-:W-:Y:S01]  /*b940*/  IMAD.MOV.U32 R98, RZ, RZ, R86 ;  /* 0x000000ffff627224 */ /* 0x000fe200078e0056 */
[C---:B------:R-:W-:Y:S01]  /*b950*/  F2FP.BF16.PACK_AB R24, R23.reuse, R101 ;  /* 0x000000651718723e */ /* 0x040fe200000010ff */
[----:B------:R-:W-:Y:S01]  /*b960*/  FADD.FTZ R3, R23, R20 ;  /* 0x0000001417037221 */ /* 0x000fe20000010000 */
[----:B------:R-:W4:Y:S04]  /*b970*/  LDL R182, [R1+0xb0] ;  /* 0x0000b00001b67983 */ /* 0x000f280000100800 */
[----:B------:R-:W4:Y:S01]  /*b980*/  LDL R20, [R1+0x6c] ;  /* 0x00006c0001147983 */ /* 0x000f220000100800 */
[----:B------:R1:W2:Y:S01]  /*b990*/  MUFU.EX2 R11, R5 ;  /* 0x00000005000b7308 */ /* 0x0002a20000000800 */
[----:B------:R-:W-:-:S07]  /*b9a0*/  IMAD.MOV.U32 R133, RZ, RZ, R229 ;  /* 0x000000ffff857224 */ /* 0x000fce00078e00e5 */
[----:B------:R3:W2:Y:S01]  /*b9b0*/  MUFU.EX2 R35, R27 ;  /* 0x0000001b00237308 */ /* 0x0006a20000000800 */
[----:B------:R-:W-:Y:S02]  /*b9c0*/  IMAD.MOV.U32 R99, RZ, RZ, R159 ;  /* 0x000000ffff637224 */ /* 0x000fe400078e009f */
[----:B------:R-:W-:Y:S02]  /*b9d0*/  IMAD.MOV.U32 R173, RZ, RZ, R167 ;  /* 0x000000ffffad7224 */ /* 0x000fe400078e00a7 */
[----:B------:R-:W-:Y:S02]  /*b9e0*/  IMAD.MOV.U32 R178, RZ, RZ, R166 ;  /* 0x000000ffffb27224 */ /* 0x000fe400078e00a6 */
[----:B------:R-:W-:Y:S02]  /*b9f0*/  IMAD.MOV.U32 R103, RZ, RZ, R191 ;  /* 0x000000ffff677224 */ /* 0x000fe400078e00bf */
[----:B-1----:R-:W-:Y:S02]  /*ba00*/  IMAD.MOV.U32 R5, RZ, RZ, R132 ;  /* 0x000000ffff057224 */ /* 0x002fe400078e0084 */
[----:B------:R-:W-:-:S02]  /*ba10*/  IMAD.MOV.U32 R86, RZ, RZ, R190 ;  /* 0x000000ffff567224 */ /* 0x000fc400078e00be */
[----:B------:R-:W-:Y:S02]  /*ba20*/  IMAD.MOV.U32 R176, RZ, RZ, R187 ;  /* 0x000000ffffb07224 */ /* 0x000fe400078e00bb */
[----:B------:R-:W-:Y:S02]  /*ba30*/  IMAD.MOV.U32 R229, RZ, RZ, R186 ;  /* 0x000000ffffe57224 */ /* 0x000fe400078e00ba */
        /* <DEDUP_REMOVED lines=32> */
[----:B------:R-:W-:Y:S01]  /*bc40*/  IMAD.MOV.U32 R4, RZ, RZ, R177 ;  /* 0x000000ffff047224 */ /* 0x000fe200078e00b1 */
[----:B------:R-:W-:Y:S01]  /*bc50*/  F2FP.BF16.PACK_AB R27, R25, R34 ;  /* 0x00000022191b723e */ /* 0x000fe200000010ff */
[----:B--2---:R-:W-:Y:S01]  /*bc60*/  FFMA.FTZ R2, R172, R2, R11 ;  /* 0x00000002ac027223 */ /* 0x004fe2000001000b */
[----:B----4-:R-:W-:Y:S01]  /*bc70*/  MOV R101, R20 ;  /* 0x0000001400657202 */ /* 0x010fe20000000f00 */
[----:B------:R-:W-:-:S02]  /*bc80*/  IMAD.MOV.U32 R20, RZ, RZ, R5 ;  /* 0x000000ffff147224 */ /* 0x000fc400078e0005 */
[----:B------:R-:W-:Y:S02]  /*bc90*/  FADD.FTZ R5, R21, R9 ;  /* 0x0000000915057221 */ /* 0x000fe40000010000 */
[----:B------:R-:W-:Y:S02]  /*bca0*/  IMAD.MOV.U32 R9, RZ, RZ, R4 ;  /* 0x000000ffff097224 */ /* 0x000fe400078e0004 */
[----:B------:R-:W-:Y:S02]  /*bcb0*/  FADD.FTZ R4, R10, R2 ;  /* 0x000000020a047221 */ /* 0x000fe40000010000 */
[----:B------:R-:W-:Y:S02]  /*bcc0*/  FADD.FTZ R2, R34, R0 ;  /* 0x0000000022027221 */ /* 0x000fe40000010000 */
[----:B------:R-:W-:Y:S02]  /*bcd0*/  FADD.FTZ R0, R35, R3 ;  /* 0x0000000323007221 */ /* 0x000fe40000010000 */
[----:B------:R-:W-:-:S02]  /*bce0*/  FADD.FTZ R2, R25, R2 ;  /* 0x0000000219027221 */ /* 0x000fc40000010000 */
[C---:B------:R-:W-:Y:S01]  /*bcf0*/  FADD.FTZ R25, R29.reuse, R0 ;  /* 0x000000001d197221 */ /* 0x040fe20000010000 */
[----:B------:R-:W-:Y:S02]  /*bd00*/  F2FP.BF16.PACK_AB R29, R29, R35 ;  /* 0x000000231d1d723e */ /* 0x000fe400000010ff */
[----:B------:R-:W2:Y:S01]  /*bd10*/  LDL.64 R34, [R1+0xe0] ;  /* 0x0000e00001227983 */ /* 0x000ea20000100a00 */
[----:B------:R-:W1:Y:S01]  /*bd20*/  MUFU.EX2 R7, R7 ;  /* 0x0000000700077308 */ /* 0x000e620000000800 */
[----:B------:R-:W-:Y:S01]  /*bd30*/  FADD.FTZ R0, R8, R4 ;  /* 0x0000000408007221 */ /* 0x000fe20000010000 */
[----:B------:R-:W-:Y:S01]  /*bd40*/  F2FP.BF16.PACK_AB R55, R10, R11 ;  /* 0x0000000b0a37723e */ /* 0x000fe200000010ff */
[----:B------:R-:W-:Y:S02]  /*bd50*/  IMAD.MOV.U32 R10, RZ, RZ, R82 ;  /* 0x000000ffff0a7224 */ /* 0x000fe400078e0052 */
[----:B------:R-:W-:Y:S02]  /*bd60*/  IMAD.MOV.U32 R177, RZ, RZ, R216 ;  /* 0x000000ffffb17224 */ /* 0x000fe400078e00d8 */
[----:B------:R-:W3:Y:S01]  /*bd70*/  LDL R216, [R1+0xc4] ;  /* 0x0000c40001d87983 */ /* 0x000ee20000100800 */
[----:B------:R-:W-:-:S03]  /*bd80*/  IMAD.MOV.U32 R172, RZ, RZ, R215 ;  /* 0x000000ffffac7224 */ /* 0x000fc600078e00d7 */
[----:B------:R-:W4:Y:S01]  /*bd90*/  LDL R215, [R1+0xb4] ;  /* 0x0000b40001d77983 */ /* 0x000f220000100800 */
[----:B-1----:R-:W-:Y:S01]  /*bda0*/  FADD.FTZ R82, R7, R0 ;  /* 0x0000000007527221 */ /* 0x002fe20000010000 */
[----:B------:R-:W-:Y:S01]  /*bdb0*/  MOV R58, R130 ;  /* 0x00000082003a7202 */ /* 0x000fe20000000f00 */
[----:B------:R-:W-:Y:S01]  /*bdc0*/  IMAD.MOV.U32 R28, RZ, RZ, R133 ;  /* 0x000000ffff1c7224 */ /* 0x000fe200078e0085 */
[----:B------:R-:W-:Y:S01]  /*bdd0*/  MOV R133, R213 ;  /* 0x000000d500857202 */ /* 0x000fe20000000f00 */
[----:B------:R-:W-:Y:S01]  /*bde0*/  IMAD.MOV.U32 R175, RZ, RZ, R214 ;  /* 0x000000ffffaf7224 */ /* 0x000fe200078e00d6 */
[----:B------:R-:W3:Y:S01]  /*bdf0*/  LDL R213, [R1+0xbc] ;  /* 0x0000bc0001d57983 */ /* 0x000ee20000100800 */
[----:B------:R-:W-:Y:S02]  /*be00*/  IMAD.MOV.U32 R132, RZ, RZ, R226 ;  /* 0x000000ffff847224 */ /* 0x000fe400078e00e2 */
[----:B------:R-:W-:Y:S01]  /*be10*/  IMAD.MOV.U32 R130, RZ, RZ, R227 ;  /* 0x000000ffff827224 */ /* 0x000fe200078e00e3 */
[----:B------:R-:W3:Y:S04]  /*be20*/  LDL R214, [R1+0xb8] ;  /* 0x0000b80001d67983 */ /* 0x000ee80000100800 */
[----:B------:R-:W3:Y:S01]  /*be30*/  LDL.64 R226, [R1+0x48] ;  /* 0x0000480001e27983 */ /* 0x000ee20000100a00 */
[----:B--2---:R-:W-:-:S03]  /*be40*/  LOP3.LUT R0, R35, R192, RZ, 0x3c, !PT ;  /* 0x000000c023007212 */ /* 0x004fc600078e3cff */
[----:B------:R-:W3:Y:S01]  /*be50*/  LDL.64 R34, [R1+0x148] ;  /* 0x0001480001227983 */ /* 0x000ee20000100a00 */
[----:B------:R-:W-:Y:S02]  /*be60*/  IMAD.MOV.U32 R23, RZ, RZ, R6 ;  /* 0x000000ffff177224 */ /* 0x000fe400078e0006 */
[----:B------:R-:W1:Y:S01]  /*be70*/  MUFU.EX2 R6, R179 ;  /* 0x000000b300067308 */ /* 0x000e620000000800 */
[----:B------:R-:W-:Y:S02]  /*be80*/  F2FP.BF16.PACK_AB R53, R21, R54 ;  /* 0x000000361535723e */ /* 0x000fe400000010ff */
[----:B------:R-:W-:Y:S01]  /*be90*/  MOV R21, R28 ;  /* 0x0000001c00157202 */ /* 0x000fe20000000f00 */
[----:B------:R-:W-:Y:S01]  /*bea0*/  FADD.FTZ R3, R30, R5 ;  /* 0x000000051e037221 */ /* 0x000fe20000010000 */
[----:B------:R-:W-:Y:S01]  /*beb0*/  LOP3.LUT R0, R0, R225, RZ, 0x3c, !PT ;  /* 0x000000e100007212 */ /* 0x000fe200078e3cff */
[----:B------:R-:W-:Y:S02]  /*bec0*/  FADD.FTZ R2, R39, R2 ;  /* 0x0000000227027221 */ /* 0x000fe40000010000 */
[----:B------:R-:W-:-:S02]  /*bed0*/  IMAD.MOV.U32 R11, RZ, RZ, R21 ;  /* 0x000000ffff0b7224 */ /* 0x000fc400078e0015 */
[----:B------:R-:W-:Y:S02]  /*bee0*/  FADD.FTZ R28, R26, R3 ;  /* 0x000000031a1c7221 */ /* 0x000fe40000010000 */
[----:B-1----:R-:W-:Y:S02]  /*bef0*/  FADD.FTZ R21, R6, R2 ;  /* 0x0000000206157221 */ /* 0x002fe40000010000 */
[----:B------:R-:W-:Y:S01]  /*bf00*/  IMAD.WIDE.U32 R2, R0, -0x326172a9, RZ ;  /* 0xcd9e8d5700027825 */ /* 0x000fe200078e00ff */
[----:B------:R-:W-:Y:S02]  /*bf10*/  F2FP.BF16.PACK_AB R54, R26, R30 ;  /* 0x0000001e1a36723e */ /* 0x000fe400000010ff */
[----:B------:R-:W-:Y:S02]  /*bf20*/  F2FP.BF16.PACK_AB R56, R7, R8 ;  /* 0x000000080738723e */ /* 0x000fe400000010ff */
[----:B------:R-:W-:Y:S01]  /*bf30*/  F2FP.BF16.PACK_AB R26, R6, R39 ;  /* 0x00000027061a723e */ /* 0x000fe200000010ff */
[----:B------:R-:W-:Y:S01]  /*bf40*/  IMAD.MOV.U32 R179, RZ, RZ, R11 ;  /* 0x000000ffffb37224 */ /* 0x000fe200078e000b */
[----:B------:R-:W-:-:S02]  /*bf50*/  PRMT R39, R24, 0x7632, R39 ;  /* 0x0000763218277816 */ /* 0x000fc40000000027 */
[----:B------:R-:W-:Y:S02]  /*bf60*/  PRMT R40, R24, 0x7610, R40 ;  /* 0x0000761018287816 */ /* 0x000fe40000000028 */
[C---:B------:R-:W-:Y:S02]  /*bf70*/  PRMT R42, R27.reuse, 0x7610, R42 ;  /* 0x000076101b2a7816 */ /* 0x040fe4000000002a */
[----:B------:R-:W-:Y:S02]  /*bf80*/  PRMT R41, R27, 0x7632, R41 ;  /* 0x000076321b297816 */ /* 0x000fe40000000029 */
[----:B---3--:R-:W-:-:S05]  /*bf90*/  LOP3.LUT R0, R3, R216, R34, 0x96, !PT ;  /* 0x000000d803007212 */ /* 0x008fca00078e9622 */
[----:B------:R-:W-:Y:S01]  /*bfa0*/  IMAD.WIDE.U32 R34, R0, -0x2daee0ad, RZ ;  /* 0xd2511f5300227825 */ /* 0x000fe200078e00ff */
[----:B----4-:R-:W-:-:S05]  /*bfb0*/  LOP3.LUT R0, R195, R215, R2, 0x96, !PT ;  /* 0x000000d7c3007212 */ /* 0x010fca00078e9602 */
[----:B------:R-:W-:Y:S01]  /*bfc0*/  IMAD.WIDE.U32 R6, R0, -0x2daee0ad, RZ ;  /* 0xd2511f5300067825 */ /* 0x000fe200078e00ff */
[----:B------:R-:W-:-:S04]  /*bfd0*/  LOP3.LUT R4, R35, R214, R226, 0x96, !PT ;  /* 0x000000d623047212 */ /* 0x000fc800078e96e2 */
[----:B------:R-:W-:Y:S01]  /*bfe0*/  LOP3.LUT R0, R7, R213, R34, 0x96, !PT ;  /* 0x000000d507007212 */ /* 0x000fe200078e9622 */
[----:B------:R-:W-:Y:S02]  /*bff0*/  IMAD.MOV.U32 R195, RZ, RZ, R9 ;  /* 0x000000ffffc37224 */ /* 0x000fe400078e0009 */
[----:B------:R-:W-:-:S04]  /*c000*/  IMAD.WIDE.U32 R4, R4, -0x326172a9, RZ ;  /* 0xcd9e8d5704047825 */ /* 0x000fc800078e00ff */
[----:B------:R-:W-:Y:S01]  /*c010*/  IMAD.WIDE.U32 R8, R0, -0x326172a9, RZ ;  /* 0xcd9e8d5700087825 */ /* 0x000fe200078e00ff */
[----:B------:R-:W-:-:S04]  /*c020*/  LOP3.LUT R5, R5, R86, R194, 0x96, !PT ;  /* 0x0000005605057212 */ /* 0x000fc800078e96c2 */
[----:B------:R-:W-:Y:S01]  /*c030*/  LOP3.LUT R0, R9, R176, R4, 0x96, !PT ;  /* 0x000000b009007212 */ /* 0x000fe200078e9604 */
[----:B------:R-:W-:Y:S01]  /*c040*/  IMAD.WIDE.U32 R4, R5, -0x2daee0ad, RZ ;  /* 0xd2511f5305047825 */ /* 0x000fe200078e00ff */
[----:B------:R-:W-:-:S03]  /*c050*/  MOV R194, R10 ;  /* 0x0000000a00c27202 */ /* 0x000fc60000000f00 */
[----:B------:R-:W-:Y:S01]  /*c060*/  IMAD.WIDE.U32 R10, R0, -0x2daee0ad, RZ ;  /* 0xd2511f53000a7825 */ /* 0x000fe200078e00ff */
[----:B------:R-:W-:-:S04]  /*c070*/  LOP3.LUT R6, R5, R229, R6, 0x96, !PT ;  /* 0x000000e505067212 */ /* 0x000fc800078e9606 */
[----:B------:R-:W-:Y:S01]  /*c080*/  LOP3.LUT R0, R11, R182, R4, 0x96, !PT ;  /* 0x000000b60b007212 */ /* 0x000fe200078e9604 */
[----:B------:R-:W-:-:S04]  /*c090*/  IMAD.WIDE.U32 R6, R6, -0x326172a9, RZ ;  /* 0xcd9e8d5706067825 */ /* 0x000fc800078e00ff */
[----:B------:R-:W-:-:S05]  /*c0a0*/  IMAD.WIDE.U32 R4, R0, -0x326172a9, RZ ;  /* 0xcd9e8d5700047825 */ /* 0x000fca00078e00ff */
[----:B------:R-:W-:-:S04]  /*c0b0*/  LOP3.LUT R0, R5, R101, R6, 0x96, !PT ;  /* 0x0000006505007212 */ /* 0x000fc800078e9606 */
[----:B------:R-:W-:-:S04]  /*c0c0*/  LOP3.LUT R6, R0, 0xff, RZ, 0xc0, !PT ;  /* 0x000000ff00067812 */ /* 0x000fc800078ec0ff */
[----:B------:R-:W-:Y:S02]  /*c0d0*/  ISETP.GE.U32.AND P3, PT, R217, R6, PT ;  /* 0x00000006d900720c */ /* 0x000fe40003f66070 */
[----:B------:R-:W-:Y:S01]  /*c0e0*/  LOP3.LUT R6, R0, 0xffff, RZ, 0xc0, !PT ;  /* 0x0000ffff00067812 */ /* 0x000fe200078ec0ff */
[----:B------:R-:W-:-:S03]  /*c0f0*/  IMAD.MOV.U32 R11, RZ, RZ, R23 ;  /* 0x000000ffff0b7224 */ /* 0x000fc600078e0017 */
[----:B------:R-:W-:Y:S01]  /*c100*/  SHF.R.U32.HI R6, RZ, 0x8, R6 ;  /* 0x00000008ff067819 */ /* 0x000fe20000011606 */
[----:B------:R1:W-:Y:S03]  /*c110*/  MUFU.EX2 R23, R68 ;  /* 0x0000004400177308 */ /* 0x0003e60000000800 */
[----:B------:R-:W-:-:S05]  /*c120*/  LOP3.LUT R6, R6, 0xffff, RZ, 0xc0, !PT ;  /* 0x0000ffff06067812 */ /* 0x000fca00078ec0ff */
[----:B------:R2:W-:Y:S01]  /*c130*/  MUFU.EX2 R9, R80 ;  /* 0x0000005000097308 */ /* 0x0005e20000000800 */
[----:B------:R-:W-:Y:S02]  /*c140*/  ISETP.GE.U32.AND P2, PT, R217, R6, PT ;  /* 0x00000006d900720c */ /* 0x000fe40003f46070 */
[----:B------:R-:W-:Y:S01]  /*c150*/  SHF.R.U32.HI R6, RZ, 0x10, R0 ;  /* 0x00000010ff067819 */ /* 0x000fe20000011600 */
[----:B-1----:R-:W-:-:S04]  /*c160*/  IMAD.MOV.U32 R68, RZ, RZ, R11 ;  /* 0x000000ffff447224 */ /* 0x002fc800078e000b */
[----:B------:R1:W-:Y:S01]  /*c170*/  MUFU.EX2 R11, R38 ;  /* 0x00000026000b7308 */ /* 0x0003e20000000800 */
[----:B--2---:R-:W-:-:S07]  /*c180*/  MOV R80, R20 ;  /* 0x0000001400507202 */ /* 0x004fce0000000f00 */
[----:B------:R2:W3:Y:S01]  /*c190*/  MUFU.EX2 R20, R37 ;  /* 0x0000002500147308 */ /* 0x0004e20000000800 */
[----:B------:R-:W-:-:S04]  /*c1a0*/  SHF.R.U32.HI R0, RZ, 0x18, R0 ;  /* 0x00000018ff007819 */ /* 0x000fc80000011600 */
[----:B------:R-:W-:Y:S02]  /*c1b0*/  ISETP.GE.U32.AND P6, PT, R217, R0, PT ;  /* 0x00000000d900720c */ /* 0x000fe40003fc6070 */
[----:B------:R-:W-:Y:S02]  /*c1c0*/  LOP3.LUT R0, R4, 0xff, RZ, 0xc0, !PT ;  /* 0x000000ff04007812 */ /* 0x000fe400078ec0ff */
[----:B-1----:R-:W-:Y:S02]  /*c1d0*/  PRMT R38, R22, 0x7610, R38 ;  /* 0x0000761016267816 */ /* 0x002fe40000000026 */
[----:B------:R-:W-:Y:S02]  /*c1e0*/  LOP3.LUT R8, R7, R252, R8, 0x96, !PT ;  /* 0x000000fc07087212 */ /* 0x000fe400078e9608 */
[----:B------:R-:W-:Y:S01]  /*c1f0*/  ISETP.GE.U32.AND P5, PT, R217, R0, PT ;  /* 0x00000000d900720c */ /* 0x000fe20003fa6070 */
[----:B------:R-:W-:Y:S01]  /*c200*/  @!P3 HFMA2.BF16_V2 R31, -RZ.H0_H0, RZ.H0_H0, -R38.H0_H0 ;  /* 0x200000ffff1fb231 */ /* 0x000fe20000340926 */
[----:B------:R-:W-:-:S02]  /*c210*/  LOP3.LUT R5, R4, 0xffff, RZ, 0xc0, !PT ;  /* 0x0000ffff04057812 */ /* 0x000fc400078ec0ff */
[----:B--2---:R-:W-:Y:S02]  /*c220*/  PRMT R37, R22, 0x7632, R37 ;  /* 0x0000763216257816 */ /* 0x004fe40000000025 */
[--C-:B------:R-:W-:Y:S02]  /*c230*/  SHF.R.U32.HI R7, RZ, 0x10, R4.reuse ;  /* 0x00000010ff077819 */ /* 0x100fe40000011604 */
[----:B------:R-:W-:Y:S01]  /*c240*/  SHF.R.U32.HI R0, RZ, 0x18, R4 ;  /* 0x00000018ff007819 */ /* 0x000fe20000011604 */
[----:B---3--:R-:W-:Y:S01]  /*c250*/  FADD.FTZ R4, R20, R28 ;  /* 0x0000001c14047221 */ /* 0x008fe20000010000 */
[----:B------:R-:W-:Y:S01]  /*c260*/  F2FP.BF16.PACK_AB R47, R11, R20 ;  /* 0x000000140b2f723e */ /* 0x000fe200000010ff */
[----:B------:R-:W-:Y:S01]  /*c270*/  IMAD.MOV.U32 R20, RZ, RZ, R86 ;  /* 0x000000ffff147224 */ /* 0x000fe200078e0056 */
[----:B------:R-:W-:Y:S02]  /*c280*/  PRMT R86, R38, 0x5410, R37 ;  /* 0x0000541026567816 */ /* 0x000fe40000000025 */
[----:B------:R-:W-:-:S02]  /*c290*/  @!P3 PRMT R38, R31, 0x5410, RZ ;  /* 0x000054101f26b816 */ /* 0x000fc400000000ff */
[----:B------:R-:W-:Y:S02]  /*c2a0*/  ISETP.GE.U32.AND P3, PT, R217, R0, PT ;  /* 0x00000000d900720c */ /* 0x000fe40003f66070 */
[----:B------:R-:W-:Y:S01]  /*c2b0*/  SHF.R.U32.HI R0, RZ, 0x8, R5 ;  /* 0x00000008ff007819 */ /* 0x000fe20000011605 */
[----:B------:R-:W-:-:S03]  /*c2c0*/  @!P2 HFMA2.BF16_V2 R32, -RZ.H0_H0, RZ.H0_H0, -R37.H0_H0 ;  /* 0x200000ffff20a231 */ /* 0x000fc60000340925 */
[----:B------:R-:W-:Y:S01]  /*c2d0*/  LOP3.LUT R0, R0, 0xffff, RZ, 0xc0, !PT ;  /* 0x0000ffff00007812 */ /* 0x000fe200078ec0ff */
[----:B------:R-:W-:Y:S01]  /*c2e0*/  @!P6 HFMA2.BF16_V2 R33, -RZ.H0_H0, RZ.H0_H0, -R39.H0_H0 ;  /* 0x200000ffff21e231 */ /* 0x000fe20000340927 */
[----:B------:R-:W-:Y:S01]  /*c2f0*/  LOP3.LUT R6, R6, 0xff, RZ, 0xc0, !PT ;  /* 0x000000ff06067812 */ /* 0x000fe200078ec0ff */
[----:B------:R-:W-:Y:S01]  /*c300*/  FADD.FTZ R28, R11, R4 ;  /* 0x000000040b1c7221 */ /* 0x000fe20000010000 */
[----:B------:R-:W-:Y:S01]  /*c310*/  @!P2 PRMT R37, R32, 0x5410, RZ ;  /* 0x000054102025a816 */ /* 0x000fe200000000ff */
[----:B------:R-:W-:Y:S01]  /*c320*/  IMAD.WIDE.U32 R4, R8, -0x2daee0ad, RZ ;  /* 0xd2511f5308047825 */ /* 0x000fe200078e00ff */
[----:B------:R-:W-:Y:S02]  /*c330*/  ISETP.GE.U32.AND P2, PT, R217, R0, PT ;  /* 0x00000000d900720c */ /* 0x000fe40003f46070 */
[----:B------:R-:W-:Y:S01]  /*c340*/  LOP3.LUT R0, R7, 0xff, RZ, 0xc0, !PT ;  /* 0x000000ff07007812 */ /* 0x000fe200078ec0ff */
[----:B------:R-:W-:Y:S01]  /*c350*/  IMAD.MOV.U32 R22, RZ, RZ, R80 ;  /* 0x000000ffff167224 */ /* 0x000fe200078e0050 */
[----:B------:R-:W-:Y:S01]  /*c360*/  ISETP.GE.U32.AND P4, PT, R217, R6, PT ;  /* 0x00000006d900720c */ /* 0x000fe20003f86070 */
[----:B------:R-:W1:Y:S01]  /*c370*/  MUFU.EX2 R11, R180 ;  /* 0x000000b4000b7308 */ /* 0x000e620000000800 */
[----:B------:R-:W-:Y:S01]  /*c380*/  PRMT R80, R40, 0x5410, R39 ;  /* 0x0000541028507816 */ /* 0x000fe20000000027 */
[----:B------:R-:W-:Y:S01]  /*c390*/  FADD.FTZ R6, R23, R25 ;  /* 0x0000001917067221 */ /* 0x000fe20000010000 */
[----:B------:R-:W-:-:S02]  /*c3a0*/  @!P6 PRMT R39, R33, 0x5410, RZ ;  /* 0x000054102127e816 */ /* 0x000fc400000000ff */
[----:B------:R-:W-:Y:S02]  /*c3b0*/  ISETP.GE.U32.AND P6, PT, R217, R0, PT ;  /* 0x00000000d900720c */ /* 0x000fe40003fc6070 */
[----:B------:R-:W-:Y:S01]  /*c3c0*/  LOP3.LUT R0, R5, R244, R10, 0x96, !PT ;  /* 0x000000f405007212 */ /* 0x000fe200078e960a */
[----:B------:R-:W2:Y:S01]  /*c3d0*/  MUFU.EX2 R8, R181 ;  /* 0x000000b500087308 */ /* 0x000ea20000000800 */
[----:B------:R-:W-:Y:S02]  /*c3e0*/  FADD.FTZ R25, R9, R6 ;  /* 0x0000000609197221 */ /* 0x000fe40000010000 */
[----:B------:R-:W-:Y:S01]  /*c3f0*/  LOP3.LUT R6, R0, 0xffff, RZ, 0xc0, !PT ;  /* 0x0000ffff00067812 */ /* 0x000fe200078ec0ff */
[----:B------:R-:W-:-:S03]  /*c400*/  @!P4 HFMA2.BF16_V2 R36, -RZ.H0_H0, RZ.H0_H0, -R40.H0_H0 ;  /* 0x200000ffff24c231 */ /* 0x000fc60000340928 */
[----:B------:R-:W-:Y:S01]  /*c410*/  SHF.R.U32.HI R6, RZ, 0x8, R6 ;  /* 0x00000008ff067819 */ /* 0x000fe20000011606 */
[----:B-1----:R-:W-:-:S03]  /*c420*/  FADD.FTZ R7, R11, R21 ;  /* 0x000000150b077221 */ /* 0x002fc60000010000 */
[----:B------:R-:W-:Y:S02]  /*c430*/  LOP3.LUT R6, R6, 0xffff, RZ, 0xc0, !PT ;  /* 0x0000ffff06067812 */ /* 0x000fe400078ec0ff */
[----:B------:R-:W-:Y:S02]  /*c440*/  @!P4 PRMT R40, R36, 0x5410, RZ ;  /* 0x000054102428c816 */ /* 0x000fe400000000ff */
[----:B------:R-:W-:Y:S01]  /*c450*/  ISETP.GE.U32.AND P4, PT, R217, R6, PT ;  /* 0x00000006d900720c */ /* 0x000fe20003f86070 */
[----:B--2---:R-:W-:Y:S01]  /*c460*/  FADD.FTZ R6, R8, R7 ;  /* 0x0000000708067221 */ /* 0x004fe20000010000 */
[----:B------:R-:W-:Y:S01]  /*c470*/  @!P5 HFMA2.BF16_V2 R43, -RZ.H0_H0, RZ.H0_H0, -R42.H0_H0 ;  /* 0x200000ffff2bd231 */ /* 0x000fe2000034092a */
[----:B------:R-:W-:Y:S01]  /*c480*/  IMAD.MOV.U32 R180, RZ, RZ, R20 ;  /* 0x000000ffffb47224 */ /* 0x000fe200078e0014 */
[----:B------:R-:W-:Y:S01]  /*c490*/  MOV R20, R101 ;  /* 0x0000006500147202 */ /* 0x000fe20000000f00 */
[----:B------:R-:W-:Y:S01]  /*c4a0*/  IMAD.MOV.U32 R101, RZ, RZ, R177 ;  /* 0x000000ffff657224 */ /* 0x000fe200078e00b1 */
[----:B------:R1:W-:Y:S01]  /*c4b0*/  STL [R1+0xa0], R6 ;  /* 0x0000a00601007387 */ /* 0x0003e20000100800 */
[----:B------:R-:W-:Y:S01]  /*c4c0*/  MOV R177, R133 ;  /* 0x0000008500b17202 */ /* 0x000fe20000000f00 */
[----:B------:R-:W-:Y:S01]  /*c4d0*/  IMAD.MOV.U32 R133, RZ, RZ, R66 ;  /* 0x000000ffff857224 */ /* 0x000fe200078e0042 */
[----:B------:R-:W-:Y:S01]  /*c4e0*/  PRMT R66, R42, 0x5410, R41 ;  /* 0x000054102a427816 */ /* 0x000fe20000000029 */
[----:B------:R-:W-:Y:S01]  /*c4f0*/  @!P2 HFMA2.BF16_V2 R44, -RZ.H0_H0, RZ.H0_H0, -R41.H0_H0 ;  /* 0x200000ffff2ca231 */ /* 0x000fe20000340929 */
[----:B------:R-:W-:Y:S01]  /*c500*/  @!P5 PRMT R42, R43, 0x5410, RZ ;  /* 0x000054102b2ad816 */ /* 0x000fe200000000ff */
[----:B------:R-:W-:Y:S01]  /*c510*/  IMAD.MOV.U32 R10, RZ, RZ, R182 ;  /* 0x000000ffff0a7224 */ /* 0x000fe200078e00b6 */
[----:B------:R-:W-:-:S02]  /*c520*/  PRMT R43, R29, 0x7632, R43 ;  /* 0x000076321d2b7816 */ /* 0x000fc4000000002b */
[----:B------:R-:W-:Y:S01]  /*c530*/  @!P2 PRMT R41, R44, 0x5410, RZ ;  /* 0x000054102c29a816 */ /* 0x000fe200000000ff */
[----:B------:R-:W-:Y:S01]  /*c540*/  IMAD.MOV.U32 R181, RZ, RZ, R10 ;  /* 0x000000ffffb57224 */ /* 0x000fe200078e000a */
[----:B------:R-:W-:Y:S01]  /*c550*/  PRMT R44, R26, 0x7632, R44 ;  /* 0x000076321a2c7816 */ /* 0x000fe2000000002c */
[----:B------:R-:W-:Y:S01]  /*c560*/  @!P3 HFMA2.BF16_V2 R45, -RZ.H0_H0, RZ.H0_H0, -R43.H0_H0 ;  /* 0x200000ffff2db231 */ /* 0x000fe2000034092b */
[----:B------:R-:W-:Y:S01]  /*c570*/  PRMT R36, R29, 0x7610, R36 ;  /* 0x000076101d247816 */ /* 0x000fe20000000024 */
[----:B------:R-:W-:Y:S01]  /*c580*/  IMAD.MOV.U32 R10, RZ, RZ, R20 ;  /* 0x000000ffff0a7224 */ /* 0x000fe200078e0014 */
[----:B-1----:R-:W-:-:S04]  /*c590*/  LOP3.LUT R6, R0, 0xff, RZ, 0xc0, !PT ;  /* 0x000000ff00067812 */ /* 0x002fc800078ec0ff */
[----:B------:R-:W-:Y:S02]  /*c5a0*/  ISETP.GE.U32.AND P5, PT, R217, R6, PT ;  /* 0x00000006d900720c */ /* 0x000fe40003fa6070 */
[----:B------:R-:W-:-:S04]  /*c5b0*/  SHF.R.U32.HI R6, RZ, 0x18, R0 ;  /* 0x00000018ff067819 */ /* 0x000fc80000011600 */
[----:B------:R-:W-:Y:S02]  /*c5c0*/  ISETP.GE.U32.AND P2, PT, R217, R6, PT ;  /* 0x00000006d900720c */ /* 0x000fe40003f46070 */
[----:B------:R-:W-:Y:S01]  /*c5d0*/  MOV R20, R22 ;  /* 0x0000001600147202 */ /* 0x000fe20000000f00 */
[----:B------:R-:W-:Y:S01]  /*c5e0*/  IMAD.MOV.U32 R22, RZ, RZ, R194 ;  /* 0x000000ffff167224 */ /* 0x000fe200078e00c2 */
[----:B------:R-:W-:Y:S01]  /*c5f0*/  F2FP.BF16.PACK_AB R9, R9, R23 ;  /* 0x000000170909723e */ /* 0x000fe200000010ff */
[----:B------:R-:W-:Y:S01]  /*c600*/  IMAD.MOV.U32 R182, RZ, RZ, R58 ;  /* 0x000000ffffb67224 */ /* 0x000fe200078e003a */
[----:B------:R-:W-:Y:S01]  /*c610*/  PRMT R58, R36, 0x5410, R43 ;  /* 0x00005410243a7816 */ /* 0x000fe2000000002b */
[----:B------:R-:W-:Y:S01]  /*c620*/  IMAD.MOV.U32 R194, RZ, RZ, R179 ;  /* 0x000000ffffc27224 */ /* 0x000fe200078e00b3 */
[----:B------:R-:W-:Y:S01]  /*c630*/  PRMT R33, R26, 0x7610, R33 ;  /* 0x000076101a217816 */ /* 0x000fe20000000021 */
[----:B------:R-:W-:Y:S01]  /*c640*/  IMAD.MOV.U32 R179, RZ, RZ, R136 ;  /* 0x000000ffffb37224 */ /* 0x000fe200078e0088 */
[----:B------:R-:W-:Y:S01]  /*c650*/  @!P4 HFMA2.BF16_V2 R51, -RZ.H0_H0, RZ.H0_H0, -R44.H0_H0 ;  /* 0x200000ffff33c231 */ /* 0x000fe2000034092c */
[----:B------:R-:W-:Y:S01]  /*c660*/  @!P3 PRMT R43, R45, 0x5410, RZ ;  /* 0x000054102d2bb816 */ /* 0x000fe200000000ff */
[----:B------:R-:W2:Y:S01]  /*c670*/  LDL.LU.64 R6, [R1+0x28] ;  /* 0x0000280001067983 */ /* 0x000ea20000300a00 */
[----:B------:R-:W-:Y:S01]  /*c680*/  MOV R136, R178 ;  /* 0x000000b200887202 */ /* 0x000fe20000000f00 */
[----:B------:R-:W-:Y:S01]  /*c690*/  IMAD.MOV.U32 R178, RZ, RZ, R139 ;  /* 0x000000ffffb27224 */ /* 0x000fe200078e008b */
[----:B------:R-:W-:Y:S01]  /*c6a0*/  PRMT R45, R9, 0x7632, R45 ;  /* 0x00007632092d7816 */ /* 0x000fe2000000002d */
[----:B------:R-:W-:Y:S01]  /*c6b0*/  IMAD.MOV.U32 R139, RZ, RZ, R128 ;  /* 0x000000ffff8b7224 */ /* 0x000fe200078e0080 */
[----:B------:R-:W-:-:S02]  /*c6c0*/  PRMT R128, R33, 0x5410, R44 ;  /* 0x0000541021807816 */ /* 0x000fc4000000002c */
[----:B------:R-:W-:Y:S01]  /*c6d0*/  @!P4 PRMT R44, R51, 0x5410, RZ ;  /* 0x00005410332cc816 */ /* 0x000fe200000000ff */
[----:B------:R-:W-:Y:S01]  /*c6e0*/  IMAD.MOV.U32 R51, RZ, RZ, R181 ;  /* 0x000000ffff337224 */ /* 0x000fe200078e00b5 */
[----:B------:R-:W-:Y:S01]  /*c6f0*/  PRMT R46, R9, 0x7610, R46 ;  /* 0x00007610092e7816 */ /* 0x000fe2000000002e */
[----:B------:R-:W-:Y:S01]  /*c700*/  @!P2 HFMA2.BF16_V2 R48, -RZ.H0_H0, RZ.H0_H0, -R45.H0_H0 ;  /* 0x200000ffff30a231 */ /* 0x000fe2000034092d */
[----:B------:R-:W-:Y:S01]  /*c710*/  MOV R181, R10 ;  /* 0x0000000a00b57202 */ /* 0x000fe20000000f00 */
[----:B------:R-:W-:Y:S02]  /*c720*/  IMAD.MOV.U32 R10, RZ, RZ, R194 ;  /* 0x000000ffff0a7224 */ /* 0x000fe400078e00c2 */
[----:B------:R-:W-:Y:S02]  /*c730*/  IMAD.MOV.U32 R194, RZ, RZ, R179 ;  /* 0x000000ffffc27224 */ /* 0x000fe400078e00b3 */
[----:B------:R-:W-:Y:S01]  /*c740*/  IMAD.MOV.U32 R179, RZ, RZ, R129 ;  /* 0x000000ffffb37224 */ /* 0x000fe200078e0081 */
[----:B------:R-:W-:-:S02]  /*c750*/  PRMT R129, R46, 0x5410, R45 ;  /* 0x000054102e817816 */ /* 0x000fc4000000002d */
[----:B------:R-:W-:Y:S02]  /*c760*/  @!P2 PRMT R45, R48, 0x5410, RZ ;  /* 0x00005410302da816 */ /* 0x000fe400000000ff */
[----:B------:R-:W-:Y:S01]  /*c770*/  MOV R48, R176 ;  /* 0x000000b000307202 */ /* 0x000fe20000000f00 */
[----:B------:R-:W-:Y:S01]  /*c780*/  IMAD.MOV.U32 R176, RZ, RZ, R174 ;  /* 0x000000ffffb07224 */ /* 0x000fe200078e00ae */
[----:B------:R-:W-:Y:S01]  /*c790*/  F2FP.BF16.PACK_AB R23, R8, R11 ;  /* 0x0000000b0817723e */ /* 0x000fe200000010ff */
[----:B------:R-:W-:Y:S02]  /*c7a0*/  IMAD.MOV.U32 R174, RZ, RZ, R228 ;  /* 0x000000ffffae7224 */ /* 0x000fe400078e00e4 */
[----:B------:R-:W-:Y:S02]  /*c7b0*/  IMAD.MOV.U32 R11, RZ, RZ, R229 ;  /* 0x000000ffff0b7224 */ /* 0x000fe400078e00e5 */
[----:B------:R-:W3:Y:S01]  /*c7c0*/  LDL.LU.64 R228, [R1+0x20] ;  /* 0x0000200001e47983 */ /* 0x000ee20000300a00 */
[----:B------:R-:W-:-:S04]  /*c7d0*/  SHF.R.U32.HI R0, RZ, 0x10, R0 ;  /* 0x00000010ff007819 */ /* 0x000fc80000011600 */
[----:B------:R-:W-:-:S04]  /*c7e0*/  LOP3.LUT R0, R0, 0xff, RZ, 0xc0, !PT ;  /* 0x000000ff00007812 */ /* 0x000fc800078ec0ff */
[----:B------:R-:W-:Y:S01]  /*c7f0*/  ISETP.GE.U32.AND P3, PT, R217, R0, PT ;  /* 0x00000000d900720c */ /* 0x000fe20003f66070 */
[----:B------:R-:W-:Y:S01]  /*c800*/  @!P5 HFMA2.BF16_V2 R52, -RZ.H0_H0, RZ.H0_H0, -R33.H0_H0 ;  /* 0x200000ffff34d231 */ /* 0x000fe20000340921 */
[----:B------:R-:W-:Y:S01]  /*c810*/  MOV R8, R10 ;  /* 0x0000000a00087202 */ /* 0x000fe20000000f00 */
[----:B------:R-:W-:Y:S01]  /*c820*/  IMAD.MOV.U32 R10, RZ, RZ, R22 ;  /* 0x000000ffff0a7224 */ /* 0x000fe200078e0016 */
[----:B------:R-:W-:Y:S02]  /*c830*/  LOP3.LUT R22, R4, 0xffff, RZ, 0xc0, !PT ;  /* 0x0000ffff04167812 */ /* 0x000fe400078ec0ff */
[----:B------:R-:W-:Y:S02]  /*c840*/  SHF.R.U32.HI R21, RZ, 0x10, R4 ;  /* 0x00000010ff157819 */ /* 0x000fe40000011604 */
[----:B------:R-:W-:Y:S01]  /*c850*/  @!P5 PRMT R33, R52, 0x5410, RZ ;  /* 0x000054103421d816 */ /* 0x000fe200000000ff */
[----:B------:R-:W-:Y:S01]  /*c860*/  @!P6 HFMA2.BF16_V2 R49, -RZ.H0_H0, RZ.H0_H0, -R36.H0_H0 ;  /* 0x200000ffff31e231 */ /* 0x000fe20000340924 */
[----:B------:R-:W-:-:S04]  /*c870*/  IMAD.MOV.U32 R52, RZ, RZ, R11 ;  /* 0x000000ffff347224 */ /* 0x000fc800078e000b */
[----:B------:R-:W-:Y:S02]  /*c880*/  @!P6 PRMT R36, R49, 0x5410, RZ ;  /* 0x000054103124e816 */ /* 0x000fe400000000ff */
[----:B------:R-:W-:Y:S01]  /*c890*/  MOV R49, R8 ;  /* 0x0000000800317202 */ /* 0x000fe20000000f00 */
[----:B------:R-:W-:-:S05]  /*c8a0*/  @!P3 HFMA2.BF16_V2 R50, -RZ.H0_H0, RZ.H0_H0, -R46.H0_H0 ;  /* 0x200000ffff32b231 */ /* 0x000fca000034092e */
[----:B------:R-:W-:Y:S01]  /*c8b0*/  @!P3 PRMT R46, R50, 0x5410, RZ ;  /* 0x00005410322eb816 */ /* 0x000fe200000000ff */
[----:B------:R-:W-:Y:S02]  /*c8c0*/  IMAD.MOV.U32 R50, RZ, RZ, R49 ;  /* 0x000000ffff327224 */ /* 0x000fe400078e0031 */
[----:B------:R-:W-:Y:S01]  /*c8d0*/  IMAD.MOV.U32 R49, RZ, RZ, R10 ;  /* 0x000000ffff317224 */ /* 0x000fe200078e000a */
[C---:B------:R-:W-:Y:S02]  /*c8e0*/  PRMT R30, R23.reuse, 0x7610, R30 ;  /* 0x00007610171e7816 */ /* 0x040fe4000000001e */
[----:B------:R-:W-:Y:S02]  /*c8f0*/  PRMT R29, R23, 0x7632, R29 ;  /* 0x00007632171d7816 */ /* 0x000fe4000000001d */
[----:B------:R-:W-:Y:S02]  /*c900*/  PRMT R26, R53, 0x7610, R26 ;  /* 0x00007610351a7816 */ /* 0x000fe4000000001a */
[----:B------:R-:W-:-:S02]  /*c910*/  PRMT R24, R56, 0x7610, R24 ;  /* 0x0000761038187816 */ /* 0x000fc40000000018 */
[----:B--2---:R-:W-:Y:S01]  /*c920*/  LOP3.LUT R0, R3, R216, R6, 0x96, !PT ;  /* 0x000000d803007212 */ /* 0x004fe200078e9606 */
[----:B------:R-:W-:Y:S01]  /*c930*/  IMAD.MOV.U32 R7, RZ, RZ, R20 ;  /* 0x000000ffff077224 */ /* 0x000fe200078e0014 */
[----:B------:R-:W-:Y:S02]  /*c940*/  LOP3.LUT R6, R4, 0xff, RZ, 0xc0, !PT ;  /* 0x000000ff04067812 */ /* 0x000fe400078ec0ff */
[----:B------:R-:W-:Y:S01]  /*c950*/  SHF.R.U32.HI R20, RZ, 0x18, R4 ;  /* 0x00000018ff147819 */ /* 0x000fe20000011604 */
[----:B------:R-:W-:Y:S01]  /*c960*/  IMAD.WIDE.U32 R4, R0, -0x2daee0ad, RZ ;  /* 0xd2511f5300047825 */ /* 0x000fe200078e00ff */
[----:B------:R-:W-:Y:S02]  /*c970*/  ISETP.GE.U32.AND P5, PT, R217, R6, PT ;  /* 0x00000006d900720c */ /* 0x000fe40003fa6070 */
[----:B------:R-:W-:Y:S01]  /*c980*/  LOP3.LUT R0, R247, R215, R2, 0x96, !PT ;  /* 0x000000d7f7007212 */ /* 0x000fe200078e9602 */
[----:B------:R-:W-:-:S04]  /*c990*/  IMAD.MOV.U32 R11, RZ, RZ, R7 ;  /* 0x000000ffff0b7224 */ /* 0x000fc800078e0007 */
[----:B------:R-:W-:Y:S01]  /*c9a0*/  IMAD.WIDE.U32 R8, R0, -0x2daee0ad, RZ ;  /* 0xd2511f5300087825 */ /* 0x000fe200078e00ff */
[----:B---3--:R-:W-:-:S04]  /*c9b0*/  LOP3.LUT R6, R5, R214, R228, 0x96, !PT ;  /* 0x000000d605067212 */ /* 0x008fc800078e96e4 */
[----:B------:R-:W-:Y:S01]  /*c9c0*/  LOP3.LUT R9, R9, R213, R4, 0x96, !PT ;  /* 0x000000d509097212 */ /* 0x000fe200078e9604 */
[----:B------:R1:W5:Y:S01]  /*c9d0*/  LDL.LU.64 R228, [R1+0x198] ;  /* 0x0001980001e47983 */ /* 0x0003620000300a00 */
[----:B------:R-:W-:-:S05]  /*c9e0*/  IMAD.WIDE.U32 R6, R6, -0x326172a9, RZ ;  /* 0xcd9e8d5706067825 */ /* 0x000fca00078e00ff */
[----:B------:R-:W-:Y:S01]  /*c9f0*/  LOP3.LUT R0, R7, R180, R246, 0x96, !PT ;  /* 0x000000b407007212 */ /* 0x000fe200078e96f6 */
[----:B------:R-:W-:-:S04]  /*ca00*/  IMAD.MOV.U32 R246, RZ, RZ, R52 ;  /* 0x000000fffff67224 */ /* 0x000fc800078e0034 */
[----:B------:R-:W-:-:S05]  /*ca10*/  IMAD.WIDE.U32 R4, R0, -0x2daee0ad, RZ ;  /* 0xd2511f5300047825 */ /* 0x000fca00078e00ff */
[----:B------:R-:W-:Y:S01]  /*ca20*/  LOP3.LUT R7, R5, R246, R8, 0x96, !PT ;  /* 0x000000f605077212 */ /* 0x000fe200078e9608 */
[----:B------:R-:W-:Y:S01]  /*ca30*/  IMAD.WIDE.U32 R8, R9, -0x326172a9, RZ ;  /* 0xcd9e8d5709087825 */ /* 0x000fe200078e00ff */
[----:B------:R-:W-:-:S04]  /*ca40*/  MOV R52, R11 ;  /* 0x0000000b00347202 */ /* 0x000fc80000000f00 */
[----:B------:R-:W-:-:S05]  /*ca50*/  LOP3.LUT R0, R9, R48, R6, 0x96, !PT ;  /* 0x0000003009007212 */ /* 0x000fca00078e9606 */
[----:B------:R-:W-:-:S05]  /*ca60*/  IMAD.WIDE.U32 R10, R0, -0x2daee0ad, RZ ;  /* 0xd2511f53000a7825 */ /* 0x000fca00078e00ff */
[----:B------:R-:W-:Y:S01]  /*ca70*/  LOP3.LUT R0, R11, R51, R4, 0x96, !PT ;  /* 0x000000330b007212 */ /* 0x000fe200078e9604 */
[----:B------:R-:W-:-:S04]  /*ca80*/  IMAD.WIDE.U32 R6, R7, -0x326172a9, RZ ;  /* 0xcd9e8d5707067825 */ /* 0x000fc800078e00ff */
[----:B------:R-:W-:Y:S01]  /*ca90*/  IMAD.WIDE.U32 R4, R0, -0x326172a9, RZ ;  /* 0xcd9e8d5700047825 */ /* 0x000fe200078e00ff */
[----:B------:R-:W2:Y:S04]  /*caa0*/  MUFU.EX2 R11, R100 ;  /* 0x00000064000b7308 */ /* 0x000ea80000000800 */
[----:B------:R-:W-:Y:S02]  /*cab0*/  LOP3.LUT R0, R5, R181, R6, 0x96, !PT ;  /* 0x000000b505007212 */ /* 0x000fe400078e9606 */
[----:B------:R-:W-:Y:S02]  /*cac0*/  LOP3.LUT R9, R7, R252, R8, 0x96, !PT ;  /* 0x000000fc07097212 */ /* 0x000fe400078e9608 */
[----:B------:R-:W-:Y:S01]  /*cad0*/  SHF.R.U32.HI R6, RZ, 0x10, R0 ;  /* 0x00000010ff067819 */ /* 0x000fe20000011600 */
[----:B------:R-:W3:Y:S03]  /*cae0*/  MUFU.EX2 R8, R97 ;  /* 0x0000006100087308 */ /* 0x000ee60000000800 */
[----:B------:R-:W-:-:S02]  /*caf0*/  LOP3.LUT R6, R6, 0xff, RZ, 0xc0, !PT ;  /* 0x000000ff06067812 */ /* 0x000fc400078ec0ff */
[----:B------:R-:W-:Y:S02]  /*cb00*/  SHF.R.U32.HI R7, RZ, 0x8, R22 ;  /* 0x00000008ff077819 */ /* 0x000fe40000011616 */
[----:B------:R-:W-:Y:S02]  /*cb10*/  ISETP.GE.U32.AND P3, PT, R217, R6, PT ;  /* 0x00000006d900720c */ /* 0x000fe40003f66070 */
[----:B------:R-:W-:-:S04]  /*cb20*/  LOP3.LUT R6, R21, 0xff, RZ, 0xc0, !PT ;  /* 0x000000ff15067812 */ /* 0x000fc800078ec0ff */
[----:B------:R-:W-:Y:S02]  /*cb30*/  ISETP.GE.U32.AND P6, PT, R217, R6, PT ;  /* 0x00000006d900720c */ /* 0x000fe40003fc6070 */
[----:B------:R-:W-:Y:S01]  /*cb40*/  LOP3.LUT R6, R7, 0xffff, RZ, 0xc0, !PT ;  /* 0x0000ffff07067812 */ /* 0x000fe200078ec0ff */
[----:B--2---:R-:W-:-:S03]  /*cb50*/  FADD.FTZ R7, R11, R25 ;  /* 0x000000190b077221 */ /* 0x004fc60000010000 */
[----:B------:R-:W-:Y:S01]  /*cb60*/  ISETP.GE.U32.AND P4, PT, R217, R6, PT ;  /* 0x00000006d900720c */ /* 0x000fe20003f86070 */
[----:B---3--:R-:W-:Y:S01]  /*cb70*/  FADD.FTZ R6, R8, R7 ;  /* 0x0000000708067221 */ /* 0x008fe20000010000 */
[----:B------:R-:W-:Y:S01]  /*cb80*/  @!P5 HFMA2.BF16_V2 R57, -RZ.H0_H0, RZ.H0_H0, -R30.H0_H0 ;  /* 0x200000ffff39d231 */ /* 0x000fe2000034091e */
[----:B------:R-:W-:Y:S01]  /*cb90*/  MOV R97, R181 ;  /* 0x000000b500617202 */ /* 0x000fe20000000f00 */
[----:B------:R-:W-:Y:S02]  /*cba0*/  IMAD.MOV.U32 R181, RZ, RZ, R130 ;  /* 0x000000ffffb57224 */ /* 0x000fe400078e0082 */
[----:B------:R2:W-:Y:S01]  /*cbb0*/  STL [R1+0x74], R6 ;  /* 0x0000740601007387 */ /* 0x0005e20000100800 */
[----:B------:R-:W-:Y:S02]  /*cbc0*/  PRMT R130, R30, 0x5410, R29 ;  /* 0x000054101e827816 */ /* 0x000fe4000000001d */
[----:B------:R-:W-:Y:S02]  /*cbd0*/  @!P5 PRMT R30, R57, 0x5410, RZ ;  /* 0x00005410391ed816 */ /* 0x000fe400000000ff */
[----:B------:R-:W-:-:S02]  /*cbe0*/  F2FP.BF16.PACK_AB R7, R8, R11 ;  /* 0x0000000b0807723e */ /* 0x000fc400000010ff */
[----:B------:R-:W-:Y:S01]  /*cbf0*/  @!P4 HFMA2.BF16_V2 R61, -RZ.H0_H0, RZ.H0_H0, -R29.H0_H0 ;  /* 0x200000ffff3dc231 */ /* 0x000fe2000034091d */
[----:B------:R-:W-:Y:S02]  /*cc00*/  ISETP.GE.U32.AND P2, PT, R217, R20, PT ;  /* 0x00000014d900720c */ /* 0x000fe40003f46070 */
[----:B------:R-:W-:Y:S02]  /*cc10*/  PRMT R32, R7, 0x7610, R32 ;  /* 0x0000761007207816 */ /* 0x000fe40000000020 */
[----:B--2---:R-:W-:-:S04]  /*cc20*/  LOP3.LUT R6, R0, 0xff, RZ, 0xc0, !PT ;  /* 0x000000ff00067812 */ /* 0x004fc800078ec0ff */
[----:B------:R-:W-:Y:S02]  /*cc30*/  ISETP.GE.U32.AND P5, PT, R217, R6, PT ;  /* 0x00000006d900720c */ /* 0x000fe40003fa6070 */
[----:B------:R-:W-:-:S04]  /*cc40*/  LOP3.LUT R6, R0, 0xffff, RZ, 0xc0, !PT ;  /* 0x0000ffff00067812 */ /* 0x000fc800078ec0ff */
[----:B------:R-:W-:Y:S01]  /*cc50*/  SHF.R.U32.HI R6, RZ, 0x8, R6 ;  /* 0x00000008ff067819 */ /* 0x000fe20000011606 */
[----:B------:R-:W-:-:S03]  /*cc60*/  @!P6 HFMA2.BF16_V2 R59, -RZ.H0_H0, RZ.H0_H0, -R32.H0_H0 ;  /* 0x200000ffff3be231 */ /* 0x000fc60000340920 */
[----:B------:R-:W-:Y:S02]  /*cc70*/  LOP3.LUT R6, R6, 0xffff, RZ, 0xc0, !PT ;  /* 0x0000ffff06067812 */ /* 0x000fe400078ec0ff */
[----:B------:R-:W-:Y:S02]  /*cc80*/  PRMT R31, R7, 0x7632, R31 ;  /* 0x00007632071f7816 */ /* 0x000fe4000000001f */
[----:B------:R-:W-:Y:S01]  /*cc90*/  @!P4 PRMT R29, R61, 0x5410, RZ ;  /* 0x000054103d1dc816 */ /* 0x000fe200000000ff */
[----:B------:R-:W-:Y:S01]  /*cca0*/  IMAD.MOV.U32 R100, RZ, RZ, R180 ;  /* 0x000000ffff647224 */ /* 0x000fe200078e00b4 */
[----:B------:R-:W-:Y:S01]  /*ccb0*/  ISETP.GE.U32.AND P4, PT, R217, R6, PT ;  /* 0x00000006d900720c */ /* 0x000fe20003f86070 */
[----:B------:R-:W-:Y:S01]  /*ccc0*/  IMAD.MOV.U32 R180, RZ, RZ, R103 ;  /* 0x000000ffffb47224 */ /* 0x000fe200078e0067 */
[----:B------:R-:W-:Y:S02]  /*ccd0*/  LOP3.LUT R6, R4, 0xff, RZ, 0xc0, !PT ;  /* 0x000000ff04067812 */ /* 0x000fe400078ec0ff */
[----:B------:R-:W-:Y:S01]  /*cce0*/  PRMT R103, R32, 0x5410, R31 ;  /* 0x0000541020677816 */ /* 0x000fe2000000001f */
[----:B------:R-:W-:Y:S01]  /*ccf0*/  @!P5 HFMA2.BF16_V2 R62, -RZ.H0_H0, RZ.H0_H0, -R26.H0_H0 ;  /* 0x200000ffff3ed231 */ /* 0x000fe2000034091a */
[----:B------:R-:W-:-:S02]  /*cd00*/  @!P6 PRMT R32, R59, 0x5410, RZ ;  /* 0x000054103b20e816 */ /* 0x000fc400000000ff */
[----:B------:R-:W-:Y:S02]  /*cd10*/  ISETP.GE.U32.AND P6, PT, R217, R6, PT ;  /* 0x00000006d900720c */ /* 0x000fe40003fc6070 */
[----:B------:R-:W-:Y:S02]  /*cd20*/  PRMT R25, R53, 0x7632, R25 ;  /* 0x0000763235197816 */ /* 0x000fe40000000019 */
[----:B------:R-:W-:Y:S01]  /*cd30*/  SHF.R.U32.HI R6, RZ, 0x18, R0 ;  /* 0x00000018ff067819 */ /* 0x000fe20000011600 */
[----:B------:R-:W-:Y:S01]  /*cd40*/  @!P2 HFMA2.BF16_V2 R60, -RZ.H0_H0, RZ.H0_H0, -R31.H0_H0 ;  /* 0x200000ffff3ca231 */ /* 0x000fe2000034091f */
[----:B------:R-:W-:Y:S02]  /*cd50*/  SHF.R.U32.HI R0, RZ, 0x18, R4 ;  /* 0x00000018ff007819 */ /* 0x000fe40000011604 */
[----:B------:R-:W-:Y:S02]  /*cd60*/  LOP3.LUT R5, R4, 0xffff, RZ, 0xc0, !PT ;  /* 0x0000ffff04057812 */ /* 0x000fe400078ec0ff */
[----:B------:R-:W-:-:S02]  /*cd70*/  PRMT R53, R26, 0x5410, R25 ;  /* 0x000054101a357816 */ /* 0x000fc40000000019 */
[----:B------:R-:W-:Y:S02]  /*cd80*/  @!P5 PRMT R26, R62, 0x5410, RZ ;  /* 0x000054103e1ad816 */ /* 0x000fe400000000ff */
[----:B------:R-:W-:Y:S02]  /*cd90*/  ISETP.GE.U32.AND P5, PT, R217, R0, PT ;  /* 0x00000000d900720c */ /* 0x000fe40003fa6070 */
[----:B------:R-:W-:Y:S01]  /*cda0*/  SHF.R.U32.HI R0, RZ, 0x8, R5 ;  /* 0x00000008ff007819 */ /* 0x000fe20000011605 */
[----:B------:R-:W-:Y:S01]  /*cdb0*/  @!P4 HFMA2.BF16_V2 R63, -RZ.H0_H0, RZ.H0_H0, -R25.H0_H0 ;  /* 0x200000ffff3fc231 */ /* 0x000fe20000340919 */
[----:B------:R-:W-:Y:S01]  /*cdc0*/  @!P2 PRMT R31, R60, 0x5410, RZ ;  /* 0x000054103c1fa816 */ /* 0x000fe200000000ff */
[----:B------:R-:W2:Y:S01]  /*cdd0*/  MUFU.EX2 R20, R87 ;  /* 0x0000005700147308 */ /* 0x000ea20000000800 */
[----:B------:R-:W-:Y:S02]  /*cde0*/  PRMT R7, R55, 0x7610, R7 ;  /* 0x0000761037077816 */ /* 0x000fe40000000007 */
[----:B------:R-:W-:-:S02]  /*cdf0*/  ISETP.GE.U32.AND P2, PT, R217, R6, PT ;  /* 0x00000006d900720c */ /* 0x000fc40003f46070 */
[----:B------:R-:W-:Y:S01]  /*ce00*/  SHF.R.U32.HI R8, RZ, 0x10, R4 ;  /* 0x00000010ff087819 */ /* 0x000fe20000011604 */
[----:B------:R-:W-:Y:S01]  /*ce10*/  IMAD.WIDE.U32 R4, R9, -0x2daee0ad, RZ ;  /* 0xd2511f5309047825 */ /* 0x000fe200078e00ff */
[----:B------:R-:W-:Y:S01]  /*ce20*/  LOP3.LUT R0, R0, 0xffff, RZ, 0xc0, !PT ;  /* 0x0000ffff00007812 */ /* 0x000fe200078ec0ff */
[----:B------:R-:W-:Y:S01]  /*ce30*/  @!P3 HFMA2.BF16_V2 R64, -RZ.H0_H0, RZ.H0_H0, -R7.H0_H0 ;  /* 0x200000ffff40b231 */ /* 0x000fe20000340907 */
[----:B------:R-:W-:Y:S01]  /*ce40*/  PRMT R6, R55, 0x7632, R6 ;  /* 0x0000763237067816 */ /* 0x000fe20000000006 */
[----:B------:R-:W3:Y:S01]  /*ce50*/  MUFU.EX2 R11, R96 ;  /* 0x00000060000b7308 */ /* 0x000ee20000000800 */
[----:B------:R-:W-:Y:S01]  /*ce60*/  MOV R57, R97 ;  /* 0x0000006100397202 */ /* 0x000fe20000000f00 */
[----:B------:R-:W-:Y:S01]  /*ce70*/  IMAD.MOV.U32 R247, RZ, RZ, R50 ;  /* 0x000000fffff77224 */ /* 0x000fe200078e0032 */
[----:B------:R-:W-:Y:S01]  /*ce80*/  @!P4 PRMT R25, R63, 0x5410, RZ ;  /* 0x000054103f19c816 */ /* 0x000fe200000000ff */
[----:B------:R-:W-:Y:S01]  /*ce90*/  IMAD.MOV.U32 R97, RZ, RZ, R51 ;  /* 0x000000ffff617224 */ /* 0x000fe200078e0033 */
[----:B------:R-:W-:Y:S01]  /*cea0*/  ISETP.GE.U32.AND P4, PT, R217, R0, PT ;  /* 0x00000000d900720c */ /* 0x000fe20003f86070 */
[----:B------:R-:W-:Y:S01]  /*ceb0*/  IMAD.MOV.U32 R50, RZ, RZ, R52 ;  /* 0x000000ffff327224 */ /* 0x000fe200078e0034 */
[----:B------:R-:W-:-:S02]  /*cec0*/  LOP3.LUT R8, R8, 0xff, RZ, 0xc0, !PT ;  /* 0x000000ff08087812 */ /* 0x000fc400078ec0ff */
[----:B------:R-:W-:Y:S02]  /*ced0*/  LOP3.LUT R0, R5, R244, R10, 0x96, !PT ;  /* 0x000000f405007212 */ /* 0x000fe400078e960a */
[----:B------:R-:W-:Y:S01]  /*cee0*/  PRMT R52, R7, 0x5410, R6 ;  /* 0x0000541007347816 */ /* 0x000fe20000000006 */
[----:B------:R4:W-:Y:S01]  /*cef0*/  MUFU.EX2 R10, R76 ;  /* 0x0000004c000a7308 */ /* 0x0009e20000000800 */
[----:B------:R-:W-:Y:S02]  /*cf00*/  @!P3 PRMT R7, R64, 0x5410, RZ ;  /* 0x000054104007b816 */ /* 0x000fe400000000ff */
[----:B------:R-:W-:Y:S02]  /*cf10*/  ISETP.GE.U32.AND P3, PT, R217, R8, PT ;  /* 0x00000008d900720c */ /* 0x000fe40003f66070 */
[----:B------:R-:W-:Y:S01]  /*cf20*/  SHF.R.U32.HI R8, RZ, 0x10, R0 ;  /* 0x00000010ff087819 */ /* 0x000fe20000011600 */
[----:B------:R-:W-:Y:S01]  /*cf30*/  @!P2 HFMA2.BF16_V2 R65, -RZ.H0_H0, RZ.H0_H0, -R6.H0_H0 ;  /* 0x200000ffff41a231 */ /* 0x000fe20000340906 */
[----:B--2---:R-:W-:-:S02]  /*cf40*/  FADD.FTZ R9, R20, R28 ;  /* 0x0000001c14097221 */ /* 0x004fc40000010000 */
[----:B------:R-:W-:Y:S01]  /*cf50*/  LOP3.LUT R8, R8, 0xff, RZ, 0xc0, !PT ;  /* 0x000000ff08087812 */ /* 0x000fe200078ec0ff */
[----:B----4-:R-:W-:Y:S02]  /*cf60*/  IMAD.MOV.U32 R76, RZ, RZ, R57 ;  /* 0x000000ffff4c7224 */ /* 0x010fe400078e0039 */
[----:B------:R-:W-:Y:S01]  /*cf70*/  IMAD.MOV.U32 R57, RZ, RZ, R97 ;  /* 0x000000ffff397224 */ /* 0x000fe200078e0061 */
[----:B------:R-:W-:Y:S02]  /*cf80*/  MOV R97, R48 ;  /* 0x0000003000617202 */ /* 0x000fe40000000f00 */
[----:B------:R2:W4:Y:S01]  /*cf90*/  MUFU.EX2 R48, R77 ;  /* 0x0000004d00307308 */ /* 0x0005220000000800 */
[----:B------:R-:W-:Y:S02]  /*cfa0*/  @!P2 PRMT R6, R65, 0x5410, RZ ;  /* 0x000054104106a816 */ /* 0x000fe400000000ff */
[----:B------:R-:W-:Y:S01]  /*cfb0*/  ISETP.GE.U32.AND P2, PT, R217, R8, PT ;  /* 0x00000008d900720c */ /* 0x000fe20003f46070 */
[----:B---3--:R-:W-:Y:S01]  /*cfc0*/  FADD.FTZ R8, R11, R9 ;  /* 0x000000090b087221 */ /* 0x008fe20000010000 */
[----:B------:R-:W-:Y:S01]  /*cfd0*/  PRMT R21, R56, 0x7632, R21 ;  /* 0x0000763238157816 */ /* 0x000fe20000000015 */
[----:B--2---:R-:W-:-:S02]  /*cfe0*/  IMAD.MOV.U32 R77, RZ, RZ, R57 ;  /* 0x000000ffff4d7224 */ /* 0x004fc400078e0039 */
[----:B------:R-:W-:Y:S02]  /*cff0*/  IMAD.MOV.U32 R57, RZ, RZ, R97 ;  /* 0x000000ffff397224 */ /* 0x000fe400078e0061 */
[----:B------:R-:W-:Y:S01]  /*d000*/  IMAD.MOV.U32 R97, RZ, RZ, R246 ;  /* 0x000000ffff617224 */ /* 0x000fe200078e00f6 */
[----:B------:R-:W-:Y:S01]  /*d010*/  MOV R246, R247 ;  /* 0x000000f700f67202 */ /* 0x000fe20000000f00 */
[----:B------:R-:W-:Y:S02]  /*d020*/  IMAD.MOV.U32 R247, RZ, RZ, R50 ;  /* 0x000000fffff77224 */ /* 0x000fe400078e0032 */
[----:B------:R-:W-:Y:S02]  /*d030*/  IMAD.MOV.U32 R50, RZ, RZ, R49 ;  /* 0x000000ffff327224 */ /* 0x000fe400078e0031 */
[----:B------:R-:W-:Y:S01]  /*d040*/  IMAD.MOV.U32 R49, RZ, RZ, R223 ;  /* 0x000000ffff317224 */ /* 0x000fe200078e00df */
[----:B------:R2:W-:Y:S01]  /*d050*/  STL [R1+0x70], R8 ;  /* 0x0000700801007387 */ /* 0x0005e20000100800 */
[----:B------:R-:W-:Y:S01]  /*d060*/  MOV R56, R57 ;  /* 0x0000003900387202 */ /* 0x000fe20000000f00 */
[----:B------:R-:W-:-:S02]  /*d070*/  IMAD.MOV.U32 R62, RZ, RZ, R220 ;  /* 0x000000ffff3e7224 */ /* 0x000fc400078e00dc */
[----:B------:R1:W5:Y:S01]  /*d080*/  LDL.LU R223, [R1+0x194] ;  /* 0x0001940001df7983 */ /* 0x0003620000300800 */
[----:B------:R-:W-:Y:S02]  /*d090*/  IMAD.MOV.U32 R57, RZ, RZ, R49 ;  /* 0x000000ffff397224 */ /* 0x000fe400078e0031 */
[----:B------:R3:W-:Y:S01]  /*d0a0*/  MUFU.EX2 R49, R84 ;  /* 0x0000005400317308 */ /* 0x0007e20000000800 */
[----:B------:R1:W5:Y:S04]  /*d0b0*/  LDL.LU R220, [R1+0x190] ;  /* 0x0001900001dc7983 */ /* 0x0003680000300800 */
[----:B---3--:R-:W3:Y:S01]  /*d0c0*/  LDL R84, [R1+0xc8] ;  /* 0x0000c80001547983 */ /* 0x008ee20000100800 */
[C---:B------:R-:W-:Y:S02]  /*d0d0*/  PRMT R22, R54.reuse, 0x7632, R22 ;  /* 0x0000763236167816 */ /* 0x040fe40000000016 */
[----:B------:R-:W-:-:S03]  /*d0e0*/  PRMT R23, R54, 0x7610, R23 ;  /* 0x0000761036177816 */ /* 0x000fc60000000017 */
[----:B------:R-:W-:Y:S01]  /*d0f0*/  @!P4 HFMA2.BF16_V2 R69, -RZ.H0_H0, RZ.H0_H0, -R22.H0_H0 ;  /* 0x200000ffff45c231 */ /* 0x000fe20000340916 */
[C---:B--2---:R-:W-:Y:S02]  /*d100*/  LOP3.LUT R8, R0.reuse, 0xff, RZ, 0xc0, !PT ;  /* 0x000000ff00087812 */ /* 0x044fe400078ec0ff */
[----:B------:R-:W-:Y:S02]  /*d110*/  PRMT R51, R23, 0x5410, R22 ;  /* 0x0000541017337816 */ /* 0x000fe40000000016 */
[----:B------:R-:W-:Y:S02]  /*d120*/  @!P4 PRMT R22, R69, 0x5410, RZ ;  /* 0x000054104516c816 */ /* 0x000fe400000000ff */
[----:B------:R-:W-:Y:S02]  /*d130*/  ISETP.GE.U32.AND P4, PT, R217, R8, PT ;  /* 0x00000008d900720c */ /* 0x000fe40003f86070 */
[----:B------:R-:W-:Y:S02]  /*d140*/  SHF.R.U32.HI R8, RZ, 0x18, R0 ;  /* 0x00000018ff087819 */ /* 0x000fe40000011600 */
[----:B------:R-:W-:Y:S01]  /*d150*/  LOP3.LUT R0, R0, 0xffff, RZ, 0xc0, !PT ;  /* 0x0000ffff00007812 */ /* 0x000fe200078ec0ff */
[----:B------:R-:W-:-:S03]  /*d160*/  @!P3 HFMA2.BF16_V2 R70, -RZ.H0_H0, RZ.H0_H0, -R24.H0_H0 ;  /* 0x200000ffff46b231 */ /* 0x000fc60000340918 */
[----:B------:R-:W-:Y:S01]  /*d170*/  SHF.R.U32.HI R0, RZ, 0x8, R0 ;  /* 0x00000008ff007819 */ /* 0x000fe20000011600 */
[----:B------:R-:W-:Y:S01]  /*d180*/  @!P6 HFMA2.BF16_V2 R67, -RZ.H0_H0, RZ.H0_H0, -R23.H0_H0 ;  /* 0x200000ffff43e231 */ /* 0x000fe20000340917 */
[----:B------:R-:W-:Y:S02]  /*d190*/  IMAD.MOV.U32 R54, RZ, RZ, R100 ;  /* 0x000000ffff367224 */ /* 0x000fe400078e0064 */
[----:B------:R-:W-:Y:S01]  /*d1a0*/  LOP3.LUT R0, R0, 0xffff, RZ, 0xc0, !PT ;  /* 0x0000ffff00007812 */ /* 0x000fe200078ec0ff */
[----:B------:R-:W-:Y:S01]  /*d1b0*/  IMAD.MOV.U32 R100, RZ, RZ, R50 ;  /* 0x000000ffff647224 */ /* 0x000fe200078e0032 */
[----:B------:R-:W-:Y:S02]  /*d1c0*/  PRMT R50, R24, 0x5410, R21 ;  /* 0x0000541018327816 */ /* 0x000fe40000000015 */
[----:B------:R-:W-:Y:S01]  /*d1d0*/  @!P3 PRMT R24, R70, 0x5410, RZ ;  /* 0x000054104618b816 */ /* 0x000fe200000000ff */
[----:B------:R-:W-:Y:S01]  /*d1e0*/  @!P5 HFMA2.BF16_V2 R73, -RZ.H0_H0, RZ.H0_H0, -R21.H0_H0 ;  /* 0x200000ffff49d231 */ /* 0x000fe20000340915 */
[----:B------:R-:W-:Y:S01]  /*d1f0*/  ISETP.GE.U32.AND P3, PT, R217, R0, PT ;  /* 0x00000000d900720c */ /* 0x000fe20003f66070 */
[----:B------:R-:W-:Y:S01]  /*d200*/  IMAD.MOV.U32 R63, RZ, RZ, R194 ;  /* 0x000000ffff3f7224 */ /* 0x000fe200078e00c2 */
[----:B------:R-:W-:-:S02]  /*d210*/  @!P6 PRMT R23, R67, 0x5410, RZ ;  /* 0x000054104317e816 */ /* 0x000fc400000000ff */
[----:B----4-:R-:W-:Y:S01]  /*d220*/  F2FP.BF16.PACK_AB R0, R48, R10 ;  /* 0x0000000a3000723e */ /* 0x010fe200000010ff */
[----:B------:R-:W2:Y:S01]  /*d230*/  MUFU.EX2 R194, R85 ;  /* 0x0000005500c27308 */ /* 0x000ea20000000800 */
[----:B------:R-:W-:Y:S02]  /*d240*/  ISETP.GE.U32.AND P6, PT, R217, R8, PT ;  /* 0x00000008d900720c */ /* 0x000fe40003fc6070 */
[----:B------:R-:W-:Y:S01]  /*d250*/  LOP3.LUT R8, R4, 0xff, RZ, 0xc0, !PT ;  /* 0x000000ff04087812 */ /* 0x000fe200078ec0ff */
[----:B------:R-:W-:Y:S01]  /*d260*/  @!P2 HFMA2.BF16_V2 R71, -RZ.H0_H0, RZ.H0_H0, -R0.H0_H0 ;  /* 0x200000ffff47a231 */ /* 0x000fe20000340900 */
[----:B------:R-:W-:Y:S02]  /*d270*/  PRMT R28, R47, 0x7610, R28 ;  /* 0x000076102f1c7816 */ /* 0x000fe4000000001c */
[----:B------:R-:W-:Y:S02]  /*d280*/  @P2 PRMT R47, R0, 0x7610, R47 ;  /* 0x00007610002f2816 */ /* 0x000fe4000000002f */
[----:B------:R-:W-:-:S02]  /*d290*/  @!P5 PRMT R21, R73, 0x5410, RZ ;  /* 0x000054104915d816 */ /* 0x000fc400000000ff */
[----:B------:R-:W-:Y:S02]  /*d2a0*/  LOP3.LUT R5, R4, 0xffff, RZ, 0xc0, !PT ;  /* 0x0000ffff04057812 */ /* 0x000fe400078ec0ff */
[----:B------:R-:W-:Y:S02]  /*d2b0*/  ISETP.GE.U32.AND P5, PT, R217, R8, PT ;  /* 0x00000008d900720c */ /* 0x000fe40003fa6070 */
[--C-:B------:R-:W-:Y:S02]  /*d2c0*/  SHF.R.U32.HI R8, RZ, 0x18, R4.reuse ;  /* 0x00000018ff087819 */ /* 0x100fe40000011604 */
[----:B------:R-:W-:Y:S02]  /*d2d0*/  SHF.R.U32.HI R4, RZ, 0x10, R4 ;  /* 0x00000010ff047819 */ /* 0x000fe40000011604 */
[----:B------:R-:W-:Y:S02]  /*d2e0*/  PRMT R27, R47, 0x7632, R27 ;  /* 0x000076322f1b7816 */ /* 0x000fe4000000001b */
[----:B------:R-:W-:Y:S01]  /*d2f0*/  SHF.R.U32.HI R5, RZ, 0x8, R5 ;  /* 0x00000008ff057819 */ /* 0x000fe20000011605 */
[----:B------:R-:W-:Y:S01]  /*d300*/  @!P4 HFMA2.BF16_V2 R72, -RZ.H0_H0, RZ.H0_H0, -R28.H0_H0 ;  /* 0x200000ffff48c231 */ /* 0x000fe2000034091c */
[----:B------:R-:W-:-:S02]  /*d310*/  @!P2 PRMT R47, R71, 0x5410, RZ ;  /* 0x00005410472fa816 */ /* 0x000fc400000000ff */
[----:B------:R-:W-:Y:S02]  /*d320*/  ISETP.GE.U32.AND P2, PT, R217, R8, PT ;  /* 0x00000008d900720c */ /* 0x000fe40003f46070 */
[----:B------:R-:W-:Y:S02]  /*d330*/  F2FP.BF16.PACK_AB R11, R11, R20 ;  /* 0x000000140b0b723e */ /* 0x000fe400000010ff */
[----:B------:R-:W-:Y:S01]  /*d340*/  LOP3.LUT R8, R4, 0xff, RZ, 0xc0, !PT ;  /* 0x000000ff04087812 */ /* 0x000fe200078ec0ff */
[----:B------:R-:W-:Y:S01]  /*d350*/  FADD.FTZ R9, R10, R82 ;  /* 0x000000520a097221 */ /* 0x000fe20000010000 */
[----:B------:R-:W-:Y:S02]  /*d360*/  LOP3.LUT R4, R5, 0xffff, RZ, 0xc0, !PT ;  /* 0x0000ffff05047812 */ /* 0x000fe400078ec0ff */
[----:B------:R-:W-:Y:S01]  /*d370*/  PRMT R20, R0, 0x7632, R20 ;  /* 0x0000763200147816 */ /* 0x000fe20000000014 */
[----:B------:R-:W-:Y:S01]  /*d380*/  @!P3 HFMA2.BF16_V2 R74, -RZ.H0_H0, RZ.H0_H0, -R27.H0_H0 ;  /* 0x200000ffff4ab231 */ /* 0x000fe2000034091b */
[----:B------:R-:W-:-:S02]  /*d390*/  PRMT R96, R28, 0x5410, R27 ;  /* 0x000054101c607816 */ /* 0x000fc4000000001b */
[----:B------:R-:W-:Y:S02]  /*d3a0*/  @!P4 PRMT R28, R72, 0x5410, RZ ;  /* 0x00005410481cc816 */ /* 0x000fe400000000ff */
[C---:B------:R-:W-:Y:S01]  /*d3b0*/  ISETP.GE.U32.AND P4, PT, R217.reuse, R4, PT ;  /* 0x00000004d900720c */ /* 0x040fe20003f86070 */
[----:B------:R-:W-:Y:S01]  /*d3c0*/  FADD.FTZ R4, R48, R9 ;  /* 0x0000000930047221 */ /* 0x000fe20000010000 */
[----:B------:R-:W-:Y:S02]  /*d3d0*/  PRMT R82, R0, 0x5410, R20 ;  /* 0x0000541000527816 */ /* 0x000fe40000000014 */
[----:B--2---:R-:W-:Y:S01]  /*d3e0*/  F2FP.BF16.PACK_AB R0, R194, R49 ;  /* 0x00000031c200723e */ /* 0x004fe200000010ff */
[----:B------:R-:W-:Y:S01]  /*d3f0*/  IMAD.MOV.U32 R59, RZ, RZ, R98 ;  /* 0x000000ffff3b7224 */ /* 0x000fe200078e0062 */
[----:B------:R-:W-:Y:S01]  /*d400*/  @!P3 PRMT R27, R74, 0x5410, RZ ;  /* 0x000054104a1bb816 */ /* 0x000fe200000000ff */
[----:B------:R-:W-:Y:S01]  /*d410*/  IMAD.MOV.U32 R98, RZ, RZ, R193 ;  /* 0x000000ffff627224 */ /* 0x000fe200078e00c1 */
[----:B------:R-:W-:Y:S01]  /*d420*/  ISETP.GE.U32.AND P3, PT, R217, R8, PT ;  /* 0x00000008d900720c */ /* 0x000fe20003f66070 */
[----:B------:R-:W-:Y:S01]  /*d430*/  FADD.FTZ R193, R49, R4 ;  /* 0x0000000431c17221 */ /* 0x000fe20000010000 */
[----:B------:R-:W-:-:S02]  /*d440*/  PRMT R9, R0, 0x7610, R9 ;  /* 0x0000761000097816 */ /* 0x000fc40000000009 */
[----:B------:R-:W-:Y:S02]  /*d450*/  PRMT R8, R0, 0x7632, R8 ;  /* 0x0000763200087816 */ /* 0x000fe40000000008 */
[----:B------:R-:W-:Y:S02]  /*d460*/  LOP3.LUT R4, R35, R214, R226, 0x96, !PT ;  /* 0x000000d623047212 */ /* 0x000fe400078e96e2 */
[----:B---3--:R-:W-:Y:S02]  /*d470*/  LOP3.LUT R0, R227, R84, R224, 0x96, !PT ;  /* 0x00000054e3007212 */ /* 0x008fe400078e96e0 */
[----:B------:R1:W5:Y:S04]  /*d480*/  LDL.LU.64 R226, [R1+0x188] ;  /* 0x0001880001e27983 */ /* 0x0003680000300a00 */
[----:B------:R-:W2:Y:S04]  /*d490*/  LDL R73, [R1+0x124] ;  /* 0x0001240001497983 */ /* 0x000ea80000100800 */
[----:B------:R-:W3:Y:S01]  /*d4a0*/  LDL R74, [R1+0xd4] ;  /* 0x0000d400014a7983 */ /* 0x000ee20000100800 */
[----:B------:R-:W-:Y:S01]  /*d4b0*/  IMAD.MOV.U32 R65, RZ, RZ, R97 ;  /* 0x000000ffff417224 */ /* 0x000fe200078e0061 */
[----:B------:R-:W-:Y:S01]  /*d4c0*/  MOV R97, R247 ;  /* 0x000000f700617202 */ /* 0x000fe20000000f00 */
[----:B------:R-:W-:-:S02]  /*d4d0*/  IMAD.MOV.U32 R61, RZ, RZ, R246 ;  /* 0x000000ffff3d7224 */ /* 0x000fc400078e00f6 */
[----:B------:R-:W-:-:S05]  /*d4e0*/  IMAD.WIDE.U32 R246, R0, -0x326172a9, RZ ;  /* 0xcd9e8d5700f67825 */ /* 0x000fca00078e00ff */
[----:B------:R-:W-:-:S05]  /*d4f0*/  LOP3.LUT R0, R247, R215, R2, 0x96, !PT ;  /* 0x000000d7f7007212 */ /* 0x000fca00078e9602 */
[----:B------:R-:W-:-:S05]  /*d500*/  IMAD.WIDE.U32 R48, R0, -0x2daee0ad, RZ ;  /* 0xd2511f5300307825 */ /* 0x000fca00078e00ff */
[----:B------:R-:W-:Y:S01]  /*d510*/  LOP3.LUT R0, R49, R213, R34, 0x96, !PT ;  /* 0x000000d531007212 */ /* 0x000fe200078e9622 */
[----:B------:R-:W-:Y:S01]  /*d520*/  IMAD.WIDE.U32 R4, R4, -0x326172a9, RZ ;  /* 0xcd9e8d5704047825 */ /* 0x000fe200078e00ff */
[----:B------:R-:W-:-:S03]  /*d530*/  MOV R60, R102 ;  /* 0x00000066003c7202 */ /* 0x000fc60000000f00 */
[----:B------:R-:W-:Y:S01]  /*d540*/  IMAD.WIDE.U32 R70, R0, -0x326172a9, RZ ;  /* 0xcd9e8d5700467825 */ /* 0x000fe200078e00ff */
[----:B------:R-:W-:-:S04]  /*d550*/  LOP3.LUT R5, R5, R54, R246, 0x96, !PT ;  /* 0x0000003605057212 */ /* 0x000fc800078e96f6 */
[----:B------:R-:W-:Y:S01]  /*d560*/  LOP3.LUT R0, R71, R56, R4, 0x96, !PT ;  /* 0x0000003847007212 */ /* 0x000fe200078e9604 */
[----:B------:R-:W-:Y:S02]  /*d570*/  IMAD.MOV.U32 R55, RZ, RZ, R60 ;  /* 0x000000ffff377224 */ /* 0x000fe400078e003c */
[----:B------:R-:W-:Y:S02]  /*d580*/  IMAD.MOV.U32 R60, RZ, RZ, R61 ;  /* 0x000000ffff3c7224 */ /* 0x000fe400078e003d */
[----:B------:R-:W-:Y:S02]  /*d590*/  IMAD.MOV.U32 R61, RZ, RZ, R100 ;  /* 0x000000ffff3d7224 */ /* 0x000fe400078e0064 */
[----:B------:R-:W-:Y:S02]  /*d5a0*/  IMAD.MOV.U32 R64, RZ, RZ, R101 ;  /* 0x000000ffff407224 */ /* 0x000fe400078e0065 */
[----:B------:R-:W-:Y:S01]  /*d5b0*/  IMAD.WIDE.U32 R4, R5, -0x2daee0ad, RZ ;  /* 0xd2511f5305047825 */ /* 0x000fe200078e00ff */
[----:B------:R-:W-:-:S03]  /*d5c0*/  MOV R87, R63 ;  /* 0x0000003f00577202 */ /* 0x000fc60000000f00 */
[----:B------:R-:W-:Y:S01]  /*d5d0*/  IMAD.WIDE.U32 R100, R0, -0x2daee0ad, RZ ;  /* 0xd2511f5300647825 */ /* 0x000fe200078e00ff */
[----:B------:R-:W-:-:S03]  /*d5e0*/  LOP3.LUT R5, R5, R65, R48, 0x96, !PT ;  /* 0x0000004105057212 */ /* 0x000fc600078e9630 */
[----:B------:R-:W-:Y:S01]  /*d5f0*/  IMAD.MOV.U32 R63, RZ, RZ, R59 ;  /* 0x000000ffff3f7224 */ /* 0x000fe200078e003b */
[----:B------:R-:W-:Y:S01]  /*d600*/  MOV R59, R97 ;  /* 0x00000061003b7202 */ /* 0x000fe20000000f00 */
[----:B------:R-:W-:Y:S01]  /*d610*/  IMAD.MOV.U32 R97, RZ, RZ, R181 ;  /* 0x000000ffff617224 */ /* 0x000fe200078e00b5 */
[----:B------:R-:W-:Y:S01]  /*d620*/  LOP3.LUT R0, R101, R77, R4, 0x96, !PT ;  /* 0x0000004d65007212 */ /* 0x000fe200078e9604 */
[----:B------:R-:W-:Y:S01]  /*d630*/  IMAD.MOV.U32 R181, RZ, RZ, R180 ;  /* 0x000000ffffb57224 */ /* 0x000fe200078e00b4 */
[----:B------:R-:W-:Y:S01]  /*d640*/  MOV R180, R68 ;  /* 0x0000004400b47202 */ /* 0x000fe20000000f00 */
[----:B------:R-:W-:Y:S01]  /*d650*/  IMAD.WIDE.U32 R68, R5, -0x326172a9, RZ ;  /* 0xcd9e8d5705447825 */ /* 0x000fe200078e00ff */
[----:B------:R-:W-:Y:S03]  /*d660*/  ST.E.U16 [R12.64+-0x40], R38 ;  /* 0xffffc0260c007985 */ /* 0x000fe6000c101504 */
[----:B------:R-:W-:Y:S01]  /*d670*/  IMAD.WIDE.U32 R4, R0, -0x326172a9, RZ ;  /* 0xcd9e8d5700047825 */ /* 0x000fe200078e00ff */
[----:B------:R-:W-:Y:S04]  /*d680*/  ST.E.U16 [R12.64+-0x3e], R37 ;  /* 0xffffc2250c007985 */ /* 0x000fe8000c101504 */
[----:B------:R-:W-:Y:S01]  /*d690*/  ST.E.U16 [R18.64+-0x40], R40 ;  /* 0xffffc02812007985 */ /* 0x000fe2000c101504 */
[----:B------:R-:W-:-:S03]  /*d6a0*/  LOP3.LUT R0, R5, R76, R68, 0x96, !PT ;  /* 0x0000004c05007212 */ /* 0x000fc600078e9644 */
[----:B------:R-:W-:Y:S01]  /*d6b0*/  ST.E.U16 [R18.64+-0x3e], R39 ;  /* 0xffffc22712007985 */ /* 0x000fe2000c101504 */
[----:B------:R-:W-:-:S03]  /*d6c0*/  LOP3.LUT R5, R4, 0xffff, RZ, 0xc0, !PT ;  /* 0x0000ffff04057812 */ /* 0x000fc600078ec0ff */
[----:B------:R-:W-:Y:S04]  /*d6d0*/  ST.E.U16 [R16.64+-0x40], R26 ;  /* 0xffffc01a10007985 */ /* 0x000fe8000c101504 */
[----:B------:R4:W-:Y:S04]  /*d6e0*/  ST.E.U16 [R16.64+-0x3e], R25 ;  /* 0xffffc21910007985 */ /* 0x0009e8000c101504 */
[----:B------:R1:W-:Y:S01]  /*d6f0*/  ST.E.U16 [R14.64+-0x40], R7 ;  /* 0xffffc0070e007985 */ /* 0x0003e2000c101504 */
[----:B------:R-:W-:-:S03]  /*d700*/  SHF.R.U32.HI R5, RZ, 0x8, R5 ;  /* 0x00000008ff057819 */ /* 0x000fc60000011605 */
[----:B------:R1:W-:Y:S01]  /*d710*/  ST.E.U16 [R14.64+-0x3e], R6 ;  /* 0xffffc2060e007985 */ /* 0x0003e2000c101504 */
[----:B----4-:R-:W-:Y:S02]  /*d720*/  LOP3.LUT R25, R4, 0xff, RZ, 0xc0, !PT ;  /* 0x000000ff04197812 */ /* 0x010fe400078ec0ff */
[--C-:B-1----:R-:W-:Y:S02]  /*d730*/  SHF.R.U32.HI R7, RZ, 0x10, R4.reuse ;  /* 0x00000010ff077819 */ /* 0x102fe40000011604 */
[----:B------:R-:W-:Y:S02]  /*d740*/  SHF.R.U32.HI R6, RZ, 0x18, R4 ;  /* 0x00000018ff067819 */ /* 0x000fe40000011604 */
[----:B------:R-:W-:Y:S02]  /*d750*/  LOP3.LUT R4, R7, 0xff, RZ, 0xc0, !PT ;  /* 0x000000ff07047812 */ /* 0x000fe400078ec0ff */
[----:B------:R-:W-:Y:S02]  /*d760*/  PRMT R26, R25, 0x5410, R5 ;  /* 0x00005410191a7816 */ /* 0x000fe40000000005 */
[----:B------:R-:W-:-:S02]  /*d770*/  PRMT R25, R4, 0x5410, R6 ;  /* 0x0000541004197816 */ /* 0x000fc40000000006 */
        /* <DEDUP_REMOVED lines=8> */
[----:B------:R-:W-:Y:S04]  /*d800*/  ST.E.U16 [R12.64+-0x30], R42 ;  /* 0xffffd02a0c007985 */ /* 0x000fe8000c101504 */
[----:B------:R-:W-:Y:S04]  /*d810*/  ST.E.U16 [R12.64+-0x2e], R41 ;  /* 0xffffd2290c007985 */ /* 0x000fe8000c101504 */
[----:B------:R1:W-:Y:S04]  /*d820*/  ST.E.U16 [R18.64+-0x30], R36 ;  /* 0xffffd02412007985 */ /* 0x0003e8000c101504 */
[----:B------:R-:W-:Y:S04]  /*d830*/  ST.E.U16 [R18.64+-0x2e], R43 ;  /* 0xffffd22b12007985 */ /* 0x000fe8000c101504 */
[----:B------:R-:W-:Y:S04]  /*d840*/  ST.E.U16 [R16.64+-0x30], R23 ;  /* 0xffffd01710007985 */ /* 0x000fe8000c101504 */
[----:B------:R4:W-:Y:S04]  /*d850*/  ST.E.U16 [R16.64+-0x2e], R22 ;  /* 0xffffd21610007985 */ /* 0x0009e8000c101504 */
[----:B------:R-:W-:Y:S04]  /*d860*/  ST.E.U16 [R14.64+-0x30], R24 ;  /* 0xffffd0180e007985 */ /* 0x000fe8000c101504 */
[----:B------:R-:W-:Y:S04]  /*d870*/  ST.E.U16 [R14.64+-0x2e], R21 ;  /* 0xffffd2150e007985 */ /* 0x000fe8000c101504 */
[----:B------:R-:W-:Y:S04]  /*d880*/  ST.E.U16 [R12.64+-0x20], R33 ;  /* 0xffffe0210c007985 */ /* 0x000fe8000c101504 */
[----:B------:R-:W-:Y:S04]  /*d890*/  ST.E.U16 [R12.64+-0x1e], R44 ;  /* 0xffffe22c0c007985 */ /* 0x000fe8000c101504 */
[----:B------:R-:W-:Y:S01]  /*d8a0*/  ST.E.U16 [R18.64+-0x1e], R45 ;  /* 0xffffe22d12007985 */ /* 0x000fe2000c101504 */
[----:B------:R-:W-:Y:S01]  /*d8b0*/  PRMT R10, R11, 0x7632, R10 ;  /* 0x000076320b0a7816 */ /* 0x000fe2000000000a */
[----:B------:R-:W-:-:S02]  /*d8c0*/  @!P6 HFMA2.BF16_V2 R75, -RZ.H0_H0, RZ.H0_H0, -R20.H0_H0 ;  /* 0x200000ffff4be231 */ /* 0x000fc40000340914 */
[----:B------:R-:W-:Y:S02]  /*d8d0*/  @!P5 HFMA2.BF16_V2 R81, -RZ.H0_H0, RZ.H0_H0, -R11.H0_H0 ;  /* 0x200000ffff51d231 */ /* 0x000fe4000034090b */
[----:B------:R-:W-:Y:S01]  /*d8e0*/  @!P4 HFMA2.BF16_V2 R83, -RZ.H0_H0, RZ.H0_H0, -R10.H0_H0 ;  /* 0x200000ffff53c231 */ /* 0x000fe2000034090a */
[----:B------:R-:W-:Y:S01]  /*d8f0*/  @!P6 PRMT R20, R75, 0x5410, RZ ;  /* 0x000054104b14e816 */ /* 0x000fe200000000ff */
[----:B------:R-:W-:Y:S02]  /*d900*/  @!P3 HFMA2.BF16_V2 R79, -RZ.H0_H0, RZ.H0_H0, -R9.H0_H0 ;  /* 0x200000ffff4fb231 */ /* 0x000fe40000340909 */
[----:B------:R-:W-:Y:S01]  /*d910*/  @!P2 HFMA2.BF16_V2 R78, -RZ.H0_H0, RZ.H0_H0, -R8.H0_H0 ;  /* 0x200000ffff4ea231 */ /* 0x000fe20000340908 */
[----:B------:R-:W-:Y:S01]  /*d920*/  PRMT R67, R11, 0x5410, R10 ;  /* 0x000054100b437816 */ /* 0x000fe2000000000a */
[----:B------:R-:W-:Y:S01]  /*d930*/  ST.E.U16 [R18.64+-0x20], R46 ;  /* 0xffffe02e12007985 */ /* 0x000fe2000c101504 */
[----:B------:R-:W-:Y:S02]  /*d940*/  @!P5 PRMT R11, R81, 0x5410, RZ ;  /* 0x00005410510bd816 */ /* 0x000fe400000000ff */
[----:B------:R-:W-:Y:S01]  /*d950*/  @!P4 PRMT R10, R83, 0x5410, RZ ;  /* 0x00005410530ac816 */ /* 0x000fe200000000ff */
[----:B------:R-:W-:Y:S01]  /*d960*/  ST.E.U16 [R16.64+-0x20], R28 ;  /* 0xffffe01c10007985 */ /* 0x000fe2000c101504 */
[----:B------:R-:W-:-:S02]  /*d970*/  PRMT R102, R9, 0x5410, R8 ;  /* 0x0000541009667816 */ /* 0x000fc40000000008 */
[----:B------:R-:W-:Y:S01]  /*d980*/  @!P3 PRMT R9, R79, 0x5410, RZ ;  /* 0x000054104f09b816 */ /* 0x000fe200000000ff */
[----:B--2---:R-:W-:-:S05]  /*d990*/  IMAD.WIDE.U32 R72, R73, -0x326172a9, RZ ;  /* 0xcd9e8d5749487825 */ /* 0x004fca00078e00ff */
[----:B---3--:R-:W-:Y:S02]  /*d9a0*/  LOP3.LUT R0, R74, R73, RZ, 0x3c, !PT ;  /* 0x000000494a007212 */ /* 0x008fe400078e3cff */
[----:B------:R-:W-:-:S03]  /*d9b0*/  LOP3.LUT R3, R3, R216, R72, 0x96, !PT ;  /* 0x000000d803037212 */ /* 0x000fc600078e9648 */
[----:B------:R-:W-:-:S04]  /*d9c0*/  IMAD.WIDE.U32 R4, R0, -0x2daee0ad, RZ ;  /* 0xd2511f5300047825 */ /* 0x000fc800078e00ff */
[----:B------:R-:W-:Y:S01]  /*d9d0*/  IMAD.WIDE.U32 R6, R3, -0x2daee0ad, RZ ;  /* 0xd2511f5303067825 */ /* 0x000fe200078e00ff */
[----:B------:R-:W-:Y:S01]  /*d9e0*/  LOP3.LUT R0, R5, R84, R224, 0x96, !PT ;  /* 0x0000005405007212 */ /* 0x000fe200078e96e0 */
[----:B------:R-:W-:Y:S04]  /*d9f0*/  STL.64 [R1+0x20], R72 ;  /* 0x0000204801007387 */ /* 0x000fe80000100a00 */
[----:B-1----:R-:W-:Y:S01]  /*da00*/  IMAD.WIDE.U32 R36, R0, -0x326172a9, RZ ;  /* 0xcd9e8d5700247825 */ /* 0x002fe200078e00ff */
[----:B------:R-:W-:Y:S01]  /*da10*/  LOP3.LUT R0, R7, R214, R4, 0x96, !PT ;  /* 0x000000d607007212 */ /* 0x000fe200078e9604 */
[----:B------:R1:W-:Y:S03]  /*da20*/  STL.64 [R1+0x18], R4 ;  /* 0x0000180401007387 */ /* 0x0003e60000100a00 */
[----:B------:R-:W-:Y:S01]  /*da30*/  LOP3.LUT R2, R37, R215, R2, 0x96, !PT ;  /* 0x000000d725027212 */ /* 0x000fe200078e9602 */
[----:B------:R-:W-:Y:S04]  /*da40*/  ST.E.U16 [R16.64+-0x1e], R27 ;  /* 0xffffe21b10007985 */ /* 0x000fe8000c101504 */
[----:B----4-:R-:W-:-:S04]  /*da50*/  IMAD.WIDE.U32 R22, R2, -0x2daee0ad, RZ ;  /* 0xd2511f5302167825 */ /* 0x010fc800078e00ff */
[----:B-1----:R-:W-:Y:S01]  /*da60*/  IMAD.WIDE.U32 R4, R0, -0x326172a9, RZ ;  /* 0xcd9e8d5700047825 */ /* 0x002fe200078e00ff */
[----:B------:R-:W-:Y:S01]  /*da70*/  @!P2 PRMT R8, R78, 0x5410, RZ ;  /* 0x000054104e08a816 */ /* 0x000fe200000000ff */
[----:B------:R1:W5:Y:S03]  /*da80*/  LDL.LU.64 R224, [R1+0x180] ;  /* 0x0001800001e07983 */ /* 0x0003660000300a00 */
[----:B------:R-:W-:Y:S01]  /*da90*/  LOP3.LUT R2, R5, R54, R36, 0x96, !PT ;  /* 0x0000003605027212 */ /* 0x000fe200078e9624 */
[----:B------:R-:W-:Y:S01]  /*daa0*/  ST.E.U16 [R14.64+-0x20], R47 ;  /* 0xffffe02f0e007985 */ /* 0x000fe2000c101504 */
[----:B------:R-:W-:-:S03]  /*dab0*/  LOP3.LUT R0, R23, R213, R6, 0x96, !PT ;  /* 0x000000d517007212 */ /* 0x000fc600078e9606 */
[----:B------:R-:W-:Y:S01]  /*dac0*/  IMAD.WIDE.U32 R2, R2, -0x2daee0ad, RZ ;  /* 0xd2511f5302027825 */ /* 0x000fe200078e00ff */
[----:B------:R-:W-:Y:S03]  /*dad0*/  ST.E.U16 [R14.64+-0x1e], R20 ;  /* 0xffffe2140e007985 */ /* 0x000fe6000c101504 */
[----:B------:R-:W-:Y:S01]  /*dae0*/  IMAD.MOV.U32 R54, RZ, RZ, R64 ;  /* 0x000000ffff367224 */ /* 0x000fe200078e0040 */
[----:B------:R-:W-:Y:S01]  /*daf0*/  LOP3.LUT R5, R3, R65, R22, 0x96, !PT ;  /* 0x0000004103057212 */ /* 0x000fe200078e9616 */
[----:B------:R-:W-:Y:S01]  /*db00*/  IMAD.WIDE.U32 R64, R0, -0x326172a9, RZ ;  /* 0xcd9e8d5700407825 */ /* 0x000fe200078e00ff */
[----:B------:R1:W5:Y:S04]  /*db10*/  LDL.LU R216, [R1+0x17c] ;  /* 0x00017c0001d87983 */ /* 0x0003680000300800 */
[----:B------:R-:W-:-:S05]  /*db20*/  LOP3.LUT R0, R65, R56, R4, 0x96, !PT ;  /* 0x0000003841007212 */ /* 0x000fca00078e9604 */
[----:B------:R-:W-:-:S05]  /*db30*/  IMAD.WIDE.U32 R48, R0, -0x2daee0ad, RZ ;  /* 0xd2511f5300307825 */ /* 0x000fca00078e00ff */
[----:B------:R-:W-:-:S05]  /*db40*/  LOP3.LUT R2, R49, R77, R2, 0x96, !PT ;  /* 0x0000004d31027212 */ /* 0x000fca00078e9602 */
[----:B------:R-:W-:-:S05]  /*db50*/  IMAD.WIDE.U32 R2, R2, -0x326172a9, RZ ;  /* 0xcd9e8d5702027825 */ /* 0x000fca00078e00ff */
[C---:B------:R-:W-:Y:S02]  /*db60*/  LOP3.LUT R0, R2.reuse, 0xffff, RZ, 0xc0, !PT ;  /* 0x0000ffff02007812 */ /* 0x040fe400078ec0ff */
[----:B------:R-:W-:Y:S02]  /*db70*/  LOP3.LUT R4, R2, 0xff, RZ, 0xc0, !PT ;  /* 0x000000ff02047812 */ /* 0x000fe400078ec0ff */
[----:B------:R-:W-:Y:S01]  /*db80*/  SHF.R.U32.HI R0, RZ, 0x8, R0 ;  /* 0x00000008ff007819 */ /* 0x000fe20000011600 */
[----:B------:R-:W-:-:S03]  /*db90*/  IMAD.WIDE.U32 R44, R5, -0x326172a9, RZ ;  /* 0xcd9e8d57052c7825 */ /* 0x000fc600078e00ff */
[----:B------:R-:W-:Y:S02]  /*dba0*/  PRMT R6, R4, 0x5410, R0 ;  /* 0x0000541004067816 */ /* 0x000fe40000000000 */
[----:B------:R-:W-:Y:S02]  /*dbb0*/  SHF.R.U32.HI R4, RZ, 0x10, R2 ;  /* 0x00000010ff047819 */ /* 0x000fe40000011602 */
[----:B------:R-:W-:Y:S02]  /*dbc0*/  LOP3.LUT R0, R3, R76, R44, 0x96, !PT ;  /* 0x0000004c03007212 */ /* 0x000fe400078e962c */
        /* <DEDUP_REMOVED lines=9> */
[----:B------:R-:W-:Y:S01]  /*dc60*/  LOP3.LUT R0, R3, 0xff, RZ, 0xc0, !PT ;  /* 0x000000ff03007812 */ /* 0x000fe200078ec0ff */
[----:B------:R-:W-:Y:S04]  /*dc70*/  ST.E.U16 [R12.64+-0x10], R30 ;  /* 0xfffff01e0c007985 */ /* 0x000fe8000c101504 */
[----:B------:R-:W-:Y:S01]  /*dc80*/  ST.E.U16 [R12.64+-0xe], R29 ;  /* 0xfffff21d0c007985 */ /* 0x000fe2000c101504 */
[----:B------:R-:W-:Y:S01]  /*dc90*/  PRMT R4, R0, 0x5410, R2 ;  /* 0x0000541000047816 */ /* 0x000fe20000000002 */
[----:B------:R-:W-:-:S02]  /*dca0*/  HSET2.LE.AND R0, R26, R221, PT ;  /* 0x000000dd1a007233 */ /* 0x000fc40003803000 */
[----:B------:R-:W-:Y:S01]  /*dcb0*/  ST.E.U16 [R18.64+-0x10], R32 ;  /* 0xfffff02012007985 */ /* 0x000fe2000c101504 */
[----:B------:R-:W-:-:S03]  /*dcc0*/  HSET2.LE.AND R2, R25, R221, PT ;  /* 0x000000dd19027233 */ /* 0x000fc60003803000 */
[----:B------:R-:W-:Y:S04]  /*dcd0*/  ST.E.U16 [R18.64+-0xe], R31 ;  /* 0xfffff21f12007985 */ /* 0x000fe8000c101504 */
[----:B------:R2:W-:Y:S04]  /*dce0*/  ST.E.U16 [R16.64+-0x10], R11 ;  /* 0xfffff00b10007985 */ /* 0x0005e8000c101504 */
[----:B------:R3:W-:Y:S04]  /*dcf0*/  ST.E.U16 [R16.64+-0xe], R10 ;  /* 0xfffff20a10007985 */ /* 0x0007e8000c101504 */
[----:B------:R4:W-:Y:S04]  /*dd00*/  ST.E.U16 [R14.64+-0x10], R9 ;  /* 0xfffff0090e007985 */ /* 0x0009e8000c101504 */
[----:B------:R1:W-:Y:S04]  /*dd10*/  ST.E.U16 [R14.64+-0xe], R8 ;  /* 0xfffff2080e007985 */ /* 0x0003e8000c101504 */
[----:B------:R-:W1:Y:S04]  /*dd20*/  LDSM.16.MT88.4 R24, [R201+0xa000] ;  /* 0x00a00000c918783b */ /* 0x000e680000004200 */
[----:B------:R-:W1:Y:S01]  /*dd30*/  LDSM.16.MT88.4 R20, [R203+0xa000] ;  /* 0x00a00000cb14783b */ /* 0x000e620000004200 */
[----:B------:R-:W-:-:S03]  /*dd40*/  HSET2.LE.AND R3, R6, R221, PT ;  /* 0x000000dd06037233 */ /* 0x000fc60003803000 */
[----:B------:R-:W-:Y:S01]  /*dd50*/  STL.64 [R1+0x10], R36 ;  /* 0x0000102401007387 */ /* 0x000fe20000100a00 */
[----:B--2---:R-:W-:Y:S01]  /*dd60*/  LOP3.LUT R11, R58, R2, RZ, 0xc0, !PT ;  /* 0x000000023a0b7212 */ /* 0x004fe200078ec0ff */
[--C-:B------:R-:W-:Y:S02]  /*dd70*/  HSET2.LE.AND R2, R34, R221.reuse, PT ;  /* 0x000000dd22027233 */ /* 0x100fe40003803000 */
[----:B------:R-:W-:Y:S01]  /*dd80*/  LDSM.16.MT88.4 R36, [R206+0xa000] ;  /* 0x00a00000ce24783b */ /* 0x000fe20000004200 */
[----:B---3--:R-:W-:Y:S01]  /*dd90*/  LOP3.LUT R10, R66, R0, RZ, 0xc0, !PT ;  /* 0x00000000420a7212 */ /* 0x008fe200078ec0ff */
[--C-:B------:R-:W-:Y:S01]  /*dda0*/  HSET2.LE.AND R0, R35, R221.reuse, PT ;  /* 0x000000dd23007233 */ /* 0x100fe20003803000 */
[----:B------:R-:W-:Y:S01]  /*ddb0*/  LOP3.LUT R6, R51, R3, RZ, 0xc0, !PT ;  /* 0x0000000333067212 */ /* 0x000fe200078ec0ff */
[--C-:B------:R-:W-:Y:S01]  /*ddc0*/  HSET2.LE.AND R3, R4, R221.reuse, PT ;  /* 0x000000dd04037233 */ /* 0x100fe20003803000 */
[----:B----4-:R-:W-:Y:S01]  /*ddd0*/  LOP3.LUT R9, R80, R2, RZ, 0xc0, !PT ;  /* 0x0000000250097212 */ /* 0x010fe200078ec0ff */
[--C-:B------:R-:W-:Y:S01]  /*dde0*/  HSET2.LE.AND R2, R5, R221.reuse, PT ;  /* 0x000000dd05027233 */ /* 0x100fe20003803000 */
[----:B------:R-:W-:Y:S01]  /*ddf0*/  IMAD.MOV.U32 R77, RZ, RZ, R54 ;  /* 0x000000ffff4d7224 */ /* 0x000fe200078e0036 */
[----:B------:R-:W-:Y:S01]  /*de00*/  MOV R74, R209 ;  /* 0x000000d1004a7202 */ /* 0x000fe20000000f00 */
[----:B------:R-:W-:Y:S01]  /*de10*/  LDSM.16.MT88.4 R28, [R205+0xa000] ;  /* 0x00a00000cd1c783b */ /* 0x000fe20000004200 */
[----:B-1----:R-:W-:Y:S01]  /*de20*/  LOP3.LUT R8, R86, R0, RZ, 0xc0, !PT ;  /* 0x0000000056087212 */ /* 0x002fe200078ec0ff */
[----:B------:R-:W-:Y:S01]  /*de30*/  HSET2.LE.AND R0, R7, R221, PT ;  /* 0x000000dd07007233 */ /* 0x000fe20003803000 */
[----:B------:R-:W-:Y:S01]  /*de40*/  IMAD.MOV.U32 R54, RZ, RZ, R133 ;  /* 0x000000ffff367224 */ /* 0x000fe200078e0085 */
[----:B------:R-:W-:Y:S01]  /*de50*/  LOP3.LUT R4, R53, R2, RZ, 0xc0, !PT ;  /* 0x0000000235047212 */ /* 0x000fe200078ec0ff */
[----:B------:R-:W-:Y:S01]  /*de60*/  IMAD.MOV.U32 R56, RZ, RZ, R132 ;  /* 0x000000ffff387224 */ /* 0x000fe200078e0084 */
[----:B------:R-:W-:Y:S01]  /*de70*/  LOP3.LUT R5, R52, R3, RZ, 0xc0, !PT ;  /* 0x0000000334057212 */ /* 0x000fe200078ec0ff */
[----:B------:R-:W-:Y:S01]  /*de80*/  IMAD.MOV.U32 R73, RZ, RZ, R135 ;  /* 0x000000ffff497224 */ /* 0x000fe200078e0087 */
[----:B------:R-:W-:-:S02]  /*de90*/  LOP3.LUT R7, R50, R0, RZ, 0xc0, !PT ;  /* 0x0000000032077212 */ /* 0x000fc400078ec0ff */
[----:B------:R-:W-:Y:S01]  /*dea0*/  MOV R76, R177 ;  /* 0x000000b1004c7202 */ /* 0x000fe20000000f00 */
[----:B------:R-:W-:Y:S01]  /*deb0*/  IMAD.MOV.U32 R177, RZ, RZ, R136 ;  /* 0x000000ffffb17224 */ /* 0x000fe200078e0088 */
[----:B------:R-:W-:Y:S01]  /*dec0*/  MOV R136, R134 ;  /* 0x0000008600887202 */ /* 0x000fe20000000f00 */
[----:B------:R-:W-:Y:S01]  /*ded0*/  IMAD.MOV.U32 R83, RZ, RZ, R56 ;  /* 0x000000ffff537224 */ /* 0x000fe200078e0038 */
[----:B------:R-:W-:Y:S01]  /*dee0*/  MOV R85, R54 ;  /* 0x0000003600557202 */ /* 0x000fe20000000f00 */
[----:B------:R-:W-:Y:S01]  /*def0*/  IMAD.MOV.U32 R81, RZ, RZ, R77 ;  /* 0x000000ffff517224 */ /* 0x000fe200078e004d */
[----:B------:R-:W1:Y:S01]  /*df00*/  LDSM.16.MT88.4 R32, [R206+0xb000] ;  /* 0x00b00000ce20783b */ /* 0x000e620000004200 */
[C---:B------:R-:W-:Y:S01]  /*df10*/  HMMA.16816.F32.BF16 R132, R8.reuse, R26, R196 ;  /* 0x0000001a0884723c */ /* 0x040fe200000418c4 */
[----:B------:R-:W-:Y:S01]  /*df20*/  IMAD.MOV.U32 R54, RZ, RZ, R63 ;  /* 0x000000ffff367224 */ /* 0x000fe200078e003f */
[----:B------:R-:W-:Y:S01]  /*df30*/  MOV R77, R57 ;  /* 0x00000039004d7202 */ /* 0x000fe20000000f00 */
[----:B------:R-:W-:Y:S01]  /*df40*/  IMAD.MOV.U32 R56, RZ, RZ, R61 ;  /* 0x000000ffff387224 */ /* 0x000fe200078e003d */
[----:B------:R-:W-:Y:S01]  /*df50*/  MOV R57, R175 ;  /* 0x000000af00397202 */ /* 0x000fe20000000f00 */
[----:B------:R-:W-:Y:S01]  /*df60*/  IMAD.MOV.U32 R63, RZ, RZ, R180 ;  /* 0x000000ffff3f7224 */ /* 0x000fe200078e00b4 */
[----:B------:R-:W-:Y:S01]  /*df70*/  LDSM.16.MT88.4 R40, [R205+0xb000] ;  /* 0x00b00000cd28783b */ /* 0x000fe20000004200 */
[----:B------:R-:W-:Y:S01]  /*df80*/  IMAD.MOV.U32 R196, RZ, RZ, R74 ;  /* 0x000000ffffc47224 */ /* 0x000fe200078e004a */
[----:B------:R-:W-:Y:S01]  /*df90*/  HMMA.16816.F32.BF16 R168, R8, R24, R168 ;  /* 0x0000001808a8723c */ /* 0x000fe200000418a8 */
[----:B------:R-:W-:Y:S01]  /*dfa0*/  IMAD.MOV.U32 R74, RZ, RZ, R87 ;  /* 0x000000ffff4a7224 */ /* 0x000fe200078e0057 */
[----:B------:R2:W5:Y:S01]  /*dfb0*/  LDL.LU R215, [R1+0x178] ;  /* 0x0001780001d77983 */ /* 0x0005620000300800 */
[----:B------:R-:W-:-:S02]  /*dfc0*/  IMAD.MOV.U32 R87, RZ, RZ, R181 ;  /* 0x000000ffff577224 */ /* 0x000fc400078e00b5 */
[----:B------:R-:W-:-:S03]  /*dfd0*/  IMAD.MOV.U32 R61, RZ, RZ, R172 ;  /* 0x000000ffff3d7224 */ /* 0x000fc600078e00ac */
[----:B------:R-:W-:Y:S01]  /*dfe0*/  HMMA.16816.F32.BF16 R152, R4, R24, R152 ;  /* 0x000000180498723c */ /* 0x000fe20000041898 */
[----:B------:R-:W-:-:S07]  /*dff0*/  IMAD.MOV.U32 R181, RZ, RZ, R174 ;  /* 0x000000ffffb57224 */ /* 0x000fce00078e00ae */
[----:B------:R-:W-:Y:S01]  /*e000*/  HMMA.16816.F32.BF16 R148, R4, R26, R148 ;  /* 0x0000001a0494723c */ /* 0x000fe20000041894 */
[----:B------:R-:W-:Y:S01]  /*e010*/  IMAD.MOV.U32 R180, RZ, RZ, R173 ;  /* 0x000000ffffb47224 */ /* 0x000fe200078e00ad */
[----:B------:R-:W-:Y:S06]  /*e020*/  LDSM.16.MT88.4 R24, [R201+0xb000] ;  /* 0x00b00000c918783b */ /* 0x000fec0000004200 */
[-C--:B------:R-:W-:Y:S08]  /*e030*/  HMMA.16816.F32.BF16 R160, R8, R20.reuse, R160 ;  /* 0x0000001408a0723c */ /* 0x080ff000000418a0 */
[C---:B------:R-:W-:Y:S08]  /*e040*/  HMMA.16816.F32.BF16 R144, R4.reuse, R20, R144 ;  /* 0x000000140490723c */ /* 0x040ff00000041890 */
[-C--:B------:R-:W-:Y:S01]  /*e050*/  HMMA.16816.F32.BF16 R140, R4, R22.reuse, R140 ;  /* 0x00000016048c723c */ /* 0x080fe2000004188c */
[----:B------:R-:W-:Y:S01]  /*e060*/  IMAD.MOV.U32 R84, RZ, RZ, R212 ;  /* 0x000000ffff547224 */ /* 0x000fe200078e00d4 */
[----:B------:R-:W-:Y:S01]  /*e070*/  MOV R199, R73 ;  /* 0x0000004900c77202 */ /* 0x000fe20000000f00 */
[----:B------:R-:W-:Y:S01]  /*e080*/  IMAD.MOV.U32 R72, RZ, RZ, R210 ;  /* 0x000000ffff487224 */ /* 0x000fe200078e00d2 */
[----:B------:R-:W-:Y:S01]  /*e090*/  LOP3.LUT R2, R45, R252, R64, 0x96, !PT ;  /* 0x000000fc2d027212 */ /* 0x000fe200078e9640 */
[----:B------:R-:W-:Y:S01]  /*e0a0*/  IMAD.MOV.U32 R75, RZ, RZ, R76 ;  /* 0x000000ffff4b7224 */ /* 0x000fe200078e004c */
[----:B------:R2:W5:Y:S02]  /*e0b0*/  LDL.LU R214, [R1+0x174] ;  /* 0x0001740001d67983 */ /* 0x0005640000300800 */
[----:B------:R-:W-:Y:S02]  /*e0c0*/  HMMA.16816.F32.BF16 R172, R8, R22, R240 ;  /* 0x0000001608ac723c */ /* 0x000fe400000418f0 */
[----:B------:R-:W3:Y:S01]  /*e0d0*/  LDSM.16.MT88.4 R20, [R203+0xb000] ;  /* 0x00b00000cb14783b */ /* 0x000ee20000004200 */
[----:B------:R-:W-:-:S02]  /*e0e0*/  IMAD.MOV.U32 R73, RZ, RZ, R59 ;  /* 0x000000ffff497224 */ /* 0x000fc400078e003b */
[----:B------:R-:W-:Y:S01]  /*e0f0*/  IMAD.MOV.U32 R197, RZ, RZ, R84 ;  /* 0x000000ffffc57224 */ /* 0x000fe200078e0054 */
[----:B------:R2:W5:Y:S01]  /*e100*/  LDL.LU R213, [R1+0x170] ;  /* 0x0001700001d57983 */ /* 0x0005620000300800 */
[----:B------:R-:W-:Y:S02]  /*e110*/  IMAD.MOV.U32 R76, RZ, RZ, R97 ;  /* 0x000000ffff4c7224 */ /* 0x000fe400078e0061 */
[----:B------:R-:W-:Y:S02]  /*e120*/  IMAD.MOV.U32 R198, RZ, RZ, R72 ;  /* 0x000000ffffc67224 */ /* 0x000fe400078e0048 */
[----:B------:R-:W-:Y:S02]  /*e130*/  IMAD.MOV.U32 R242, RZ, RZ, R75 ;  /* 0x000000fffff27224 */ /* 0x000fe400078e004b */
[----:B------:R-:W-:Y:S02]  /*e140*/  IMAD.MOV.U32 R241, RZ, RZ, R81 ;  /* 0x000000fffff17224 */ /* 0x000fe400078e0051 */
[----:B------:R-:W-:-:S02]  /*e150*/  IMAD.MOV.U32 R240, RZ, RZ, R83 ;  /* 0x000000fffff07224 */ /* 0x000fc400078e0053 */
        /* <DEDUP_REMOVED lines=13> */
[----:B-1----:R-:W-:Y:S01]  /*e230*/  HMMA.16816.F32.BF16 R104, R4, R32, R104 ;  /* 0x000000200468723c */ /* 0x002fe20000041868 */
[----:B------:R-:W-:Y:S01]  /*e240*/  IMAD.MOV.U32 R182, RZ, RZ, R207 ;  /* 0x000000ffffb67224 */ /* 0x000fe200078e00cf */
[----:B------:R2:W5:Y:S01]  /*e250*/  LDL.LU R212, [R1+0x16c] ;  /* 0x00016c0001d47983 */ /* 0x0005620000300800 */
[----:B------:R-:W-:Y:S01]  /*e260*/  IMAD.MOV.U32 R81, RZ, RZ, R72 ;  /* 0x000000ffff517224 */ /* 0x000fe200078e0048 */
[----:B------:R-:W-:Y:S01]  /*e270*/  MOV R72, R87 ;  /* 0x0000005700487202 */ /* 0x000fe20000000f00 */
[----:B------:R-:W-:Y:S01]  /*e280*/  IMAD.MOV.U32 R63, RZ, RZ, R57 ;  /* 0x000000ffff3f7224 */ /* 0x000fe200078e0039 */
[----:B------:R2:W5:Y:S01]  /*e290*/  LDL.LU R210, [R1+0x168] ;  /* 0x0001680001d27983 */ /* 0x0005620000300800 */
[----:B------:R-:W-:-:S02]  /*e2a0*/  IMAD.MOV.U32 R83, RZ, RZ, R84 ;  /* 0x000000ffff537224 */ /* 0x000fc400078e0054 */
[----:B------:R-:W-:Y:S01]  /*e2b0*/  IMAD.MOV.U32 R57, RZ, RZ, R176 ;  /* 0x000000ffff397224 */ /* 0x000fe200078e00b0 */
[----:B------:R-:W-:Y:S01]  /*e2c0*/  MOV R176, R177 ;  /* 0x000000b100b07202 */ /* 0x000fe20000000f00 */
[----:B------:R-:W-:Y:S02]  /*e2d0*/  IMAD.MOV.U32 R74, RZ, RZ, R77 ;  /* 0x000000ffff4a7224 */ /* 0x000fe400078e004d */
[----:B------:R-:W-:Y:S01]  /*e2e0*/  IMAD.MOV.U32 R85, RZ, RZ, R56 ;  /* 0x000000ffff557224 */ /* 0x000fe200078e0038 */
[----:B---3--:R-:W-:Y:S01]  /*e2f0*/  HMMA.16816.F32.BF16 R88, R4, R20, R88 ;  /* 0x000000140458723c */ /* 0x008fe20000041858 */
[----:B------:R-:W-:Y:S01]  /*e300*/  IMAD.MOV.U32 R84, RZ, RZ, R76 ;  /* 0x000000ffff547224 */ /* 0x000fe200078e004c */
[----:B------:R-:W-:Y:S01]  /*e310*/  MOV R76, R59 ;  /* 0x0000003b004c7202 */ /* 0x000fe20000000f00 */
[----:B------:R-:W-:Y:S01]  /*e320*/  IMAD.MOV.U32 R87, RZ, RZ, R61 ;  /* 0x000000ffff577224 */ /* 0x000fe200078e003d */
[----:B------:R2:W5:Y:S01]  /*e330*/  LDL.LU R209, [R1+0x164] ;  /* 0x0001640001d17983 */ /* 0x0005620000300800 */
[----:B------:R-:W-:Y:S01]  /*e340*/  IMAD.MOV.U32 R77, RZ, RZ, R60 ;  /* 0x000000ffff4d7224 */ /* 0x000fe200078e003c */
[----:B------:R-:W-:Y:S01]  /*e350*/  MOV R60, R181 ;  /* 0x000000b5003c7202 */ /* 0x000fe20000000f00 */
[----:B------:R-:W-:-:S02]  /*e360*/  IMAD.MOV.U32 R61, RZ, RZ, R195 ;  /* 0x000000ffff3d7224 */ /* 0x000fc400078e00c3 */
[----:B------:R-:W-:Y:S02]  /*e370*/  IMAD.MOV.U32 R177, RZ, RZ, R136 ;  /* 0x000000ffffb17224 */ /* 0x000fe400078e0088 */
[----:B------:R-:W-:Y:S02]  /*e380*/  IMAD.MOV.U32 R59, RZ, RZ, R180 ;  /* 0x000000ffff3b7224 */ /* 0x000fe400078e00b4 */
[----:B------:R-:W-:Y:S02]  /*e390*/  IMAD.MOV.U32 R195, RZ, RZ, R182 ;  /* 0x000000ffffc37224 */ /* 0x000fe400078e00b6 */
[----:B------:R-:W-:Y:S02]  /*e3a0*/  IMAD.MOV.U32 R136, RZ, RZ, R183 ;  /* 0x000000ffff887224 */ /* 0x000fe400078e00b7 */
[----:B------:R-:W-:Y:S01]  /*e3b0*/  HMMA.16816.F32.BF16 R180, R8, R36, R248 ;  /* 0x0000002408b4723c */ /* 0x000fe200000418f8 */
[----:B------:R-:W-:Y:S02]  /*e3c0*/  IMAD.MOV.U32 R56, RZ, RZ, R62 ;  /* 0x000000ffff387224 */ /* 0x000fe400078e003e */
[----:B------:R-:W-:-:S04]  /*e3d0*/  IMAD.MOV.U32 R62, RZ, RZ, R97 ;  /* 0x000000ffff3e7224 */ /* 0x000fc800078e0061 */
[----:B------:R-:W-:Y:S02]  /*e3e0*/  IMAD.MOV.U32 R250, RZ, RZ, R54 ;  /* 0x000000fffffa7224 */ /* 0x000fe400078e0036 */
[----:B------:R-:W-:Y:S02]  /*e3f0*/  IMAD.MOV.U32 R251, RZ, RZ, R55 ;  /* 0x000000fffffb7224 */ /* 0x000fe400078e0037 */
[----:B------:R-:W-:Y:S01]  /*e400*/  HMMA.16816.F32.BF16 R52, R4, R36, R112 ;  /* 0x000000240434723c */ /* 0x000fe20000041870 */
[----:B------:R-:W-:Y:S01]  /*e410*/  IMAD.MOV.U32 R248, RZ, RZ, R79 ;  /* 0x000000fffff87224 */ /* 0x000fe200078e004f */
[----:B------:R-:W-:Y:S01]  /*e420*/  MOV R79, R76 ;  /* 0x0000004c004f7202 */ /* 0x000fe20000000f00 */
[----:B------:R-:W-:-:S04]  /*e430*/  IMAD.MOV.U32 R78, RZ, RZ, R77 ;  /* 0x000000ffff4e7224 */ /* 0x000fc800078e004d */
        /* <DEDUP_REMOVED lines=12> */
[----:B------:R-:W-:Y:S02]  /*e500*/  IMAD.MOV.U32 R85, RZ, RZ, R60 ;  /* 0x000000ffff557224 */ /* 0x000fe400078e003c */
[----:B------:R-:W-:Y:S01]  /*e510*/  HMMA.16816.F32.BF16 R60, R4, R28, R156 ;  /* 0x0000001c043c723c */ /* 0x000fe2000004189c */
[----:B------:R-:W-:Y:S01]  /*e520*/  IMAD.MOV.U32 R84, RZ, RZ, R59 ;  /* 0x000000ffff547224 */ /* 0x000fe200078e003b */
[----:B------:R-:W-:-:S05]  /*e530*/  MOV R112, R81 ;  /* 0x0000005100707202 */ /* 0x000fca0000000f00 */
[----:B------:R-:W-:Y:S01]  /*e540*/  IMAD.MOV.U32 R156, RZ, RZ, R75 ;  /* 0x000000ffff9c7224 */ /* 0x000fe200078e004b */
[----:B------:R-:W-:Y:S01]  /*e550*/  MOV R157, R74 ;  /* 0x0000004a009d7202 */ /* 0x000fe20000000f00 */
[----:B------:R-:W-:Y:S02]  /*e560*/  IMAD.MOV.U32 R158, RZ, RZ, R72 ;  /* 0x000000ffff9e7224 */ /* 0x000fe400078e0048 */
[----:B------:R-:W-:Y:S02]  /*e570*/  IMAD.MOV.U32 R159, RZ, RZ, R73 ;  /* 0x000000ffff9f7224 */ /* 0x000fe400078e0049 */
[----:B------:R-:W-:Y:S01]  /*e580*/  HMMA.16816.F32.BF16 R72, R4, R30, R164 ;  /* 0x0000001e0448723c */ /* 0x000fe200000418a4 */
[----:B------:R-:W-:-:S06]  /*e590*/  IMAD.MOV.U32 R81, RZ, RZ, R57 ;  /* 0x000000ffff517224 */ /* 0x000fcc00078e0039 */
[----:B------:R-:W-:Y:S01]  /*e5a0*/  MOV R164, R78 ;  /* 0x0000004e00a47202 */ /* 0x000fe20000000f00 */
[----:B------:R-:W-:Y:S01]  /*e5b0*/  IMAD.MOV.U32 R165, RZ, RZ, R79 ;  /* 0x000000ffffa57224 */ /* 0x000fe200078e004f */
[----:B------:R-:W-:Y:S01]  /*e5c0*/  MOV R167, R76 ;  /* 0x0000004c00a77202 */ /* 0x000fe20000000f00 */
[----:B------:R-:W-:Y:S01]  /*e5d0*/  IMAD.MOV.U32 R166, RZ, RZ, R77 ;  /* 0x000000ffffa67224 */ /* 0x000fe200078e004d */
[C---:B------:R-:W-:Y:S08]  /*e5e0*/  HMMA.16816.F32.BF16 R56, R4.reuse, R38, R116 ;  /* 0x000000260438723c */ /* 0x040ff00000041874 */
[C---:B------:R-:W-:Y:S07]  /*e5f0*/  HMMA.16816.F32.BF16 R76, R4.reuse, R24, R184 ;  /* 0x00000018044c723c */ /* 0x040fee00000418b8 */
[----:B------:R-:W-:Y:S01]  /*e600*/  IMAD.MOV.U32 R185, RZ, RZ, R85 ;  /* 0x000000ffffb97224 */ /* 0x000fe200078e0055 */
[----:B------:R-:W-:Y:S01]  /*e610*/  MOV R186, R84 ;  /* 0x0000005400ba7202 */ /* 0x000fe20000000f00 */
[----:B------:R-:W-:Y:S01]  /*e620*/  IMAD.MOV.U32 R187, RZ, RZ, R87 ;  /* 0x000000ffffbb7224 */ /* 0x000fe200078e0057 */
[C---:B------:R-:W-:Y:S08]  /*e630*/  HMMA.16816.F32.BF16 R92, R4.reuse, R22, R92 ;  /* 0x00000016045c723c */ /* 0x040ff0000004185c */
[C---:B------:R-:W-:Y:S08]  /*e640*/  HMMA.16816.F32.BF16 R84, R4.reuse, R26, R188 ;  /* 0x0000001a0454723c */ /* 0x040ff000000418bc */
[C---:B------:R-:W-:Y:S08]  /*e650*/  HMMA.16816.F32.BF16 R108, R4.reuse, R34, R108 ;  /* 0x00000022046c723c */ /* 0x040ff0000004186c */
[C---:B------:R-:W-:Y:S08]  /*e660*/  HMMA.16816.F32.BF16 R120, R4.reuse, R40, R120 ;  /* 0x000000280478723c */ /* 0x040ff00000041878 */
[----:B------:R-:W-:Y:S08]  /*e670*/  HMMA.16816.F32.BF16 R116, R4, R42, R124 ;  /* 0x0000002a0474723c */ /* 0x000ff0000004187c */
[----:B------:R-:W-:Y:S01]  /*e680*/  HMMA.16816.F32.BF16 R4, R8, R22, R164 ;  /* 0x000000160804723c */ /* 0x000fe200000418a4 */
[----:B------:R-:W-:Y:S01]  /*e690*/  IMAD.MOV.U32 R179, RZ, RZ, R208 ;  /* 0x000000ffffb37224 */ /* 0x000fe200078e00d0 */
[----:B------:R-:W-:Y:S01]  /*e6a0*/  LDSM.16.MT88.4 R164, [R201+0xa800] ;  /* 0x00a80000c9a4783b */ /* 0x000fe20000004200 */
[----:B------:R-:W-:-:S03]  /*e6b0*/  IMAD.WIDE.U32 R2, R2, -0x2daee0ad, RZ ;  /* 0xd2511f5302027825 */ /* 0x000fc600078e00ff */
[----:B------:R-:W-:Y:S01]  /*e6c0*/  MOV R97, R179 ;  /* 0x000000b300617202 */ /* 0x000fe20000000f00 */
[----:B------:R-:W-:Y:S01]  /*e6d0*/  IMAD.MOV.U32 R179, RZ, RZ, R139 ;  /* 0x000000ffffb37224 */ /* 0x000fe200078e008b */
[----:B------:R-:W-:Y:S01]  /*e6e0*/  MOV R139, R200 ;  /* 0x000000c8008b7202 */ /* 0x000fe20000000f00 */
[C---:B------:R-:W-:Y:S01]  /*e6f0*/  HMMA.16816.F32.BF16 R248, R8.reuse, R20, R248 ;  /* 0x0000001408f8723c */ /* 0x040fe200000418f8 */
[----:B------:R-:W-:Y:S01]  /*e700*/  LOP3.LUT R0, R3, R244, R48, 0x96, !PT ;  /* 0x000000f403007212 */ /* 0x000fe200078e9630 */
[----:B------:R-:W-:Y:S01]  /*e710*/  IMAD.MOV.U32 R99, RZ, RZ, R204 ;  /* 0x000000ffff637224 */ /* 0x000fe200078e00cc */
[----:B------:R2:W5:Y:S05]  /*e720*/  LDL.LU R208, [R1+0x160] ;  /* 0x0001600001d07983 */ /* 0x00056a0000300800 */
[----:B------:R-:W-:Y:S01]  /*e730*/  HMMA.16816.F32.BF16 R136, R8, R38, R136 ;  /* 0x000000260888723c */ /* 0x000fe20000041888 */
[----:B------:R-:W-:-:S02]  /*e740*/  LOP3.LUT R3, R2, 0xffff, RZ, 0xc0, !PT ;  /* 0x0000ffff02037812 */ /* 0x000fc400078ec0ff */
[----:B------:R-:W-:Y:S02]  /*e750*/  LOP3.LUT R21, R2, 0xff, RZ, 0xc0, !PT ;  /* 0x000000ff02157812 */ /* 0x000fe400078ec0ff */
[----:B------:R-:W-:Y:S02]  /*e760*/  SHF.R.U32.HI R20, RZ, 0x18, R2 ;  /* 0x00000018ff147819 */ /* 0x000fe40000011602 */
[----:B------:R-:W-:Y:S01]  /*e770*/  IMAD.MOV.U32 R36, RZ, RZ, R7 ;  /* 0x000000ffff247224 */ /* 0x000fe200078e0007 */
[----:B------:R-:W-:Y:S01]  /*e780*/  MOV R37, R6 ;  /* 0x0000000600257202 */ /* 0x000fe20000000f00 */
        /* <DEDUP_REMOVED lines=9> */
[----:B------:R-:W-:-:S02]  /*e820*/  SHF.R.U32.HI R2, RZ, 0x10, R0 ;  /* 0x00000010ff027819 */ /* 0x000fc40000011600 */
[----:B------:R-:W-:Y:S01]  /*e830*/  MOV R189, R97 ;  /* 0x0000006100bd7202 */ /* 0x000fe20000000f00 */
[C---:B------:R-:W-:Y:S01]  /*e840*/  HMMA.16816.F32.BF16 R176, R8.reuse, R28, R176 ;  /* 0x0000001c08b0723c */ /* 0x040fe200000418b0 */
[----:B------:R-:W-:Y:S01]  /*e850*/  PRMT R6, R4, 0x5410, R5 ;  /* 0x0000541004067816 */ /* 0x000fe20000000005 */
[----:B------:R-:W-:Y:S01]  /*e860*/  IMAD.MOV.U32 R184, RZ, RZ, R83 ;  /* 0x000000ffffb87224 */ /* 0x000fe200078e0053 */
[----:B------:R-:W-:Y:S01]  /*e870*/  SHF.R.U32.HI R5, RZ, 0x18, R0 ;  /* 0x00000018ff057819 */ /* 0x000fe20000011600 */
[----:B------:R-:W1:Y:S01]  /*e880*/  LDSM.16.MT88.4 R48, [R206+0xa800] ;  /* 0x00a80000ce30783b */ /* 0x000e620000004200 */
[----:B------:R-:W-:Y:S02]  /*e890*/  LOP3.LUT R2, R2, 0xff, RZ, 0xc0, !PT ;  /* 0x000000ff02027812 */ /* 0x000fe400078ec0ff */
[----:B------:R-:W-:Y:S01]  /*e8a0*/  SHF.R.U32.HI R4, RZ, 0x8, R3 ;  /* 0x00000008ff047819 */ /* 0x000fe20000011603 */
[--C-:B------:R-:W-:Y:S01]  /*e8b0*/  HSET2.LE.AND R0, R6, R221.reuse, PT ;  /* 0x000000dd06007233 */ /* 0x100fe20003803000 */
[----:B------:R-:W-:Y:S01]  /*e8c0*/  PRMT R2, R2, 0x5410, R5 ;  /* 0x0000541002027816 */ /* 0x000fe20000000005 */
[C---:B------:R-:W-:Y:S01]  /*e8d0*/  HMMA.16816.F32.BF16 R240, R8.reuse, R32, R240 ;  /* 0x0000002008f0723c */ /* 0x040fe200000418f0 */
[----:B------:R-:W-:Y:S01]  /*e8e0*/  PRMT R4, R21, 0x5410, R4 ;  /* 0x0000541015047816 */ /* 0x000fe20000000004 */
[----:B------:R2:W5:Y:S01]  /*e8f0*/  LDL.LU R207, [R1+0x15c] ;  /* 0x00015c0001cf7983 */ /* 0x0005620000300800 */
[----:B------:R-:W-:Y:S01]  /*e900*/  LOP3.LUT R124, R96, R0, RZ, 0xc0, !PT ;  /* 0x00000000607c7212 */ /* 0x000fe200078ec0ff */
[--C-:B------:R-:W-:Y:S01]  /*e910*/  HSET2.LE.AND R0, R2, R221.reuse, PT ;  /* 0x000000dd02007233 */ /* 0x100fe20003803000 */
[----:B------:R-:W-:Y:S01]  /*e920*/  LOP3.LUT R3, R7, 0xff, RZ, 0xc0, !PT ;  /* 0x000000ff07037812 */ /* 0x000fe200078ec0ff */
[----:B------:R-:W-:Y:S01]  /*e930*/  HSET2.LE.AND R2, R4, R221, PT ;  /* 0x000000dd04027233 */ /* 0x000fe20003803000 */
[----:B------:R2:W5:Y:S01]  /*e940*/  LDL.LU R204, [R1+0x158] ;  /* 0x0001580001cc7983 */ /* 0x0005620000300800 */
[----:B------:R-:W-:Y:S01]  /*e950*/  HMMA.16816.F32.BF16 R28, R8, R30, R188 ;  /* 0x0000001e081c723c */ /* 0x000fe200000418bc */
[----:B------:R-:W-:-:S02]  /*e960*/  PRMT R3, R3, 0x5410, R20 ;  /* 0x0000541003037816 */ /* 0x000fc40000000014 */
[----:B------:R-:W-:Y:S01]  /*e970*/  LOP3.LUT R126, R67, R2, RZ, 0xc0, !PT ;  /* 0x00000002437e7212 */ /* 0x000fe200078ec0ff */
[----:B------:R-:W-:Y:S01]  /*e980*/  LDSM.16.MT88.4 R20, [R205+0xb800] ;  /* 0x00b80000cd14783b */ /* 0x000fe20000004200 */
[----:B------:R-:W-:-:S03]  /*e990*/  LOP3.LUT R2, R69, R252, R70, 0x96, !PT ;  /* 0x000000fc45027212 */ /* 0x000fc600078e9646 */
[C---:B------:R-:W-:Y:S01]  /*e9a0*/  HMMA.16816.F32.BF16 R188, R8.reuse, R26, R112 ;  /* 0x0000001a08bc723c */ /* 0x040fe20000041870 */
[----:B------:R-:W-:Y:S01]  /*e9b0*/  LOP3.LUT R125, R82, R0, RZ, 0xc0, !PT ;  /* 0x00000000527d7212 */ /* 0x000fe200078ec0ff */
[----:B------:R-:W-:Y:S01]  /*e9c0*/  HSET2.LE.AND R0, R3, R221, PT ;  /* 0x000000dd03007233 */ /* 0x000fe20003803000 */
[----:B------:R-:W-:Y:S01]  /*e9d0*/  IMAD.WIDE.U32 R2, R2, -0x2daee0ad, RZ ;  /* 0xd2511f5302027825 */ /* 0x000fe200078e00ff */
[----:B------:R-:W3:Y:S03]  /*e9e0*/  LDSM.16.MT88.4 R64, [R205+0xa800] ;  /* 0x00a80000cd40783b */ /* 0x000ee60000004200 */
[----:B------:R-:W-:Y:S01]  /*e9f0*/  MOV R112, R98 ;  /* 0x0000006200707202 */ /* 0x000fe20000000f00 */
[----:B------:R-:W-:Y:S01]  /*ea00*/  IMAD.MOV.U32 R113, RZ, RZ, R219 ;  /* 0x000000ffff717224 */ /* 0x000fe200078e00db */
[----:B------:R-:W-:Y:S01]  /*ea10*/  MOV R115, R131 ;  /* 0x0000008300737202 */ /* 0x000fe20000000f00 */
[----:B------:R-:W-:Y:S01]  /*ea20*/  IMAD.MOV.U32 R114, RZ, RZ, R218 ;  /* 0x000000ffff727224 */ /* 0x000fe200078e00da */
[----:B------:R-:W-:Y:S01]  /*ea30*/  HMMA.16816.F32.BF16 R184, R8, R24, R184 ;  /* 0x0000001808b8723c */ /* 0x000fe200000418b8 */
[----:B------:R-:W4:Y:S01]  /*ea40*/  LDSM.16.MT88.4 R80, [R201+0xb800] ;  /* 0x00b80000c950783b */ /* 0x000f220000004200 */
[----:B------:R-:W-:-:S02]  /*ea50*/  LOP3.LUT R127, R102, R0, RZ, 0xc0, !PT ;  /* 0x00000000667f7212 */ /* 0x000fc400078ec0ff */
[----:B------:R-:W-:Y:S01]  /*ea60*/  LOP3.LUT R0, R3, R244, R100, 0x96, !PT ;  /* 0x000000f403007212 */ /* 0x000fe200078e9664 */
[----:B------:R-:W-:Y:S03]  /*ea70*/  LDSM.16.MT88.4 R96, [R203+0xb800] ;  /* 0x00b80000cb60783b */ /* 0x000fe60000004200 */
[C---:B------:R-:W-:Y:S01]  /*ea80*/  HMMA.16816.F32.BF16 R196, R8.reuse, R34, R196 ;  /* 0x0000002208c4723c */ /* 0x040fe200000418c4 */
[----:B------:R-:W-:Y:S01]  /*ea90*/  LOP3.LUT R3, R2, 0xffff, RZ, 0xc0, !PT ;  /* 0x0000ffff02037812 */ /* 0x000fe200078ec0ff */
[----:B------:R2:W5:Y:S06]  /*eaa0*/  LDL.LU R202, [R1+0x154] ;  /* 0x0001540001ca7983 */ /* 0x00056c0000300800 */
[----:B------:R-:W-:Y:S01]  /*eab0*/  HMMA.16816.F32.BF16 R32, R8, R40, R156 ;  /* 0x000000280820723c */ /* 0x000fe2000004189c */
[----:B------:R-:W1:Y:S01]  /*eac0*/  LDSM.16.MT88.4 R156, [R203+0xa800] ;  /* 0x00a80000cb9c783b */ /* 0x000e620000004200 */
[----:B------:R-:W-:-:S06]  /*ead0*/  SHF.R.U32.HI R4, RZ, 0x8, R3 ;  /* 0x00000008ff047819 */ /* 0x000fcc0000011603 */
[----:B------:R-:W-:Y:S01]  /*eae0*/  HMMA.16816.F32.BF16 R24, R8, R42, R112 ;  /* 0x0000002a0818723c */ /* 0x000fe20000041870 */
[----:B------:R-:W2:Y:S01]  /*eaf0*/  LDSM.16.MT88.4 R112, [R206+0xb800] ;  /* 0x00b80000ce70783b */ /* 0x000ea20000004200 */
[----:B------:R-:W-:Y:S02]  /*eb00*/  LOP3.LUT R3, R2, 0xff, RZ, 0xc0, !PT ;  /* 0x000000ff02037812 */ /* 0x000fe400078ec0ff */
[--C-:B------:R-:W-:Y:S01]  /*eb10*/  SHF.R.U32.HI R6, RZ, 0x10, R2.reuse ;  /* 0x00000010ff067819 */ /* 0x100fe20000011602 */
[----:B------:R1:W5:Y:S01]  /*eb20*/  LDL.LU R200, [R1+0x150] ;  /* 0x0001500001c87983 */ /* 0x0003620000300800 */
[----:B------:R-:W-:Y:S02]  /*eb30*/  SHF.R.U32.HI R7, RZ, 0x18, R2 ;  /* 0x00000018ff077819 */ /* 0x000fe40000011602 */
[----:B------:R-:W-:Y:S02]  /*eb40*/  LOP3.LUT R2, R0, 0xffff, RZ, 0xc0, !PT ;  /* 0x0000ffff00027812 */ /* 0x000fe400078ec0ff */
[----:B------:R-:W-:-:S02]  /*eb50*/  PRMT R8, R3, 0x5410, R4 ;  /* 0x0000541003087816 */ /* 0x000fc40000000004 */
[----:B------:R-:W-:Y:S02]  /*eb60*/  SHF.R.U32.HI R3, RZ, 0x8, R2 ;  /* 0x00000008ff037819 */ /* 0x000fe40000011602 */
[----:B------:R-:W-:-:S04]  /*eb70*/  LOP3.LUT R2, R0, 0xff, RZ, 0xc0, !PT ;  /* 0x000000ff00027812 */ /* 0x000fc800078ec0ff */
[----:B------:R-:W-:Y:S02]  /*eb80*/  PRMT R3, R2, 0x5410, R3 ;  /* 0x0000541002037816 */ /* 0x000fe40000000003 */
[--C-:B------:R-:W-:Y:S02]  /*eb90*/  SHF.R.U32.HI R2, RZ, 0x10, R0.reuse ;  /* 0x00000010ff027819 */ /* 0x100fe40000011600 */
[----:B------:R-:W-:Y:S02]  /*eba0*/  SHF.R.U32.HI R5, RZ, 0x18, R0 ;  /* 0x00000018ff057819 */ /* 0x000fe40000011600 */
[----:B------:R-:W-:Y:S02]  /*ebb0*/  LOP3.LUT R2, R2, 0xff, RZ, 0xc0, !PT ;  /* 0x000000ff02027812 */ /* 0x000fe400078ec0ff */
[----:B------:R-:W-:Y:S01]  /*ebc0*/  LOP3.LUT R4, R6, 0xff, RZ, 0xc0, !PT ;  /* 0x000000ff06047812 */ /* 0x000fe200078ec0ff */
[----:B------:R-:W-:Y:S01]  /*ebd0*/  HSET2.LE.AND R0, R3, R221, PT ;  /* 0x000000dd03007233 */ /* 0x000fe20003803000 */
[----:B------:R-:W-:-:S02]  /*ebe0*/  PRMT R2, R2, 0x5410, R5 ;  /* 0x0000541002027816 */ /* 0x000fc40000000005 */
[----:B------:R-:W-:Y:S02]  /*ebf0*/  PRMT R3, R4, 0x5410, R7 ;  /* 0x0000541004037816 */ /* 0x000fe40000000007 */
[----:B------:R-:W-:Y:S01]  /*ec00*/  LOP3.LUT R128, R128, R0, RZ, 0xc0, !PT ;  /* 0x0000000080807212 */ /* 0x000fe200078ec0ff */
[--C-:B------:R-:W-:Y:S02]  /*ec10*/  HSET2.LE.AND R0, R2, R221.reuse, PT ;  /* 0x000000dd02007233 */ /* 0x100fe40003803000 */
[--C-:B------:R-:W-:Y:S02]  /*ec20*/  HSET2.LE.AND R2, R8, R221.reuse, PT ;  /* 0x000000dd08027233 */ /* 0x100fe40003803000 */
[----:B------:R-:W-:Y:S01]  /*ec30*/  HSET2.LE.AND R3, R3, R221, PT ;  /* 0x000000dd03037233 */ /* 0x000fe20003803000 */
[----:B-1----:R-:W-:Y:S01]  /*ec40*/  HMMA.16816.F32.BF16 R44, R124, R50, R56 ;  /* 0x000000327c2c723c */ /* 0x002fe20000041838 */
[----:B------:R-:W-:Y:S02]  /*ec50*/  LOP3.LUT R129, R129, R0, RZ, 0xc0, !PT ;  /* 0x0000000081817212 */ /* 0x000fe400078ec0ff */
[----:B------:R-:W-:-:S02]  /*ec60*/  LOP3.LUT R130, R130, R2, RZ, 0xc0, !PT ;  /* 0x0000000282827212 */ /* 0x000fc400078ec0ff */
[----:B------:R-:W-:-:S03]  /*ec70*/  LOP3.LUT R131, R103, R3, RZ, 0xc0, !PT ;  /* 0x0000000367837212 */ /* 0x000fc600078ec0ff */
[C---:B---3--:R-:W-:Y:S08]  /*ec80*/  HMMA.16816.F32.BF16 R56, R124.reuse, R64, R60 ;  /* 0x000000407c38723c */ /* 0x048ff0000004183c */
[C---:B------:R-:W-:Y:S08]  /*ec90*/  HMMA.16816.F32.BF16 R60, R124.reuse, R66, R72 ;  /* 0x000000427c3c723c */ /* 0x040ff00000041848 */
[C---:B----4-:R-:W-:Y:S08]  /*eca0*/  HMMA.16816.F32.BF16 R72, R124.reuse, R80, R76 ;  /* 0x000000507c48723c */ /* 0x050ff0000004184c */
        /* <DEDUP_REMOVED lines=11> */
[----:B------:R-:W-:Y:S07]  /*ed60*/  HMMA.16816.F32.BF16 R124, R124, R22, R116 ;  /* 0x000000167c7c723c */ /* 0x000fee0000041874 */
[----:B------:R-:W-:Y:S01]  /*ed70*/  IMAD.MOV.U32 R116, RZ, RZ, R39 ;  /* 0x000000ffff747224 */ /* 0x000fe200078e0027 */
[----:B------:R-:W-:Y:S01]  /*ed80*/  MOV R117, R38 ;  /* 0x0000002600757202 */ /* 0x000fe20000000f00 */
[----:B------:R-:W-:-:S02]  /*ed90*/  IMAD.MOV.U32 R118, RZ, RZ, R37 ;  /* 0x000000ffff767224 */ /* 0x000fc400078e0025 */
[----:B------:R-:W-:Y:S02]  /*eda0*/  IMAD.MOV.U32 R119, RZ, RZ, R36 ;  /* 0x000000ffff777224 */ /* 0x000fe400078e0024 */
[----:B------:R-:W-:Y:S01]  /*edb0*/  HMMA.16816.F32.BF16 R36, R128, R48, R180 ;  /* 0x000000308024723c */ /* 0x000fe200000418b4 */
[----:B------:R-:W2:Y:S01]  /*edc0*/  LDL R183, [R1+0xd8] ;  /* 0x0000d80001b77983 */ /* 0x000ea20000100800 */
[----:B------:R-:W-:-:S05]  /*edd0*/  FADD.FTZ R0, R194, R193 ;  /* 0x000000c1c2007221 */ /* 0x000fca0000010000 */
[----:B------:R1:W-:Y:S01]  /*ede0*/  STL [R1+0x68], R0 ;  /* 0x0000680001007387 */ /* 0x0003e20000100800 */
[----:B------:R-:W-:Y:S01]  /*edf0*/  HMMA.16816.F32.BF16 R84, R128, R96, R248 ;  /* 0x000000608054723c */ /* 0x000fe200000418f8 */
[----:B------:R-:W-:Y:S02]  /*ee00*/  IADD3 R218, P2, R12, -0x80, RZ ;  /* 0xffffff800cda7810 */ /* 0x000fe40007f5e0ff */
[----:B------:R-:W-:-:S05]  /*ee10*/  MOV R180, R192 ;  /* 0x000000c000b47202 */ /* 0x000fca0000000f00 */
[----:B------:R-:W-:Y:S01]  /*ee20*/  HMMA.16816.F32.BF16 R168, R128, R164, R168 ;  /* 0x000000a480a8723c */ /* 0x000fe200000418a8 */
[----:B------:R-:W-:-:S07]  /*ee30*/  IADD3.X R219, R13, -0x1, RZ, P2, !PT ;  /* 0xffffffff0ddb7810 */ /* 0x000fce00017fe4ff */
[C---:B------:R-:W-:Y:S08]  /*ee40*/  HMMA.16816.F32.BF16 R160, R128.reuse, R156, R160 ;  /* 0x0000009c80a0723c */ /* 0x040ff000000418a0 */
[C---:B------:R-:W-:Y:S08]  /*ee50*/  HMMA.16816.F32.BF16 R52, R128.reuse, R64, R176 ;  /* 0x000000408034723c */ /* 0x040ff000000418b0 */
[C---:B------:R-:W-:Y:S08]  /*ee60*/  HMMA.16816.F32.BF16 R68, R128.reuse, R80, R184 ;  /* 0x000000508044723c */ /* 0x040ff000000418b8 */
[C---:B------:R-:W-:Y:S08]  /*ee70*/  HMMA.16816.F32.BF16 R96, R128.reuse, R98, R116 ;  /* 0x000000628060723c */ /* 0x040ff00000041874 */
[C---:B------:R-:W-:Y:S08]  /*ee80*/  HMMA.16816.F32.BF16 R100, R128.reuse, R112, R240 ;  /* 0x000000708064723c */ /* 0x040ff000000418f0 */
[C---:B------:R-:W-:Y:S08]  /*ee90*/  HMMA.16816.F32.BF16 R164, R128.reuse, R166, R132 ;  /* 0x000000a680a4723c */ /* 0x040ff00000041884 */
[----:B------:R-:W-:Y:S01]  /*eea0*/  HMMA.16816.F32.BF16 R156, R128, R158, R172 ;  /* 0x0000009e809c723c */ /* 0x000fe200000418ac */
[----:B------:R-:W-:Y:S01]  /*eeb0*/  IMAD.MOV.U32 R135, RZ, RZ, R245 ;  /* 0x000000ffff877224 */ /* 0x000fe200078e00f5 */
[----:B------:R-:W-:Y:S01]  /*eec0*/  MOV R133, R222 ;  /* 0x000000de00857202 */ /* 0x000fe20000000f00 */
[----:B------:R-:W-:-:S05]  /*eed0*/  IMAD.MOV.U32 R132, RZ, RZ, R211 ;  /* 0x000000ffff847224 */ /* 0x000fca00078e00d3 */
[----:B------:R-:W-:Y:S01]  /*eee0*/  HMMA.16816.F32.BF16 R48, R128, R50, R136 ;  /* 0x000000328030723c */ /* 0x000fe20000041888 */
[----:B------:R-:W-:-:S07]  /*eef0*/  IMAD.MOV.U32 R134, RZ, RZ, R235 ;  /* 0x000000ffff867224 */ /* 0x000fce00078e00eb */
[C---:B------:R-:W-:Y:S08]  /*ef00*/  HMMA.16816.F32.BF16 R64, R128.reuse, R66, R28 ;  /* 0x000000428040723c */ /* 0x040ff0000004181c */
[C---:B------:R-:W-:Y:S08]  /*ef10*/  HMMA.16816.F32.BF16 R80, R128.reuse, R82, R188 ;  /* 0x000000528050723c */ /* 0x040ff000000418bc */
[C---:B------:R-:W-:Y:S08]  /*ef20*/  HMMA.16816.F32.BF16 R112, R128.reuse, R114, R196 ;  /* 0x000000728070723c */ /* 0x040ff000000418c4 */
[C---:B------:R-:W-:Y:S08]  /*ef30*/  HMMA.16816.F32.BF16 R116, R128.reuse, R20, R32 ;  /* 0x000000148074723c */ /* 0x040ff00000041820 */
[----:B------:R-:W-:Y:S01]  /*ef40*/  HMMA.16816.F32.BF16 R128, R128, R22, R24 ;  /* 0x000000168080723c */ /* 0x000fe20000041818 */
[----:B--2---:R-:W-:Y:S11]  /*ef50*/  ISETP.GT.AND P3, PT, R192, R183, PT ;  /* 0x000000b7c000720c */ /* 0x004ff60003f64270 */
[----:B------:R-:W-:Y:S02]  /*ef60*/  @!UPT UIADD3 URZ, URZ, URZ, URZ ;  /* 0x0000003f3f3ff290 */ /* 0x000fe4000fffe03f */
[----:B------:R-:W-:Y:S05]  /*ef70*/  @!P3 BRA `(.L_x_2241) ;  /* 0x000125500000b947 */ /* 0x000fea0003800000 */
[----:B-1----:R-:W2:Y:S01]  /*ef80*/  LDL.64 R174, [R1+0x60] ;  /* 0x0000600001ae7983 */ /* 0x002ea20000100a00 */
[----:B------:R-:W-:-:S04]  /*ef90*/  DEPBAR.LE SB0, 0x0 ;  /* 0x000080000000791a */ /* 0x000fc80000000000 */
[----:B------:R-:W3:Y:S04]  /*efa0*/  LDL R248, [R1+0x44] ;  /* 0x0000440001f87983 */ /* 0x000ee80000100800 */
[----:B------:R-:W4:Y:S04]  /*efb0*/  LDL.64 R6, [R1+0xf8] ;  /* 0x0000f80001067983 */ /* 0x000f280000100a00 */
[----:B------:R-:W4:Y:S01]  /*efc0*/  LDL.64 R10, [R1+0x110] ;  /* 0x00011000010a7983 */ /* 0x000f220000100a00 */
[----:B------:R-:W-:Y:S03]  /*efd0*/  WARPSYNC 0xffffffff ;  /* 0xffffffff00007948 */ /* 0x000fe60003800000 */
[----:B------:R-:W-:Y:S06]  /*efe0*/  BAR.SYNC.DEFER_BLOCKING 0x0 ;  /* 0x0000000000007b1d */ /* 0x000fec0000010000 */
[----:B-----5:R-:W-:Y:S01]  /*eff0*/  @P1 STS.128 [R220+0xa000], RZ ;  /* 0x00a000ffdc001388 */ /* 0x020fe20000000c00 */
[----:B--2---:R-:W-:-:S02]  /*f000*/  SHF.L.U64.HI R2, R174, 0x5, R175 ;  /* 0x00000005ae027819 */ /* 0x004fc400000102af */
[----:B---3--:R-:W-:Y:S01]  /*f010*/  IADD3 R180, R248, -0x3, RZ ;  /* 0xfffffffdf8b47810 */ /* 0x008fe20007ffe0ff */
[----:B------:R-:W-:-:S03]  /*f020*/  IMAD.SHL.U32 R0, R174, 0x20, RZ ;  /* 0x00000020ae007824 */ /* 0x000fc600078e00ff */
[----:B------:R-:W-:Y:S01]  /*f030*/  SHF.R.S32.HI R5, RZ, 0x1f, R180 ;  /* 0x0000001fff057819 */ /* 0x000fe200000114b4 */
[----:B------:R-:W-:Y:S02]  /*f040*/  IMAD R4, R2, R180, RZ ;  /* 0x000000b402047224 */ /* 0x000fe400078e02ff */
[----:B----4-:R-:W-:Y:S02]  /*f050*/  IMAD.MOV.U32 R6, RZ, RZ, R10 ;  /* 0x000000ffff067224 */ /* 0x010fe400078e000a */
[-C--:B------:R-:W-:Y:S02]  /*f060*/  IMAD R4, R5, R0.reuse, R4 ;  /* 0x0000000005047224 */ /* 0x080fe400078e0204 */
[----:B------:R-:W-:Y:S01]  /*f070*/  IMAD.WIDE.U32 R2, R180, R0, R6 ;  /* 0x00000000b4027225 */ /* 0x000fe200078e0006 */
[----:B------:R1:W-:Y:S03]  /*f080*/  STL.64 [R1+0x128], R6 ;  /* 0x0001280601007387 */ /* 0x0003e60000100a00 */
[----:B------:R-:W-:Y:S01]  /*f090*/  IMAD.IADD R3, R3, 0x1, R4 ;  /* 0x0000000103037824 */ /* 0x000fe200078e0204 */
[----:B------:R-:W-:-:S02]  /*f0a0*/  LEA R0, P2, R174, R2, 0x4 ;  /* 0x00000002ae007211 */ /* 0x000fc400078420ff */
[-C--:B------:R-:W-:Y:S02]  /*f0b0*/  @!P1 LEA R10, P5, R2, R238.reuse, 0x1 ;  /* 0x000000ee020a9211 */ /* 0x080fe400078a08ff */
[-C--:B------:R-:W-:Y:S02]  /*f0c0*/  @!P1 LEA R8, P4, R0, R238.reuse, 0x1 ;  /* 0x000000ee00089211 */ /* 0x080fe400078808ff */
[----:B------:R-:W-:Y:S02]  /*f0d0*/  LEA.HI.X R5, R174, R3, R175, 0x4, P2 ;  /* 0x00000003ae057211 */ /* 0x000fe400010f24af */
[-C--:B------:R-:W-:Y:S02]  /*f0e0*/  @!P1 LEA.HI.X R11, R2, R239.reuse, R3, 0x1, P5 ;  /* 0x000000ef020b9211 */ /* 0x080fe400028f0c03 */
[C---:B------:R-:W-:Y:S02]  /*f0f0*/  @!P0 LEA R4, P2, R0.reuse, R238, 0x1 ;  /* 0x000000ee00048211 */ /* 0x040fe400078408ff */
[CCC-:B------:R-:W-:Y:S01]  /*f100*/  @!P1 LEA.HI.X R9, R0.reuse, R239.reuse, R5.reuse, 0x1, P4 ;  /* 0x000000ef00099211 */ /* 0x1c0fe200020f0c05 */
[----:B------:R-:W-:Y:S01]  /*f110*/  @!PT LDS RZ, [RZ] ;  /* 0x00000000fffff984 */ /* 0x000fe20000000800 */
[----:B------:R-:W-:Y:S01]  /*f120*/  @!PT LDS RZ, [RZ] ;  /* 0x00000000fffff984 */ /* 0x000fe20000000800 */
[----:B------:R-:W-:Y:S01]  /*f130*/  @!PT LDS RZ, [RZ] ;  /* 0x00000000fffff984 */ /* 0x000fe20000000800 */
[----:B------:R2:W-:Y:S01]  /*f140*/  @!P1 LDGSTS.E.BYPASS.LTC128B.128 [R220+0xa000], [R10.64] ;  /* 0x0a0000000adc9fae */ /* 0x0005e2000b901d44 */
[----:B------:R-:W-:-:S02]  /*f150*/  @!P0 LEA.HI.X R5, R0, R239, R5, 0x1, P2 ;  /* 0x000000ef00058211 */ /* 0x000fc400010f0c05 */
[----:B-1----:R-:W-:-:S04]  /*f160*/  @!P0 LEA R6, P3, R2, R238, 0x1 ;  /* 0x000000ee02068211 */ /* 0x002fc800078608ff */
[----:B------:R-:W-:Y:S01]  /*f170*/  @!P0 LEA.HI.X R7, R2, R239, R3, 0x1, P3 ;  /* 0x000000ef02078211 */ /* 0x000fe200018f0c03 */
        /* <DEDUP_REMOVED lines=16> */
[----:B------:R-:W3:Y:S04]  /*f280*/  LDSM.16.M88.4 R20, [R202+0x2000] ;  /* 0x00200000ca14783b */ /* 0x000ee80000000200 */
[----:B------:R-:W4:Y:S04]  /*f290*/  LDSM.16.M88.4 R24, [R202] ;  /* 0x00000000ca18783b */ /* 0x000f280000000200 */
[----:B------:R-:W-:Y:S04]  /*f2a0*/  LDSM.16.M88.4 R32, [R212] ;  /* 0x00000000d420783b */ /* 0x000fe80000000200 */
[----:B--2---:R-:W-:Y:S04]  /*f2b0*/  LDSM.16.M88.4 R8, [R204] ;  /* 0x00000000cc08783b */ /* 0x004fe80000000200 */
[----:B------:R-:W-:Y:S04]  /*f2c0*/  LDSM.16.M88.4 R136, [R200+0x8800] ;  /* 0x00880000c888783b */ /* 0x000fe80000000200 */
[----:B-1----:R-:W1:Y:S04]  /*f2d0*/  LDSM.16.M88.4 R4, [R204+0x2000] ;  /* 0x00200000cc04783b */ /* 0x002e680000000200 */
[----:B------:R-:W0:Y:S01]  /*f2e0*/  LDGDEPBAR ;  /* 0x00000000000079af */ /* 0x000e220000000000 */
[-C--:B---3--:R-:W-:Y:S08]  /*f2f0*/  HMMA.16816.F32.BF16 R28, R20, R132.reuse, RZ ;  /* 0x00000084141c723c */ /* 0x088ff000000418ff */
[----:B----4-:R-:W-:Y:S11]  /*f300*/  HMMA.16816.F32.BF16 R172, R24, R132, RZ ;  /* 0x0000008418ac723c */ /* 0x010ff600000418ff */
[----:B------:R-:W-:Y:S05]  /*f310*/  @!UPT UIADD3 URZ, URZ, URZ, URZ ;  /* 0x0000003f3f3ff290 */ /* 0x000fea000fffe03f */
[-C--:B-1----:R-:W-:Y:S01]  /*f320*/  HMMA.16816.F32.BF16 R188, R4, R32.reuse, R28 ;  /* 0x0000002004bc723c */ /* 0x082fe2000004181c */
[----:B------:R-:W1:Y:S07]  /*f330*/  LDSM.16.M88.4 R28, [R215] ;  /* 0x00000000d71c783b */ /* 0x000e6e0000000200 */
[----:B------:R-:W-:Y:S08]  /*f340*/  HMMA.16816.F32.BF16 R192, R8, R32, R172 ;  /* 0x0000002008c0723c */ /* 0x000ff000000418ac */
[-C--:B------:R-:W-:Y:S08]  /*f350*/  HMMA.16816.F32.BF16 R172, R20, R136.reuse, RZ ;  /* 0x0000008814ac723c */ /* 0x080ff000000418ff */
[----:B------:R-:W-:Y:S11]  /*f360*/  HMMA.16816.F32.BF16 R176, R24, R136, RZ ;  /* 0x0000008818b0723c */ /* 0x000ff600000418ff */
[----:B------:R-:W-:Y:S05]  /*f370*/  @!UPT UIADD3 URZ, URZ, URZ, URZ ;  /* 0x0000003f3f3ff290 */ /* 0x000fea000fffe03f */
        /* <DEDUP_REMOVED lines=72> */
[----:B------:R-:W2:Y:S01]  /*f800*/  LDSM.16.M88.4 R8, [R208+0x4000] ;  /* 0x00400000d008783b */ /* 0x000ea20000000200 */
[----:B------:R-:W-:-:S02]  /*f810*/  ISETP.GT.AND P2, PT, R180, R183, PT ;  /* 0x000000b7b400720c */ /* 0x000fc40003f44270 */
[C---:B-1----:R-:W-:Y:S08]  /*f820*/  HMMA.16816.F32.BF16 R184, R4.reuse, R22, R172 ;  /* 0x0000001604b8723c */ /* 0x042ff000000418ac */
[-C--:B------:R-:W-:Y:S08]  /*f830*/  HMMA.16816.F32.BF16 R192, R4, R20.reuse, R192 ;  /* 0x0000001404c0723c */ /* 0x080ff000000418c0 */
[C---:B--2---:R-:W-:Y:S08]  /*f840*/  HMMA.16816.F32.BF16 R176, R8.reuse, R20, R176 ;  /* 0x0000001408b0723c */ /* 0x044ff000000418b0 */
[----:B------:R-:W-:Y:S01]  /*f850*/  HMMA.16816.F32.BF16 R172, R8, R22, R32 ;  /* 0x0000001608ac723c */ /* 0x000fe20000041820 */
[----:B------:R-:W1:Y:S01]  /*f860*/  LDSM.16.M88.4 R20, [R207+0x1800] ;  /* 0x00180000cf14783b */ /* 0x000e620000000200 */
[----:B------:R-:W-:-:S04]  /*f870*/  DEPBAR.LE SB0, 0x0 ;  /* 0x000080000000791a */ /* 0x000fc80000000000 */
[----:B------:R-:W-:Y:S02]  /*f880*/  BSSY B1, `(.L_x_2246) ;  /* 0x0000035000017945 */ /* 0x000fe40003800000 */
[-C--:B-1----:R-:W-:Y:S08]  /*f890*/  HMMA.16816.F32.BF16 R188, R4, R20.reuse, R132 ;  /* 0x0000001404bc723c */ /* 0x082ff00000041884 */
[----:B------:R-:W-:Y:S08]  /*f8a0*/  HMMA.16816.F32.BF16 R136, R8, R20, R136 ;  /* 0x000000140888723c */ /* 0x000ff00000041888 */
[-C--:B------:R-:W-:Y:S08]  /*f8b0*/  HMMA.16816.F32.BF16 R196, R4, R22.reuse, R28 ;  /* 0x0000001604c4723c */ /* 0x080ff0000004181c */
[----:B------:R-:W-:Y:S01]  /*f8c0*/  HMMA.16816.F32.BF16 R132, R8, R22, R24 ;  /* 0x000000160884723c */ /* 0x000fe20000041818 */
[----:B------:R-:W-:Y:S06]  /*f8d0*/  BAR.SYNC.DEFER_BLOCKING 0x0 ;  /* 0x0000000000007b1d */ /* 0x000fec0000010000 */
[----:B------:R-:W-:Y:S01]  /*f8e0*/  @!UPT UIADD3 URZ, URZ, URZ, URZ ;  /* 0x0000003f3f3ff290 */ /* 0x000fe2000fffe03f */
[----:B------:R-:W-:Y:S11]  /*f8f0*/  @!P2 BRA `(.L_x_2247) ;  /* 0x000002d00000a947 */ /* 0x000ff60003800000 */
[----:B------:R-:W2:Y:S04]  /*f900*/  LDL R249, [R1+0x100] ;  /* 0x0001000001f97983 */ /* 0x000ea80000100800 */
[----:B------:R-:W3:Y:S04]  /*f910*/  LDL R181, [R1+0xcc] ;  /* 0x0000cc0001b57983 */ /* 0x000ee80000100800 */
[----:B------:R-:W4:Y:S04]  /*f920*/  LDL.64 R250, [R1+0xf0] ;  /* 0x0000f00001fa7983 */ /* 0x000f280000100a00 */
[----:B------:R-:W5:Y:S04]  /*f930*/  LDL R182, [R1+0x104] ;  /* 0x0001040001b67983 */ /* 0x000f680000100800 */
[----:B------:R-:W5:Y:S01]  /*f940*/  LDL R183, [R1+0x108] ;  /* 0x0001080001b77983 */ /* 0x000f620000100800 */
[----:B------:R-:W-:-:S04]  /*f950*/  IADD3 R2, R248, -0x4, RZ ;  /* 0xfffffffcf8027810 */ /* 0x000fc80007ffe0ff */
[----:B------:R-:W-:Y:S01]  /*f960*/  SHF.R.S32.HI R3, RZ, 0x1f, R2 ;  /* 0x0000001fff037819 */ /* 0x000fe20000011402 */
[----:B------:R1:W-:Y:S01]  /*f970*/  @P1 STS.128 [R220+0x8000], RZ ;  /* 0x008000ffdc001388 */ /* 0x0003e20000000c00 */
[----:B------:R-:W-:Y:S01]  /*f980*/  BSSY B0, `(.L_x_2248) ;  /* 0x0000023000007945 */ /* 0x000fe20003800000 */
[----:B--2---:R-:W-:-:S04]  /*f990*/  IMAD R0, R249, R2, RZ ;  /* 0x00000002f9007224 */ /* 0x004fc800078e02ff */
[-C--:B---3--:R-:W-:Y:S02]  /*f9a0*/  IMAD R0, R3, R181.reuse, R0 ;  /* 0x000000b503007224 */ /* 0x088fe400078e0200 */
[----:B----4-:R-:W-:-:S04]  /*f9b0*/  IMAD.WIDE.U32 R2, R2, R181, R250 ;  /* 0x000000b502027225 */ /* 0x010fc800078e00fa */
        /* <DEDUP_REMOVED lines=10> */
[----:B-----5:R-:W-:-:S03]  /*fa60*/  IADD3 R2, P2, R182, R2, RZ ;  /* 0x00000002b6027210 */ /* 0x020fc60007f5e0ff */
        /* <DEDUP_REMOVED lines=20> */
.L_x_2249:
[----:B------:R-:W-:Y:S05]  /*fbb0*/  BSYNC B0 ;  /* 0x0000000000007941 */ /* 0x000fea0003800000 */
.L_x_2248:
[----:B------:R-:W0:Y:S02]  /*fbc0*/  LDGDEPBAR ;  /* 0x00000000000079af */ /* 0x000e240000000000 */
.L_x_2247:
[----:B------:R-:W-:Y:S05]  /*fbd0*/  BSYNC B1 ;  /* 0x0000000000017941 */ /* 0x000fea0003800000 */
.L_x_2246:
[----:B------:R-:W2:Y:S04]  /*fbe0*/  LDL R0, [R1+0xac] ;  /* 0x0000ac0001007983 */ /* 0x000ea80000100800 */
[----:B------:R-:W3:Y:S04]  /*fbf0*/  LDL R2, [R1+0xa8] ;  /* 0x0000a80001027983 */ /* 0x000ee80000100800 */
[----:B------:R-:W4:Y:S04]  /*fc00*/  LDL R6, [R1+0x6c] ;  /* 0x00006c0001067983 */ /* 0x000f280000100800 */
[----:B------:R-:W4:Y:S04]  /*fc10*/  LDL R3, [R1+0xc0] ;  /* 0x0000c00001037983 */ /* 0x000f280000100800 */
[----:B-1----:R-:W4:Y:S04]  /*fc20*/  LDL R5, [R1+0xb0] ;  /* 0x0000b00001057983 */ /* 0x002f280000100800 */
[----:B------:R-:W1:Y:S02]  /*fc30*/  S2R R4, SR_TID.X ;  /* 0x0000000000047919 */ /* 0x000e640000002100 */
[----:B-1----:R-:W-:-:S05]  /*fc40*/  IMAD.SHL.U32 R4, R4, 0x2, RZ ;  /* 0x0000000204047824 */ /* 0x002fca00078e00ff */
[----:B------:R-:W-:-:S05]  /*fc50*/  LOP3.LUT R4, R4, 0x6, RZ, 0xc0, !PT ;  /* 0x0000000604047812 */ /* 0x000fca00078ec0ff */
[----:B------:R-:W-:-:S05]  /*fc60*/  IMAD R4, R180, 0x20, R4 ;  /* 0x00000020b4047824 */ /* 0x000fca00078e0204 */
[C---:B------:R-:W-:Y:S02]  /*fc70*/  IADD3 R11, R4.reuse, 0x1, RZ ;  /* 0x00000001040b7810 */ /* 0x040fe40007ffe0ff */
[C---:B------:R-:W-:Y:S02]  /*fc80*/  IADD3 R10, R4.reuse, 0x8, RZ ;  /* 0x00000008040a7810 */ /* 0x040fe40007ffe0ff */
[C---:B------:R-:W-:Y:S02]  /*fc90*/  IADD3 R9, R4.reuse, 0x9, RZ ;  /* 0x0000000904097810 */ /* 0x040fe40007ffe0ff */
[C---:B------:R-:W-:Y:S02]  /*fca0*/  IADD3 R8, R4.reuse, 0x10, RZ ;  /* 0x0000001004087810 */ /* 0x040fe40007ffe0ff */
[C---:B------:R-:W-:Y:S02]  /*fcb0*/  IADD3 R7, R4.reuse, 0x11, RZ ;  /* 0x0000001104077810 */ /* 0x040fe40007ffe0ff */
[----:B------:R-:W-:-:S02]  /*fcc0*/  ISETP.GE.AND P2, PT, R4, R228, PT ;  /* 0x000000e40400720c */ /* 0x000fc40003f46270 */
[C---:B------:R-:W-:Y:S02]  /*fcd0*/  ISETP.GE.AND P5, PT, R11.reuse, R228, PT ;  /* 0x000000e40b00720c */ /* 0x040fe40003fa6270 */
[----:B------:R-:W-:Y:S02]  /*fce0*/  ISETP.GE.OR P2, PT, R4, R234, !P2 ;  /* 0x000000ea0400720c */ /* 0x000fe40005746670 */
[C---:B------:R-:W-:Y:S02]  /*fcf0*/  ISETP.GE.AND P4, PT, R10.reuse, R228, PT ;  /* 0x000000e40a00720c */ /* 0x040fe40003f86270 */
[----:B------:R-:W-:Y:S02]  /*fd00*/  ISETP.GE.OR P5, PT, R11, R234, !P5 ;  /* 0x000000ea0b00720c */ /* 0x000fe40006fa6670 */
[----:B------:R-:W-:Y:S02]  /*fd10*/  ISETP.GE.AND P3, PT, R9, R228, PT ;  /* 0x000000e40900720c */ /* 0x000fe40003f66270 */
[----:B------:R-:W-:-:S02]  /*fd20*/  ISETP.GE.OR P4, PT, R10, R234, !P4 ;  /* 0x000000ea0a00720c */ /* 0x000fc40006786670 */
[----:B------:R-:W-:Y:S01]  /*fd30*/  ISETP.GE.OR P3, PT, R9, R234, !P3 ;  /* 0x000000ea0900720c */ /* 0x000fe20005f66670 */
[----:B--2---:R-:W-:Y:S01]  /*fd40*/  IMAD.MOV.U32 R29, RZ, RZ, R0 ;  /* 0x000000ffff1d7224 */ /* 0x004fe200078e0000 */
[----:B------:R-:W-:-:S04]  /*fd50*/  IADD3 R0, R223, -R4, RZ ;  /* 0x80000004df007210 */ /* 0x000fc80007ffe0ff */
[----:B------:R-:W-:Y:S01]  /*fd60*/  IABS R0, R0 ;  /* 0x0000000000007213 */ /* 0x000fe20000000000 */
[----:B---3--:R-:W-:-:S04]  /*fd70*/  IMAD.MOV.U32 R218, RZ, RZ, R2 ;  /* 0x000000ffffda7224 */ /* 0x008fc800078e0002 */
[----:B------:R-:W-:Y:S02]  /*fd80*/  IMAD.MOV.U32 R2, RZ, RZ, R0 ;  /* 0x000000ffff027224 */ /* 0x000fe400078e0000 */
[----:B------:R-:W-:Y:S02]  /*fd90*/  IMAD.IADD R0, R223, 0x1, -R11 ;  /* 0x00000001df007824 */ /* 0x000fe400078e0a0b */
[----:B----4-:R-:W-:-:S03]  /*fda0*/  IMAD.MOV.U32 R181, RZ, RZ, R6 ;  /* 0x000000ffffb57224 */ /* 0x010fc600078e0006 */
[----:B------:R-:W-:Y:S01]  /*fdb0*/  IABS R0, R0 ;  /* 0x0000000000007213 */ /* 0x000fe20000000000 */
[----:B------:R1:W-:Y:S01]  /*fdc0*/  I2F R6, R2 ;  /* 0x0000000200067306 */ /* 0x0003e20000201400 */
[----:B------:R-:W-:Y:S02]  /*fdd0*/  IMAD.MOV.U32 R183, RZ, RZ, R3 ;  /* 0x000000ffffb77224 */ /* 0x000fe400078e0003 */
[C---:B------:R-:W-:Y:S02]  /*fde0*/  IMAD.IADD R3, R223.reuse, 0x1, -R9 ;  /* 0x00000001df037824 */ /* 0x040fe400078e0a09 */
[----:B------:R-:W-:Y:S02]  /*fdf0*/  IMAD.MOV.U32 R182, RZ, RZ, R5 ;  /* 0x000000ffffb67224 */ /* 0x000fe400078e0005 */
[----:B-1----:R-:W-:Y:S02]  /*fe00*/  IMAD.MOV.U32 R2, RZ, RZ, R0 ;  /* 0x000000ffff027224 */ /* 0x002fe400078e0000 */
[----:B------:R-:W-:-:S05]  /*fe10*/  IMAD.IADD R0, R223, 0x1, -R10 ;  /* 0x00000001df007824 */ /* 0x000fca00078e0a0a */
[----:B------:R-:W-:Y:S01]  /*fe20*/  IABS R0, R0 ;  /* 0x0000000000007213 */ /* 0x000fe20000000000 */
[----:B------:R1:W-:Y:S04]  /*fe30*/  I2F R5, R2 ;  /* 0x0000000200057306 */ /* 0x0003e80000201400 */
[----:B-1----:R-:W-:Y:S01]  /*fe40*/  IMAD.MOV.U32 R2, RZ, RZ, R0 ;  /* 0x000000ffff027224 */ /* 0x002fe200078e0000 */
[----:B------:R-:W-:-:S06]  /*fe50*/  IABS R0, R3 ;  /* 0x0000000300007213 */ /* 0x000fcc0000000000 */
[----:B------:R-:W1:Y:S08]  /*fe60*/  I2F R0, R0 ;  /* 0x0000000000007306 */ /* 0x000e700000201400 */
[----:B------:R-:W2:Y:S01]  /*fe70*/  I2F R2, R2 ;  /* 0x0000000200027306 */ /* 0x000ea20000201400 */
[C---:B------:R-:W-:Y:S02]  /*fe80*/  IMAD.IADD R3, R223.reuse, 0x1, -R7 ;  /* 0x00000001df037824 */ /* 0x040fe400078e0a07 */
[----:B-1----:R-:W-:Y:S01]  /*fe90*/  FFMA.FTZ R24, R0, -R216, R173 ;  /* 0x800000d800187223 */ /* 0x002fe200000100ad */
[----:B------:R-:W-:-:S04]  /*fea0*/  IADD3 R0, R223, -R8, RZ ;  /* 0x80000008df007210 */ /* 0x000fc80007ffe0ff */
[----:B------:R-:W-:Y:S01]  /*feb0*/  IABS R0, R0 ;  /* 0x0000000000007213 */ /* 0x000fe20000000000 */
[----:B--2---:R-:W-:-:S04]  /*fec0*/  FFMA.FTZ R25, R2, -R216, R172 ;  /* 0x800000d802197223 */ /* 0x004fc800000100ac */
[----:B------:R-:W-:Y:S01]  /*fed0*/  IMAD.MOV.U32 R2, RZ, RZ, R0 ;  /* 0x000000ffff027224 */ /* 0x000fe200078e0000 */
[----:B------:R-:W-:-:S06]  /*fee0*/  IABS R0, R3 ;  /* 0x0000000300007213 */ /* 0x000fcc0000000000 */
[----:B------:R-:W1:Y:S01]  /*fef0*/  I2F R0, R0 ;  /* 0x0000000000007306 */ /* 0x000e620000201400 */
[-C--:B------:R-:W-:Y:S01]  /*ff00*/  FFMA.FTZ R21, R6, -R216.reuse, R176 ;  /* 0x800000d806157223 */ /* 0x080fe200000100b0 */
[----:B------:R-:W-:Y:S01]  /*ff10*/  IADD3 R6, R4, 0x18, RZ ;  /* 0x0000001804067810 */ /* 0x000fe20007ffe0ff */
[----:B-1----:R-:W-:-:S04]  /*ff20*/  FFMA.FTZ R22, R0, -R216, R137 ;  /* 0x800000d800167223 */ /* 0x002fc80000010089 */
[----:B------:R-:W-:-:S05]  /*ff30*/  IMAD.IADD R0, R223, 0x1, -R6 ;  /* 0x00000001df007824 */ /* 0x000fca00078e0a06 */
[----:B------:R-:W-:-:S06]  /*ff40*/  IABS R0, R0 ;  /* 0x0000000000007213 */ /* 0x000fcc0000000000 */
[----:B------:R-:W1:Y:S01]  /*ff50*/  I2F R0, R0 ;  /* 0x0000000000007306 */ /* 0x000e620000201400 */
[-C--:B------:R-:W-:Y:S01]  /*ff60*/  FFMA.FTZ R20, R5, -R216.reuse, R177 ;  /* 0x800000d805147223 */ /* 0x080fe200000100b1 */
[----:B------:R-:W-:Y:S01]  /*ff70*/  IADD3 R5, R4, 0x19, RZ ;  /* 0x0000001904057810 */ /* 0x000fe20007ffe0ff */
[----:B-1----:R-:W-:-:S04]  /*ff80*/  FFMA.FTZ R3, R0, -R216, R132 ;  /* 0x800000d800037223 */ /* 0x002fc80000010084 */
[----:B------:R-:W-:-:S05]  /*ff90*/  IMAD.IADD R0, R223, 0x1, -R5 ;  /* 0x00000001df007824 */ /* 0x000fca00078e0a05 */
[----:B------:R-:W-:Y:S01]  /*ffa0*/  IABS R0, R0 ;  /* 0x0000000000007213 */ /* 0x000fe20000000000 */
[----:B------:R-:W1:Y:S08]  /*ffb0*/  I2F R2, R2 ;  /* 0x0000000200027306 */ /* 0x000e700000201400 */
[----:B------:R-:W2:Y:S01]  /*ffc0*/  I2F R0, R0 ;  /* 0x0000000000007306 */ /* 0x000ea20000201400 */
[----:B------:R-:W-:-:S02]  /*ffd0*/  FSEL R27, R21, -INF , !P2 ;  /* 0xff800000151b7808 */ /* 0x000fc40005000000 */
[----:B------:R-:W-:Y:S01]  /*ffe0*/  FSEL R26, R20, -INF , !P5 ;  /* 0xff800000141a7808 */ /* 0x000fe20006800000 */
[----:B-1----:R-:W-:Y:S01]  /*fff0*/  FFMA.FTZ R23, R2, -R216, R136 ;  /* 0x800000d802177223 */ /* 0x002fe20000010088 */
[----:B------:R-:W-:Y:S02]  /*10000*/  ISETP.GE.AND P2, PT, R8, R228, PT ;  /* 0x000000e40800720c */ /* 0x000fe40003f46270 */
[----:B------:R-:W-:Y:S01]  /*10010*/  FSEL R25, R25, -INF , !P4 ;  /* 0xff80000019197808 */ /* 0x000fe20006000000 */
[----:B--2---:R-:W-:Y:S01]  /*10020*/  FFMA.FTZ R2, R0, -R216, R133 ;  /* 0x800000d800027223 */ /* 0x004fe20000010085 */
[----:B------:R-:W-:-:S04]  /*10030*/  FMNMX.FTZ R0, R211, R27, !PT ;  /* 0x0000001bd3007209 */ /* 0x000fc80007810000 */
[----:B------:R-:W-:Y:S02]  /*10040*/  FMNMX.FTZ R0, R26, R0, !PT ;  /* 0x000000001a007209 */ /* 0x000fe40007810000 */
[----:B------:R-:W-:Y:S02]  /*10050*/  ISETP.GE.AND P4, PT, R7, R228, PT ;  /* 0x000000e40700720c */ /* 0x000fe40003f86270 */
[----:B------:R-:W-:Y:S02]  /*10060*/  ISETP.GE.OR P2, PT, R8, R234, !P2 ;  /* 0x000000ea0800720c */ /* 0x000fe40005746670 */
[----:B------:R-:W-:Y:S02]  /*10070*/  FSEL R24, R24, -INF , !P3 ;  /* 0xff80000018187808 */ /* 0x000fe40005800000 */
[----:B------:R-:W-:Y:S02]  /*10080*/  FMNMX.FTZ R0, R25, R0, !PT ;  /* 0x0000000019007209 */ /* 0x000fe40007810000 */
[----:B------:R-:W-:-:S02]  /*10090*/  ISETP.GE.AND P3, PT, R6, R228, PT ;  /* 0x000000e40600720c */ /* 0x000fc40003f66270 */
[----:B------:R-:W-:Y:S02]  /*100a0*/  ISETP.GE.OR P4, PT, R7, R234, !P4 ;  /* 0x000000ea0700720c */ /* 0x000fe40006786670 */
[----:B------:R-:W-:Y:S02]  /*100b0*/  FSEL R23, R23, -INF , !P2 ;  /* 0xff80000017177808 */ /* 0x000fe40005000000 */
[----:B------:R-:W-:Y:S02]  /*100c0*/  FMNMX.FTZ R0, R24, R0, !PT ;  /* 0x0000000018007209 */ /* 0x000fe40007810000 */
[----:B------:R-:W-:Y:S02]  /*100d0*/  ISETP.GE.AND P2, PT, R5, R228, PT ;  /* 0x000000e40500720c */ /* 0x000fe40003f46270 */
[----:B------:R-:W-:Y:S02]  /*100e0*/  ISETP.GE.OR P3, PT, R6, R234, !P3 ;  /* 0x000000ea0600720c */ /* 0x000fe40005f66670 */
[----:B------:R-:W-:-:S02]  /*100f0*/  FSEL R22, R22, -INF , !P4 ;  /* 0xff80000016167808 */ /* 0x000fc40006000000 */
[----:B------:R-:W-:Y:S02]  /*10100*/  FMNMX.FTZ R0, R23, R0, !PT ;  /* 0x0000000017007209 */ /* 0x000fe40007810000 */
[----:B------:R-:W-:Y:S02]  /*10110*/  ISETP.GE.OR P2, PT, R5, R234, !P2 ;  /* 0x000000ea0500720c */ /* 0x000fe40005746670 */
        /* <DEDUP_REMOVED lines=8> */
[----:B------:R-:W-:Y:S01]  /*101a0*/  IMAD.U32 R3, RZ, RZ, UR7 ;  /* 0x00000007ff037e24 */ /* 0x000fe2000f8e00ff */
[----:B-1----:R-:W-:-:S04]  /*101b0*/  FMNMX.FTZ R132, R0, R2, !PT ;  /* 0x0000000200847209 */ /* 0x002fc80007810000 */
[----:B------:R-:W-:Y:S01]  /*101c0*/  FSETP.NEU.FTZ.AND P2, PT, R132, -INF , PT ;  /* 0xff8000008400780b */ /* 0x000fe20003f5d000 */
[----:B------:R-:W-:-:S03]  /*101d0*/  IMAD.U32 R2, RZ, RZ, UR6 ;  /* 0x00000006ff027e24 */ /* 0x000fc6000f8e00ff */
[----:B------:R-:W-:-:S05]  /*101e0*/  FSEL R0, R132, RZ, P2 ;  /* 0x000000ff84007208 */ /* 0x000fca0001000000 */
[----:B------:R-:W-:Y:S02]  /*101f0*/  FADD.FTZ R28, R211, -R0 ;  /* 0x80000000d31c7221 */ /* 0x000fe40000010000 */
[----:B------:R-:W2:Y:S04]  /*10200*/  LD.E R0, [R2.64+0xdc] ;  /* 0x0000dc0402007980 */ /* 0x000ea8000c101900 */
[----:B------:R1:W-:Y:S04]  /*10210*/  STL.64 [R1+0x1a0], R14 ;  /* 0x0001a00e01007387 */ /* 0x0003e80000100a00 */
[----:B------:R3:W-:Y:S04]  /*10220*/  STL [R1+0x190], R205 ;  /* 0x000190cd01007387 */ /* 0x0007e80000100800 */
[----:B------:R4:W-:Y:S04]  /*10230*/  STL [R1+0x18c], R239 ;  /* 0x00018cef01007387 */ /* 0x0009e80000100800 */
[----:B------:R1:W-:Y:S04]  /*10240*/  STL [R1+0x188], R238 ;  /* 0x000188ee01007387 */ /* 0x0003e80000100800 */
[----:B------:R1:W-:Y:S04]  /*10250*/  STL [R1+0x184], R237 ;  /* 0x000184ed01007387 */ /* 0x0003e80000100800 */
[----:B------:R-:W-:Y:S04]  /*10260*/  STL [R1+0x180], R236 ;  /* 0x000180ec01007387 */ /* 0x000fe80000100800 */
[----:B------:R-:W-:Y:S04]  /*10270*/  STL [R1+0x17c], R220 ;  /* 0x00017cdc01007387 */ /* 0x000fe80000100800 */
[----:B------:R1:W-:Y:S04]  /*10280*/  STL [R1+0x178], R215 ;  /* 0x000178d701007387 */ /* 0x0003e80000100800 */
[----:B------:R-:W-:Y:S04]  /*10290*/  STL [R1+0x174], R214 ;  /* 0x000174d601007387 */ /* 0x000fe80000100800 */
[----:B------:R1:W-:Y:S04]  /*102a0*/  STL [R1+0x170], R213 ;  /* 0x000170d501007387 */ /* 0x0003e80000100800 */
[----:B------:R1:W-:Y:S04]  /*102b0*/  STL [R1+0x16c], R212 ;  /* 0x00016cd401007387 */ /* 0x0003e80000100800 */
[----:B------:R1:W-:Y:S04]  /*102c0*/  STL [R1+0x168], R210 ;  /* 0x000168d201007387 */ /* 0x0003e80000100800 */
[----:B------:R-:W-:Y:S04]  /*102d0*/  STL [R1+0x164], R209 ;  /* 0x000164d101007387 */ /* 0x000fe80000100800 */
[----:B------:R2:W-:Y:S04]  /*102e0*/  STL [R1+0x160], R208 ;  /* 0x000160d001007387 */ /* 0x0005e80000100800 */
[----:B------:R-:W-:Y:S04]  /*102f0*/  STL [R1+0x15c], R207 ;  /* 0x00015ccf01007387 */ /* 0x000fe80000100800 */
[----:B------:R2:W-:Y:S04]  /*10300*/  STL [R1+0x158], R204 ;  /* 0x000158cc01007387 */ /* 0x0005e80000100800 */
[----:B------:R2:W-:Y:S04]  /*10310*/  STL [R1+0x154], R202 ;  /* 0x000154ca01007387 */ /* 0x0005e80000100800 */
[----:B------:R2:W-:Y:S04]  /*10320*/  STL [R1+0x150], R200 ;  /* 0x000150c801007387 */ /* 0x0005e80000100800 */
[----:B------:R-:W4:Y:S01]  /*10330*/  LDL.LU R30, [R1+0xa0] ;  /* 0x0000a000011e7983 */ /* 0x000f220000300800 */
[----:B------:R-:W-:-:S02]  /*10340*/  ISETP.GE.AND P4, PT, R4, R227, PT ;  /* 0x000000e30400720c */ /* 0x000fc40003f86270 */
[C---:B------:R-:W-:Y:S01]  /*10350*/  ISETP.GE.AND P6, PT, R4.reuse, R226, PT ;  /* 0x000000e20400720c */ /* 0x040fe20003fc6270 */
[----:B-1----:R-:W4:Y:S01]  /*10360*/  LDL.64 R14, [R1+0x48] ;  /* 0x00004800010e7983 */ /* 0x002f220000100a00 */
[----:B------:R-:W-:Y:S01]  /*10370*/  ISETP.GE.OR P4, PT, R4, R233, !P4 ;  /* 0x000000e90400720c */ /* 0x000fe20006786670 */
[C---:B--2---:R-:W-:Y:S01]  /*10380*/  FMUL.FTZ R3, R0.reuse, R132 ;  /* 0x0000008400037220 */ /* 0x044fe20000410000 */
[C---:B------:R-:W-:Y:S01]  /*10390*/  ISETP.GE.AND P3, PT, R11.reuse, R227, PT ;  /* 0x000000e30b00720c */ /* 0x040fe20003f66270 */
[----:B------:R-:W-:Y:S01]  /*103a0*/  FMUL.FTZ R2, R0, R28 ;  /* 0x0000001c00027220 */ /* 0x000fe20000410000 */
[----:B------:R-:W-:Y:S01]  /*103b0*/  ISETP.GE.AND P5, PT, R11, R226, PT ;  /* 0x000000e20b00720c */ /* 0x000fe20003fa6270 */
[----:B---3--:R-:W2:Y:S01]  /*103c0*/  LDL R205, [R1+0xc4] ;  /* 0x0000c40001cd7983 */ /* 0x008ea20000100800 */
[----:B------:R-:W-:-:S03]  /*103d0*/  FSEL R3, R3, RZ, P2 ;  /* 0x000000ff03037208 */ /* 0x000fc60001000000 */
[----:B------:R-:W1:Y:S01]  /*103e0*/  MUFU.EX2 R2, R2 ;  /* 0x0000000200027308 */ /* 0x000e620000000800 */
[----:B----4-:R-:W3:Y:S01]  /*103f0*/  LDL R239, [R1+0xb4] ;  /* 0x0000b40001ef7983 */ /* 0x010ee20000100800 */
[-CC-:B------:R-:W-:Y:S02]  /*10400*/  FFMA.FTZ R27, R27, R0.reuse, -R3.reuse ;  /* 0x000000001b1b7223 */ /* 0x180fe40000010803 */
[-CC-:B------:R-:W-:Y:S01]  /*10410*/  FFMA.FTZ R26, R26, R0.reuse, -R3.reuse ;  /* 0x000000001a1a7223 */ /* 0x180fe20000010803 */
[----:B------:R-:W4:Y:S01]  /*10420*/  LDL R238, [R1+0xb8] ;  /* 0x0000b80001ee7983 */ /* 0x000f220000100800 */
[-CC-:B------:R-:W-:Y:S02]  /*10430*/  FFMA.FTZ R136, R25, R0.reuse, -R3.reuse ;  /* 0x0000000019887223 */ /* 0x180fe40000010803 */
[-CC-:B------:R-:W-:Y:S01]  /*10440*/  FFMA.FTZ R137, R24, R0.reuse, -R3.reuse ;  /* 0x0000000018897223 */ /* 0x180fe20000010803 */
[----:B------:R-:W2:Y:S01]  /*10450*/  LDL R237, [R1+0xbc] ;  /* 0x0000bc0001ed7983 */ /* 0x000ea20000100800 */
[----:B------:R-:W-:-:S02]  /*10460*/  FFMA.FTZ R172, R23, R0, -R3 ;  /* 0x0000000017ac7223 */ /* 0x000fc40000010803 */
[-CC-:B------:R-:W-:Y:S02]  /*10470*/  FFMA.FTZ R173, R22, R0.reuse, -R3.reuse ;  /* 0x0000000016ad7223 */ /* 0x180fe40000010803 */
[-CC-:B------:R-:W-:Y:S02]  /*10480*/  FFMA.FTZ R176, R21, R0.reuse, -R3.reuse ;  /* 0x0000000015b07223 */ /* 0x180fe40000010803 */
[----:B------:R-:W-:Y:S02]  /*10490*/  FFMA.FTZ R177, R20, R0, -R3 ;  /* 0x0000000014b17223 */ /* 0x000fe40000010803 */
[----:B------:R-:W1:Y:S02]  /*104a0*/  MUFU.EX2 R3, R27 ;  /* 0x0000001b00037308 */ /* 0x000e640000000800 */
[-C--:B-1----:R-:W-:Y:S01]  /*104b0*/  FMUL.FTZ R249, R165, R2.reuse ;  /* 0x00000002a5f97220 */ /* 0x082fe20000410000 */
[----:B------:R-:W-:Y:S01]  /*104c0*/  MOV R165, R29 ;  /* 0x0000001d00a57202 */ /* 0x000fe20000000f00 */
[----:B------:R-:W-:-:S02]  /*104d0*/  FMUL.FTZ R240, R168, R2 ;  /* 0x00000002a8f07220 */ /* 0x000fc40000410000 */
[-C--:B------:R-:W-:Y:S02]  /*104e0*/  FMUL.FTZ R241, R169, R2.reuse ;  /* 0x00000002a9f17220 */ /* 0x080fe40000410000 */
        /* <DEDUP_REMOVED lines=30> */
[----:B------:R-:W-:Y:S02]  /*106d0*/  FFMA.FTZ R20, R30, R2, R3 ;  /* 0x000000021e147223 */ /* 0x000fe40000010003 */
[----:B------:R-:W1:Y:S02]  /*106e0*/  MUFU.EX2 R2, R26 ;  /* 0x0000001a00027308 */ /* 0x000e640000000800 */
[C---:B-1----:R-:W-:Y:S01]  /*106f0*/  FADD.FTZ R64, R2.reuse, R20 ;  /* 0x0000001402407221 */ /* 0x042fe20000010000 */
[----:B------:R-:W-:Y:S01]  /*10700*/  F2FP.BF16.PACK_AB R156, R2, R3 ;  /* 0x00000003029c723e */ /* 0x000fe200000010ff */
[----:B------:R-:W-:-:S05]  /*10710*/  IMAD.IADD R2, R230, 0x1, -R4 ;  /* 0x00000001e6027824 */ /* 0x000fca00078e0a04 */
[----:B------:R-:W-:-:S06]  /*10720*/  IABS R2, R2 ;  /* 0x0000000200027213 */ /* 0x000fcc0000000000 */
[----:B------:R-:W1:Y:S02]  /*10730*/  I2F R2, R2 ;  /* 0x0000000200027306 */ /* 0x000e640000201400 */
[----:B-1----:R-:W-:Y:S01]  /*10740*/  FFMA.FTZ R3, R2, -R216, R178 ;  /* 0x800000d802037223 */ /* 0x002fe200000100b2 */
[----:B------:R-:W-:-:S04]  /*10750*/  IADD3 R2, R224, -R4, RZ ;  /* 0x80000004e0027210 */ /* 0x000fc80007ffe0ff */
[----:B------:R-:W-:-:S06]  /*10760*/  IABS R2, R2 ;  /* 0x0000000200027213 */ /* 0x000fcc0000000000 */
[----:B------:R-:W1:Y:S02]  /*10770*/  I2F R2, R2 ;  /* 0x0000000200027306 */ /* 0x000e640000201400 */
[----:B-1----:R-:W-:Y:S02]  /*10780*/  FFMA.FTZ R24, R2, -R216, R192 ;  /* 0x800000d802187223 */ /* 0x002fe400000100c0 */
[----:B------:R-:W-:-:S05]  /*10790*/  IMAD.IADD R2, R229, 0x1, -R4 ;  /* 0x00000001e5027824 */ /* 0x000fca00078e0a04 */
[----:B------:R-:W-:-:S06]  /*107a0*/  IABS R2, R2 ;  /* 0x0000000200027213 */ /* 0x000fcc0000000000 */
[----:B------:R-:W1:Y:S01]  /*107b0*/  I2F R2, R2 ;  /* 0x0000000200027306 */ /* 0x000e620000201400 */
[----:B------:R-:W-:Y:S02]  /*107c0*/  IMAD.MOV.U32 R96, RZ, RZ, R23 ;  /* 0x000000ffff607224 */ /* 0x000fe400078e0017 */
[----:B-1----:R-:W-:Y:S02]  /*107d0*/  FFMA.FTZ R23, R2, -R216, R194 ;  /* 0x800000d802177223 */ /* 0x002fe400000100c2 */
[----:B------:R-:W-:-:S05]  /*107e0*/  IMAD.IADD R2, R230, 0x1, -R11 ;  /* 0x00000001e6027824 */ /* 0x000fca00078e0a0b */
[----:B------:R-:W-:-:S06]  /*107f0*/  IABS R2, R2 ;  /* 0x0000000200027213 */ /* 0x000fcc0000000000 */
[----:B------:R-:W1:Y:S02]  /*10800*/  I2F R2, R2 ;  /* 0x0000000200027306 */ /* 0x000e640000201400 */
[----:B-1----:R-:W-:Y:S02]  /*10810*/  FFMA.FTZ R20, R2, -R216, R179 ;  /* 0x800000d802147223 */ /* 0x002fe400000100b3 */
[----:B------:R-:W-:-:S05]  /*10820*/  IMAD.IADD R2, R224, 0x1, -R11 ;  /* 0x00000001e0027824 */ /* 0x000fca00078e0a0b */
[----:B------:R-:W-:-:S06]  /*10830*/  IABS R2, R2 ;  /* 0x0000000200027213 */ /* 0x000fcc0000000000 */
[----:B------:R-:W1:Y:S01]  /*10840*/  I2F R2, R2 ;  /* 0x0000000200027306 */ /* 0x000e620000201400 */
[----:B------:R-:W-:Y:S01]  /*10850*/  IMAD.MOV.U32 R97, RZ, RZ, R22 ;  /* 0x000000ffff617224 */ /* 0x000fe200078e0016 */
[----:B------:R-:W-:Y:S01]  /*10860*/  FSEL R48, R3, -INF , !P4 ;  /* 0xff80000003307808 */ /* 0x000fe20006000000 */
[----:B-1----:R-:W-:Y:S02]  /*10870*/  FFMA.FTZ R22, R2, -R216, R193 ;  /* 0x800000d802167223 */ /* 0x002fe400000100c1 */
[----:B------:R-:W-:-:S05]  /*10880*/  IMAD.IADD R2, R229, 0x1, -R11 ;  /* 0x00000001e5027824 */ /* 0x000fca00078e0a0b */
[----:B------:R-:W-:Y:S01]  /*10890*/  IABS R3, R2 ;  /* 0x0000000200037213 */ /* 0x000fe20000000000 */
[----:B------:R-:W-:-:S05]  /*108a0*/  IMAD.IADD R2, R230, 0x1, -R10 ;  /* 0x00000001e6027824 */ /* 0x000fca00078e0a0a */
[----:B------:R-:W-:-:S06]  /*108b0*/  IABS R2, R2 ;  /* 0x0000000200027213 */ /* 0x000fcc0000000000 */
[----:B------:R-:W1:Y:S01]  /*108c0*/  I2F R2, R2 ;  /* 0x0000000200027306 */ /* 0x000e620000201400 */
[----:B------:R-:W-:-:S07]  /*108d0*/  IMAD.MOV.U32 R112, RZ, RZ, R21 ;  /* 0x000000ffff707224 */ /* 0x000fce00078e0015 */
[----:B------:R-:W3:Y:S01]  /*108e0*/  I2F R3, R3 ;  /* 0x0000000300037306 */ /* 0x000ee20000201400 */
[-C--:B------:R-:W-:Y:S02]  /*108f0*/  ISETP.GE.AND P2, PT, R4, R225.reuse, PT ;  /* 0x000000e10400720c */ /* 0x080fe40003f46270 */
[----:B------:R-:W-:Y:S01]  /*10900*/  ISETP.GE.AND P4, PT, R11, R225, PT ;  /* 0x000000e10b00720c */ /* 0x000fe20003f86270 */
[----:B-1----:R-:W-:Y:S02]  /*10910*/  FFMA.FTZ R21, R2, -R216, R174 ;  /* 0x800000d802157223 */ /* 0x002fe400000100ae */
[----:B------:R-:W-:Y:S01]  /*10920*/  IMAD.IADD R2, R224, 0x1, -R10 ;  /* 0x00000001e0027824 */ /* 0x000fe200078e0a0a */
[C---:B------:R-:W-:Y:S02]  /*10930*/  ISETP.GE.OR P6, PT, R4.reuse, R232, !P6 ;  /* 0x000000e80400720c */ /* 0x040fe400077c6670 */
[----:B------:R-:W-:Y:S02]  /*10940*/  ISETP.GE.OR P2, PT, R4, R231, !P2 ;  /* 0x000000e70400720c */ /* 0x000fe40005746670 */
[----:B------:R-:W-:-:S02]  /*10950*/  IABS R2, R2 ;  /* 0x0000000200027213 */ /* 0x000fc40000000000 */
[----:B------:R-:W-:Y:S02]  /*10960*/  IADD3 R4, R229, -R10, RZ ;  /* 0x8000000ae5047210 */ /* 0x000fe40007ffe0ff */
[C---:B------:R-:W-:Y:S02]  /*10970*/  ISETP.GE.OR P3, PT, R11.reuse, R233, !P3 ;  /* 0x000000e90b00720c */ /* 0x040fe40005f66670 */
[C---:B------:R-:W-:Y:S02]  /*10980*/  ISETP.GE.OR P5, PT, R11.reuse, R232, !P5 ;  /* 0x000000e80b00720c */ /* 0x040fe40006fa6670 */
[----:B------:R-:W-:Y:S01]  /*10990*/  ISETP.GE.OR P4, PT, R11, R231, !P4 ;  /* 0x000000e70b00720c */ /* 0x000fe20006786670 */
[----:B---3--:R-:W-:Y:S02]  /*109a0*/  FFMA.FTZ R11, R3, -R216, R195 ;  /* 0x800000d8030b7223 */ /* 0x008fe400000100c3 */
[----:B------:R-:W-:Y:S01]  /*109b0*/  IMAD.MOV.U32 R3, RZ, RZ, R2 ;  /* 0x000000ffff037224 */ /* 0x000fe200078e0002 */
[----:B------:R-:W-:-:S06]  /*109c0*/  IABS R2, R4 ;  /* 0x0000000400027213 */ /* 0x000fcc0000000000 */
[----:B------:R-:W1:Y:S08]  /*109d0*/  I2F R2, R2 ;  /* 0x0000000200027306 */ /* 0x000e700000201400 */
[----:B------:R-:W3:Y:S01]  /*109e0*/  I2F R3, R3 ;  /* 0x0000000300037306 */ /* 0x000ee20000201400 */
[----:B------:R-:W-:Y:S01]  /*109f0*/  FSEL R35, R23, -INF , !P2 ;  /* 0xff80000017237808 */ /* 0x000fe20005000000 */
[----:B-1----:R-:W-:-:S02]  /*10a00*/  FFMA.FTZ R23, R2, -R216, R186 ;  /* 0x800000d802177223 */ /* 0x002fc400000100ba */
[----:B------:R-:W-:-:S05]  /*10a10*/  IMAD.IADD R2, R230, 0x1, -R9 ;  /* 0x00000001e6027824 */ /* 0x000fca00078e0a09 */
[----:B------:R-:W-:Y:S01]  /*10a20*/  IABS R2, R2 ;  /* 0x0000000200027213 */ /* 0x000fe20000000000 */
[----:B---3--:R-:W-:Y:S02]  /*10a30*/  FFMA.FTZ R25, R3, -R216, R184 ;  /* 0x800000d803197223 */ /* 0x008fe400000100b8 */
[----:B------:R-:W-:Y:S01]  /*10a40*/  IMAD.IADD R3, R224, 0x1, -R9 ;  /* 0x00000001e0037824 */ /* 0x000fe200078e0a09 */
[----:B------:R-:W-:Y:S01]  /*10a50*/  FSEL R37, R24, -INF , !P6 ;  /* 0xff80000018257808 */ /* 0x000fe20007000000 */
[----:B------:R-:W-:Y:S01]  /*10a60*/  IMAD.MOV.U32 R4, RZ, RZ, R2 ;  /* 0x000000ffff047224 */ /* 0x000fe200078e0002 */
[----:B------:R-:W-:Y:S02]  /*10a70*/  FSEL R20, R20, -INF , !P3 ;  /* 0xff80000014147808 */ /* 0x000fe40005800000 */
[C---:B------:R-:W-:Y:S02]  /*10a80*/  ISETP.GE.AND P6, PT, R10.reuse, R227, PT ;  /* 0x000000e30a00720c */ /* 0x040fe40003fc6270 */
[----:B------:R-:W-:-:S02]  /*10a90*/  ISETP.GE.AND P2, PT, R10, R226, PT ;  /* 0x000000e20a00720c */ /* 0x000fc40003f46270 */
[C---:B------:R-:W-:Y:S02]  /*10aa0*/  ISETP.GE.AND P3, PT, R10.reuse, R225, PT ;  /* 0x000000e10a00720c */ /* 0x040fe40003f66270 */
[----:B------:R-:W-:Y:S01]  /*10ab0*/  IABS R2, R3 ;  /* 0x0000000300027213 */ /* 0x000fe20000000000 */
[----:B------:R-:W-:Y:S01]  /*10ac0*/  IMAD.IADD R3, R229, 0x1, -R9 ;  /* 0x00000001e5037824 */ /* 0x000fe200078e0a09 */
[C---:B------:R-:W-:Y:S02]  /*10ad0*/  ISETP.GE.OR P6, PT, R10.reuse, R233, !P6 ;  /* 0x000000e90a00720c */ /* 0x040fe400077c6670 */
[C---:B------:R-:W-:Y:S02]  /*10ae0*/  ISETP.GE.OR P2, PT, R10.reuse, R232, !P2 ;  /* 0x000000e80a00720c */ /* 0x040fe40005746670 */
[----:B------:R-:W-:Y:S02]  /*10af0*/  ISETP.GE.OR P3, PT, R10, R231, !P3 ;  /* 0x000000e70a00720c */ /* 0x000fe40005f66670 */
[----:B------:R1:W-:Y:S01]  /*10b00*/  I2F R10, R4 ;  /* 0x00000004000a7306 */ /* 0x0003e20000201400 */
[----:B------:R3:W-:Y:S01]  /*10b10*/  STL.64 [R1+0x198], R240 ;  /* 0x000198f001007387 */ /* 0x0007e20000100a00 */
[----:B-1----:R-:W-:-:S06]  /*10b20*/  IABS R4, R3 ;  /* 0x0000000300047213 */ /* 0x002fcc0000000000 */
[----:B------:R-:W1:Y:S01]  /*10b30*/  I2F R3, R2 ;  /* 0x0000000200037306 */ /* 0x000e620000201400 */
[----:B---3--:R-:W3:Y:S04]  /*10b40*/  LDL.64 R240, [R1+0x38] ;  /* 0x0000380001f07983 */ /* 0x008ee80000100a00 */
[----:B------:R-:W2:Y:S01]  /*10b50*/  LDL.LU R117, [R1+0x68] ;  /* 0x0000680001757983 */ /* 0x000ea20000300800 */
[----:B-1----:R-:W-:-:S03]  /*10b60*/  FFMA.FTZ R24, R3, -R216, R185 ;  /* 0x800000d803187223 */ /* 0x002fc600000100b9 */
[----:B------:R-:W2:Y:S01]  /*10b70*/  LDL.64 R184, [R1+0xe0] ;  /* 0x0000e00001b87983 */ /* 0x000ea20000100a00 */
[----:B------:R-:W-:Y:S01]  /*10b80*/  FFMA.FTZ R10, R10, -R216, R175 ;  /* 0x800000d80a0a7223 */ /* 0x000fe200000100af */
[----:B------:R-:W-:Y:S01]  /*10b90*/  FSEL R52, R11, -INF , !P4 ;  /* 0xff8000000b347808 */ /* 0x000fe20006000000 */
[----:B------:R-:W-:Y:S01]  /*10ba0*/  IMAD.IADD R2, R230, 0x1, -R8 ;  /* 0x00000001e6027824 */ /* 0x000fe200078e0a08 */
[----:B------:R-:W2:Y:S01]  /*10bb0*/  LDL.64 R174, [R1+0x148] ;  /* 0x0001480001ae7983 */ /* 0x000ea20000100a00 */
[----:B------:R-:W-:Y:S02]  /*10bc0*/  FSEL R36, R22, -INF , !P5 ;  /* 0xff80000016247808 */ /* 0x000fe40006800000 */
[----:B------:R-:W-:Y:S02]  /*10bd0*/  FSEL R11, R21, -INF , !P6 ;  /* 0xff800000150b7808 */ /* 0x000fe40007000000 */
[C---:B------:R-:W-:Y:S02]  /*10be0*/  ISETP.GE.AND P5, PT, R9.reuse, R227, PT ;  /* 0x000000e30900720c */ /* 0x040fe40003fa6270 */
[----:B------:R-:W-:-:S02]  /*10bf0*/  ISETP.GE.AND P4, PT, R9, R226, PT ;  /* 0x000000e20900720c */ /* 0x000fc40003f86270 */
[C---:B------:R-:W-:Y:S02]  /*10c00*/  ISETP.GE.AND P6, PT, R9.reuse, R225, PT ;  /* 0x000000e10900720c */ /* 0x040fe40003fc6270 */
[----:B------:R-:W-:Y:S02]  /*10c10*/  IABS R2, R2 ;  /* 0x0000000200027213 */ /* 0x000fe40000000000 */
[C---:B------:R-:W-:Y:S02]  /*10c20*/  ISETP.GE.OR P5, PT, R9.reuse, R233, !P5 ;  /* 0x000000e90900720c */ /* 0x040fe40006fa6670 */
[C---:B------:R-:W-:Y:S02]  /*10c30*/  ISETP.GE.OR P4, PT, R9.reuse, R232, !P4 ;  /* 0x000000e80900720c */ /* 0x040fe40006786670 */
[----:B------:R-:W-:Y:S02]  /*10c40*/  ISETP.GE.OR P6, PT, R9, R231, !P6 ;  /* 0x000000e70900720c */ /* 0x000fe400077c6670 */
[----:B------:R-:W-:Y:S08]  /*10c50*/  I2F R9, R4 ;  /* 0x0000000400097306 */ /* 0x000ff00000201400 */
[----:B------:R1:W-:Y:S02]  /*10c60*/  I2F R4, R2 ;  /* 0x0000000200047306 */ /* 0x0003e40000201400 */
[----:B-1----:R-:W-:-:S04]  /*10c70*/  IADD3 R2, R224, -R8, RZ ;  /* 0x80000008e0027210 */ /* 0x002fc80007ffe0ff */
[----:B------:R-:W-:-:S04]  /*10c80*/  IABS R2, R2 ;  /* 0x0000000200027213 */ /* 0x000fc80000000000 */
[----:B------:R1:W1:Y:S01]  /*10c90*/  I2F R3, R2 ;  /* 0x0000000200037306 */ /* 0x0002620000201400 */
[----:B------:R-:W-:Y:S02]  /*10ca0*/  IMAD.MOV.U32 R113, RZ, RZ, R29 ;  /* 0x000000ffff717224 */ /* 0x000fe400078e001d */
[----:B-1----:R-:W-:-:S05]  /*10cb0*/  IMAD.IADD R2, R229, 0x1, -R8 ;  /* 0x00000001e5027824 */ /* 0x002fca00078e0a08 */
[----:B------:R-:W-:Y:S01]  /*10cc0*/  IABS R2, R2 ;  /* 0x0000000200027213 */ /* 0x000fe20000000000 */
[----:B------:R-:W-:-:S04]  /*10cd0*/  FFMA.FTZ R22, R3, -R216, R188 ;  /* 0x800000d803167223 */ /* 0x000fc800000100bc */
[----:B------:R-:W-:Y:S02]  /*10ce0*/  IMAD.MOV.U32 R3, RZ, RZ, R2 ;  /* 0x000000ffff037224 */ /* 0x000fe400078e0002 */
[--C-:B------:R-:W-:Y:S02]  /*10cf0*/  IMAD.IADD R2, R230, 0x1, -R7.reuse ;  /* 0x00000001e6027824 */ /* 0x100fe400078e0a07 */
[----:B------:R-:W-:Y:S02]  /*10d00*/  FFMA.FTZ R29, R4, -R216, R138 ;  /* 0x800000d8041d7223 */ /* 0x000fe4000001008a */
[----:B------:R-:W-:Y:S01]  /*10d10*/  IMAD.IADD R4, R229, 0x1, -R7 ;  /* 0x00000001e5047824 */ /* 0x000fe200078e0a07 */
[----:B------:R-:W-:Y:S01]  /*10d20*/  IABS R2, R2 ;  /* 0x0000000200027213 */ /* 0x000fe20000000000 */
[----:B------:R1:W1:Y:S01]  /*10d30*/  I2F R21, R3 ;  /* 0x0000000300157306 */ /* 0x0002620000201400 */
[----:B------:R-:W-:Y:S01]  /*10d40*/  FFMA.FTZ R30, R9, -R216, R187 ;  /* 0x800000d8091e7223 */ /* 0x000fe200000100bb */
[----:B------:R-:W-:-:S02]  /*10d50*/  FSEL R25, R25, -INF , !P2 ;  /* 0xff80000019197808 */ /* 0x000fc40005000000 */
[----:B------:R-:W-:Y:S02]  /*10d60*/  FSEL R26, R23, -INF , !P3 ;  /* 0xff800000171a7808 */ /* 0x000fe40005800000 */
[----:B------:R-:W-:Y:S01]  /*10d70*/  FSEL R10, R10, -INF , !P5 ;  /* 0xff8000000a0a7808 */ /* 0x000fe20006800000 */
[----:B-1----:R-:W-:Y:S01]  /*10d80*/  IMAD.MOV.U32 R3, RZ, RZ, R2 ;  /* 0x000000ffff037224 */ /* 0x002fe200078e0002 */
[----:B------:R-:W-:-:S03]  /*10d90*/  IABS R2, R4 ;  /* 0x0000000400027213 */ /* 0x000fc60000000000 */
[----:B------:R1:W1:Y:S01]  /*10da0*/  I2F R9, R3 ;  /* 0x0000000300097306 */ /* 0x0002620000201400 */
[C---:B------:R-:W-:Y:S02]  /*10db0*/  ISETP.GE.AND P2, PT, R8.reuse, R227, PT ;  /* 0x000000e30800720c */ /* 0x040fe40003f46270 */
[C---:B------:R-:W-:Y:S02]  /*10dc0*/  ISETP.GE.AND P3, PT, R8.reuse, R226, PT ;  /* 0x000000e20800720c */ /* 0x040fe40003f66270 */
[----:B------:R-:W-:Y:S01]  /*10dd0*/  ISETP.GE.AND P5, PT, R8, R225, PT ;  /* 0x000000e10800720c */ /* 0x000fe20003fa6270 */
[----:B------:R-:W-:Y:S01]  /*10de0*/  IMAD.IADD R4, R230, 0x1, -R5 ;  /* 0x00000001e6047824 */ /* 0x000fe200078e0a05 */
[----:B------:R-:W-:Y:S01]  /*10df0*/  ISETP.GE.OR P2, PT, R8, R233, !P2 ;  /* 0x000000e90800720c */ /* 0x000fe20005746670 */
[----:B-1----:R-:W-:Y:S01]  /*10e00*/  IMAD.MOV.U32 R3, RZ, RZ, R2 ;  /* 0x000000ffff037224 */ /* 0x002fe200078e0002 */
[----:B------:R-:W-:-:S04]  /*10e10*/  IADD3 R2, R230, -R6, RZ ;  /* 0x80000006e6027210 */ /* 0x000fc80007ffe0ff */
[----:B------:R-:W-:Y:S02]  /*10e20*/  IABS R2, R2 ;  /* 0x0000000200027213 */ /* 0x000fe40000000000 */
[C---:B------:R-:W-:Y:S02]  /*10e30*/  ISETP.GE.OR P3, PT, R8.reuse, R232, !P3 ;  /* 0x000000e80800720c */ /* 0x040fe40005f66670 */
[----:B------:R-:W-:Y:S02]  /*10e40*/  ISETP.GE.OR P5, PT, R8, R231, !P5 ;  /* 0x000000e70800720c */ /* 0x000fe40006fa6670 */
[----:B------:R1:W-:Y:S02]  /*10e50*/  I2F R8, R3 ;  /* 0x0000000300087306 */ /* 0x0003e40000201400 */
[----:B-1----:R-:W-:Y:S01]  /*10e60*/  IMAD.MOV.U32 R3, RZ, RZ, R2 ;  /* 0x000000ffff037224 */ /* 0x002fe200078e0002 */
[----:B------:R-:W-:-:S06]  /*10e70*/  IABS R2, R4 ;  /* 0x0000000400027213 */ /* 0x000fcc0000000000 */
[----:B------:R-:W1:Y:S01]  /*10e80*/  I2F R2, R2 ;  /* 0x0000000200027306 */ /* 0x000e620000201400 */
[----:B------:R-:W-:-:S07]  /*10e90*/  FSEL R24, R24, -INF , !P4 ;  /* 0xff80000018187808 */ /* 0x000fce0006000000 */
[----:B------:R-:W4:Y:S01]  /*10ea0*/  I2F R3, R3 ;  /* 0x0000000300037306 */ /* 0x000f220000201400 */
[----:B------:R-:W-:Y:S01]  /*10eb0*/  ISETP.GE.AND P4, PT, R7, R227, PT ;  /* 0x000000e30700720c */ /* 0x000fe20003f86270 */
[-C--:B------:R-:W-:Y:S02]  /*10ec0*/  FFMA.FTZ R4, R21, -R216.reuse, R190 ;  /* 0x800000d815047223 */ /* 0x080fe400000100be */
[-C--:B------:R-:W-:Y:S02]  /*10ed0*/  FFMA.FTZ R21, R9, -R216.reuse, R139 ;  /* 0x800000d809157223 */ /* 0x080fe4000001008b */
[-C--:B-1----:R-:W-:Y:S02]  /*10ee0*/  FFMA.FTZ R28, R2, -R216.reuse, R135 ;  /* 0x800000d8021c7223 */ /* 0x082fe40000010087 */
[----:B------:R-:W-:Y:S01]  /*10ef0*/  IMAD.IADD R2, R224, 0x1, -R7 ;  /* 0x00000001e0027824 */ /* 0x000fe200078e0a07 */
[----:B------:R-:W-:Y:S01]  /*10f00*/  ISETP.GE.OR P4, PT, R7, R233, !P4 ;  /* 0x000000e90700720c */ /* 0x000fe20006786670 */
[----:B------:R-:W-:Y:S01]  /*10f10*/  FFMA.FTZ R23, R8, -R216, R191 ;  /* 0x800000d808177223 */ /* 0x000fe200000100bf */
[----:B------:R-:W-:-:S02]  /*10f20*/  FSEL R9, R29, -INF , !P2 ;  /* 0xff8000001d097808 */ /* 0x000fc40005000000 */
[----:B------:R-:W-:Y:S01]  /*10f30*/  IABS R2, R2 ;  /* 0x0000000200027213 */ /* 0x000fe20000000000 */
[----:B----4-:R-:W-:Y:S01]  /*10f40*/  FFMA.FTZ R27, R3, -R216, R134 ;  /* 0x800000d8031b7223 */ /* 0x010fe20000010086 */
[----:B------:R-:W-:Y:S01]  /*10f50*/  ISETP.GE.AND P2, PT, R7, R225, PT ;  /* 0x000000e10700720c */ /* 0x000fe20003f46270 */
[----:B------:R-:W-:Y:S01]  /*10f60*/  IMAD.IADD R3, R224, 0x1, -R6 ;  /* 0x00000001e0037824 */ /* 0x000fe200078e0a06 */
[----:B------:R-:W-:Y:S02]  /*10f70*/  FSEL R22, R22, -INF , !P3 ;  /* 0xff80000016167808 */ /* 0x000fe40005800000 */
[----:B------:R-:W-:Y:S02]  /*10f80*/  FSEL R31, R4, -INF , !P5 ;  /* 0xff800000041f7808 */ /* 0x000fe40006800000 */
[----:B------:R-:W-:Y:S02]  /*10f90*/  FSEL R8, R21, -INF , !P4 ;  /* 0xff80000015087808 */ /* 0x000fe40006000000 */
[----:B------:R-:W-:-:S02]  /*10fa0*/  ISETP.GE.AND P3, PT, R6, R227, PT ;  /* 0x000000e30600720c */ /* 0x000fc40003f66270 */
[C---:B------:R-:W-:Y:S02]  /*10fb0*/  ISETP.GE.AND P5, PT, R6.reuse, R226, PT ;  /* 0x000000e20600720c */ /* 0x040fe40003fa6270 */
[C---:B------:R-:W-:Y:S01]  /*10fc0*/  ISETP.GE.AND P4, PT, R6.reuse, R225, PT ;  /* 0x000000e10600720c */ /* 0x040fe20003f86270 */
[----:B------:R-:W-:Y:S01]  /*10fd0*/  IMAD.MOV.U32 R4, RZ, RZ, R2 ;  /* 0x000000ffff047224 */ /* 0x000fe200078e0002 */
[----:B------:R-:W-:Y:S01]  /*10fe0*/  ISETP.GE.OR P2, PT, R7, R231, !P2 ;  /* 0x000000e70700720c */ /* 0x000fe20005746670 */
[----:B------:R-:W-:Y:S01]  /*10ff0*/  IMAD.IADD R2, R229, 0x1, -R6 ;  /* 0x00000001e5027824 */ /* 0x000fe200078e0a06 */
[C---:B------:R-:W-:Y:S02]  /*11000*/  ISETP.GE.OR P3, PT, R6.reuse, R233, !P3 ;  /* 0x000000e90600720c */ /* 0x040fe40005f66670 */
[C---:B------:R-:W-:Y:S02]  /*11010*/  ISETP.GE.OR P5, PT, R6.reuse, R232, !P5 ;  /* 0x000000e80600720c */ /* 0x040fe40006fa6670 */
[----:B------:R-:W-:-:S02]  /*11020*/  ISETP.GE.OR P4, PT, R6, R231, !P4 ;  /* 0x000000e70600720c */ /* 0x000fc40006786670 */
[----:B------:R-:W-:Y:S02]  /*11030*/  IABS R6, R3 ;  /* 0x0000000300067213 */ /* 0x000fe40000000000 */
[----:B------:R-:W-:Y:S02]  /*11040*/  FSEL R23, R23, -INF , !P2 ;  /* 0xff80000017177808 */ /* 0x000fe40005000000 */
[----:B------:R-:W-:Y:S02]  /*11050*/  ISETP.GE.AND P2, PT, R5, R227, PT ;  /* 0x000000e30500720c */ /* 0x000fe40003f46270 */
[----:B------:R-:W-:Y:S02]  /*11060*/  IABS R3, R2 ;  /* 0x0000000200037213 */ /* 0x000fe40000000000 */
[----:B------:R-:W-:Y:S02]  /*11070*/  FSEL R32, R30, -INF , !P6 ;  /* 0xff8000001e207808 */ /* 0x000fe40007000000 */
[----:B------:R-:W-:-:S02]  /*11080*/  MOV R2, R6 ;  /* 0x0000000600027202 */ /* 0x000fc40000000f00 */
[----:B------:R-:W-:Y:S01]  /*11090*/  ISETP.GE.AND P6, PT, R7, R226, PT ;  /* 0x000000e20700720c */ /* 0x000fe20003fc6270 */
[----:B------:R-:W-:Y:S01]  /*110a0*/  I2F R29, R4 ;  /* 0x00000004001d7306 */ /* 0x000fe20000201400 */
[----:B------:R-:W-:Y:S02]  /*110b0*/  ISETP.GE.OR P2, PT, R5, R233, !P2 ;  /* 0x000000e90500720c */ /* 0x000fe40005746670 */
[----:B------:R-:W-:Y:S02]  /*110c0*/  ISETP.GE.OR P6, PT, R7, R232, !P6 ;  /* 0x000000e80700720c */ /* 0x000fe400077c6670 */
[----:B------:R-:W-:-:S03]  /*110d0*/  FSEL R7, R27, -INF , !P3 ;  /* 0xff8000001b077808 */ /* 0x000fc60005800000 */
[----:B------:R1:W4:Y:S01]  /*110e0*/  I2F R4, R2 ;  /* 0x0000000200047306 */ /* 0x0003220000201400 */
[----:B------:R-:W-:Y:S02]  /*110f0*/  FSEL R6, R28, -INF , !P2 ;  /* 0xff8000001c067808 */ /* 0x000fe40005000000 */
[C---:B------:R-:W-:Y:S02]  /*11100*/  ISETP.GE.AND P3, PT, R5.reuse, R226, PT ;  /* 0x000000e20500720c */ /* 0x040fe40003f66270 */
[----:B------:R-:W-:-:S03]  /*11110*/  ISETP.GE.AND P2, PT, R5, R225, PT ;  /* 0x000000e10500720c */ /* 0x000fc60003f46270 */
[----:B------:R4:W-:Y:S01]  /*11120*/  I2F R21, R3 ;  /* 0x0000000300157306 */ /* 0x0009e20000201400 */
[C---:B------:R-:W-:Y:S02]  /*11130*/  ISETP.GE.OR P3, PT, R5.reuse, R232, !P3 ;  /* 0x000000e80500720c */ /* 0x040fe40005f66670 */
[----:B------:R-:W-:Y:S01]  /*11140*/  ISETP.GE.OR P2, PT, R5, R231, !P2 ;  /* 0x000000e70500720c */ /* 0x000fe20005746670 */
[--C-:B-1----:R-:W-:Y:S02]  /*11150*/  IMAD.IADD R2, R224, 0x1, -R5.reuse ;  /* 0x00000001e0027824 */ /* 0x102fe400078e0a05 */
[----:B----4-:R-:W-:-:S03]  /*11160*/  IMAD.IADD R3, R229, 0x1, -R5 ;  /* 0x00000001e5037824 */ /* 0x010fc600078e0a05 */
[----:B------:R-:W-:Y:S02]  /*11170*/  IABS R2, R2 ;  /* 0x0000000200027213 */ /* 0x000fe40000000000 */
[----:B------:R-:W-:Y:S02]  /*11180*/  IABS R5, R3 ;  /* 0x0000000300057213 */ /* 0x000fe40000000000 */
[----:B------:R1:W4:Y:S01]  /*11190*/  I2F R3, R2 ;  /* 0x0000000200037306 */ /* 0x0003220000201400 */
[----:B------:R-:W-:Y:S02]  /*111a0*/  FFMA.FTZ R34, R4, -R216, R196 ;  /* 0x800000d804227223 */ /* 0x000fe400000100c4 */
[----:B-1----:R-:W-:-:S05]  /*111b0*/  IMAD.MOV.U32 R2, RZ, RZ, R5 ;  /* 0x000000ffff027224 */ /* 0x002fca00078e0005 */
[----:B------:R1:W1:Y:S01]  /*111c0*/  I2F R4, R2 ;  /* 0x0000000200047306 */ /* 0x0002620000201400 */
[----:B----4-:R-:W-:Y:S01]  /*111d0*/  FFMA.FTZ R49, R3, -R216, R197 ;  /* 0x800000d803317223 */ /* 0x010fe200000100c5 */
[----:B-1----:R-:W-:-:S04]  /*111e0*/  FMNMX.FTZ R2, R245, R48, !PT ;  /* 0x00000030f5027209 */ /* 0x002fc80007810000 */
[----:B------:R-:W-:-:S04]  /*111f0*/  FMNMX.FTZ R2, R20, R2, !PT ;  /* 0x0000000214027209 */ /* 0x000fc80007810000 */
[----:B------:R-:W-:-:S04]  /*11200*/  FMNMX.FTZ R2, R11, R2, !PT ;  /* 0x000000020b027209 */ /* 0x000fc80007810000 */
[----:B------:R-:W-:-:S04]  /*11210*/  FMNMX.FTZ R2, R10, R2, !PT ;  /* 0x000000020a027209 */ /* 0x000fc80007810000 */
[----:B------:R-:W-:Y:S02]  /*11220*/  FMNMX.FTZ R3, R9, R2, !PT ;  /* 0x0000000209037209 */ /* 0x000fe40007810000 */
[----:B------:R-:W-:Y:S02]  /*11230*/  FMNMX.FTZ R2, R222, R35, !PT ;  /* 0x00000023de027209 */ /* 0x000fe40007810000 */
[----:B------:R-:W-:Y:S02]  /*11240*/  FMNMX.FTZ R3, R8, R3, !PT ;  /* 0x0000000308037209 */ /* 0x000fe40007810000 */
[----:B------:R-:W-:Y:S01]  /*11250*/  FMNMX.FTZ R2, R52, R2, !PT ;  /* 0x0000000234027209 */ /* 0x000fe20007810000 */
[----:B------:R-:W-:Y:S01]  /*11260*/  FFMA.FTZ R27, R21, -R216, R198 ;  /* 0x800000d8151b7223 */ /* 0x000fe200000100c6 */
[----:B------:R-:W-:Y:S02]  /*11270*/  FMNMX.FTZ R3, R7, R3, !PT ;  /* 0x0000000307037209 */ /* 0x000fe40007810000 */
[----:B------:R-:W-:Y:S01]  /*11280*/  FMNMX.FTZ R2, R26, R2, !PT ;  /* 0x000000021a027209 */ /* 0x000fe20007810000 */
[----:B------:R-:W-:-:S03]  /*11290*/  FFMA.FTZ R21, R4, -R216, R199 ;  /* 0x800000d804157223 */ /* 0x000fc600000100c7 */
[----:B------:R-:W-:Y:S02]  /*112a0*/  FMNMX.FTZ R4, R32, R2, !PT ;  /* 0x0000000220047209 */ /* 0x000fe40007810000 */
[----:B------:R-:W-:Y:S02]  /*112b0*/  FMNMX.FTZ R2, R6, R3, !PT ;  /* 0x0000000306027209 */ /* 0x000fe40007810000 */
[----:B------:R-:W-:-:S03]  /*112c0*/  FMNMX.FTZ R3, R235, R37, !PT ;  /* 0x00000025eb037209 */ /* 0x000fc60007810000 */
[----:B------:R-:W1:Y:S01]  /*112d0*/  SHFL.BFLY PT, R33, R2, 0x2, 0x1f ;  /* 0x0c401f0002217f89 */ /* 0x000e6200000e0000 */
[----:B------:R-:W-:Y:S02]  /*112e0*/  FMNMX.FTZ R5, R36, R3, !PT ;  /* 0x0000000324057209 */ /* 0x000fe40007810000 */
[----:B------:R-:W-:Y:S02]  /*112f0*/  FMNMX.FTZ R3, R31, R4, !PT ;  /* 0x000000041f037209 */ /* 0x000fe40007810000 */
[----:B------:R-:W-:Y:S01]  /*11300*/  FMNMX.FTZ R5, R25, R5, !PT ;  /* 0x0000000519057209 */ /* 0x000fe20007810000 */
[----:B------:R-:W-:Y:S01]  /*11310*/  FFMA.FTZ R28, R29, -R216, R189 ;  /* 0x800000d81d1c7223 */ /* 0x000fe200000100bd */
[----:B------:R-:W-:Y:S02]  /*11320*/  FSEL R30, R27, -INF , !P4 ;  /* 0xff8000001b1e7808 */ /* 0x000fe40006000000 */
[----:B------:R-:W-:Y:S02]  /*11330*/  FMNMX.FTZ R3, R23, R3, !PT ;  /* 0x0000000317037209 */ /* 0x000fe40007810000 */
[----:B------:R-:W-:-:S02]  /*11340*/  FMNMX.FTZ R5, R24, R5, !PT ;  /* 0x0000000518057209 */ /* 0x000fc40007810000 */
[----:B------:R-:W-:Y:S02]  /*11350*/  FSEL R29, R21, -INF , !P2 ;  /* 0xff800000151d7808 */ /* 0x000fe40005000000 */
[----:B------:R-:W-:Y:S02]  /*11360*/  FMNMX.FTZ R3, R30, R3, !PT ;  /* 0x000000031e037209 */ /* 0x000fe40007810000 */
[----:B------:R-:W-:Y:S02]  /*11370*/  FSEL R28, R28, -INF , !P6 ;  /* 0xff8000001c1c7808 */ /* 0x000fe40007000000 */
[----:B------:R-:W-:Y:S02]  /*11380*/  FMNMX.FTZ R5, R22, R5, !PT ;  /* 0x0000000516057209 */ /* 0x000fe40007810000 */
[----:B------:R-:W-:Y:S02]  /*11390*/  FMNMX.FTZ R4, R29, R3, !PT ;  /* 0x000000031d047209 */ /* 0x000fe40007810000 */
[----:B------:R-:W-:-:S02]  /*113a0*/  FSEL R27, R34, -INF , !P5 ;  /* 0xff800000221b7808 */ /* 0x000fc40006800000 */
[----:B------:R-:W-:Y:S01]  /*113b0*/  FMNMX.FTZ R3, R28, R5, !PT ;  /* 0x000000051c037209 */ /* 0x000fe20007810000 */
[----:B------:R-:W4:Y:S01]  /*113c0*/  SHFL.BFLY PT, R34, R4, 0x2, 0x1f ;  /* 0x0c401f0004227f89 */ /* 0x000f2200000e0000 */
[----:B------:R-:W-:Y:S02]  /*113d0*/  FSEL R21, R49, -INF , !P3 ;  /* 0xff80000031157808 */ /* 0x000fe40005800000 */
[----:B------:R-:W-:Y:S02]  /*113e0*/  FMNMX.FTZ R5, R27, R3, !PT ;  /* 0x000000031b057209 */ /* 0x000fe40007810000 */
[----:B-1----:R-:W-:Y:S02]  /*113f0*/  FMNMX.FTZ R3, R33, R2, !PT ;  /* 0x0000000221037209 */ /* 0x002fe40007810000 */
[----:B------:R-:W-:-:S05]  /*11400*/  FMNMX.FTZ R2, R21, R5, !PT ;  /* 0x0000000515027209 */ /* 0x000fca0007810000 */
[----:B------:R-:W1:Y:S04]  /*11410*/  SHFL.BFLY PT, R5, R2, 0x2, 0x1f ;  /* 0x0c401f0002057f89 */ /* 0x000e6800000e0000 */
[----:B------:R-:W2:Y:S01]  /*11420*/  SHFL.BFLY PT, R33, R3, 0x1, 0x1f ;  /* 0x0c201f0003217f89 */ /* 0x000ea200000e0000 */
[----:B----4-:R-:W-:-:S05]  /*11430*/  FMNMX.FTZ R4, R34, R4, !PT ;  /* 0x0000000422047209 */ /* 0x010fca0007810000 */
[----:B------:R-:W4:Y:S01]  /*11440*/  SHFL.BFLY PT, R34, R4, 0x1, 0x1f ;  /* 0x0c201f0004227f89 */ /* 0x000f2200000e0000 */
[----:B-1----:R-:W-:Y:S02]  /*11450*/  FMNMX.FTZ R5, R5, R2, !PT ;  /* 0x0000000205057209 */ /* 0x002fe40007810000 */
[----:B--2---:R-:W-:-:S03]  /*11460*/  FMNMX.FTZ R135, R3, R33, !PT ;  /* 0x0000002103877209 */ /* 0x004fc60007810000 */
[----:B------:R-:W1:Y:S01]  /*11470*/  SHFL.BFLY PT, R3, R5, 0x1, 0x1f ;  /* 0x0c201f0005037f89 */ /* 0x000e6200000e0000 */
[----:B------:R-:W-:Y:S01]  /*11480*/  FSETP.NEU.FTZ.AND P4, PT, R135, -INF , PT ;  /* 0xff8000008700780b */ /* 0x000fe20003f9d000 */
[----:B------:R-:W-:-:S05]  /*11490*/  FMUL.FTZ R2, R0, R135 ;  /* 0x0000008700027220 */ /* 0x000fca0000410000 */
[----:B------:R-:W-:Y:S02]  /*114a0*/  FSEL R2, R2, RZ, P4 ;  /* 0x000000ff02027208 */ /* 0x000fe40002000000 */
[----:B----4-:R-:W-:-:S03]  /*114b0*/  FMNMX.FTZ R133, R4, R34, !PT ;  /* 0x0000002204857209 */ /* 0x010fc60007810000 */
[-CC-:B------:R-:W-:Y:S02]  /*114c0*/  FFMA.FTZ R33, R48, R0.reuse, -R2.reuse ;  /* 0x0000000030217223 */ /* 0x180fe40000010802 */
[-CC-:B------:R-:W-:Y:S02]  /*114d0*/  FFMA.FTZ R48, R20, R0.reuse, -R2.reuse ;  /* 0x0000000014307223 */ /* 0x180fe40000010802 */
[-CC-:B------:R-:W-:Y:S02]  /*114e0*/  FFMA.FTZ R53, R11, R0.reuse, -R2.reuse ;  /* 0x000000000b357223 */ /* 0x180fe40000010802 */
[-CC-:B------:R-:W-:Y:S02]  /*114f0*/  FFMA.FTZ R65, R10, R0.reuse, -R2.reuse ;  /* 0x000000000a417223 */ /* 0x180fe40000010802 */
[-CC-:B------:R-:W-:Y:S02]  /*11500*/  FFMA.FTZ R68, R9, R0.reuse, -R2.reuse ;  /* 0x0000000009447223 */ /* 0x180fe40000010802 */
[----:B------:R-:W-:-:S02]  /*11510*/  FFMA.FTZ R69, R8, R0, -R2 ;  /* 0x0000000008457223 */ /* 0x000fc40000010802 */
[-CC-:B------:R-:W-:Y:S02]  /*11520*/  FFMA.FTZ R84, R7, R0.reuse, -R2.reuse ;  /* 0x0000000007547223 */ /* 0x180fe40000010802 */
[----:B------:R-:W-:Y:S01]  /*11530*/  FFMA.FTZ R85, R6, R0, -R2 ;  /* 0x0000000006557223 */ /* 0x000fe20000010802 */
[----:B------:R-:W-:Y:S01]  /*11540*/  FSETP.NEU.FTZ.AND P2, PT, R133, -INF , PT ;  /* 0xff8000008500780b */ /* 0x000fe20003f5d000 */
[----:B------:R-:W-:Y:S01]  /*11550*/  FMUL.FTZ R2, R0, R133 ;  /* 0x0000008500027220 */ /* 0x000fe20000410000 */
[----:B-1----:R-:W-:-:S04]  /*11560*/  FMNMX.FTZ R134, R5, R3, !PT ;  /* 0x0000000305867209 */ /* 0x002fc80007810000 */
[----:B------:R-:W-:Y:S01]  /*11570*/  FSEL R4, R2, RZ, P2 ;  /* 0x000000ff02047208 */ /* 0x000fe20001000000 */
[----:B------:R-:W-:Y:S01]  /*11580*/  FMUL.FTZ R3, R0, R134 ;  /* 0x0000008600037220 */ /* 0x000fe20000410000 */
[----:B------:R-:W-:-:S03]  /*11590*/  FSETP.NEU.FTZ.AND P3, PT, R134, -INF , PT ;  /* 0xff8000008600780b */ /* 0x000fc60003f7d000 */
[----:B------:R-:W-:Y:S01]  /*115a0*/  FFMA.FTZ R2, R35, R0, -R4 ;  /* 0x0000000023027223 */ /* 0x000fe20000010804 */
[----:B------:R-:W-:-:S03]  /*115b0*/  FSEL R5, R133, RZ, P2 ;  /* 0x000000ff85057208 */ /* 0x000fc60001000000 */
[----:B------:R1:W-:Y:S02]  /*115c0*/  MUFU.EX2 R6, R2 ;  /* 0x0000000200067308 */ /* 0x0003e40000000800 */
[----:B------:R-:W-:Y:S01]  /*115d0*/  FADD.FTZ R9, R222, -R5 ;  /* 0x80000005de097221 */ /* 0x000fe20000010000 */
[----:B-1----:R-:W-:Y:S01]  /*115e0*/  FSEL R2, R3, RZ, P3 ;  /* 0x000000ff03027208 */ /* 0x002fe20001800000 */
[----:B------:R-:W-:-:S04]  /*115f0*/  FFMA.FTZ R3, R52, R0, -R4 ;  /* 0x0000000034037223 */ /* 0x000fc80000010804 */
[----:B------:R1:W-:Y:S01]  /*11600*/  MUFU.EX2 R5, R3 ;  /* 0x0000000300057308 */ /* 0x0003e20000000800 */
[----:B------:R-:W-:Y:S01]  /*11610*/  IMAD.MOV.U32 R222, RZ, RZ, R113 ;  /* 0x000000ffffde7224 */ /* 0x000fe200078e0071 */
[----:B------:R-:W-:Y:S01]  /*11620*/  MOV R179, R96 ;  /* 0x0000006000b37202 */ /* 0x000fe20000000f00 */
[----:B------:R-:W-:Y:S02]  /*11630*/  IMAD.MOV.U32 R195, RZ, RZ, R112 ;  /* 0x000000ffffc37224 */ /* 0x000fe400078e0070 */
[----:B-1----:R-:W-:-:S06]  /*11640*/  FMUL.FTZ R3, R0, R9 ;  /* 0x0000000900037220 */ /* 0x002fcc0000410000 */
[----:B------:R-:W1:Y:S01]  /*11650*/  MUFU.EX2 R3, R3 ;  /* 0x0000000300037308 */ /* 0x000e620000000800 */
[----:B------:R-:W-:Y:S01]  /*11660*/  IMAD.MOV.U32 R193, RZ, RZ, R97 ;  /* 0x000000ffffc17224 */ /* 0x000fe200078e0061 */
[----:B------:R-:W-:Y:S01]  /*11670*/  FSEL R10, R135, RZ, P4 ;  /* 0x000000ff870a7208 */ /* 0x000fe20002000000 */
[----:B------:R-:W-:Y:S01]  /*11680*/  IMAD.MOV.U32 R178, RZ, RZ, R80 ;  /* 0x000000ffffb27224 */ /* 0x000fe200078e0050 */
[----:B------:R-:W-:Y:S01]  /*11690*/  FSEL R9, R134, RZ, P3 ;  /* 0x000000ff86097208 */ /* 0x000fe20001800000 */
[-CC-:B------:R-:W-:Y:S02]  /*116a0*/  FFMA.FTZ R37, R37, R0.reuse, -R2.reuse ;  /* 0x0000000025257223 */ /* 0x180fe40000010802 */
[-CC-:B------:R-:W-:Y:S02]  /*116b0*/  FFMA.FTZ R80, R36, R0.reuse, -R2.reuse ;  /* 0x0000000024507223 */ /* 0x180fe40000010802 */
[-CC-:B------:R-:W-:Y:S02]  /*116c0*/  FFMA.FTZ R96, R25, R0.reuse, -R2.reuse ;  /* 0x0000000019607223 */ /* 0x180fe40000010802 */
[----:B------:R-:W-:-:S02]  /*116d0*/  FFMA.FTZ R97, R24, R0, -R2 ;  /* 0x0000000018617223 */ /* 0x000fc40000010802 */
[-CC-:B------:R-:W-:Y:S02]  /*116e0*/  FFMA.FTZ R113, R22, R0.reuse, -R2.reuse ;  /* 0x0000000016717223 */ /* 0x180fe40000010802 */
[-CC-:B------:R-:W-:Y:S02]  /*116f0*/  FFMA.FTZ R112, R28, R0.reuse, -R2.reuse ;  /* 0x000000001c707223 */ /* 0x180fe40000010802 */
[-CC-:B------:R-:W-:Y:S02]  /*11700*/  FFMA.FTZ R116, R27, R0.reuse, -R2.reuse ;  /* 0x000000001b747223 */ /* 0x180fe40000010802 */
[-C--:B------:R-:W-:Y:S02]  /*11710*/  FFMA.FTZ R128, R21, R0.reuse, -R2 ;  /* 0x0000000015807223 */ /* 0x080fe40000010802 */
[----:B------:R-:W-:Y:S02]  /*11720*/  FFMA.FTZ R2, R26, R0, -R4 ;  /* 0x000000001a027223 */ /* 0x000fe40000010804 */
[----:B------:R-:W-:Y:S01]  /*11730*/  FADD.FTZ R11, R245, -R10 ;  /* 0x8000000af50b7221 */ /* 0x000fe20000010000 */
[----:B------:R2:W-:Y:S01]  /*11740*/  MUFU.EX2 R8, R136 ;  /* 0x0000008800087308 */ /* 0x0005e20000000800 */
[----:B------:R-:W-:-:S02]  /*11750*/  FADD.FTZ R10, R235, -R9 ;  /* 0x80000009eb0a7221 */ /* 0x000fc40000010000 */
[----:B------:R-:W-:Y:S02]  /*11760*/  IMAD.MOV.U32 R192, RZ, RZ, R101 ;  /* 0x000000ffffc07224 */ /* 0x000fe400078e0065 */
[----:B------:R-:W-:Y:S02]  /*11770*/  IMAD.MOV.U32 R194, RZ, RZ, R100 ;  /* 0x000000ffffc27224 */ /* 0x000fe400078e0064 */
[-CC-:B------:R-:W-:Y:S01]  /*11780*/  FFMA.FTZ R9, R32, R0.reuse, -R4.reuse ;  /* 0x0000000020097223 */ /* 0x180fe20000010804 */
[----:B------:R4:W-:Y:S01]  /*11790*/  MUFU.EX2 R7, R137 ;  /* 0x0000008900077308 */ /* 0x0009e20000000800 */
[-CC-:B------:R-:W-:Y:S02]  /*117a0*/  FFMA.FTZ R100, R30, R0.reuse, -R4.reuse ;  /* 0x000000001e647223 */ /* 0x180fe40000010804 */
[----:B------:R-:W-:Y:S02]  /*117b0*/  FFMA.FTZ R101, R29, R0, -R4 ;  /* 0x000000001d657223 */ /* 0x000fe40000010804 */
[----:B------:R-:W-:-:S03]  /*117c0*/  FMUL.FTZ R25, R0, R10 ;  /* 0x0000000a00197220 */ /* 0x000fc60000410000 */
[----:B------:R-:W3:Y:S01]  /*117d0*/  MUFU.EX2 R2, R2 ;  /* 0x0000000200027308 */ /* 0x000ee20000000800 */
[-CC-:B--2---:R-:W-:Y:S02]  /*117e0*/  FFMA.FTZ R136, R31, R0.reuse, -R4.reuse ;  /* 0x000000001f887223 */ /* 0x184fe40000010804 */
[----:B----4-:R-:W-:Y:S02]  /*117f0*/  FFMA.FTZ R137, R23, R0, -R4 ;  /* 0x0000000017897223 */ /* 0x010fe40000010804 */
[----:B-1----:R-:W-:Y:S02]  /*11800*/  FFMA.FTZ R4, R117, R3, R6 ;  /* 0x0000000375047223 */ /* 0x002fe40000010006 */
[----:B------:R-:W-:Y:S02]  /*11810*/  FMUL.FTZ R23, R0, R11 ;  /* 0x0000000b00177220 */ /* 0x000fe40000410000 */
[----:B------:R1:W2:Y:S01]  /*11820*/  MUFU.EX2 R0, R9 ;  /* 0x0000000900007308 */ /* 0x0002a20000000800 */
[C---:B------:R-:W-:Y:S01]  /*11830*/  F2FP.BF16.PACK_AB R129, R5.reuse, R6 ;  /* 0x000000060581723e */ /* 0x040fe200000010ff */
[----:B-1----:R-:W-:Y:S01]  /*11840*/  FADD.FTZ R9, R5, R4 ;  /* 0x0000000405097221 */ /* 0x002fe20000010000 */
[----:B------:R-:W-:-:S04]  /*11850*/  LOP3.LUT R4, R185, R180, RZ, 0x3c, !PT ;  /* 0x000000b4b9047212 */ /* 0x000fc800078e3cff */
[----:B---3--:R-:W-:Y:S01]  /*11860*/  LOP3.LUT R4, R4, R241, RZ, 0x3c, !PT ;  /* 0x000000f104047212 */ /* 0x008fe200078e3cff */
[----:B------:R-:W-:-:S04]  /*11870*/  FADD.FTZ R5, R2, R9 ;  /* 0x0000000902057221 */ /* 0x000fc80000010000 */
[----:B------:R-:W-:Y:S01]  /*11880*/  IMAD.WIDE.U32 R34, R4, -0x326172a9, RZ ;  /* 0xcd9e8d5704227825 */ /* 0x000fe200078e00ff */
[----:B--2---:R-:W-:-:S03]  /*11890*/  F2FP.BF16.PACK_AB R81, R0, R2 ;  /* 0x000000020051723e */ /* 0x004fc600000010ff */
[----:B------:R-:W-:Y:S01]  /*118a0*/  FADD.FTZ R117, R0, R5 ;  /* 0x0000000500757221 */ /* 0x000fe20000010000 */
[----:B------:R-:W-:Y:S01]  /*118b0*/  LOP3.LUT R0, R35, R205, R174, 0x96, !PT ;  /* 0x000000cd23007212 */ /* 0x000fe200078e96ae */
[----:B------:R-:W-:Y:S01]  /*118c0*/  FADD.FTZ R10, R8, R64 ;  /* 0x00000040080a7221 */ /* 0x000fe20000010000 */
[----:B------:R-:W-:Y:S01]  /*118d0*/  F2FP.BF16.PACK_AB R22, R7, R8 ;  /* 0x000000080716723e */ /* 0x000fe200000010ff */
[----:B------:R-:W2:Y:S02]  /*118e0*/  LDL.LU.64 R174, [R1+0x20] ;  /* 0x0000200001ae7983 */ /* 0x000ea40000300a00 */
[----:B------:R-:W-:Y:S01]  /*118f0*/  IMAD.WIDE.U32 R30, R0, -0x2daee0ad, RZ ;  /* 0xd2511f53001e7825 */ /* 0x000fe200078e00ff */
[----:B------:R-:W-:Y:S01]  /*11900*/  LOP3.LUT R0, R247, R239, R34, 0x96, !PT ;  /* 0x000000eff7007212 */ /* 0x000fe200078e9622 */
[----:B------:R-:W3:Y:S02]  /*11910*/  LDL.LU R184, [R1+0x74] ;  /* 0x0000740001b87983 */ /* 0x000ee40000300800 */
[----:B------:R-:W-:-:S02]  /*11920*/  FADD.FTZ R20, R7, R10 ;  /* 0x0000000a07147221 */ /* 0x000fc40000010000 */
[----:B------:R-:W-:Y:S01]  /*11930*/  IMAD.WIDE.U32 R6, R0, -0x2daee0ad, RZ ;  /* 0xd2511f5300067825 */ /* 0x000fe200078e00ff */
[----:B------:R-:W-:-:S04]  /*11940*/  LOP3.LUT R2, R31, R238, R14, 0x96, !PT ;  /* 0x000000ee1f027212 */ /* 0x000fc800078e960e */
[----:B------:R-:W-:Y:S01]  /*11950*/  LOP3.LUT R0, R7, R237, R30, 0x96, !PT ;  /* 0x000000ed07007212 */ /* 0x000fe200078e961e */
[----:B------:R-:W-:-:S04]  /*11960*/  IMAD.WIDE.U32 R4, R2, -0x326172a9, RZ ;  /* 0xcd9e8d5702047825 */ /* 0x000fc800078e00ff */
        /* <DEDUP_REMOVED lines=12> */
[----:B------:R-:W-:-:S04]  /*11a30*/  LOP3.LUT R2, R0, 0xffff, RZ, 0xc0, !PT ;  /* 0x0000ffff00027812 */ /* 0x000fc800078ec0ff */
[----:B------:R-:W-:Y:S02]  /*11a40*/  SHF.R.U32.HI R6, RZ, 0x8, R2 ;  /* 0x00000008ff067819 */ /* 0x000fe40000011602 */
[----:B------:R-:W-:Y:S02]  /*11a50*/  LOP3.LUT R21, R7, R222, R8, 0x96, !PT ;  /* 0x000000de07157212 */ /* 0x000fe400078e9608 */
[----:B------:R-:W-:Y:S01]  /*11a60*/  LOP3.LUT R6, R6, 0xffff, RZ, 0xc0, !PT ;  /* 0x0000ffff06067812 */ /* 0x000fe200078ec0ff */
[----:B------:R-:W1:Y:S03]  /*11a70*/  MUFU.EX2 R7, R172 ;  /* 0x000000ac00077308 */ /* 0x000e660000000800 */
[----:B------:R-:W-:Y:S02]  /*11a80*/  ISETP.GE.U32.AND P2, PT, R217, R6, PT ;  /* 0x00000006d900720c */ /* 0x000fe40003f46070 */
[----:B------:R-:W-:-:S03]  /*11a90*/  SHF.R.U32.HI R6, RZ, 0x10, R0 ;  /* 0x00000010ff067819 */ /* 0x000fc60000011600 */
[----:B------:R-:W4:Y:S01]  /*11aa0*/  MUFU.EX2 R2, R173 ;  /* 0x000000ad00027308 */ /* 0x000f220000000800 */
[----:B------:R-:W-:-:S04]  /*11ab0*/  LOP3.LUT R6, R6, 0xff, RZ, 0xc0, !PT ;  /* 0x000000ff06067812 */ /* 0x000fc800078ec0ff */
[----:B------:R-:W-:-:S03]  /*11ac0*/  ISETP.GE.U32.AND P3, PT, R217, R6, PT ;  /* 0x00000006d900720c */ /* 0x000fc60003f66070 */
[----:B------:R-:W4:Y:S01]  /*11ad0*/  MUFU.EX2 R8, R176 ;  /* 0x000000b000087308 */ /* 0x000f220000000800 */
[----:B------:R-:W-:Y:S01]  /*11ae0*/  SHF.R.U32.HI R0, RZ, 0x18, R0 ;  /* 0x00000018ff007819 */ /* 0x000fe20000011600 */
[----:B-1----:R-:W-:-:S06]  /*11af0*/  FADD.FTZ R9, R7, R20 ;  /* 0x0000001407097221 */ /* 0x002fcc0000010000 */
[----:B------:R-:W1:Y:S01]  /*11b00*/  MUFU.EX2 R6, R177 ;  /* 0x000000b100067308 */ /* 0x000e620000000800 */
[----:B------:R-:W-:Y:S02]  /*11b10*/  ISETP.GE.U32.AND P6, PT, R217, R0, PT ;  /* 0x00000000d900720c */ /* 0x000fe40003fc6070 */
[C---:B------:R-:W-:Y:S02]  /*11b20*/  LOP3.LUT R11, R4.reuse, 0xffff, RZ, 0xc0, !PT ;  /* 0x0000ffff040b7812 */ /* 0x040fe400078ec0ff */
[----:B------:R-:W-:Y:S02]  /*11b30*/  LOP3.LUT R0, R4, 0xff, RZ, 0xc0, !PT ;  /* 0x000000ff04007812 */ /* 0x000fe400078ec0ff */
[--C-:B------:R-:W-:Y:S02]  /*11b40*/  SHF.R.U32.HI R20, RZ, 0x10, R4.reuse ;  /* 0x00000010ff147819 */ /* 0x100fe40000011604 */
[----:B------:R-:W-:Y:S01]  /*11b50*/  SHF.R.U32.HI R5, RZ, 0x18, R4 ;  /* 0x00000018ff057819 */ /* 0x000fe20000011604 */
[----:B----4-:R-:W-:-:S04]  /*11b60*/  FADD.FTZ R4, R2, R9 ;  /* 0x0000000902047221 */ /* 0x010fc80000010000 */
[----:B------:R-:W-:-:S04]  /*11b70*/  FADD.FTZ R4, R8, R4 ;  /* 0x0000000408047221 */ /* 0x000fc80000010000 */
[----:B-1----:R-:W-:-:S05]  /*11b80*/  FADD.FTZ R4, R6, R4 ;  /* 0x0000000406047221 */ /* 0x002fca0000010000 */
[----:B------:R1:W-:Y:S04]  /*11b90*/  STL [R1+0xa0], R4 ;  /* 0x0000a00401007387 */ /* 0x0003e80000100800 */
[----:B------:R-:W4:Y:S01]  /*11ba0*/  LDL.LU R28, [R1+0x70] ;  /* 0x00007000011c7983 */ /* 0x000f220000300800 */
[----:B------:R-:W-:Y:S02]  /*11bb0*/  ISETP.GE.U32.AND P5, PT, R217, R0, PT ;  /* 0x00000000d900720c */ /* 0x000fe40003fa6070 */
[----:B------:R-:W-:Y:S01]  /*11bc0*/  F2FP.BF16.PACK_AB R7, R2, R7 ;  /* 0x000000070207723e */ /* 0x000fe200000010ff */
[----:B------:R1:W-:Y:S08]  /*11bd0*/  MUFU.EX2 R0, R33 ;  /* 0x0000002100007308 */ /* 0x0003f00000000800 */
[----:B------:R-:W1:Y:S08]  /*11be0*/  MUFU.EX2 R2, R23 ;  /* 0x0000001700027308 */ /* 0x000e700000000800 */
[----:B------:R-:W2:Y:S01]  /*11bf0*/  MUFU.EX2 R23, R48 ;  /* 0x0000003000177308 */ /* 0x000ea20000000800 */
[----:B-1----:R-:W-:-:S02]  /*11c00*/  PRMT R33, R156, 0x7610, R33 ;  /* 0x000076109c217816 */ /* 0x002fc40000000021 */
[----:B------:R-:W-:Y:S02]  /*11c10*/  PRMT R32, R156, 0x7632, R32 ;  /* 0x000076329c207816 */ /* 0x000fe40000000020 */
[----:B------:R-:W-:Y:S01]  /*11c20*/  SHF.R.U32.HI R4, RZ, 0x8, R11 ;  /* 0x00000008ff047819 */ /* 0x000fe2000001160b */
[----:B------:R-:W-:Y:S02]  /*11c30*/  @!P4 HFMA2.BF16_V2 R139, -RZ.H0_H0, RZ.H0_H0, -R33.H0_H0 ;  /* 0x200000ffff8bc231 */ /* 0x000fe40000340921 */
[----:B------:R-:W-:Y:S01]  /*11c40*/  @!P2 HFMA2.BF16_V2 R138, -RZ.H0_H0, RZ.H0_H0, -R32.H0_H0 ;  /* 0x200000ffff8aa231 */ /* 0x000fe20000340920 */
[----:B------:R-:W-:Y:S02]  /*11c50*/  LOP3.LUT R4, R4, 0xffff, RZ, 0xc0, !PT ;  /* 0x0000ffff04047812 */ /* 0x000fe400078ec0ff */
[----:B------:R-:W-:Y:S01]  /*11c60*/  F2FP.BF16.PACK_AB R29, R6, R8 ;  /* 0x00000008061d723e */ /* 0x000fe200000010ff */
[----:B------:R-:W-:Y:S01]  /*11c70*/  MUFU.EX2 R24, R37 ;  /* 0x0000002500187308 */ /* 0x000fe20000000800 */
[----:B------:R-:W-:Y:S01]  /*11c80*/  FMUL.FTZ R9, R87, R2 ;  /* 0x0000000257097220 */ /* 0x000fe20000410000 */
[----:B------:R-:W-:-:S06]  /*11c90*/  MOV R188, R193 ;  /* 0x000000c100bc7202 */ /* 0x000fcc0000000f00 */
[----:B------:R1:W-:Y:S01]  /*11ca0*/  MUFU.EX2 R64, R53 ;  /* 0x0000003500407308 */ /* 0x0003e20000000800 */
[----:B------:R-:W-:Y:S01]  /*11cb0*/  MOV R185, R215 ;  /* 0x000000d700b97202 */ /* 0x000fe20000000f00 */
[----:B------:R-:W-:Y:S01]  /*11cc0*/  IMAD.MOV.U32 R193, RZ, RZ, R178 ;  /* 0x000000ffffc17224 */ /* 0x000fe200078e00b2 */
[----:B------:R-:W-:Y:S01]  /*11cd0*/  PRMT R52, R22, 0x7632, R52 ;  /* 0x0000763216347816 */ /* 0x000fe20000000034 */
[----:B------:R-:W-:Y:S02]  /*11ce0*/  IMAD.MOV.U32 R186, RZ, RZ, R243 ;  /* 0x000000ffffba7224 */ /* 0x000fe400078e00f3 */
[----:B------:R-:W-:Y:S02]  /*11cf0*/  IMAD.MOV.U32 R196, RZ, RZ, R209 ;  /* 0x000000ffffc47224 */ /* 0x000fe400078e00d1 */
[----:B------:R-:W-:Y:S02]  /*11d00*/  IMAD.MOV.U32 R197, RZ, RZ, R207 ;  /* 0x000000ffffc57224 */ /* 0x000fe400078e00cf */
[-C--:B------:R-:W-:Y:S01]  /*11d10*/  FMUL.FTZ R173, R50, R2.reuse ;  /* 0x0000000232ad7220 */ /* 0x080fe20000410000 */
[----:B-1----:R-:W-:Y:S01]  /*11d20*/  PRMT R53, R22, 0x7610, R53 ;  /* 0x0000761016357816 */ /* 0x002fe20000000035 */
[----:B------:R-:W-:-:S02]  /*11d30*/  FMUL.FTZ R172, R66, R2 ;  /* 0x0000000242ac7220 */ /* 0x000fc40000410000 */
[-C--:B------:R-:W-:Y:S02]  /*11d40*/  FMUL.FTZ R156, R67, R2.reuse ;  /* 0x00000002439c7220 */ /* 0x080fe40000410000 */
[----:B------:R-:W-:Y:S01]  /*11d50*/  @!P5 HFMA2.BF16_V2 R164, -RZ.H0_H0, RZ.H0_H0, -R53.H0_H0 ;  /* 0x200000ffffa4d231 */ /* 0x000fe20000340935 */
[-C--:B------:R-:W-:Y:S01]  /*11d60*/  FMUL.FTZ R243, R171, R2.reuse ;  /* 0x00000002abf37220 */ /* 0x080fe20000410000 */
[----:B------:R-:W-:Y:S01]  /*11d70*/  PRMT R66, R53, 0x5410, R52 ;  /* 0x0000541035427816 */ /* 0x000fe20000000034 */
[-C--:B------:R-:W-:Y:S02]  /*11d80*/  FMUL.FTZ R171, R82, R2.reuse ;  /* 0x0000000252ab7220 */ /* 0x080fe40000410000 */
[-C--:B------:R-:W-:Y:S02]  /*11d90*/  FMUL.FTZ R207, R98, R2.reuse ;  /* 0x0000000262cf7220 */ /* 0x080fe40000410000 */
[-C--:B------:R-:W-:Y:S01]  /*11da0*/  FMUL.FTZ R8, R102, R2.reuse ;  /* 0x0000000266087220 */ /* 0x080fe20000410000 */
[----:B------:R-:W-:Y:S01]  /*11db0*/  MOV R102, R9 ;  /* 0x0000000900667202 */ /* 0x000fe20000000f00 */
[-C--:B------:R-:W-:Y:S01]  /*11dc0*/  FMUL.FTZ R235, R114, R2.reuse ;  /* 0x0000000272eb7220 */ /* 0x080fe20000410000 */
[----:B------:R-:W-:Y:S01]  /*11dd0*/  @!P5 PRMT R53, R164, 0x5410, RZ ;  /* 0x00005410a435d816 */ /* 0x000fe200000000ff */
[----:B------:R-:W-:-:S02]  /*11de0*/  FMUL.FTZ R98, R130, R2 ;  /* 0x0000000282627220 */ /* 0x000fc40000410000 */
        /* <DEDUP_REMOVED lines=28> */
[----:B------:R-:W-:Y:S01]  /*11fb0*/  PRMT R36, R7, 0x7610, R36 ;  /* 0x0000761007247816 */ /* 0x000fe20000000024 */
[----:B------:R-:W-:Y:S01]  /*11fc0*/  FMUL.FTZ R158, R42, R3 ;  /* 0x000000032a9e7220 */ /* 0x000fe20000410000 */
[----:B--2---:R-:W-:Y:S01]  /*11fd0*/  LOP3.LUT R26, R35, R205, R174, 0x96, !PT ;  /* 0x000000cd231a7212 */ /* 0x004fe200078e96ae */
[----:B---3--:R-:W-:Y:S01]  /*11fe0*/  FFMA.FTZ R27, R184, R2, R0 ;  /* 0x00000002b81b7223 */ /* 0x008fe20000010000 */
[----:B------:R-:W-:Y:S01]  /*11ff0*/  F2FP.BF16.PACK_AB R0, R23, R0 ;  /* 0x000000001700723e */ /* 0x000fe200000010ff */
[----:B------:R-:W-:Y:S01]  /*12000*/  IMAD.MOV.U32 R174, RZ, RZ, R168 ;  /* 0x000000ffffae7224 */ /* 0x000fe200078e00a8 */
[----:B------:R-:W-:-:S02]  /*12010*/  PRMT R168, R33, 0x5410, R32 ;  /* 0x0000541021a87816 */ /* 0x000fc40000000020 */
[----:B------:R-:W-:Y:S02]  /*12020*/  PRMT R48, R0, 0x7632, R48 ;  /* 0x0000763200307816 */ /* 0x000fe40000000030 */
[----:B------:R-:W-:Y:S02]  /*12030*/  @!P4 PRMT R33, R139, 0x5410, RZ ;  /* 0x000054108b21c816 */ /* 0x000fe400000000ff */
[----:B------:R-:W-:Y:S02]  /*12040*/  @!P2 PRMT R32, R138, 0x5410, RZ ;  /* 0x000054108a20a816 */ /* 0x000fe400000000ff */
[C---:B------:R-:W-:Y:S02]  /*12050*/  ISETP.GE.U32.AND P4, PT, R217.reuse, R5, PT ;  /* 0x00000005d900720c */ /* 0x040fe40003f86070 */
[----:B------:R-:W-:Y:S01]  /*12060*/  ISETP.GE.U32.AND P2, PT, R217, R4, PT ;  /* 0x00000004d900720c */ /* 0x000fe20003f46070 */
[----:B------:R-:W-:Y:S01]  /*12070*/  IMAD.WIDE.U32 R4, R21, -0x2daee0ad, RZ ;  /* 0xd2511f5315047825 */ /* 0x000fe200078e00ff */
[----:B------:R-:W-:Y:S01]  /*12080*/  PRMT R49, R0, 0x7610, R49 ;  /* 0x0000761000317816 */ /* 0x000fe20000000031 */
[----:B------:R-:W-:Y:S01]  /*12090*/  @!P6 HFMA2.BF16_V2 R160, -RZ.H0_H0, RZ.H0_H0, -R48.H0_H0 ;  /* 0x200000ffffa0e231 */ /* 0x000fe20000340930 */
[----:B------:R-:W-:-:S02]  /*120a0*/  LOP3.LUT R0, R20, 0xff, RZ, 0xc0, !PT ;  /* 0x000000ff14007812 */ /* 0x000fc400078ec0ff */
[----:B------:R-:W-:Y:S02]  /*120b0*/  LOP3.LUT R6, R5, R244, R10, 0x96, !PT ;  /* 0x000000f405067212 */ /* 0x000fe400078e960a */
        /* <DEDUP_REMOVED lines=8> */
[----:B------:R-:W1:Y:S01]  /*12140*/  MUFU.EX2 R0, R25 ;  /* 0x0000001900007308 */ /* 0x000e620000000800 */
[----:B------:R-:W-:Y:S02]  /*12150*/  IMAD.MOV.U32 R184, RZ, RZ, R242 ;  /* 0x000000ffffb87224 */ /* 0x000fe400078e00f2 */
[----:B------:R-:W-:-:S05]  /*12160*/  FMUL.FTZ R139, R163, R2 ;  /* 0x00000002a38b7220 */ /* 0x000fca0000410000 */
[----:B------:R2:W3:Y:S01]  /*12170*/  MUFU.EX2 R25, R65 ;  /* 0x0000004100197308 */ /* 0x0004e20000000800 */
[-C--:B------:R-:W-:Y:S02]  /*12180*/  FMUL.FTZ R242, R170, R2.reuse ;  /* 0x00000002aaf27220 */ /* 0x080fe40000410000 */
[----:B------:R-:W-:Y:S02]  /*12190*/  FMUL.FTZ R163, R118, R2 ;  /* 0x0000000276a37220 */ /* 0x000fe40000410000 */
[----:B------:R-:W-:Y:S02]  /*121a0*/  IMAD.MOV.U32 R10, RZ, RZ, R197 ;  /* 0x000000ffff0a7224 */ /* 0x000fe400078e00c5 */
[----:B------:R-:W-:Y:S02]  /*121b0*/  IMAD.MOV.U32 R170, RZ, RZ, R196 ;  /* 0x000000ffffaa7224 */ /* 0x000fe400078e00c4 */
[----:B------:R-:W-:Y:S02]  /*121c0*/  IMAD.MOV.U32 R67, RZ, RZ, R184 ;  /* 0x000000ffff437224 */ /* 0x000fe400078e00b8 */
[----:B------:R-:W-:-:S02]  /*121d0*/  IMAD.MOV.U32 R118, RZ, RZ, R156 ;  /* 0x000000ffff767224 */ /* 0x000fc400078e009c */
[-C--:B-1----:R-:W-:Y:S02]  /*121e0*/  FMUL.FTZ R152, R152, R0.reuse ;  /* 0x0000000098987220 */ /* 0x082fe40000410000 */
[-C--:B------:R-:W-:Y:S02]  /*121f0*/  FMUL.FTZ R153, R153, R0.reuse ;  /* 0x0000000099997220 */ /* 0x080fe40000410000 */
[----:B--2---:R-:W-:Y:S02]  /*12200*/  IMAD.MOV.U32 R65, RZ, RZ, R165 ;  /* 0x000000ffff417224 */ /* 0x004fe400078e00a5 */
        /* <DEDUP_REMOVED lines=23> */
[-C--:B----4-:R-:W-:Y:S02]  /*12380*/  FFMA.FTZ R28, R28, R0.reuse, R24 ;  /* 0x000000001c1c7223 */ /* 0x090fe40000010018 */
[-C--:B------:R-:W-:Y:S02]  /*12390*/  FMUL.FTZ R105, R105, R0.reuse ;  /* 0x0000000069697220 */ /* 0x080fe40000410000 */
[-C--:B------:R-:W-:Y:S02]  /*123a0*/  FMUL.FTZ R108, R108, R0.reuse ;  /* 0x000000006c6c7220 */ /* 0x080fe40000410000 */
[----:B------:R-:W-:-:S02]  /*123b0*/  FMUL.FTZ R109, R109, R0 ;  /* 0x000000006d6d7220 */ /* 0x000fc40000410000 */
[-C--:B------:R-:W-:Y:S02]  /*123c0*/  FMUL.FTZ R120, R120, R0.reuse ;  /* 0x0000000078787220 */ /* 0x080fe40000410000 */
[-C--:B------:R-:W-:Y:S02]  /*123d0*/  FMUL.FTZ R121, R121, R0.reuse ;  /* 0x0000000079797220 */ /* 0x080fe40000410000 */
[-C--:B------:R-:W-:Y:S02]  /*123e0*/  FMUL.FTZ R124, R124, R0.reuse ;  /* 0x000000007c7c7220 */ /* 0x080fe40000410000 */
[----:B------:R-:W-:Y:S01]  /*123f0*/  FMUL.FTZ R125, R125, R0 ;  /* 0x000000007d7d7220 */ /* 0x000fe20000410000 */
[----:B------:R-:W-:Y:S01]  /*12400*/  LOP3.LUT R0, R6, 0xff, RZ, 0xc0, !PT ;  /* 0x000000ff06007812 */ /* 0x000fe200078ec0ff */
[----:B------:R-:W-:-:S03]  /*12410*/  IMAD.MOV.U32 R176, RZ, RZ, R174 ;  /* 0x000000ffffb07224 */ /* 0x000fc600078e00ae */
[----:B------:R-:W-:Y:S01]  /*12420*/  ISETP.GE.U32.AND P5, PT, R217, R0, PT ;  /* 0x00000000d900720c */ /* 0x000fe20003fa6070 */
[----:B------:R-:W-:Y:S02]  /*12430*/  IMAD.MOV.U32 R174, RZ, RZ, R251 ;  /* 0x000000ffffae7224 */ /* 0x000fe400078e00fb */
[-C--:B------:R-:W-:Y:S02]  /*12440*/  FMUL.FTZ R251, R167, R2.reuse ;  /* 0x00000002a7fb7220 */ /* 0x080fe40000410000 */
[-C--:B------:R-:W-:Y:S02]  /*12450*/  FMUL.FTZ R175, R51, R2.reuse ;  /* 0x0000000233af7220 */ /* 0x080fe40000410000 */
[----:B------:R-:W-:Y:S01]  /*12460*/  FMUL.FTZ R20, R115, R2 ;  /* 0x0000000273147220 */ /* 0x000fe20000410000 */
[----:B---3--:R-:W-:Y:S01]  /*12470*/  F2FP.BF16.PACK_AB R2, R25, R64 ;  /* 0x000000401902723e */ /* 0x008fe200000010ff */
[----:B------:R-:W-:-:S03]  /*12480*/  @!P2 HFMA2.BF16_V2 R161, -RZ.H0_H0, RZ.H0_H0, -R52.H0_H0 ;  /* 0x200000ffffa1a231 */ /* 0x000fc60000340934 */
[C---:B------:R-:W-:Y:S01]  /*12490*/  PRMT R40, R2.reuse, 0x7610, R40 ;  /* 0x0000761002287816 */ /* 0x040fe20000000028 */
[----:B------:R-:W-:Y:S01]  /*124a0*/  FMUL.FTZ R159, R43, R3 ;  /* 0x000000032b9f7220 */ /* 0x000fe20000410000 */
[----:B------:R-:W-:Y:S01]  /*124b0*/  SHF.R.U32.HI R0, RZ, 0x18, R6 ;  /* 0x00000018ff007819 */ /* 0x000fe20000011606 */
[----:B------:R-:W-:Y:S01]  /*124c0*/  @!P5 HFMA2.BF16_V2 R42, -RZ.H0_H0, RZ.H0_H0, -R36.H0_H0 ;  /* 0x200000ffff2ad231 */ /* 0x000fe20000340924 */
[----:B------:R-:W-:Y:S01]  /*124d0*/  PRMT R41, R2, 0x7632, R41 ;  /* 0x0000763202297816 */ /* 0x000fe20000000029 */
[----:B------:R-:W-:Y:S01]  /*124e0*/  @!P6 HFMA2.BF16_V2 R43, -RZ.H0_H0, RZ.H0_H0, -R40.H0_H0 ;  /* 0x200000ffff2be231 */ /* 0x000fe20000340928 */
[----:B------:R-:W-:Y:S02]  /*124f0*/  PRMT R39, R7, 0x7632, R39 ;  /* 0x0000763207277816 */ /* 0x000fe40000000027 */
[----:B------:R-:W-:Y:S02]  /*12500*/  @!P2 PRMT R52, R161, 0x5410, RZ ;  /* 0x00005410a134a816 */ /* 0x000fe400000000ff */
[----:B------:R-:W-:-:S02]  /*12510*/  ISETP.GE.U32.AND P2, PT, R217, R0, PT ;  /* 0x00000000d900720c */ /* 0x000fc40003f46070 */
[----:B------:R-:W-:Y:S02]  /*12520*/  LOP3.LUT R0, R6, 0xffff, RZ, 0xc0, !PT ;  /* 0x0000ffff06007812 */ /* 0x000fe400078ec0ff */
[----:B------:R-:W-:Y:S01]  /*12530*/  PRMT R55, R40, 0x5410, R41 ;  /* 0x0000541028377816 */ /* 0x000fe20000000029 */
[----:B------:R-:W2:Y:S01]  /*12540*/  LDL.LU.64 R6, [R1+0x18] ;  /* 0x0000180001067983 */ /* 0x000ea20000300a00 */
[----:B------:R-:W-:Y:S02]  /*12550*/  PRMT R131, R36, 0x5410, R39 ;  /* 0x0000541024837816 */ /* 0x000fe40000000027 */
[----:B------:R-:W-:Y:S02]  /*12560*/  @!P6 PRMT R40, R43, 0x5410, RZ ;  /* 0x000054102b28e816 */ /* 0x000fe400000000ff */
[----:B------:R-:W-:Y:S02]  /*12570*/  @!P5 PRMT R36, R42, 0x5410, RZ ;  /* 0x000054102a24d816 */ /* 0x000fe400000000ff */
[----:B------:R-:W3:Y:S01]  /*12580*/  LDL.LU.64 R42, [R1+0x10] ;  /* 0x00001000012a7983 */ /* 0x000ee20000300a00 */
[----:B------:R-:W-:Y:S01]  /*12590*/  SHF.R.U32.HI R0, RZ, 0x8, R0 ;  /* 0x00000008ff007819 */ /* 0x000fe20000011600 */
[----:B------:R-:W-:Y:S01]  /*125a0*/  MUFU.EX2 R44, R68 ;  /* 0x00000044002c7308 */ /* 0x000fe20000000800 */
[----:B------:R-:W-:-:S02]  /*125b0*/  @!P4 HFMA2.BF16_V2 R38, -RZ.H0_H0, RZ.H0_H0, -R41.H0_H0 ;  /* 0x200000ffff26c231 */ /* 0x000fc40000340929 */
[----:B------:R-:W-:-:S05]  /*125c0*/  LOP3.LUT R0, R0, 0xffff, RZ, 0xc0, !PT ;  /* 0x0000ffff00007812 */ /* 0x000fca00078ec0ff */
[----:B------:R-:W1:Y:S01]  /*125d0*/  MUFU.EX2 R245, R69 ;  /* 0x0000004500f57308 */ /* 0x000e620000000800 */
[----:B------:R-:W-:Y:S02]  /*125e0*/  @!P4 PRMT R41, R38, 0x5410, RZ ;  /* 0x000054102629c816 */ /* 0x000fe400000000ff */
[----:B------:R-:W-:Y:S01]  /*125f0*/  ISETP.GE.U32.AND P4, PT, R217, R0, PT ;  /* 0x00000000d900720c */ /* 0x000fe20003f86070 */
[----:B------:R-:W-:Y:S01]  /*12600*/  IMAD.MOV.U32 R22, RZ, RZ, R198 ;  /* 0x000000ffff167224 */ /* 0x000fe200078e00c6 */
[----:B------:R-:W-:Y:S01]  /*12610*/  MOV R11, R199 ;  /* 0x000000c7000b7202 */ /* 0x000fe20000000f00 */
[----:B------:R-:W-:Y:S01]  /*12620*/  IMAD.MOV.U32 R160, RZ, RZ, R187 ;  /* 0x000000ffffa07224 */ /* 0x000fe200078e00bb */
[----:B------:R-:W-:Y:S01]  /*12630*/  MOV R86, R186 ;  /* 0x000000ba00567202 */ /* 0x000fe20000000f00 */
[----:B------:R-:W-:Y:S02]  /*12640*/  IMAD.MOV.U32 R87, RZ, RZ, R175 ;  /* 0x000000ffff577224 */ /* 0x000fe400078e00af */
[----:B------:R-:W-:-:S02]  /*12650*/  IMAD.MOV.U32 R115, RZ, RZ, R174 ;  /* 0x000000ffff737224 */ /* 0x000fc400078e00ae */
[----:B------:R-:W-:Y:S01]  /*12660*/  IMAD.MOV.U32 R161, RZ, RZ, R195 ;  /* 0x000000ffffa17224 */ /* 0x000fe200078e00c3 */
[----:B-1----:R-:W-:Y:S01]  /*12670*/  F2FP.BF16.PACK_AB R0, R245, R44 ;  /* 0x0000002cf500723e */ /* 0x002fe200000010ff */
[----:B------:R-:W-:Y:S02]  /*12680*/  IMAD.MOV.U32 R21, RZ, RZ, R194 ;  /* 0x000000ffff157224 */ /* 0x000fe400078e00c2 */
[-C--:B------:R-:W-:Y:S01]  /*12690*/  FMUL.FTZ R167, R47, R3.reuse ;  /* 0x000000032fa77220 */ /* 0x080fe20000410000 */
[----:B------:R-:W-:Y:S01]  /*126a0*/  PRMT R38, R0, 0x7610, R38 ;  /* 0x0000761000267816 */ /* 0x000fe20000000026 */
[-C--:B------:R-:W-:Y:S01]  /*126b0*/  FMUL.FTZ R154, R154, R3.reuse ;  /* 0x000000039a9a7220 */ /* 0x080fe20000410000 */
[----:B------:R-:W-:Y:S01]  /*126c0*/  PRMT R37, R0, 0x7632, R37 ;  /* 0x0000763200257816 */ /* 0x000fe20000000025 */
[-C--:B------:R-:W-:Y:S01]  /*126d0*/  FMUL.FTZ R155, R155, R3.reuse ;  /* 0x000000039b9b7220 */ /* 0x080fe20000410000 */
[----:B------:R-:W-:Y:S01]  /*126e0*/  @!P4 HFMA2.BF16_V2 R47, -RZ.H0_H0, RZ.H0_H0, -R39.H0_H0 ;  /* 0x200000ffff2fc231 */ /* 0x000fe20000340927 */
[-C--:B------:R-:W-:Y:S01]  /*126f0*/  FMUL.FTZ R150, R150, R3.reuse ;  /* 0x0000000396967220 */ /* 0x080fe20000410000 */
[----:B------:R-:W-:Y:S01]  /*12700*/  LOP3.LUT R0, R4, 0xff, RZ, 0xc0, !PT ;  /* 0x000000ff04007812 */ /* 0x000fe200078ec0ff */
        /* <DEDUP_REMOVED lines=27> */
[----:B------:R-:W-:Y:S02]  /*128c0*/  ISETP.GE.U32.AND P6, PT, R217, R0, PT ;  /* 0x00000000d900720c */ /* 0x000fe40003fc6070 */
[----:B------:R-:W-:Y:S01]  /*128d0*/  @!P4 PRMT R39, R47, 0x5410, RZ ;  /* 0x000054102f27c816 */ /* 0x000fe200000000ff */
[----:B------:R-:W-:Y:S01]  /*128e0*/  IMAD.MOV.U32 R47, RZ, RZ, R65 ;  /* 0x000000ffff2f7224 */ /* 0x000fe200078e0041 */
[----:B------:R-:W-:Y:S01]  /*128f0*/  MOV R68, R130 ;  /* 0x0000008200447202 */ /* 0x000fe20000000f00 */
[----:B------:R-:W-:Y:S02]  /*12900*/  IMAD.MOV.U32 R69, RZ, RZ, R161 ;  /* 0x000000ffff457224 */ /* 0x000fe400078e00a1 */
[----:B------:R-:W-:-:S02]  /*12910*/  IMAD.MOV.U32 R65, RZ, RZ, R118 ;  /* 0x000000ffff417224 */ /* 0x000fc400078e0076 */
[----:B------:R-:W-:Y:S02]  /*12920*/  IMAD.MOV.U32 R161, RZ, RZ, R86 ;  /* 0x000000ffffa17224 */ /* 0x000fe400078e0056 */
[----:B------:R-:W-:Y:S02]  /*12930*/  IMAD.MOV.U32 R118, RZ, RZ, R67 ;  /* 0x000000ffff767224 */ /* 0x000fe400078e0043 */
[----:B------:R-:W-:Y:S01]  /*12940*/  IMAD.MOV.U32 R130, RZ, RZ, R170 ;  /* 0x000000ffff827224 */ /* 0x000fe200078e00aa */
[----:B------:R-:W-:Y:S01]  /*12950*/  MOV R170, R10 ;  /* 0x0000000a00aa7202 */ /* 0x000fe20000000f00 */
[----:B------:R-:W-:Y:S01]  /*12960*/  IMAD.MOV.U32 R86, RZ, RZ, R22 ;  /* 0x000000ffff567224 */ /* 0x000fe200078e0016 */
[--C-:B------:R-:W-:Y:S01]  /*12970*/  SHF.R.U32.HI R22, RZ, 0x10, R4.reuse ;  /* 0x00000010ff167819 */ /* 0x100fe20000011604 */
[----:B------:R-:W-:Y:S01]  /*12980*/  IMAD.MOV.U32 R67, RZ, RZ, R11 ;  /* 0x000000ffff437224 */ /* 0x000fe200078e000b */
[----:B------:R-:W-:Y:S02]  /*12990*/  LOP3.LUT R11, R4, 0xffff, RZ, 0xc0, !PT ;  /* 0x0000ffff040b7812 */ /* 0x000fe400078ec0ff */
[----:B------:R-:W-:Y:S01]  /*129a0*/  SHF.R.U32.HI R10, RZ, 0x18, R4 ;  /* 0x00000018ff0a7819 */ /* 0x000fe20000011604 */
[----:B------:R-:W-:Y:S01]  /*129b0*/  @!P3 HFMA2.BF16_V2 R46, -RZ.H0_H0, RZ.H0_H0, -R38.H0_H0 ;  /* 0x200000ffff2eb231 */ /* 0x000fe20000340926 */
[----:B------:R-:W-:Y:S01]  /*129c0*/  IMAD.MOV.U32 R79, RZ, RZ, R115 ;  /* 0x000000ffff4f7224 */ /* 0x000fe200078e0073 */
[----:B------:R-:W-:-:S03]  /*129d0*/  PRMT R115, R38, 0x5410, R37 ;  /* 0x0000541026737816 */ /* 0x000fc60000000025 */
[----:B------:R-:W-:Y:S01]  /*129e0*/  @!P3 PRMT R38, R46, 0x5410, RZ ;  /* 0x000054102e26b816 */ /* 0x000fe200000000ff */
[----:B------:R-:W-:Y:S01]  /*129f0*/  IMAD.MOV.U32 R46, RZ, RZ, R9 ;  /* 0x000000ffff2e7224 */ /* 0x000fe200078e0009 */
[----:B------:R-:W-:-:S05]  /*12a00*/  @!P2 HFMA2.BF16_V2 R45, -RZ.H0_H0, RZ.H0_H0, -R37.H0_H0 ;  /* 0x200000ffff2da231 */ /* 0x000fca0000340925 */
[----:B------:R-:W-:Y:S02]  /*12a10*/  @!P2 PRMT R37, R45, 0x5410, RZ ;  /* 0x000054102d25a816 */ /* 0x000fe400000000ff */
[----:B------:R-:W-:Y:S01]  /*12a20*/  ISETP.GE.U32.AND P5, PT, R217, R10, PT ;  /* 0x0000000ad900720c */ /* 0x000fe20003fa6070 */
[----:B------:R-:W-:Y:S02]  /*12a30*/  IMAD.MOV.U32 R10, RZ, RZ, R86 ;  /* 0x000000ffff0a7224 */ /* 0x000fe400078e0056 */
[----:B------:R-:W-:Y:S02]  /*12a40*/  IMAD.MOV.U32 R86, RZ, RZ, R67 ;  /* 0x000000ffff567224 */ /* 0x000fe400078e0043 */
[----:B------:R-:W-:Y:S01]  /*12a50*/  IMAD.MOV.U32 R67, RZ, RZ, R170 ;  /* 0x000000ffff437224 */ /* 0x000fe200078e00aa */
[----:B------:R-:W-:Y:S01]  /*12a60*/  PRMT R26, R29, 0x7632, R26 ;  /* 0x000076321d1a7816 */ /* 0x000fe2000000001a */
[----:B------:R-:W-:Y:S02]  /*12a70*/  IMAD.MOV.U32 R170, RZ, RZ, R160 ;  /* 0x000000ffffaa7224 */ /* 0x000fe400078e00a0 */
[----:B------:R-:W-:-:S02]  /*12a80*/  IMAD.MOV.U32 R160, RZ, RZ, R222 ;  /* 0x000000ffffa07224 */ /* 0x000fc400078e00de */
[----:B------:R-:W-:Y:S01]  /*12a90*/  MUFU.EX2 R222, R85 ;  /* 0x0000005500de7308 */ /* 0x000fe20000000800 */
[----:B------:R-:W-:Y:S01]  /*12aa0*/  IMAD.MOV.U32 R45, RZ, RZ, R21 ;  /* 0x000000ffff2d7224 */ /* 0x000fe200078e0015 */
[----:B--2---:R-:W-:Y:S02]  /*12ab0*/  LOP3.LUT R3, R3, R238, R6, 0x96, !PT ;  /* 0x000000ee03037212 */ /* 0x004fe400078e9606 */
[----:B---3--:R-:W-:-:S03]  /*12ac0*/  LOP3.LUT R0, R43, R239, R34, 0x96, !PT ;  /* 0x000000ef2b007212 */ /* 0x008fc600078e9622 */
[----:B------:R-:W-:-:S04]  /*12ad0*/  IMAD.WIDE.U32 R4, R3, -0x326172a9, RZ ;  /* 0xcd9e8d5703047825 */ /* 0x000fc800078e00ff */
[----:B------:R-:W-:-:S05]  /*12ae0*/  IMAD.WIDE.U32 R6, R0, -0x2daee0ad, RZ ;  /* 0xd2511f5300067825 */ /* 0x000fca00078e00ff */
[----:B------:R-:W-:Y:S02]  /*12af0*/  LOP3.LUT R0, R7, R237, R2, 0x96, !PT ;  /* 0x000000ed07007212 */ /* 0x000fe400078e9602 */
[----:B------:R-:W-:-:S05]  /*12b00*/  LOP3.LUT R2, R5, R218, R42, 0x96, !PT ;  /* 0x000000da05027212 */ /* 0x000fca00078e962a */
[----:B------:R-:W-:-:S05]  /*12b10*/  IMAD.WIDE.U32 R2, R2, -0x2daee0ad, RZ ;  /* 0xd2511f5302027825 */ /* 0x000fca00078e00ff */
[----:B------:R-:W-:Y:S01]  /*12b20*/  LOP3.LUT R3, R3, R183, R6, 0x96, !PT ;  /* 0x000000b703037212 */ /* 0x000fe200078e9606 */
[----:B------:R-:W-:-:S05]  /*12b30*/  IMAD.WIDE.U32 R6, R0, -0x326172a9, RZ ;  /* 0xcd9e8d5700067825 */ /* 0x000fca00078e00ff */
[----:B------:R-:W-:Y:S01]  /*12b40*/  LOP3.LUT R0, R7, R47, R4, 0x96, !PT ;  /* 0x0000002f07007212 */ /* 0x000fe200078e9604 */
[----:B------:R-:W-:-:S04]  /*12b50*/  IMAD.MOV.U32 R43, RZ, RZ, R8 ;  /* 0x000000ffff2b7224 */ /* 0x000fc800078e0008 */
[----:B------:R-:W-:-:S05]  /*12b60*/  IMAD.WIDE.U32 R8, R0, -0x2daee0ad, RZ ;  /* 0xd2511f5300087825 */ /* 0x000fca00078e00ff */
[----:B------:R-:W-:Y:S01]  /*12b70*/  LOP3.LUT R2, R9, R182, R2, 0x96, !PT ;  /* 0x000000b609027212 */ /* 0x000fe200078e9602 */
[----:B------:R-:W-:-:S04]  /*12b80*/  IMAD.WIDE.U32 R4, R3, -0x326172a9, RZ ;  /* 0xcd9e8d5703047825 */ /* 0x000fc800078e00ff */
[----:B------:R-:W-:-:S05]  /*12b90*/  IMAD.WIDE.U32 R2, R2, -0x326172a9, RZ ;  /* 0xcd9e8d5702027825 */ /* 0x000fca00078e00ff */
[----:B------:R-:W-:-:S04]  /*12ba0*/  LOP3.LUT R0, R2, 0xff, RZ, 0xc0, !PT ;  /* 0x000000ff02007812 */ /* 0x000fc800078ec0ff */
[----:B------:R-:W-:Y:S02]  /*12bb0*/  ISETP.GE.U32.AND P2, PT, R217, R0, PT ;  /* 0x00000000d900720c */ /* 0x000fe40003f46070 */
[----:B------:R-:W-:Y:S01]  /*12bc0*/  SHF.R.U32.HI R0, RZ, 0x8, R11 ;  /* 0x00000008ff007819 */ /* 0x000fe2000001160b */
[----:B------:R-:W-:-:S03]  /*12bd0*/  FADD.FTZ R7, R23, R27 ;  /* 0x0000001b17077221 */ /* 0x000fc60000010000 */
[----:B------:R-:W-:Y:S01]  /*12be0*/  LOP3.LUT R0, R0, 0xffff, RZ, 0xc0, !PT ;  /* 0x0000ffff00007812 */ /* 0x000fe200078ec0ff */
[----:B------:R-:W-:Y:S01]  /*12bf0*/  IMAD.MOV.U32 R42, RZ, RZ, R20 ;  /* 0x000000ffff2a7224 */ /* 0x000fe200078e0014 */
[----:B------:R-:W-:Y:S02]  /*12c00*/  LOP3.LUT R4, R3, R181, R4, 0x96, !PT ;  /* 0x000000b503047212 */ /* 0x000fe400078e9604 */
[----:B------:R-:W-:Y:S02]  /*12c10*/  PRMT R27, R29, 0x7610, R27 ;  /* 0x000076101d1b7816 */ /* 0x000fe4000000001b */
[----:B------:R-:W-:Y:S02]  /*12c20*/  LOP3.LUT R3, R2, 0xffff, RZ, 0xc0, !PT ;  /* 0x0000ffff02037812 */ /* 0x000fe400078ec0ff */
[----:B------:R-:W-:Y:S02]  /*12c30*/  SHF.R.U32.HI R20, RZ, 0x10, R2 ;  /* 0x00000010ff147819 */ /* 0x000fe40000011602 */
[----:B------:R-:W-:-:S02]  /*12c40*/  ISETP.GE.U32.AND P4, PT, R217, R0, PT ;  /* 0x00000000d900720c */ /* 0x000fc40003f86070 */
[----:B------:R-:W-:Y:S01]  /*12c50*/  SHF.R.U32.HI R2, RZ, 0x18, R2 ;  /* 0x00000018ff027819 */ /* 0x000fe20000011602 */
[----:B------:R-:W-:Y:S01]  /*12c60*/  IMAD.MOV.U32 R9, RZ, RZ, R235 ;  /* 0x000000ffff097224 */ /* 0x000fe200078e00eb */
[----:B------:R1:W2:Y:S01]  /*12c70*/  MUFU.EX2 R0, R80 ;  /* 0x0000005000007308 */ /* 0x0002a20000000800 */
[----:B------:R-:W-:Y:S01]  /*12c80*/  @!P6 HFMA2.BF16_V2 R51, -RZ.H0_H0, RZ.H0_H0, -R27.H0_H0 ;  /* 0x200000ffff33e231 */ /* 0x000fe2000034091b */
[----:B------:R-:W-:Y:S02]  /*12c90*/  ISETP.GE.U32.AND P3, PT, R217, R2, PT ;  /* 0x00000002d900720c */ /* 0x000fe40003f66070 */
[----:B------:R-:W-:-:S04]  /*12ca0*/  LOP3.LUT R2, R22, 0xff, RZ, 0xc0, !PT ;  /* 0x000000ff16027812 */ /* 0x000fc800078ec0ff */
[----:B------:R-:W3:Y:S01]  /*12cb0*/  MUFU.EX2 R235, R84 ;  /* 0x0000005400eb7308 */ /* 0x000ee20000000800 */
[----:B------:R-:W-:Y:S01]  /*12cc0*/  @!P4 HFMA2.BF16_V2 R50, -RZ.H0_H0, RZ.H0_H0, -R26.H0_H0 ;  /* 0x200000ffff32c231 */ /* 0x000fe2000034091a */
[----:B-1----:R-:W-:Y:S01]  /*12cd0*/  IMAD.MOV.U32 R80, RZ, RZ, R130 ;  /* 0x000000ffff507224 */ /* 0x002fe200078e0082 */
[----:B------:R-:W-:Y:S02]  /*12ce0*/  PRMT R130, R27, 0x5410, R26 ;  /* 0x000054101b827816 */ /* 0x000fe4000000001a */
[----:B------:R-:W-:Y:S02]  /*12cf0*/  @!P6 PRMT R27, R51, 0x5410, RZ ;  /* 0x00005410331be816 */ /* 0x000fe400000000ff */
[----:B------:R-:W-:Y:S02]  /*12d00*/  ISETP.GE.U32.AND P6, PT, R217, R2, PT ;  /* 0x00000002d900720c */ /* 0x000fe40003fc6070 */
[----:B------:R-:W-:-:S04]  /*12d10*/  SHF.R.U32.HI R2, RZ, 0x8, R3 ;  /* 0x00000008ff027819 */ /* 0x000fc80000011603 */
[----:B------:R-:W-:Y:S02]  /*12d20*/  LOP3.LUT R2, R2, 0xffff, RZ, 0xc0, !PT ;  /* 0x0000ffff02027812 */ /* 0x000fe400078ec0ff */
[----:B------:R-:W-:Y:S01]  /*12d30*/  @!P4 PRMT R26, R50, 0x5410, RZ ;  /* 0x00005410321ac816 */ /* 0x000fe200000000ff */
[C---:B--2---:R-:W-:Y:S01]  /*12d40*/  FADD.FTZ R11, R0.reuse, R28 ;  /* 0x0000001c000b7221 */ /* 0x044fe20000010000 */
[----:B------:R-:W-:Y:S02]  /*12d50*/  ISETP.GE.U32.AND P4, PT, R217, R2, PT ;  /* 0x00000002d900720c */ /* 0x000fe40003f86070 */
[----:B------:R-:W-:Y:S02]  /*12d60*/  F2FP.BF16.PACK_AB R2, R0, R24 ;  /* 0x000000180002723e */ /* 0x000fe400000010ff */
[----:B---3--:R-:W-:Y:S02]  /*12d70*/  F2FP.BF16.PACK_AB R0, R222, R235 ;  /* 0x000000ebde00723e */ /* 0x008fe400000010ff */
[----:B------:R-:W-:-:S02]  /*12d80*/  MOV R84, R103 ;  /* 0x0000006700547202 */ /* 0x000fc40000000f00 */
[C---:B------:R-:W-:Y:S02]  /*12d90*/  PRMT R29, R0.reuse, 0x7610, R29 ;  /* 0x00007610001d7816 */ /* 0x040fe4000000001d */
[----:B------:R-:W-:Y:S02]  /*12da0*/  MOV R23, R9 ;  /* 0x0000000900177202 */ /* 0x000fe40000000f00 */
[----:B------:R1:W-:Y:S01]  /*12db0*/  MUFU.EX2 R9, R96 ;  /* 0x0000006000097308 */ /* 0x0003e20000000800 */
[----:B------:R-:W-:Y:S01]  /*12dc0*/  @!P6 HFMA2.BF16_V2 R54, -RZ.H0_H0, RZ.H0_H0, -R29.H0_H0 ;  /* 0x200000ffff36e231 */ /* 0x000fe2000034091d */
[----:B------:R-:W-:Y:S02]  /*12dd0*/  PRMT R28, R0, 0x7632, R28 ;  /* 0x00007632001c7816 */ /* 0x000fe4000000001c */
[----:B------:R-:W-:Y:S02]  /*12de0*/  LOP3.LUT R0, R4, 0xff, RZ, 0xc0, !PT ;  /* 0x000000ff04007812 */ /* 0x000fe400078ec0ff */
[----:B------:R-:W-:-:S02]  /*12df0*/  PRMT R103, R29, 0x5410, R28 ;  /* 0x000054101d677816 */ /* 0x000fc4000000001c */
[----:B------:R-:W-:Y:S01]  /*12e00*/  @!P6 PRMT R29, R54, 0x5410, RZ ;  /* 0x00005410361de816 */ /* 0x000fe200000000ff */
[----:B-1----:R-:W-:Y:S02]  /*12e10*/  IMAD.MOV.U32 R96, RZ, RZ, R84 ;  /* 0x000000ffff607224 */ /* 0x002fe400078e0054 */
[----:B------:R-:W-:Y:S02]  /*12e20*/  IMAD.MOV.U32 R84, RZ, RZ, R10 ;  /* 0x000000ffff547224 */ /* 0x000fe400078e000a */
[----:B------:R-:W1:Y:S01]  /*12e30*/  MUFU.EX2 R10, R97 ;  /* 0x00000061000a7308 */ /* 0x000e620000000800 */
[----:B------:R-:W-:Y:S02]  /*12e40*/  ISETP.GE.U32.AND P6, PT, R217, R0, PT ;  /* 0x00000000d900720c */ /* 0x000fe40003fc6070 */
[----:B------:R-:W-:Y:S01]  /*12e50*/  LOP3.LUT R0, R4, 0xffff, RZ, 0xc0, !PT ;  /* 0x0000ffff04007812 */ /* 0x000fe200078ec0ff */
[----:B------:R-:W-:Y:S01]  /*12e60*/  @!P5 HFMA2.BF16_V2 R56, -RZ.H0_H0, RZ.H0_H0, -R28.H0_H0 ;  /* 0x200000ffff38d231 */ /* 0x000fe2000034091c */
[----:B------:R-:W-:-:S02]  /*12e70*/  LOP3.LUT R21, R5, R82, R6, 0x96, !PT ;  /* 0x0000005205157212 */ /* 0x000fc400078e9606 */
[----:B------:R-:W-:Y:S02]  /*12e80*/  SHF.R.U32.HI R0, RZ, 0x8, R0 ;  /* 0x00000008ff007819 */ /* 0x000fe40000011600 */
[----:B------:R-:W-:Y:S01]  /*12e90*/  PRMT R6, R2, 0x7610, R6 ;  /* 0x0000761002067816 */ /* 0x000fe20000000006 */
[----:B------:R-:W-:Y:S01]  /*12ea0*/  FADD.FTZ R22, R64, R7 ;  /* 0x0000000740167221 */ /* 0x000fe20000010000 */
[----:B------:R-:W-:Y:S02]  /*12eb0*/  LOP3.LUT R0, R0, 0xffff, RZ, 0xc0, !PT ;  /* 0x0000ffff00007812 */ /* 0x000fe400078ec0ff */
[----:B------:R-:W-:Y:S01]  /*12ec0*/  @!P5 PRMT R28, R56, 0x5410, RZ ;  /* 0x00005410381cd816 */ /* 0x000fe200000000ff */
[----:B------:R-:W-:Y:S01]  /*12ed0*/  @!P6 HFMA2.BF16_V2 R57, -RZ.H0_H0, RZ.H0_H0, -R6.H0_H0 ;  /* 0x200000ffff39e231 */ /* 0x000fe20000340906 */
[----:B-1----:R-:W-:Y:S02]  /*12ee0*/  F2FP.BF16.PACK_AB R7, R10, R9 ;  /* 0x000000090a07723e */ /* 0x002fe400000010ff */
[----:B------:R-:W-:Y:S01]  /*12ef0*/  PRMT R5, R2, 0x7632, R5 ;  /* 0x0000763202057816 */ /* 0x000fe20000000005 */
[----:B------:R-:W-:Y:S01]  /*12f00*/  IMAD.WIDE.U32 R2, R21, -0x2daee0ad, RZ ;  /* 0xd2511f5315027825 */ /* 0x000fe200078e00ff */
[----:B------:R-:W-:-:S02]  /*12f10*/  ISETP.GE.U32.AND P5, PT, R217, R0, PT ;  /* 0x00000000d900720c */ /* 0x000fc40003fa6070 */
[----:B------:R-:W-:Y:S02]  /*12f20*/  LOP3.LUT R0, R20, 0xff, RZ, 0xc0, !PT ;  /* 0x000000ff14007812 */ /* 0x000fe400078ec0ff */
[----:B------:R-:W-:Y:S02]  /*12f30*/  PRMT R21, R7, 0x7610, R21 ;  /* 0x0000761007157816 */ /* 0x000fe40000000015 */
[----:B------:R-:W-:Y:S02]  /*12f40*/  PRMT R54, R6, 0x5410, R5 ;  /* 0x0000541006367816 */ /* 0x000fe40000000005 */
[----:B------:R-:W-:Y:S01]  /*12f50*/  @!P6 PRMT R6, R57, 0x5410, RZ ;  /* 0x000054103906e816 */ /* 0x000fe200000000ff */
[----:B------:R-:W-:Y:S01]  /*12f60*/  IMAD.MOV.U32 R64, RZ, RZ, R23 ;  /* 0x000000ffff407224 */ /* 0x000fe200078e0017 */
[----:B------:R-:W-:Y:S01]  /*12f70*/  ISETP.GE.U32.AND P6, PT, R217, R0, PT ;  /* 0x00000000d900720c */ /* 0x000fe20003fc6070 */
[----:B------:R-:W-:Y:S01]  /*12f80*/  @!P2 HFMA2.BF16_V2 R59, -RZ.H0_H0, RZ.H0_H0, -R21.H0_H0 ;  /* 0x200000ffff3ba231 */ /* 0x000fe20000340915 */
[----:B------:R-:W-:-:S02]  /*12f90*/  LOP3.LUT R0, R3, R244, R8, 0x96, !PT ;  /* 0x000000f403007212 */ /* 0x000fc400078e9608 */
[----:B------:R-:W-:Y:S02]  /*12fa0*/  PRMT R7, R7, 0x7632, R7 ;  /* 0x0000763207077816 */ /* 0x000fe40000000007 */
[C---:B------:R-:W-:Y:S02]  /*12fb0*/  LOP3.LUT R8, R2.reuse, 0xff, RZ, 0xc0, !PT ;  /* 0x000000ff02087812 */ /* 0x040fe400078ec0ff */
[----:B------:R-:W-:Y:S02]  /*12fc0*/  LOP3.LUT R3, R2, 0xffff, RZ, 0xc0, !PT ;  /* 0x0000ffff02037812 */ /* 0x000fe400078ec0ff */
[--C-:B------:R-:W-:Y:S02]  /*12fd0*/  SHF.R.U32.HI R23, RZ, 0x10, R2.reuse ;  /* 0x00000010ff177819 */ /* 0x100fe40000011602 */
[----:B------:R-:W-:Y:S02]  /*12fe0*/  SHF.R.U32.HI R2, RZ, 0x18, R2 ;  /* 0x00000018ff027819 */ /* 0x000fe40000011602 */
[----:B------:R-:W-:-:S02]  /*12ff0*/  PRMT R51, R21, 0x5410, R7 ;  /* 0x0000541015337816 */ /* 0x000fc40000000007 */
[----:B------:R-:W-:Y:S01]  /*13000*/  @!P2 PRMT R21, R59, 0x5410, RZ ;  /* 0x000054103b15a816 */ /* 0x000fe200000000ff */
[----:B------:R-:W-:Y:S01]  /*13010*/  @!P5 HFMA2.BF16_V2 R58, -RZ.H0_H0, RZ.H0_H0, -R5.H0_H0 ;  /* 0x200000ffff3ad231 */ /* 0x000fe20000340905 */
[C---:B------:R-:W-:Y:S01]  /*13020*/  ISETP.GE.U32.AND P2, PT, R217.reuse, R2, PT ;  /* 0x00000002d900720c */ /* 0x040fe20003f46070 */
[----:B------:R-:W-:Y:S01]  /*13030*/  IMAD.MOV.U32 R59, RZ, RZ, R42 ;  /* 0x000000ffff3b7224 */ /* 0x000fe200078e002a */
[----:B------:R-:W-:Y:S01]  /*13040*/  SHF.R.U32.HI R2, RZ, 0x8, R3 ;  /* 0x00000008ff027819 */ /* 0x000fe20000011603 */
[----:B------:R-:W-:Y:S01]  /*13050*/  IMAD.MOV.U32 R42, RZ, RZ, R161 ;  /* 0x000000ffff2a7224 */ /* 0x000fe200078e00a1 */
[----:B------:R-:W-:Y:S01]  /*13060*/  @!P4 HFMA2.BF16_V2 R60, -RZ.H0_H0, RZ.H0_H0, -R7.H0_H0 ;  /* 0x200000ffff3cc231 */ /* 0x000fe20000340907 */
[----:B------:R-:W-:Y:S01]  /*13070*/  IMAD.MOV.U32 R161, RZ, RZ, R163 ;  /* 0x000000ffffa17224 */ /* 0x000fe200078e00a3 */
[----:B------:R-:W-:Y:S01]  /*13080*/  LOP3.LUT R3, R2, 0xffff, RZ, 0xc0, !PT ;  /* 0x0000ffff02037812 */ /* 0x000fe200078ec0ff */
[----:B------:R-:W-:Y:S01]  /*13090*/  IMAD.MOV.U32 R163, RZ, RZ, R170 ;  /* 0x000000ffffa37224 */ /* 0x000fe200078e00aa */
[----:B------:R-:W-:Y:S01]  /*130a0*/  @!P5 PRMT R5, R58, 0x5410, RZ ;  /* 0x000054103a05d816 */ /* 0x000fe200000000ff */
[----:B------:R-:W-:Y:S01]  /*130b0*/  IMAD.MOV.U32 R170, RZ, RZ, R219 ;  /* 0x000000ffffaa7224 */ /* 0x000fe200078e00db */
[----:B------:R-:W-:Y:S01]  /*130c0*/  ISETP.GE.U32.AND P5, PT, R217, R8, PT ;  /* 0x00000008d900720c */ /* 0x000fe20003fa6070 */
[----:B------:R-:W-:Y:S01]  /*130d0*/  MUFU.EX2 R2, R113 ;  /* 0x0000007100027308 */ /* 0x000fe20000000800 */
[----:B------:R-:W-:-:S02]  /*130e0*/  PRMT R8, R81, 0x7632, R8 ;  /* 0x0000763251087816 */ /* 0x000fc40000000008 */
[----:B------:R-:W-:Y:S01]  /*130f0*/  @!P4 PRMT R7, R60, 0x5410, RZ ;  /* 0x000054103c07c816 */ /* 0x000fe200000000ff */
[----:B------:R-:W-:Y:S01]  /*13100*/  FADD.FTZ R20, R9, R11 ;  /* 0x0000000b09147221 */ /* 0x000fe20000010000 */
[----:B------:R-:W-:-:S03]  /*13110*/  ISETP.GE.U32.AND P4, PT, R217, R3, PT ;  /* 0x00000003d900720c */ /* 0x000fc60003f86070 */
[----:B------:R-:W1:Y:S01]  /*13120*/  MUFU.EX2 R219, R112 ;  /* 0x0000007000db7308 */ /* 0x000e620000000800 */
[C---:B------:R-:W-:Y:S02]  /*13130*/  LOP3.LUT R3, R0.reuse, 0xffff, RZ, 0xc0, !PT ;  /* 0x0000ffff00037812 */ /* 0x040fe400078ec0ff */
[----:B------:R-:W-:Y:S01]  /*13140*/  PRMT R9, R81, 0x7610, R9 ;  /* 0x0000761051097816 */ /* 0x000fe20000000009 */
[----:B------:R-:W-:Y:S01]  /*13150*/  @!P3 HFMA2.BF16_V2 R61, -RZ.H0_H0, RZ.H0_H0, -R8.H0_H0 ;  /* 0x200000ffff3db231 */ /* 0x000fe20000340908 */
[----:B------:R-:W-:Y:S02]  /*13160*/  SHF.R.U32.HI R3, RZ, 0x8, R3 ;  /* 0x00000008ff037819 */ /* 0x000fe40000011603 */
[----:B------:R-:W-:Y:S01]  /*13170*/  LOP3.LUT R11, R0, 0xff, RZ, 0xc0, !PT ;  /* 0x000000ff000b7812 */ /* 0x000fe200078ec0ff */
[----:B------:R-:W-:Y:S01]  /*13180*/  @!P6 HFMA2.BF16_V2 R62, -RZ.H0_H0, RZ.H0_H0, -R9.H0_H0 ;  /* 0x200000ffff3ee231 */ /* 0x000fe20000340909 */
[----:B------:R-:W-:Y:S01]  /*13190*/  IMAD.MOV.U32 R57, RZ, RZ, R80 ;  /* 0x000000ffff397224 */ /* 0x000fe200078e0050 */
[----:B------:R-:W-:Y:S01]  /*131a0*/  PRMT R50, R9, 0x5410, R8 ;  /* 0x0000541009327816 */ /* 0x000fe20000000008 */
[----:B------:R-:W-:Y:S01]  /*131b0*/  IMAD.MOV.U32 R80, RZ, RZ, R69 ;  /* 0x000000ffff507224 */ /* 0x000fe200078e0045 */
[----:B------:R-:W-:Y:S01]  /*131c0*/  @!P3 PRMT R8, R61, 0x5410, RZ ;  /* 0x000054103d08b816 */ /* 0x000fe200000000ff */
[----:B------:R-:W-:Y:S01]  /*131d0*/  IMAD.MOV.U32 R69, RZ, RZ, R118 ;  /* 0x000000ffff457224 */ /* 0x000fe200078e0076 */
[----:B------:R-:W-:Y:S01]  /*131e0*/  LOP3.LUT R3, R3, 0xffff, RZ, 0xc0, !PT ;  /* 0x0000ffff03037812 */ /* 0x000fe200078ec0ff */
[----:B------:R-:W-:Y:S01]  /*131f0*/  IMAD.MOV.U32 R118, RZ, RZ, R86 ;  /* 0x000000ffff767224 */ /* 0x000fe200078e0056 */
[C---:B------:R-:W-:Y:S01]  /*13200*/  ISETP.GE.U32.AND P3, PT, R217.reuse, R11, PT ;  /* 0x0000000bd900720c */ /* 0x040fe20003f66070 */
[----:B------:R-:W-:Y:S01]  /*13210*/  IMAD.MOV.U32 R86, RZ, RZ, R160 ;  /* 0x000000ffff567224 */ /* 0x000fe200078e00a0 */
[----:B------:R-:W-:Y:S01]  /*13220*/  @!P6 PRMT R9, R62, 0x5410, RZ ;  /* 0x000054103e09e816 */ /* 0x000fe200000000ff */
[----:B------:R-:W-:Y:S01]  /*13230*/  IMAD.MOV.U32 R81, RZ, RZ, R218 ;  /* 0x000000ffff517224 */ /* 0x000fe200078e00da */
[----:B------:R-:W-:Y:S01]  /*13240*/  MOV R160, R211 ;  /* 0x000000d300a07202 */ /* 0x000fe20000000f00 */
[----:B------:R-:W-:Y:S01]  /*13250*/  MUFU.EX2 R218, R116 ;  /* 0x0000007400da7308 */ /* 0x000fe20000000800 */
[----:B------:R-:W-:-:S02]  /*13260*/  ISETP.GE.U32.AND P6, PT, R217, R3, PT ;  /* 0x00000003d900720c */ /* 0x000fc40003fc6070 */
[----:B-1----:R-:W-:Y:S01]  /*13270*/  F2FP.BF16.PACK_AB R3, R219, R2 ;  /* 0x00000002db03723e */ /* 0x002fe200000010ff */
[----:B------:R-:W-:-:S04]  /*13280*/  IMAD.MOV.U32 R113, RZ, RZ, R183 ;  /* 0x000000ffff717224 */ /* 0x000fc800078e00b7 */
[----:B------:R-:W1:Y:S01]  /*13290*/  MUFU.EX2 R211, R128 ;  /* 0x0000008000d37308 */ /* 0x000e620000000800 */
[----:B------:R-:W-:Y:S02]  /*132a0*/  IMAD.MOV.U32 R60, RZ, RZ, R182 ;  /* 0x000000ffff3c7224 */ /* 0x000fe400078e00b6 */
[----:B------:R-:W-:Y:S01]  /*132b0*/  FADD.FTZ R11, R25, R22 ;  /* 0x00000016190b7221 */ /* 0x000fe20000010000 */
[----:B------:R-:W-:-:S04]  /*132c0*/  PRMT R25, R3, 0x7610, R25 ;  /* 0x0000761003197816 */ /* 0x000fc80000000019 */
[----:B------:R-:W-:Y:S01]  /*132d0*/  MUFU.EX2 R183, R100 ;  /* 0x0000006400b77308 */ /* 0x000fe20000000800 */
[----:B------:R-:W-:Y:S01]  /*132e0*/  PRMT R24, R3, 0x7632, R24 ;  /* 0x0000763203187816 */ /* 0x000fe20000000018 */
[----:B------:R-:W-:Y:S01]  /*132f0*/  @!P3 HFMA2.BF16_V2 R63, -RZ.H0_H0, RZ.H0_H0, -R25.H0_H0 ;  /* 0x200000ffff3fb231 */ /* 0x000fe20000340919 */
[----:B------:R-:W-:-:S05]  /*13300*/  FADD.FTZ R10, R10, R20 ;  /* 0x000000140a0a7221 */ /* 0x000fca0000010000 */
[----:B------:R-:W2:Y:S01]  /*13310*/  MUFU.EX2 R182, R101 ;  /* 0x0000006500b67308 */ /* 0x000ea20000000800 */
[----:B------:R-:W-:Y:S01]  /*13320*/  MOV R85, R79 ;  /* 0x0000004f00557202 */ /* 0x000fe20000000f00 */
[----:B------:R-:W-:Y:S01]  /*13330*/  IMAD.MOV.U32 R97, RZ, RZ, R68 ;  /* 0x000000ffff617224 */ /* 0x000fe200078e0044 */
[----:B------:R-:W-:Y:S01]  /*13340*/  MOV R79, R87 ;  /* 0x00000057004f7202 */ /* 0x000fe20000000f00 */
[----:B------:R-:W-:Y:S01]  /*13350*/  IMAD.MOV.U32 R68, RZ, RZ, R67 ;  /* 0x000000ffff447224 */ /* 0x000fe200078e0043 */
[----:B------:R-:W-:Y:S01]  /*13360*/  LOP3.LUT R3, R23, 0xff, RZ, 0xc0, !PT ;  /* 0x000000ff17037812 */ /* 0x000fe200078ec0ff */
[----:B------:R-:W-:Y:S01]  /*13370*/  IMAD.MOV.U32 R87, RZ, RZ, R83 ;  /* 0x000000ffff577224 */ /* 0x000fe200078e0053 */
[----:B------:R-:W-:Y:S01]  /*13380*/  @!P6 HFMA2.BF16_V2 R70, -RZ.H0_H0, RZ.H0_H0, -R24.H0_H0 ;  /* 0x200000ffff46e231 */ /* 0x000fe20000340918 */
[----:B------:R-:W-:Y:S01]  /*13390*/  PRMT R67, R25, 0x5410, R24 ;  /* 0x0000541019437816 */ /* 0x000fe20000000018 */
[----:B------:R-:W-:Y:S01]  /*133a0*/  FADD.FTZ R83, R2, R10 ;  /* 0x0000000a02537221 */ /* 0x000fe20000010000 */
[----:B------:R-:W-:-:S02]  /*133b0*/  @!P3 PRMT R25, R63, 0x5410, RZ ;  /* 0x000054103f19b816 */ /* 0x000fc400000000ff */
[--C-:B------:R-:W-:Y:S02]  /*133c0*/  SHF.R.U32.HI R2, RZ, 0x18, R4.reuse ;  /* 0x00000018ff027819 */ /* 0x100fe40000011604 */
[----:B------:R-:W-:Y:S02]  /*133d0*/  ISETP.GE.U32.AND P3, PT, R217, R3, PT ;  /* 0x00000003d900720c */ /* 0x000fe40003f66070 */
[----:B-1----:R-:W-:Y:S02]  /*133e0*/  F2FP.BF16.PACK_AB R3, R211, R218 ;  /* 0x000000dad303723e */ /* 0x002fe400000010ff */
[----:B------:R-:W-:Y:S02]  /*133f0*/  @!P6 PRMT R24, R70, 0x5410, RZ ;  /* 0x000054104618e816 */ /* 0x000fe400000000ff */
[----:B------:R-:W-:Y:S02]  /*13400*/  ISETP.GE.U32.AND P6, PT, R217, R2, PT ;  /* 0x00000002d900720c */ /* 0x000fe40003fc6070 */
[----:B------:R-:W-:-:S02]  /*13410*/  SHF.R.U32.HI R2, RZ, 0x10, R4 ;  /* 0x00000010ff027819 */ /* 0x000fc40000011604 */
[C---:B------:R-:W-:Y:S02]  /*13420*/  PRMT R22, R3.reuse, 0x7632, R22 ;  /* 0x0000763203167816 */ /* 0x040fe40000000016 */
[----:B--2---:R-:W-:Y:S01]  /*13430*/  F2FP.BF16.PACK_AB R4, R182, R183 ;  /* 0x000000b7b604723e */ /* 0x004fe200000010ff */
[----:B------:R-:W-:Y:S01]  /*13440*/  IMAD.MOV.U32 R58, RZ, RZ, R84 ;  /* 0x000000ffff3a7224 */ /* 0x000fe200078e0054 */
[----:B------:R-:W-:Y:S01]  /*13450*/  PRMT R23, R3, 0x7610, R23 ;  /* 0x0000761003177816 */ /* 0x000fe20000000017 */
[----:B------:R-:W-:Y:S01]  /*13460*/  @!P4 HFMA2.BF16_V2 R72, -RZ.H0_H0, RZ.H0_H0, -R22.H0_H0 ;  /* 0x200000ffff48c231 */ /* 0x000fe20000340916 */
[----:B------:R-:W-:Y:S01]  /*13470*/  PRMT R20, R4, 0x7610, R20 ;  /* 0x0000761004147816 */ /* 0x000fe20000000014 */
[----:B------:R-:W-:Y:S02]  /*13480*/  IMAD.MOV.U32 R84, RZ, RZ, R114 ;  /* 0x000000ffff547224 */ /* 0x000fe400078e0072 */
[----:B------:R-:W-:Y:S01]  /*13490*/  IMAD.MOV.U32 R56, RZ, RZ, R65 ;  /* 0x000000ffff387224 */ /* 0x000fe200078e0041 */
[----:B------:R-:W-:Y:S01]  /*134a0*/  PRMT R65, R23, 0x5410, R22 ;  /* 0x0000541017417816 */ /* 0x000fe20000000016 */
[--C-:B------:R-:W-:Y:S01]  /*134b0*/  FADD.FTZ R114, R44, R11.reuse ;  /* 0x0000000b2c727221 */ /* 0x100fe20000010000 */
[----:B------:R-:W-:Y:S01]  /*134c0*/  @!P3 HFMA2.BF16_V2 R73, -RZ.H0_H0, RZ.H0_H0, -R20.H0_H0 ;  /* 0x200000ffff49b231 */ /* 0x000fe20000340914 */
[----:B------:R-:W-:-:S02]  /*134d0*/  PRMT R11, R4, 0x7632, R11 ;  /* 0x00007632040b7816 */ /* 0x000fc4000000000b */
[----:B------:R-:W-:Y:S01]  /*134e0*/  @!P4 PRMT R22, R72, 0x5410, RZ ;  /* 0x000054104816c816 */ /* 0x000fe200000000ff */
[----:B------:R-:W-:Y:S02]  /*134f0*/  IMAD.MOV.U32 R72, RZ, RZ, R81 ;  /* 0x000000ffff487224 */ /* 0x000fe400078e0051 */
[----:B------:R-:W-:Y:S01]  /*13500*/  IMAD.MOV.U32 R81, RZ, RZ, R64 ;  /* 0x000000ffff517224 */ /* 0x000fe200078e0040 */
[----:B------:R-:W-:Y:S02]  /*13510*/  PRMT R64, R20, 0x5410, R11 ;  /* 0x0000541014407816 */ /* 0x000fe4000000000b */
[----:B------:R-:W-:Y:S02]  /*13520*/  @!P3 PRMT R20, R73, 0x5410, RZ ;  /* 0x000054104914b816 */ /* 0x000fe400000000ff */
[----:B------:R-:W2:Y:S01]  /*13530*/  LDL R73, [R1+0xc8] ;  /* 0x0000c80001497983 */ /* 0x000ea20000100800 */
[----:B------:R-:W-:Y:S01]  /*13540*/  IMAD.MOV.U32 R62, RZ, RZ, R181 ;  /* 0x000000ffff3e7224 */ /* 0x000fe200078e00b5 */
[----:B------:R-:W1:Y:S08]  /*13550*/  MUFU.EX2 R3, R136 ;  /* 0x0000008800037308 */ /* 0x000e700000000800 */
[----:B------:R-:W3:Y:S01]  /*13560*/  MUFU.EX2 R181, R137 ;  /* 0x0000008900b57308 */ /* 0x000ee20000000800 */
[----:B------:R-:W-:-:S02]  /*13570*/  IMAD.MOV.U32 R112, RZ, RZ, R252 ;  /* 0x000000ffff707224 */ /* 0x000fc400078e00fc */
[----:B-1----:R-:W-:Y:S01]  /*13580*/  FADD.FTZ R252, R3, R117 ;  /* 0x0000007503fc7221 */ /* 0x002fe20000010000 */
[----:B---3--:R-:W-:Y:S01]  /*13590*/  F2FP.BF16.PACK_AB R3, R181, R3 ;  /* 0x00000003b503723e */ /* 0x008fe200000010ff */
[----:B------:R-:W-:-:S03]  /*135a0*/  IMAD.MOV.U32 R137, RZ, RZ, R62 ;  /* 0x000000ffff897224 */ /* 0x000fc600078e003e */
[C---:B------:R-:W-:Y:S02]  /*135b0*/  PRMT R10, R3.reuse, 0x7610, R10 ;  /* 0x00007610030a7816 */ /* 0x040fe4000000000a */
[----:B------:R-:W-:Y:S01]  /*135c0*/  PRMT R4, R3, 0x7632, R4 ;  /* 0x0000763203047816 */ /* 0x000fe20000000004 */
[----:B------:R-:W-:Y:S02]  /*135d0*/  IMAD.MOV.U32 R44, RZ, RZ, R113 ;  /* 0x000000ffff2c7224 */ /* 0x000fe400078e0071 */
[----:B------:R-:W-:Y:S02]  /*135e0*/  IMAD.MOV.U32 R62, RZ, RZ, R96 ;  /* 0x000000ffff3e7224 */ /* 0x000fe400078e0060 */
[----:B------:R-:W-:Y:S02]  /*135f0*/  IMAD.MOV.U32 R113, RZ, RZ, R46 ;  /* 0x000000ffff717224 */ /* 0x000fe400078e002e */
[----:B------:R-:W-:Y:S02]  /*13600*/  IMAD.MOV.U32 R46, RZ, RZ, R247 ;  /* 0x000000ffff2e7224 */ /* 0x000fe400078e00f7 */
[----:B------:R-:W-:Y:S01]  /*13610*/  IMAD.MOV.U32 R96, RZ, RZ, R246 ;  /* 0x000000ffff607224 */ /* 0x000fe200078e00f6 */
[----:B------:R-:W-:Y:S04]  /*13620*/  ST.E.U16 [R12.64+-0x80], R33 ;  /* 0xffff80210c007985 */ /* 0x000fe8000c101504 */
[----:B------:R1:W-:Y:S01]  /*13630*/  ST.E.U16 [R12.64+-0x7e], R32 ;  /* 0xffff82200c007985 */ /* 0x0003e2000c101504 */
[----:B------:R-:W-:Y:S01]  /*13640*/  @!P5 HFMA2.BF16_V2 R71, -RZ.H0_H0, RZ.H0_H0, -R23.H0_H0 ;  /* 0x200000ffff47d231 */ /* 0x000fe20000340917 */
[----:B------:R-:W-:-:S04]  /*13650*/  LOP3.LUT R2, R2, 0xff, RZ, 0xc0, !PT ;  /* 0x000000ff02027812 */ /* 0x000fc800078ec0ff */
[----:B------:R-:W-:Y:S02]  /*13660*/  @!P5 PRMT R23, R71, 0x5410, RZ ;  /* 0x000054104717d816 */ /* 0x000fe400000000ff */
[----:B------:R-:W-:Y:S02]  /*13670*/  ISETP.GE.U32.AND P5, PT, R217, R2, PT ;  /* 0x00000002d900720c */ /* 0x000fe40003fa6070 */
[--C-:B------:R-:W-:Y:S02]  /*13680*/  SHF.R.U32.HI R2, RZ, 0x18, R0.reuse ;  /* 0x00000018ff027819 */ /* 0x100fe40000011600 */
[----:B------:R-:W-:-:S04]  /*13690*/  SHF.R.U32.HI R0, RZ, 0x10, R0 ;  /* 0x00000010ff007819 */ /* 0x000fc80000011600 */
[----:B------:R-:W-:Y:S02]  /*136a0*/  LOP3.LUT R0, R0, 0xff, RZ, 0xc0, !PT ;  /* 0x000000ff00007812 */ /* 0x000fe400078ec0ff */
[C---:B------:R-:W-:Y:S02]  /*136b0*/  ISETP.GE.U32.AND P4, PT, R217.reuse, R2, PT ;  /* 0x00000002d900720c */ /* 0x040fe40003f86070 */
[----:B------:R-:W-:Y:S02]  /*136c0*/  ISETP.GE.U32.AND P3, PT, R217, R0, PT ;  /* 0x00000000d900720c */ /* 0x000fe40003f66070 */
[C---:B------:R-:W-:Y:S02]  /*136d0*/  PRMT R2, R129.reuse, 0x7610, R2 ;  /* 0x0000761081027816 */ /* 0x040fe40000000002 */
[----:B------:R-:W-:Y:S02]  /*136e0*/  PRMT R0, R129, 0x7632, R0 ;  /* 0x0000763281007816 */ /* 0x000fe40000000000 */
[----:B--2---:R-:W-:-:S05]  /*136f0*/  LOP3.LUT R3, R15, R73, R240, 0x96, !PT ;  /* 0x000000490f037212 */ /* 0x004fca00078e96f0 */
[----:B------:R-:W-:-:S05]  /*13700*/  IMAD.WIDE.U32 R246, R3, -0x326172a9, RZ ;  /* 0xcd9e8d5703f67825 */ /* 0x000fca00078e00ff */
[----:B------:R-:W-:-:S05]  /*13710*/  LOP3.LUT R3, R247, R239, R34, 0x96, !PT ;  /* 0x000000eff7037212 */ /* 0x000fca00078e9622 */
[----:B-1----:R-:W-:Y:S01]  /*13720*/  IMAD.WIDE.U32 R32, R3, -0x2daee0ad, RZ ;  /* 0xd2511f5303207825 */ /* 0x002fe200078e00ff */
[----:B------:R-:W-:Y:S02]  /*13730*/  LOP3.LUT R3, R31, R238, R14, 0x96, !PT ;  /* 0x000000ee1f037212 */ /* 0x000fe400078e960e */
[----:B------:R-:W2:Y:S04]  /*13740*/  LDL.LU.64 R14, [R1+0x1a0] ;  /* 0x0001a000010e7983 */ /* 0x000ea80000300a00 */
[----:B------:R-:W3:Y:S04]  /*13750*/  LDL R129, [R1+0x124] ;  /* 0x0001240001817983 */ /* 0x000ee80000100800 */
[----:B------:R-:W4:Y:S01]  /*13760*/  LDL R117, [R1+0xd4] ;  /* 0x0000d40001757983 */ /* 0x000f220000100800 */
[----:B------:R-:W-:Y:S01]  /*13770*/  LOP3.LUT R33, R33, R237, R30, 0x96, !PT ;  /* 0x000000ed21217212 */ /* 0x000fe200078e961e */
[----:B------:R-:W-:-:S04]  /*13780*/  IMAD.WIDE.U32 R30, R3, -0x326172a9, RZ ;  /* 0xcd9e8d57031e7825 */ /* 0x000fc800078e00ff */
[----:B------:R-:W-:Y:S01]  /*13790*/  IMAD.WIDE.U32 R70, R33, -0x326172a9, RZ ;  /* 0xcd9e8d5721467825 */ /* 0x000fe200078e00ff */
[----:B------:R-:W-:-:S04]  /*137a0*/  LOP3.LUT R31, R31, R72, R246, 0x96, !PT ;  /* 0x000000481f1f7212 */ /* 0x000fc800078e96f6 */
[----:B------:R-:W-:Y:S01]  /*137b0*/  LOP3.LUT R3, R71, R47, R30, 0x96, !PT ;  /* 0x0000002f47037212 */ /* 0x000fe200078e961e */
[----:B------:R-:W-:Y:S01]  /*137c0*/  @!P5 HFMA2.BF16_V2 R78, -RZ.H0_H0, RZ.H0_H0, -R2.H0_H0 ;  /* 0x200000ffff4ed231 */ /* 0x000fe20000340902 */
[----:B------:R-:W-:Y:S01]  /*137d0*/  IMAD.WIDE.U32 R30, R31, -0x2daee0ad, RZ ;  /* 0xd2511f531f1e7825 */ /* 0x000fe200078e00ff */
[----:B------:R-:W-:-:S03]  /*137e0*/  MOV R136, R60 ;  /* 0x0000003c00887202 */ /* 0x000fc60000000f00 */
[----:B------:R-:W-:Y:S01]  /*137f0*/  IMAD.WIDE.U32 R100, R3, -0x2daee0ad, RZ ;  /* 0xd2511f5303647825 */ /* 0x000fe200078e00ff */
[----:B------:R-:W-:Y:S02]  /*13800*/  MOV R61, R43 ;  /* 0x0000002b003d7202 */ /* 0x000fe40000000f00 */
[----:B------:R-:W-:Y:S01]  /*13810*/  PRMT R43, R2, 0x5410, R0 ;  /* 0x00005410022b7816 */ /* 0x000fe20000000000 */
[----:B------:R-:W-:Y:S01]  /*13820*/  ST.E.U16 [R18.64+-0x80], R49 ;  /* 0xffff803112007985 */ /* 0x000fe2000c101504 */
[----:B------:R-:W-:Y:S01]  /*13830*/  @!P5 PRMT R2, R78, 0x5410, RZ ;  /* 0x000054104e02d816 */ /* 0x000fe200000000ff */
[----:B------:R-:W-:Y:S01]  /*13840*/  @!P6 HFMA2.BF16_V2 R77, -RZ.H0_H0, RZ.H0_H0, -R0.H0_H0 ;  /* 0x200000ffff4de231 */ /* 0x000fe20000340900 */
[----:B------:R-:W-:Y:S01]  /*13850*/  LOP3.LUT R3, R101, R136, R30, 0x96, !PT ;  /* 0x0000008865037212 */ /* 0x000fe200078e961e */
[----:B------:R-:W-:Y:S01]  /*13860*/  ST.E.U16 [R18.64+-0x7e], R48 ;  /* 0xffff823012007985 */ /* 0x000fe2000c101504 */
[----:B------:R-:W-:Y:S02]  /*13870*/  IMAD.MOV.U32 R63, RZ, RZ, R112 ;  /* 0x000000ffff3f7224 */ /* 0x000fe400078e0070 */
[----:B------:R-:W-:Y:S01]  /*13880*/  IMAD.MOV.U32 R112, RZ, RZ, R61 ;  /* 0x000000ffff707224 */ /* 0x000fe200078e003d */
[----:B------:R1:W-:Y:S01]  /*13890*/  ST.E.U16 [R16.64+-0x80], R6 ;  /* 0xffff800610007985 */ /* 0x0003e2000c101504 */
[----:B------:R-:W-:Y:S01]  /*138a0*/  IMAD.MOV.U32 R116, RZ, RZ, R113 ;  /* 0x000000ffff747224 */ /* 0x000fe200078e0071 */
[----:B------:R-:W-:Y:S01]  /*138b0*/  MOV R61, R62 ;  /* 0x0000003e003d7202 */ /* 0x000fe20000000f00 */
[----:B------:R-:W-:Y:S01]  /*138c0*/  IMAD.MOV.U32 R113, RZ, RZ, R81 ;  /* 0x000000ffff717224 */ /* 0x000fe200078e0051 */
[----:B------:R-:W-:Y:S01]  /*138d0*/  ST.E.U16 [R16.64+-0x7e], R5 ;  /* 0xffff820510007985 */ /* 0x000fe2000c101504 */
[----:B------:R-:W-:-:S02]  /*138e0*/  IMAD.MOV.U32 R81, RZ, RZ, R59 ;  /* 0x000000ffff517224 */ /* 0x000fc400078e003b */
[----:B------:R-:W-:Y:S01]  /*138f0*/  IMAD.MOV.U32 R62, RZ, RZ, R58 ;  /* 0x000000ffff3e7224 */ /* 0x000fe200078e003a */
[----:B------:R-:W-:Y:S01]  /*13900*/  @!P6 PRMT R0, R77, 0x5410, RZ ;  /* 0x000054104d00e816 */ /* 0x000fe200000000ff */
[----:B------:R-:W-:Y:S02]  /*13910*/  IMAD.MOV.U32 R59, RZ, RZ, R85 ;  /* 0x000000ffff3b7224 */ /* 0x000fe400078e0055 */
[----:B------:R-:W-:Y:S02]  /*13920*/  IMAD.MOV.U32 R58, RZ, RZ, R80 ;  /* 0x000000ffff3a7224 */ /* 0x000fe400078e0050 */
[----:B------:R-:W-:Y:S02]  /*13930*/  IMAD.MOV.U32 R85, RZ, RZ, R69 ;  /* 0x000000ffff557224 */ /* 0x000fe400078e0045 */
[----:B------:R-:W-:Y:S01]  /*13940*/  IMAD.MOV.U32 R80, RZ, RZ, R68 ;  /* 0x000000ffff507224 */ /* 0x000fe200078e0044 */
[----:B-1----:R-:W-:-:S05]  /*13950*/  LOP3.LUT R6, R31, R44, R32, 0x96, !PT ;  /* 0x0000002c1f067212 */ /* 0x002fca00078e9620 */
[----:B------:R-:W-:-:S04]  /*13960*/  IMAD.WIDE.U32 R68, R6, -0x326172a9, RZ ;  /* 0xcd9e8d5706447825 */ /* 0x000fc800078e00ff */
[----:B------:R-:W-:-:S04]  /*13970*/  IMAD.MOV.U32 R60, RZ, RZ, R45 ;  /* 0x000000ffff3c7224 */ /* 0x000fc800078e002d */
[----:B------:R-:W-:Y:S02]  /*13980*/  IMAD.MOV.U32 R128, RZ, RZ, R60 ;  /* 0x000000ffff807224 */ /* 0x000fe400078e003c */
[----:B------:R-:W-:Y:S01]  /*13990*/  IMAD.MOV.U32 R60, RZ, RZ, R57 ;  /* 0x000000ffff3c7224 */ /* 0x000fe200078e0039 */
[----:B------:R-:W-:Y:S01]  /*139a0*/  MOV R57, R97 ;  /* 0x0000006100397202 */ /* 0x000fe20000000f00 */
[----:B------:R-:W-:Y:S01]  /*139b0*/  IMAD.MOV.U32 R97, RZ, RZ, R56 ;  /* 0x000000ffff617224 */ /* 0x000fe200078e0038 */
[----:B------:R-:W-:Y:S01]  /*139c0*/  @!P2 HFMA2.BF16_V2 R74, -RZ.H0_H0, RZ.H0_H0, -R11.H0_H0 ;  /* 0x200000ffff4aa231 */ /* 0x000fe2000034090b */
[----:B------:R-:W-:Y:S01]  /*139d0*/  IMAD.MOV.U32 R56, RZ, RZ, R42 ;  /* 0x000000ffff387224 */ /* 0x000fe200078e002a */
[----:B------:R-:W-:Y:S01]  /*139e0*/  @!P4 HFMA2.BF16_V2 R75, -RZ.H0_H0, RZ.H0_H0, -R4.H0_H0 ;  /* 0x200000ffff4bc231 */ /* 0x000fe20000340904 */
[----:B------:R-:W-:Y:S01]  /*139f0*/  IMAD.MOV.U32 R45, RZ, RZ, R102 ;  /* 0x000000ffff2d7224 */ /* 0x000fe200078e0066 */
[----:B------:R-:W-:Y:S02]  /*13a00*/  PRMT R102, R10, 0x5410, R4 ;  /* 0x000054100a667816 */ /* 0x000fe40000000004 */
[----:B------:R-:W-:-:S02]  /*13a10*/  @!P2 PRMT R11, R74, 0x5410, RZ ;  /* 0x000054104a0ba816 */ /* 0x000fc400000000ff */
[----:B------:R-:W-:Y:S01]  /*13a20*/  @!P4 PRMT R4, R75, 0x5410, RZ ;  /* 0x000054104b04c816 */ /* 0x000fe200000000ff */
[----:B--2---:R1:W-:Y:S04]  /*13a30*/  ST.E.U16 [R14.64+-0x80], R2 ;  /* 0xffff80020e007985 */ /* 0x0043e8000c101504 */
[----:B------:R2:W-:Y:S01]  /*13a40*/  ST.E.U16 [R14.64+-0x7e], R0 ;  /* 0xffff82000e007985 */ /* 0x0005e2000c101504 */
[----:B-1----:R-:W-:-:S05]  /*13a50*/  IMAD.WIDE.U32 R2, R3, -0x326172a9, RZ ;  /* 0xcd9e8d5703027825 */ /* 0x002fca00078e00ff */
[----:B------:R-:W-:Y:S02]  /*13a60*/  SHF.R.U32.HI R6, RZ, 0x10, R2 ;  /* 0x00000010ff067819 */ /* 0x000fe40000011602 */
[----:B--2---:R-:W-:Y:S02]  /*13a70*/  LOP3.LUT R0, R3, R137, R68, 0x96, !PT ;  /* 0x0000008903007212 */ /* 0x004fe400078e9644 */
[C---:B------:R-:W-:Y:S02]  /*13a80*/  LOP3.LUT R3, R2.reuse, 0xffff, RZ, 0xc0, !PT ;  /* 0x0000ffff02037812 */ /* 0x040fe400078ec0ff */
[----:B------:R-:W-:Y:S02]  /*13a90*/  LOP3.LUT R30, R2, 0xff, RZ, 0xc0, !PT ;  /* 0x000000ff021e7812 */ /* 0x000fe400078ec0ff */
[----:B------:R-:W-:Y:S02]  /*13aa0*/  SHF.R.U32.HI R5, RZ, 0x18, R2 ;  /* 0x00000018ff057819 */ /* 0x000fe40000011602 */
[----:B------:R-:W-:-:S02]  /*13ab0*/  LOP3.LUT R2, R6, 0xff, RZ, 0xc0, !PT ;  /* 0x000000ff06027812 */ /* 0x000fc400078ec0ff */
[----:B------:R-:W-:Y:S02]  /*13ac0*/  SHF.R.U32.HI R3, RZ, 0x8, R3 ;  /* 0x00000008ff037819 */ /* 0x000fe40000011603 */
[----:B------:R-:W-:Y:S02]  /*13ad0*/  PRMT R31, R2, 0x5410, R5 ;  /* 0x00005410021f7816 */ /* 0x000fe40000000005 */
[----:B------:R-:W-:Y:S02]  /*13ae0*/  LOP3.LUT R2, R0, 0xffff, RZ, 0xc0, !PT ;  /* 0x0000ffff00027812 */ /* 0x000fe400078ec0ff */
[----:B------:R-:W-:Y:S02]  /*13af0*/  PRMT R32, R30, 0x5410, R3 ;  /* 0x000054101e207816 */ /* 0x000fe40000000003 */
[----:B------:R-:W-:Y:S02]  /*13b00*/  SHF.R.U32.HI R3, RZ, 0x8, R2 ;  /* 0x00000008ff037819 */ /* 0x000fe40000011602 */
[----:B------:R-:W-:-:S04]  /*13b10*/  LOP3.LUT R2, R0, 0xff, RZ, 0xc0, !PT ;  /* 0x000000ff00027812 */ /* 0x000fc800078ec0ff */
[----:B------:R-:W-:Y:S02]  /*13b20*/  PRMT R42, R2, 0x5410, R3 ;  /* 0x00005410022a7816 */ /* 0x000fe40000000003 */
[--C-:B------:R-:W-:Y:S01]  /*13b30*/  SHF.R.U32.HI R3, RZ, 0x10, R0.reuse ;  /* 0x00000010ff037819 */ /* 0x100fe20000011600 */
[----:B---3--:R-:W-:Y:S01]  /*13b40*/  IMAD.WIDE.U32 R74, R129, -0x326172a9, RZ ;  /* 0xcd9e8d57814a7825 */ /* 0x008fe200078e00ff */
[----:B------:R-:W-:Y:S02]  /*13b50*/  SHF.R.U32.HI R2, RZ, 0x18, R0 ;  /* 0x00000018ff027819 */ /* 0x000fe40000011600 */
[----:B------:R-:W-:Y:S01]  /*13b60*/  LOP3.LUT R0, R3, 0xff, RZ, 0xc0, !PT ;  /* 0x000000ff03007812 */ /* 0x000fe200078ec0ff */
[----:B------:R-:W-:Y:S03]  /*13b70*/  ST.E.U16 [R12.64+-0x70], R53 ;  /* 0xffff90350c007985 */ /* 0x000fe6000c101504 */
[----:B------:R-:W-:-:S02]  /*13b80*/  PRMT R33, R0, 0x5410, R2 ;  /* 0x0000541000217816 */ /* 0x000fc40000000002 */
[----:B----4-:R-:W-:Y:S01]  /*13b90*/  LOP3.LUT R0, R117, R75, RZ, 0x3c, !PT ;  /* 0x0000004b75007212 */ /* 0x010fe200078e3cff */
[----:B------:R-:W-:Y:S04]  /*13ba0*/  ST.E.U16 [R12.64+-0x6e], R52 ;  /* 0xffff92340c007985 */ /* 0x000fe8000c101504 */
[----:B------:R-:W-:Y:S04]  /*13bb0*/  ST.E.U16 [R18.64+-0x70], R40 ;  /* 0xffff902812007985 */ /* 0x000fe8000c101504 */
[----:B------:R-:W-:Y:S04]  /*13bc0*/  ST.E.U16 [R18.64+-0x6e], R41 ;  /* 0xffff922912007985 */ /* 0x000fe8000c101504 */
[----:B------:R1:W-:Y:S01]  /*13bd0*/  ST.E.U16 [R16.64+-0x6e], R7 ;  /* 0xffff920710007985 */ /* 0x0003e2000c101504 */
[----:B------:R-:W-:-:S03]  /*13be0*/  LOP3.LUT R2, R35, R205, R74, 0x96, !PT ;  /* 0x000000cd23027212 */ /* 0x000fc600078e964a */
[----:B------:R-:W-:Y:S01]  /*13bf0*/  STL.64 [R1+0x140], R74 ;  /* 0x0001404a01007387 */ /* 0x000fe20000100a00 */
[----:B-1----:R-:W-:-:S05]  /*13c00*/  IMAD.WIDE.U32 R6, R0, -0x2daee0ad, RZ ;  /* 0xd2511f5300067825 */ /* 0x002fca00078e00ff */
[----:B------:R1:W-:Y:S01]  /*13c10*/  STL.64 [R1+0x30], R6 ;  /* 0x0000300601007387 */ /* 0x0003e20000100a00 */
[----:B------:R-:W-:-:S03]  /*13c20*/  LOP3.LUT R0, R7, R73, R240, 0x96, !PT ;  /* 0x0000004907007212 */ /* 0x000fc600078e96f0 */
[----:B------:R-:W2:Y:S04]  /*13c30*/  LDL.LU.64 R240, [R1+0x198] ;  /* 0x0001980001f07983 */ /* 0x000ea80000300a00 */
[----:B------:R-:W3:Y:S01]  /*13c40*/  LDL.LU R205, [R1+0x190] ;  /* 0x0001900001cd7983 */ /* 0x000ee20000300800 */
[----:B------:R-:W-:-:S04]  /*13c50*/  IMAD.WIDE.U32 R40, R0, -0x326172a9, RZ ;  /* 0xcd9e8d5700287825 */ /* 0x000fc800078e00ff */
[----:B------:R-:W-:Y:S01]  /*13c60*/  IMAD.WIDE.U32 R2, R2, -0x2daee0ad, RZ ;  /* 0xd2511f5302027825 */ /* 0x000fe200078e00ff */
[----:B------:R-:W-:Y:S01]  /*13c70*/  LOP3.LUT R5, R41, R239, R34, 0x96, !PT ;  /* 0x000000ef29057212 */ /* 0x000fe200078e9622 */
[----:B------:R-:W-:Y:S03]  /*13c80*/  ST.E.U16 [R16.64+-0x70], R21 ;  /* 0xffff901510007985 */ /* 0x000fe6000c101504 */
[----:B------:R-:W-:Y:S01]  /*13c90*/  LOP3.LUT R0, R3, R238, R6, 0x96, !PT ;  /* 0x000000ee03007212 */ /* 0x000fe200078e9606 */
[----:B------:R-:W-:Y:S04]  /*13ca0*/  ST.E.U16 [R14.64+-0x70], R9 ;  /* 0xffff90090e007985 */ /* 0x000fe8000c101504 */
[----:B------:R4:W-:Y:S01]  /*13cb0*/  ST.E.U16 [R14.64+-0x6e], R8 ;  /* 0xffff92080e007985 */ /* 0x0009e2000c101504 */
[----:B-1----:R-:W-:-:S04]  /*13cc0*/  IMAD.WIDE.U32 R6, R0, -0x326172a9, RZ ;  /* 0xcd9e8d5700067825 */ /* 0x002fc800078e00ff */
[----:B----4-:R-:W-:-:S05]  /*13cd0*/  IMAD.WIDE.U32 R8, R5, -0x2daee0ad, RZ ;  /* 0xd2511f5305087825 */ /* 0x010fca00078e00ff */
[----:B------:R-:W-:Y:S02]  /*13ce0*/  LOP3.LUT R0, R9, R237, R2, 0x96, !PT ;  /* 0x000000ed09007212 */ /* 0x000fe400078e9602 */
[----:B------:R-:W-:-:S03]  /*13cf0*/  LOP3.LUT R2, R7, R72, R40, 0x96, !PT ;  /* 0x0000004807027212 */ /* 0x000fc600078e9628 */
[----:B------:R-:W-:-:S04]  /*13d00*/  IMAD.WIDE.U32 R48, R0, -0x326172a9, RZ ;  /* 0xcd9e8d5700307825 */ /* 0x000fc800078e00ff */
[----:B------:R-:W-:Y:S01]  /*13d10*/  IMAD.WIDE.U32 R2, R2, -0x2daee0ad, RZ ;  /* 0xd2511f5302027825 */ /* 0x000fe200078e00ff */
[----:B------:R-:W-:-:S04]  /*13d20*/  LOP3.LUT R0, R49, R47, R6, 0x96, !PT ;  /* 0x0000002f31007212 */ /* 0x000fc800078e9606 */
[----:B------:R-:W-:Y:S02]  /*13d30*/  LOP3.LUT R5, R3, R44, R8, 0x96, !PT ;  /* 0x0000002c03057212 */ /* 0x000fe400078e9608 */
[----:B------:R-:W-:Y:S01]  /*13d40*/  MOV R44, R63 ;  /* 0x0000003f002c7202 */ /* 0x000fe20000000f00 */
[----:B------:R-:W-:Y:S02]  /*13d50*/  IMAD.MOV.U32 R63, RZ, RZ, R96 ;  /* 0x000000ffff3f7224 */ /* 0x000fe400078e0060 */
[----:B------:R-:W-:Y:S02]  /*13d60*/  IMAD.MOV.U32 R96, RZ, RZ, R45 ;  /* 0x000000ffff607224 */ /* 0x000fe400078e002d */
[----:B------:R-:W-:Y:S02]  /*13d70*/  IMAD.MOV.U32 R45, RZ, RZ, R46 ;  /* 0x000000ffff2d7224 */ /* 0x000fe400078e002e */
[----:B------:R-:W-:-:S05]  /*13d80*/  IMAD.WIDE.U32 R46, R0, -0x2daee0ad, RZ ;  /* 0xd2511f53002e7825 */ /* 0x000fca00078e00ff */
[----:B------:R-:W-:-:S05]  /*13d90*/  LOP3.LUT R2, R47, R136, R2, 0x96, !PT ;  /* 0x000000882f027212 */ /* 0x000fca00078e9602 */
[----:B------:R-:W-:Y:S01]  /*13da0*/  IMAD.WIDE.U32 R2, R2, -0x326172a9, RZ ;  /* 0xcd9e8d5702027825 */ /* 0x000fe200078e00ff */
[----:B------:R-:W-:-:S03]  /*13db0*/  @!P3 HFMA2.BF16_V2 R76, -RZ.H0_H0, RZ.H0_H0, -R10.H0_H0 ;  /* 0x200000ffff4cb231 */ /* 0x000fc6000034090a */
[----:B------:R-:W-:Y:S01]  /*13dc0*/  IMAD.MOV.U32 R136, RZ, RZ, R63 ;  /* 0x000000ffff887224 */ /* 0x000fe200078e003f */
[C---:B------:R-:W-:Y:S01]  /*13dd0*/  LOP3.LUT R0, R2.reuse, 0xffff, RZ, 0xc0, !PT ;  /* 0x0000ffff02007812 */ /* 0x040fe200078ec0ff */
[----:B------:R-:W-:Y:S01]  /*13de0*/  IMAD.MOV.U32 R63, RZ, RZ, R96 ;  /* 0x000000ffff3f7224 */ /* 0x000fe200078e0060 */
[----:B------:R-:W-:Y:S01]  /*13df0*/  MOV R96, R45 ;  /* 0x0000002d00607202 */ /* 0x000fe20000000f00 */
[----:B------:R-:W-:Y:S01]  /*13e00*/  IMAD.MOV.U32 R72, RZ, RZ, R44 ;  /* 0x000000ffff487224 */ /* 0x000fe200078e002c */
[----:B------:R-:W-:Y:S01]  /*13e10*/  SHF.R.U32.HI R0, RZ, 0x8, R0 ;  /* 0x00000008ff007819 */ /* 0x000fe20000011600 */
[----:B------:R-:W-:Y:S01]  /*13e20*/  IMAD.WIDE.U32 R44, R5, -0x326172a9, RZ ;  /* 0xcd9e8d57052c7825 */ /* 0x000fe200078e00ff */
[----:B------:R-:W-:Y:S02]  /*13e30*/  LOP3.LUT R6, R2, 0xff, RZ, 0xc0, !PT ;  /* 0x000000ff02067812 */ /* 0x000fe400078ec0ff */
[----:B------:R-:W-:Y:S02]  /*13e40*/  SHF.R.U32.HI R5, RZ, 0x10, R2 ;  /* 0x00000010ff057819 */ /* 0x000fe40000011602 */
[----:B------:R-:W-:-:S02]  /*13e50*/  PRMT R6, R6, 0x5410, R0 ;  /* 0x0000541006067816 */ /* 0x000fc40000000000 */
[----:B------:R-:W-:Y:S02]  /*13e60*/  @!P3 PRMT R10, R76, 0x5410, RZ ;  /* 0x000054104c0ab816 */ /* 0x000fe400000000ff */
[----:B------:R-:W-:Y:S01]  /*13e70*/  LOP3.LUT R0, R3, R137, R44, 0x96, !PT ;  /* 0x0000008903007212 */ /* 0x000fe200078e962c */
[----:B------:R-:W-:Y:S01]  /*13e80*/  ST.E.U16 [R12.64+-0x60], R36 ;  /* 0xffffa0240c007985 */ /* 0x000fe2000c101504 */
[----:B------:R-:W-:Y:S02]  /*13e90*/  SHF.R.U32.HI R3, RZ, 0x18, R2 ;  /* 0x00000018ff037819 */ /* 0x000fe40000011602 */
[----:B------:R-:W-:Y:S01]  /*13ea0*/  LOP3.LUT R2, R5, 0xff, RZ, 0xc0, !PT ;  /* 0x000000ff05027812 */ /* 0x000fe200078ec0ff */
[----:B------:R-:W-:Y:S04]  /*13eb0*/  ST.E.U16 [R12.64+-0x5e], R39 ;  /* 0xffffa2270c007985 */ /* 0x000fe8000c101504 */
[----:B------:R-:W-:Y:S01]  /*13ec0*/  ST.E.U16 [R18.64+-0x60], R38 ;  /* 0xffffa02612007985 */ /* 0x000fe2000c101504 */
[----:B------:R-:W-:-:S03]  /*13ed0*/  PRMT R30, R2, 0x5410, R3 ;  /* 0x00005410021e7816 */ /* 0x000fc60000000003 */
[----:B------:R-:W-:Y:S01]  /*13ee0*/  ST.E.U16 [R18.64+-0x5e], R37 ;  /* 0xffffa22512007985 */ /* 0x000fe2000c101504 */
[----:B------:R-:W-:-:S03]  /*13ef0*/  LOP3.LUT R2, R0, 0xffff, RZ, 0xc0, !PT ;  /* 0x0000ffff00027812 */ /* 0x000fc600078ec0ff */
        /* <DEDUP_REMOVED lines=8> */
[----:B------:R-:W-:-:S03]  /*13f80*/  SHF.R.U32.HI R3, RZ, 0x8, R2 ;  /* 0x00000008ff037819 */ /* 0x000fc60000011602 */
[----:B------:R-:W-:Y:S04]  /*13f90*/  ST.E.U16 [R16.64+-0x50], R23 ;  /* 0xffffb01710007985 */ /* 0x000fe8000c101504 */
[----:B------:R-:W-:Y:S01]  /*13fa0*/  ST.E.U16 [R16.64+-0x4e], R22 ;  /* 0xffffb21610007985 */ /* 0x000fe2000c101504 */
[----:B------:R-:W-:-:S03]  /*13fb0*/  LOP3.LUT R2, R0, 0xff, RZ, 0xc0, !PT ;  /* 0x000000ff00027812 */ /* 0x000fc600078ec0ff */
[----:B------:R-:W-:Y:S04]  /*13fc0*/  ST.E.U16 [R14.64+-0x50], R20 ;  /* 0xffffb0140e007985 */ /* 0x000fe8000c101504 */
[----:B------:R4:W-:Y:S04]  /*13fd0*/  ST.E.U16 [R14.64+-0x4e], R11 ;  /* 0xffffb20b0e007985 */ /* 0x0009e8000c101504 */
[----:B------:R-:W4:Y:S01]  /*13fe0*/  LDSM.16.MT88.4 R24, [R201+0xa000] ;  /* 0x00a00000c918783b */ /* 0x000f220000004200 */
[----:B------:R-:W-:-:S03]  /*13ff0*/  PRMT R7, R2, 0x5410, R3 ;  /* 0x0000541002077816 */ /* 0x000fc60000000003 */
[----:B------:R-:W-:Y:S01]  /*14000*/  LDSM.16.MT88.4 R36, [R206+0xa000] ;  /* 0x00a00000ce24783b */ /* 0x000fe20000004200 */
[----:B------:R-:W-:-:S03]  /*14010*/  SHF.R.U32.HI R3, RZ, 0x10, R0 ;  /* 0x00000010ff037819 */ /* 0x000fc60000011600 */
[----:B------:R-:W4:Y:S01]  /*14020*/  LDSM.16.MT88.4 R20, [R203+0xa000] ;  /* 0x00a00000cb14783b */ /* 0x000f220000004200 */
[----:B------:R-:W-:Y:S02]  /*14030*/  SHF.R.U32.HI R2, RZ, 0x18, R0 ;  /* 0x00000018ff027819 */ /* 0x000fe40000011600 */
[----:B------:R-:W-:-:S04]  /*14040*/  LOP3.LUT R0, R3, 0xff, RZ, 0xc0, !PT ;  /* 0x000000ff03007812 */ /* 0x000fc800078ec0ff */
[----:B------:R-:W-:Y:S01]  /*14050*/  PRMT R5, R0, 0x5410, R2 ;  /* 0x0000541000057816 */ /* 0x000fe20000000002 */
[--C-:B------:R-:W-:Y:S02]  /*14060*/  HSET2.LE.AND R0, R32, R221.reuse, PT ;  /* 0x000000dd20007233 */ /* 0x100fe40003803000 */
[--C-:B------:R-:W-:Y:S02]  /*14070*/  HSET2.LE.AND R2, R31, R221.reuse, PT ;  /* 0x000000dd1f027233 */ /* 0x100fe40003803000 */
[--C-:B------:R-:W-:Y:S01]  /*14080*/  HSET2.LE.AND R3, R6, R221.reuse, PT ;  /* 0x000000dd06037233 */ /* 0x100fe20003803000 */
[----:B-1----:R-:W-:Y:S01]  /*14090*/  LOP3.LUT R10, R66, R0, RZ, 0xc0, !PT ;  /* 0x00000000420a7212 */ /* 0x002fe200078ec0ff */
[--C-:B------:R-:W-:Y:S01]  /*140a0*/  HSET2.LE.AND R0, R42, R221.reuse, PT ;  /* 0x000000dd2a007233 */ /* 0x100fe20003803000 */
[----:B----4-:R-:W-:Y:S01]  /*140b0*/  LOP3.LUT R11, R55, R2, RZ, 0xc0, !PT ;  /* 0x00000002370b7212 */ /* 0x010fe200078ec0ff */
[--C-:B------:R-:W-:Y:S01]  /*140c0*/  HSET2.LE.AND R2, R33, R221.reuse, PT ;  /* 0x000000dd21027233 */ /* 0x100fe20003803000 */
[----:B------:R-:W-:Y:S01]  /*140d0*/  LOP3.LUT R6, R51, R3, RZ, 0xc0, !PT ;  /* 0x0000000333067212 */ /* 0x000fe200078ec0ff */
[--C-:B------:R-:W-:Y:S01]  /*140e0*/  HSET2.LE.AND R3, R5, R221.reuse, PT ;  /* 0x000000dd05037233 */ /* 0x100fe20003803000 */
[----:B------:R-:W-:Y:S01]  /*140f0*/  LOP3.LUT R8, R168, R0, RZ, 0xc0, !PT ;  /* 0x00000000a8087212 */ /* 0x000fe200078ec0ff */
[--C-:B------:R-:W-:Y:S01]  /*14100*/  HSET2.LE.AND R0, R30, R221.reuse, PT ;  /* 0x000000dd1e007233 */ /* 0x100fe20003803000 */
[----:B------:R-:W-:Y:S01]  /*14110*/  LOP3.LUT R9, R138, R2, RZ, 0xc0, !PT ;  /* 0x000000028a097212 */ /* 0x000fe200078ec0ff */
[----:B------:R-:W-:Y:S01]  /*14120*/  HSET2.LE.AND R2, R7, R221, PT ;  /* 0x000000dd07027233 */ /* 0x000fe20003803000 */
[----:B------:R-:W-:Y:S01]  /*14130*/  LOP3.LUT R5, R43, R3, RZ, 0xc0, !PT ;  /* 0x000000032b057212 */ /* 0x000fe200078ec0ff */
[----:B------:R-:W-:Y:S01]  /*14140*/  IMAD.MOV.U32 R78, RZ, RZ, R80 ;  /* 0x000000ffff4e7224 */ /* 0x000fe200078e0050 */
[----:B------:R-:W-:Y:S01]  /*14150*/  LOP3.LUT R7, R50, R0, RZ, 0xc0, !PT ;  /* 0x0000000032077212 */ /* 0x000fe200078ec0ff */
[----:B------:R-:W-:Y:S01]  /*14160*/  IMAD.MOV.U32 R129, RZ, RZ, R119 ;  /* 0x000000ffff817224 */ /* 0x000fe200078e0077 */
[----:B------:R-:W-:-:S02]  /*14170*/  LOP3.LUT R4, R54, R2, RZ, 0xc0, !PT ;  /* 0x0000000236047212 */ /* 0x000fc400078ec0ff */
[----:B------:R-:W-:Y:S01]  /*14180*/  MOV R77, R118 ;  /* 0x00000076004d7202 */ /* 0x000fe20000000f00 */
[----:B------:R-:W-:Y:S01]  /*14190*/  IMAD.MOV.U32 R74, RZ, RZ, R161 ;  /* 0x000000ffff4a7224 */ /* 0x000fe200078e00a1 */
[----:B------:R1:W-:Y:S01]  /*141a0*/  STL.64 [R1+0x20], R40 ;  /* 0x0000202801007387 */ /* 0x0003e20000100a00 */
[----:B------:R-:W-:Y:S01]  /*141b0*/  IMAD.MOV.U32 R119, RZ, RZ, R163 ;  /* 0x000000ffff777224 */ /* 0x000fe200078e00a3 */
[----:B------:R-:W-:Y:S01]  /*141c0*/  MOV R163, R139 ;  /* 0x0000008b00a37202 */ /* 0x000fe20000000f00 */
[----:B------:R-:W-:Y:S02]  /*141d0*/  IMAD.MOV.U32 R80, RZ, RZ, R160 ;  /* 0x000000ffff507224 */ /* 0x000fe400078e00a0 */
[----:B------:R-:W-:Y:S02]  /*141e0*/  IMAD.MOV.U32 R73, RZ, RZ, R72 ;  /* 0x000000ffff497224 */ /* 0x000fe400078e0048 */
[----:B------:R-:W-:Y:S01]  /*141f0*/  IMAD.MOV.U32 R117, RZ, RZ, R96 ;  /* 0x000000ffff757224 */ /* 0x000fe200078e0060 */
[----:B------:R-:W-:Y:S01]  /*14200*/  HMMA.16816.F32.BF16 R152, R4, R24, R152 ;  /* 0x000000180498723c */ /* 0x000fe20000041898 */
[----:B------:R-:W-:Y:S01]  /*14210*/  IMAD.MOV.U32 R160, RZ, RZ, R236 ;  /* 0x000000ffffa07224 */ /* 0x000fe200078e00ec */
[----:B------:R-:W4:Y:S01]  /*14220*/  LDSM.16.MT88.4 R32, [R206+0xb000] ;  /* 0x00b00000ce20783b */ /* 0x000f220000004200 */
[----:B------:R-:W-:-:S02]  /*14230*/  IMAD.MOV.U32 R161, RZ, RZ, R169 ;  /* 0x000000ffffa17224 */ /* 0x000fc400078e00a9 */
[----:B------:R-:W-:-:S03]  /*14240*/  IMAD.MOV.U32 R72, RZ, RZ, R136 ;  /* 0x000000ffff487224 */ /* 0x000fc600078e0088 */
[----:B------:R-:W-:Y:S01]  /*14250*/  HMMA.16816.F32.BF16 R176, R8, R22, R176 ;  /* 0x0000001608b0723c */ /* 0x000fe200000418b0 */
[----:B------:R-:W-:Y:S02]  /*14260*/  IMAD.MOV.U32 R118, RZ, RZ, R171 ;  /* 0x000000ffff767224 */ /* 0x000fe400078e00ab */
[----:B------:R-:W-:Y:S01]  /*14270*/  IMAD.MOV.U32 R76, RZ, RZ, R129 ;  /* 0x000000ffff4c7224 */ /* 0x000fe200078e0081 */
[----:B---3--:R-:W-:Y:S01]  /*14280*/  LDSM.16.MT88.4 R28, [R205+0xa000] ;  /* 0x00a00000cd1c783b */ /* 0x008fe20000004200 */
[----:B------:R-:W-:-:S03]  /*14290*/  IMAD.MOV.U32 R96, RZ, RZ, R170 ;  /* 0x000000ffff607224 */ /* 0x000fc600078e00aa */
[----:B------:R-:W-:Y:S01]  /*142a0*/  HMMA.16816.F32.BF16 R148, R4, R26, R148 ;  /* 0x0000001a0494723c */ /* 0x000fe20000041894 */
[----:B-1----:R-:W-:-:S07]  /*142b0*/  IMAD.MOV.U32 R41, RZ, RZ, R77 ;  /* 0x000000ffff297224 */ /* 0x002fce00078e004d */
[----:B------:R-:W-:Y:S01]  /*142c0*/  HMMA.16816.F32.BF16 R188, R8, R36, R188 ;  /* 0x0000002408bc723c */ /* 0x000fe200000418bc */
[----:B------:R-:W-:Y:S01]  /*142d0*/  IMAD.MOV.U32 R40, RZ, RZ, R78 ;  /* 0x000000ffff287224 */ /* 0x000fe200078e004e */
[----:B------:R-:W-:-:S06]  /*142e0*/  LOP3.LUT R2, R45, R82, R48, 0x96, !PT ;  /* 0x000000522d027212 */ /* 0x000fcc00078e9630 */
[C---:B------:R-:W-:Y:S08]  /*142f0*/  HMMA.16816.F32.BF16 R52, R4.reuse, R36, R156 ;  /* 0x000000240434723c */ /* 0x040ff0000004189c */
[----:B------:R-:W-:Y:S01]  /*14300*/  HMMA.16816.F32.BF16 R144, R4, R20, R144 ;  /* 0x000000140490723c */ /* 0x000fe20000041890 */
[----:B------:R-:W-:Y:S01]  /*14310*/  MOV R156, R41 ;  /* 0x00000029009c7202 */ /* 0x000fe20000000f00 */
[----:B------:R-:W-:Y:S01]  /*14320*/  IMAD.MOV.U32 R157, RZ, RZ, R40 ;  /* 0x000000ffff9d7224 */ /* 0x000fe200078e0028 */
[----:B------:R1:W5:Y:S04]  /*14330*/  LDL.LU R239, [R1+0x18c] ;  /* 0x00018c0001ef7983 */ /* 0x0003680000300800 */
[----:B------:R-:W-:Y:S01]  /*14340*/  LDSM.16.MT88.4 R40, [R205+0xb000] ;  /* 0x00b00000cd28783b */ /* 0x000fe20000004200 */
[C---:B--2---:R-:W-:Y:S08]  /*14350*/  HMMA.16816.F32.BF16 R168, R8.reuse, R24, R240 ;  /* 0x0000001808a8723c */ /* 0x044ff000000418f0 */
[C---:B------:R-:W-:Y:S01]  /*14360*/  HMMA.16816.F32.BF16 R136, R8.reuse, R26, R248 ;  /* 0x0000001a0888723c */ /* 0x040fe200000418f8 */
[----:B------:R-:W-:Y:S07]  /*14370*/  LDSM.16.MT88.4 R24, [R201+0xb000] ;  /* 0x00b00000c918783b */ /* 0x000fee0000004200 */
[----:B------:R-:W-:Y:S08]  /*14380*/  HMMA.16816.F32.BF16 R160, R8, R20, R160 ;  /* 0x0000001408a0723c */ /* 0x000ff000000418a0 */
[----:B------:R-:W-:Y:S01]  /*14390*/  HMMA.16816.F32.BF16 R140, R4, R22, R140 ;  /* 0x00000016048c723c */ /* 0x000fe2000004188c */
[----:B------:R-:W2:Y:S01]  /*143a0*/  LDSM.16.MT88.4 R20, [R203+0xb000] ;  /* 0x00b00000cb14783b */ /* 0x000ea20000004200 */
[----:B------:R-:W-:Y:S01]  /*143b0*/  IMAD.MOV.U32 R75, RZ, RZ, R74 ;  /* 0x000000ffff4b7224 */ /* 0x000fe200078e004a */
[----:B------:R-:W-:Y:S01]  /*143c0*/  MOV R74, R72 ;  /* 0x00000048004a7202 */ /* 0x000fe20000000f00 */
[----:B------:R-:W-:Y:S01]  /*143d0*/  IMAD.MOV.U32 R77, RZ, RZ, R117 ;  /* 0x000000ffff4d7224 */ /* 0x000fe200078e0075 */
[----:B------:R1:W5:Y:S01]  /*143e0*/  LDL.LU R238, [R1+0x188] ;  /* 0x0001880001ee7983 */ /* 0x0003620000300800 */
[----:B------:R-:W-:-:S02]  /*143f0*/  IMAD.MOV.U32 R129, RZ, RZ, R63 ;  /* 0x000000ffff817224 */ /* 0x000fc400078e003f */
[----:B------:R-:W-:Y:S01]  /*14400*/  IMAD.MOV.U32 R117, RZ, RZ, R128 ;  /* 0x000000ffff757224 */ /* 0x000fe200078e0080 */
[C---:B----4-:R-:W-:Y:S01]  /*14410*/  HMMA.16816.F32.BF16 R104, R4.reuse, R32, R104 ;  /* 0x000000200468723c */ /* 0x050fe20000041868 */
[----:B------:R-:W-:Y:S01]  /*14420*/  IMAD.MOV.U32 R78, RZ, RZ, R73 ;  /* 0x000000ffff4e7224 */ /* 0x000fe200078e0049 */
[----:B------:R1:W5:Y:S01]  /*14430*/  LDL.LU R237, [R1+0x184] ;  /* 0x0001840001ed7983 */ /* 0x0003620000300800 */
[----:B------:R-:W-:Y:S01]  /*14440*/  IMAD.MOV.U32 R72, RZ, RZ, R112 ;  /* 0x000000ffff487224 */ /* 0x000fe200078e0070 */
[----:B------:R-:W-:Y:S01]  /*14450*/  MOV R112, R60 ;  /* 0x0000003c00707202 */ /* 0x000fe20000000f00 */
[----:B------:R-:W-:Y:S01]  /*14460*/  IMAD.MOV.U32 R63, RZ, RZ, R61 ;  /* 0x000000ffff3f7224 */ /* 0x000fe200078e003d */
[----:B------:R-:W-:Y:S01]  /*14470*/  MOV R251, R129 ;  /* 0x0000008100fb7202 */ /* 0x000fe20000000f00 */
[----:B------:R-:W-:Y:S02]  /*14480*/  IMAD.MOV.U32 R128, RZ, RZ, R62 ;  /* 0x000000ffff807224 */ /* 0x000fe400078e003e */
[----:B------:R-:W-:Y:S01]  /*14490*/  IMAD.MOV.U32 R159, RZ, RZ, R76 ;  /* 0x000000ffff9f7224 */ /* 0x000fe200078e004c */
[----:B------:R-:W-:Y:S01]  /*144a0*/  HMMA.16816.F32.BF16 R108, R4, R34, R108 ;  /* 0x00000022046c723c */ /* 0x000fe2000004186c */
[----:B------:R-:W-:Y:S01]  /*144b0*/  IMAD.MOV.U32 R73, RZ, RZ, R116 ;  /* 0x000000ffff497224 */ /* 0x000fe200078e0074 */
[----:B------:R1:W5:Y:S01]  /*144c0*/  LDL.LU R236, [R1+0x180] ;  /* 0x0001800001ec7983 */ /* 0x0003620000300800 */
[----:B------:R-:W-:-:S02]  /*144d0*/  IMAD.MOV.U32 R61, RZ, RZ, R113 ;  /* 0x000000ffff3d7224 */ /* 0x000fc400078e0071 */
[----:B------:R-:W-:Y:S02]  /*144e0*/  IMAD.MOV.U32 R62, RZ, RZ, R81 ;  /* 0x000000ffff3e7224 */ /* 0x000fe400078e0051 */
[----:B------:R-:W-:Y:S01]  /*144f0*/  IMAD.MOV.U32 R60, RZ, RZ, R59 ;  /* 0x000000ffff3c7224 */ /* 0x000fe200078e003b */
[----:B------:R-:W-:Y:S01]  /*14500*/  MOV R59, R85 ;  /* 0x00000055003b7202 */ /* 0x000fe20000000f00 */
[----:B------:R-:W-:Y:S02]  /*14510*/  IMAD.MOV.U32 R113, RZ, RZ, R58 ;  /* 0x000000ffff717224 */ /* 0x000fe400078e003a */
[----:B------:R-:W-:Y:S02]  /*14520*/  IMAD.MOV.U32 R81, RZ, RZ, R57 ;  /* 0x000000ffff517224 */ /* 0x000fe400078e0039 */
[----:B------:R-:W-:Y:S02]  /*14530*/  IMAD.MOV.U32 R116, RZ, RZ, R56 ;  /* 0x000000ffff747224 */ /* 0x000fe400078e0038 */
[----:B------:R-:W-:-:S02]  /*14540*/  IMAD.MOV.U32 R58, RZ, RZ, R84 ;  /* 0x000000ffff3a7224 */ /* 0x000fc400078e0054 */
[----:B------:R-:W-:Y:S02]  /*14550*/  IMAD.MOV.U32 R57, RZ, RZ, R79 ;  /* 0x000000ffff397224 */ /* 0x000fe400078e004f */
[----:B------:R-:W-:Y:S02]  /*14560*/  IMAD.MOV.U32 R56, RZ, RZ, R220 ;  /* 0x000000ffff387224 */ /* 0x000fe400078e00dc */
[----:B------:R-:W-:Y:S01]  /*14570*/  IMAD.MOV.U32 R243, RZ, RZ, R63 ;  /* 0x000000fffff37224 */ /* 0x000fe200078e003f */
[----:B--2---:R-:W-:Y:S01]  /*14580*/  HMMA.16816.F32.BF16 R88, R4, R20, R88 ;  /* 0x000000140458723c */ /* 0x004fe20000041858 */
[----:B------:R-:W-:Y:S01]  /*14590*/  IMAD.MOV.U32 R63, RZ, RZ, R128 ;  /* 0x000000ffff3f7224 */ /* 0x000fe200078e0080 */
[----:B------:R1:W5:Y:S01]  /*145a0*/  LDL.LU R220, [R1+0x17c] ;  /* 0x00017c0001dc7983 */ /* 0x0003620000300800 */
[----:B------:R-:W-:Y:S02]  /*145b0*/  IMAD.MOV.U32 R84, RZ, RZ, R213 ;  /* 0x000000ffff547224 */ /* 0x000fe400078e00d5 */
[----:B------:R-:W-:Y:S01]  /*145c0*/  IMAD.MOV.U32 R250, RZ, RZ, R74 ;  /* 0x000000fffffa7224 */ /* 0x000fe200078e004a */
[----:B------:R-:W-:Y:S01]  /*145d0*/  MOV R74, R59 ;  /* 0x0000003b004a7202 */ /* 0x000fe20000000f00 */
[----:B------:R-:W-:-:S02]  /*145e0*/  IMAD.MOV.U32 R241, RZ, RZ, R73 ;  /* 0x000000fffff17224 */ /* 0x000fc400078e0049 */
[----:B------:R-:W-:Y:S02]  /*145f0*/  IMAD.MOV.U32 R242, RZ, RZ, R72 ;  /* 0x000000fffff27224 */ /* 0x000fe400078e0048 */
[----:B------:R-:W-:Y:S02]  /*14600*/  IMAD.MOV.U32 R85, RZ, RZ, R215 ;  /* 0x000000ffff557224 */ /* 0x000fe400078e00d7 */
[----:B------:R-:W-:Y:S01]  /*14610*/  IMAD.MOV.U32 R248, RZ, RZ, R77 ;  /* 0x000000fffff87224 */ /* 0x000fe200078e004d */
[----:B------:R-:W-:Y:S01]  /*14620*/  HMMA.16816.F32.BF16 R92, R4, R22, R92 ;  /* 0x00000016045c723c */ /* 0x000fe2000004185c */
[----:B------:R-:W-:Y:S01]  /*14630*/  IMAD.MOV.U32 R73, RZ, RZ, R58 ;  /* 0x000000ffff497224 */ /* 0x000fe200078e003a */
[----:B------:R1:W5:Y:S01]  /*14640*/  LDL.LU R215, [R1+0x178] ;  /* 0x0001780001d77983 */ /* 0x0003620000300800 */
[----:B------:R-:W-:Y:S02]  /*14650*/  IMAD.MOV.U32 R72, RZ, RZ, R57 ;  /* 0x000000ffff487224 */ /* 0x000fe400078e0039 */
[----:B------:R-:W-:-:S02]  /*14660*/  IMAD.MOV.U32 R129, RZ, RZ, R56 ;  /* 0x000000ffff817224 */ /* 0x000fc400078e0038 */
[----:B------:R-:W-:Y:S01]  /*14670*/  IMAD.MOV.U32 R77, RZ, RZ, R116 ;  /* 0x000000ffff4d7224 */ /* 0x000fe200078e0074 */
[----:B------:R-:W-:Y:S01]  /*14680*/  HMMA.16816.F32.BF16 R56, R4, R38, R164 ;  /* 0x000000260438723c */ /* 0x000fe200000418a4 */
        /* <DEDUP_REMOVED lines=10> */
[----:B------:R-:W-:Y:S02]  /*14730*/  IMAD.MOV.U32 R128, RZ, RZ, R86 ;  /* 0x000000ffff807224 */ /* 0x000fe400078e0056 */
[----:B------:R-:W-:Y:S01]  /*14740*/  IMAD.MOV.U32 R158, RZ, RZ, R75 ;  /* 0x000000ffff9e7224 */ /* 0x000fe200078e004b */
[----:B------:R-:W-:Y:S01]  /*14750*/  HMMA.16816.F32.BF16 R120, R4, R40, R120 ;  /* 0x000000280478723c */ /* 0x000fe20000041878 */
[----:B------:R-:W-:Y:S01]  /*14760*/  IMAD.MOV.U32 R112, RZ, RZ, R60 ;  /* 0x000000ffff707224 */ /* 0x000fe200078e003c */
[----:B------:R1:W5:Y:S01]  /*14770*/  LDL.LU R214, [R1+0x174] ;  /* 0x0001740001d67983 */ /* 0x0003620000300800 */
[----:B------:R-:W-:-:S02]  /*14780*/  IMAD.MOV.U32 R117, RZ, RZ, R85 ;  /* 0x000000ffff757224 */ /* 0x000fc400078e0055 */
[----:B------:R-:W-:Y:S01]  /*14790*/  IMAD.MOV.U32 R118, RZ, RZ, R87 ;  /* 0x000000ffff767224 */ /* 0x000fe200078e0057 */
[----:B------:R1:W5:Y:S01]  /*147a0*/  LDL.LU R213, [R1+0x170] ;  /* 0x0001700001d57983 */ /* 0x0003620000300800 */
[----:B------:R-:W-:Y:S01]  /*147b0*/  IMAD.MOV.U32 R84, RZ, RZ, R210 ;  /* 0x000000ffff547224 */ /* 0x000fe200078e00d2 */
[----:B------:R-:W-:Y:S01]  /*147c0*/  HMMA.16816.F32.BF16 R60, R4, R28, R172 ;  /* 0x0000001c043c723c */ /* 0x000fe200000418ac */
[----:B------:R-:W-:Y:S02]  /*147d0*/  IMAD.MOV.U32 R85, RZ, RZ, R212 ;  /* 0x000000ffff557224 */ /* 0x000fe400078e00d4 */
[----:B------:R-:W-:Y:S01]  /*147e0*/  IMAD.MOV.U32 R87, RZ, RZ, R209 ;  /* 0x000000ffff577224 */ /* 0x000fe200078e00d1 */
[----:B------:R1:W5:Y:S01]  /*147f0*/  LDL.LU R212, [R1+0x16c] ;  /* 0x00016c0001d47983 */ /* 0x0003620000300800 */
[----:B------:R-:W-:Y:S02]  /*14800*/  IMAD.MOV.U32 R86, RZ, RZ, R208 ;  /* 0x000000ffff567224 */ /* 0x000fe400078e00d0 */
[----:B------:R-:W-:Y:S01]  /*14810*/  IMAD.MOV.U32 R173, RZ, RZ, R74 ;  /* 0x000000ffffad7224 */ /* 0x000fe200078e004a */
[----:B------:R-:W-:Y:S01]  /*14820*/  MOV R174, R73 ;  /* 0x0000004900ae7202 */ /* 0x000fe20000000f00 */
[----:B------:R-:W-:-:S02]  /*14830*/  IMAD.MOV.U32 R175, RZ, RZ, R72 ;  /* 0x000000ffffaf7224 */ /* 0x000fc400078e0048 */
[----:B------:R-:W-:Y:S01]  /*14840*/  IMAD.WIDE.U32 R2, R2, -0x2daee0ad, RZ ;  /* 0xd2511f5302027825 */ /* 0x000fe200078e00ff */
[----:B------:R-:W-:Y:S01]  /*14850*/  HMMA.16816.F32.BF16 R72, R4, R30, R184 ;  /* 0x0000001e0448723c */ /* 0x000fe200000418b8 */
[----:B------:R1:W5:Y:S02]  /*14860*/  LDL.LU R210, [R1+0x168] ;  /* 0x0001680001d27983 */ /* 0x0003640000300800 */
[----:B------:R-:W-:Y:S01]  /*14870*/  IMAD.MOV.U32 R172, RZ, RZ, R77 ;  /* 0x000000ffffac7224 */ /* 0x000fe200078e004d */
[----:B------:R-:W-:Y:S01]  /*14880*/  LOP3.LUT R0, R2, 0xffff, RZ, 0xc0, !PT ;  /* 0x0000ffff02007812 */ /* 0x000fe200078ec0ff */
[----:B------:R1:W5:Y:S02]  /*14890*/  LDL.LU R209, [R1+0x164] ;  /* 0x0001640001d17983 */ /* 0x0003640000300800 */
[----:B------:R-:W-:Y:S02]  /*148a0*/  IMAD.MOV.U32 R184, RZ, RZ, R78 ;  /* 0x000000ffffb87224 */ /* 0x000fe400078e004e */
[----:B------:R-:W-:-:S02]  /*148b0*/  IMAD.MOV.U32 R187, RZ, RZ, R79 ;  /* 0x000000ffffbb7224 */ /* 0x000fc400078e004f */
[----:B------:R-:W-:Y:S01]  /*148c0*/  IMAD.MOV.U32 R186, RZ, RZ, R117 ;  /* 0x000000ffffba7224 */ /* 0x000fe200078e0075 */
[----:B------:R-:W-:Y:S01]  /*148d0*/  HMMA.16816.F32.BF16 R76, R4, R24, R192 ;  /* 0x00000018044c723c */ /* 0x000fe200000418c0 */
[----:B------:R-:W-:Y:S01]  /*148e0*/  IMAD.MOV.U32 R185, RZ, RZ, R129 ;  /* 0x000000ffffb97224 */ /* 0x000fe200078e0081 */
[----:B------:R1:W5:Y:S05]  /*148f0*/  LDL.LU R208, [R1+0x160] ;  /* 0x0001600001d07983 */ /* 0x00036a0000300800 */
[----:B------:R-:W-:Y:S01]  /*14900*/  IMAD.MOV.U32 R192, RZ, RZ, R85 ;  /* 0x000000ffffc07224 */ /* 0x000fe200078e0055 */
[----:B------:R-:W-:Y:S01]  /*14910*/  MOV R193, R84 ;  /* 0x0000005400c17202 */ /* 0x000fe20000000f00 */
[----:B------:R-:W-:-:S02]  /*14920*/  IMAD.MOV.U32 R194, RZ, RZ, R87 ;  /* 0x000000ffffc27224 */ /* 0x000fc400078e0057 */
[----:B------:R-:W-:Y:S02]  /*14930*/  IMAD.MOV.U32 R195, RZ, RZ, R86 ;  /* 0x000000ffffc37224 */ /* 0x000fe400078e0056 */
[----:B------:R-:W-:Y:S07]  /*14940*/  HMMA.16816.F32.BF16 R84, R4, R26, R196 ;  /* 0x0000001a0454723c */ /* 0x000fee00000418c4 */
[----:B------:R-:W-:Y:S02]  /*14950*/  IMAD.MOV.U32 R197, RZ, RZ, R116 ;  /* 0x000000ffffc57224 */ /* 0x000fe400078e0074 */
[----:B------:R-:W-:-:S02]  /*14960*/  IMAD.MOV.U32 R198, RZ, RZ, R119 ;  /* 0x000000ffffc67224 */ /* 0x000fc400078e0077 */
[----:B------:R-:W-:Y:S02]  /*14970*/  IMAD.MOV.U32 R199, RZ, RZ, R118 ;  /* 0x000000ffffc77224 */ /* 0x000fe400078e0076 */
[----:B------:R-:W-:Y:S07]  /*14980*/  HMMA.16816.F32.BF16 R116, R4, R42, R124 ;  /* 0x0000002a0474723c */ /* 0x000fee000004187c */
        /* <DEDUP_REMOVED lines=8> */
[C---:B------:R-:W-:Y:S08]  /*14a10*/  HMMA.16816.F32.BF16 R184, R8.reuse, R28, R184 ;  /* 0x0000001c08b8723c */ /* 0x040ff000000418b8 */
[C---:B------:R-:W-:Y:S01]  /*14a20*/  HMMA.16816.F32.BF16 R172, R8.reuse, R38, R172 ;  /* 0x0000002608ac723c */ /* 0x040fe200000418ac */
[----:B------:R-:W-:Y:S01]  /*14a30*/  IMAD.MOV.U32 R196, RZ, RZ, R128 ;  /* 0x000000ffffc47224 */ /* 0x000fe200078e0080 */
[----:B------:R1:W5:Y:S06]  /*14a40*/  LDL.LU R207, [R1+0x15c] ;  /* 0x00015c0001cf7983 */ /* 0x00036c0000300800 */
[----:B------:R-:W-:Y:S01]  /*14a50*/  HMMA.16816.F32.BF16 R248, R8, R20, R248 ;  /* 0x0000001408f8723c */ /* 0x000fe200000418f8 */
[----:B------:R-:W-:Y:S01]  /*14a60*/  IMAD.MOV.U32 R96, RZ, RZ, R202 ;  /* 0x000000ffff607224 */ /* 0x000fe200078e00ca */
[----:B------:R1:W5:Y:S01]  /*14a70*/  LDL.LU R204, [R1+0x158] ;  /* 0x0001580001cc7983 */ /* 0x0003620000300800 */
[----:B------:R-:W-:-:S02]  /*14a80*/  IMAD.MOV.U32 R97, RZ, RZ, R200 ;  /* 0x000000ffff617224 */ /* 0x000fc400078e00c8 */
[----:B------:R-:W-:Y:S01]  /*14a90*/  IMAD.MOV.U32 R129, RZ, RZ, R115 ;  /* 0x000000ffff817224 */ /* 0x000fe200078e0073 */
[----:B------:R1:W5:Y:S02]  /*14aa0*/  LDL.LU R202, [R1+0x154] ;  /* 0x0001540001ca7983 */ /* 0x0003640000300800 */
[C---:B------:R-:W-:Y:S02]  /*14ab0*/  HMMA.16816.F32.BF16 R28, R8.reuse, R30, R4 ;  /* 0x0000001e081c723c */ /* 0x040fe40000041804 */
[----:B------:R1:W5:Y:S06]  /*14ac0*/  LDL.LU R200, [R1+0x150] ;  /* 0x0001500001c87983 */ /* 0x00036c0000300800 */
        /* <DEDUP_REMOVED lines=8> */
[----:B------:R-:W-:Y:S01]  /*14b50*/  SHF.R.U32.HI R22, RZ, 0x18, R2 ;  /* 0x00000018ff167819 */ /* 0x000fe20000011602 */
[----:B------:R-:W-:Y:S01]  /*14b60*/  IMAD.MOV.U32 R23, RZ, RZ, R83 ;  /* 0x000000ffff177224 */ /* 0x000fe200078e0053 */
[----:B------:R-:W-:Y:S11]  /*14b70*/  LDSM.16.MT88.4 R164, [R201+0xa800] ;  /* 0x00a80000c9a4783b */ /* 0x000ff60000004200 */
[----:B------:R-:W-:Y:S10]  /*14b80*/  @!UPT UIADD3 URZ, URZ, URZ, URZ ;  /* 0x0000003f3f3ff290 */ /* 0x000ff4000fffe03f */
[----:B------:R-:W-:Y:S01]  /*14b90*/  MOV R48, R5 ;  /* 0x0000000500307202 */ /* 0x000fe20000000f00 */
[----:B------:R-:W-:Y:S01]  /*14ba0*/  IMAD.MOV.U32 R44, RZ, RZ, R4 ;  /* 0x000000ffff2c7224 */ /* 0x000fe200078e0004 */
[----:B------:R-:W-:Y:S02]  /*14bb0*/  SHF.R.U32.HI R5, RZ, 0x8, R0 ;  /* 0x00000008ff057819 */ /* 0x000fe40000011600 */
[----:B------:R-:W-:Y:S02]  /*14bc0*/  LOP3.LUT R0, R3, R244, R46, 0x96, !PT ;  /* 0x000000f403007212 */ /* 0x000fe400078e962e */
[----:B------:R-:W-:Y:S02]  /*14bd0*/  LOP3.LUT R4, R2, 0xff, RZ, 0xc0, !PT ;  /* 0x000000ff02047812 */ /* 0x000fe400078ec0ff */
[----:B------:R-:W-:Y:S01]  /*14be0*/  SHF.R.U32.HI R3, RZ, 0x10, R2 ;  /* 0x00000010ff037819 */ /* 0x000fe20000011602 */
[----:B------:R-:W-:Y:S01]  /*14bf0*/  IMAD.MOV.U32 R128, RZ, RZ, R7 ;  /* 0x000000ffff807224 */ /* 0x000fe200078e0007 */
[----:B------:R-:W-:-:S02]  /*14c00*/  LOP3.LUT R2, R0, 0xffff, RZ, 0xc0, !PT ;  /* 0x0000ffff00027812 */ /* 0x000fc400078ec0ff */
[----:B------:R-:W-:Y:S01]  /*14c10*/  PRMT R7, R4, 0x5410, R5 ;  /* 0x0000541004077816 */ /* 0x000fe20000000005 */
[----:B------:R-:W-:Y:S01]  /*14c20*/  IMAD.MOV.U32 R45, RZ, RZ, R6 ;  /* 0x000000ffff2d7224 */ /* 0x000fe200078e0006 */
[----:B------:R-:W-:Y:S02]  /*14c30*/  LOP3.LUT R4, R3, 0xff, RZ, 0xc0, !PT ;  /* 0x000000ff03047812 */ /* 0x000fe400078ec0ff */
[----:B------:R-:W-:Y:S02]  /*14c40*/  SHF.R.U32.HI R3, RZ, 0x10, R0 ;  /* 0x00000010ff037819 */ /* 0x000fe40000011600 */
[----:B------:R-:W-:Y:S02]  /*14c50*/  LOP3.LUT R21, R0, 0xff, RZ, 0xc0, !PT ;  /* 0x000000ff00157812 */ /* 0x000fe400078ec0ff */
[----:B------:R-:W-:Y:S02]  /*14c60*/  SHF.R.U32.HI R6, RZ, 0x8, R2 ;  /* 0x00000008ff067819 */ /* 0x000fe40000011602 */
[----:B------:R-:W-:Y:S01]  /*14c70*/  SHF.R.U32.HI R20, RZ, 0x18, R0 ;  /* 0x00000018ff147819 */ /* 0x000fe20000011600 */
[----:B------:R-:W-:Y:S01]  /*14c80*/  HSET2.LE.AND R0, R7, R221, PT ;  /* 0x000000dd07007233 */ /* 0x000fe20003803000 */
[----:B------:R-:W-:-:S02]  /*14c90*/  LOP3.LUT R5, R3, 0xff, RZ, 0xc0, !PT ;  /* 0x000000ff03057812 */ /* 0x000fc400078ec0ff */
[----:B------:R-:W-:Y:S02]  /*14ca0*/  PRMT R2, R4, 0x5410, R22 ;  /* 0x0000541004027816 */ /* 0x000fe40000000016 */
[----:B------:R-:W-:Y:S02]  /*14cb0*/  PRMT R3, R21, 0x5410, R6 ;  /* 0x0000541015037816 */ /* 0x000fe40000000006 */
[----:B------:R-:W-:Y:S01]  /*14cc0*/  LOP3.LUT R126, R65, R0, RZ, 0xc0, !PT ;  /* 0x00000000417e7212 */ /* 0x000fe200078ec0ff */
[--C-:B------:R-:W-:Y:S02]  /*14cd0*/  HSET2.LE.AND R2, R2, R221.reuse, PT ;  /* 0x000000dd02027233 */ /* 0x100fe40003803000 */
[----:B------:R-:W-:Y:S01]  /*14ce0*/  HSET2.LE.AND R0, R3, R221, PT ;  /* 0x000000dd03007233 */ /* 0x000fe20003803000 */
[----:B------:R-:W-:Y:S02]  /*14cf0*/  IMAD.MOV.U32 R4, RZ, RZ, R48 ;  /* 0x000000ffff047224 */ /* 0x000fe400078e0030 */
[----:B------:R-:W-:Y:S01]  /*14d00*/  LOP3.LUT R127, R64, R2, RZ, 0xc0, !PT ;  /* 0x00000002407f7212 */ /* 0x000fe200078ec0ff */
[----:B------:R-:W2:Y:S01]  /*14d10*/  LDSM.16.MT88.4 R48, [R206+0xa800] ;  /* 0x00a80000ce30783b */ /* 0x000ea20000004200 */
[----:B------:R-:W-:Y:S01]  /*14d20*/  LOP3.LUT R124, R67, R0, RZ, 0xc0, !PT ;  /* 0x00000000437c7212 */ /* 0x000fe200078ec0ff */
[----:B------:R-:W-:Y:S01]  /*14d30*/  HMMA.16816.F32.BF16 R192, R8, R24, R192 ;  /* 0x0000001808c0723c */ /* 0x000fe200000418c0 */
[----:B------:R-:W-:Y:S01]  /*14d40*/  MOV R21, R82 ;  /* 0x0000005200157202 */ /* 0x000fe20000000f00 */
[----:B------:R-:W3:Y:S01]  /*14d50*/  LDSM.16.MT88.4 R64, [R205+0xa800] ;  /* 0x00a80000cd40783b */ /* 0x000ee20000004200 */
[----:B------:R-:W-:-:S03]  /*14d60*/  IMAD.MOV.U32 R22, RZ, RZ, R114 ;  /* 0x000000ffff167224 */ /* 0x000fc600078e0072 */
[----:B------:R-:W4:Y:S02]  /*14d70*/  LDSM.16.MT88.4 R80, [R201+0xb800] ;  /* 0x00b80000c950783b */ /* 0x000f240000004200 */
[C---:B------:R-:W-:Y:S02]  /*14d80*/  HMMA.16816.F32.BF16 R196, R8.reuse, R26, R196 ;  /* 0x0000001a08c4723c */ /* 0x040fe400000418c4 */
[----:B------:R-:W-:Y:S06]  /*14d90*/  LDSM.16.MT88.4 R112, [R206+0xb800] ;  /* 0x00b80000ce70783b */ /* 0x000fec0000004200 */
[C---:B------:R-:W-:Y:S08]  /*14da0*/  HMMA.16816.F32.BF16 R240, R8.reuse, R32, R240 ;  /* 0x0000002008f0723c */ /* 0x040ff000000418f0 */
[C---:B------:R-:W-:Y:S01]  /*14db0*/  HMMA.16816.F32.BF16 R32, R8.reuse, R40, R156 ;  /* 0x000000280820723c */ /* 0x040fe2000004189c */
[----:B------:R-:W1:Y:S07]  /*14dc0*/  LDSM.16.MT88.4 R156, [R203+0xa800] ;  /* 0x00a80000cb9c783b */ /* 0x000e6e0000004200 */
[----:B------:R-:W-:Y:S01]  /*14dd0*/  HMMA.16816.F32.BF16 R24, R8, R42, R96 ;  /* 0x0000002a0818723c */ /* 0x000fe20000041860 */
[----:B------:R-:W1:Y:S04]  /*14de0*/  LDSM.16.MT88.4 R96, [R203+0xb800] ;  /* 0x00b80000cb60783b */ /* 0x000e680000004200 */
[----:B------:R-:W1:Y:S01]  /*14df0*/  LDSM.16.MT88.4 R8, [R205+0xb800] ;  /* 0x00b80000cd08783b */ /* 0x000e620000004200 */
[----:B------:R-:W-:-:S05]  /*14e00*/  PRMT R5, R5, 0x5410, R20 ;  /* 0x0000541005057816 */ /* 0x000fca0000000014 */
[----:B------:R-:W-:Y:S01]  /*14e10*/  HSET2.LE.AND R0, R5, R221, PT ;  /* 0x000000dd05007233 */ /* 0x000fe20003803000 */
[----:B------:R-:W-:-:S04]  /*14e20*/  LOP3.LUT R2, R69, R21, R70, 0x96, !PT ;  /* 0x0000001545027212 */ /* 0x000fc800078e9646 */
[----:B------:R-:W-:Y:S01]  /*14e30*/  LOP3.LUT R125, R102, R0, RZ, 0xc0, !PT ;  /* 0x00000000667d7212 */ /* 0x000fe200078ec0ff */
[----:B------:R-:W-:-:S04]  /*14e40*/  IMAD.WIDE.U32 R2, R2, -0x2daee0ad, RZ ;  /* 0xd2511f5302027825 */ /* 0x000fc800078e00ff */
[----:B------:R-:W-:Y:S02]  /*14e50*/  IMAD.MOV.U32 R7, RZ, RZ, R45 ;  /* 0x000000ffff077224 */ /* 0x000fe400078e002d */
[----:B------:R-:W-:Y:S02]  /*14e60*/  IMAD.MOV.U32 R6, RZ, RZ, R44 ;  /* 0x000000ffff067224 */ /* 0x000fe400078e002c */
[----:B--2---:R-:W-:Y:S01]  /*14e70*/  HMMA.16816.F32.BF16 R44, R124, R50, R56 ;  /* 0x000000327c2c723c */ /* 0x004fe20000041838 */
[----:B------:R-:W-:Y:S02]  /*14e80*/  LOP3.LUT R0, R3, R244, R100, 0x96, !PT ;  /* 0x000000f403007212 */ /* 0x000fe400078e9664 */
[----:B------:R-:W-:-:S05]  /*14e90*/  LOP3.LUT R3, R2, 0xffff, RZ, 0xc0, !PT ;  /* 0x0000ffff02037812 */ /* 0x000fca00078ec0ff */
[C---:B---3--:R-:W-:Y:S08]  /*14ea0*/  HMMA.16816.F32.BF16 R56, R124.reuse, R64, R60 ;  /* 0x000000407c38723c */ /* 0x048ff0000004183c */
[C---:B------:R-:W-:Y:S08]  /*14eb0*/  HMMA.16816.F32.BF16 R60, R124.reuse, R66, R72 ;  /* 0x000000427c3c723c */ /* 0x040ff00000041848 */
[C---:B----4-:R-:W-:Y:S08]  /*14ec0*/  HMMA.16816.F32.BF16 R72, R124.reuse, R80, R76 ;  /* 0x000000507c48723c */ /* 0x050ff0000004184c */
        /* <DEDUP_REMOVED lines=12> */
[----:B------:R-:W-:Y:S01]  /*14f90*/  IMAD.MOV.U32 R117, RZ, RZ, R4 ;  /* 0x000000ffff757224 */ /* 0x000fe200078e0004 */
[----:B------:R-:W-:Y:S01]  /*14fa0*/  SHF.R.U32.HI R4, RZ, 0x8, R3 ;  /* 0x00000008ff047819 */ /* 0x000fe20000011603 */
[----:B------:R-:W-:Y:S01]  /*14fb0*/  IMAD.MOV.U32 R116, RZ, RZ, R6 ;  /* 0x000000ffff747224 */ /* 0x000fe200078e0006 */
[----:B------:R-:W-:Y:S01]  /*14fc0*/  LOP3.LUT R3, R2, 0xff, RZ, 0xc0, !PT ;  /* 0x000000ff02037812 */ /* 0x000fe200078ec0ff */
[----:B------:R-:W-:Y:S01]  /*14fd0*/  IMAD.MOV.U32 R118, RZ, RZ, R7 ;  /* 0x000000ffff767224 */ /* 0x000fe200078e0007 */
[----:B------:R-:W-:-:S02]  /*14fe0*/  SHF.R.U32.HI R6, RZ, 0x10, R2 ;  /* 0x00000010ff067819 */ /* 0x000fc40000011602 */
[----:B------:R-:W-:Y:S02]  /*14ff0*/  SHF.R.U32.HI R7, RZ, 0x18, R2 ;  /* 0x00000018ff077819 */ /* 0x000fe40000011602 */
[C---:B------:R-:W-:Y:S02]  /*15000*/  LOP3.LUT R2, R0.reuse, 0xffff, RZ, 0xc0, !PT ;  /* 0x0000ffff00027812 */ /* 0x040fe400078ec0ff */
[----:B------:R-:W-:Y:S02]  /*15010*/  PRMT R20, R3, 0x5410, R4 ;  /* 0x0000541003147816 */ /* 0x000fe40000000004 */
        /* <DEDUP_REMOVED lines=10> */
[----:B------:R-:W-:Y:S02]  /*150c0*/  MOV R119, R128 ;  /* 0x0000008000777202 */ /* 0x000fe40000000f00 */
[----:B------:R-:W-:Y:S01]  /*150d0*/  LOP3.LUT R128, R131, R0, RZ, 0xc0, !PT ;  /* 0x0000000083807212 */ /* 0x000fe200078ec0ff */
[--C-:B------:R-:W-:Y:S02]  /*150e0*/  HSET2.LE.AND R0, R2, R221.reuse, PT ;  /* 0x000000dd02007233 */ /* 0x100fe40003803000 */
[--C-:B------:R-:W-:Y:S02]  /*150f0*/  HSET2.LE.AND R2, R20, R221.reuse, PT ;  /* 0x000000dd14027233 */ /* 0x100fe40003803000 */
[----:B------:R-:W-:Y:S01]  /*15100*/  HSET2.LE.AND R3, R3, R221, PT ;  /* 0x000000dd03037233 */ /* 0x000fe20003803000 */
[----:B------:R-:W-:-:S02]  /*15110*/  LOP3.LUT R129, R129, R0, RZ, 0xc0, !PT ;  /* 0x0000000081817212 */ /* 0x000fc400078ec0ff */
[----:B------:R-:W-:Y:S02]  /*15120*/  LOP3.LUT R130, R130, R2, RZ, 0xc0, !PT ;  /* 0x0000000282827212 */ /* 0x000fe400078ec0ff */
[----:B------:R-:W-:-:S07]  /*15130*/  LOP3.LUT R131, R103, R3, RZ, 0xc0, !PT ;  /* 0x0000000367837212 */ /* 0x000fce00078ec0ff */
[----:B------:R-:W-:Y:S01]  /*15140*/  HMMA.16816.F32.BF16 R52, R128, R64, R184 ;  /* 0x000000408034723c */ /* 0x000fe200000418b8 */
[----:B------:R-:W2:Y:S01]  /*15150*/  LDL R187, [R1+0xd8] ;  /* 0x0000d80001bb7983 */ /* 0x000ea20000100800 */
        /* <DEDUP_REMOVED lines=11> */
[----:B------:R1:W-:Y:S01]  /*15210*/  STL [R1+0x68], R222 ;  /* 0x000068de01007387 */ /* 0x0003e20000100800 */
[----:B------:R-:W-:-:S02]  /*15220*/  IMAD.MOV.U32 R4, RZ, RZ, R39 ;  /* 0x000000ffff047224 */ /* 0x000fc400078e0027 */
[----:B------:R-:W-:Y:S02]  /*15230*/  IMAD.MOV.U32 R5, RZ, RZ, R38 ;  /* 0x000000ffff057224 */ /* 0x000fe400078e0026 */
[----:B------:R-:W-:Y:S02]  /*15240*/  IMAD.MOV.U32 R6, RZ, RZ, R37 ;  /* 0x000000ffff067224 */ /* 0x000fe400078e0025 */
[----:B------:R-:W-:Y:S01]  /*15250*/  IMAD.MOV.U32 R7, RZ, RZ, R36 ;  /* 0x000000ffff077224 */ /* 0x000fe200078e0024 */
[----:B------:R-:W-:Y:S01]  /*15260*/  HMMA.16816.F32.BF16 R100, R128, R112, R240 ;  /* 0x000000708064723c */ /* 0x000fe200000418f0 */
[----:B------:R-:W-:-:S07]  /*15270*/  IADD3 R218, P2, R12, -0xc0, RZ ;  /* 0xffffff400cda7810 */ /* 0x000fce0007f5e0ff */
        /* <DEDUP_REMOVED lines=18> */
[----:B-1----:R-:W2:Y:S01]  /*153a0*/  LDL.LU.64 R6, [R1+0x128] ;  /* 0x0001280001067983 */ /* 0x002ea20000300a00 */
[----:B------:R-:W-:-:S04]  /*153b0*/  DEPBAR.LE SB0, 0x0 ;  /* 0x000080000000791a */ /* 0x000fc80000000000 */
[----:B------:R-:W3:Y:S04]  /*153c0*/  LDL.64 R22, [R1+0x60] ;  /* 0x0000600001167983 */ /* 0x000ee80000100a00 */
[----:B------:R-:W4:Y:S01]  /*153d0*/  LDL R248, [R1+0x44] ;  /* 0x0000440001f87983 */ /* 0x000f220000100800 */
[----:B------:R-:W-:Y:S01]  /*153e0*/  WARPSYNC 0xffffffff ;  /* 0xffffffff00007948 */ /* 0x000fe20003800000 */
[----:B------:R-:W-:Y:S02]  /*153f0*/  BSSY B1, `(.L_x_2250) ;  /* 0x00000bd000017945 */ /* 0x000fe40003800000 */
[----:B------:R-:W-:Y:S06]  /*15400*/  BAR.SYNC.DEFER_BLOCKING 0x0 ;  /* 0x0000000000007b1d */ /* 0x000fec0000010000 */
[----:B-----5:R-:W-:Y:S01]  /*15410*/  @P1 STS.128 [R220+0xa000], RZ ;  /* 0x00a000ffdc001388 */ /* 0x020fe20000000c00 */
[C---:B---3--:R-:W-:Y:S01]  /*15420*/  SHF.L.U64.HI R2, R22.reuse, 0x5, R23 ;  /* 0x0000000516027819 */ /* 0x048fe20000010217 */
[----:B------:R-:W-:Y:S01]  /*15430*/  IMAD.SHL.U32 R0, R22, 0x20, RZ ;  /* 0x0000002016007824 */ /* 0x000fe200078e00ff */
[----:B----4-:R-:W-:-:S04]  /*15440*/  IADD3 R184, R248, -0x4, RZ ;  /* 0xfffffffcf8b87810 */ /* 0x010fc80007ffe0ff */
[----:B------:R-:W-:Y:S01]  /*15450*/  SHF.R.S32.HI R5, RZ, 0x1f, R184 ;  /* 0x0000001fff057819 */ /* 0x000fe200000114b8 */
[----:B------:R-:W-:Y:S02]  /*15460*/  IMAD R4, R2, R184, RZ ;  /* 0x000000b802047224 */ /* 0x000fe400078e02ff */
[----:B--2---:R-:W-:-:S04]  /*15470*/  IMAD.WIDE.U32 R2, R184, R0, R6 ;  /* 0x00000000b8027225 */ /* 0x004fc800078e0006 */
[----:B------:R-:W-:Y:S01]  /*15480*/  IMAD R4, R5, R0, R4 ;  /* 0x0000000005047224 */ /* 0x000fe200078e0204 */
[----:B------:R-:W-:Y:S02]  /*15490*/  LEA R0, P2, R22, R2, 0x4 ;  /* 0x0000000216007211 */ /* 0x000fe400078420ff */
[CC--:B------:R-:W-:Y:S01]  /*154a0*/  @!P1 LEA R10, P5, R2.reuse, R238.reuse, 0x1 ;  /* 0x000000ee020a9211 */ /* 0x0c0fe200078a08ff */
[----:B------:R-:W-:Y:S01]  /*154b0*/  IMAD.IADD R3, R3, 0x1, R4 ;  /* 0x0000000103037824 */ /* 0x000fe200078e0204 */
[-C--:B------:R-:W-:Y:S02]  /*154c0*/  @!P0 LEA R6, P3, R2, R238.reuse, 0x1 ;  /* 0x000000ee02068211 */ /* 0x080fe400078608ff */
[----:B------:R-:W-:Y:S02]  /*154d0*/  @!P1 LEA R8, P4, R0, R238, 0x1 ;  /* 0x000000ee00089211 */ /* 0x000fe400078808ff */
[----:B------:R-:W-:Y:S02]  /*154e0*/  LEA.HI.X R5, R22, R3, R23, 0x4, P2 ;  /* 0x0000000316057211 */ /* 0x000fe400010f2417 */
[----:B------:R-:W-:-:S02]  /*154f0*/  @!P1 LEA.HI.X R11, R2, R239, R3, 0x1, P5 ;  /* 0x000000ef020b9211 */ /* 0x000fc400028f0c03 */
[----:B------:R-:W-:Y:S02]  /*15500*/  @!P0 LEA R4, P2, R0, R238, 0x1 ;  /* 0x000000ee00048211 */ /* 0x000fe400078408ff */
[-C--:B------:R-:W-:Y:S01]  /*15510*/  @!P0 LEA.HI.X R7, R2, R239.reuse, R3, 0x1, P3 ;  /* 0x000000ef02078211 */ /* 0x080fe200018f0c03 */
[----:B------:R-:W-:Y:S01]  /*15520*/  @!PT LDS RZ, [RZ] ;  /* 0x00000000fffff984 */ /* 0x000fe20000000800 */
[----:B------:R-:W-:Y:S01]  /*15530*/  @!PT LDS RZ, [RZ] ;  /* 0x00000000fffff984 */ /* 0x000fe20000000800 */
[----:B------:R-:W-:Y:S01]  /*15540*/  @!PT LDS RZ, [RZ] ;  /* 0x00000000fffff984 */ /* 0x000fe20000000800 */
[----:B------:R1:W-:Y:S01]  /*15550*/  @!P1 LDGSTS.E.BYPASS.LTC128B.128 [R220+0xa000], [R10.64] ;  /* 0x0a0000000adc9fae */ /* 0x0003e2000b901d44 */
[CCC-:B------:R-:W-:Y:S02]  /*15560*/  @!P1 LEA.HI.X R9, R0.reuse, R239.reuse, R5.reuse, 0x1, P4 ;  /* 0x000000ef00099211 */ /* 0x1c0fe400020f0c05 */
[----:B------:R-:W-:Y:S01]  /*15570*/  @!P0 LEA.HI.X R5, R0, R239, R5, 0x1, P2 ;  /* 0x000000ef00058211 */ /* 0x000fe200010f0c05 */
[----:B------:R-:W-:Y:S01]  /*15580*/  @P0 STS.128 [R220+0xb000], RZ ;  /* 0x00b000ffdc000388 */ /* 0x000fe20000000c00 */
[----:B------:R-:W-:-:S03]  /*15590*/  ISETP.GT.AND P2, PT, R184, R187, PT ;  /* 0x000000bbb800720c */ /* 0x000fc60003f44270 */
        /* <DEDUP_REMOVED lines=160> */
.L_x_2253:
[----:B------:R-:W-:Y:S05]  /*15fa0*/  BSYNC B0 ;  /* 0x0000000000007941 */ /* 0x000fea0003800000 */
.L_x_2252:
[----:B------:R-:W0:Y:S02]  /*15fb0*/  LDGDEPBAR ;  /* 0x00000000000079af */ /* 0x000e240000000000 */
.L_x_2251:
[----:B------:R-:W-:Y:S05]  /*15fc0*/  BSYNC B1 ;  /* 0x0000000000017941 */ /* 0x000fea0003800000 */
.L_x_2250:
[----:B------:R-:W2:Y:S04]  /*15fd0*/  LDL R0, [R1+0xa4] ;  /* 0x0000a40001007983 */ /* 0x000ea80000100800 */
[----:B------:R-:W3:Y:S04]  /*15fe0*/  S2R R2, SR_TID.X ;  /* 0x0000000000027919 */ /* 0x000ee80000002100 */
[----:B------:R-:W-:Y:S04]  /*15ff0*/  STL.64 [R1+0x198], R16 ;  /* 0x0001981001007387 */ /* 0x000fe80000100a00 */
[----:B------:R-:W-:Y:S04]  /*16000*/  STL.64 [R1+0x190], R14 ;  /* 0x0001900e01007387 */ /* 0x000fe80000100a00 */
[----:B------:R4:W-:Y:S04]  /*16010*/  STL.64 [R1+0x188], R238 ;  /* 0x000188ee01007387 */ /* 0x0009e80000100a00 */
[----:B------:R1:W-:Y:S04]  /*16020*/  STL [R1+0x184], R237 ;  /* 0x000184ed01007387 */ /* 0x0003e80000100800 */
[----:B------:R1:W-:Y:S01]  /*16030*/  STL [R1+0x180], R236 ;  /* 0x000180ec01007387 */ /* 0x0003e20000100800 */
[----:B---3--:R-:W-:-:S03]  /*16040*/  IMAD.SHL.U32 R2, R2, 0x2, RZ ;  /* 0x0000000202027824 */ /* 0x008fc600078e00ff */
[----:B------:R3:W-:Y:S02]  /*16050*/  STL [R1+0x17c], R220 ;  /* 0x00017cdc01007387 */ /* 0x0007e40000100800 */
[----:B------:R-:W-:Y:S02]  /*16060*/  LOP3.LUT R2, R2, 0x6, RZ, 0xc0, !PT ;  /* 0x0000000602027812 */ /* 0x000fe400078ec0ff */
[----:B------:R1:W-:Y:S03]  /*16070*/  STL [R1+0x178], R215 ;  /* 0x000178d701007387 */ /* 0x0003e60000100800 */
[----:B-1----:R-:W-:Y:S01]  /*16080*/  IMAD R4, R184, 0x20, R2 ;  /* 0x00000020b8047824 */ /* 0x002fe200078e0202 */
[----:B------:R1:W-:Y:S04]  /*16090*/  STL [R1+0x174], R214 ;  /* 0x000174d601007387 */ /* 0x0003e80000100800 */
[C---:B------:R-:W-:Y:S01]  /*160a0*/  IADD3 R11, R4.reuse, 0x1, RZ ;  /* 0x00000001040b7810 */ /* 0x040fe20007ffe0ff */
[----:B------:R-:W-:Y:S01]  /*160b0*/  STL [R1+0x170], R213 ;  /* 0x000170d501007387 */ /* 0x000fe20000100800 */
[----:B------:R-:W-:-:S02]  /*160c0*/  IADD3 R10, R4, 0x8, RZ ;  /* 0x00000008040a7810 */ /* 0x000fc40007ffe0ff */
[C---:B------:R-:W-:Y:S01]  /*160d0*/  IADD3 R9, R4.reuse, 0x9, RZ ;  /* 0x0000000904097810 */ /* 0x040fe20007ffe0ff */
[----:B------:R1:W-:Y:S01]  /*160e0*/  STL [R1+0x16c], R212 ;  /* 0x00016cd401007387 */ /* 0x0003e20000100800 */
[C---:B------:R-:W-:Y:S02]  /*160f0*/  IADD3 R8, R4.reuse, 0x10, RZ ;  /* 0x0000001004087810 */ /* 0x040fe40007ffe0ff */
[C---:B------:R-:W-:Y:S01]  /*16100*/  IADD3 R7, R4.reuse, 0x11, RZ ;  /* 0x0000001104077810 */ /* 0x040fe20007ffe0ff */
[----:B------:R-:W-:Y:S01]  /*16110*/  IMAD.IADD R3, R223, 0x1, -R9 ;  /* 0x00000001df037824 */ /* 0x000fe200078e0a09 */
[CC--:B------:R-:W-:Y:S01]  /*16120*/  ISETP.GE.AND P2, PT, R4.reuse, R228.reuse, PT ;  /* 0x000000e40400720c */ /* 0x0c0fe20003f46270 */
[----:B------:R1:W-:Y:S01]  /*16130*/  STL [R1+0x168], R210 ;  /* 0x000168d201007387 */ /* 0x0003e20000100800 */
[----:B------:R-:W-:Y:S02]  /*16140*/  ISETP.GE.AND P5, PT, R11, R228, PT ;  /* 0x000000e40b00720c */ /* 0x000fe40003fa6270 */
[----:B------:R-:W-:Y:S01]  /*16150*/  ISETP.GE.OR P2, PT, R4, R234, !P2 ;  /* 0x000000ea0400720c */ /* 0x000fe20005746670 */
[----:B------:R1:W-:Y:S01]  /*16160*/  STL [R1+0x164], R209 ;  /* 0x000164d101007387 */ /* 0x0003e20000100800 */
[----:B------:R-:W-:-:S02]  /*16170*/  ISETP.GE.AND P4, PT, R10, R228, PT ;  /* 0x000000e40a00720c */ /* 0x000fc40003f86270 */
[----:B------:R-:W-:Y:S01]  /*16180*/  ISETP.GE.OR P5, PT, R11, R234, !P5 ;  /* 0x000000ea0b00720c */ /* 0x000fe20006fa6670 */
[----:B------:R-:W-:Y:S01]  /*16190*/  STL [R1+0x160], R208 ;  /* 0x000160d001007387 */ /* 0x000fe20000100800 */
[C---:B------:R-:W-:Y:S02]  /*161a0*/  ISETP.GE.AND P3, PT, R9.reuse, R228, PT ;  /* 0x000000e40900720c */ /* 0x040fe40003f66270 */
[-C--:B------:R-:W-:Y:S01]  /*161b0*/  ISETP.GE.OR P4, PT, R10, R234.reuse, !P4 ;  /* 0x000000ea0a00720c */ /* 0x080fe20006786670 */
[----:B------:R-:W-:Y:S01]  /*161c0*/  STL [R1+0x15c], R207 ;  /* 0x00015ccf01007387 */ /* 0x000fe20000100800 */
[----:B------:R-:W-:-:S03]  /*161d0*/  ISETP.GE.OR P3, PT, R9, R234, !P3 ;  /* 0x000000ea0900720c */ /* 0x000fc60005f66670 */
[----:B------:R-:W-:Y:S04]  /*161e0*/  STL [R1+0x158], R204 ;  /* 0x000158cc01007387 */ /* 0x000fe80000100800 */
[----:B------:R-:W-:Y:S04]  /*161f0*/  STL [R1+0x154], R202 ;  /* 0x000154ca01007387 */ /* 0x000fe80000100800 */
[----:B------:R-:W-:Y:S04]  /*16200*/  STL [R1+0x150], R200 ;  /* 0x000150c801007387 */ /* 0x000fe80000100800 */
[----:B------:R-:W3:Y:S01]  /*16210*/  LDL.LU R211, [R1+0xa0] ;  /* 0x0000a00001d37983 */ /* 0x000ee20000300800 */
[----:B--2---:R-:W-:Y:S01]  /*16220*/  IMAD.MOV.U32 R29, RZ, RZ, R0 ;  /* 0x000000ffff1d7224 */ /* 0x004fe200078e0000 */
[----:B------:R-:W-:Y:S01]  /*16230*/  ISETP.GE.AND P6, PT, R4, R226, PT ;  /* 0x000000e20400720c */ /* 0x000fe20003fc6270 */
[C---:B------:R-:W-:Y:S01]  /*16240*/  IMAD.IADD R0, R223.reuse, 0x1, -R4 ;  /* 0x00000001df007824 */ /* 0x040fe200078e0a04 */
[----:B----4-:R-:W2:Y:S04]  /*16250*/  LDL.64 R238, [R1+0x38] ;  /* 0x0000380001ee7983 */ /* 0x010ea80000100a00 */
[----:B------:R-:W-:Y:S01]  /*16260*/  IABS R0, R0 ;  /* 0x0000000000007213 */ /* 0x000fe20000000000 */
[----:B------:R-:W4:Y:S04]  /*16270*/  LDL R237, [R1+0xc4] ;  /* 0x0000c40001ed7983 */ /* 0x000f280000100800 */
[----:B------:R-:W-:Y:S01]  /*16280*/  IMAD.MOV.U32 R2, RZ, RZ, R0 ;  /* 0x000000ffff027224 */ /* 0x000fe200078e0000 */
[----:B------:R-:W2:Y:S01]  /*16290*/  LDL R236, [R1+0xb4] ;  /* 0x0000b40001ec7983 */ /* 0x000ea20000100800 */
[----:B------:R-:W-:-:S02]  /*162a0*/  IMAD.IADD R0, R223, 0x1, -R11 ;  /* 0x00000001df007824 */ /* 0x000fc400078e0a0b */
[----:B------:R3:W3:Y:S01]  /*162b0*/  I2F R6, R2 ;  /* 0x0000000200067306 */ /* 0x0006e20000201400 */
[----:B------:R-:W2:Y:S02]  /*162c0*/  LDL.64 R14, [R1+0x48] ;  /* 0x00004800010e7983 */ /* 0x000ea40000100a00 */
[----:B------:R-:W-:Y:S02]  /*162d0*/  IABS R0, R0 ;  /* 0x0000000000007213 */ /* 0x000fe40000000000 */
[----:B---3--:R-:W3:Y:S04]  /*162e0*/  LDL R220, [R1+0xb8] ;  /* 0x0000b80001dc7983 */ /* 0x008ee80000100800 */
[----:B------:R-:W2:Y:S04]  /*162f0*/  LDL R215, [R1+0xbc] ;  /* 0x0000bc0001d77983 */ /* 0x000ea80000100800 */
[----:B-1----:R-:W2:Y:S01]  /*16300*/  LDL R214, [R1+0xa8] ;  /* 0x0000a80001d67983 */ /* 0x002ea20000100800 */
[----:B------:R-:W-:-:S03]  /*16310*/  IMAD.MOV.U32 R2, RZ, RZ, R0 ;  /* 0x000000ffff027224 */ /* 0x000fc600078e0000 */
[----:B------:R-:W2:Y:S01]  /*16320*/  LDL R212, [R1+0xac] ;  /* 0x0000ac0001d47983 */ /* 0x000ea20000100800 */
[----:B------:R-:W-:Y:S01]  /*16330*/  IMAD.IADD R0, R223, 0x1, -R10 ;  /* 0x00000001df007824 */ /* 0x000fe200078e0a0a */
[----:B------:R1:W1:Y:S01]  /*16340*/  I2F R5, R2 ;  /* 0x0000000200057306 */ /* 0x0002620000201400 */
[----:B------:R-:W-:Y:S01]  /*16350*/  FFMA.FTZ R21, R6, -R216, R180 ;  /* 0x800000d806157223 */ /* 0x000fe200000100b4 */
[----:B------:R-:W-:Y:S01]  /*16360*/  IADD3 R6, R4, 0x18, RZ ;  /* 0x0000001804067810 */ /* 0x000fe20007ffe0ff */
[----:B------:R-:W2:Y:S01]  /*16370*/  LDL R213, [R1+0xc0] ;  /* 0x0000c00001d57983 */ /* 0x000ea20000100800 */
[----:B------:R-:W-:Y:S02]  /*16380*/  IABS R0, R0 ;  /* 0x0000000000007213 */ /* 0x000fe40000000000 */
[----:B------:R-:W-:Y:S01]  /*16390*/  FSEL R27, R21, -INF , !P2 ;  /* 0xff800000151b7808 */ /* 0x000fe20005000000 */
[----:B------:R-:W2:Y:S01]  /*163a0*/  LDL R210, [R1+0xb0] ;  /* 0x0000b00001d27983 */ /* 0x000ea20000100800 */
[----:B------:R-:W-:-:S03]  /*163b0*/  ISETP.GE.AND P2, PT, R8, R228, PT ;  /* 0x000000e40800720c */ /* 0x000fc60003f46270 */
[----:B------:R-:W2:Y:S01]  /*163c0*/  LDL R209, [R1+0x6c] ;  /* 0x00006c0001d17983 */ /* 0x000ea20000100800 */
[----:B------:R-:W-:Y:S01]  /*163d0*/  ISETP.GE.OR P2, PT, R8, R234, !P2 ;  /* 0x000000ea0800720c */ /* 0x000fe20005746670 */
[----:B-1----:R-:W-:Y:S01]  /*163e0*/  IMAD.MOV.U32 R2, RZ, RZ, R0 ;  /* 0x000000ffff027224 */ /* 0x002fe200078e0000 */
[----:B------:R-:W-:Y:S01]  /*163f0*/  IABS R0, R3 ;  /* 0x0000000300007213 */ /* 0x000fe20000000000 */
[----:B------:R-:W-:Y:S02]  /*16400*/  IMAD.IADD R3, R223, 0x1, -R7 ;  /* 0x00000001df037824 */ /* 0x000fe400078e0a07 */
[----:B------:R-:W-:Y:S01]  /*16410*/  FFMA.FTZ R20, R5, -R216, R181 ;  /* 0x800000d805147223 */ /* 0x000fe200000100b5 */
[----:B------:R-:W-:Y:S01]  /*16420*/  IADD3 R5, R4, 0x19, RZ ;  /* 0x0000001904057810 */ /* 0x000fe20007ffe0ff */
[----:B------:R-:W1:Y:S03]  /*16430*/  I2F R2, R2 ;  /* 0x0000000200027306 */ /* 0x000e660000201400 */
[----:B------:R-:W-:-:S05]  /*16440*/  FSEL R26, R20, -INF , !P5 ;  /* 0xff800000141a7808 */ /* 0x000fca0006800000 */
[----:B------:R-:W1:Y:S02]  /*16450*/  I2F R0, R0 ;  /* 0x0000000000007306 */ /* 0x000e640000201400 */
[----:B-1----:R-:W-:-:S05]  /*16460*/  FFMA.FTZ R25, R2, -R216, R32 ;  /* 0x800000d802197223 */ /* 0x002fca0000010020 */
[----:B------:R-:W-:Y:S02]  /*16470*/  FSEL R25, R25, -INF , !P4 ;  /* 0xff80000019197808 */ /* 0x000fe40006000000 */
[----:B------:R-:W-:Y:S01]  /*16480*/  ISETP.GE.AND P4, PT, R7, R228, PT ;  /* 0x000000e40700720c */ /* 0x000fe20003f86270 */
[----:B------:R-:W-:Y:S02]  /*16490*/  FFMA.FTZ R24, R0, -R216, R33 ;  /* 0x800000d800187223 */ /* 0x000fe40000010021 */
[----:B------:R-:W-:Y:S01]  /*164a0*/  IMAD.IADD R0, R223, 0x1, -R8 ;  /* 0x00000001df007824 */ /* 0x000fe200078e0a08 */
[----:B------:R-:W-:Y:S02]  /*164b0*/  ISETP.GE.OR P4, PT, R7, R234, !P4 ;  /* 0x000000ea0700720c */ /* 0x000fe40006786670 */
[----:B------:R-:W-:Y:S02]  /*164c0*/  FSEL R24, R24, -INF , !P3 ;  /* 0xff80000018187808 */ /* 0x000fe40005800000 */
[----:B------:R-:W-:-:S02]  /*164d0*/  IABS R0, R0 ;  /* 0x0000000000007213 */ /* 0x000fc40000000000 */
[----:B------:R-:W-:-:S03]  /*164e0*/  ISETP.GE.AND P3, PT, R6, R228, PT ;  /* 0x000000e40600720c */ /* 0x000fc60003f66270 */
[----:B------:R-:W-:Y:S01]  /*164f0*/  IMAD.MOV.U32 R2, RZ, RZ, R0 ;  /* 0x000000ffff027224 */ /* 0x000fe200078e0000 */
[----:B------:R-:W-:Y:S02]  /*16500*/  IABS R0, R3 ;  /* 0x0000000300007213 */ /* 0x000fe40000000000 */
[----:B------:R-:W-:-:S03]  /*16510*/  ISETP.GE.OR P3, PT, R6, R234, !P3 ;  /* 0x000000ea0600720c */ /* 0x000fc60005f66670 */
[----:B------:R-:W1:Y:S08]  /*16520*/  I2F R2, R2 ;  /* 0x0000000200027306 */ /* 0x000e700000201400 */
        /* <DEDUP_REMOVED lines=8> */
[----:B------:R-:W-:-:S06]  /*165b0*/  IABS R0, R0 ;  /* 0x0000000000007213 */ /* 0x000fcc0000000000 */
[----:B------:R-:W1:Y:S02]  /*165c0*/  I2F R0, R0 ;  /* 0x0000000000007306 */ /* 0x000e640000201400 */
[----:B-1----:R-:W-:Y:S02]  /*165d0*/  FFMA.FTZ R3, R0, -R216, R136 ;  /* 0x800000d800037223 */ /* 0x002fe40000010088 */
[----:B------:R-:W-:-:S03]  /*165e0*/  IMAD.IADD R0, R223, 0x1, -R5 ;  /* 0x00000001df007824 */ /* 0x000fc600078e0a05 */
[----:B------:R-:W-:Y:S02]  /*165f0*/  FSEL R21, R3, -INF , !P3 ;  /* 0xff80000003157808 */ /* 0x000fe40005800000 */
[----:B------:R-:W-:Y:S02]  /*16600*/  IABS R0, R0 ;  /* 0x0000000000007213 */ /* 0x000fe40000000000 */
[----:B------:R-:W-:-:S04]  /*16610*/  MOV R3, UR7 ;  /* 0x0000000700037c02 */ /* 0x000fc80008000f00 */
[----:B------:R-:W1:Y:S02]  /*16620*/  I2F R0, R0 ;  /* 0x0000000000007306 */ /* 0x000e640000201400 */
[----:B-1----:R-:W-:Y:S01]  /*16630*/  FFMA.FTZ R2, R0, -R216, R137 ;  /* 0x800000d800027223 */ /* 0x002fe20000010089 */
[----:B------:R-:W-:-:S04]  /*16640*/  FMNMX.FTZ R0, R132, R27, !PT ;  /* 0x0000001b84007209 */ /* 0x000fc80007810000 */
[----:B------:R-:W-:Y:S02]  /*16650*/  FMNMX.FTZ R0, R26, R0, !PT ;  /* 0x000000001a007209 */ /* 0x000fe40007810000 */
[----:B------:R-:W-:Y:S02]  /*16660*/  FSEL R20, R2, -INF , !P2 ;  /* 0xff80000002147808 */ /* 0x000fe40005000000 */
        /* <DEDUP_REMOVED lines=10> */
[----:B------:R-:W-:-:S03]  /*16710*/  IMAD.U32 R2, RZ, RZ, UR6 ;  /* 0x00000006ff027e24 */ /* 0x000fc6000f8e00ff */
[----:B------:R-:W-:-:S04]  /*16720*/  FSETP.NEU.FTZ.AND P2, PT, R245, -INF , PT ;  /* 0xff800000f500780b */ /* 0x000fc80003f5d000 */
[----:B------:R-:W-:-:S05]  /*16730*/  FSEL R0, R245, RZ, P2 ;  /* 0x000000fff5007208 */ /* 0x000fca0001000000 */
[----:B------:R-:W-:Y:S02]  /*16740*/  FADD.FTZ R28, R132, -R0 ;  /* 0x80000000841c7221 */ /* 0x000fe40000010000 */
[----:B------:R-:W2:Y:S01]  /*16750*/  LD.E R0, [R2.64+0xdc] ;  /* 0x0000dc0402007980 */ /* 0x000ea2000c101900 */
[----:B------:R-:W-:-:S04]  /*16760*/  ISETP.GE.AND P4, PT, R4, R227, PT ;  /* 0x000000e30400720c */ /* 0x000fc80003f86270 */
[C---:B------:R-:W-:Y:S02]  /*16770*/  ISETP.GE.OR P4, PT, R4.reuse, R233, !P4 ;  /* 0x000000e90400720c */ /* 0x040fe40006786670 */
[C---:B------:R-:W-:Y:S02]  /*16780*/  ISETP.GE.AND P3, PT, R11.reuse, R227, PT ;  /* 0x000000e30b00720c */ /* 0x040fe40003f66270 */
[C---:B------:R-:W-:Y:S02]  /*16790*/  ISETP.GE.AND P5, PT, R11.reuse, R226, PT ;  /* 0x000000e20b00720c */ /* 0x040fe40003fa6270 */
[-C--:B------:R-:W-:Y:S02]  /*167a0*/  ISETP.GE.OR P6, PT, R4, R232.reuse, !P6 ;  /* 0x000000e80400720c */ /* 0x080fe400077c6670 */
[C---:B------:R-:W-:Y:S02]  /*167b0*/  ISETP.GE.OR P3, PT, R11.reuse, R233, !P3 ;  /* 0x000000e90b00720c */ /* 0x040fe40005f66670 */
[----:B------:R-:W-:Y:S01]  /*167c0*/  ISETP.GE.OR P5, PT, R11, R232, !P5 ;  /* 0x000000e80b00720c */ /* 0x000fe20006fa6670 */
[----:B--2---:R-:W-:-:S02]  /*167d0*/  FMUL.FTZ R3, R0, R245 ;  /* 0x000000f500037220 */ /* 0x004fc40000410000 */
[----:B------:R-:W-:-:S03]  /*167e0*/  FMUL.FTZ R2, R0, R28 ;  /* 0x0000001c00027220 */ /* 0x000fc60000410000 */
[----:B------:R-:W-:-:S03]  /*167f0*/  FSEL R3, R3, RZ, P2 ;  /* 0x000000ff03037208 */ /* 0x000fc60001000000 */
[----:B------:R-:W1:Y:S02]  /*16800*/  MUFU.EX2 R2, R2 ;  /* 0x0000000200027308 */ /* 0x000e640000000800 */
[-CC-:B------:R-:W-:Y:S02]  /*16810*/  FFMA.FTZ R27, R27, R0.reuse, -R3.reuse ;  /* 0x000000001b1b7223 */ /* 0x180fe40000010803 */
[-CC-:B------:R-:W-:Y:S02]  /*16820*/  FFMA.FTZ R26, R26, R0.reuse, -R3.reuse ;  /* 0x000000001a1a7223 */ /* 0x180fe40000010803 */
[-CC-:B------:R-:W-:Y:S02]  /*16830*/  FFMA.FTZ R132, R25, R0.reuse, -R3.reuse ;  /* 0x0000000019847223 */ /* 0x180fe40000010803 */
[-CC-:B------:R-:W-:Y:S02]  /*16840*/  FFMA.FTZ R136, R24, R0.reuse, -R3.reuse ;  /* 0x0000000018887223 */ /* 0x180fe40000010803 */
[----:B------:R-:W-:-:S02]  /*16850*/  FFMA.FTZ R172, R23, R0, -R3 ;  /* 0x0000000017ac7223 */ /* 0x000fc40000010803 */
[-CC-:B------:R-:W-:Y:S02]  /*16860*/  FFMA.FTZ R173, R22, R0.reuse, -R3.reuse ;  /* 0x0000000016ad7223 */ /* 0x180fe40000010803 */
[-CC-:B------:R-:W-:Y:S02]  /*16870*/  FFMA.FTZ R180, R21, R0.reuse, -R3.reuse ;  /* 0x0000000015b47223 */ /* 0x180fe40000010803 */
[----:B------:R-:W-:Y:S02]  /*16880*/  FFMA.FTZ R181, R20, R0, -R3 ;  /* 0x0000000014b57223 */ /* 0x000fe40000010803 */
[----:B------:R2:W2:Y:S01]  /*16890*/  MUFU.EX2 R3, R27 ;  /* 0x0000001b00037308 */ /* 0x0004a20000000800 */
[-C--:B-1----:R-:W-:Y:S02]  /*168a0*/  FMUL.FTZ R249, R161, R2.reuse ;  /* 0x00000002a1f97220 */ /* 0x082fe40000410000 */
[-C--:B------:R-:W-:Y:S02]  /*168b0*/  FMUL.FTZ R240, R164, R2.reuse ;  /* 0x00000002a4f07220 */ /* 0x080fe40000410000 */
[----:B------:R-:W-:-:S02]  /*168c0*/  FMUL.FTZ R241, R165, R2 ;  /* 0x00000002a5f17220 */ /* 0x000fc40000410000 */
[----:B------:R-:W-:Y:S02]  /*168d0*/  IMAD.MOV.U32 R161, RZ, RZ, R29 ;  /* 0x000000ffffa17224 */ /* 0x000fe400078e001d */
[-C--:B------:R-:W-:Y:S02]  /*168e0*/  FMUL.FTZ R168, R168, R2.reuse ;  /* 0x00000002a8a87220 */ /* 0x080fe40000410000 */
[-C--:B------:R-:W-:Y:S02]  /*168f0*/  FMUL.FTZ R169, R169, R2.reuse ;  /* 0x00000002a9a97220 */ /* 0x080fe40000410000 */
[-C--:B------:R-:W-:Y:S02]  /*16900*/  FMUL.FTZ R248, R160, R2.reuse ;  /* 0x00000002a0f87220 */ /* 0x080fe40000410000 */
[-C--:B------:R-:W-:Y:S02]  /*16910*/  FMUL.FTZ R28, R157, R2.reuse ;  /* 0x000000029d1c7220 */ /* 0x080fe40000410000 */
[----:B--2---:R-:W-:-:S02]  /*16920*/  FMUL.FTZ R27, R156, R2 ;  /* 0x000000029c1b7220 */ /* 0x004fc40000410000 */
        /* <DEDUP_REMOVED lines=24> */
[----:B------:R-:W-:Y:S02]  /*16ab0*/  FFMA.FTZ R20, R211, R2, R3 ;  /* 0x00000002d3147223 */ /* 0x000fe40000010003 */
[----:B------:R-:W1:Y:S02]  /*16ac0*/  MUFU.EX2 R2, R26 ;  /* 0x0000001a00027308 */ /* 0x000e640000000800 */
[C---:B-1----:R-:W-:Y:S01]  /*16ad0*/  FADD.FTZ R81, R2.reuse, R20 ;  /* 0x0000001402517221 */ /* 0x042fe20000010000 */
[----:B------:R-:W-:Y:S01]  /*16ae0*/  F2FP.BF16.PACK_AB R137, R2, R3 ;  /* 0x000000030289723e */ /* 0x000fe200000010ff */
[----:B------:R-:W-:-:S05]  /*16af0*/  IMAD.IADD R2, R230, 0x1, -R4 ;  /* 0x00000001e6027824 */ /* 0x000fca00078e0a04 */
[----:B------:R-:W-:-:S06]  /*16b00*/  IABS R2, R2 ;  /* 0x0000000200027213 */ /* 0x000fcc0000000000 */
[----:B------:R-:W1:Y:S02]  /*16b10*/  I2F R2, R2 ;  /* 0x0000000200027306 */ /* 0x000e640000201400 */
[----:B-1----:R-:W-:Y:S02]  /*16b20*/  FFMA.FTZ R3, R2, -R216, R182 ;  /* 0x800000d802037223 */ /* 0x002fe400000100b6 */
        /* <DEDUP_REMOVED lines=15> */
[----:B------:R-:W-:Y:S01]  /*16c20*/  FSEL R49, R3, -INF , !P4 ;  /* 0xff80000003317808 */ /* 0x000fe20006000000 */
[----:B-1----:R-:W-:Y:S02]  /*16c30*/  FFMA.FTZ R22, R2, -R216, R197 ;  /* 0x800000d802167223 */ /* 0x002fe400000100c5 */
[----:B------:R-:W-:-:S05]  /*16c40*/  IMAD.IADD R2, R229, 0x1, -R11 ;  /* 0x00000001e5027824 */ /* 0x000fca00078e0a0b */
[----:B------:R-:W-:Y:S01]  /*16c50*/  IABS R3, R2 ;  /* 0x0000000200037213 */ /* 0x000fe20000000000 */
[----:B------:R-:W-:-:S05]  /*16c60*/  IMAD.IADD R2, R230, 0x1, -R10 ;  /* 0x00000001e6027824 */ /* 0x000fca00078e0a0a */
[----:B------:R-:W-:-:S06]  /*16c70*/  IABS R2, R2 ;  /* 0x0000000200027213 */ /* 0x000fcc0000000000 */
[----:B------:R-:W1:Y:S08]  /*16c80*/  I2F R2, R2 ;  /* 0x0000000200027306 */ /* 0x000e700000201400 */
[----:B------:R-:W2:Y:S01]  /*16c90*/  I2F R3, R3 ;  /* 0x0000000300037306 */ /* 0x000ea20000201400 */
[-C--:B------:R-:W-:Y:S02]  /*16ca0*/  ISETP.GE.AND P2, PT, R4, R225.reuse, PT ;  /* 0x000000e10400720c */ /* 0x080fe40003f46270 */
[----:B------:R-:W-:Y:S01]  /*16cb0*/  ISETP.GE.AND P4, PT, R11, R225, PT ;  /* 0x000000e10b00720c */ /* 0x000fe20003f86270 */
[----:B-1----:R-:W-:-:S02]  /*16cc0*/  FFMA.FTZ R20, R2, -R216, R34 ;  /* 0x800000d802147223 */ /* 0x002fc40000010022 */
[--C-:B------:R-:W-:Y:S01]  /*16cd0*/  IMAD.IADD R2, R224, 0x1, -R10.reuse ;  /* 0x00000001e0027824 */ /* 0x100fe200078e0a0a */
[----:B------:R-:W-:Y:S01]  /*16ce0*/  ISETP.GE.OR P2, PT, R4, R231, !P2 ;  /* 0x000000e70400720c */ /* 0x000fe20005746670 */
[----:B------:R-:W-:-:S03]  /*16cf0*/  IMAD.IADD R4, R229, 0x1, -R10 ;  /* 0x00000001e5047824 */ /* 0x000fc600078e0a0a */
[----:B------:R-:W-:Y:S02]  /*16d00*/  IABS R2, R2 ;  /* 0x0000000200027213 */ /* 0x000fe40000000000 */
[----:B------:R-:W-:Y:S01]  /*16d10*/  ISETP.GE.OR P4, PT, R11, R231, !P4 ;  /* 0x000000e70b00720c */ /* 0x000fe20006786670 */
[----:B--2---:R-:W-:Y:S02]  /*16d20*/  FFMA.FTZ R11, R3, -R216, R199 ;  /* 0x800000d8030b7223 */ /* 0x004fe400000100c7 */
[----:B------:R-:W-:Y:S01]  /*16d30*/  IMAD.MOV.U32 R3, RZ, RZ, R2 ;  /* 0x000000ffff037224 */ /* 0x000fe200078e0002 */
[----:B------:R-:W-:-:S06]  /*16d40*/  IABS R2, R4 ;  /* 0x0000000400027213 */ /* 0x000fcc0000000000 */
[----:B------:R-:W1:Y:S08]  /*16d50*/  I2F R2, R2 ;  /* 0x0000000200027306 */ /* 0x000e700000201400 */
[----:B------:R-:W2:Y:S01]  /*16d60*/  I2F R3, R3 ;  /* 0x0000000300037306 */ /* 0x000ea20000201400 */
[----:B------:R-:W-:Y:S02]  /*16d70*/  FSEL R48, R24, -INF , !P6 ;  /* 0xff80000018307808 */ /* 0x000fe40007000000 */
[----:B------:R-:W-:Y:S01]  /*16d80*/  FSEL R24, R23, -INF , !P2 ;  /* 0xff80000017187808 */ /* 0x000fe20005000000 */
[----:B-1----:R-:W-:-:S02]  /*16d90*/  FFMA.FTZ R23, R2, -R216, R178 ;  /* 0x800000d802177223 */ /* 0x002fc400000100b2 */
[----:B------:R-:W-:-:S05]  /*16da0*/  IMAD.IADD R2, R230, 0x1, -R9 ;  /* 0x00000001e6027824 */ /* 0x000fca00078e0a09 */
[----:B------:R-:W-:Y:S01]  /*16db0*/  IABS R2, R2 ;  /* 0x0000000200027213 */ /* 0x000fe20000000000 */
[----:B--2---:R-:W-:Y:S02]  /*16dc0*/  FFMA.FTZ R26, R3, -R216, R176 ;  /* 0x800000d8031a7223 */ /* 0x004fe400000100b0 */
[----:B------:R-:W-:Y:S01]  /*16dd0*/  IMAD.IADD R3, R224, 0x1, -R9 ;  /* 0x00000001e0037824 */ /* 0x000fe200078e0a09 */
[----:B------:R-:W-:Y:S01]  /*16de0*/  FSEL R21, R21, -INF , !P3 ;  /* 0xff80000015157808 */ /* 0x000fe20005800000 */
[----:B------:R-:W-:Y:S01]  /*16df0*/  IMAD.MOV.U32 R4, RZ, RZ, R2 ;  /* 0x000000ffff047224 */ /* 0x000fe200078e0002 */
[C---:B------:R-:W-:Y:S02]  /*16e00*/  ISETP.GE.AND P6, PT, R10.reuse, R227, PT ;  /* 0x000000e30a00720c */ /* 0x040fe40003fc6270 */
[C---:B------:R-:W-:Y:S02]  /*16e10*/  ISETP.GE.AND P2, PT, R10.reuse, R226, PT ;  /* 0x000000e20a00720c */ /* 0x040fe40003f46270 */
[----:B------:R-:W-:-:S02]  /*16e20*/  ISETP.GE.AND P3, PT, R10, R225, PT ;  /* 0x000000e10a00720c */ /* 0x000fc40003f66270 */
[----:B------:R-:W-:Y:S01]  /*16e30*/  IABS R2, R3 ;  /* 0x0000000300027213 */ /* 0x000fe20000000000 */
[----:B------:R-:W-:Y:S01]  /*16e40*/  IMAD.IADD R3, R229, 0x1, -R9 ;  /* 0x00000001e5037824 */ /* 0x000fe200078e0a09 */
[C---:B------:R-:W-:Y:S02]  /*16e50*/  ISETP.GE.OR P6, PT, R10.reuse, R233, !P6 ;  /* 0x000000e90a00720c */ /* 0x040fe400077c6670 */
[C---:B------:R-:W-:Y:S02]  /*16e60*/  ISETP.GE.OR P2, PT, R10.reuse, R232, !P2 ;  /* 0x000000e80a00720c */ /* 0x040fe40005746670 */
[----:B------:R-:W-:Y:S02]  /*16e70*/  ISETP.GE.OR P3, PT, R10, R231, !P3 ;  /* 0x000000e70a00720c */ /* 0x000fe40005f66670 */
[----:B------:R1:W-:Y:S01]  /*16e80*/  I2F R10, R4 ;  /* 0x00000004000a7306 */ /* 0x0003e20000201400 */
[----:B------:R-:W-:Y:S02]  /*16e90*/  FSEL R52, R11, -INF , !P4 ;  /* 0xff8000000b347808 */ /* 0x000fe40006000000 */
[----:B------:R-:W-:-:S02]  /*16ea0*/  FSEL R37, R22, -INF , !P5 ;  /* 0xff80000016257808 */ /* 0x000fc40006800000 */
[----:B------:R-:W-:Y:S02]  /*16eb0*/  FSEL R11, R20, -INF , !P6 ;  /* 0xff800000140b7808 */ /* 0x000fe40007000000 */
[C---:B------:R-:W-:Y:S02]  /*16ec0*/  ISETP.GE.AND P5, PT, R9.reuse, R227, PT ;  /* 0x000000e30900720c */ /* 0x040fe40003fa6270 */
[C---:B------:R-:W-:Y:S02]  /*16ed0*/  ISETP.GE.AND P4, PT, R9.reuse, R226, PT ;  /* 0x000000e20900720c */ /* 0x040fe40003f86270 */
[C---:B------:R-:W-:Y:S02]  /*16ee0*/  ISETP.GE.AND P6, PT, R9.reuse, R225, PT ;  /* 0x000000e10900720c */ /* 0x040fe40003fc6270 */
[----:B-1----:R-:W-:Y:S02]  /*16ef0*/  IABS R4, R3 ;  /* 0x0000000300047213 */ /* 0x002fe40000000000 */
[----:B------:R1:W2:Y:S01]  /*16f00*/  I2F R3, R2 ;  /* 0x0000000200037306 */ /* 0x0002a20000201400 */
[----:B------:R-:W-:-:S02]  /*16f10*/  ISETP.GE.OR P5, PT, R9, R233, !P5 ;  /* 0x000000e90900720c */ /* 0x000fc40006fa6670 */
[C---:B------:R-:W-:Y:S02]  /*16f20*/  ISETP.GE.OR P4, PT, R9.reuse, R232, !P4 ;  /* 0x000000e80900720c */ /* 0x040fe40006786670 */
[----:B------:R-:W-:-:S03]  /*16f30*/  ISETP.GE.OR P6, PT, R9, R231, !P6 ;  /* 0x000000e70900720c */ /* 0x000fc600077c6670 */
[----:B------:R-:W-:Y:S01]  /*16f40*/  I2F R9, R4 ;  /* 0x0000000400097306 */ /* 0x000fe20000201400 */
[----:B-1----:R-:W-:-:S05]  /*16f50*/  IMAD.IADD R2, R230, 0x1, -R8 ;  /* 0x00000001e6027824 */ /* 0x002fca00078e0a08 */
[----:B------:R-:W-:-:S04]  /*16f60*/  IABS R2, R2 ;  /* 0x0000000200027213 */ /* 0x000fc80000000000 */
[----:B------:R1:W-:Y:S01]  /*16f70*/  I2F R4, R2 ;  /* 0x0000000200047306 */ /* 0x0003e20000201400 */
[----:B------:R-:W-:Y:S02]  /*16f80*/  IMAD.MOV.U32 R182, RZ, RZ, R25 ;  /* 0x000000ffffb67224 */ /* 0x000fe400078e0019 */
[----:B--2---:R-:W-:Y:S02]  /*16f90*/  FFMA.FTZ R25, R3, -R216, R177 ;  /* 0x800000d803197223 */ /* 0x004fe400000100b1 */
[----:B-1----:R-:W-:-:S05]  /*16fa0*/  IMAD.IADD R2, R224, 0x1, -R8 ;  /* 0x00000001e0027824 */ /* 0x002fca00078e0a08 */
[----:B------:R-:W-:-:S04]  /*16fb0*/  IABS R2, R2 ;  /* 0x0000000200027213 */ /* 0x000fc80000000000 */
[----:B------:R1:W2:Y:S02]  /*16fc0*/  I2F R3, R2 ;  /* 0x0000000200037306 */ /* 0x0002a40000201400 */
[----:B-1----:R-:W-:-:S05]  /*16fd0*/  IMAD.IADD R2, R229, 0x1, -R8 ;  /* 0x00000001e5027824 */ /* 0x002fca00078e0a08 */
[----:B------:R-:W-:Y:S01]  /*16fe0*/  IABS R2, R2 ;  /* 0x0000000200027213 */ /* 0x000fe20000000000 */
[----:B--2---:R-:W-:-:S04]  /*16ff0*/  FFMA.FTZ R22, R3, -R216, R188 ;  /* 0x800000d803167223 */ /* 0x004fc800000100bc */
[----:B------:R-:W-:Y:S02]  /*17000*/  IMAD.MOV.U32 R3, RZ, RZ, R2 ;  /* 0x000000ffff037224 */ /* 0x000fe400078e0002 */
[--C-:B------:R-:W-:Y:S02]  /*17010*/  IMAD.IADD R2, R230, 0x1, -R7.reuse ;  /* 0x00000001e6027824 */ /* 0x100fe400078e0a07 */
[----:B------:R-:W-:Y:S02]  /*17020*/  IMAD.MOV.U32 R199, RZ, RZ, R30 ;  /* 0x000000ffffc77224 */ /* 0x000fe400078e001e */
[----:B------:R-:W-:Y:S01]  /*17030*/  FFMA.FTZ R30, R4, -R216, R174 ;  /* 0x800000d8041e7223 */ /* 0x000fe200000100ae */
[----:B------:R-:W-:Y:S01]  /*17040*/  IABS R2, R2 ;  /* 0x0000000200027213 */ /* 0x000fe20000000000 */
[----:B------:R-:W-:Y:S01]  /*17050*/  IMAD.IADD R4, R229, 0x1, -R7 ;  /* 0x00000001e5047824 */ /* 0x000fe200078e0a07 */
[----:B------:R1:W2:Y:S01]  /*17060*/  I2F R20, R3 ;  /* 0x0000000300147306 */ /* 0x0002a20000201400 */
[----:B------:R-:W-:-:S02]  /*17070*/  IMAD.MOV.U32 R196, RZ, RZ, R31 ;  /* 0x000000ffffc47224 */ /* 0x000fc400078e001f */
[-C--:B------:R-:W-:Y:S02]  /*17080*/  FFMA.FTZ R31, R9, -R216.reuse, R179 ;  /* 0x800000d8091f7223 */ /* 0x080fe400000100b3 */
[----:B------:R-:W-:Y:S01]  /*17090*/  FFMA.FTZ R10, R10, -R216, R35 ;  /* 0x800000d80a0a7223 */ /* 0x000fe20000010023 */
[----:B------:R-:W-:Y:S01]  /*170a0*/  FSEL R26, R26, -INF , !P2 ;  /* 0xff8000001a1a7808 */ /* 0x000fe20005000000 */
[----:B------:R-:W-:Y:S02]  /*170b0*/  IMAD.MOV.U32 R183, RZ, RZ, R27 ;  /* 0x000000ffffb77224 */ /* 0x000fe400078e001b */
[----:B-1----:R-:W-:Y:S01]  /*170c0*/  IMAD.MOV.U32 R3, RZ, RZ, R2 ;  /* 0x000000ffff037224 */ /* 0x002fe200078e0002 */
[----:B------:R-:W-:Y:S01]  /*170d0*/  IABS R2, R4 ;  /* 0x0000000400027213 */ /* 0x000fe20000000000 */
[----:B------:R-:W4:Y:S02]  /*170e0*/  LDL.64 R178, [R1+0x148] ;  /* 0x0001480001b27983 */ /* 0x000f240000100a00 */
[----:B------:R1:W1:Y:S01]  /*170f0*/  I2F R9, R3 ;  /* 0x0000000300097306 */ /* 0x0002620000201400 */
[----:B------:R-:W-:-:S02]  /*17100*/  FSEL R27, R23, -INF , !P3 ;  /* 0xff800000171b7808 */ /* 0x000fc40005800000 */
[----:B------:R-:W-:Y:S02]  /*17110*/  FSEL R10, R10, -INF , !P5 ;  /* 0xff8000000a0a7808 */ /* 0x000fe40006800000 */
[C---:B------:R-:W-:Y:S02]  /*17120*/  ISETP.GE.AND P2, PT, R8.reuse, R227, PT ;  /* 0x000000e30800720c */ /* 0x040fe40003f46270 */
[C---:B------:R-:W-:Y:S02]  /*17130*/  ISETP.GE.AND P3, PT, R8.reuse, R226, PT ;  /* 0x000000e20800720c */ /* 0x040fe40003f66270 */
[----:B------:R-:W-:Y:S02]  /*17140*/  ISETP.GE.AND P5, PT, R8, R225, PT ;  /* 0x000000e10800720c */ /* 0x000fe40003fa6270 */
[----:B-1----:R-:W-:Y:S01]  /*17150*/  MOV R3, R2 ;  /* 0x0000000200037202 */ /* 0x002fe20000000f00 */
[C---:B------:R-:W-:Y:S02]  /*17160*/  IMAD.IADD R2, R230.reuse, 0x1, -R6 ;  /* 0x00000001e6027824 */ /* 0x040fe400078e0a06 */
[----:B------:R-:W-:-:S03]  /*17170*/  IMAD.IADD R4, R230, 0x1, -R5 ;  /* 0x00000001e6047824 */ /* 0x000fc600078e0a05 */
[----:B------:R-:W-:Y:S02]  /*17180*/  IABS R2, R2 ;  /* 0x0000000200027213 */ /* 0x000fe40000000000 */
[C---:B------:R-:W-:Y:S02]  /*17190*/  ISETP.GE.OR P2, PT, R8.reuse, R233, !P2 ;  /* 0x000000e90800720c */ /* 0x040fe40005746670 */
[C---:B------:R-:W-:Y:S02]  /*171a0*/  ISETP.GE.OR P3, PT, R8.reuse, R232, !P3 ;  /* 0x000000e80800720c */ /* 0x040fe40005f66670 */
[----:B------:R-:W-:Y:S02]  /*171b0*/  ISETP.GE.OR P5, PT, R8, R231, !P5 ;  /* 0x000000e70800720c */ /* 0x000fe40006fa6670 */
[----:B------:R1:W-:Y:S02]  /*171c0*/  I2F R8, R3 ;  /* 0x0000000300087306 */ /* 0x0003e40000201400 */
[----:B-1----:R-:W-:Y:S01]  /*171d0*/  IMAD.MOV.U32 R3, RZ, RZ, R2 ;  /* 0x000000ffff037224 */ /* 0x002fe200078e0002 */
[----:B------:R-:W-:Y:S01]  /*171e0*/  IABS R2, R4 ;  /* 0x0000000400027213 */ /* 0x000fe20000000000 */
[----:B--2---:R-:W-:-:S02]  /*171f0*/  FFMA.FTZ R4, R20, -R216, R190 ;  /* 0x800000d814047223 */ /* 0x004fc400000100be */
[----:B------:R-:W-:Y:S02]  /*17200*/  FFMA.FTZ R20, R9, -R216, R175 ;  /* 0x800000d809147223 */ /* 0x000fe400000100af */
[----:B------:R-:W2:Y:S01]  /*17210*/  LDL.64 R174, [R1+0xe0] ;  /* 0x0000e00001ae7983 */ /* 0x000ea20000100a00 */
[----:B------:R-:W1:Y:S01]  /*17220*/  I2F R2, R2 ;  /* 0x0000000200027306 */ /* 0x000e620000201400 */
[----:B------:R-:W-:-:S07]  /*17230*/  FSEL R25, R25, -INF , !P4 ;  /* 0xff80000019197808 */ /* 0x000fce0006000000 */
[----:B------:R-:W3:Y:S01]  /*17240*/  I2F R3, R3 ;  /* 0x0000000300037306 */ /* 0x000ee20000201400 */
[----:B------:R-:W-:Y:S01]  /*17250*/  IMAD.MOV.U32 R176, RZ, RZ, R29 ;  /* 0x000000ffffb07224 */ /* 0x000fe200078e001d */
[C---:B------:R-:W-:Y:S01]  /*17260*/  ISETP.GE.AND P4, PT, R7.reuse, R227, PT ;  /* 0x000000e30700720c */ /* 0x040fe20003f86270 */
[----:B-1----:R-:W-:Y:S02]  /*17270*/  FFMA.FTZ R29, R2, -R216, R139 ;  /* 0x800000d8021d7223 */ /* 0x002fe4000001008b */
[----:B------:R-:W-:Y:S01]  /*17280*/  IMAD.IADD R2, R224, 0x1, -R7 ;  /* 0x00000001e0027824 */ /* 0x000fe200078e0a07 */
[----:B------:R-:W-:Y:S01]  /*17290*/  ISETP.GE.OR P4, PT, R7, R233, !P4 ;  /* 0x000000e90700720c */ /* 0x000fe20006786670 */
[----:B------:R-:W-:Y:S01]  /*172a0*/  IMAD.MOV.U32 R197, RZ, RZ, R32 ;  /* 0x000000ffffc57224 */ /* 0x000fe200078e0020 */
[----:B------:R-:W-:Y:S01]  /*172b0*/  MOV R198, R28 ;  /* 0x0000001c00c67202 */ /* 0x000fe20000000f00 */
[-C--:B------:R-:W-:Y:S01]  /*172c0*/  FFMA.FTZ R23, R8, -R216.reuse, R191 ;  /* 0x800000d808177223 */ /* 0x080fe200000100bf */
[----:B------:R-:W-:Y:S01]  /*172d0*/  FSEL R9, R30, -INF , !P2 ;  /* 0xff8000001e097808 */ /* 0x000fe20005000000 */
[----:B---3--:R-:W-:Y:S01]  /*172e0*/  FFMA.FTZ R28, R3, -R216, R138 ;  /* 0x800000d8031c7223 */ /* 0x008fe2000001008a */
[----:B------:R-:W-:Y:S01]  /*172f0*/  IABS R2, R2 ;  /* 0x0000000200027213 */ /* 0x000fe20000000000 */
[----:B------:R-:W-:Y:S01]  /*17300*/  IMAD.IADD R3, R224, 0x1, -R6 ;  /* 0x00000001e0037824 */ /* 0x000fe200078e0a06 */
[----:B------:R-:W-:-:S02]  /*17310*/  ISETP.GE.AND P2, PT, R7, R225, PT ;  /* 0x000000e10700720c */ /* 0x000fc40003f46270 */
[----:B------:R-:W-:Y:S02]  /*17320*/  FSEL R22, R22, -INF , !P3 ;  /* 0xff80000016167808 */ /* 0x000fe40005800000 */
[----:B------:R-:W-:Y:S02]  /*17330*/  FSEL R32, R4, -INF , !P5 ;  /* 0xff80000004207808 */ /* 0x000fe40006800000 */
[----:B------:R-:W-:Y:S02]  /*17340*/  FSEL R8, R20, -INF , !P4 ;  /* 0xff80000014087808 */ /* 0x000fe40006000000 */
[C---:B------:R-:W-:Y:S02]  /*17350*/  ISETP.GE.AND P3, PT, R6.reuse, R227, PT ;  /* 0x000000e30600720c */ /* 0x040fe40003f66270 */
[C---:B------:R-:W-:Y:S02]  /*17360*/  ISETP.GE.AND P5, PT, R6.reuse, R226, PT ;  /* 0x000000e20600720c */ /* 0x040fe40003fa6270 */
[C---:B------:R-:W-:Y:S01]  /*17370*/  ISETP.GE.AND P4, PT, R6.reuse, R225, PT ;  /* 0x000000e10600720c */ /* 0x040fe20003f86270 */
[----:B------:R-:W-:Y:S01]  /*17380*/  IMAD.MOV.U32 R4, RZ, RZ, R2 ;  /* 0x000000ffff047224 */ /* 0x000fe200078e0002 */
[----:B------:R-:W-:Y:S01]  /*17390*/  ISETP.GE.OR P2, PT, R7, R231, !P2 ;  /* 0x000000e70700720c */ /* 0x000fe20005746670 */
[----:B------:R-:W-:Y:S01]  /*173a0*/  IMAD.IADD R2, R229, 0x1, -R6 ;  /* 0x00000001e5027824 */ /* 0x000fe200078e0a06 */
[----:B------:R-:W-:-:S02]  /*173b0*/  ISETP.GE.OR P3, PT, R6, R233, !P3 ;  /* 0x000000e90600720c */ /* 0x000fc40005f66670 */
[C---:B------:R-:W-:Y:S02]  /*173c0*/  ISETP.GE.OR P5, PT, R6.reuse, R232, !P5 ;  /* 0x000000e80600720c */ /* 0x040fe40006fa6670 */
[----:B------:R-:W-:Y:S02]  /*173d0*/  ISETP.GE.OR P4, PT, R6, R231, !P4 ;  /* 0x000000e70600720c */ /* 0x000fe40006786670 */
[----:B------:R-:W-:Y:S02]  /*173e0*/  IABS R6, R3 ;  /* 0x0000000300067213 */ /* 0x000fe40000000000 */
[----:B------:R-:W-:Y:S02]  /*173f0*/  FSEL R23, R23, -INF , !P2 ;  /* 0xff80000017177808 */ /* 0x000fe40005000000 */
[----:B------:R-:W-:Y:S02]  /*17400*/  ISETP.GE.AND P2, PT, R5, R227, PT ;  /* 0x000000e30500720c */ /* 0x000fe40003f46270 */
[----:B------:R-:W-:Y:S01]  /*17410*/  IABS R3, R2 ;  /* 0x0000000200037213 */ /* 0x000fe20000000000 */
[----:B------:R-:W-:Y:S01]  /*17420*/  IMAD.MOV.U32 R2, RZ, RZ, R6 ;  /* 0x000000ffff027224 */ /* 0x000fe200078e0006 */
[----:B------:R-:W-:-:S02]  /*17430*/  FSEL R33, R31, -INF , !P6 ;  /* 0xff8000001f217808 */ /* 0x000fc40007000000 */
[----:B------:R-:W-:Y:S01]  /*17440*/  ISETP.GE.AND P6, PT, R7, R226, PT ;  /* 0x000000e20700720c */ /* 0x000fe20003fc6270 */
[----:B------:R-:W-:Y:S01]  /*17450*/  I2F R30, R4 ;  /* 0x00000004001e7306 */ /* 0x000fe20000201400 */
[----:B------:R-:W-:Y:S02]  /*17460*/  ISETP.GE.OR P2, PT, R5, R233, !P2 ;  /* 0x000000e90500720c */ /* 0x000fe40005746670 */
[----:B------:R-:W-:Y:S02]  /*17470*/  ISETP.GE.OR P6, PT, R7, R232, !P6 ;  /* 0x000000e80700720c */ /* 0x000fe400077c6670 */
[----:B------:R-:W-:-:S03]  /*17480*/  FSEL R7, R28, -INF , !P3 ;  /* 0xff8000001c077808 */ /* 0x000fc60005800000 */
[----:B------:R1:W3:Y:S01]  /*17490*/  I2F R4, R2 ;  /* 0x0000000200047306 */ /* 0x0002e20000201400 */
[----:B------:R-:W-:Y:S02]  /*174a0*/  FSEL R6, R29, -INF , !P2 ;  /* 0xff8000001d067808 */ /* 0x000fe40005000000 */
[C---:B------:R-:W-:Y:S02]  /*174b0*/  ISETP.GE.AND P3, PT, R5.reuse, R226, PT ;  /* 0x000000e20500720c */ /* 0x040fe40003f66270 */
[----:B------:R-:W-:-:S03]  /*174c0*/  ISETP.GE.AND P2, PT, R5, R225, PT ;  /* 0x000000e10500720c */ /* 0x000fc60003f46270 */
[----:B------:R3:W-:Y:S01]  /*174d0*/  I2F R20, R3 ;  /* 0x0000000300147306 */ /* 0x0007e20000201400 */
[C---:B------:R-:W-:Y:S02]  /*174e0*/  ISETP.GE.OR P3, PT, R5.reuse, R232, !P3 ;  /* 0x000000e80500720c */ /* 0x040fe40005f66670 */
[----:B------:R-:W-:Y:S01]  /*174f0*/  ISETP.GE.OR P2, PT, R5, R231, !P2 ;  /* 0x000000e70500720c */ /* 0x000fe20005746670 */
[--C-:B-1----:R-:W-:Y:S02]  /*17500*/  IMAD.IADD R2, R224, 0x1, -R5.reuse ;  /* 0x00000001e0027824 */ /* 0x102fe400078e0a05 */
[----:B---3--:R-:W-:-:S03]  /*17510*/  IMAD.IADD R3, R229, 0x1, -R5 ;  /* 0x00000001e5037824 */ /* 0x008fc600078e0a05 */
[----:B------:R-:W-:Y:S02]  /*17520*/  IABS R2, R2 ;  /* 0x0000000200027213 */ /* 0x000fe40000000000 */
[----:B------:R-:W-:Y:S02]  /*17530*/  IABS R5, R3 ;  /* 0x0000000300057213 */ /* 0x000fe40000000000 */
[----:B------:R1:W3:Y:S01]  /*17540*/  I2F R3, R2 ;  /* 0x0000000200037306 */ /* 0x0002e20000201400 */
[----:B------:R-:W-:Y:S02]  /*17550*/  FFMA.FTZ R28, R4, -R216, R192 ;  /* 0x800000d8041c7223 */ /* 0x000fe400000100c0 */
[----:B-1----:R-:W-:-:S05]  /*17560*/  IMAD.MOV.U32 R2, RZ, RZ, R5 ;  /* 0x000000ffff027224 */ /* 0x002fca00078e0005 */
[----:B------:R1:W1:Y:S01]  /*17570*/  I2F R4, R2 ;  /* 0x0000000200047306 */ /* 0x0002620000201400 */
[----:B---3--:R-:W-:Y:S01]  /*17580*/  FFMA.FTZ R35, R3, -R216, R193 ;  /* 0x800000d803237223 */ /* 0x008fe200000100c1 */
        /* <DEDUP_REMOVED lines=30> */
[----:B------:R-:W3:Y:S01]  /*17770*/  SHFL.BFLY PT, R36, R3, 0x2, 0x1f ;  /* 0x0c401f0003247f89 */ /* 0x000ee200000e0000 */
[----:B------:R-:W-:Y:S02]  /*17780*/  FSEL R20, R35, -INF , !P3 ;  /* 0xff80000023147808 */ /* 0x000fe40005800000 */
[----:B------:R-:W-:Y:S02]  /*17790*/  FMNMX.FTZ R4, R28, R4, !PT ;  /* 0x000000041c047209 */ /* 0x000fe40007810000 */
[----:B-1----:R-:W-:Y:S02]  /*177a0*/  FMNMX.FTZ R5, R2, R34, !PT ;  /* 0x0000002202057209 */ /* 0x002fe40007810000 */
[----:B------:R-:W-:-:S05]  /*177b0*/  FMNMX.FTZ R2, R20, R4, !PT ;  /* 0x0000000414027209 */ /* 0x000fca0007810000 */
[----:B------:R-:W1:Y:S04]  /*177c0*/  SHFL.BFLY PT, R34, R2, 0x2, 0x1f ;  /* 0x0c401f0002227f89 */ /* 0x000e6800000e0000 */
[----:B------:R-:W1:Y:S01]  /*177d0*/  SHFL.BFLY PT, R35, R5, 0x1, 0x1f ;  /* 0x0c201f0005237f89 */ /* 0x000e6200000e0000 */
[----:B---3--:R-:W-:-:S05]  /*177e0*/  FMNMX.FTZ R4, R3, R36, !PT ;  /* 0x0000002403047209 */ /* 0x008fca0007810000 */
[----:B------:R-:W3:Y:S01]  /*177f0*/  SHFL.BFLY PT, R36, R4, 0x1, 0x1f ;  /* 0x0c201f0004247f89 */ /* 0x000ee200000e0000 */
[----:B-1----:R-:W-:Y:S02]  /*17800*/  FMNMX.FTZ R3, R2, R34, !PT ;  /* 0x0000002202037209 */ /* 0x002fe40007810000 */
[----:B------:R-:W-:-:S03]  /*17810*/  FMNMX.FTZ R211, R5, R35, !PT ;  /* 0x0000002305d37209 */ /* 0x000fc60007810000 */
[----:B------:R-:W1:Y:S01]  /*17820*/  SHFL.BFLY PT, R5, R3, 0x1, 0x1f ;  /* 0x0c201f0003057f89 */ /* 0x000e6200000e0000 */
[----:B------:R-:W-:Y:S01]  /*17830*/  FSETP.NEU.FTZ.AND P4, PT, R211, -INF , PT ;  /* 0xff800000d300780b */ /* 0x000fe20003f9d000 */
[----:B------:R-:W-:Y:S02]  /*17840*/  FMUL.FTZ R2, R0, R211 ;  /* 0x000000d300027220 */ /* 0x000fe40000410000 */
[----:B------:R-:W-:-:S03]  /*17850*/  IMAD.MOV.U32 R160, RZ, RZ, R235 ;  /* 0x000000ffffa07224 */ /* 0x000fc600078e00eb */
[----:B------:R-:W-:Y:S02]  /*17860*/  FSEL R2, R2, RZ, P4 ;  /* 0x000000ff02027208 */ /* 0x000fe40002000000 */
[----:B---3--:R-:W-:-:S03]  /*17870*/  FMNMX.FTZ R235, R4, R36, !PT ;  /* 0x0000002404eb7209 */ /* 0x008fc60007810000 */
        /* <DEDUP_REMOVED lines=9> */
[----:B------:R-:W-:Y:S02]  /*17910*/  FMUL.FTZ R2, R0, R235 ;  /* 0x000000eb00027220 */ /* 0x000fe40000410000 */
[----:B------:R-:W-:Y:S01]  /*17920*/  IMAD.MOV.U32 R113, RZ, RZ, R222 ;  /* 0x000000ffff717224 */ /* 0x000fe200078e00de */
[----:B-1----:R-:W-:Y:S02]  /*17930*/  FMNMX.FTZ R222, R3, R5, !PT ;  /* 0x0000000503de7209 */ /* 0x002fe40007810000 */
[----:B------:R-:W-:Y:S02]  /*17940*/  FSEL R4, R2, RZ, P2 ;  /* 0x000000ff02047208 */ /* 0x000fe40001000000 */
[----:B------:R-:W-:Y:S01]  /*17950*/  FSETP.NEU.FTZ.AND P3, PT, R222, -INF , PT ;  /* 0xff800000de00780b */ /* 0x000fe20003f7d000 */
[----:B------:R-:W-:-:S02]  /*17960*/  FMUL.FTZ R3, R0, R222 ;  /* 0x000000de00037220 */ /* 0x000fc40000410000 */
[----:B------:R-:W-:Y:S01]  /*17970*/  FFMA.FTZ R2, R24, R0, -R4 ;  /* 0x0000000018027223 */ /* 0x000fe20000010804 */
[----:B------:R-:W-:-:S03]  /*17980*/  FSEL R5, R235, RZ, P2 ;  /* 0x000000ffeb057208 */ /* 0x000fc60001000000 */
[----:B------:R1:W-:Y:S02]  /*17990*/  MUFU.EX2 R6, R2 ;  /* 0x0000000200067308 */ /* 0x0003e40000000800 */
[----:B------:R-:W-:Y:S01]  /*179a0*/  FADD.FTZ R9, R133, -R5 ;  /* 0x8000000585097221 */ /* 0x000fe20000010000 */
[----:B-1----:R-:W-:Y:S01]  /*179b0*/  FSEL R2, R3, RZ, P3 ;  /* 0x000000ff03027208 */ /* 0x002fe20001800000 */
[----:B------:R-:W-:-:S04]  /*179c0*/  FFMA.FTZ R3, R52, R0, -R4 ;  /* 0x0000000034037223 */ /* 0x000fc80000010804 */
[----:B------:R1:W-:Y:S01]  /*179d0*/  MUFU.EX2 R5, R3 ;  /* 0x0000000300057308 */ /* 0x0003e20000000800 */
[-CC-:B------:R-:W-:Y:S01]  /*179e0*/  FFMA.FTZ R53, R48, R0.reuse, -R2.reuse ;  /* 0x0000000030357223 */ /* 0x180fe20000010802 */
[----:B------:R-:W-:Y:S01]  /*179f0*/  FSEL R10, R222, RZ, P3 ;  /* 0x000000ffde0a7208 */ /* 0x000fe20001800000 */
[----:B------:R-:W-:Y:S02]  /*17a00*/  FFMA.FTZ R80, R37, R0, -R2 ;  /* 0x0000000025507223 */ /* 0x000fe40000010802 */
[----:B-1----:R-:W-:-:S06]  /*17a10*/  FMUL.FTZ R3, R0, R9 ;  /* 0x0000000900037220 */ /* 0x002fcc0000410000 */
[----:B------:R-:W1:Y:S01]  /*17a20*/  MUFU.EX2 R3, R3 ;  /* 0x0000000300037308 */ /* 0x000e620000000800 */
[-CC-:B------:R-:W-:Y:S01]  /*17a30*/  FFMA.FTZ R85, R26, R0.reuse, -R2.reuse ;  /* 0x000000001a557223 */ /* 0x180fe20000010802 */
[----:B------:R-:W-:Y:S01]  /*17a40*/  FSEL R9, R211, RZ, P4 ;  /* 0x000000ffd3097208 */ /* 0x000fe20002000000 */
[-CC-:B------:R-:W-:Y:S02]  /*17a50*/  FFMA.FTZ R97, R25, R0.reuse, -R2.reuse ;  /* 0x0000000019617223 */ /* 0x180fe40000010802 */
[-CC-:B------:R-:W-:Y:S02]  /*17a60*/  FFMA.FTZ R100, R22, R0.reuse, -R2.reuse ;  /* 0x0000000016647223 */ /* 0x180fe40000010802 */
[-CC-:B------:R-:W-:Y:S02]  /*17a70*/  FFMA.FTZ R101, R29, R0.reuse, -R2.reuse ;  /* 0x000000001d657223 */ /* 0x180fe40000010802 */
[-CC-:B------:R-:W-:Y:S02]  /*17a80*/  FFMA.FTZ R117, R28, R0.reuse, -R2.reuse ;  /* 0x000000001c757223 */ /* 0x180fe40000010802 */
[----:B------:R-:W-:-:S02]  /*17a90*/  FFMA.FTZ R128, R20, R0, -R2 ;  /* 0x0000000014807223 */ /* 0x000fc40000010802 */
[-C--:B------:R-:W-:Y:S01]  /*17aa0*/  FFMA.FTZ R2, R27, R0.reuse, -R4 ;  /* 0x000000001b027223 */ /* 0x080fe20000010804 */
[----:B------:R3:W1:Y:S01]  /*17ab0*/  MUFU.EX2 R8, R132 ;  /* 0x0000008400087308 */ /* 0x0006620000000800 */
[----:B------:R-:W-:Y:S02]  /*17ac0*/  FADD.FTZ R11, R135, -R9 ;  /* 0x80000009870b7221 */ /* 0x000fe40000010000 */
[----:B------:R-:W-:Y:S02]  /*17ad0*/  FADD.FTZ R10, R134, -R10 ;  /* 0x8000000a860a7221 */ /* 0x000fe40000010000 */
[-CC-:B------:R-:W-:Y:S02]  /*17ae0*/  FFMA.FTZ R9, R33, R0.reuse, -R4.reuse ;  /* 0x0000000021097223 */ /* 0x180fe40000010804 */
[-CC-:B------:R-:W-:Y:S01]  /*17af0*/  FFMA.FTZ R133, R23, R0.reuse, -R4.reuse ;  /* 0x0000000017857223 */ /* 0x180fe20000010804 */
[----:B------:R-:W2:Y:S01]  /*17b00*/  MUFU.EX2 R2, R2 ;  /* 0x0000000200027308 */ /* 0x000ea20000000800 */
[----:B------:R-:W-:-:S02]  /*17b10*/  FFMA.FTZ R112, R31, R0, -R4 ;  /* 0x000000001f707223 */ /* 0x000fc40000010804 */
[-CC-:B------:R-:W-:Y:S02]  /*17b20*/  FFMA.FTZ R116, R30, R0.reuse, -R4.reuse ;  /* 0x000000001e747223 */ /* 0x180fe40000010804 */
[----:B------:R-:W-:Y:S02]  /*17b30*/  FMUL.FTZ R23, R0, R11 ;  /* 0x0000000b00177220 */ /* 0x000fe40000410000 */
[----:B---3--:R-:W-:Y:S02]  /*17b40*/  FFMA.FTZ R132, R32, R0, -R4 ;  /* 0x0000000020847223 */ /* 0x008fe40000010804 */
[----:B-1----:R-:W-:Y:S02]  /*17b50*/  FFMA.FTZ R4, R113, R3, R6 ;  /* 0x0000000371047223 */ /* 0x002fe40000010006 */
[----:B------:R-:W-:Y:S02]  /*17b60*/  FMUL.FTZ R27, R0, R10 ;  /* 0x0000000a001b7220 */ /* 0x000fe40000410000 */
[----:B------:R1:W3:Y:S01]  /*17b70*/  MUFU.EX2 R0, R9 ;  /* 0x0000000900007308 */ /* 0x0002e20000000800 */
[----:B------:R-:W-:Y:S01]  /*17b80*/  F2FP.BF16.PACK_AB R129, R5, R6 ;  /* 0x000000060581723e */ /* 0x000fe200000010ff */
[----:B------:R-:W-:-:S02]  /*17b90*/  FADD.FTZ R10, R8, R81 ;  /* 0x00000051080a7221 */ /* 0x000fc40000010000 */
[----:B-1----:R-:W-:Y:S01]  /*17ba0*/  FADD.FTZ R9, R5, R4 ;  /* 0x0000000405097221 */ /* 0x002fe20000010000 */
[----:B--2---:R-:W-:-:S04]  /*17bb0*/  LOP3.LUT R4, R175, R184, RZ, 0x3c, !PT ;  /* 0x000000b8af047212 */ /* 0x004fc800078e3cff */
[----:B------:R-:W-:Y:S01]  /*17bc0*/  LOP3.LUT R4, R4, R239, RZ, 0x3c, !PT ;  /* 0x000000ef04047212 */ /* 0x000fe200078e3cff */
[----:B------:R-:W1:Y:S01]  /*17bd0*/  MUFU.EX2 R7, R136 ;  /* 0x0000008800077308 */ /* 0x000e620000000800 */
[----:B------:R-:W-:-:S03]  /*17be0*/  FADD.FTZ R5, R2, R9 ;  /* 0x0000000902057221 */ /* 0x000fc60000010000 */
[----:B------:R-:W-:Y:S01]  /*17bf0*/  IMAD.WIDE.U32 R34, R4, -0x326172a9, RZ ;  /* 0xcd9e8d5704227825 */ /* 0x000fe200078e00ff */
[----:B---3--:R-:W-:-:S03]  /*17c00*/  F2FP.BF16.PACK_AB R81, R0, R2 ;  /* 0x000000020051723e */ /* 0x008fc600000010ff */
[----:B------:R-:W-:Y:S01]  /*17c10*/  FADD.FTZ R113, R0, R5 ;  /* 0x0000000500717221 */ /* 0x000fe20000010000 */
[----:B----4-:R-:W-:Y:S02]  /*17c20*/  LOP3.LUT R0, R35, R237, R178, 0x96, !PT ;  /* 0x000000ed23007212 */ /* 0x010fe400078e96b2 */
[----:B------:R-:W2:Y:S03]  /*17c30*/  LDL.LU.64 R178, [R1+0x140] ;  /* 0x0001400001b27983 */ /* 0x000ea60000300a00 */
[----:B------:R-:W-:Y:S01]  /*17c40*/  IMAD.WIDE.U32 R48, R0, -0x2daee0ad, RZ ;  /* 0xd2511f5300307825 */ /* 0x000fe200078e00ff */
[----:B------:R-:W-:Y:S02]  /*17c50*/  LOP3.LUT R0, R247, R236, R34, 0x96, !PT ;  /* 0x000000ecf7007212 */ /* 0x000fe400078e9622 */
[C---:B-1----:R-:W-:Y:S01]  /*17c60*/  F2FP.BF16.PACK_AB R24, R7.reuse, R8 ;  /* 0x000000080718723e */ /* 0x042fe200000010ff */
        /* <DEDUP_REMOVED lines=24> */
[----:B------:R-:W3:Y:S01]  /*17df0*/  MUFU.EX2 R2, R173 ;  /* 0x000000ad00027308 */ /* 0x000ee20000000800 */
        /* <DEDUP_REMOVED lines=11> */
[----:B---3--:R-:W-:-:S04]  /*17eb0*/  FADD.FTZ R4, R2, R9 ;  /* 0x0000000902047221 */ /* 0x008fc80000010000 */
[----:B----4-:R-:W-:-:S04]  /*17ec0*/  FADD.FTZ R4, R8, R4 ;  /* 0x0000000408047221 */ /* 0x010fc80000010000 */
[----:B-1----:R-:W-:-:S05]  /*17ed0*/  FADD.FTZ R4, R6, R4 ;  /* 0x0000000406047221 */ /* 0x002fca0000010000 */
[----:B------:R1:W-:Y:S02]  /*17ee0*/  STL [R1+0xa0], R4 ;  /* 0x0000a00401007387 */ /* 0x0003e40000100800 */
[----:B-1----:R-:W-:Y:S02]  /*17ef0*/  SHF.R.U32.HI R4, RZ, 0x8, R11 ;  /* 0x00000008ff047819 */ /* 0x002fe4000001160b */
[----:B------:R-:W3:Y:S01]  /*17f00*/  LDL.LU R11, [R1+0x70] ;  /* 0x00007000010b7983 */ /* 0x000ee20000300800 */
[----:B------:R-:W-:Y:S02]  /*17f10*/  ISETP.GE.U32.AND P5, PT, R217, R0, PT ;  /* 0x00000000d900720c */ /* 0x000fe40003fa6070 */
[----:B------:R-:W-:Y:S01]  /*17f20*/  F2FP.BF16.PACK_AB R7, R2, R7 ;  /* 0x000000070207723e */ /* 0x000fe200000010ff */
[----:B------:R-:W-:Y:S08]  /*17f30*/  MUFU.EX2 R0, R36 ;  /* 0x0000002400007308 */ /* 0x000ff00000000800 */
[----:B------:R-:W1:Y:S08]  /*17f40*/  MUFU.EX2 R2, R23 ;  /* 0x0000001700027308 */ /* 0x000e700000000800 */
[----:B------:R-:W4:Y:S01]  /*17f50*/  MUFU.EX2 R21, R21 ;  /* 0x0000001500157308 */ /* 0x000f220000000800 */
[----:B------:R-:W-:-:S02]  /*17f60*/  PRMT R33, R137, 0x7610, R33 ;  /* 0x0000761089217816 */ /* 0x000fc40000000021 */
[----:B------:R-:W-:-:S03]  /*17f70*/  PRMT R32, R137, 0x7632, R32 ;  /* 0x0000763289207816 */ /* 0x000fc60000000020 */
[----:B------:R-:W-:Y:S02]  /*17f80*/  @!P4 HFMA2.BF16_V2 R135, -RZ.H0_H0, RZ.H0_H0, -R33.H0_H0 ;  /* 0x200000ffff87c231 */ /* 0x000fe40000340921 */
[----:B------:R-:W-:Y:S01]  /*17f90*/  @!P2 HFMA2.BF16_V2 R134, -RZ.H0_H0, RZ.H0_H0, -R32.H0_H0 ;  /* 0x200000ffff86a231 */ /* 0x000fe20000340920 */
[----:B------:R-:W-:Y:S02]  /*17fa0*/  LOP3.LUT R4, R4, 0xffff, RZ, 0xc0, !PT ;  /* 0x0000ffff04047812 */ /* 0x000fe400078ec0ff */
[----:B------:R-:W-:Y:S01]  /*17fb0*/  F2FP.BF16.PACK_AB R28, R6, R8 ;  /* 0x00000008061c723e */ /* 0x000fe200000010ff */
[----:B------:R4:W-:Y:S01]  /*17fc0*/  MUFU.EX2 R23, R53 ;  /* 0x0000003500177308 */ /* 0x0009e20000000800 */
[----:B------:R-:W-:-:S07]  /*17fd0*/  IMAD.MOV.U32 R188, RZ, RZ, R176 ;  /* 0x000000ffffbc7224 */ /* 0x000fce00078e00b0 */
[----:B------:R4:W-:Y:S01]  /*17fe0*/  MUFU.EX2 R30, R64 ;  /* 0x00000040001e7308 */ /* 0x0009e20000000800 */
[----:B-1----:R-:W-:Y:S01]  /*17ff0*/  FMUL.FTZ R9, R103, R2 ;  /* 0x0000000267097220 */ /* 0x002fe20000410000 */
[C---:B----4-:R-:W-:Y:S01]  /*18000*/  PRMT R53, R24.reuse, 0x7610, R53 ;  /* 0x0000761018357816 */ /* 0x050fe20000000035 */
[----:B------:R-:W-:Y:S01]  /*18010*/  IMAD.MOV.U32 R176, RZ, RZ, R242 ;  /* 0x000000ffffb07224 */ /* 0x000fe200078e00f2 */
[----:B------:R-:W-:-:S03]  /*18020*/  PRMT R64, R24, 0x7632, R64 ;  /* 0x0000763218407816 */ /* 0x000fc60000000040 */
[----:B------:R-:W-:Y:S01]  /*18030*/  @!P5 HFMA2.BF16_V2 R157, -RZ.H0_H0, RZ.H0_H0, -R53.H0_H0 ;  /* 0x200000ffff9dd231 */ /* 0x000fe20000340935 */
[----:B------:R-:W-:Y:S01]  /*18040*/  IMAD.MOV.U32 R177, RZ, RZ, R218 ;  /* 0x000000ffffb17224 */ /* 0x000fe200078e00da */
[----:B------:R-:W-:Y:S01]  /*18050*/  MOV R173, R198 ;  /* 0x000000c600ad7202 */ /* 0x000fe20000000f00 */
[----:B------:R-:W-:Y:S02]  /*18060*/  IMAD.MOV.U32 R136, RZ, RZ, R207 ;  /* 0x000000ffff887224 */ /* 0x000fe400078e00cf */
[----:B------:R-:W-:Y:S02]  /*18070*/  IMAD.MOV.U32 R137, RZ, RZ, R185 ;  /* 0x000000ffff897224 */ /* 0x000fe400078e00b9 */
[----:B------:R-:W-:Y:S01]  /*18080*/  IMAD.MOV.U32 R247, RZ, RZ, R204 ;  /* 0x000000fffff77224 */ /* 0x000fe200078e00cc */
[----:B------:R1:W-:Y:S01]  /*18090*/  MUFU.EX2 R24, R65 ;  /* 0x0000004100187308 */ /* 0x0003e20000000800 */
[----:B------:R-:W-:Y:S02]  /*180a0*/  IMAD.MOV.U32 R193, RZ, RZ, R251 ;  /* 0x000000ffffc17224 */ /* 0x000fe400078e00fb */
[-C--:B------:R-:W-:Y:S01]  /*180b0*/  FMUL.FTZ R198, R70, R2.reuse ;  /* 0x0000000246c67220 */ /* 0x080fe20000410000 */
[----:B------:R-:W-:Y:S01]  /*180c0*/  PRMT R70, R53, 0x5410, R64 ;  /* 0x0000541035467816 */ /* 0x000fe20000000040 */
[----:B------:R-:W-:-:S02]  /*180d0*/  FMUL.FTZ R8, R114, R2 ;  /* 0x0000000272087220 */ /* 0x000fc40000410000 */
[-C--:B------:R-:W-:Y:S02]  /*180e0*/  FMUL.FTZ R207, R118, R2.reuse ;  /* 0x0000000276cf7220 */ /* 0x080fe40000410000 */
[-C--:B------:R-:W-:Y:S01]  /*180f0*/  FMUL.FTZ R204, R119, R2.reuse ;  /* 0x0000000277cc7220 */ /* 0x080fe20000410000 */
[----:B------:R-:W-:Y:S01]  /*18100*/  @!P5 PRMT R53, R157, 0x5410, RZ ;  /* 0x000054109d35d816 */ /* 0x000fe200000000ff */
[-C--:B------:R-:W-:Y:S02]  /*18110*/  FMUL.FTZ R251, R163, R2.reuse ;  /* 0x00000002a3fb7220 */ /* 0x080fe40000410000 */
[----:B------:R-:W-:Y:S02]  /*18120*/  FMUL.FTZ R114, R130, R2 ;  /* 0x0000000282727220 */ /* 0x000fe40000410000 */
[----:B------:R-:W-:Y:S02]  /*18130*/  IMAD.MOV.U32 R118, RZ, RZ, R9 ;  /* 0x000000ffff767224 */ /* 0x000fe400078e0009 */
[----:B------:R-:W-:-:S02]  /*18140*/  IMAD.MOV.U32 R163, RZ, RZ, R136 ;  /* 0x000000ffffa37224 */ /* 0x000fc400078e0088 */
[----:B------:R-:W-:Y:S02]  /*18150*/  IMAD.MOV.U32 R130, RZ, RZ, R177 ;  /* 0x000000ffff827224 */ /* 0x000fe400078e00b1 */
[----:B-1----:R-:W-:Y:S02]  /*18160*/  IMAD.MOV.U32 R65, RZ, RZ, R176 ;  /* 0x000000ffff417224 */ /* 0x002fe400078e00b0 */
[----:B------:R-:W-:Y:S02]  /*18170*/  IMAD.MOV.U32 R9, RZ, RZ, R164 ;  /* 0x000000ffff097224 */ /* 0x000fe400078e00a4 */
[----:B------:R-:W-:Y:S02]  /*18180*/  IMAD.MOV.U32 R172, RZ, RZ, R183 ;  /* 0x000000ffffac7224 */ /* 0x000fe400078e00b7 */
[----:B------:R-:W-:Y:S02]  /*18190*/  IMAD.MOV.U32 R183, RZ, RZ, R250 ;  /* 0x000000ffffb77224 */ /* 0x000fe400078e00fa */
[----:B------:R-:W-:-:S02]  /*181a0*/  FMUL.FTZ R250, R162, R2 ;  /* 0x00000002a2fa7220 */ /* 0x000fc40000410000 */
[----:B------:R-:W-:Y:S01]  /*181b0*/  IMAD.MOV.U32 R162, RZ, RZ, R183 ;  /* 0x000000ffffa27224 */ /* 0x000fe200078e00b7 */
[C---:B------:R-:W-:Y:S01]  /*181c0*/  PRMT R36, R7.reuse, 0x7610, R36 ;  /* 0x0000761007247816 */ /* 0x040fe20000000024 */
[----:B------:R-:W-:Y:S01]  /*181d0*/  IMAD.MOV.U32 R183, RZ, RZ, R16 ;  /* 0x000000ffffb77224 */ /* 0x000fe200078e0010 */
[----:B------:R-:W-:Y:S02]  /*181e0*/  PRMT R29, R7, 0x7632, R29 ;  /* 0x00007632071d7816 */ /* 0x000fe4000000001d */
[----:B--2---:R-:W-:Y:S01]  /*181f0*/  LOP3.LUT R25, R35, R237, R178, 0x96, !PT ;  /* 0x000000ed23197212 */ /* 0x004fe200078e96b2 */
[----:B------:R-:W-:-:S04]  /*18200*/  IMAD.MOV.U32 R178, RZ, RZ, R160 ;  /* 0x000000ffffb27224 */ /* 0x000fc800078e00a0 */
[----:B------:R-:W-:Y:S01]  /*18210*/  FFMA.FTZ R26, R178, R2, R0 ;  /* 0x00000002b21a7223 */ /* 0x000fe20000010000 */
[----:B------:R-:W-:Y:S02]  /*18220*/  F2FP.BF16.PACK_AB R0, R21, R0 ;  /* 0x000000001500723e */ /* 0x000fe400000010ff */
[----:B------:R-:W-:Y:S02]  /*18230*/  PRMT R160, R33, 0x5410, R32 ;  /* 0x0000541021a07816 */ /* 0x000fe40000000020 */
[----:B------:R-:W-:Y:S02]  /*18240*/  PRMT R52, R0, 0x7632, R52 ;  /* 0x0000763200347816 */ /* 0x000fe40000000034 */
[----:B------:R-:W-:Y:S02]  /*18250*/  @!P4 PRMT R33, R135, 0x5410, RZ ;  /* 0x000054108721c816 */ /* 0x000fe400000000ff */
[----:B------:R-:W-:Y:S02]  /*18260*/  @!P2 PRMT R32, R134, 0x5410, RZ ;  /* 0x000054108620a816 */ /* 0x000fe400000000ff */
[----:B------:R-:W-:-:S02]  /*18270*/  ISETP.GE.U32.AND P4, PT, R217, R5, PT ;  /* 0x00000005d900720c */ /* 0x000fc40003f86070 */
[----:B------:R-:W-:Y:S01]  /*18280*/  ISETP.GE.U32.AND P2, PT, R217, R4, PT ;  /* 0x00000004d900720c */ /* 0x000fe20003f46070 */
[----:B------:R-:W-:Y:S01]  /*18290*/  IMAD.WIDE.U32 R4, R22, -0x2daee0ad, RZ ;  /* 0xd2511f5316047825 */ /* 0x000fe200078e00ff */
[----:B------:R-:W-:Y:S01]  /*182a0*/  PRMT R31, R0, 0x7610, R31 ;  /* 0x00007610001f7816 */ /* 0x000fe2000000001f */
[----:B------:R-:W-:Y:S01]  /*182b0*/  @!P6 HFMA2.BF16_V2 R139, -RZ.H0_H0, RZ.H0_H0, -R52.H0_H0 ;  /* 0x200000ffff8be231 */ /* 0x000fe20000340934 */
[----:B------:R-:W-:Y:S02]  /*182c0*/  LOP3.LUT R0, R20, 0xff, RZ, 0xc0, !PT ;  /* 0x000000ff14007812 */ /* 0x000fe400078ec0ff */
[----:B------:R-:W-:Y:S02]  /*182d0*/  LOP3.LUT R6, R5, R244, R10, 0x96, !PT ;  /* 0x000000f405067212 */ /* 0x000fe400078e960a */
[----:B------:R-:W-:Y:S02]  /*182e0*/  PRMT R134, R31, 0x5410, R52 ;  /* 0x000054101f867816 */ /* 0x000fe40000000034 */
[----:B------:R-:W-:-:S02]  /*182f0*/  @!P6 PRMT R52, R139, 0x5410, RZ ;  /* 0x000054108b34e816 */ /* 0x000fc400000000ff */
[----:B------:R-:W-:Y:S02]  /*18300*/  ISETP.GE.U32.AND P6, PT, R217, R0, PT ;  /* 0x00000000d900720c */ /* 0x000fe40003fc6070 */
[----:B------:R-:W-:Y:S01]  /*18310*/  SHF.R.U32.HI R0, RZ, 0x10, R6 ;  /* 0x00000010ff007819 */ /* 0x000fe20000011606 */
[----:B------:R-:W-:-:S03]  /*18320*/  @!P3 HFMA2.BF16_V2 R138, -RZ.H0_H0, RZ.H0_H0, -R31.H0_H0 ;  /* 0x200000ffff8ab231 */ /* 0x000fc6000034091f */
[----:B------:R-:W-:Y:S02]  /*18330*/  LOP3.LUT R0, R0, 0xff, RZ, 0xc0, !PT ;  /* 0x000000ff00007812 */ /* 0x000fe400078ec0ff */
[----:B------:R-:W-:Y:S02]  /*18340*/  @!P3 PRMT R31, R138, 0x5410, RZ ;  /* 0x000054108a1fb816 */ /* 0x000fe400000000ff */
[----:B------:R-:W-:Y:S02]  /*18350*/  ISETP.GE.U32.AND P3, PT, R217, R0, PT ;  /* 0x00000000d900720c */ /* 0x000fe40003f66070 */
[----:B------:R-:W1:Y:S01]  /*18360*/  MUFU.EX2 R0, R27 ;  /* 0x0000001b00007308 */ /* 0x000e620000000800 */
[----:B------:R-:W-:Y:S01]  /*18370*/  FMUL.FTZ R135, R102, R2 ;  /* 0x0000000266877220 */ /* 0x000fe20000410000 */
[----:B------:R-:W-:Y:S01]  /*18380*/  @!P2 HFMA2.BF16_V2 R156, -RZ.H0_H0, RZ.H0_H0, -R64.H0_H0 ;  /* 0x200000ffff9ca231 */ /* 0x000fe20000340940 */
[----:B------:R-:W-:-:S03]  /*18390*/  IMAD.MOV.U32 R20, RZ, RZ, R137 ;  /* 0x000000ffff147224 */ /* 0x000fc600078e0089 */
[----:B------:R-:W-:Y:S01]  /*183a0*/  MOV R119, R135 ;  /* 0x0000008700777202 */ /* 0x000fe20000000f00 */
[----:B------:R-:W-:Y:S01]  /*183b0*/  IMAD.MOV.U32 R135, RZ, RZ, R165 ;  /* 0x000000ffff877224 */ /* 0x000fe200078e00a5 */
[----:B------:R-:W-:Y:S01]  /*183c0*/  @!P2 PRMT R64, R156, 0x5410, RZ ;  /* 0x000054109c40a816 */ /* 0x000fe200000000ff */
[-C--:B-1----:R-:W-:Y:S02]  /*183d0*/  FMUL.FTZ R152, R152, R0.reuse ;  /* 0x0000000098987220 */ /* 0x082fe40000410000 */
        /* <DEDUP_REMOVED lines=31> */
[----:B---3--:R-:W-:Y:S01]  /*185d0*/  FFMA.FTZ R27, R11, R0, R23 ;  /* 0x000000000b1b7223 */ /* 0x008fe20000010017 */
[----:B------:R-:W-:-:S04]  /*185e0*/  LOP3.LUT R0, R6, 0xff, RZ, 0xc0, !PT ;  /* 0x000000ff06007812 */ /* 0x000fc800078ec0ff */
[C---:B------:R-:W-:Y:S02]  /*185f0*/  ISETP.GE.U32.AND P5, PT, R217.reuse, R0, PT ;  /* 0x00000000d900720c */ /* 0x040fe40003fa6070 */
[----:B------:R-:W-:Y:S01]  /*18600*/  SHF.R.U32.HI R0, RZ, 0x18, R6 ;  /* 0x00000018ff007819 */ /* 0x000fe20000011606 */
[----:B------:R-:W-:Y:S02]  /*18610*/  IMAD.MOV.U32 R11, RZ, RZ, R247 ;  /* 0x000000ffff0b7224 */ /* 0x000fe400078e00f7 */
[----:B------:R-:W-:Y:S01]  /*18620*/  IMAD.MOV.U32 R247, RZ, RZ, R17 ;  /* 0x000000fffff77224 */ /* 0x000fe200078e0011 */
[----:B------:R-:W-:Y:S01]  /*18630*/  ISETP.GE.U32.AND P2, PT, R217, R0, PT ;  /* 0x00000000d900720c */ /* 0x000fe20003f46070 */
[----:B------:R-:W2:Y:S01]  /*18640*/  LDL.LU.64 R16, [R1+0x20] ;  /* 0x0000200001107983 */ /* 0x000ea20000300a00 */
[----:B------:R-:W-:-:S03]  /*18650*/  LOP3.LUT R0, R6, 0xffff, RZ, 0xc0, !PT ;  /* 0x0000ffff06007812 */ /* 0x000fc600078ec0ff */
[----:B------:R-:W3:Y:S01]  /*18660*/  LDL.LU.64 R6, [R1+0x30] ;  /* 0x0000300001067983 */ /* 0x000ee20000300a00 */
        /* <DEDUP_REMOVED lines=27> */
[----:B------:R-:W-:Y:S01]  /*18820*/  F2FP.BF16.PACK_AB R2, R24, R30 ;  /* 0x0000001e1802723e */ /* 0x000fe200000010ff */
[----:B------:R-:W-:Y:S03]  /*18830*/  MUFU.EX2 R41, R68 ;  /* 0x0000004400297308 */ /* 0x000fe60000000800 */
[C---:B------:R-:W-:Y:S02]  /*18840*/  PRMT R40, R2.reuse, 0x7632, R40 ;  /* 0x0000763202287816 */ /* 0x040fe40000000028 */
[----:B------:R-:W-:Y:S01]  /*18850*/  PRMT R39, R2, 0x7610, R39 ;  /* 0x0000761002277816 */ /* 0x000fe20000000027 */
[----:B------:R-:W-:-:S02]  /*18860*/  IMAD.MOV.U32 R2, RZ, RZ, R219 ;  /* 0x000000ffff027224 */ /* 0x000fc400078e00db */
[----:B------:R-:W1:Y:S01]  /*18870*/  MUFU.EX2 R219, R69 ;  /* 0x0000004500db7308 */ /* 0x000e620000000800 */
[----:B------:R-:W-:Y:S01]  /*18880*/  SHF.R.U32.HI R0, RZ, 0x8, R0 ;  /* 0x00000008ff007819 */ /* 0x000fe20000011600 */
[----:B------:R-:W-:Y:S01]  /*18890*/  @!P4 HFMA2.BF16_V2 R38, -RZ.H0_H0, RZ.H0_H0, -R40.H0_H0 ;  /* 0x200000ffff26c231 */ /* 0x000fe20000340928 */
[----:B------:R-:W-:Y:S02]  /*188a0*/  PRMT R56, R39, 0x5410, R40 ;  /* 0x0000541027387816 */ /* 0x000fe40000000028 */
[----:B------:R-:W-:Y:S02]  /*188b0*/  LOP3.LUT R0, R0, 0xffff, RZ, 0xc0, !PT ;  /* 0x0000ffff00007812 */ /* 0x000fe400078ec0ff */
[----:B------:R-:W-:Y:S02]  /*188c0*/  @!P4 PRMT R40, R38, 0x5410, RZ ;  /* 0x000054102628c816 */ /* 0x000fe400000000ff */
[----:B------:R-:W-:Y:S01]  /*188d0*/  ISETP.GE.U32.AND P4, PT, R217, R0, PT ;  /* 0x00000000d900720c */ /* 0x000fe20003f86070 */
[-C--:B------:R-:W-:Y:S01]  /*188e0*/  FMUL.FTZ R139, R43, R3.reuse ;  /* 0x000000032b8b7220 */ /* 0x080fe20000410000 */
[----:B------:R-:W-:Y:S01]  /*188f0*/  @!P6 HFMA2.BF16_V2 R43, -RZ.H0_H0, RZ.H0_H0, -R39.H0_H0 ;  /* 0x200000ffff2be231 */ /* 0x000fe20000340927 */
[----:B------:R-:W-:Y:S01]  /*18900*/  FMUL.FTZ R138, R42, R3 ;  /* 0x000000032a8a7220 */ /* 0x000fe20000410000 */
[----:B-1----:R-:W-:Y:S01]  /*18910*/  F2FP.BF16.PACK_AB R0, R219, R41 ;  /* 0x00000029db00723e */ /* 0x002fe200000010ff */
[----:B------:R-:W-:Y:S01]  /*18920*/  @!P5 HFMA2.BF16_V2 R42, -RZ.H0_H0, RZ.H0_H0, -R36.H0_H0 ;  /* 0x200000ffff2ad231 */ /* 0x000fe20000340924 */
[----:B------:R-:W-:Y:S01]  /*18930*/  IMAD.MOV.U32 R102, RZ, RZ, R179 ;  /* 0x000000ffff667224 */ /* 0x000fe200078e00b3 */
[----:B------:R-:W-:Y:S01]  /*18940*/  @!P6 PRMT R39, R43, 0x5410, RZ ;  /* 0x000054102b27e816 */ /* 0x000fe200000000ff */
[----:B------:R-:W-:Y:S01]  /*18950*/  IMAD.MOV.U32 R131, RZ, RZ, R178 ;  /* 0x000000ffff837224 */ /* 0x000fe200078e00b2 */
[----:B------:R-:W-:Y:S01]  /*18960*/  PRMT R38, R0, 0x7610, R38 ;  /* 0x0000761000267816 */ /* 0x000fe20000000026 */
[-C--:B------:R-:W-:Y:S01]  /*18970*/  FMUL.FTZ R154, R154, R3.reuse ;  /* 0x000000039a9a7220 */ /* 0x080fe20000410000 */
[----:B------:R-:W-:Y:S01]  /*18980*/  PRMT R37, R0, 0x7632, R37 ;  /* 0x0000763200257816 */ /* 0x000fe20000000025 */
        /* <DEDUP_REMOVED lines=30> */
[----:B------:R-:W-:Y:S02]  /*18b70*/  IMAD.MOV.U32 R43, RZ, RZ, R2 ;  /* 0x000000ffff2b7224 */ /* 0x000fe400078e0002 */
[----:B------:R-:W-:Y:S02]  /*18b80*/  IMAD.MOV.U32 R68, RZ, RZ, R65 ;  /* 0x000000ffff447224 */ /* 0x000fe400078e0041 */
[----:B------:R-:W-:Y:S01]  /*18b90*/  IMAD.MOV.U32 R65, RZ, RZ, R130 ;  /* 0x000000ffff417224 */ /* 0x000fe200078e0082 */
[----:B------:R-:W-:Y:S01]  /*18ba0*/  PRMT R130, R36, 0x5410, R29 ;  /* 0x0000541024827816 */ /* 0x000fe2000000001d */
[----:B------:R-:W-:Y:S01]  /*18bb0*/  IMAD.WIDE.U32 R2, R25, -0x2daee0ad, RZ ;  /* 0xd2511f5319027825 */ /* 0x000fe200078e00ff */
[----:B------:R-:W-:Y:S01]  /*18bc0*/  @!P4 HFMA2.BF16_V2 R46, -RZ.H0_H0, RZ.H0_H0, -R29.H0_H0 ;  /* 0x200000ffff2ec231 */ /* 0x000fe2000034091d */
[----:B------:R-:W-:Y:S01]  /*18bd0*/  @!P5 PRMT R36, R42, 0x5410, RZ ;  /* 0x000054102a24d816 */ /* 0x000fe200000000ff */
[----:B------:R-:W-:Y:S01]  /*18be0*/  @!P3 HFMA2.BF16_V2 R45, -RZ.H0_H0, RZ.H0_H0, -R38.H0_H0 ;  /* 0x200000ffff2db231 */ /* 0x000fe20000340926 */
[----:B------:R-:W-:Y:S01]  /*18bf0*/  ISETP.GE.U32.AND P5, PT, R217, R0, PT ;  /* 0x00000000d900720c */ /* 0x000fe20003fa6070 */
[----:B------:R-:W-:Y:S01]  /*18c00*/  IMAD.MOV.U32 R69, RZ, RZ, R131 ;  /* 0x000000ffff457224 */ /* 0x000fe200078e0083 */
[----:B------:R-:W-:Y:S01]  /*18c10*/  PRMT R131, R38, 0x5410, R37 ;  /* 0x0000541026837816 */ /* 0x000fe20000000025 */
[----:B------:R-:W-:Y:S01]  /*18c20*/  IMAD.MOV.U32 R42, RZ, RZ, R20 ;  /* 0x000000ffff2a7224 */ /* 0x000fe200078e0014 */
[----:B------:R-:W-:Y:S01]  /*18c30*/  @!P4 PRMT R29, R46, 0x5410, RZ ;  /* 0x000054102e1dc816 */ /* 0x000fe200000000ff */
[----:B------:R-:W-:Y:S01]  /*18c40*/  IMAD.MOV.U32 R46, RZ, RZ, R10 ;  /* 0x000000ffff2e7224 */ /* 0x000fe200078e000a */
[----:B------:R-:W-:-:S02]  /*18c50*/  @!P3 PRMT R38, R45, 0x5410, RZ ;  /* 0x000054102d26b816 */ /* 0x000fc400000000ff */
[----:B------:R-:W-:Y:S02]  /*18c60*/  MOV R45, R11 ;  /* 0x0000000b002d7202 */ /* 0x000fe40000000f00 */
[----:B------:R-:W-:Y:S02]  /*18c70*/  LOP3.LUT R11, R4, 0xffff, RZ, 0xc0, !PT ;  /* 0x0000ffff040b7812 */ /* 0x000fe400078ec0ff */
[--C-:B------:R-:W-:Y:S02]  /*18c80*/  SHF.R.U32.HI R20, RZ, 0x10, R4.reuse ;  /* 0x00000010ff147819 */ /* 0x100fe40000011604 */
[----:B------:R-:W-:Y:S01]  /*18c90*/  SHF.R.U32.HI R10, RZ, 0x18, R4 ;  /* 0x00000018ff0a7819 */ /* 0x000fe20000011604 */
[----:B------:R-:W-:-:S05]  /*18ca0*/  @!P2 HFMA2.BF16_V2 R44, -RZ.H0_H0, RZ.H0_H0, -R37.H0_H0 ;  /* 0x200000ffff2ca231 */ /* 0x000fca0000340925 */
[----:B------:R-:W-:Y:S01]  /*18cb0*/  @!P2 PRMT R37, R44, 0x5410, RZ ;  /* 0x000054102c25a816 */ /* 0x000fe200000000ff */
[----:B------:R-:W-:Y:S02]  /*18cc0*/  IMAD.MOV.U32 R44, RZ, RZ, R45 ;  /* 0x000000ffff2c7224 */ /* 0x000fe400078e002d */
[----:B------:R-:W-:Y:S02]  /*18cd0*/  IMAD.MOV.U32 R45, RZ, RZ, R46 ;  /* 0x000000ffff2d7224 */ /* 0x000fe400078e002e */
[----:B------:R-:W-:Y:S02]  /*18ce0*/  IMAD.MOV.U32 R46, RZ, RZ, R42 ;  /* 0x000000ffff2e7224 */ /* 0x000fe400078e002a */
[----:B------:R-:W-:Y:S02]  /*18cf0*/  IMAD.MOV.U32 R42, RZ, RZ, R43 ;  /* 0x000000ffff2a7224 */ /* 0x000fe400078e002b */
[----:B------:R-:W-:Y:S01]  /*18d00*/  IMAD.MOV.U32 R43, RZ, RZ, R9 ;  /* 0x000000ffff2b7224 */ /* 0x000fe200078e0009 */
[----:B------:R-:W-:-:S02]  /*18d10*/  ISETP.GE.U32.AND P3, PT, R217, R10, PT ;  /* 0x0000000ad900720c */ /* 0x000fc40003f66070 */
[----:B------:R-:W-:Y:S02]  /*18d20*/  PRMT R25, R28, 0x7632, R25 ;  /* 0x000076321c197816 */ /* 0x000fe40000000019 */
[----:B--2---:R-:W-:Y:S02]  /*18d30*/  LOP3.LUT R0, R17, R236, R34, 0x96, !PT ;  /* 0x000000ec11007212 */ /* 0x004fe400078e9622 */
[----:B---3--:R-:W-:-:S03]  /*18d40*/  LOP3.LUT R3, R3, R220, R6, 0x96, !PT ;  /* 0x000000dc03037212 */ /* 0x008fc600078e9606 */
[----:B------:R-:W-:-:S04]  /*18d50*/  IMAD.WIDE.U32 R6, R0, -0x2daee0ad, RZ ;  /* 0xd2511f5300067825 */ /* 0x000fc800078e00ff */
[----:B------:R-:W-:Y:S01]  /*18d60*/  IMAD.WIDE.U32 R4, R3, -0x326172a9, RZ ;  /* 0xcd9e8d5703047825 */ /* 0x000fe200078e00ff */
[----:B------:R-:W-:-:S04]  /*18d70*/  LOP3.LUT R0, R7, R215, R2, 0x96, !PT ;  /* 0x000000d707007212 */ /* 0x000fc800078e9602 */
[----:B------:R-:W-:Y:S01]  /*18d80*/  LOP3.LUT R2, R5, R214, R16, 0x96, !PT ;  /* 0x000000d605027212 */ /* 0x000fe200078e9610 */
[----:B------:R-:W-:Y:S01]  /*18d90*/  IMAD.MOV.U32 R5, RZ, RZ, R8 ;  /* 0x000000ffff057224 */ /* 0x000fe200078e0008 */
[----:B------:R-:W2:Y:S03]  /*18da0*/  LDL.LU.64 R16, [R1+0x198] ;  /* 0x0001980001107983 */ /* 0x000ea60000300a00 */
[----:B------:R-:W-:-:S05]  /*18db0*/  IMAD.WIDE.U32 R2, R2, -0x2daee0ad, RZ ;  /* 0xd2511f5302027825 */ /* 0x000fca00078e00ff */
[----:B------:R-:W-:Y:S01]  /*18dc0*/  LOP3.LUT R3, R3, R213, R6, 0x96, !PT ;  /* 0x000000d503037212 */ /* 0x000fe200078e9606 */
[----:B------:R-:W-:-:S05]  /*18dd0*/  IMAD.WIDE.U32 R6, R0, -0x326172a9, RZ ;  /* 0xcd9e8d5700067825 */ /* 0x000fca00078e00ff */
[----:B------:R-:W-:-:S05]  /*18de0*/  LOP3.LUT R0, R7, R212, R4, 0x96, !PT ;  /* 0x000000d407007212 */ /* 0x000fca00078e9604 */
[----:B------:R-:W-:-:S05]  /*18df0*/  IMAD.WIDE.U32 R8, R0, -0x2daee0ad, RZ ;  /* 0xd2511f5300087825 */ /* 0x000fca00078e00ff */
[----:B------:R-:W-:Y:S01]  /*18e00*/  LOP3.LUT R2, R9, R210, R2, 0x96, !PT ;  /* 0x000000d209027212 */ /* 0x000fe200078e9602 */
[----:B------:R-:W-:Y:S02]  /*18e10*/  IMAD.MOV.U32 R0, RZ, RZ, R5 ;  /* 0x000000ffff007224 */ /* 0x000fe400078e0005 */
[----:B------:R-:W-:-:S04]  /*18e20*/  IMAD.WIDE.U32 R4, R3, -0x326172a9, RZ ;  /* 0xcd9e8d5703047825 */ /* 0x000fc800078e00ff */
[----:B------:R-:W-:-:S04]  /*18e30*/  IMAD.WIDE.U32 R2, R2, -0x326172a9, RZ ;  /* 0xcd9e8d5702027825 */ /* 0x000fc800078e00ff */
[----:B------:R-:W-:Y:S01]  /*18e40*/  IMAD.MOV.U32 R7, RZ, RZ, R0 ;  /* 0x000000ffff077224 */ /* 0x000fe200078e0000 */
[----:B------:R-:W-:-:S04]  /*18e50*/  LOP3.LUT R0, R2, 0xff, RZ, 0xc0, !PT ;  /* 0x000000ff02007812 */ /* 0x000fc800078ec0ff */
[----:B------:R-:W-:Y:S02]  /*18e60*/  ISETP.GE.U32.AND P2, PT, R217, R0, PT ;  /* 0x00000000d900720c */ /* 0x000fe40003f46070 */
[----:B------:R-:W-:Y:S01]  /*18e70*/  SHF.R.U32.HI R0, RZ, 0x8, R11 ;  /* 0x00000008ff007819 */ /* 0x000fe2000001160b */
[----:B------:R-:W-:Y:S02]  /*18e80*/  IMAD.MOV.U32 R11, RZ, RZ, R218 ;  /* 0x000000ffff0b7224 */ /* 0x000fe400078e00da */
[----:B------:R-:W-:Y:S01]  /*18e90*/  IMAD.MOV.U32 R9, RZ, RZ, R22 ;  /* 0x000000ffff097224 */ /* 0x000fe200078e0016 */
[----:B------:R1:W-:Y:S01]  /*18ea0*/  MUFU.EX2 R218, R84 ;  /* 0x0000005400da7308 */ /* 0x0003e20000000800 */
[----:B------:R-:W-:Y:S02]  /*18eb0*/  LOP3.LUT R0, R0, 0xffff, RZ, 0xc0, !PT ;  /* 0x0000ffff00007812 */ /* 0x000fe400078ec0ff */
[----:B------:R-:W-:Y:S02]  /*18ec0*/  LOP3.LUT R4, R3, R209, R4, 0x96, !PT ;  /* 0x000000d103047212 */ /* 0x000fe400078e9604 */
[----:B------:R-:W-:-:S02]  /*18ed0*/  LOP3.LUT R3, R2, 0xffff, RZ, 0xc0, !PT ;  /* 0x0000ffff02037812 */ /* 0x000fc400078ec0ff */
[----:B------:R-:W-:Y:S02]  /*18ee0*/  SHF.R.U32.HI R10, RZ, 0x10, R2 ;  /* 0x00000010ff0a7819 */ /* 0x000fe40000011602 */
[----:B------:R-:W-:Y:S01]  /*18ef0*/  ISETP.GE.U32.AND P4, PT, R217, R0, PT ;  /* 0x00000000d900720c */ /* 0x000fe20003f86070 */
[----:B-1----:R-:W-:Y:S02]  /*18f00*/  IMAD.MOV.U32 R84, RZ, RZ, R11 ;  /* 0x000000ffff547224 */ /* 0x002fe400078e000b */
[----:B------:R-:W-:Y:S02]  /*18f10*/  IMAD.MOV.U32 R11, RZ, RZ, R7 ;  /* 0x000000ffff0b7224 */ /* 0x000fe400078e0007 */
[----:B------:R-:W-:Y:S02]  /*18f20*/  IMAD.MOV.U32 R7, RZ, RZ, R9 ;  /* 0x000000ffff077224 */ /* 0x000fe400078e0009 */
[--C-:B------:R-:W-:Y:S01]  /*18f30*/  FADD.FTZ R9, R21, R26.reuse ;  /* 0x0000001a15097221 */ /* 0x100fe20000010000 */
[----:B------:R-:W-:-:S02]  /*18f40*/  PRMT R26, R28, 0x7610, R26 ;  /* 0x000076101c1a7816 */ /* 0x000fc4000000001a */
[----:B------:R-:W-:Y:S01]  /*18f50*/  SHF.R.U32.HI R2, RZ, 0x18, R2 ;  /* 0x00000018ff027819 */ /* 0x000fe20000011602 */
[----:B------:R1:W3:Y:S02]  /*18f60*/  MUFU.EX2 R0, R80 ;  /* 0x0000005000007308 */ /* 0x0002e40000000800 */
[----:B------:R-:W-:Y:S01]  /*18f70*/  @!P5 HFMA2.BF16_V2 R47, -RZ.H0_H0, RZ.H0_H0, -R26.H0_H0 ;  /* 0x200000ffff2fd231 */ /* 0x000fe2000034091a */
[----:B------:R-:W-:Y:S01]  /*18f80*/  ISETP.GE.U32.AND P6, PT, R217, R2, PT ;  /* 0x00000002d900720c */ /* 0x000fe20003fc6070 */
[----:B------:R-:W-:Y:S01]  /*18f90*/  IMAD.MOV.U32 R21, RZ, RZ, R103 ;  /* 0x000000ffff157224 */ /* 0x000fe200078e0067 */
[----:B------:R-:W-:Y:S02]  /*18fa0*/  LOP3.LUT R2, R20, 0xff, RZ, 0xc0, !PT ;  /* 0x000000ff14027812 */ /* 0x000fe400078ec0ff */
[----:B------:R-:W-:Y:S02]  /*18fb0*/  PRMT R103, R26, 0x5410, R25 ;  /* 0x000054101a677816 */ /* 0x000fe40000000019 */
[----:B------:R-:W-:Y:S01]  /*18fc0*/  @!P5 PRMT R26, R47, 0x5410, RZ ;  /* 0x000054102f1ad816 */ /* 0x000fe200000000ff */
[----:B-1----:R-:W-:-:S02]  /*18fd0*/  IMAD.MOV.U32 R80, RZ, RZ, R187 ;  /* 0x000000ffff507224 */ /* 0x002fc400078e00bb */
[----:B------:R-:W1:Y:S01]  /*18fe0*/  MUFU.EX2 R187, R96 ;  /* 0x0000006000bb7308 */ /* 0x000e620000000800 */
[----:B------:R-:W-:Y:S02]  /*18ff0*/  ISETP.GE.U32.AND P5, PT, R217, R2, PT ;  /* 0x00000002d900720c */ /* 0x000fe40003fa6070 */
[----:B------:R-:W-:Y:S01]  /*19000*/  SHF.R.U32.HI R2, RZ, 0x8, R3 ;  /* 0x00000008ff027819 */ /* 0x000fe20000011603 */
[----:B------:R-:W-:-:S03]  /*19010*/  @!P4 HFMA2.BF16_V2 R50, -RZ.H0_H0, RZ.H0_H0, -R25.H0_H0 ;  /* 0x200000ffff32c231 */ /* 0x000fc60000340919 */
[----:B------:R-:W-:Y:S02]  /*19020*/  LOP3.LUT R2, R2, 0xffff, RZ, 0xc0, !PT ;  /* 0x0000ffff02027812 */ /* 0x000fe400078ec0ff */
[----:B------:R-:W-:Y:S02]  /*19030*/  @!P4 PRMT R25, R50, 0x5410, RZ ;  /* 0x000054103219c816 */ /* 0x000fe400000000ff */
[----:B------:R-:W-:Y:S01]  /*19040*/  MOV R50, R21 ;  /* 0x0000001500327202 */ /* 0x000fe20000000f00 */
[C---:B---3--:R-:W-:Y:S01]  /*19050*/  FADD.FTZ R21, R0.reuse, R27 ;  /* 0x0000001b00157221 */ /* 0x048fe20000010000 */
[----:B------:R-:W-:Y:S02]  /*19060*/  ISETP.GE.U32.AND P4, PT, R217, R2, PT ;  /* 0x00000002d900720c */ /* 0x000fe40003f86070 */
[----:B------:R-:W-:Y:S02]  /*19070*/  F2FP.BF16.PACK_AB R2, R0, R23 ;  /* 0x000000170002723e */ /* 0x000fe400000010ff */
[----:B-1----:R-:W-:-:S04]  /*19080*/  F2FP.BF16.PACK_AB R0, R187, R218 ;  /* 0x000000dabb00723e */ /* 0x002fc800000010ff */
[C---:B------:R-:W-:Y:S01]  /*19090*/  PRMT R28, R0.reuse, 0x7610, R28 ;  /* 0x00007610001c7816 */ /* 0x040fe2000000001c */
[----:B------:R-:W-:Y:S01]  /*190a0*/  IMAD.MOV.U32 R96, RZ, RZ, R44 ;  /* 0x000000ffff607224 */ /* 0x000fe200078e002c */
[----:B------:R-:W-:Y:S01]  /*190b0*/  PRMT R27, R0, 0x7632, R27 ;  /* 0x00007632001b7816 */ /* 0x000fe2000000001b */
[----:B------:R-:W-:Y:S02]  /*190c0*/  IMAD.MOV.U32 R44, RZ, RZ, R45 ;  /* 0x000000ffff2c7224 */ /* 0x000fe400078e002d */
[----:B------:R-:W-:Y:S01]  /*190d0*/  @!P5 HFMA2.BF16_V2 R51, -RZ.H0_H0, RZ.H0_H0, -R28.H0_H0 ;  /* 0x200000ffff33d231 */ /* 0x000fe2000034091c */
[----:B------:R-:W-:Y:S01]  /*190e0*/  IMAD.MOV.U32 R45, RZ, RZ, R46 ;  /* 0x000000ffff2d7224 */ /* 0x000fe200078e002e */
[----:B------:R-:W-:Y:S01]  /*190f0*/  LOP3.LUT R0, R4, 0xff, RZ, 0xc0, !PT ;  /* 0x000000ff04007812 */ /* 0x000fe200078ec0ff */
[----:B------:R-:W-:Y:S01]  /*19100*/  IMAD.MOV.U32 R46, RZ, RZ, R102 ;  /* 0x000000ffff2e7224 */ /* 0x000fe200078e0066 */
[----:B------:R-:W-:Y:S02]  /*19110*/  PRMT R102, R28, 0x5410, R27 ;  /* 0x000054101c667816 */ /* 0x000fe4000000001b */
[----:B------:R-:W-:-:S02]  /*19120*/  @!P5 PRMT R28, R51, 0x5410, RZ ;  /* 0x00005410331cd816 */ /* 0x000fc400000000ff */
[----:B------:R-:W-:Y:S02]  /*19130*/  ISETP.GE.U32.AND P5, PT, R217, R0, PT ;  /* 0x00000000d900720c */ /* 0x000fe40003fa6070 */
[----:B------:R-:W-:Y:S01]  /*19140*/  LOP3.LUT R0, R4, 0xffff, RZ, 0xc0, !PT ;  /* 0x0000ffff04007812 */ /* 0x000fe200078ec0ff */
[----:B------:R-:W-:Y:S02]  /*19150*/  IMAD.MOV.U32 R20, RZ, RZ, R11 ;  /* 0x000000ffff147224 */ /* 0x000fe400078e000b */
[----:B------:R-:W-:Y:S01]  /*19160*/  IMAD.MOV.U32 R47, RZ, RZ, R7 ;  /* 0x000000ffff2f7224 */ /* 0x000fe200078e0007 */
[----:B------:R-:W-:Y:S01]  /*19170*/  MUFU.EX2 R11, R97 ;  /* 0x00000061000b7308 */ /* 0x000fe20000000800 */
[----:B------:R-:W-:Y:S01]  /*19180*/  SHF.R.U32.HI R0, RZ, 0x8, R0 ;  /* 0x00000008ff007819 */ /* 0x000fe20000011600 */
[----:B------:R-:W-:Y:S01]  /*19190*/  @!P3 HFMA2.BF16_V2 R54, -RZ.H0_H0, RZ.H0_H0, -R27.H0_H0 ;  /* 0x200000ffff36b231 */ /* 0x000fe2000034091b */
[--C-:B------:R-:W-:Y:S02]  /*191a0*/  LOP3.LUT R22, R5, R161, R6.reuse, 0x96, !PT ;  /* 0x000000a105167212 */ /* 0x100fe400078e9606 */
[----:B------:R-:W-:-:S03]  /*191b0*/  PRMT R6, R2, 0x7610, R6 ;  /* 0x0000761002067816 */ /* 0x000fc60000000006 */
[----:B------:R1:W3:Y:S01]  /*191c0*/  MUFU.EX2 R7, R85 ;  /* 0x0000005500077308 */ /* 0x0002e20000000800 */
[----:B------:R-:W-:Y:S01]  /*191d0*/  LOP3.LUT R0, R0, 0xffff, RZ, 0xc0, !PT ;  /* 0x0000ffff00007812 */ /* 0x000fe200078ec0ff */
[----:B------:R-:W-:Y:S01]  /*191e0*/  @!P5 HFMA2.BF16_V2 R57, -RZ.H0_H0, RZ.H0_H0, -R6.H0_H0 ;  /* 0x200000ffff39d231 */ /* 0x000fe20000340906 */
[----:B------:R-:W-:Y:S02]  /*191f0*/  @!P3 PRMT R27, R54, 0x5410, RZ ;  /* 0x00005410361bb816 */ /* 0x000fe400000000ff */
[----:B------:R-:W-:Y:S01]  /*19200*/  PRMT R5, R2, 0x7632, R5 ;  /* 0x0000763202057816 */ /* 0x000fe20000000005 */
[----:B------:R-:W-:Y:S01]  /*19210*/  IMAD.WIDE.U32 R2, R22, -0x2daee0ad, RZ ;  /* 0xd2511f5316027825 */ /* 0x000fe200078e00ff */
[----:B------:R-:W-:Y:S02]  /*19220*/  ISETP.GE.U32.AND P3, PT, R217, R0, PT ;  /* 0x00000000d900720c */ /* 0x000fe40003f66070 */
[----:B------:R-:W-:Y:S01]  /*19230*/  LOP3.LUT R0, R10, 0xff, RZ, 0xc0, !PT ;  /* 0x000000ff0a007812 */ /* 0x000fe200078ec0ff */
[----:B-1----:R-:W-:Y:S01]  /*19240*/  IMAD.MOV.U32 R85, RZ, RZ, R55 ;  /* 0x000000ffff557224 */ /* 0x002fe200078e0037 */
[----:B------:R-:W-:-:S02]  /*19250*/  PRMT R55, R6, 0x5410, R5 ;  /* 0x0000541006377816 */ /* 0x000fc40000000005 */
[----:B------:R-:W-:Y:S02]  /*19260*/  @!P5 PRMT R6, R57, 0x5410, RZ ;  /* 0x000054103906d816 */ /* 0x000fe400000000ff */
[----:B------:R-:W-:Y:S02]  /*19270*/  ISETP.GE.U32.AND P5, PT, R217, R0, PT ;  /* 0x00000000d900720c */ /* 0x000fe40003fa6070 */
[----:B------:R-:W-:Y:S02]  /*19280*/  LOP3.LUT R0, R3, R244, R8, 0x96, !PT ;  /* 0x000000f403007212 */ /* 0x000fe400078e9608 */
[----:B---3--:R-:W-:Y:S01]  /*19290*/  F2FP.BF16.PACK_AB R8, R11, R7 ;  /* 0x000000070b08723e */ /* 0x008fe200000010ff */
[----:B------:R-:W-:-:S03]  /*192a0*/  IMAD.MOV.U32 R57, RZ, RZ, R47 ;  /* 0x000000ffff397224 */ /* 0x000fc600078e002f */
[C---:B------:R-:W-:Y:S01]  /*192b0*/  PRMT R23, R8.reuse, 0x7610, R23 ;  /* 0x0000761008177816 */ /* 0x040fe20000000017 */
[----:B------:R-:W-:Y:S01]  /*192c0*/  IMAD.MOV.U32 R47, RZ, RZ, R20 ;  /* 0x000000ffff2f7224 */ /* 0x000fe200078e0014 */
[----:B------:R-:W-:Y:S01]  /*192d0*/  PRMT R8, R8, 0x7632, R8 ;  /* 0x0000763208087816 */ /* 0x000fe20000000008 */
[----:B------:R-:W-:Y:S01]  /*192e0*/  FADD.FTZ R20, R30, R9 ;  /* 0x000000091e147221 */ /* 0x000fe20000010000 */
[C---:B------:R-:W-:Y:S01]  /*192f0*/  LOP3.LUT R9, R2.reuse, 0xff, RZ, 0xc0, !PT ;  /* 0x000000ff02097812 */ /* 0x040fe200078ec0ff */
[----:B------:R-:W-:Y:S01]  /*19300*/  @!P2 HFMA2.BF16_V2 R60, -RZ.H0_H0, RZ.H0_H0, -R23.H0_H0 ;  /* 0x200000ffff3ca231 */ /* 0x000fe20000340917 */
[----:B------:R-:W-:Y:S02]  /*19310*/  LOP3.LUT R3, R2, 0xffff, RZ, 0xc0, !PT ;  /* 0x0000ffff02037812 */ /* 0x000fe400078ec0ff */
[--C-:B------:R-:W-:Y:S02]  /*19320*/  SHF.R.U32.HI R30, RZ, 0x10, R2.reuse ;  /* 0x00000010ff1e7819 */ /* 0x100fe40000011602 */
[----:B------:R-:W-:-:S02]  /*19330*/  SHF.R.U32.HI R2, RZ, 0x18, R2 ;  /* 0x00000018ff027819 */ /* 0x000fc40000011602 */
[----:B------:R-:W-:Y:S02]  /*19340*/  PRMT R54, R23, 0x5410, R8 ;  /* 0x0000541017367816 */ /* 0x000fe40000000008 */
[----:B------:R-:W-:Y:S02]  /*19350*/  @!P2 PRMT R23, R60, 0x5410, RZ ;  /* 0x000054103c17a816 */ /* 0x000fe400000000ff */
[----:B------:R-:W-:Y:S01]  /*19360*/  ISETP.GE.U32.AND P2, PT, R217, R2, PT ;  /* 0x00000002d900720c */ /* 0x000fe20003f46070 */
[----:B------:R-:W-:Y:S01]  /*19370*/  @!P3 HFMA2.BF16_V2 R58, -RZ.H0_H0, RZ.H0_H0, -R5.H0_H0 ;  /* 0x200000ffff3ab231 */ /* 0x000fe20000340905 */
[----:B------:R-:W-:Y:S01]  /*19380*/  SHF.R.U32.HI R2, RZ, 0x8, R3 ;  /* 0x00000008ff027819 */ /* 0x000fe20000011603 */
[----:B------:R-:W-:Y:S01]  /*19390*/  @!P4 HFMA2.BF16_V2 R59, -RZ.H0_H0, RZ.H0_H0, -R8.H0_H0 ;  /* 0x200000ffff3bc231 */ /* 0x000fe20000340908 */
[----:B------:R-:W-:Y:S02]  /*193a0*/  PRMT R10, R81, 0x7610, R10 ;  /* 0x00007610510a7816 */ /* 0x000fe4000000000a */
[----:B------:R-:W-:-:S02]  /*193b0*/  LOP3.LUT R2, R2, 0xffff, RZ, 0xc0, !PT ;  /* 0x0000ffff02027812 */ /* 0x000fc400078ec0ff */
[----:B------:R-:W-:Y:S01]  /*193c0*/  @!P3 PRMT R5, R58, 0x5410, RZ ;  /* 0x000054103a05b816 */ /* 0x000fe200000000ff */
[----:B------:R-:W-:Y:S01]  /*193d0*/  @!P5 HFMA2.BF16_V2 R61, -RZ.H0_H0, RZ.H0_H0, -R10.H0_H0 ;  /* 0x200000ffff3dd231 */ /* 0x000fe2000034090a */
[----:B------:R-:W-:Y:S02]  /*193e0*/  ISETP.GE.U32.AND P3, PT, R217, R9, PT ;  /* 0x00000009d900720c */ /* 0x000fe40003f66070 */
[----:B------:R-:W-:Y:S02]  /*193f0*/  @!P4 PRMT R8, R59, 0x5410, RZ ;  /* 0x000054103b08c816 */ /* 0x000fe400000000ff */
[----:B------:R-:W-:Y:S02]  /*19400*/  PRMT R9, R81, 0x7632, R9 ;  /* 0x0000763251097816 */ /* 0x000fe40000000009 */
[----:B------:R-:W-:Y:S02]  /*19410*/  ISETP.GE.U32.AND P4, PT, R217, R2, PT ;  /* 0x00000002d900720c */ /* 0x000fe40003f86070 */
[----:B------:R1:W-:Y:S01]  /*19420*/  MUFU.EX2 R2, R100 ;  /* 0x0000006400027308 */ /* 0x0003e20000000800 */
[----:B------:R-:W-:-:S02]  /*19430*/  LOP3.LUT R3, R0, 0xff, RZ, 0xc0, !PT ;  /* 0x000000ff00037812 */ /* 0x000fc400078ec0ff */
[----:B------:R-:W-:Y:S02]  /*19440*/  PRMT R51, R10, 0x5410, R9 ;  /* 0x000054100a337816 */ /* 0x000fe40000000009 */
[----:B------:R-:W-:Y:S02]  /*19450*/  @!P5 PRMT R10, R61, 0x5410, RZ ;  /* 0x000054103d0ad816 */ /* 0x000fe400000000ff */
[----:B------:R-:W-:Y:S02]  /*19460*/  ISETP.GE.U32.AND P5, PT, R217, R3, PT ;  /* 0x00000003d900720c */ /* 0x000fe40003fa6070 */
[----:B------:R-:W-:Y:S01]  /*19470*/  LOP3.LUT R3, R0, 0xffff, RZ, 0xc0, !PT ;  /* 0x0000ffff00037812 */ /* 0x000fe200078ec0ff */
[----:B-1----:R-:W-:Y:S02]  /*19480*/  IMAD.MOV.U32 R100, RZ, RZ, R183 ;  /* 0x000000ffff647224 */ /* 0x002fe400078e00b7 */
[----:B------:R-:W1:Y:S01]  /*19490*/  MUFU.EX2 R183, R101 ;  /* 0x0000006500b77308 */ /* 0x000e620000000800 */
[----:B------:R-:W-:Y:S01]  /*194a0*/  SHF.R.U32.HI R3, RZ, 0x8, R3 ;  /* 0x00000008ff037819 */ /* 0x000fe20000011603 */
[----:B------:R-:W-:-:S03]  /*194b0*/  @!P6 HFMA2.BF16_V2 R62, -RZ.H0_H0, RZ.H0_H0, -R9.H0_H0 ;  /* 0x200000ffff3ee231 */ /* 0x000fc60000340909 */
[----:B------:R-:W-:Y:S02]  /*194c0*/  LOP3.LUT R3, R3, 0xffff, RZ, 0xc0, !PT ;  /* 0x0000ffff03037812 */ /* 0x000fe400078ec0ff */
[----:B------:R-:W-:Y:S02]  /*194d0*/  @!P6 PRMT R9, R62, 0x5410, RZ ;  /* 0x000054103e09e816 */ /* 0x000fe400000000ff */
[----:B------:R-:W-:Y:S01]  /*194e0*/  ISETP.GE.U32.AND P6, PT, R217, R3, PT ;  /* 0x00000003d900720c */ /* 0x000fe20003fc6070 */
[----:B------:R-:W-:Y:S01]  /*194f0*/  FADD.FTZ R21, R7, R21 ;  /* 0x0000001507157221 */ /* 0x000fe20000010000 */
[----:B-1----:R-:W-:-:S04]  /*19500*/  F2FP.BF16.PACK_AB R3, R183, R2 ;  /* 0x00000002b703723e */ /* 0x002fc800000010ff */
[C---:B------:R-:W-:Y:S01]  /*19510*/  PRMT R7, R3.reuse, 0x7610, R7 ;  /* 0x0000761003077816 */ /* 0x040fe20000000007 */
[----:B------:R-:W-:Y:S02]  /*19520*/  IMAD.MOV.U32 R60, RZ, RZ, R185 ;  /* 0x000000ffff3c7224 */ /* 0x000fe400078e00b9 */
[----:B------:R-:W-:Y:S01]  /*19530*/  FADD.FTZ R20, R24, R20 ;  /* 0x0000001418147221 */ /* 0x000fe20000010000 */
[----:B------:R-:W-:Y:S01]  /*19540*/  MUFU.EX2 R185, R117 ;  /* 0x0000007500b97308 */ /* 0x000fe20000000800 */
[----:B------:R-:W-:Y:S01]  /*19550*/  IMAD.MOV.U32 R62, RZ, RZ, R186 ;  /* 0x000000ffff3e7224 */ /* 0x000fe200078e00ba */
[----:B------:R-:W-:Y:S01]  /*19560*/  @!P5 HFMA2.BF16_V2 R63, -RZ.H0_H0, RZ.H0_H0, -R7.H0_H0 ;  /* 0x200000ffff3fd231 */ /* 0x000fe20000340907 */
[----:B------:R-:W-:Y:S01]  /*19570*/  PRMT R24, R3, 0x7632, R24 ;  /* 0x0000763203187816 */ /* 0x000fe20000000018 */
[----:B------:R-:W-:Y:S01]  /*19580*/  IMAD.MOV.U32 R101, RZ, RZ, R80 ;  /* 0x000000ffff657224 */ /* 0x000fe200078e0050 */
[----:B------:R-:W-:-:S03]  /*19590*/  SHF.R.U32.HI R3, RZ, 0x18, R4 ;  /* 0x00000018ff037819 */ /* 0x000fc60000011604 */
[----:B------:R-:W1:Y:S01]  /*195a0*/  MUFU.EX2 R186, R128 ;  /* 0x0000008000ba7308 */ /* 0x000e620000000800 */
[----:B------:R-:W-:Y:S02]  /*195b0*/  PRMT R80, R7, 0x5410, R24 ;  /* 0x0000541007507816 */ /* 0x000fe40000000018 */
[----:B------:R-:W-:Y:S02]  /*195c0*/  @!P5 PRMT R7, R63, 0x5410, RZ ;  /* 0x000054103f07d816 */ /* 0x000fe400000000ff */
[----:B------:R-:W-:Y:S02]  /*195d0*/  ISETP.GE.U32.AND P5, PT, R217, R3, PT ;  /* 0x00000003d900720c */ /* 0x000fe40003fa6070 */
[----:B------:R-:W-:Y:S01]  /*195e0*/  SHF.R.U32.HI R3, RZ, 0x10, R4 ;  /* 0x00000010ff037819 */ /* 0x000fe20000011604 */
[----:B------:R-:W-:Y:S01]  /*195f0*/  @!P6 HFMA2.BF16_V2 R66, -RZ.H0_H0, RZ.H0_H0, -R24.H0_H0 ;  /* 0x200000ffff42e231 */ /* 0x000fe20000340918 */
[----:B------:R-:W-:Y:S02]  /*19600*/  IMAD.MOV.U32 R63, RZ, RZ, R182 ;  /* 0x000000ffff3f7224 */ /* 0x000fe400078e00b6 */
[----:B------:R-:W-:Y:S01]  /*19610*/  LOP3.LUT R3, R3, 0xff, RZ, 0xc0, !PT ;  /* 0x000000ff03037812 */ /* 0x000fe200078ec0ff */
[----:B------:R3:W-:Y:S01]  /*19620*/  MUFU.EX2 R182, R112 ;  /* 0x0000007000b67308 */ /* 0x0007e20000000800 */
[----:B------:R-:W-:-:S02]  /*19630*/  @!P6 PRMT R24, R66, 0x5410, RZ ;  /* 0x000054104218e816 */ /* 0x000fc400000000ff */
[----:B------:R-:W-:Y:S02]  /*19640*/  ISETP.GE.U32.AND P6, PT, R217, R3, PT ;  /* 0x00000003d900720c */ /* 0x000fe40003fc6070 */
[----:B-1----:R-:W-:-:S04]  /*19650*/  F2FP.BF16.PACK_AB R3, R186, R185 ;  /* 0x000000b9ba03723e */ /* 0x002fc800000010ff */
[----:B------:R-:W-:Y:S01]  /*19660*/  PRMT R22, R3, 0x7610, R22 ;  /* 0x0000761003167816 */ /* 0x000fe20000000016 */
[----:B---3--:R-:W-:Y:S02]  /*19670*/  IMAD.MOV.U32 R112, RZ, RZ, R181 ;  /* 0x000000ffff707224 */ /* 0x008fe400078e00b5 */
[----:B------:R-:W1:Y:S01]  /*19680*/  MUFU.EX2 R181, R116 ;  /* 0x0000007400b57308 */ /* 0x000e620000000800 */
[--C-:B------:R-:W-:Y:S01]  /*19690*/  FADD.FTZ R4, R11, R21.reuse ;  /* 0x000000150b047221 */ /* 0x100fe20000010000 */
[----:B------:R-:W-:Y:S01]  /*196a0*/  PRMT R21, R3, 0x7632, R21 ;  /* 0x0000763203157816 */ /* 0x000fe20000000015 */
[----:B------:R-:W-:Y:S01]  /*196b0*/  @!P3 HFMA2.BF16_V2 R71, -RZ.H0_H0, RZ.H0_H0, -R22.H0_H0 ;  /* 0x200000ffff47b231 */ /* 0x000fe20000340916 */
[----:B------:R-:W-:Y:S02]  /*196c0*/  LOP3.LUT R3, R30, 0xff, RZ, 0xc0, !PT ;  /* 0x000000ff1e037812 */ /* 0x000fe400078ec0ff */
[----:B------:R-:W-:Y:S02]  /*196d0*/  PRMT R66, R22, 0x5410, R21 ;  /* 0x0000541016427816 */ /* 0x000fe40000000015 */
[----:B------:R-:W-:-:S02]  /*196e0*/  @!P3 PRMT R22, R71, 0x5410, RZ ;  /* 0x000054104716b816 */ /* 0x000fc400000000ff */
[----:B------:R-:W-:Y:S01]  /*196f0*/  ISETP.GE.U32.AND P3, PT, R217, R3, PT ;  /* 0x00000003d900720c */ /* 0x000fe20003f66070 */
[----:B------:R-:W-:Y:S01]  /*19700*/  FADD.FTZ R97, R2, R4 ;  /* 0x0000000402617221 */ /* 0x000fe20000010000 */
[----:B-1----:R-:W-:-:S04]  /*19710*/  F2FP.BF16.PACK_AB R3, R181, R182 ;  /* 0x000000b6b503723e */ /* 0x002fc800000010ff */
[----:B------:R-:W-:Y:S01]  /*19720*/  PRMT R4, R3, 0x7632, R4 ;  /* 0x0000763203047816 */ /* 0x000fe20000000004 */
[----:B------:R-:W-:-:S04]  /*19730*/  IMAD.MOV.U32 R116, RZ, RZ, R65 ;  /* 0x000000ffff747224 */ /* 0x000fc800078e0041 */
[----:B------:R-:W-:Y:S01]  /*19740*/  @!P2 HFMA2.BF16_V2 R83, -RZ.H0_H0, RZ.H0_H0, -R4.H0_H0 ;  /* 0x200000ffff53a231 */ /* 0x000fe20000340904 */
[----:B------:R-:W-:-:S04]  /*19750*/  PRMT R65, R3, 0x5410, R4 ;  /* 0x0000541003417816 */ /* 0x000fc80000000004 */
[----:B------:R-:W-:Y:S02]  /*19760*/  @!P2 PRMT R4, R83, 0x5410, RZ ;  /* 0x000054105304a816 */ /* 0x000fe400000000ff */
[----:B------:R-:W3:Y:S01]  /*19770*/  LDL R83, [R1+0xc8] ;  /* 0x0000c80001537983 */ /* 0x000ee20000100800 */
[----:B------:R-:W-:Y:S02]  /*19780*/  IMAD.MOV.U32 R128, RZ, RZ, R46 ;  /* 0x000000ffff807224 */ /* 0x000fe400078e002e */
[----:B------:R-:W-:Y:S02]  /*19790*/  IMAD.MOV.U32 R46, RZ, RZ, R246 ;  /* 0x000000ffff2e7224 */ /* 0x000fe400078e00f6 */
[----:B------:R-:W-:Y:S02]  /*197a0*/  IMAD.MOV.U32 R61, RZ, RZ, R44 ;  /* 0x000000ffff3d7224 */ /* 0x000fe400078e002c */
[----:B------:R-:W-:Y:S01]  /*197b0*/  IMAD.MOV.U32 R44, RZ, RZ, R247 ;  /* 0x000000ffff2c7224 */ /* 0x000fe200078e00f7 */
[----:B------:R-:W-:Y:S01]  /*197c0*/  @!P3 HFMA2.BF16_V2 R82, -RZ.H0_H0, RZ.H0_H0, -R3.H0_H0 ;  /* 0x200000ffff52b231 */ /* 0x000fe20000340903 */
[----:B------:R-:W-:Y:S01]  /*197d0*/  FADD.FTZ R81, R41, R20 ;  /* 0x0000001429517221 */ /* 0x000fe20000010000 */
[----:B------:R-:W-:Y:S01]  /*197e0*/  @P3 PRMT R41, R3, 0x7610, R41 ;  /* 0x0000761003293816 */ /* 0x000fe20000000029 */
[----:B------:R-:W-:Y:S04]  /*197f0*/  ST.E.U16 [R12.64+-0xc0], R33 ;  /* 0xffff40210c007985 */ /* 0x000fe8000c101504 */
[----:B------:R-:W-:Y:S01]  /*19800*/  ST.E.U16 [R12.64+-0xbe], R32 ;  /* 0xffff42200c007985 */ /* 0x000fe2000c101504 */
[----:B------:R-:W-:Y:S01]  /*19810*/  @!P4 HFMA2.BF16_V2 R67, -RZ.H0_H0, RZ.H0_H0, -R21.H0_H0 ;  /* 0x200000ffff43c231 */ /* 0x000fe20000340915 */
[----:B------:R-:W-:-:S02]  /*19820*/  SHF.R.U32.HI R2, RZ, 0x18, R0 ;  /* 0x00000018ff027819 */ /* 0x000fc40000011600 */
[----:B------:R-:W-:Y:S02]  /*19830*/  SHF.R.U32.HI R0, RZ, 0x10, R0 ;  /* 0x00000010ff007819 */ /* 0x000fe40000011600 */
[----:B------:R-:W-:Y:S02]  /*19840*/  @!P4 PRMT R21, R67, 0x5410, RZ ;  /* 0x000054104315c816 */ /* 0x000fe400000000ff */
[----:B------:R-:W-:Y:S02]  /*19850*/  ISETP.GE.U32.AND P4, PT, R217, R2, PT ;  /* 0x00000002d900720c */ /* 0x000fe40003f86070 */
[----:B------:R-:W-:Y:S02]  /*19860*/  LOP3.LUT R0, R0, 0xff, RZ, 0xc0, !PT ;  /* 0x000000ff00007812 */ /* 0x000fe400078ec0ff */
[----:B------:R-:W-:Y:S02]  /*19870*/  PRMT R2, R129, 0x7610, R2 ;  /* 0x0000761081027816 */ /* 0x000fe40000000002 */
[----:B------:R-:W-:-:S02]  /*19880*/  @!P3 PRMT R41, R82, 0x5410, RZ ;  /* 0x000054105229b816 */ /* 0x000fc400000000ff */
[----:B------:R-:W-:Y:S01]  /*19890*/  ISETP.GE.U32.AND P3, PT, R217, R0, PT ;  /* 0x00000000d900720c */ /* 0x000fe20003f66070 */
[----:B------:R-:W-:Y:S01]  /*198a0*/  @!P6 HFMA2.BF16_V2 R99, -RZ.H0_H0, RZ.H0_H0, -R2.H0_H0 ;  /* 0x200000ffff63e231 */ /* 0x000fe20000340902 */
[----:B------:R-:W-:Y:S01]  /*198b0*/  PRMT R0, R129, 0x7632, R0 ;  /* 0x0000763281007816 */ /* 0x000fe20000000000 */
[----:B------:R-:W-:-:S03]  /*198c0*/  IMAD.MOV.U32 R58, RZ, RZ, R50 ;  /* 0x000000ffff3a7224 */ /* 0x000fc600078e0032 */
[----:B------:R-:W-:Y:S02]  /*198d0*/  PRMT R50, R2, 0x5410, R0 ;  /* 0x0000541002327816 */ /* 0x000fe40000000000 */
[----:B------:R-:W-:Y:S02]  /*198e0*/  @!P6 PRMT R2, R99, 0x5410, RZ ;  /* 0x000054106302e816 */ /* 0x000fe400000000ff */
[----:B---3--:R-:W-:-:S05]  /*198f0*/  LOP3.LUT R246, R15, R83, R238, 0x96, !PT ;  /* 0x000000530ff67212 */ /* 0x008fca00078e96ee */
[----:B------:R1:W-:Y:S02]  /*19900*/  STL [R1+0x40], R246 ;  /* 0x000040f601007387 */ /* 0x0003e40000100800 */
[----:B-1----:R-:W-:-:S05]  /*19910*/  IMAD.WIDE.U32 R246, R246, -0x326172a9, RZ ;  /* 0xcd9e8d57f6f67825 */ /* 0x002fca00078e00ff */
[----:B------:R-:W-:-:S05]  /*19920*/  LOP3.LUT R3, R247, R236, R34, 0x96, !PT ;  /* 0x000000ecf7037212 */ /* 0x000fca00078e9622 */
[----:B------:R-:W-:Y:S01]  /*19930*/  IMAD.WIDE.U32 R32, R3, -0x2daee0ad, RZ ;  /* 0xd2511f5303207825 */ /* 0x000fe200078e00ff */
[----:B------:R-:W-:Y:S02]  /*19940*/  LOP3.LUT R3, R49, R220, R14, 0x96, !PT ;  /* 0x000000dc31037212 */ /* 0x000fe400078e960e */
[----:B------:R-:W3:Y:S04]  /*19950*/  LDL.LU.64 R14, [R1+0x190] ;  /* 0x00019000010e7983 */ /* 0x000ee80000300a00 */
[----:B------:R-:W4:Y:S04]  /*19960*/  LDL R99, [R1+0x124] ;  /* 0x0001240001637983 */ /* 0x000f280000100800 */
[----:B------:R-:W4:Y:S01]  /*19970*/  LDL R49, [R1+0xd4] ;  /* 0x0000d40001317983 */ /* 0x000f220000100800 */
[----:B------:R-:W-:Y:S01]  /*19980*/  IMAD.MOV.U32 R59, RZ, RZ, R47 ;  /* 0x000000ffff3b7224 */ /* 0x000fe200078e002f */
[----:B------:R-:W1:Y:S01]  /*19990*/  MUFU.EX2 R11, R132 ;  /* 0x00000084000b7308 */ /* 0x000e620000000800 */
[----:B------:R-:W-:-:S07]  /*199a0*/  IMAD.MOV.U32 R47, RZ, RZ, R180 ;  /* 0x000000ffff2f7224 */ /* 0x000fce00078e00b4 */
[----:B------:R-:W2:Y:S01]  /*199b0*/  MUFU.EX2 R180, R133 ;  /* 0x0000008500b47308 */ /* 0x000ea20000000800 */
[----:B------:R-:W-:Y:S01]  /*199c0*/  MOV R117, R45 ;  /* 0x0000002d00757202 */ /* 0x000fe20000000f00 */
[----:B------:R-:W-:Y:S02]  /*199d0*/  IMAD.MOV.U32 R45, RZ, RZ, R252 ;  /* 0x000000ffff2d7224 */ /* 0x000fe400078e00fc */
[----:B-1----:R-:W-:Y:S01]  /*199e0*/  FADD.FTZ R252, R11, R113 ;  /* 0x000000710bfc7221 */ /* 0x002fe20000010000 */
[----:B--2---:R-:W-:-:S04]  /*199f0*/  F2FP.BF16.PACK_AB R11, R180, R11 ;  /* 0x0000000bb40b723e */ /* 0x004fc800000010ff */
[C---:B------:R-:W-:Y:S02]  /*19a00*/  PRMT R20, R11.reuse, 0x7610, R20 ;  /* 0x000076100b147816 */ /* 0x040fe40000000014 */
[----:B------:R-:W-:Y:S02]  /*19a10*/  PRMT R11, R11, 0x7632, R11 ;  /* 0x000076320b0b7816 */ /* 0x000fe4000000000b */
[----:B------:R-:W-:Y:S01]  /*19a20*/  LOP3.LUT R33, R33, R215, R48, 0x96, !PT ;  /* 0x000000d721217212 */ /* 0x000fe200078e9630 */
[----:B------:R-:W-:Y:S02]  /*19a30*/  @!P3 HFMA2.BF16_V2 R87, -RZ.H0_H0, RZ.H0_H0, -R20.H0_H0 ;  /* 0x200000ffff57b231 */ /* 0x000fe40000340914 */
[----:B------:R-:W-:Y:S01]  /*19a40*/  @!P4 HFMA2.BF16_V2 R86, -RZ.H0_H0, RZ.H0_H0, -R11.H0_H0 ;  /* 0x200000ffff56c231 */ /* 0x000fe2000034090b */
[----:B------:R-:W-:Y:S01]  /*19a50*/  PRMT R67, R20, 0x5410, R11 ;  /* 0x0000541014437816 */ /* 0x000fe2000000000b */
[----:B------:R1:W-:Y:S01]  /*19a60*/  ST.E.U16 [R18.64+-0xc0], R31 ;  /* 0xffff401f12007985 */ /* 0x0003e2000c101504 */
[----:B------:R-:W-:-:S02]  /*19a70*/  @!P3 PRMT R20, R87, 0x5410, RZ ;  /* 0x000054105714b816 */ /* 0x000fc400000000ff */
[----:B------:R-:W-:Y:S01]  /*19a80*/  @!P4 PRMT R11, R86, 0x5410, RZ ;  /* 0x00005410560bc816 */ /* 0x000fe200000000ff */
[----:B------:R-:W-:Y:S01]  /*19a90*/  IMAD.WIDE.U32 R86, R33, -0x326172a9, RZ ;  /* 0xcd9e8d5721567825 */ /* 0x000fe200078e00ff */
[----:B------:R-:W-:Y:S04]  /*19aa0*/  ST.E.U16 [R18.64+-0xbe], R52 ;  /* 0xffff423412007985 */ /* 0x000fe8000c101504 */
[----:B------:R2:W-:Y:S01]  /*19ab0*/  ST.E.U16 [R16.64+-0xc0], R6 ;  /* 0xffff400610007985 */ /* 0x0005e2000c101504 */
[----:B------:R-:W-:Y:S01]  /*19ac0*/  IMAD.MOV.U32 R113, RZ, RZ, R101 ;  /* 0x000000ffff717224 */ /* 0x000fe200078e0065 */
[----:B------:R-:W-:Y:S01]  /*19ad0*/  MOV R71, R100 ;  /* 0x0000006400477202 */ /* 0x000fe20000000f00 */
[----:B-1----:R-:W-:-:S05]  /*19ae0*/  IMAD.WIDE.U32 R30, R3, -0x326172a9, RZ ;  /* 0xcd9e8d57031e7825 */ /* 0x002fca00078e00ff */
[----:B------:R-:W-:Y:S02]  /*19af0*/  LOP3.LUT R3, R87, R212, R30, 0x96, !PT ;  /* 0x000000d457037212 */ /* 0x000fe400078e961e */
[----:B--2---:R-:W-:-:S03]  /*19b00*/  LOP3.LUT R6, R31, R214, R246, 0x96, !PT ;  /* 0x000000d61f067212 */ /* 0x004fc600078e96f6 */
[----:B------:R-:W-:-:S04]  /*19b10*/  IMAD.WIDE.U32 R100, R3, -0x2daee0ad, RZ ;  /* 0xd2511f5303647825 */ /* 0x000fc800078e00ff */
[----:B------:R-:W-:Y:S01]  /*19b20*/  IMAD.WIDE.U32 R30, R6, -0x2daee0ad, RZ ;  /* 0xd2511f53061e7825 */ /* 0x000fe200078e00ff */
[----:B------:R-:W-:Y:S01]  /*19b30*/  @!P5 HFMA2.BF16_V2 R98, -RZ.H0_H0, RZ.H0_H0, -R0.H0_H0 ;  /* 0x200000ffff62d231 */ /* 0x000fe20000340900 */
[----:B------:R1:W-:Y:S03]  /*19b40*/  ST.E.U16 [R16.64+-0xbe], R5 ;  /* 0xffff420510007985 */ /* 0x0003e6000c101504 */
[----:B------:R-:W-:Y:S01]  /*19b50*/  LOP3.LUT R3, R101, R210, R30, 0x96, !PT ;  /* 0x000000d265037212 */ /* 0x000fe200078e961e */
[----:B------:R-:W-:Y:S01]  /*19b60*/  IMAD.MOV.U32 R132, RZ, RZ, R112 ;  /* 0x000000ffff847224 */ /* 0x000fe200078e0070 */
[----:B------:R-:W-:Y:S01]  /*19b70*/  @!P5 PRMT R0, R98, 0x5410, RZ ;  /* 0x000054106200d816 */ /* 0x000fe200000000ff */
[----:B------:R-:W-:Y:S02]  /*19b80*/  IMAD.MOV.U32 R129, RZ, RZ, R128 ;  /* 0x000000ffff817224 */ /* 0x000fe400078e0080 */
[----:B------:R-:W-:-:S02]  /*19b90*/  IMAD.MOV.U32 R112, RZ, RZ, R57 ;  /* 0x000000ffff707224 */ /* 0x000fc400078e0039 */
[----:B------:R-:W-:Y:S02]  /*19ba0*/  IMAD.MOV.U32 R128, RZ, RZ, R85 ;  /* 0x000000ffff807224 */ /* 0x000fe400078e0055 */
[----:B------:R-:W-:Y:S01]  /*19bb0*/  IMAD.MOV.U32 R57, RZ, RZ, R84 ;  /* 0x000000ffff397224 */ /* 0x000fe200078e0054 */
[----:B-1----:R-:W-:-:S05]  /*19bc0*/  LOP3.LUT R5, R31, R213, R32, 0x96, !PT ;  /* 0x000000d51f057212 */ /* 0x002fca00078e9620 */
[----:B------:R-:W-:-:S04]  /*19bd0*/  IMAD.WIDE.U32 R84, R5, -0x326172a9, RZ ;  /* 0xcd9e8d5705547825 */ /* 0x000fc800078e00ff */
[----:B------:R-:W-:Y:S02]  /*19be0*/  IMAD.MOV.U32 R82, RZ, RZ, R63 ;  /* 0x000000ffff527224 */ /* 0x000fe400078e003f */
[----:B------:R-:W-:Y:S02]  /*19bf0*/  IMAD.MOV.U32 R63, RZ, RZ, R117 ;  /* 0x000000ffff3f7224 */ /* 0x000fe400078e0075 */
[----:B------:R-:W-:Y:S02]  /*19c00*/  IMAD.MOV.U32 R117, RZ, RZ, R58 ;  /* 0x000000ffff757224 */ /* 0x000fe400078e003a */
[----:B------:R-:W-:Y:S02]  /*19c10*/  IMAD.MOV.U32 R58, RZ, RZ, R43 ;  /* 0x000000ffff3a7224 */ /* 0x000fe400078e002b */
[----:B------:R-:W-:Y:S02]  /*19c20*/  IMAD.MOV.U32 R133, RZ, RZ, R116 ;  /* 0x000000ffff857224 */ /* 0x000fe400078e0074 */
[----:B------:R-:W-:-:S02]  /*19c30*/  IMAD.MOV.U32 R116, RZ, RZ, R59 ;  /* 0x000000ffff747224 */ /* 0x000fc400078e003b */
[----:B------:R-:W-:Y:S01]  /*19c40*/  IMAD.MOV.U32 R59, RZ, RZ, R42 ;  /* 0x000000ffff3b7224 */ /* 0x000fe200078e002a */
[----:B---3--:R1:W-:Y:S04]  /*19c50*/  ST.E.U16 [R14.64+-0xc0], R2 ;  /* 0xffff40020e007985 */ /* 0x0083e8000c101504 */
        /* <DEDUP_REMOVED lines=16> */
[----:B----4-:R-:W-:Y:S01]  /*19d60*/  IMAD.WIDE.U32 R98, R99, -0x326172a9, RZ ;  /* 0xcd9e8d5763627825 */ /* 0x010fe200078e00ff */
[----:B------:R-:W-:Y:S02]  /*19d70*/  SHF.R.U32.HI R2, RZ, 0x18, R0 ;  /* 0x00000018ff027819 */ /* 0x000fe40000011600 */
[----:B------:R-:W-:Y:S01]  /*19d80*/  LOP3.LUT R0, R3, 0xff, RZ, 0xc0, !PT ;  /* 0x000000ff03007812 */ /* 0x000fe200078ec0ff */
[----:B------:R-:W-:Y:S03]  /*19d90*/  ST.E.U16 [R12.64+-0xb0], R53 ;  /* 0xffff50350c007985 */ /* 0x000fe6000c101504 */
[----:B------:R-:W-:Y:S01]  /*19da0*/  PRMT R42, R0, 0x5410, R2 ;  /* 0x00005410002a7816 */ /* 0x000fe20000000002 */
[----:B------:R-:W-:Y:S01]  /*19db0*/  ST.E.U16 [R12.64+-0xae], R64 ;  /* 0xffff52400c007985 */ /* 0x000fe2000c101504 */
[----:B------:R-:W-:-:S03]  /*19dc0*/  LOP3.LUT R0, R49, R99, RZ, 0x3c, !PT ;  /* 0x0000006331007212 */ /* 0x000fc600078e3cff */
[----:B------:R-:W-:Y:S04]  /*19dd0*/  ST.E.U16 [R18.64+-0xb0], R39 ;  /* 0xffff502712007985 */ /* 0x000fe8000c101504 */
[----:B------:R-:W-:Y:S04]  /*19de0*/  ST.E.U16 [R18.64+-0xae], R40 ;  /* 0xffff522812007985 */ /* 0x000fe8000c101504 */
[----:B------:R-:W-:Y:S04]  /*19df0*/  ST.E.U16 [R16.64+-0xb0], R23 ;  /* 0xffff501710007985 */ /* 0x000fe8000c101504 */
[----:B------:R-:W-:Y:S04]  /*19e00*/  ST.E.U16 [R16.64+-0xae], R8 ;  /* 0xffff520810007985 */ /* 0x000fe8000c101504 */
[----:B------:R1:W-:Y:S01]  /*19e10*/  ST.E.U16 [R14.64+-0xae], R9 ;  /* 0xffff52090e007985 */ /* 0x0003e2000c101504 */
[----:B------:R-:W-:-:S05]  /*19e20*/  LOP3.LUT R2, R35, R237, R98, 0x96, !PT ;  /* 0x000000ed23027212 */ /* 0x000fca00078e9662 */
[----:B------:R-:W-:-:S04]  /*19e30*/  IMAD.WIDE.U32 R2, R2, -0x2daee0ad, RZ ;  /* 0xd2511f5302027825 */ /* 0x000fc800078e00ff */
[----:B-1----:R-:W-:-:S05]  /*19e40*/  IMAD.WIDE.U32 R8, R0, -0x2daee0ad, RZ ;  /* 0xd2511f5300087825 */ /* 0x002fca00078e00ff */
[----:B------:R-:W-:-:S05]  /*19e50*/  LOP3.LUT R0, R9, R83, R238, 0x96, !PT ;  /* 0x0000005309007212 */ /* 0x000fca00078e96ee */
[----:B------:R-:W-:Y:S01]  /*19e60*/  IMAD.WIDE.U32 R48, R0, -0x326172a9, RZ ;  /* 0xcd9e8d5700307825 */ /* 0x000fe200078e00ff */
[----:B------:R-:W-:-:S04]  /*19e70*/  LOP3.LUT R0, R3, R220, R8, 0x96, !PT ;  /* 0x000000dc03007212 */ /* 0x000fc800078e9608 */
[----:B------:R-:W-:Y:S01]  /*19e80*/  LOP3.LUT R5, R49, R236, R34, 0x96, !PT ;  /* 0x000000ec31057212 */ /* 0x000fe200078e9622 */
[----:B------:R-:W-:Y:S04]  /*19e90*/  STL.64 [R1+0x128], R98 ;  /* 0x0001286201007387 */ /* 0x000fe80000100a00 */
[----:B------:R-:W-:Y:S01]  /*19ea0*/  IMAD.WIDE.U32 R30, R5, -0x2daee0ad, RZ ;  /* 0xd2511f53051e7825 */ /* 0x000fe200078e00ff */
[----:B------:R1:W-:Y:S04]  /*19eb0*/  STL.64 [R1+0x30], R8 ;  /* 0x0000300801007387 */ /* 0x0003e80000100a00 */
[----:B------:R2:W5:Y:S04]  /*19ec0*/  LDL.LU.64 R238, [R1+0x188] ;  /* 0x0001880001ee7983 */ /* 0x0005680000300a00 */
[----:B------:R2:W5:Y:S04]  /*19ed0*/  LDL.LU R237, [R1+0x184] ;  /* 0x0001840001ed7983 */ /* 0x0005680000300800 */
[----:B------:R3:W-:Y:S01]  /*19ee0*/  STL.64 [R1+0x20], R48 ;  /* 0x0000203001007387 */ /* 0x0007e20000100a00 */
[----:B------:R-:W-:-:S02]  /*19ef0*/  IMAD.MOV.U32 R83, RZ, RZ, R129 ;  /* 0x000000ffff537224 */ /* 0x000fc400078e0081 */
[----:B------:R-:W-:Y:S01]  /*19f00*/  IMAD.MOV.U32 R129, RZ, RZ, R132 ;  /* 0x000000ffff817224 */ /* 0x000fe200078e0084 */
[----:B------:R-:W-:Y:S01]  /*19f10*/  ST.E.U16 [R14.64+-0xb0], R10 ;  /* 0xffff500a0e007985 */ /* 0x000fe2000c101504 */
[----:B-1----:R-:W-:Y:S01]  /*19f20*/  IMAD.WIDE.U32 R8, R0, -0x326172a9, RZ ;  /* 0xcd9e8d5700087825 */ /* 0x002fe200078e00ff */
[----:B------:R-:W-:Y:S02]  /*19f30*/  LOP3.LUT R0, R31, R215, R2, 0x96, !PT ;  /* 0x000000d71f007212 */ /* 0x000fe400078e9602 */
[----:B------:R2:W5:Y:S02]  /*19f40*/  LDL.LU R236, [R1+0x180] ;  /* 0x0001800001ec7983 */ /* 0x0005640000300800 */
[----:B------:R-:W-:Y:S01]  /*19f50*/  LOP3.LUT R2, R9, R214, R48, 0x96, !PT ;  /* 0x000000d609027212 */ /* 0x000fe200078e9630 */
[----:B------:R-:W-:Y:S02]  /*19f60*/  IMAD.MOV.U32 R99, RZ, RZ, R113 ;  /* 0x000000ffff637224 */ /* 0x000fe400078e0071 */
[----:B------:R-:W-:Y:S01]  /*19f70*/  IMAD.MOV.U32 R132, RZ, RZ, R44 ;  /* 0x000000ffff847224 */ /* 0x000fe200078e002c */
[----:B------:R1:W-:Y:S01]  /*19f80*/  ST.E.U16 [R12.64+-0x9e], R29 ;  /* 0xffff621d0c007985 */ /* 0x0003e2000c101504 */
[----:B---3--:R-:W-:-:S03]  /*19f90*/  IMAD.WIDE.U32 R48, R0, -0x326172a9, RZ ;  /* 0xcd9e8d5700307825 */ /* 0x008fc600078e00ff */
[----:B------:R-:W-:Y:S02]  /*19fa0*/  ST.E.U16 [R12.64+-0xa0], R36 ;  /* 0xffff60240c007985 */ /* 0x000fe4000c101504 */
[----:B------:R-:W-:Y:S01]  /*19fb0*/  LOP3.LUT R0, R49, R212, R8, 0x96, !PT ;  /* 0x000000d431007212 */ /* 0x000fe200078e9608 */
[----:B------:R-:W-:Y:S01]  /*19fc0*/  IMAD.MOV.U32 R113, RZ, RZ, R133 ;  /* 0x000000ffff717224 */ /* 0x000fe200078e0085 */
[----:B------:R2:W5:Y:S01]  /*19fd0*/  LDL.LU R220, [R1+0x17c] ;  /* 0x00017c0001dc7983 */ /* 0x0005620000300800 */
[----:B------:R-:W-:Y:S02]  /*19fe0*/  IMAD.MOV.U32 R44, RZ, RZ, R45 ;  /* 0x000000ffff2c7224 */ /* 0x000fe400078e002d */
[----:B------:R-:W-:Y:S02]  /*19ff0*/  IMAD.MOV.U32 R133, RZ, RZ, R47 ;  /* 0x000000ffff857224 */ /* 0x000fe400078e002f */
[----:B------:R-:W-:Y:S01]  /*1a000*/  IMAD.WIDE.U32 R2, R2, -0x2daee0ad, RZ ;  /* 0xd2511f5302027825 */ /* 0x000fe200078e00ff */
[----:B------:R-:W-:Y:S01]  /*1a010*/  MOV R52, R99 ;  /* 0x0000006300347202 */ /* 0x000fe20000000f00 */
[----:B------:R-:W-:Y:S02]  /*1a020*/  ST.E.U16 [R18.64+-0xa0], R38 ;  /* 0xffff602612007985 */ /* 0x000fe4000c101504 */
[----:B------:R-:W-:-:S02]  /*1a030*/  IMAD.MOV.U32 R45, RZ, RZ, R46 ;  /* 0x000000ffff2d7224 */ /* 0x000fc400078e002e */
[----:B------:R-:W-:Y:S01]  /*1a040*/  IMAD.WIDE.U32 R46, R0, -0x2daee0ad, RZ ;  /* 0xd2511f53002e7825 */ /* 0x000fe200078e00ff */
[----:B------:R-:W-:Y:S01]  /*1a050*/  LOP3.LUT R5, R3, R213, R30, 0x96, !PT ;  /* 0x000000d503057212 */ /* 0x000fe200078e961e */
[----:B------:R-:W-:Y:S03]  /*1a060*/  ST.E.U16 [R18.64+-0x9e], R37 ;  /* 0xffff622512007985 */ /* 0x000fe6000c101504 */
[----:B------:R-:W-:Y:S01]  /*1a070*/  LOP3.LUT R2, R47, R210, R2, 0x96, !PT ;  /* 0x000000d22f027212 */ /* 0x000fe200078e9602 */
[----:B------:R-:W-:Y:S01]  /*1a080*/  IMAD.MOV.U32 R31, RZ, RZ, R163 ;  /* 0x000000ffff1f7224 */ /* 0x000fe200078e00a3 */
[----:B------:R2:W5:Y:S03]  /*1a090*/  LDL.LU R215, [R1+0x178] ;  /* 0x0001780001d77983 */ /* 0x0005660000300800 */
[----:B------:R-:W-:-:S04]  /*1a0a0*/  IMAD.WIDE.U32 R2, R2, -0x326172a9, RZ ;  /* 0xcd9e8d5702027825 */ /* 0x000fc800078e00ff */
[----:B------:R-:W-:Y:S01]  /*1a0b0*/  IMAD.MOV.U32 R99, RZ, RZ, R133 ;  /* 0x000000ffff637224 */ /* 0x000fe200078e0085 */
[C---:B------:R-:W-:Y:S01]  /*1a0c0*/  LOP3.LUT R0, R2.reuse, 0xffff, RZ, 0xc0, !PT ;  /* 0x0000ffff02007812 */ /* 0x040fe200078ec0ff */
[----:B------:R-:W-:Y:S01]  /*1a0d0*/  IMAD.MOV.U32 R133, RZ, RZ, R132 ;  /* 0x000000ffff857224 */ /* 0x000fe200078e0084 */
[----:B------:R-:W-:Y:S01]  /*1a0e0*/  LOP3.LUT R6, R2, 0xff, RZ, 0xc0, !PT ;  /* 0x000000ff02067812 */ /* 0x000fe200078ec0ff */
[----:B------:R-:W-:Y:S01]  /*1a0f0*/  IMAD.MOV.U32 R132, RZ, RZ, R44 ;  /* 0x000000ffff847224 */ /* 0x000fe200078e002c */
[----:B------:R-:W-:Y:S01]  /*1a100*/  SHF.R.U32.HI R0, RZ, 0x8, R0 ;  /* 0x00000008ff007819 */ /* 0x000fe20000011600 */
[----:B------:R-:W-:Y:S01]  /*1a110*/  IMAD.MOV.U32 R98, RZ, RZ, R45 ;  /* 0x000000ffff627224 */ /* 0x000fe200078e002d */
[----:B------:R3:W-:Y:S01]  /*1a120*/  ST.E.U16 [R16.64+-0xa0], R7 ;  /* 0xffff600710007985 */ /* 0x0007e2000c101504 */
[----:B------:R-:W-:Y:S01]  /*1a130*/  IMAD.WIDE.U32 R44, R5, -0x326172a9, RZ ;  /* 0xcd9e8d57052c7825 */ /* 0x000fe200078e00ff */
[----:B------:R-:W-:Y:S02]  /*1a140*/  SHF.R.U32.HI R5, RZ, 0x10, R2 ;  /* 0x00000010ff057819 */ /* 0x000fe40000011602 */
[----:B------:R-:W-:Y:S01]  /*1a150*/  PRMT R6, R6, 0x5410, R0 ;  /* 0x0000541006067816 */ /* 0x000fe20000000000 */
[----:B------:R-:W-:Y:S01]  /*1a160*/  ST.E.U16 [R16.64+-0x9e], R24 ;  /* 0xffff621810007985 */ /* 0x000fe2000c101504 */
[----:B------:R-:W-:-:S02]  /*1a170*/  LOP3.LUT R0, R3, R209, R44, 0x96, !PT ;  /* 0x000000d103007212 */ /* 0x000fc400078e962c */
[----:B------:R-:W-:Y:S01]  /*1a180*/  SHF.R.U32.HI R3, RZ, 0x18, R2 ;  /* 0x00000018ff037819 */ /* 0x000fe20000011602 */
[----:B------:R-:W-:Y:S01]  /*1a190*/  IMAD.MOV.U32 R40, RZ, RZ, R96 ;  /* 0x000000ffff287224 */ /* 0x000fe200078e0060 */
[----:B------:R-:W-:Y:S01]  /*1a1a0*/  LOP3.LUT R2, R5, 0xff, RZ, 0xc0, !PT ;  /* 0x000000ff05027812 */ /* 0x000fe200078ec0ff */
[----:B------:R-:W-:Y:S01]  /*1a1b0*/  IMAD.MOV.U32 R34, RZ, RZ, R112 ;  /* 0x000000ffff227224 */ /* 0x000fe200078e0070 */
[----:B------:R2:W5:Y:S02]  /*1a1c0*/  LDL.LU R214, [R1+0x174] ;  /* 0x0001740001d67983 */ /* 0x0005640000300800 */
[----:B-1----:R-:W-:Y:S02]  /*1a1d0*/  PRMT R29, R2, 0x5410, R3 ;  /* 0x00005410021d7816 */ /* 0x002fe40000000003 */
[C---:B------:R-:W-:Y:S01]  /*1a1e0*/  LOP3.LUT R2, R0.reuse, 0xffff, RZ, 0xc0, !PT ;  /* 0x0000ffff00027812 */ /* 0x040fe200078ec0ff */
[----:B------:R-:W-:Y:S03]  /*1a1f0*/  ST.E.U16 [R14.64+-0xa0], R20 ;  /* 0xffff60140e007985 */ /* 0x000fe6000c101504 */
[----:B------:R-:W-:Y:S01]  /*1a200*/  SHF.R.U32.HI R3, RZ, 0x8, R2 ;  /* 0x00000008ff037819 */ /* 0x000fe20000011602 */
[----:B------:R1:W-:Y:S01]  /*1a210*/  ST.E.U16 [R14.64+-0x9e], R11 ;  /* 0xffff620b0e007985 */ /* 0x0003e2000c101504 */
[----:B------:R-:W-:Y:S01]  /*1a220*/  LOP3.LUT R2, R0, 0xff, RZ, 0xc0, !PT ;  /* 0x000000ff00027812 */ /* 0x000fe200078ec0ff */
[----:B------:R-:W-:-:S02]  /*1a230*/  IMAD.MOV.U32 R53, RZ, RZ, R133 ;  /* 0x000000ffff357224 */ /* 0x000fc400078e0085 */
[----:B------:R-:W-:Y:S01]  /*1a240*/  IMAD.MOV.U32 R64, RZ, RZ, R132 ;  /* 0x000000ffff407224 */ /* 0x000fe200078e0084 */
[----:B------:R2:W5:Y:S01]  /*1a250*/  LDL.LU R213, [R1+0x170] ;  /* 0x0001700001d57983 */ /* 0x0005620000300800 */
[----:B---3--:R-:W-:Y:S02]  /*1a260*/  PRMT R7, R2, 0x5410, R3 ;  /* 0x0000541002077816 */ /* 0x008fe40000000003 */
[--C-:B------:R-:W-:Y:S01]  /*1a270*/  SHF.R.U32.HI R3, RZ, 0x10, R0.reuse ;  /* 0x00000010ff037819 */ /* 0x100fe20000011600 */
[----:B------:R-:W-:Y:S01]  /*1a280*/  ST.E.U16 [R12.64+-0x90], R26 ;  /* 0xffff701a0c007985 */ /* 0x000fe2000c101504 */
[----:B------:R-:W-:Y:S02]  /*1a290*/  SHF.R.U32.HI R2, RZ, 0x18, R0 ;  /* 0x00000018ff027819 */ /* 0x000fe40000011600 */
[----:B------:R-:W-:Y:S01]  /*1a2a0*/  LOP3.LUT R0, R3, 0xff, RZ, 0xc0, !PT ;  /* 0x000000ff03007812 */ /* 0x000fe200078ec0ff */
[--C-:B------:R-:W-:Y:S01]  /*1a2b0*/  HSET2.LE.AND R3, R6, R221.reuse, PT ;  /* 0x000000dd06037233 */ /* 0x100fe20003803000 */
[----:B------:R-:W-:Y:S02]  /*1a2c0*/  ST.E.U16 [R12.64+-0x8e], R25 ;  /* 0xffff72190c007985 */ /* 0x000fe4000c101504 */
[----:B------:R-:W-:Y:S01]  /*1a2d0*/  PRMT R5, R0, 0x5410, R2 ;  /* 0x0000541000057816 */ /* 0x000fe20000000002 */
[--C-:B------:R-:W-:Y:S01]  /*1a2e0*/  HSET2.LE.AND R0, R33, R221.reuse, PT ;  /* 0x000000dd21007233 */ /* 0x100fe20003803000 */
[----:B------:R-:W-:Y:S01]  /*1a2f0*/  LOP3.LUT R6, R54, R3, RZ, 0xc0, !PT ;  /* 0x0000000336067212 */ /* 0x000fe200078ec0ff */
[----:B------:R-:W-:Y:S02]  /*1a300*/  ST.E.U16 [R18.64+-0x90], R28 ;  /* 0xffff701c12007985 */ /* 0x000fe4000c101504 */
[--C-:B------:R-:W-:Y:S01]  /*1a310*/  HSET2.LE.AND R3, R5, R221.reuse, PT ;  /* 0x000000dd05037233 */ /* 0x100fe20003803000 */
[----:B------:R-:W-:Y:S01]  /*1a320*/  LOP3.LUT R10, R70, R0, RZ, 0xc0, !PT ;  /* 0x00000000460a7212 */ /* 0x000fe200078ec0ff */
[----:B------:R-:W-:Y:S01]  /*1a330*/  ST.E.U16 [R18.64+-0x8e], R27 ;  /* 0xffff721b12007985 */ /* 0x000fe2000c101504 */
[----:B------:R-:W-:-:S03]  /*1a340*/  HSET2.LE.AND R0, R43, R221, PT ;  /* 0x000000dd2b007233 */ /* 0x000fc60003803000 */
[----:B------:R-:W-:Y:S04]  /*1a350*/  ST.E.U16 [R16.64+-0x90], R22 ;  /* 0xffff701610007985 */ /* 0x000fe8000c101504 */
[----:B------:R-:W-:Y:S01]  /*1a360*/  ST.E.U16 [R16.64+-0x8e], R21 ;  /* 0xffff721510007985 */ /* 0x000fe2000c101504 */
[----:B------:R-:W-:-:S03]  /*1a370*/  LOP3.LUT R8, R160, R0, RZ, 0xc0, !PT ;  /* 0x00000000a0087212 */ /* 0x000fc600078ec0ff */
[----:B------:R-:W-:Y:S01]  /*1a380*/  ST.E.U16 [R14.64+-0x90], R41 ;  /* 0xffff70290e007985 */ /* 0x000fe2000c101504 */
[----:B------:R-:W-:-:S03]  /*1a390*/  LOP3.LUT R5, R50, R3, RZ, 0xc0, !PT ;  /* 0x0000000332057212 */ /* 0x000fc600078ec0ff */
[----:B------:R3:W-:Y:S01]  /*1a3a0*/  ST.E.U16 [R14.64+-0x8e], R4 ;  /* 0xffff72040e007985 */ /* 0x0007e2000c101504 */
[----:B------:R-:W-:-:S03]  /*1a3b0*/  HSET2.LE.AND R0, R29, R221, PT ;  /* 0x000000dd1d007233 */ /* 0x000fc60003803000 */
[----:B------:R-:W4:Y:S01]  /*1a3c0*/  LDSM.16.MT88.4 R36, [R206+0xa000] ;  /* 0x00a00000ce24783b */ /* 0x000f220000004200 */
[----:B------:R-:W-:-:S03]  /*1a3d0*/  IMAD.MOV.U32 R3, RZ, RZ, R31 ;  /* 0x000000ffff037224 */ /* 0x000fc600078e001f */
[----:B------:R-:W2:Y:S04]  /*1a3e0*/  LDSM.16.MT88.4 R24, [R201+0xa000] ;  /* 0x00a00000c918783b */ /* 0x000ea80000004200 */
[----:B------:R-:W2:Y:S04]  /*1a3f0*/  LDSM.16.MT88.4 R28, [R205+0xa000] ;  /* 0x00a00000cd1c783b */ /* 0x000ea80000004200 */
[----:B------:R-:W2:Y:S01]  /*1a400*/  LDSM.16.MT88.4 R20, [R203+0xa000] ;  /* 0x00a00000cb14783b */ /* 0x000ea20000004200 */
[----:B------:R-:W-:Y:S01]  /*1a410*/  HSET2.LE.AND R2, R32, R221, PT ;  /* 0x000000dd20027233 */ /* 0x000fe20003803000 */
[----:B------:R-:W-:-:S02]  /*1a420*/  IMAD.MOV.U32 R35, RZ, RZ, R128 ;  /* 0x000000ffff237224 */ /* 0x000fc400078e0080 */
[----:B------:R-:W-:Y:S01]  /*1a430*/  IMAD.MOV.U32 R112, RZ, RZ, R162 ;  /* 0x000000ffff707224 */ /* 0x000fe200078e00a2 */
[----:B------:R2:W5:Y:S01]  /*1a440*/  LDL.LU R212, [R1+0x16c] ;  /* 0x00016c0001d47983 */ /* 0x0005620000300800 */
[----:B-1----:R-:W-:Y:S01]  /*1a450*/  LOP3.LUT R11, R56, R2, RZ, 0xc0, !PT ;  /* 0x00000002380b7212 */ /* 0x002fe200078ec0ff */
[--C-:B------:R-:W-:Y:S01]  /*1a460*/  HSET2.LE.AND R2, R42, R221.reuse, PT ;  /* 0x000000dd2a027233 */ /* 0x100fe20003803000 */
[----:B------:R-:W-:Y:S01]  /*1a470*/  IMAD.MOV.U32 R50, RZ, RZ, R40 ;  /* 0x000000ffff327224 */ /* 0x000fe200078e0028 */
[----:B------:R1:W5:Y:S03]  /*1a480*/  LDL.LU R210, [R1+0x168] ;  /* 0x0001680001d27983 */ /* 0x0003660000300800 */
[----:B------:R-:W-:Y:S01]  /*1a490*/  LOP3.LUT R9, R134, R2, RZ, 0xc0, !PT ;  /* 0x0000000286097212 */ /* 0x000fe200078ec0ff */
[----:B------:R-:W-:Y:S01]  /*1a4a0*/  HSET2.LE.AND R2, R7, R221, PT ;  /* 0x000000dd07027233 */ /* 0x000fe20003803000 */
[----:B------:R-:W-:Y:S01]  /*1a4b0*/  LOP3.LUT R7, R51, R0, RZ, 0xc0, !PT ;  /* 0x0000000033077212 */ /* 0x000fe200078ec0ff */
[----:B------:R-:W-:Y:S01]  /*1a4c0*/  IMAD.MOV.U32 R42, RZ, RZ, R52 ;  /* 0x000000ffff2a7224 */ /* 0x000fe200078e0034 */
[----:B------:R1:W5:Y:S02]  /*1a4d0*/  LDL.LU R209, [R1+0x164] ;  /* 0x0001640001d17983 */ /* 0x0003640000300800 */
[----:B---3--:R-:W-:Y:S01]  /*1a4e0*/  LOP3.LUT R4, R55, R2, RZ, 0xc0, !PT ;  /* 0x0000000237047212 */ /* 0x008fe200078ec0ff */
[----:B------:R-:W-:-:S02]  /*1a4f0*/  IMAD.MOV.U32 R0, RZ, RZ, R53 ;  /* 0x000000ffff007224 */ /* 0x000fc400078e0035 */
[----:B------:R-:W-:Y:S02]  /*1a500*/  IMAD.MOV.U32 R43, RZ, RZ, R71 ;  /* 0x000000ffff2b7224 */ /* 0x000fe400078e0047 */
[----:B------:R-:W-:Y:S02]  /*1a510*/  IMAD.MOV.U32 R41, RZ, RZ, R117 ;  /* 0x000000ffff297224 */ /* 0x000fe400078e0075 */
[----:B------:R-:W-:Y:S01]  /*1a520*/  IMAD.MOV.U32 R40, RZ, RZ, R59 ;  /* 0x000000ffff287224 */ /* 0x000fe200078e003b */
[----:B----4-:R-:W-:Y:S01]  /*1a530*/  HMMA.16816.F32.BF16 R52, R4, R36, R136 ;  /* 0x000000240434723c */ /* 0x010fe20000041888 */
[----:B------:R-:W-:Y:S01]  /*1a540*/  IMAD.MOV.U32 R128, RZ, RZ, R135 ;  /* 0x000000ffff807224 */ /* 0x000fe200078e0087 */
[----:B------:R-:W-:Y:S01]  /*1a550*/  MOV R51, R35 ;  /* 0x0000002300337202 */ /* 0x000fe20000000f00 */
[----:B------:R-:W-:-:S04]  /*1a560*/  IMAD.MOV.U32 R96, RZ, RZ, R161 ;  /* 0x000000ffff607224 */ /* 0x000fc800078e00a1 */
        /* <DEDUP_REMOVED lines=8> */
[C---:B--2---:R-:W-:Y:S01]  /*1a5f0*/  HMMA.16816.F32.BF16 R132, R8.reuse, R26, R240 ;  /* 0x0000001a0884723c */ /* 0x044fe200000418f0 */
[----:B------:R-:W-:Y:S02]  /*1a600*/  IMAD.MOV.U32 R83, RZ, RZ, R63 ;  /* 0x000000ffff537224 */ /* 0x000fe400078e003f */
[----:B------:R-:W-:Y:S02]  /*1a610*/  IMAD.MOV.U32 R113, RZ, RZ, R62 ;  /* 0x000000ffff717224 */ /* 0x000fe400078e003e */
[----:B------:R-:W-:Y:S02]  /*1a620*/  IMAD.MOV.U32 R129, RZ, RZ, R61 ;  /* 0x000000ffff817224 */ /* 0x000fe400078e003d */
[----:B------:R-:W-:Y:S01]  /*1a630*/  IMAD.MOV.U32 R82, RZ, RZ, R60 ;  /* 0x000000ffff527224 */ /* 0x000fe200078e003c */
[----:B------:R-:W-:Y:S01]  /*1a640*/  HMMA.16816.F32.BF16 R168, R8, R24, R168 ;  /* 0x0000001808a8723c */ /* 0x000fe200000418a8 */
[----:B------:R-:W-:-:S02]  /*1a650*/  IMAD.MOV.U32 R2, RZ, RZ, R34 ;  /* 0x000000ffff027224 */ /* 0x000fc400078e0022 */
[----:B------:R-:W-:Y:S01]  /*1a660*/  IMAD.MOV.U32 R240, RZ, RZ, R40 ;  /* 0x000000fffff07224 */ /* 0x000fe200078e0028 */
[----:B------:R-:W-:Y:S04]  /*1a670*/  LDSM.16.MT88.4 R32, [R206+0xb000] ;  /* 0x00b00000ce20783b */ /* 0x000fe80000004200 */
[C---:B------:R-:W-:Y:S07]  /*1a680*/  HMMA.16816.F32.BF16 R60, R4.reuse, R28, R164 ;  /* 0x0000001c043c723c */ /* 0x040fee00000418a4 */
[----:B------:R-:W-:Y:S01]  /*1a690*/  IMAD.MOV.U32 R164, RZ, RZ, R42 ;  /* 0x000000ffffa47224 */ /* 0x000fe200078e002a */
[----:B------:R-:W-:Y:S01]  /*1a6a0*/  HMMA.16816.F32.BF16 R152, R4, R24, R152 ;  /* 0x000000180498723c */ /* 0x000fe20000041898 */
[----:B------:R-:W-:-:S02]  /*1a6b0*/  IMAD.MOV.U32 R165, RZ, RZ, R43 ;  /* 0x000000ffffa57224 */ /* 0x000fc400078e002b */
[----:B------:R-:W-:Y:S02]  /*1a6c0*/  IMAD.MOV.U32 R167, RZ, RZ, R41 ;  /* 0x000000ffffa77224 */ /* 0x000fe400078e0029 */
[----:B------:R-:W-:Y:S03]  /*1a6d0*/  LDSM.16.MT88.4 R40, [R205+0xb000] ;  /* 0x00b00000cd28783b */ /* 0x000fe60000004200 */
[----:B------:R-:W-:Y:S01]  /*1a6e0*/  HMMA.16816.F32.BF16 R148, R4, R26, R148 ;  /* 0x0000001a0494723c */ /* 0x000fe20000041894 */
[----:B------:R-:W2:Y:S07]  /*1a6f0*/  LDSM.16.MT88.4 R24, [R201+0xb000] ;  /* 0x00b00000c918783b */ /* 0x000eae0000004200 */
[-C--:B------:R-:W-:Y:S08]  /*1a700*/  HMMA.16816.F32.BF16 R160, R8, R20.reuse, R248 ;  /* 0x0000001408a0723c */ /* 0x080ff000000418f8 */
[C---:B------:R-:W-:Y:S08]  /*1a710*/  HMMA.16816.F32.BF16 R144, R4.reuse, R20, R144 ;  /* 0x000000140490723c */ /* 0x040ff00000041890 */
[-C--:B------:R-:W-:Y:S08]  /*1a720*/  HMMA.16816.F32.BF16 R140, R4, R22.reuse, R140 ;  /* 0x00000016048c723c */ /* 0x080ff0000004188c */
[----:B------:R-:W-:Y:S01]  /*1a730*/  HMMA.16816.F32.BF16 R172, R8, R22, R172 ;  /* 0x0000001608ac723c */ /* 0x000fe200000418ac */
[----:B------:R-:W3:Y:S01]  /*1a740*/  LDSM.16.MT88.4 R20, [R203+0xb000] ;  /* 0x00b00000cb14783b */ /* 0x000ee20000004200 */
[----:B------:R-:W-:-:S02]  /*1a750*/  IMAD.MOV.U32 R70, RZ, RZ, R116 ;  /* 0x000000ffff467224 */ /* 0x000fc400078e0074 */
[----:B------:R-:W-:Y:S02]  /*1a760*/  IMAD.MOV.U32 R71, RZ, RZ, R58 ;  /* 0x000000ffff477224 */ /* 0x000fe400078e003a */
[----:B------:R-:W-:Y:S02]  /*1a770*/  IMAD.MOV.U32 R116, RZ, RZ, R57 ;  /* 0x000000ffff747224 */ /* 0x000fe400078e0039 */
[----:B------:R-:W-:Y:S01]  /*1a780*/  IMAD.MOV.U32 R117, RZ, RZ, R208 ;  /* 0x000000ffff757224 */ /* 0x000fe200078e00d0 */
[----:B------:R-:W-:Y:S01]  /*1a790*/  MOV R241, R71 ;  /* 0x0000004700f17202 */ /* 0x000fe20000000f00 */
[----:B------:R-:W-:Y:S01]  /*1a7a0*/  IMAD.MOV.U32 R166, RZ, RZ, R70 ;  /* 0x000000ffffa67224 */ /* 0x000fe200078e0046 */
[----:B------:R-:W-:Y:S01]  /*1a7b0*/  HMMA.16816.F32.BF16 R56, R4, R38, R156 ;  /* 0x000000260438723c */ /* 0x000fe2000004189c */
[----:B------:R-:W-:Y:S01]  /*1a7c0*/  IMAD.MOV.U32 R242, RZ, RZ, R116 ;  /* 0x000000fffff27224 */ /* 0x000fe200078e0074 */
[----:B------:R1:W5:Y:S01]  /*1a7d0*/  LDL.LU R208, [R1+0x160] ;  /* 0x0001600001d07983 */ /* 0x0003620000300800 */
[----:B------:R-:W-:-:S02]  /*1a7e0*/  IMAD.MOV.U32 R243, RZ, RZ, R117 ;  /* 0x000000fffff37224 */ /* 0x000fc400078e0075 */
[----:B------:R-:W-:Y:S02]  /*1a7f0*/  IMAD.MOV.U32 R248, RZ, RZ, R69 ;  /* 0x000000fffff87224 */ /* 0x000fe400078e0045 */
[----:B------:R-:W-:Y:S01]  /*1a800*/  IMAD.MOV.U32 R249, RZ, RZ, R68 ;  /* 0x000000fffff97224 */ /* 0x000fe200078e0044 */
[----:B--2---:R-:W-:Y:S01]  /*1a810*/  HMMA.16816.F32.BF16 R72, R4, R24, R72 ;  /* 0x000000180448723c */ /* 0x004fe20000041848 */
[----:B------:R-:W-:Y:S02]  /*1a820*/  IMAD.MOV.U32 R250, RZ, RZ, R119 ;  /* 0x000000fffffa7224 */ /* 0x000fe400078e0077 */
[----:B------:R-:W-:-:S05]  /*1a830*/  IMAD.MOV.U32 R251, RZ, RZ, R118 ;  /* 0x000000fffffb7224 */ /* 0x000fca00078e0076 */
[C---:B------:R-:W-:Y:S08]  /*1a840*/  HMMA.16816.F32.BF16 R68, R4.reuse, R30, R176 ;  /* 0x0000001e0444723c */ /* 0x040ff000000418b0 */
[C---:B------:R-:W-:Y:S08]  /*1a850*/  HMMA.16816.F32.BF16 R76, R4.reuse, R26, R76 ;  /* 0x0000001a044c723c */ /* 0x040ff0000004184c */
[C---:B---3--:R-:W-:Y:S08]  /*1a860*/  HMMA.16816.F32.BF16 R88, R4.reuse, R20, R88 ;  /* 0x000000140458723c */ /* 0x048ff00000041858 */
[C---:B------:R-:W-:Y:S08]  /*1a870*/  HMMA.16816.F32.BF16 R92, R4.reuse, R22, R92 ;  /* 0x00000016045c723c */ /* 0x040ff0000004185c */
[C---:B------:R-:W-:Y:S08]  /*1a880*/  HMMA.16816.F32.BF16 R104, R4.reuse, R32, R104 ;  /* 0x000000200468723c */ /* 0x040ff00000041868 */
[C---:B------:R-:W-:Y:S08]  /*1a890*/  HMMA.16816.F32.BF16 R108, R4.reuse, R34, R108 ;  /* 0x00000022046c723c */ /* 0x040ff0000004186c */
[C---:B------:R-:W-:Y:S08]  /*1a8a0*/  HMMA.16816.F32.BF16 R120, R4.reuse, R40, R120 ;  /* 0x000000280478723c */ /* 0x040ff00000041878 */
[----:B------:R-:W-:Y:S07]  /*1a8b0*/  HMMA.16816.F32.BF16 R116, R4, R42, R124 ;  /* 0x0000002a0474723c */ /* 0x000fee000004187c */
[----:B------:R-:W-:-:S02]  /*1a8c0*/  IMAD.MOV.U32 R4, RZ, RZ, R0 ;  /* 0x000000ffff047224 */ /* 0x000fc400078e0000 */
[----:B------:R-:W-:Y:S02]  /*1a8d0*/  IMAD.MOV.U32 R5, RZ, RZ, R64 ;  /* 0x000000ffff057224 */ /* 0x000fe400078e0040 */
[----:B------:R-:W-:Y:S02]  /*1a8e0*/  IMAD.MOV.U32 R6, RZ, RZ, R98 ;  /* 0x000000ffff067224 */ /* 0x000fe400078e0062 */
[----:B------:R-:W-:-:S07]  /*1a8f0*/  IMAD.MOV.U32 R7, RZ, RZ, R99 ;  /* 0x000000ffff077224 */ /* 0x000fce00078e0063 */
[C---:B------:R-:W-:Y:S01]  /*1a900*/  HMMA.16816.F32.BF16 R4, R8.reuse, R20, R4 ;  /* 0x000000140804723c */ /* 0x040fe20000041804 */
[----:B------:R-:W-:Y:S02]  /*1a910*/  IMAD.MOV.U32 R124, RZ, RZ, R83 ;  /* 0x000000ffff7c7224 */ /* 0x000fe400078e0053 */
[----:B------:R-:W-:Y:S02]  /*1a920*/  IMAD.MOV.U32 R125, RZ, RZ, R113 ;  /* 0x000000ffff7d7224 */ /* 0x000fe400078e0071 */
[----:B------:R-:W-:Y:S02]  /*1a930*/  IMAD.MOV.U32 R126, RZ, RZ, R129 ;  /* 0x000000ffff7e7224 */ /* 0x000fe400078e0081 */
[----:B------:R-:W-:Y:S01]  /*1a940*/  IMAD.MOV.U32 R127, RZ, RZ, R82 ;  /* 0x000000ffff7f7224 */ /* 0x000fe200078e0052 */
[C---:B------:R-:W-:Y:S08]  /*1a950*/  HMMA.16816.F32.BF16 R192, R8.reuse, R36, R192 ;  /* 0x0000002408c0723c */ /* 0x040ff000000418c0 */
[----:B------:R-:W-:Y:S08]  /*1a960*/  HMMA.16816.F32.BF16 R136, R8, R38, R136 ;  /* 0x000000260888723c */ /* 0x000ff00000041888 */
[----:B------:R-:W-:-:S02]  /*1a970*/  IMAD.MOV.U32 R39, RZ, RZ, R4 ;  /* 0x000000ffff277224 */ /* 0x000fc400078e0004 */
[----:B------:R-:W-:Y:S02]  /*1a980*/  IMAD.MOV.U32 R38, RZ, RZ, R5 ;  /* 0x000000ffff267224 */ /* 0x000fe400078e0005 */
[----:B------:R-:W-:Y:S02]  /*1a990*/  IMAD.MOV.U32 R37, RZ, RZ, R6 ;  /* 0x000000ffff257224 */ /* 0x000fe400078e0006 */
[----:B------:R-:W-:Y:S02]  /*1a9a0*/  IMAD.MOV.U32 R36, RZ, RZ, R7 ;  /* 0x000000ffff247224 */ /* 0x000fe400078e0007 */
[----:B------:R-:W-:Y:S01]  /*1a9b0*/  HMMA.16816.F32.BF16 R4, R8, R22, R124 ;  /* 0x000000160804723c */ /* 0x000fe2000004187c */
[----:B------:R-:W-:Y:S01]  /*1a9c0*/  IMAD.MOV.U32 R158, RZ, RZ, R2 ;  /* 0x000000ffff9e7224 */ /* 0x000fe200078e0002 */
[----:B------:R-:W-:Y:S01]  /*1a9d0*/  LOP3.LUT R2, R45, R96, R48, 0x96, !PT ;  /* 0x000000602d027212 */ /* 0x000fe200078e9630 */
[----:B------:R-:W-:Y:S02]  /*1a9e0*/  IMAD.MOV.U32 R157, RZ, RZ, R3 ;  /* 0x000000ffff9d7224 */ /* 0x000fe400078e0003 */
[----:B------:R-:W-:-:S02]  /*1a9f0*/  IMAD.MOV.U32 R156, RZ, RZ, R50 ;  /* 0x000000ffff9c7224 */ /* 0x000fc400078e0032 */
[----:B------:R-:W-:Y:S02]  /*1aa00*/  IMAD.MOV.U32 R159, RZ, RZ, R51 ;  /* 0x000000ffff9f7224 */ /* 0x000fe400078e0033 */
[----:B------:R-:W-:Y:S01]  /*1aa10*/  IMAD.WIDE.U32 R2, R2, -0x2daee0ad, RZ ;  /* 0xd2511f5302027825 */ /* 0x000fe200078e00ff */
[C---:B------:R-:W-:Y:S01]  /*1aa20*/  HMMA.16816.F32.BF16 R188, R8.reuse, R30, R188 ;  /* 0x0000001e08bc723c */ /* 0x040fe200000418bc */
[----:B------:R-:W2:Y:S03]  /*1aa30*/  LDSM.16.MT88.4 R48, [R206+0xa800] ;  /* 0x00a80000ce30783b */ /* 0x000ea60000004200 */
[----:B------:R-:W-:Y:S02]  /*1aa40*/  LOP3.LUT R0, R3, R244, R46, 0x96, !PT ;  /* 0x000000f403007212 */ /* 0x000fe400078e962e */
[----:B------:R-:W-:Y:S02]  /*1aa50*/  LOP3.LUT R3, R2, 0xffff, RZ, 0xc0, !PT ;  /* 0x0000ffff02037812 */ /* 0x000fe400078ec0ff */
[----:B------:R-:W-:Y:S02]  /*1aa60*/  HMMA.16816.F32.BF16 R176, R8, R28, R156 ;  /* 0x0000001c08b0723c */ /* 0x000fe4000004189c */
[----:B------:R-:W-:-:S04]  /*1aa70*/  SHF.R.U32.HI R3, RZ, 0x8, R3 ;  /* 0x00000008ff037819 */ /* 0x000fc80000011603 */
[----:B------:R-:W-:Y:S01]  /*1aa80*/  IMAD.MOV.U32 R129, RZ, RZ, R5 ;  /* 0x000000ffff817224 */ /* 0x000fe200078e0005 */
[----:B------:R-:W-:Y:S01]  /*1aa90*/  SHF.R.U32.HI R5, RZ, 0x10, R2 ;  /* 0x00000010ff057819 */ /* 0x000fe20000011602 */
[----:B------:R-:W-:Y:S01]  /*1aaa0*/  IMAD.MOV.U32 R21, RZ, RZ, R4 ;  /* 0x000000ffff157224 */ /* 0x000fe200078e0004 */
[----:B------:R-:W-:Y:S01]  /*1aab0*/  MOV R157, R128 ;  /* 0x00000080009d7202 */ /* 0x000fe20000000f00 */
[----:B------:R-:W-:Y:S01]  /*1aac0*/  IMAD.MOV.U32 R128, RZ, RZ, R6 ;  /* 0x000000ffff807224 */ /* 0x000fe200078e0006 */
[----:B------:R-:W-:Y:S02]  /*1aad0*/  LOP3.LUT R6, R2, 0xff, RZ, 0xc0, !PT ;  /* 0x000000ff02067812 */ /* 0x000fe400078ec0ff */
[----:B------:R-:W-:Y:S02]  /*1aae0*/  SHF.R.U32.HI R4, RZ, 0x18, R2 ;  /* 0x00000018ff047819 */ /* 0x000fe40000011602 */
[----:B------:R-:W-:Y:S02]  /*1aaf0*/  LOP3.LUT R2, R5, 0xff, RZ, 0xc0, !PT ;  /* 0x000000ff05027812 */ /* 0x000fe400078ec0ff */
[----:B------:R-:W-:-:S02]  /*1ab00*/  PRMT R20, R6, 0x5410, R3 ;  /* 0x0000541006147816 */ /* 0x000fc40000000003 */
[----:B------:R-:W-:Y:S02]  /*1ab10*/  PRMT R5, R2, 0x5410, R4 ;  /* 0x0000541002057816 */ /* 0x000fe40000000004 */
[--C-:B------:R-:W-:Y:S02]  /*1ab20*/  SHF.R.U32.HI R3, RZ, 0x10, R0.reuse ;  /* 0x00000010ff037819 */ /* 0x100fe40000011600 */
[C---:B------:R-:W-:Y:S01]  /*1ab30*/  LOP3.LUT R2, R0.reuse, 0xffff, RZ, 0xc0, !PT ;  /* 0x0000ffff00027812 */ /* 0x040fe200078ec0ff */
[----:B------:R-:W-:Y:S01]  /*1ab40*/  IMAD.MOV.U32 R22, RZ, RZ, R7 ;  /* 0x000000ffff167224 */ /* 0x000fe200078e0007 */
[----:B------:R-:W-:Y:S02]  /*1ab50*/  SHF.R.U32.HI R6, RZ, 0x18, R0 ;  /* 0x00000018ff067819 */ /* 0x000fe40000011600 */
[----:B------:R-:W-:Y:S02]  /*1ab60*/  LOP3.LUT R3, R3, 0xff, RZ, 0xc0, !PT ;  /* 0x000000ff03037812 */ /* 0x000fe400078ec0ff */
[----:B------:R-:W-:-:S02]  /*1ab70*/  LOP3.LUT R7, R0, 0xff, RZ, 0xc0, !PT ;  /* 0x000000ff00077812 */ /* 0x000fc400078ec0ff */
[----:B------:R-:W-:Y:S01]  /*1ab80*/  SHF.R.U32.HI R4, RZ, 0x8, R2 ;  /* 0x00000008ff047819 */ /* 0x000fe20000011602 */
[--C-:B------:R-:W-:Y:S01]  /*1ab90*/  HSET2.LE.AND R2, R5, R221.reuse, PT ;  /* 0x000000dd05027233 */ /* 0x100fe20003803000 */
[----:B------:R-:W-:Y:S01]  /*1aba0*/  PRMT R3, R3, 0x5410, R6 ;  /* 0x0000541003037816 */ /* 0x000fe20000000006 */
[--C-:B------:R-:W-:Y:S01]  /*1abb0*/  HSET2.LE.AND R0, R20, R221.reuse, PT ;  /* 0x000000dd14007233 */ /* 0x100fe20003803000 */
[----:B------:R-:W-:Y:S01]  /*1abc0*/  PRMT R4, R7, 0x5410, R4 ;  /* 0x0000541007047816 */ /* 0x000fe20000000004 */
[----:B------:R-:W-:Y:S01]  /*1abd0*/  IMAD.MOV.U32 R156, RZ, RZ, R112 ;  /* 0x000000ffff9c7224 */ /* 0x000fe200078e0070 */
[----:B------:R-:W-:Y:S01]  /*1abe0*/  LOP3.LUT R127, R65, R2, RZ, 0xc0, !PT ;  /* 0x00000002417f7212 */ /* 0x000fe200078ec0ff */
[----:B------:R-:W-:Y:S01]  /*1abf0*/  IMAD.MOV.U32 R158, RZ, RZ, R207 ;  /* 0x000000ffff9e7224 */ /* 0x000fe200078e00cf */
[----:B------:R-:W-:Y:S01]  /*1ac00*/  LOP3.LUT R126, R66, R0, RZ, 0xc0, !PT ;  /* 0x00000000427e7212 */ /* 0x000fe200078ec0ff */
[----:B------:R-:W-:Y:S01]  /*1ac10*/  IMAD.MOV.U32 R159, RZ, RZ, R204 ;  /* 0x000000ffff9f7224 */ /* 0x000fe200078e00cc */
[----:B------:R-:W-:Y:S01]  /*1ac20*/  HSET2.LE.AND R2, R3, R221, PT ;  /* 0x000000dd03027233 */ /* 0x000fe20003803000 */
[----:B------:R-:W-:-:S02]  /*1ac30*/  IMAD.MOV.U32 R112, RZ, RZ, R202 ;  /* 0x000000ffff707224 */ /* 0x000fc400078e00ca */
[----:B------:R-:W-:Y:S01]  /*1ac40*/  IMAD.MOV.U32 R113, RZ, RZ, R200 ;  /* 0x000000ffff717224 */ /* 0x000fe200078e00c8 */
[----:B------:R-:W-:Y:S01]  /*1ac50*/  HSET2.LE.AND R0, R4, R221, PT ;  /* 0x000000dd04007233 */ /* 0x000fe20003803000 */
[C---:B------:R-:W-:Y:S01]  /*1ac60*/  HMMA.16816.F32.BF16 R196, R8.reuse, R24, R196 ;  /* 0x0000001808c4723c */ /* 0x040fe200000418c4 */
[----:B------:R-:W-:Y:S01]  /*1ac70*/  IMAD.MOV.U32 R20, RZ, RZ, R21 ;  /* 0x000000ffff147224 */ /* 0x000fe200078e0015 */
[----:B------:R-:W-:Y:S01]  /*1ac80*/  LOP3.LUT R125, R67, R2, RZ, 0xc0, !PT ;  /* 0x00000002437d7212 */ /* 0x000fe200078ec0ff */
[----:B------:R-:W-:Y:S01]  /*1ac90*/  IMAD.MOV.U32 R23, RZ, RZ, R81 ;  /* 0x000000ffff177224 */ /* 0x000fe200078e0051 */
[----:B------:R-:W-:Y:S01]  /*1aca0*/  MOV R5, R96 ;  /* 0x0000006000057202 */ /* 0x000fe20000000f00 */
[----:B------:R-:W-:Y:S01]  /*1acb0*/  IMAD.MOV.U32 R21, RZ, RZ, R97 ;  /* 0x000000ffff157224 */ /* 0x000fe200078e0061 */
[----:B------:R-:W-:Y:S01]  /*1acc0*/  LOP3.LUT R124, R80, R0, RZ, 0xc0, !PT ;  /* 0x00000000507c7212 */ /* 0x000fe200078ec0ff */
[----:B------:R-:W3:Y:S01]  /*1acd0*/  LDSM.16.MT88.4 R64, [R205+0xa800] ;  /* 0x00a80000cd40783b */ /* 0x000ee20000004200 */
[C---:B------:R-:W-:Y:S03]  /*1ace0*/  HMMA.16816.F32.BF16 R240, R8.reuse, R26, R240 ;  /* 0x0000001a08f0723c */ /* 0x040fe600000418f0 */
[----:B------:R-:W-:Y:S04]  /*1acf0*/  LDSM.16.MT88.4 R80, [R201+0xb800] ;  /* 0x00b80000c950783b */ /* 0x000fe80000004200 */
[----:B------:R-:W-:Y:S01]  /*1ad00*/  LDSM.16.MT88.4 R96, [R203+0xb800] ;  /* 0x00b80000cb60783b */ /* 0x000fe20000004200 */
[C---:B------:R-:W-:Y:S03]  /*1ad10*/  HMMA.16816.F32.BF16 R248, R8.reuse, R32, R248 ;  /* 0x0000002008f8723c */ /* 0x040fe600000418f8 */
[----:B------:R1:W5:Y:S05]  /*1ad20*/  LDL.LU R207, [R1+0x15c] ;  /* 0x00015c0001cf7983 */ /* 0x00036a0000300800 */
[----:B------:R-:W-:Y:S01]  /*1ad30*/  HMMA.16816.F32.BF16 R28, R8, R40, R156 ;  /* 0x00000028081c723c */ /* 0x000fe2000004189c */
[----:B------:R-:W4:Y:S01]  /*1ad40*/  LDSM.16.MT88.4 R156, [R203+0xa800] ;  /* 0x00a80000cb9c783b */ /* 0x000f220000004200 */
[----:B------:R-:W-:-:S03]  /*1ad50*/  LOP3.LUT R2, R85, R5, R86, 0x96, !PT ;  /* 0x0000000555027212 */ /* 0x000fc600078e9656 */
[----:B------:R1:W5:Y:S03]  /*1ad60*/  LDL.LU R204, [R1+0x158] ;  /* 0x0001580001cc7983 */ /* 0x0003660000300800 */
[C---:B------:R-:W-:Y:S01]  /*1ad70*/  HMMA.16816.F32.BF16 R32, R8.reuse, R34, R164 ;  /* 0x000000220820723c */ /* 0x040fe200000418a4 */
[----:B------:R-:W1:Y:S07]  /*1ad80*/  LDSM.16.MT88.4 R164, [R201+0xa800] ;  /* 0x00a80000c9a4783b */ /* 0x000e6e0000004200 */
[----:B------:R-:W-:Y:S01]  /*1ad90*/  HMMA.16816.F32.BF16 R24, R8, R42, R112 ;  /* 0x0000002a0818723c */ /* 0x000fe20000041870 */
[----:B------:R-:W1:Y:S04]  /*1ada0*/  LDSM.16.MT88.4 R112, [R206+0xb800] ;  /* 0x00b80000ce70783b */ /* 0x000e680000004200 */
[----:B------:R-:W1:Y:S01]  /*1adb0*/  LDSM.16.MT88.4 R8, [R205+0xb800] ;  /* 0x00b80000cd08783b */ /* 0x000e620000004200 */
[----:B------:R-:W-:-:S02]  /*1adc0*/  IMAD.WIDE.U32 R2, R2, -0x2daee0ad, RZ ;  /* 0xd2511f5302027825 */ /* 0x000fc400078e00ff */
[C---:B--2---:R-:W-:Y:S01]  /*1add0*/  HMMA.16816.F32.BF16 R44, R124.reuse, R50, R56 ;  /* 0x000000327c2c723c */ /* 0x044fe20000041838 */
[----:B------:R2:W5:Y:S02]  /*1ade0*/  LDL.LU R202, [R1+0x154] ;  /* 0x0001540001ca7983 */ /* 0x0005640000300800 */
[----:B------:R-:W-:Y:S02]  /*1adf0*/  LOP3.LUT R0, R3, R244, R100, 0x96, !PT ;  /* 0x000000f403007212 */ /* 0x000fe400078e9664 */
[C---:B------:R-:W-:Y:S01]  /*1ae00*/  LOP3.LUT R3, R2.reuse, 0xffff, RZ, 0xc0, !PT ;  /* 0x0000ffff02037812 */ /* 0x040fe200078ec0ff */
[----:B------:R2:W5:Y:S01]  /*1ae10*/  LDL.LU R200, [R1+0x150] ;  /* 0x0001500001c87983 */ /* 0x0005620000300800 */
[----:B------:R-:W-:Y:S01]  /*1ae20*/  SHF.R.U32.HI R6, RZ, 0x10, R2 ;  /* 0x00000010ff067819 */ /* 0x000fe20000011602 */
[----:B---3--:R-:W-:Y:S01]  /*1ae30*/  HMMA.16816.F32.BF16 R56, R124, R64, R60 ;  /* 0x000000407c38723c */ /* 0x008fe2000004183c */
[----:B------:R-:W-:Y:S02]  /*1ae40*/  SHF.R.U32.HI R4, RZ, 0x8, R3 ;  /* 0x00000008ff047819 */ /* 0x000fe40000011603 */
[----:B------:R-:W-:-:S02]  /*1ae50*/  LOP3.LUT R3, R2, 0xff, RZ, 0xc0, !PT ;  /* 0x000000ff02037812 */ /* 0x000fc400078ec0ff */
[----:B------:R-:W-:Y:S02]  /*1ae60*/  SHF.R.U32.HI R7, RZ, 0x18, R2 ;  /* 0x00000018ff077819 */ /* 0x000fe40000011602 */
[----:B------:R-:W-:Y:S01]  /*1ae70*/  LOP3.LUT R2, R0, 0xffff, RZ, 0xc0, !PT ;  /* 0x0000ffff00027812 */ /* 0x000fe200078ec0ff */
[C---:B------:R-:W-:Y:S08]  /*1ae80*/  HMMA.16816.F32.BF16 R40, R124.reuse, R48, R52 ;  /* 0x000000307c28723c */ /* 0x040ff00000041834 */
[C---:B----4-:R-:W-:Y:S08]  /*1ae90*/  HMMA.16816.F32.BF16 R144, R124.reuse, R156, R144 ;  /* 0x0000009c7c90723c */ /* 0x050ff00000041890 */
        /* <DEDUP_REMOVED lines=23> */
[----:B------:R-:W-:Y:S01]  /*1b010*/  PRMT R3, R4, 0x5410, R7 ;  /* 0x0000541004037816 */ /* 0x000fe20000000007 */
[----:B------:R-:W-:Y:S01]  /*1b020*/  IMAD.MOV.U32 R118, RZ, RZ, R128 ;  /* 0x000000ffff767224 */ /* 0x000fe200078e0080 */
[----:B------:R-:W-:Y:S01]  /*1b030*/  LOP3.LUT R128, R130, R0, RZ, 0xc0, !PT ;  /* 0x0000000082807212 */ /* 0x000fe200078ec0ff */
[--C-:B------:R-:W-:Y:S02]  /*1b040*/  HSET2.LE.AND R0, R2, R221.reuse, PT ;  /* 0x000000dd02007233 */ /* 0x100fe40003803000 */
[--C-:B------:R-:W-:Y:S02]  /*1b050*/  HSET2.LE.AND R2, R20, R221.reuse, PT ;  /* 0x000000dd14027233 */ /* 0x100fe40003803000 */
[----:B------:R-:W-:Y:S01]  /*1b060*/  HSET2.LE.AND R3, R3, R221, PT ;  /* 0x000000dd03037233 */ /* 0x000fe20003803000 */
[----:B------:R-:W-:Y:S01]  /*1b070*/  IMAD.MOV.U32 R117, RZ, RZ, R129 ;  /* 0x000000ffff757224 */ /* 0x000fe200078e0081 */
[----:B------:R-:W-:Y:S02]  /*1b080*/  LOP3.LUT R129, R131, R0, RZ, 0xc0, !PT ;  /* 0x0000000083817212 */ /* 0x000fe400078ec0ff */
[----:B------:R-:W-:-:S02]  /*1b090*/  LOP3.LUT R130, R103, R2, RZ, 0xc0, !PT ;  /* 0x0000000267827212 */ /* 0x000fc400078ec0ff */
[----:B------:R-:W-:-:S07]  /*1b0a0*/  LOP3.LUT R131, R102, R3, RZ, 0xc0, !PT ;  /* 0x0000000366837212 */ /* 0x000fce00078ec0ff */
[----:B------:R-:W-:Y:S01]  /*1b0b0*/  HMMA.16816.F32.BF16 R68, R128, R80, R196 ;  /* 0x000000508044723c */ /* 0x000fe200000418c4 */
[----:B------:R-:W3:Y:S01]  /*1b0c0*/  LDL R199, [R1+0xd8] ;  /* 0x0000d80001c77983 */ /* 0x000ee20000100800 */
        /* <DEDUP_REMOVED lines=15> */
[----:B------:R-:W-:Y:S02]  /*1b1c0*/  IMAD.MOV.U32 R87, RZ, RZ, R36 ;  /* 0x000000ffff577224 */ /* 0x000fe400078e0024 */
[----:B------:R-:W-:Y:S01]  /*1b1d0*/  IMAD.MOV.U32 R119, RZ, RZ, R22 ;  /* 0x000000ffff777224 */ /* 0x000fe200078e0016 */
[----:B------:R-:W-:Y:S01]  /*1b1e0*/  HMMA.16816.F32.BF16 R168, R128, R164, R168 ;  /* 0x000000a480a8723c */ /* 0x000fe200000418a8 */
[----:B------:R-:W-:Y:S01]  /*1b1f0*/  IADD3 R218, P2, R12, -0x100, RZ ;  /* 0xffffff000cda7810 */ /* 0x000fe20007f5e0ff */
[----:B------:R-:W-:-:S06]  /*1b200*/  IMAD.MOV.U32 R180, RZ, RZ, R184 ;  /* 0x000000ffffb47224 */ /* 0x000fcc00078e00b8 */
        /* <DEDUP_REMOVED lines=9> */
[----:B------:R-:W-:-:S02]  /*1b2a0*/  IMAD.MOV.U32 R135, RZ, RZ, R211 ;  /* 0x000000ffff877224 */ /* 0x000fc400078e00d3 */
[----:B------:R-:W-:-:S05]  /*1b2b0*/  IMAD.MOV.U32 R132, RZ, RZ, R245 ;  /* 0x000000ffff847224 */ /* 0x000fca00078e00f5 */
[----:B------:R-:W-:Y:S01]  /*1b2c0*/  HMMA.16816.F32.BF16 R48, R128, R50, R136 ;  /* 0x000000328030723c */ /* 0x000fe20000041888 */
[----:B------:R-:W-:Y:S02]  /*1b2d0*/  IMAD.MOV.U32 R133, RZ, RZ, R235 ;  /* 0x000000ffff857224 */ /* 0x000fe400078e00eb */
[----:B------:R-:W-:-:S05]  /*1b2e0*/  IMAD.MOV.U32 R134, RZ, RZ, R222 ;  /* 0x000000ffff867224 */ /* 0x000fca00078e00de */
[C---:B------:R-:W-:Y:S08]  /*1b2f0*/  HMMA.16816.F32.BF16 R64, R128.reuse, R66, R188 ;  /* 0x000000428040723c */ /* 0x040ff000000418bc */
[C---:B------:R-:W-:Y:S08]  /*1b300*/  HMMA.16816.F32.BF16 R80, R128.reuse, R82, R240 ;  /* 0x000000528050723c */ /* 0x040ff000000418f0 */
[C---:B------:R-:W-:Y:S08]  /*1b310*/  HMMA.16816.F32.BF16 R112, R128.reuse, R114, R32 ;  /* 0x000000728070723c */ /* 0x040ff00000041820 */
[C---:B------:R-:W-:Y:S08]  /*1b320*/  HMMA.16816.F32.BF16 R116, R128.reuse, R8, R28 ;  /* 0x000000088074723c */ /* 0x040ff0000004181c */
[----:B------:R-:W-:Y:S01]  /*1b330*/  HMMA.16816.F32.BF16 R128, R128, R10, R24 ;  /* 0x0000000a8080723c */ /* 0x000fe20000041818 */
[----:B---3--:R-:W-:Y:S11]  /*1b340*/  ISETP.GT.AND P3, PT, R184, R199, PT ;  /* 0x000000c7b800720c */ /* 0x008ff60003f64270 */
[----:B------:R-:W-:Y:S02]  /*1b350*/  @!UPT UIADD3 URZ, URZ, URZ, URZ ;  /* 0x0000003f3f3ff290 */ /* 0x000fe4000fffe03f */
[----:B------:R-:W-:Y:S05]  /*1b360*/  @!P3 BRA `(.L_x_2241) ;  /* 0x000061600000b947 */ /* 0x000fea0003800000 */
[----:B--2---:R-:W2:Y:S01]  /*1b370*/  LDL.64 R22, [R1+0x60] ;  /* 0x0000600001167983 */ /* 0x004ea20000100a00 */
        /* <DEDUP_REMOVED lines=13> */
[----:B------:R-:W-:Y:S02]  /*1b450*/  IMAD.MOV.U32 R2, RZ, RZ, R6 ;  /* 0x000000ffff027224 */ /* 0x000fe400078e0006 */
[-C--:B------:R-:W-:Y:S02]  /*1b460*/  IMAD R4, R5, R0.reuse, R4 ;  /* 0x0000000005047224 */ /* 0x080fe400078e0204 */
[----:B------:R-:W-:-:S04]  /*1b470*/  IMAD.WIDE.U32 R2, R196, R0, R2 ;  /* 0x00000000c4027225 */ /* 0x000fc800078e0002 */
[----:B------:R-:W-:Y:S01]  /*1b480*/  IMAD.IADD R3, R3, 0x1, R4 ;  /* 0x0000000103037824 */ /* 0x000fe200078e0204 */
[----:B------:R-:W-:Y:S02]  /*1b490*/  LEA R0, P2, R22, R2, 0x4 ;  /* 0x0000000216007211 */ /* 0x000fe400078420ff */
[CC--:B------:R-:W-:Y:S02]  /*1b4a0*/  @!P1 LEA R10, P5, R2.reuse, R238.reuse, 0x1 ;  /* 0x000000ee020a9211 */ /* 0x0c0fe400078a08ff */
        /* <DEDUP_REMOVED lines=32> */
[----:B------:R-:W-:Y:S04]  /*1b6b0*/  LDSM.16.M88.4 R136, [R200+0x8800] ;  /* 0x00880000c888783b */ /* 0x000fe80000000200 */
[----:B--2---:R-:W1:Y:S04]  /*1b6c0*/  LDSM.16.M88.4 R4, [R204+0x2000] ;  /* 0x00200000cc04783b */ /* 0x004e680000000200 */
        /* <DEDUP_REMOVED lines=84> */
[-C--:B-1----:R-:W-:Y:S08]  /*1bc10*/  HMMA.16816.F32.BF16 R188, R4, R20.reuse, R188 ;  /* 0x0000001404bc723c */ /* 0x082ff000000418bc */
[----:B--2---:R-:W-:Y:S08]  /*1bc20*/  HMMA.16816.F32.BF16 R176, R8, R20, R176 ;  /* 0x0000001408b0723c */ /* 0x004ff000000418b0 */
[-C--:B------:R-:W-:Y:S08]  /*1bc30*/  HMMA.16816.F32.BF16 R172, R4, R22.reuse, R172 ;  /* 0x0000001604ac723c */ /* 0x080ff000000418ac */
[----:B------:R-:W-:Y:S01]  /*1bc40*/  HMMA.16816.F32.BF16 R32, R8, R22, R32 ;  /* 0x000000160820723c */ /* 0x000fe20000041820 */
[----:B------:R-:W1:Y:S01]  /*1bc50*/  LDSM.16.M88.4 R20, [R207+0x1800] ;  /* 0x00180000cf14783b */ /* 0x000e620000000200 */
[----:B------:R-:W-:-:S04]  /*1bc60*/  DEPBAR.LE SB0, 0x0 ;  /* 0x000080000000791a */ /* 0x000fc80000000000 */
[----:B------:R-:W-:Y:S02]  /*1bc70*/  BSSY B1, `(.L_x_2254) ;  /* 0x0000035000017945 */ /* 0x000fe40003800000 */
[-C--:B-1----:R-:W-:Y:S08]  /*1bc80*/  HMMA.16816.F32.BF16 R180, R8, R20.reuse, R136 ;  /* 0x0000001408b4723c */ /* 0x082ff00000041888 */
[C---:B------:R-:W-:Y:S08]  /*1bc90*/  HMMA.16816.F32.BF16 R184, R4.reuse, R20, R132 ;  /* 0x0000001404b8723c */ /* 0x040ff00000041884 */
[-C--:B------:R-:W-:Y:S08]  /*1bca0*/  HMMA.16816.F32.BF16 R240, R4, R22.reuse, R28 ;  /* 0x0000001604f0723c */ /* 0x080ff0000004181c */
[----:B------:R-:W-:Y:S01]  /*1bcb0*/  HMMA.16816.F32.BF16 R192, R8, R22, R24 ;  /* 0x0000001608c0723c */ /* 0x000fe20000041818 */
[----:B------:R-:W-:Y:S06]  /*1bcc0*/  BAR.SYNC.DEFER_BLOCKING 0x0 ;  /* 0x0000000000007b1d */ /* 0x000fec0000010000 */
[----:B------:R-:W-:Y:S01]  /*1bcd0*/  @!UPT UIADD3 URZ, URZ, URZ, URZ ;  /* 0x0000003f3f3ff290 */ /* 0x000fe2000fffe03f */
[----:B------:R-:W-:Y:S11]  /*1bce0*/  @!P2 BRA `(.L_x_2255) ;  /* 0x000002d00000a947 */ /* 0x000ff60003800000 */
[----:B------:R-:W2:Y:S04]  /*1bcf0*/  LDL.64 R248, [R1+0xf0] ;  /* 0x0000f00001f87983 */ /* 0x000ea80000100a00 */
[----:B------:R-:W2:Y:S04]  /*1bd00*/  LDL R197, [R1+0xcc] ;  /* 0x0000cc0001c57983 */ /* 0x000ea80000100800 */
[----:B------:R-:W3:Y:S04]  /*1bd10*/  LDL R251, [R1+0x100] ;  /* 0x0001000001fb7983 */ /* 0x000ee80000100800 */
[----:B------:R-:W4:Y:S04]  /*1bd20*/  LDL R198, [R1+0x104] ;  /* 0x0001040001c67983 */ /* 0x000f280000100800 */
[----:B------:R-:W5:Y:S01]  /*1bd30*/  LDL R199, [R1+0x108] ;  /* 0x0001080001c77983 */ /* 0x000f620000100800 */
[----:B------:R-:W-:-:S04]  /*1bd40*/  IADD3 R0, R250, -0x6, RZ ;  /* 0xfffffffafa007810 */ /* 0x000fc80007ffe0ff */
[----:B------:R-:W-:Y:S01]  /*1bd50*/  SHF.R.S32.HI R4, RZ, 0x1f, R0 ;  /* 0x0000001fff047819 */ /* 0x000fe20000011400 */
[----:B------:R1:W-:Y:S01]  /*1bd60*/  @P1 STS.128 [R220+0x8000], RZ ;  /* 0x008000ffdc001388 */ /* 0x0003e20000000c00 */
[----:B------:R-:W-:Y:S01]  /*1bd70*/  BSSY B0, `(.L_x_2256) ;  /* 0x0000023000007945 */ /* 0x000fe20003800000 */
[----:B--2---:R-:W-:-:S04]  /*1bd80*/  IMAD.WIDE.U32 R2, R0, R197, R248 ;  /* 0x000000c500027225 */ /* 0x004fc800078e00f8 */
[----:B---3--:R-:W-:-:S04]  /*1bd90*/  IMAD R0, R251, R0, RZ ;  /* 0x00000000fb007224 */ /* 0x008fc800078e02ff */
[----:B------:R-:W-:Y:S01]  /*1bda0*/  IMAD R0, R4, R197, R0 ;  /* 0x000000c504007224 */ /* 0x000fe200078e0200 */
[----:B------:R-:W-:-:S03]  /*1bdb0*/  @!P1 LEA R4, P2, R2, R236, 0x1 ;  /* 0x000000ec02049211 */ /* 0x000fc600078408ff */
[----:B------:R-:W-:-:S05]  /*1bdc0*/  IMAD.IADD R0, R3, 0x1, R0 ;  /* 0x0000000103007824 */ /* 0x000fca00078e0200 */
        /* <DEDUP_REMOVED lines=8> */
[----:B----4-:R-:W-:-:S03]  /*1be50*/  IADD3 R2, P2, R198, R2, RZ ;  /* 0x00000002c6027210 */ /* 0x010fc60007f5e0ff */
[----:B------:R-:W-:Y:S01]  /*1be60*/  @!PT LDS RZ, [RZ] ;  /* 0x00000000fffff984 */ /* 0x000fe20000000800 */
[----:B------:R-:W-:Y:S01]  /*1be70*/  @!PT LDS RZ, [RZ] ;  /* 0x00000000fffff984 */ /* 0x000fe20000000800 */
[----:B------:R-:W-:Y:S01]  /*1be80*/  @!PT LDS RZ, [RZ] ;  /* 0x00000000fffff984 */ /* 0x000fe20000000800 */
[----:B------:R2:W-:Y:S02]  /*1be90*/  @!P0 LDGSTS.E.BYPASS.LTC128B.128 [R220+0x9000], [R4.64+0x80] ;  /* 0x0900008004dc8fae */ /* 0x0005e4000b901d44 */
[----:B-----5:R-:W-:Y:S02]  /*1bea0*/  IMAD.X R0, R199, 0x1, R0, P2 ;  /* 0x00000001c7007824 */ /* 0x020fe400010e0600 */
        /* <DEDUP_REMOVED lines=15> */
.L_x_2257:
[----:B------:R-:W-:Y:S05]  /*1bfa0*/  BSYNC B0 ;  /* 0x0000000000007941 */ /* 0x000fea0003800000 */
.L_x_2256:
[----:B------:R-:W0:Y:S02]  /*1bfb0*/  LDGDEPBAR ;  /* 0x00000000000079af */ /* 0x000e240000000000 */
.L_x_2255:
[----:B------:R-:W-:Y:S05]  /*1bfc0*/  BSYNC B1 ;  /* 0x0000000000017941 */ /* 0x000fea0003800000 */
.L_x_2254:
[----:B------:R-:W2:Y:S04]  /*1bfd0*/  LDL R8, [R1+0xb8] ;  /* 0x0000b80001087983 */ /* 0x000ea80000100800 */
[----:B------:R-:W3:Y:S04]  /*1bfe0*/  LDL R7, [R1+0xc0] ;  /* 0x0000c00001077983 */ /* 0x000ee80000100800 */
[----:B------:R-:W4:Y:S04]  /*1bff0*/  LDL R6, [R1+0xbc] ;  /* 0x0000bc0001067983 */ /* 0x000f280000100800 */
[----:B-1----:R-:W2:Y:S04]  /*1c000*/  LDL.LU.64 R4, [R1+0x48] ;  /* 0x0000480001047983 */ /* 0x002ea80000300a00 */
[----:B------:R-:W2:Y:S04]  /*1c010*/  LDL R2, [R1+0x6c] ;  /* 0x00006c0001027983 */ /* 0x000ea80000100800 */
[----:B------:R-:W3:Y:S04]  /*1c020*/  LDL R3, [R1+0xc4] ;  /* 0x0000c40001037983 */ /* 0x000ee80000100800 */
[----:B------:R-:W1:Y:S02]  /*1c030*/  S2R R0, SR_TID.X ;  /* 0x0000000000007919 */ /* 0x000e640000002100 */
[----:B-1----:R-:W-:-:S05]  /*1c040*/  IMAD.SHL.U32 R0, R0, 0x2, RZ ;  /* 0x0000000200007824 */ /* 0x002fca00078e00ff */
[----:B------:R-:W-:-:S05]  /*1c050*/  LOP3.LUT R0, R0, 0x6, RZ, 0xc0, !PT ;  /* 0x0000000600007812 */ /* 0x000fca00078ec0ff */
[----:B------:R-:W-:Y:S02]  /*1c060*/  IMAD R0, R196, 0x20, R0 ;  /* 0x00000020c4007824 */ /* 0x000fe400078e0200 */
[----:B--2---:R-:W-:Y:S02]  /*1c070*/  IMAD.MOV.U32 R134, RZ, RZ, R2 ;  /* 0x000000ffff867224 */ /* 0x004fe400078e0002 */
        /* <DEDUP_REMOVED lines=15> */
[----:B------:R-:W1:Y:S01]  /*1c170*/  I2F R2, R2 ;  /* 0x0000000200027306 */ /* 0x000e620000201400 */
[----:B----4-:R-:W-:Y:S02]  /*1c180*/  IMAD.MOV.U32 R198, RZ, RZ, R6 ;  /* 0x000000ffffc67224 */ /* 0x010fe400078e0006 */
[----:B---3--:R-:W-:Y:S02]  /*1c190*/  IMAD.MOV.U32 R199, RZ, RZ, R3 ;  /* 0x000000ffffc77224 */ /* 0x008fe400078e0003 */
[----:B-1----:R-:W-:Y:S01]  /*1c1a0*/  FFMA.FTZ R6, R2, -R216, R190 ;  /* 0x800000d802067223 */ /* 0x002fe200000100be */
[----:B------:R-:W-:-:S04]  /*1c1b0*/  IADD3 R2, R0, 0x1, RZ ;  /* 0x0000000100027810 */ /* 0x000fc80007ffe0ff */
[----:B------:R-:W-:-:S04]  /*1c1c0*/  IADD3 R3, R223, -R2, RZ ;  /* 0x80000002df037210 */ /* 0x000fc80007ffe0ff */
        /* <DEDUP_REMOVED lines=15> */
[C---:B------:R-:W-:Y:S02]  /*1c2c0*/  ISETP.GE.AND P5, PT, R2.reuse, R228, PT ;  /* 0x000000e40200720c */ /* 0x040fe40003fa6270 */
[C---:B------:R-:W-:Y:S02]  /*1c2d0*/  ISETP.GE.AND P0, PT, R2.reuse, R227, PT ;  /* 0x000000e30200720c */ /* 0x040fe40003f06270 */
[C---:B------:R-:W-:Y:S02]  /*1c2e0*/  ISETP.GE.AND P1, PT, R2.reuse, R226, PT ;  /* 0x000000e20200720c */ /* 0x040fe40003f26270 */
[C---:B------:R-:W-:Y:S02]  /*1c2f0*/  ISETP.GE.AND P2, PT, R2.reuse, R225, PT ;  /* 0x000000e10200720c */ /* 0x040fe40003f46270 */
[C---:B------:R-:W-:Y:S02]  /*1c300*/  ISETP.GE.OR P5, PT, R2.reuse, R234, !P5 ;  /* 0x000000ea0200720c */ /* 0x040fe40006fa6670 */
[----:B------:R-:W-:-:S02]  /*1c310*/  ISETP.GE.OR P0, PT, R2, R233, !P0 ;  /* 0x000000e90200720c */ /* 0x000fc40004706670 */
[C---:B------:R-:W-:Y:S02]  /*1c320*/  ISETP.GE.OR P1, PT, R2.reuse, R232, !P1 ;  /* 0x000000e80200720c */ /* 0x040fe40004f26670 */
[----:B------:R-:W-:Y:S02]  /*1c330*/  ISETP.GE.OR P2, PT, R2, R231, !P2 ;  /* 0x000000e70200720c */ /* 0x000fe40005746670 */
[----:B------:R-:W-:Y:S01]  /*1c340*/  IADD3 R2, R0, 0x8, RZ ;  /* 0x0000000800027810 */ /* 0x000fe20007ffe0ff */
[----:B-1----:R-:W-:-:S04]  /*1c350*/  FFMA.FTZ R191, R3, -R216, R191 ;  /* 0x800000d803bf7223 */ /* 0x002fc800000100bf */
        /* <DEDUP_REMOVED lines=13> */
[----:B------:R-:W-:Y:S02]  /*1c430*/  P2R R190, PR, RZ, 0x4 ;  /* 0x00000004ffbe7803 */ /* 0x000fe40000000000 */
[----:B------:R-:W-:-:S04]  /*1c440*/  ISETP.GE.AND P2, PT, R0, R228, PT ;  /* 0x000000e40000720c */ /* 0x000fc80003f46270 */
[----:B------:R-:W-:Y:S01]  /*1c450*/  ISETP.GE.OR P2, PT, R0, R234, !P2 ;  /* 0x000000ea0000720c */ /* 0x000fe20005746670 */
[----:B-1----:R-:W-:Y:S02]  /*1c460*/  FFMA.FTZ R21, R3, -R216, R172 ;  /* 0x800000d803157223 */ /* 0x002fe400000100ac */
[----:B------:R-:W-:Y:S01]  /*1c470*/  IMAD.IADD R3, R229, 0x1, -R2 ;  /* 0x00000001e5037824 */ /* 0x000fe200078e0a02 */
[----:B------:R-:W-:-:S04]  /*1c480*/  FSEL R28, R11, -INF , !P2 ;  /* 0xff8000000b1c7808 */ /* 0x000fc80005000000 */
[----:B------:R-:W-:Y:S02]  /*1c490*/  IABS R3, R3 ;  /* 0x0000000300037213 */ /* 0x000fe40000000000 */
[C---:B------:R-:W-:Y:S02]  /*1c4a0*/  ISETP.GE.AND P3, PT, R0.reuse, R227, PT ;  /* 0x000000e30000720c */ /* 0x040fe40003f66270 */
[C---:B------:R-:W-:Y:S02]  /*1c4b0*/  ISETP.GE.AND P4, PT, R0.reuse, R226, PT ;  /* 0x000000e20000720c */ /* 0x040fe40003f86270 */
[C---:B------:R-:W-:Y:S01]  /*1c4c0*/  ISETP.GE.AND P2, PT, R0.reuse, R225, PT ;  /* 0x000000e10000720c */ /* 0x040fe20003f46270 */
[----:B------:R-:W1:Y:S01]  /*1c4d0*/  I2F R3, R3 ;  /* 0x0000000300037306 */ /* 0x000e620000201400 */
[C---:B------:R-:W-:Y:S02]  /*1c4e0*/  ISETP.GE.OR P3, PT, R0.reuse, R233, !P3 ;  /* 0x000000e90000720c */ /* 0x040fe40005f66670 */
[----:B------:R-:W-:-:S02]  /*1c4f0*/  ISETP.GE.OR P4, PT, R0, R232, !P4 ;  /* 0x000000e80000720c */ /* 0x000fc40006786670 */
[----:B------:R-:W-:Y:S02]  /*1c500*/  ISETP.GE.OR P2, PT, R0, R231, !P2 ;  /* 0x000000e70000720c */ /* 0x000fe40005746670 */
[----:B------:R-:W-:Y:S02]  /*1c510*/  FSEL R32, R9, -INF , !P3 ;  /* 0xff80000009207808 */ /* 0x000fe40005800000 */
[----:B------:R-:W-:Y:S02]  /*1c520*/  FSEL R138, R8, -INF , !P4 ;  /* 0xff800000088a7808 */ /* 0x000fe40006000000 */
[----:B------:R-:W-:Y:S02]  /*1c530*/  FSEL R139, R6, -INF , !P2 ;  /* 0xff800000068b7808 */ /* 0x000fe40005000000 */
[C---:B------:R-:W-:Y:S02]  /*1c540*/  ISETP.GE.AND P3, PT, R2.reuse, R228, PT ;  /* 0x000000e40200720c */ /* 0x040fe40003f66270 */
[----:B------:R-:W-:-:S02]  /*1c550*/  ISETP.GE.AND P4, PT, R2, R227, PT ;  /* 0x000000e30200720c */ /* 0x000fc40003f86270 */
[C---:B------:R-:W-:Y:S02]  /*1c560*/  ISETP.GE.AND P2, PT, R2.reuse, R226, PT ;  /* 0x000000e20200720c */ /* 0x040fe40003f46270 */
[C---:B------:R-:W-:Y:S02]  /*1c570*/  ISETP.GE.AND P6, PT, R2.reuse, R225, PT ;  /* 0x000000e10200720c */ /* 0x040fe40003fc6270 */
[C---:B------:R-:W-:Y:S02]  /*1c580*/  ISETP.GE.OR P3, PT, R2.reuse, R234, !P3 ;  /* 0x000000ea0200720c */ /* 0x040fe40005f66670 */
[C---:B------:R-:W-:Y:S02]  /*1c590*/  ISETP.GE.OR P4, PT, R2.reuse, R233, !P4 ;  /* 0x000000e90200720c */ /* 0x040fe40006786670 */
[C---:B------:R-:W-:Y:S02]  /*1c5a0*/  ISETP.GE.OR P2, PT, R2.reuse, R232, !P2 ;  /* 0x000000e80200720c */ /* 0x040fe40005746670 */
[----:B------:R-:W-:-:S02]  /*1c5b0*/  ISETP.GE.OR P6, PT, R2, R231, !P6 ;  /* 0x000000e70200720c */ /* 0x000fc400077c6670 */
[----:B------:R-:W-:Y:S01]  /*1c5c0*/  IADD3 R2, R0, 0x9, RZ ;  /* 0x0000000900027810 */ /* 0x000fe20007ffe0ff */
[----:B-1----:R-:W-:-:S04]  /*1c5d0*/  FFMA.FTZ R189, R3, -R216, R174 ;  /* 0x800000d803bd7223 */ /* 0x002fc800000100ae */
        /* <DEDUP_REMOVED lines=14> */
[----:B------:R-:W-:-:S06]  /*1c6c0*/  IABS R3, R3 ;  /* 0x0000000300037213 */ /* 0x000fcc0000000000 */
[----:B------:R-:W1:Y:S01]  /*1c6d0*/  I2F R3, R3 ;  /* 0x0000000300037306 */ /* 0x000e620000201400 */
[----:B------:R-:W-:Y:S02]  /*1c6e0*/  FSEL R137, R10, -INF , !P1 ;  /* 0xff8000000a897808 */ /* 0x000fe40004800000 */
[----:B------:R-:W-:Y:S02]  /*1c6f0*/  FSEL R31, R20, -INF , !P0 ;  /* 0xff800000141f7808 */ /* 0x000fe40004000000 */
[----:B------:R-:W-:Y:S02]  /*1c700*/  FSEL R10, R7, -INF , !P3 ;  /* 0xff800000070a7808 */ /* 0x000fe40005800000 */
[C---:B------:R-:W-:Y:S02]  /*1c710*/  ISETP.GE.AND P0, PT, R2.reuse, R228, PT ;  /* 0x000000e40200720c */ /* 0x040fe40003f06270 */
[C---:B------:R-:W-:Y:S02]  /*1c720*/  ISETP.GE.AND P1, PT, R2.reuse, R227, PT ;  /* 0x000000e30200720c */ /* 0x040fe40003f26270 */
[----:B------:R-:W-:-:S02]  /*1c730*/  ISETP.GE.AND P3, PT, R2, R226, PT ;  /* 0x000000e20200720c */ /* 0x000fc40003f66270 */
[C---:B------:R-:W-:Y:S02]  /*1c740*/  ISETP.GE.AND P5, PT, R2.reuse, R225, PT ;  /* 0x000000e10200720c */ /* 0x040fe40003fa6270 */
[C---:B------:R-:W-:Y:S02]  /*1c750*/  ISETP.GE.OR P0, PT, R2.reuse, R234, !P0 ;  /* 0x000000ea0200720c */ /* 0x040fe40004706670 */
[C---:B------:R-:W-:Y:S02]  /*1c760*/  ISETP.GE.OR P1, PT, R2.reuse, R233, !P1 ;  /* 0x000000e90200720c */ /* 0x040fe40004f26670 */
[C---:B------:R-:W-:Y:S02]  /*1c770*/  ISETP.GE.OR P3, PT, R2.reuse, R232, !P3 ;  /* 0x000000e80200720c */ /* 0x040fe40005f66670 */
[----:B------:R-:W-:Y:S02]  /*1c780*/  ISETP.GE.OR P5, PT, R2, R231, !P5 ;  /* 0x000000e70200720c */ /* 0x000fe40006fa6670 */
        /* <DEDUP_REMOVED lines=9> */
[----:B-1----:R-:W-:Y:S01]  /*1c820*/  FFMA.FTZ R9, R3, -R216, R182 ;  /* 0x800000d803097223 */ /* 0x002fe200000100b6 */
[----:B------:R-:W-:-:S04]  /*1c830*/  IADD3 R3, R224, -R2, RZ ;  /* 0x80000002e0037210 */ /* 0x000fc80007ffe0ff */
        /* <DEDUP_REMOVED lines=59> */
[----:B------:R-:W-:Y:S02]  /*1cbf0*/  IABS R3, R3 ;  /* 0x0000000300037213 */ /* 0x000fe40000000000 */
[----:B------:R-:W-:-:S04]  /*1cc00*/  ISETP.GE.AND P0, PT, R2, R228, PT ;  /* 0x000000e40200720c */ /* 0x000fc80003f06270 */
[----:B------:R-:W1:Y:S01]  /*1cc10*/  I2F R3, R3 ;  /* 0x0000000300037306 */ /* 0x000e620000201400 */
[----:B------:R-:W-:Y:S02]  /*1cc20*/  ISETP.GE.OR P0, PT, R2, R234, !P0 ;  /* 0x000000ea0200720c */ /* 0x000fe40004706670 */
[----:B------:R-:W-:Y:S02]  /*1cc30*/  FSEL R6, R6, -INF , !P2 ;  /* 0xff80000006067808 */ /* 0x000fe40005000000 */
[----:B------:R-:W-:Y:S02]  /*1cc40*/  FSEL R25, R11, -INF , !P1 ;  /* 0xff8000000b197808 */ /* 0x000fe40004800000 */
[----:B------:R-:W-:Y:S02]  /*1cc50*/  FSEL R5, R5, -INF , !P0 ;  /* 0xff80000005057808 */ /* 0x000fe40004000000 */
[C---:B------:R-:W-:Y:S02]  /*1cc60*/  ISETP.GE.AND P1, PT, R2.reuse, R227, PT ;  /* 0x000000e30200720c */ /* 0x040fe40003f26270 */
[----:B------:R-:W-:-:S02]  /*1cc70*/  ISETP.GE.AND P0, PT, R2, R226, PT ;  /* 0x000000e20200720c */ /* 0x000fc40003f06270 */
[----:B------:R-:W-:Y:S02]  /*1cc80*/  ISETP.GE.AND P2, PT, R2, R225, PT ;  /* 0x000000e10200720c */ /* 0x000fe40003f46270 */
[----:B------:R-:W-:Y:S01]  /*1cc90*/  IADD3 R0, R0, 0x19, RZ ;  /* 0x0000001900007810 */ /* 0x000fe20007ffe0ff */
[----:B-1----:R-:W-:Y:S01]  /*1cca0*/  FFMA.FTZ R24, R3, -R216, R240 ;  /* 0x800000d803187223 */ /* 0x002fe200000100f0 */
[C---:B------:R-:W-:Y:S01]  /*1ccb0*/  ISETP.GE.OR P1, PT, R2.reuse, R233, !P1 ;  /* 0x000000e90200720c */ /* 0x040fe20004f26670 */
[----:B------:R-:W-:Y:S01]  /*1ccc0*/  IMAD.IADD R3, R229, 0x1, -R2 ;  /* 0x00000001e5037824 */ /* 0x000fe200078e0a02 */
[C---:B------:R-:W-:Y:S02]  /*1ccd0*/  ISETP.GE.OR P0, PT, R2.reuse, R232, !P0 ;  /* 0x000000e80200720c */ /* 0x040fe40004706670 */
[----:B------:R-:W-:Y:S01]  /*1cce0*/  ISETP.GE.OR P2, PT, R2, R231, !P2 ;  /* 0x000000e70200720c */ /* 0x000fe20005746670 */
        /* <DEDUP_REMOVED lines=8> */
[----:B------:R-:W-:-:S04]  /*1cd70*/  FMNMX.FTZ R132, R245, R28, !PT ;  /* 0x0000001cf5847209 */ /* 0x000fc80007810000 */
[----:B------:R-:W-:Y:S02]  /*1cd80*/  FMNMX.FTZ R132, R29, R132, !PT ;  /* 0x000000841d847209 */ /* 0x000fe40007810000 */
[----:B------:R-:W-:Y:S02]  /*1cd90*/  FSEL R24, R24, -INF , !P0 ;  /* 0xff80000018187808 */ /* 0x000fe40004000000 */
[----:B------:R-:W-:Y:S01]  /*1cda0*/  FMNMX.FTZ R132, R10, R132, !PT ;  /* 0x000000840a847209 */ /* 0x000fe20007810000 */
[----:B-1----:R-:W-:Y:S02]  /*1cdb0*/  FFMA.FTZ R9, R2, -R216, R195 ;  /* 0x800000d802097223 */ /* 0x002fe400000100c3 */
[----:B------:R-:W-:Y:S01]  /*1cdc0*/  IMAD.IADD R2, R224, 0x1, -R0 ;  /* 0x00000001e0027824 */ /* 0x000fe200078e0a00 */
[----:B------:R-:W-:-:S04]  /*1cdd0*/  ISETP.GE.AND P0, PT, R0, R228, PT ;  /* 0x000000e40000720c */ /* 0x000fc80003f06270 */
[----:B------:R-:W-:Y:S02]  /*1cde0*/  IABS R2, R2 ;  /* 0x0000000200027213 */ /* 0x000fe40000000000 */
[----:B------:R-:W-:Y:S02]  /*1cdf0*/  FMNMX.FTZ R132, R8, R132, !PT ;  /* 0x0000008408847209 */ /* 0x000fe40007810000 */
[----:B------:R-:W-:Y:S02]  /*1ce00*/  ISETP.GE.OR P0, PT, R0, R234, !P0 ;  /* 0x000000ea0000720c */ /* 0x000fe40004706670 */
[----:B------:R-:W1:Y:S01]  /*1ce10*/  I2F R2, R2 ;  /* 0x0000000200027306 */ /* 0x000e620000201400 */
[----:B------:R-:W-:Y:S02]  /*1ce20*/  FMNMX.FTZ R132, R7, R132, !PT ;  /* 0x0000008407847209 */ /* 0x000fe40007810000 */
[----:B------:R-:W-:Y:S02]  /*1ce30*/  FSEL R4, R4, -INF , !P0 ;  /* 0xff80000004047808 */ /* 0x000fe40004000000 */
[----:B------:R-:W-:-:S02]  /*1ce40*/  ISETP.GE.AND P0, PT, R0, R227, PT ;  /* 0x000000e30000720c */ /* 0x000fc40003f06270 */
[----:B------:R-:W-:Y:S02]  /*1ce50*/  FMNMX.FTZ R132, R6, R132, !PT ;  /* 0x0000008406847209 */ /* 0x000fe40007810000 */
[C---:B------:R-:W-:Y:S02]  /*1ce60*/  ISETP.GE.OR P0, PT, R0.reuse, R233, !P0 ;  /* 0x000000e90000720c */ /* 0x040fe40004706670 */
[----:B------:R-:W-:Y:S02]  /*1ce70*/  FMNMX.FTZ R132, R5, R132, !PT ;  /* 0x0000008405847209 */ /* 0x000fe40007810000 */
[----:B------:R-:W-:Y:S02]  /*1ce80*/  FSEL R9, R9, -INF , !P0 ;  /* 0xff80000009097808 */ /* 0x000fe40004000000 */
[C---:B------:R-:W-:Y:S02]  /*1ce90*/  ISETP.GE.AND P0, PT, R0.reuse, R226, PT ;  /* 0x000000e20000720c */ /* 0x040fe40003f06270 */
[----:B------:R-:W-:-:S02]  /*1cea0*/  ISETP.GE.AND P1, PT, R0, R225, PT ;  /* 0x000000e10000720c */ /* 0x000fc40003f26270 */
[----:B------:R-:W-:Y:S01]  /*1ceb0*/  FMNMX.FTZ R132, R4, R132, !PT ;  /* 0x0000008404847209 */ /* 0x000fe20007810000 */
[----:B-1----:R-:W-:Y:S01]  /*1cec0*/  FFMA.FTZ R23, R2, -R216, R241 ;  /* 0x800000d802177223 */ /* 0x002fe200000100f1 */
[C---:B------:R-:W-:Y:S01]  /*1ced0*/  ISETP.GE.OR P0, PT, R0.reuse, R232, !P0 ;  /* 0x000000e80000720c */ /* 0x040fe20004706670 */
[----:B------:R-:W-:Y:S01]  /*1cee0*/  IMAD.IADD R2, R229, 0x1, -R0 ;  /* 0x00000001e5027824 */ /* 0x000fe200078e0a00 */
[----:B------:R-:W-:Y:S02]  /*1cef0*/  ISETP.GE.OR P1, PT, R0, R231, !P1 ;  /* 0x000000e70000720c */ /* 0x000fe40004f26670 */
[----:B------:R-:W1:Y:S01]  /*1cf00*/  SHFL.BFLY PT, R0, R132, 0x2, 0x1f ;  /* 0x0c401f0084007f89 */ /* 0x000e6200000e0000 */
[----:B------:R-:W-:Y:S02]  /*1cf10*/  IABS R3, R3 ;  /* 0x0000000300037213 */ /* 0x000fe40000000000 */
[----:B------:R-:W-:Y:S02]  /*1cf20*/  IABS R2, R2 ;  /* 0x0000000200027213 */ /* 0x000fe40000000000 */
[----:B-1----:R-:W-:-:S05]  /*1cf30*/  FMNMX.FTZ R132, R132, R0, !PT ;  /* 0x0000000084847209 */ /* 0x002fca0007810000 */
[----:B------:R-:W1:Y:S01]  /*1cf40*/  SHFL.BFLY PT, R0, R132, 0x1, 0x1f ;  /* 0x0c201f0084007f89 */ /* 0x000e6200000e0000 */
[----:B------:R-:W2:Y:S08]  /*1cf50*/  I2F R3, R3 ;  /* 0x0000000300037306 */ /* 0x000eb00000201400 */
[----:B------:R-:W3:Y:S01]  /*1cf60*/  I2F R2, R2 ;  /* 0x0000000200027306 */ /* 0x000ee20000201400 */
[----:B------:R-:W-:-:S02]  /*1cf70*/  FSEL R23, R23, -INF , !P0 ;  /* 0xff80000017177808 */ /* 0x000fc40004000000 */
[----:B-1----:R-:W-:-:S04]  /*1cf80*/  FMNMX.FTZ R132, R132, R0, !PT ;  /* 0x0000000084847209 */ /* 0x002fc80007810000 */
[----:B------:R-:W-:Y:S01]  /*1cf90*/  FSETP.NEU.FTZ.AND P0, PT, R132, -INF , PT ;  /* 0xff8000008400780b */ /* 0x000fe20003f1d000 */
[-C--:B--2---:R-:W-:Y:S02]  /*1cfa0*/  FFMA.FTZ R176, R3, -R216.reuse, R242 ;  /* 0x800000d803b07223 */ /* 0x084fe400000100f2 */
[----:B---3--:R-:W-:Y:S01]  /*1cfb0*/  FFMA.FTZ R175, R2, -R216, R243 ;  /* 0x800000d802af7223 */ /* 0x008fe200000100f3 */
[----:B------:R-:W-:Y:S01]  /*1cfc0*/  FSEL R0, R132, RZ, P0 ;  /* 0x000000ff84007208 */ /* 0x000fe20000000000 */
[----:B------:R-:W-:Y:S01]  /*1cfd0*/  IMAD.U32 R3, RZ, RZ, UR7 ;  /* 0x00000007ff037e24 */ /* 0x000fe2000f8e00ff */
[----:B------:R-:W-:-:S03]  /*1cfe0*/  MOV R2, UR6 ;  /* 0x0000000600027c02 */ /* 0x000fc60008000f00 */
[----:B------:R-:W-:Y:S02]  /*1cff0*/  FADD.FTZ R26, R245, -R0 ;  /* 0x80000000f51a7221 */ /* 0x000fe40000010000 */
[----:B------:R-:W2:Y:S04]  /*1d000*/  LD.E R0, [R2.64+0xdc] ;  /* 0x0000dc0402007980 */ /* 0x000ea8000c101900 */
[----:B------:R1:W-:Y:S04]  /*1d010*/  STL.64 [R1+0x1b8], R14 ;  /* 0x0001b80e01007387 */ /* 0x0003e80000100a00 */
[----:B------:R-:W-:Y:S04]  /*1d020*/  STL [R1+0x18c], R239 ;  /* 0x00018cef01007387 */ /* 0x000fe80000100800 */
        /* <DEDUP_REMOVED lines=20> */
[----:B------:R-:W-:Y:S04]  /*1d170*/  STL [R1+0x1a4], R234 ;  /* 0x0001a4ea01007387 */ /* 0x000fe80000100800 */
[----:B------:R-:W-:Y:S04]  /*1d180*/  STL [R1+0x1a8], R227 ;  /* 0x0001a8e301007387 */ /* 0x000fe80000100800 */
[----:B------:R1:W-:Y:S04]  /*1d190*/  STL [R1+0x1ac], R233 ;  /* 0x0001ace901007387 */ /* 0x0003e80000100800 */
[----:B------:R1:W-:Y:S04]  /*1d1a0*/  STL [R1+0x1b0], R226 ;  /* 0x0001b0e201007387 */ /* 0x0003e80000100800 */
[----:B------:R-:W4:Y:S01]  /*1d1b0*/  LDL.LU R252, [R1+0xa0] ;  /* 0x0000a00001fc7983 */ /* 0x000f220000300800 */
[----:B------:R-:W-:-:S02]  /*1d1c0*/  IMAD.MOV.U32 R219, RZ, RZ, R199 ;  /* 0x000000ffffdb7224 */ /* 0x000fc400078e00c7 */
[----:B------:R-:W-:Y:S02]  /*1d1d0*/  IMAD.MOV.U32 R218, RZ, RZ, R198 ;  /* 0x000000ffffda7224 */ /* 0x000fe400078e00c6 */
[----:B--2---:R-:W-:-:S06]  /*1d1e0*/  FMUL.FTZ R2, R0, R26 ;  /* 0x0000001a00027220 */ /* 0x004fcc0000410000 */
[----:B------:R-:W2:Y:S01]  /*1d1f0*/  MUFU.EX2 R2, R2 ;  /* 0x0000000200027308 */ /* 0x000ea20000000800 */
[----:B------:R-:W-:-:S05]  /*1d200*/  FMUL.FTZ R3, R0, R132 ;  /* 0x0000008400037220 */ /* 0x000fca0000410000 */
[----:B------:R-:W-:-:S05]  /*1d210*/  FSEL R3, R3, RZ, P0 ;  /* 0x000000ff03037208 */ /* 0x000fca0000000000 */
[-CC-:B------:R-:W-:Y:S02]  /*1d220*/  FFMA.FTZ R33, R28, R0.reuse, -R3.reuse ;  /* 0x000000001c217223 */ /* 0x180fe40000010803 */
[-CC-:B------:R-:W-:Y:S02]  /*1d230*/  FFMA.FTZ R174, R29, R0.reuse, -R3.reuse ;  /* 0x000000001dae7223 */ /* 0x180fe40000010803 */
[-CC-:B------:R-:W-:Y:S02]  /*1d240*/  FFMA.FTZ R173, R10, R0.reuse, -R3.reuse ;  /* 0x000000000aad7223 */ /* 0x180fe40000010803 */
[-CC-:B------:R-:W-:Y:S02]  /*1d250*/  FFMA.FTZ R172, R8, R0.reuse, -R3.reuse ;  /* 0x0000000008ac7223 */ /* 0x180fe40000010803 */
[-CC-:B------:R-:W-:Y:S02]  /*1d260*/  FFMA.FTZ R179, R7, R0.reuse, -R3.reuse ;  /* 0x0000000007b37223 */ /* 0x180fe40000010803 */
[----:B------:R-:W-:-:S02]  /*1d270*/  FFMA.FTZ R180, R6, R0, -R3 ;  /* 0x0000000006b47223 */ /* 0x000fc40000010803 */
[-CC-:B------:R-:W-:Y:S02]  /*1d280*/  FFMA.FTZ R181, R5, R0.reuse, -R3.reuse ;  /* 0x0000000005b57223 */ /* 0x180fe40000010803 */
[----:B------:R-:W-:Y:S02]  /*1d290*/  FFMA.FTZ R182, R4, R0, -R3 ;  /* 0x0000000004b67223 */ /* 0x000fe40000010803 */
[----:B--2---:R-:W-:-:S05]  /*1d2a0*/  FMUL.FTZ R3, R36, R2 ;  /* 0x0000000224037220 */ /* 0x004fca0000410000 */
[----:B------:R-:W-:Y:S04]  /*1d2b0*/  STL [R1+0x50], R3 ;  /* 0x0000500301007387 */ /* 0x000fe80000100800 */
[----:B-1----:R-:W2:Y:S04]  /*1d2c0*/  LDL.LU.64 R14, [R1+0x38] ;  /* 0x00003800010e7983 */ /* 0x002ea80000300a00 */
[----:B------:R-:W2:Y:S01]  /*1d2d0*/  LDL.LU R34, [R1+0x74] ;  /* 0x0000740001227983 */ /* 0x000ea20000300800 */
[----:B------:R-:W1:Y:S01]  /*1d2e0*/  MUFU.EX2 R33, R33 ;  /* 0x0000002100217308 */ /* 0x000e620000000800 */
[----:B---3--:R-:W-:-:S02]  /*1d2f0*/  FMUL.FTZ R236, R156, R2 ;  /* 0x000000029cec7220 */ /* 0x008fc40000410000 */
[-C--:B------:R-:W-:Y:S02]  /*1d300*/  FMUL.FTZ R187, R52, R2.reuse ;  /* 0x0000000234bb7220 */ /* 0x080fe40000410000 */
[-C--:B----4-:R-:W-:Y:S02]  /*1d310*/  FMUL.FTZ R228, R112, R2.reuse ;  /* 0x0000000270e47220 */ /* 0x090fe40000410000 */
        /* <DEDUP_REMOVED lines=28> */
[----:B-1----:R-:W-:Y:S01]  /*1d4e0*/  FFMA.FTZ R36, R252, R2, R33 ;  /* 0x00000002fc247223 */ /* 0x002fe20000010021 */
        /* <DEDUP_REMOVED lines=20> */
[----:B------:R-:W-:-:S06]  /*1d630*/  FMUL.FTZ R2, R0, R2 ;  /* 0x0000000200027220 */ /* 0x000fcc0000410000 */
[----:B------:R-:W1:Y:S01]  /*1d640*/  MUFU.EX2 R2, R2 ;  /* 0x0000000200027308 */ /* 0x000e620000000800 */
[----:B------:R-:W-:Y:S02]  /*1d650*/  FFMA.FTZ R37, R21, R0, -R3 ;  /* 0x0000000015257223 */ /* 0x000fe40000010803 */
[----:B------:R-:W-:Y:S02]  /*1d660*/  IMAD.MOV.U32 R21, RZ, RZ, R156 ;  /* 0x000000ffff157224 */ /* 0x000fe400078e009c */
[----:B------:R-:W-:Y:S02]  /*1d670*/  IMAD.MOV.U32 R7, RZ, RZ, R218 ;  /* 0x000000ffff077224 */ /* 0x000fe400078e00da */
[----:B-1----:R-:W-:Y:S02]  /*1d680*/  FMUL.FTZ R210, R50, R2 ;  /* 0x0000000232d27220 */ /* 0x002fe40000410000 */
[----:B------:R-:W-:Y:S02]  /*1d690*/  IMAD.MOV.U32 R50, RZ, RZ, R21 ;  /* 0x000000ffff327224 */ /* 0x000fe400078e0015 */
[----:B------:R-:W-:Y:S01]  /*1d6a0*/  IMAD.MOV.U32 R21, RZ, RZ, R7 ;  /* 0x000000ffff157224 */ /* 0x000fe200078e0007 */
[----:B------:R-:W-:-:S02]  /*1d6b0*/  FSEL R7, R178, -INF , !P4 ;  /* 0xff800000b2077808 */ /* 0x000fc40006000000 */
[----:B------:R-:W4:Y:S01]  /*1d6c0*/  LDL.LU R178, [R1+0x68] ;  /* 0x0000680001b27983 */ /* 0x000f220000300800 */
[----:B------:R-:W-:-:S04]  /*1d6d0*/  FFMA.FTZ R4, R32, R0, -R3 ;  /* 0x0000000020047223 */ /* 0x000fc80000010803 */
        /* <DEDUP_REMOVED lines=49> */
[----:B------:R-:W-:Y:S02]  /*1d9f0*/  FFMA.FTZ R69, R9, R0, -R3 ;  /* 0x0000000009457223 */ /* 0x000fe40000010803 */
[----:B------:R-:W1:Y:S02]  /*1da00*/  SHFL.BFLY PT, R3, R2, 0x2, 0x1f ;  /* 0x0c401f0002037f89 */ /* 0x000e6400000e0000 */
[----:B-1----:R-:W-:-:S05]  /*1da10*/  FMNMX.FTZ R2, R3, R2, !PT ;  /* 0x0000000203027209 */ /* 0x002fca0007810000 */
[----:B------:R-:W1:Y:S01]  /*1da20*/  SHFL.BFLY PT, R3, R2, 0x1, 0x1f ;  /* 0x0c201f0002037f89 */ /* 0x000e6200000e0000 */
[----:B------:R-:W-:Y:S02]  /*1da30*/  IMAD.MOV.U32 R9, RZ, RZ, R184 ;  /* 0x000000ffff097224 */ /* 0x000fe400078e00b8 */
[----:B------:R-:W-:Y:S01]  /*1da40*/  IMAD.MOV.U32 R184, RZ, RZ, R134 ;  /* 0x000000ffffb87224 */ /* 0x000fe200078e0086 */
[----:B-1----:R-:W-:-:S04]  /*1da50*/  FMNMX.FTZ R134, R2, R3, !PT ;  /* 0x0000000302867209 */ /* 0x002fc80007810000 */
[----:B------:R-:W-:Y:S01]  /*1da60*/  FSETP.NEU.FTZ.AND P0, PT, R134, -INF , PT ;  /* 0xff8000008600780b */ /* 0x000fe20003f1d000 */
[----:B------:R-:W-:-:S03]  /*1da70*/  FMUL.FTZ R3, R0, R134 ;  /* 0x0000008600037220 */ /* 0x000fc60000410000 */
[----:B------:R-:W-:Y:S02]  /*1da80*/  FSEL R2, R134, RZ, P0 ;  /* 0x000000ff86027208 */ /* 0x000fe40000000000 */
[----:B------:R-:W-:-:S03]  /*1da90*/  FSEL R3, R3, RZ, P0 ;  /* 0x000000ff03037208 */ /* 0x000fc60000000000 */
[----:B------:R-:W-:Y:S02]  /*1daa0*/  FADD.FTZ R2, R222, -R2 ;  /* 0x80000002de027221 */ /* 0x000fe40000010000 */
[----:B------:R-:W-:Y:S02]  /*1dab0*/  FFMA.FTZ R4, R138, R0, -R3 ;  /* 0x000000008a047223 */ /* 0x000fe40000010803 */
[----:B------:R-:W-:Y:S01]  /*1dac0*/  FMUL.FTZ R2, R0, R2 ;  /* 0x0000000200027220 */ /* 0x000fe20000410000 */
[----:B------:R-:W-:Y:S02]  /*1dad0*/  MOV R11, R28 ;  /* 0x0000001c000b7202 */ /* 0x000fe40000000f00 */
[----:B------:R-:W-:Y:S08]  /*1dae0*/  MUFU.EX2 R28, R4 ;  /* 0x00000004001c7308 */ /* 0x000ff00000000800 */
[----:B------:R-:W1:Y:S01]  /*1daf0*/  MUFU.EX2 R2, R2 ;  /* 0x0000000200027308 */ /* 0x000e620000000800 */
[----:B------:R-:W-:Y:S01]  /*1db00*/  ISETP.NE.AND P0, PT, R190, RZ, PT ;  /* 0x000000ffbe00720c */ /* 0x000fe20003f05270 */
[----:B------:R-:W-:-:S02]  /*1db10*/  IMAD.MOV.U32 R211, RZ, RZ, R26 ;  /* 0x000000ffffd37224 */ /* 0x000fc400078e001a */
[----:B------:R-:W-:Y:S02]  /*1db20*/  IMAD.MOV.U32 R170, RZ, RZ, R168 ;  /* 0x000000ffffaa7224 */ /* 0x000fe400078e00a8 */
[----:B------:R-:W-:Y:S02]  /*1db30*/  IMAD.MOV.U32 R171, RZ, RZ, R169 ;  /* 0x000000ffffab7224 */ /* 0x000fe400078e00a9 */
[-CC-:B------:R-:W-:Y:S02]  /*1db40*/  FFMA.FTZ R20, R137, R0.reuse, -R3.reuse ;  /* 0x0000000089147223 */ /* 0x180fe40000010803 */
[----:B------:R-:W-:Y:S02]  /*1db50*/  FFMA.FTZ R26, R136, R0, -R3 ;  /* 0x00000000881a7223 */ /* 0x000fe40000010803 */
[----:B------:R-:W-:Y:S01]  /*1db60*/  IMAD.MOV.U32 R166, RZ, RZ, R10 ;  /* 0x000000ffffa67224 */ /* 0x000fe200078e000a */
[----:B------:R-:W-:Y:S01]  /*1db70*/  FSEL R10, R191, -INF , !P0 ;  /* 0xff800000bf0a7808 */ /* 0x000fe20004000000 */
        /* <DEDUP_REMOVED lines=32> */
[----:B---3--:R-:W-:Y:S01]  /*1dd80*/  FFMA.FTZ R30, R30, R2, R28 ;  /* 0x000000021e1e7223 */ /* 0x008fe2000001001c */
[----:B------:R-:W-:Y:S01]  /*1dd90*/  FMNMX.FTZ R2, R235, R139, !PT ;  /* 0x0000008beb027209 */ /* 0x000fe20007810000 */
[----:B------:R-:W-:Y:S01]  /*1dda0*/  IMAD.MOV.U32 R98, RZ, RZ, R9 ;  /* 0x000000ffff627224 */ /* 0x000fe200078e0009 */
[----:B------:R-:W-:Y:S02]  /*1ddb0*/  FSEL R9, R189, -INF , !P6 ;  /* 0xff800000bd097808 */ /* 0x000fe40007000000 */
[----:B------:R-:W-:Y:S01]  /*1ddc0*/  FMNMX.FTZ R2, R10, R2, !PT ;  /* 0x000000020a027209 */ /* 0x000fe20007810000 */
[----:B------:R-:W-:Y:S01]  /*1ddd0*/  IMAD.MOV.U32 R167, RZ, RZ, R8 ;  /* 0x000000ffffa77224 */ /* 0x000fe200078e0008 */
[----:B------:R-:W-:Y:S02]  /*1dde0*/  FSEL R8, R188, -INF , !P5 ;  /* 0xff800000bc087808 */ /* 0x000fe40006800000 */
[----:B------:R-:W-:Y:S01]  /*1ddf0*/  FMNMX.FTZ R2, R9, R2, !PT ;  /* 0x0000000209027209 */ /* 0x000fe20007810000 */
[----:B------:R-:W-:-:S03]  /*1de00*/  IMAD.MOV.U32 R159, RZ, RZ, R6 ;  /* 0x000000ffff9f7224 */ /* 0x000fc600078e0006 */
[----:B------:R-:W-:Y:S02]  /*1de10*/  FMNMX.FTZ R2, R8, R2, !PT ;  /* 0x0000000208027209 */ /* 0x000fe40007810000 */
[----:B------:R-:W-:Y:S02]  /*1de20*/  FSEL R6, R177, -INF , !P3 ;  /* 0xff800000b1067808 */ /* 0x000fe40005800000 */
[----:B------:R-:W-:Y:S01]  /*1de30*/  FMNMX.FTZ R2, R7, R2, !PT ;  /* 0x0000000207027209 */ /* 0x000fe20007810000 */
[----:B------:R-:W-:Y:S01]  /*1de40*/  IMAD.MOV.U32 R162, RZ, RZ, R5 ;  /* 0x000000ffffa27224 */ /* 0x000fe200078e0005 */
[----:B------:R-:W-:Y:S02]  /*1de50*/  FSEL R5, R176, -INF , !P2 ;  /* 0xff800000b0057808 */ /* 0x000fe40005000000 */
[----:B------:R-:W-:Y:S02]  /*1de60*/  FMNMX.FTZ R2, R6, R2, !PT ;  /* 0x0000000206027209 */ /* 0x000fe40007810000 */
[----:B------:R-:W-:Y:S01]  /*1de70*/  FSEL R4, R175, -INF , !P1 ;  /* 0xff800000af047808 */ /* 0x000fe20004800000 */
[--C-:B------:R-:W-:Y:S01]  /*1de80*/  FFMA.FTZ R31, R133, R0, -R3.reuse ;  /* 0x00000000851f7223 */ /* 0x100fe20000010803 */
[----:B------:R-:W-:Y:S01]  /*1de90*/  FMNMX.FTZ R2, R5, R2, !PT ;  /* 0x0000000205027209 */ /* 0x000fe20007810000 */
[--C-:B------:R-:W-:Y:S01]  /*1dea0*/  FFMA.FTZ R54, R27, R0, -R3.reuse ;  /* 0x000000001b367223 */ /* 0x100fe20000010803 */
[----:B------:R-:W2:Y:S02]  /*1deb0*/  LDL.LU.64 R176, [R1+0x148] ;  /* 0x0001480001b07983 */ /* 0x000ea40000300a00 */
[----:B------:R-:W-:Y:S01]  /*1dec0*/  FMNMX.FTZ R2, R4, R2, !PT ;  /* 0x0000000204027209 */ /* 0x000fe20007810000 */
[----:B------:R-:W-:-:S02]  /*1ded0*/  FFMA.FTZ R55, R25, R0, -R3 ;  /* 0x0000000019377223 */ /* 0x000fc40000010803 */
        /* <DEDUP_REMOVED lines=14> */
[----:B------:R-:W-:Y:S08]  /*1dfc0*/  MUFU.EX2 R11, R174 ;  /* 0x000000ae000b7308 */ /* 0x000ff00000000800 */
[----:B------:R-:W1:Y:S08]  /*1dfd0*/  MUFU.EX2 R2, R2 ;  /* 0x0000000200027308 */ /* 0x000e700000000800 */
[----:B------:R-:W4:Y:S01]  /*1dfe0*/  MUFU.EX2 R45, R27 ;  /* 0x0000001b002d7308 */ /* 0x000f220000000800 */
[----:B------:R-:W-:-:S02]  /*1dff0*/  IMAD.MOV.U32 R44, RZ, RZ, R163 ;  /* 0x000000ffff2c7224 */ /* 0x000fc400078e00a3 */
[----:B------:R-:W-:Y:S02]  /*1e000*/  IMAD.MOV.U32 R188, RZ, RZ, R170 ;  /* 0x000000ffffbc7224 */ /* 0x000fe400078e00aa */
[----:B------:R-:W-:Y:S01]  /*1e010*/  FFMA.FTZ R10, R10, R0, -R3 ;  /* 0x000000000a0a7223 */ /* 0x000fe20000010803 */
[----:B------:R-:W-:Y:S01]  /*1e020*/  MOV R115, R51 ;  /* 0x0000003300737202 */ /* 0x000fe20000000f00 */
[----:B------:R-:W-:Y:S01]  /*1e030*/  IMAD.MOV.U32 R190, RZ, RZ, R50 ;  /* 0x000000ffffbe7224 */ /* 0x000fe200078e0032 */
[----:B------:R3:W-:Y:S01]  /*1e040*/  MUFU.EX2 R24, R172 ;  /* 0x000000ac00187308 */ /* 0x0007e20000000800 */
[----:B------:R-:W-:Y:S02]  /*1e050*/  IMAD.MOV.U32 R51, RZ, RZ, R159 ;  /* 0x000000ffff337224 */ /* 0x000fe400078e009f */
[----:B------:R-:W-:Y:S02]  /*1e060*/  IMAD.MOV.U32 R222, RZ, RZ, R158 ;  /* 0x000000ffffde7224 */ /* 0x000fe400078e009e */
[----:B------:R-:W-:-:S02]  /*1e070*/  IMAD.MOV.U32 R50, RZ, RZ, R162 ;  /* 0x000000ffff327224 */ /* 0x000fc400078e00a2 */
[----:B------:R-:W-:Y:S02]  /*1e080*/  IMAD.MOV.U32 R124, RZ, RZ, R167 ;  /* 0x000000ffff7c7224 */ /* 0x000fe400078e00a7 */
[----:B------:R-:W-:Y:S02]  /*1e090*/  IMAD.MOV.U32 R125, RZ, RZ, R166 ;  /* 0x000000ffff7d7224 */ /* 0x000fe400078e00a6 */
[----:B------:R-:W-:Y:S02]  /*1e0a0*/  IMAD.MOV.U32 R189, RZ, RZ, R171 ;  /* 0x000000ffffbd7224 */ /* 0x000fe400078e00ab */
[-CC-:B------:R-:W-:Y:S02]  /*1e0b0*/  FFMA.FTZ R61, R6, R0.reuse, -R3.reuse ;  /* 0x00000000063d7223 */ /* 0x180fe40000010803 */
[----:B------:R-:W-:Y:S02]  /*1e0c0*/  FFMA.FTZ R56, R5, R0, -R3 ;  /* 0x0000000005387223 */ /* 0x000fe40000010803 */
[----:B---3--:R-:W-:Y:S01]  /*1e0d0*/  IMAD.MOV.U32 R172, RZ, RZ, R98 ;  /* 0x000000ffffac7224 */ /* 0x008fe200078e0062 */
[----:B------:R3:W-:Y:S01]  /*1e0e0*/  MUFU.EX2 R5, R31 ;  /* 0x0000001f00057308 */ /* 0x0007e20000000800 */
[----:B------:R-:W-:-:S02]  /*1e0f0*/  IMAD.MOV.U32 R174, RZ, RZ, R188 ;  /* 0x000000ffffae7224 */ /* 0x000fc400078e00bc */
[-C--:B-1----:R-:W-:Y:S02]  /*1e100*/  FMUL.FTZ R154, R154, R2.reuse ;  /* 0x000000029a9a7220 */ /* 0x082fe40000410000 */
[-C--:B------:R-:W-:Y:S02]  /*1e110*/  FMUL.FTZ R155, R155, R2.reuse ;  /* 0x000000029b9b7220 */ /* 0x080fe40000410000 */
[-C--:B------:R-:W-:Y:S02]  /*1e120*/  FMUL.FTZ R150, R150, R2.reuse ;  /* 0x0000000296967220 */ /* 0x080fe40000410000 */
[-C--:B------:R-:W-:Y:S02]  /*1e130*/  FMUL.FTZ R151, R151, R2.reuse ;  /* 0x0000000297977220 */ /* 0x080fe40000410000 */
[-C--:B------:R-:W-:Y:S02]  /*1e140*/  FMUL.FTZ R146, R146, R2.reuse ;  /* 0x0000000292927220 */ /* 0x080fe40000410000 */
[----:B------:R-:W-:-:S02]  /*1e150*/  FMUL.FTZ R147, R147, R2 ;  /* 0x0000000293937220 */ /* 0x000fc40000410000 */
[-C--:B------:R-:W-:Y:S01]  /*1e160*/  FMUL.FTZ R142, R142, R2.reuse ;  /* 0x000000028e8e7220 */ /* 0x080fe20000410000 */
[----:B---3--:R-:W-:Y:S01]  /*1e170*/  F2FP.BF16.PACK_AB R31, R11, R33 ;  /* 0x000000210b1f723e */ /* 0x008fe200000010ff */
        /* <DEDUP_REMOVED lines=25> */
[----:B----4-:R-:W-:Y:S02]  /*1e310*/  FFMA.FTZ R6, R178, R2, R45 ;  /* 0x00000002b2067223 */ /* 0x010fe4000001002d */
[----:B------:R-:W-:Y:S02]  /*1e320*/  IMAD.MOV.U32 R188, RZ, RZ, R44 ;  /* 0x000000ffffbc7224 */ /* 0x000fe400078e002c */
[----:B------:R-:W-:Y:S01]  /*1e330*/  FADD.FTZ R2, R11, R36 ;  /* 0x000000240b027221 */ /* 0x000fe20000010000 */
[----:B------:R1:W-:Y:S02]  /*1e340*/  MUFU.EX2 R44, R10 ;  /* 0x0000000a002c7308 */ /* 0x0003e40000000800 */
[----:B-1----:R-:W3:Y:S01]  /*1e350*/  LDL.64 R10, [R1+0xe0] ;  /* 0x0000e000010a7983 */ /* 0x002ee20000100a00 */
[----:B------:R-:W-:-:S02]  /*1e360*/  IMAD.MOV.U32 R175, RZ, RZ, R189 ;  /* 0x000000ffffaf7224 */ /* 0x000fc400078e00bd */
[----:B------:R-:W-:Y:S02]  /*1e370*/  IMAD.MOV.U32 R94, RZ, RZ, R124 ;  /* 0x000000ffff5e7224 */ /* 0x000fe400078e007c */
[----:B------:R-:W-:Y:S02]  /*1e380*/  IMAD.MOV.U32 R189, RZ, RZ, R190 ;  /* 0x000000ffffbd7224 */ /* 0x000fe400078e00be */
[----:B------:R-:W-:Y:S02]  /*1e390*/  IMAD.MOV.U32 R124, RZ, RZ, R115 ;  /* 0x000000ffff7c7224 */ /* 0x000fe400078e0073 */
[----:B------:R-:W-:Y:S02]  /*1e3a0*/  IMAD.MOV.U32 R190, RZ, RZ, R233 ;  /* 0x000000ffffbe7224 */ /* 0x000fe400078e00e9 */
[----:B------:R-:W-:Y:S01]  /*1e3b0*/  IMAD.MOV.U32 R115, RZ, RZ, R226 ;  /* 0x000000ffff737224 */ /* 0x000fe200078e00e2 */
[----:B------:R-:W4:Y:S04]  /*1e3c0*/  LDL R233, [R1+0xb4] ;  /* 0x0000b40001e97983 */ /* 0x000f280000100800 */
[----:B------:R-:W4:Y:S01]  /*1e3d0*/  LDL R226, [R1+0xa8] ;  /* 0x0000a80001e27983 */ /* 0x000f220000100800 */
[----:B------:R-:W-:-:S05]  /*1e3e0*/  IMAD.MOV.U32 R191, RZ, RZ, R21 ;  /* 0x000000ffffbf7224 */ /* 0x000fca00078e0015 */
[----:B------:R-:W-:Y:S01]  /*1e3f0*/  MOV R126, R191 ;  /* 0x000000bf007e7202 */ /* 0x000fe20000000f00 */
[----:B------:R-:W-:Y:S02]  /*1e400*/  IMAD.MOV.U32 R191, RZ, RZ, R228 ;  /* 0x000000ffffbf7224 */ /* 0x000fe400078e00e4 */
[----:B------:R-:W4:Y:S01]  /*1e410*/  LDL R228, [R1+0xac] ;  /* 0x0000ac0001e47983 */ /* 0x000f220000100800 */
[----:B------:R-:W-:Y:S02]  /*1e420*/  IMAD.MOV.U32 R127, RZ, RZ, R125 ;  /* 0x000000ffff7f7224 */ /* 0x000fe400078e007d */
[----:B------:R-:W-:Y:S02]  /*1e430*/  IMAD.MOV.U32 R125, RZ, RZ, R224 ;  /* 0x000000ffff7d7224 */ /* 0x000fe400078e00e0 */
[----:B------:R-:W4:Y:S01]  /*1e440*/  LDL R224, [R1+0xb0] ;  /* 0x0000b00001e07983 */ /* 0x000f220000100800 */
[----:B------:R-:W-:Y:S02]  /*1e450*/  IMAD.MOV.U32 R178, RZ, RZ, R222 ;  /* 0x000000ffffb27224 */ /* 0x000fe400078e00de */
[----:B------:R-:W-:-:S02]  /*1e460*/  IMAD.MOV.U32 R222, RZ, RZ, R218 ;  /* 0x000000ffffde7224 */ /* 0x000fc400078e00da */
[----:B------:R-:W4:Y:S01]  /*1e470*/  LDL R218, [R1+0xa4] ;  /* 0x0000a40001da7983 */ /* 0x000f220000100800 */
[----:B------:R1:W1:Y:S08]  /*1e480*/  MUFU.EX2 R21, R29 ;  /* 0x0000001d00157308 */ /* 0x0002700000000800 */
[----:B------:R-:W1:Y:S01]  /*1e490*/  MUFU.EX2 R23, R35 ;  /* 0x0000002300177308 */ /* 0x000e620000000800 */
[----:B------:R-:W-:-:S07]  /*1e4a0*/  FFMA.FTZ R9, R9, R0, -R3 ;  /* 0x0000000009097223 */ /* 0x000fce0000010803 */
[----:B------:R-:W1:Y:S02]  /*1e4b0*/  MUFU.EX2 R25, R173 ;  /* 0x000000ad00197308 */ /* 0x000e640000000800 */
[----:B-1----:R-:W-:-:S06]  /*1e4c0*/  FFMA.FTZ R29, R8, R0, -R3 ;  /* 0x00000000081d7223 */ /* 0x002fcc0000010803 */
[----:B------:R-:W1:Y:S01]  /*1e4d0*/  MUFU.EX2 R22, R22 ;  /* 0x0000001600167308 */ /* 0x000e620000000800 */
[-CC-:B------:R-:W-:Y:S02]  /*1e4e0*/  FFMA.FTZ R60, R7, R0.reuse, -R3.reuse ;  /* 0x00000000073c7223 */ /* 0x180fe40000010803 */
[----:B------:R-:W-:Y:S02]  /*1e4f0*/  FFMA.FTZ R57, R4, R0, -R3 ;  /* 0x0000000004397223 */ /* 0x000fe40000010803 */
[C---:B------:R-:W-:Y:S01]  /*1e500*/  FADD.FTZ R0, R21.reuse, R34 ;  /* 0x0000002215007221 */ /* 0x040fe20000010000 */
[----:B------:R-:W-:-:S03]  /*1e510*/  F2FP.BF16.PACK_AB R32, R21, R32 ;  /* 0x000000201520723e */ /* 0x000fc600000010ff */
[----:B------:R-:W-:Y:S02]  /*1e520*/  FADD.FTZ R0, R23, R0 ;  /* 0x0000000017007221 */ /* 0x000fe40000010000 */
[----:B------:R-:W-:Y:S02]  /*1e530*/  FADD.FTZ R2, R25, R2 ;  /* 0x0000000219027221 */ /* 0x000fe40000010000 */
[----:B-1----:R-:W-:Y:S01]  /*1e540*/  FADD.FTZ R21, R22, R0 ;  /* 0x0000000016157221 */ /* 0x002fe20000010000 */
[----:B------:R-:W1:Y:S01]  /*1e550*/  MUFU.EX2 R20, R20 ;  /* 0x0000001400147308 */ /* 0x000e620000000800 */
[----:B------:R-:W-:-:S07]  /*1e560*/  FADD.FTZ R27, R24, R2 ;  /* 0x00000002181b7221 */ /* 0x000fce0000010000 */
[----:B------:R-:W1:Y:S08]  /*1e570*/  MUFU.EX2 R4, R9 ;  /* 0x0000000900047308 */ /* 0x000e700000000800 */
[----:B------:R-:W1:Y:S01]  /*1e580*/  MUFU.EX2 R26, R26 ;  /* 0x0000001a001a7308 */ /* 0x000e620000000800 */
[----:B--2---:R-:W-:Y:S01]  /*1e590*/  IMAD.MOV.U32 R177, RZ, RZ, R178 ;  /* 0x000000ffffb17224 */ /* 0x004fe200078e00b2 */
[----:B------:R-:W-:Y:S01]  /*1e5a0*/  MOV R178, R51 ;  /* 0x0000003300b27202 */ /* 0x000fe20000000f00 */
[----:B------:R-:W-:-:S02]  /*1e5b0*/  FADD.FTZ R6, R44, R6 ;  /* 0x000000062c067221 */ /* 0x000fc40000010000 */
[----:B-1----:R-:W-:Y:S02]  /*1e5c0*/  FADD.FTZ R8, R20, R30 ;  /* 0x0000001e14087221 */ /* 0x002fe40000010000 */
[----:B------:R-:W-:Y:S02]  /*1e5d0*/  FADD.FTZ R6, R4, R6 ;  /* 0x0000000604067221 */ /* 0x000fe40000010000 */
[----:B------:R-:W-:Y:S01]  /*1e5e0*/  FADD.FTZ R8, R26, R8 ;  /* 0x000000081a087221 */ /* 0x000fe20000010000 */
[----:B------:R-:W-:-:S03]  /*1e5f0*/  F2FP.BF16.PACK_AB R47, R5, R26 ;  /* 0x0000001a052f723e */ /* 0x000fc600000010ff */
[----:B------:R-:W-:Y:S02]  /*1e600*/  FADD.FTZ R46, R5, R8 ;  /* 0x00000008052e7221 */ /* 0x000fe40000010000 */
[----:B------:R-:W-:Y:S01]  /*1e610*/  IMAD.MOV.U32 R173, RZ, RZ, R52 ;  /* 0x000000ffffad7224 */ /* 0x000fe200078e0034 */
[----:B---3--:R-:W-:-:S04]  /*1e620*/  LOP3.LUT R0, R11, R196, RZ, 0x3c, !PT ;  /* 0x000000c40b007212 */ /* 0x008fc800078e3cff */
[----:B------:R-:W-:Y:S02]  /*1e630*/  LOP3.LUT R2, R0, R15, RZ, 0x3c, !PT ;  /* 0x0000000f00027212 */ /* 0x000fe400078e3cff */
[----:B------:R-:W1:Y:S03]  /*1e640*/  MUFU.EX2 R0, R29 ;  /* 0x0000001d00007308 */ /* 0x000e660000000800 */
[----:B------:R-:W-:-:S05]  /*1e650*/  IMAD.WIDE.U32 R2, R2, -0x326172a9, RZ ;  /* 0xcd9e8d5702027825 */ /* 0x000fca00078e00ff */
[----:B------:R-:W-:Y:S01]  /*1e660*/  LOP3.LUT R7, R3, R172, R176, 0x96, !PT ;  /* 0x000000ac03077212 */ /* 0x000fe200078e96b0 */
[----:B------:R-:W-:-:S04]  /*1e670*/  IMAD.MOV.U32 R176, RZ, RZ, R50 ;  /* 0x000000ffffb07224 */ /* 0x000fc800078e0032 */
[----:B------:R-:W-:Y:S01]  /*1e680*/  IMAD.WIDE.U32 R50, R7, -0x2daee0ad, RZ ;  /* 0xd2511f5307327825 */ /* 0x000fe200078e00ff */
[----:B-1----:R-:W-:-:S04]  /*1e690*/  F2FP.BF16.PACK_AB R48, R0, R4 ;  /* 0x000000040030723e */ /* 0x002fc800000010ff */
[----:B------:R-:W-:Y:S01]  /*1e6a0*/  LOP3.LUT R4, R51, R127, R174, 0x96, !PT ;  /* 0x0000007f33047212 */ /* 0x000fe200078e96ae */
[----:B------:R-:W-:-:S04]  /*1e6b0*/  FADD.FTZ R52, R0, R6 ;  /* 0x0000000600347221 */ /* 0x000fc80000010000 */
[----:B------:R-:W-:Y:S01]  /*1e6c0*/  IMAD.WIDE.U32 R4, R4, -0x326172a9, RZ ;  /* 0xcd9e8d5704047825 */ /* 0x000fe200078e00ff */
[----:B----4-:R-:W-:-:S04]  /*1e6d0*/  LOP3.LUT R0, R247, R233, R2, 0x96, !PT ;  /* 0x000000e9f7007212 */ /* 0x010fc800078e9602 */
[----:B------:R-:W-:Y:S02]  /*1e6e0*/  LOP3.LUT R5, R5, R226, R246, 0x96, !PT ;  /* 0x000000e205057212 */ /* 0x000fe400078e96f6 */
[----:B------:R-:W2:Y:S01]  /*1e6f0*/  LDL.LU.64 R246, [R1+0x128] ;  /* 0x0001280001f67983 */ /* 0x000ea20000300a00 */
[----:B------:R-:W-:-:S05]  /*1e700*/  IMAD.WIDE.U32 R6, R0, -0x2daee0ad, RZ ;  /* 0xd2511f5300067825 */ /* 0x000fca00078e00ff */
[----:B------:R-:W-:-:S05]  /*1e710*/  LOP3.LUT R0, R7, R126, R50, 0x96, !PT ;  /* 0x0000007e07007212 */ /* 0x000fca00078e9632 */
[----:B------:R-:W-:-:S05]  /*1e720*/  IMAD.WIDE.U32 R8, R0, -0x326172a9, RZ ;  /* 0xcd9e8d5700087825 */ /* 0x000fca00078e00ff */
        /* <DEDUP_REMOVED lines=11> */
[----:B------:R-:W-:-:S04]  /*1e7e0*/  SHF.R.U32.HI R6, RZ, 0x8, R6 ;  /* 0x00000008ff067819 */ /* 0x000fc80000011606 */
[----:B------:R-:W-:-:S04]  /*1e7f0*/  LOP3.LUT R6, R6, 0xffff, RZ, 0xc0, !PT ;  /* 0x0000ffff06067812 */ /* 0x000fc800078ec0ff */
[C---:B------:R-:W-:Y:S02]  /*1e800*/  ISETP.GE.U32.AND P1, PT, R217.reuse, R6, PT ;  /* 0x00000006d900720c */ /* 0x040fe40003f26070 */
[--C-:B------:R-:W-:Y:S02]  /*1e810*/  SHF.R.U32.HI R6, RZ, 0x10, R0.reuse ;  /* 0x00000010ff067819 */ /* 0x100fe40000011600 */
[----:B------:R-:W-:Y:S02]  /*1e820*/  SHF.R.U32.HI R0, RZ, 0x18, R0 ;  /* 0x00000018ff007819 */ /* 0x000fe40000011600 */
[----:B------:R-:W-:Y:S02]  /*1e830*/  LOP3.LUT R6, R6, 0xff, RZ, 0xc0, !PT ;  /* 0x000000ff06067812 */ /* 0x000fe400078ec0ff */
[----:B------:R-:W-:Y:S02]  /*1e840*/  ISETP.GE.U32.AND P3, PT, R217, R0, PT ;  /* 0x00000000d900720c */ /* 0x000fe40003f66070 */
[----:B------:R-:W-:-:S02]  /*1e850*/  F2FP.BF16.PACK_AB R49, R20, R28 ;  /* 0x0000001c1431723e */ /* 0x000fc400000010ff */
[----:B------:R-:W-:Y:S02]  /*1e860*/  LOP3.LUT R0, R4, 0xff, RZ, 0xc0, !PT ;  /* 0x000000ff04007812 */ /* 0x000fe400078ec0ff */
[----:B------:R-:W-:Y:S02]  /*1e870*/  LOP3.LUT R20, R7, R218, R8, 0x96, !PT ;  /* 0x000000da07147212 */ /* 0x000fe400078e9608 */
[C---:B------:R-:W-:Y:S01]  /*1e880*/  ISETP.GE.U32.AND P0, PT, R217.reuse, R6, PT ;  /* 0x00000006d900720c */ /* 0x040fe20003f06070 */
[----:B------:R-:W-:Y:S01]  /*1e890*/  MUFU.EX2 R8, R179 ;  /* 0x000000b300087308 */ /* 0x000fe20000000800 */
[----:B------:R-:W-:-:S07]  /*1e8a0*/  ISETP.GE.U32.AND P2, PT, R217, R0, PT ;  /* 0x00000000d900720c */ /* 0x000fce0003f46070 */
[----:B------:R-:W1:Y:S01]  /*1e8b0*/  MUFU.EX2 R6, R37 ;  /* 0x0000002500067308 */ /* 0x000e620000000800 */
[----:B------:R-:W-:-:S07]  /*1e8c0*/  SHF.R.U32.HI R9, RZ, 0x10, R4 ;  /* 0x00000010ff097819 */ /* 0x000fce0000011604 */
[----:B------:R-:W3:Y:S01]  /*1e8d0*/  MUFU.EX2 R7, R180 ;  /* 0x000000b400077308 */ /* 0x000ee20000000800 */
[----:B------:R-:W-:-:S07]  /*1e8e0*/  LOP3.LUT R11, R4, 0xffff, RZ, 0xc0, !PT ;  /* 0x0000ffff040b7812 */ /* 0x000fce00078ec0ff */
[----:B------:R-:W4:Y:S01]  /*1e8f0*/  MUFU.EX2 R0, R53 ;  /* 0x0000003500007308 */ /* 0x000f220000000800 */
[----:B------:R-:W-:Y:S02]  /*1e900*/  SHF.R.U32.HI R4, RZ, 0x18, R4 ;  /* 0x00000018ff047819 */ /* 0x000fe40000011604 */
[----:B------:R-:W-:Y:S02]  /*1e910*/  LOP3.LUT R5, R9, 0xff, RZ, 0xc0, !PT ;  /* 0x000000ff09057812 */ /* 0x000fe400078ec0ff */
[C---:B------:R-:W-:Y:S01]  /*1e920*/  ISETP.GE.U32.AND P4, PT, R217.reuse, R4, PT ;  /* 0x00000004d900720c */ /* 0x040fe20003f86070 */
[----:B-1----:R-:W-:Y:S01]  /*1e930*/  FADD.FTZ R4, R6, R21 ;  /* 0x0000001506047221 */ /* 0x002fe20000010000 */
[----:B------:R-:W-:Y:S01]  /*1e940*/  ISETP.GE.U32.AND P5, PT, R217, R5, PT ;  /* 0x00000005d900720c */ /* 0x000fe20003fa6070 */
[----:B------:R-:W-:Y:S01]  /*1e950*/  FADD.FTZ R5, R8, R27 ;  /* 0x0000001b08057221 */ /* 0x000fe20000010000 */
[----:B------:R-:W-:Y:S01]  /*1e960*/  PRMT R37, R31, 0x7610, R37 ;  /* 0x000076101f257816 */ /* 0x000fe20000000025 */
[----:B------:R-:W-:-:S02]  /*1e970*/  IMAD.MOV.U32 R179, RZ, RZ, R172 ;  /* 0x000000ffffb37224 */ /* 0x000fc400078e00ac */
[----:B---3--:R-:W-:Y:S01]  /*1e980*/  FADD.FTZ R9, R7, R5 ;  /* 0x0000000507097221 */ /* 0x008fe20000010000 */
[----:B------:R-:W-:Y:S01]  /*1e990*/  PRMT R36, R31, 0x7632, R36 ;  /* 0x000076321f247816 */ /* 0x000fe20000000024 */
[C---:B----4-:R-:W-:Y:S01]  /*1e9a0*/  FADD.FTZ R26, R0.reuse, R4 ;  /* 0x00000004001a7221 */ /* 0x050fe20000010000 */
[----:B------:R-:W-:Y:S01]  /*1e9b0*/  F2FP.BF16.PACK_AB R21, R0, R6 ;  /* 0x000000060015723e */ /* 0x000fe200000010ff */
[----:B------:R-:W-:Y:S01]  /*1e9c0*/  IMAD.WIDE.U32 R4, R20, -0x2daee0ad, RZ ;  /* 0xd2511f5314047825 */ /* 0x000fe200078e00ff */
[----:B------:R-:W-:Y:S01]  /*1e9d0*/  SHF.R.U32.HI R6, RZ, 0x8, R11 ;  /* 0x00000008ff067819 */ /* 0x000fe2000001160b */
[----:B------:R-:W-:Y:S02]  /*1e9e0*/  @!P6 HFMA2.BF16_V2 R38, -RZ.H0_H0, RZ.H0_H0, -R37.H0_H0 ;  /* 0x200000ffff26e231 */ /* 0x000fe40000340925 */
[----:B------:R-:W-:Y:S01]  /*1e9f0*/  IMAD.MOV.U32 R172, RZ, RZ, R173 ;  /* 0x000000ffffac7224 */ /* 0x000fe200078e00ad */
[----:B------:R-:W-:Y:S01]  /*1ea00*/  LOP3.LUT R6, R6, 0xffff, RZ, 0xc0, !PT ;  /* 0x0000ffff06067812 */ /* 0x000fe200078ec0ff */
[----:B------:R-:W-:Y:S01]  /*1ea10*/  IMAD.MOV.U32 R173, RZ, RZ, R177 ;  /* 0x000000ffffad7224 */ /* 0x000fe200078e00b1 */
[----:B------:R-:W-:Y:S01]  /*1ea20*/  LOP3.LUT R0, R5, R244, R10, 0x96, !PT ;  /* 0x000000f405007212 */ /* 0x000fe200078e960a */
[----:B------:R-:W-:-:S02]  /*1ea30*/  IMAD.MOV.U32 R177, RZ, RZ, R189 ;  /* 0x000000ffffb17224 */ /* 0x000fc400078e00bd */
[----:B------:R-:W-:Y:S01]  /*1ea40*/  IMAD.MOV.U32 R189, RZ, RZ, R83 ;  /* 0x000000ffffbd7224 */ /* 0x000fe200078e0053 */
[----:B------:R-:W-:Y:S02]  /*1ea50*/  PRMT R83, R37, 0x5410, R36 ;  /* 0x0000541025537816 */ /* 0x000fe40000000024 */
[----:B------:R-:W-:Y:S02]  /*1ea60*/  @!P6 PRMT R37, R38, 0x5410, RZ ;  /* 0x000054102625e816 */ /* 0x000fe400000000ff */
[----:B------:R-:W-:Y:S02]  /*1ea70*/  ISETP.GE.U32.AND P6, PT, R217, R6, PT ;  /* 0x00000006d900720c */ /* 0x000fe40003fc6070 */
[----:B------:R-:W-:Y:S01]  /*1ea80*/  SHF.R.U32.HI R6, RZ, 0x10, R0 ;  /* 0x00000010ff067819 */ /* 0x000fe20000011600 */
[----:B------:R-:W-:Y:S01]  /*1ea90*/  @!P1 HFMA2.BF16_V2 R39, -RZ.H0_H0, RZ.H0_H0, -R36.H0_H0 ;  /* 0x200000ffff279231 */ /* 0x000fe20000340924 */
[----:B------:R-:W-:Y:S02]  /*1eaa0*/  F2FP.BF16.PACK_AB R23, R22, R23 ;  /* 0x000000171617723e */ /* 0x000fe400000010ff */
[----:B------:R-:W-:-:S02]  /*1eab0*/  LOP3.LUT R6, R6, 0xff, RZ, 0xc0, !PT ;  /* 0x000000ff06067812 */ /* 0x000fc400078ec0ff */
[----:B------:R-:W-:Y:S02]  /*1eac0*/  F2FP.BF16.PACK_AB R22, R7, R8 ;  /* 0x000000080716723e */ /* 0x000fe400000010ff */
[C---:B------:R-:W-:Y:S01]  /*1ead0*/  PRMT R34, R32.reuse, 0x7632, R34 ;  /* 0x0000763220227816 */ /* 0x040fe20000000022 */
[----:B------:R-:W1:Y:S01]  /*1eae0*/  MUFU.EX2 R7, R181 ;  /* 0x000000b500077308 */ /* 0x000e620000000800 */
[----:B------:R-:W-:Y:S01]  /*1eaf0*/  @!P1 PRMT R36, R39, 0x5410, RZ ;  /* 0x0000541027249816 */ /* 0x000fe200000000ff */
[----:B------:R-:W-:Y:S01]  /*1eb00*/  IMAD.MOV.U32 R235, RZ, RZ, R176 ;  /* 0x000000ffffeb7224 */ /* 0x000fe200078e00b0 */
[----:B------:R-:W-:Y:S01]  /*1eb10*/  ISETP.GE.U32.AND P1, PT, R217, R6, PT ;  /* 0x00000006d900720c */ /* 0x000fe20003f26070 */
[----:B------:R-:W-:Y:S01]  /*1eb20*/  @!P3 HFMA2.BF16_V2 R40, -RZ.H0_H0, RZ.H0_H0, -R34.H0_H0 ;  /* 0x200000ffff28b231 */ /* 0x000fe20000340922 */
[----:B------:R-:W-:Y:S01]  /*1eb30*/  PRMT R35, R32, 0x7610, R35 ;  /* 0x0000761020237816 */ /* 0x000fe20000000023 */
[----:B------:R-:W-:Y:S02]  /*1eb40*/  IMAD.MOV.U32 R176, RZ, RZ, R188 ;  /* 0x000000ffffb07224 */ /* 0x000fe400078e00bc */
[----:B------:R-:W3:Y:S01]  /*1eb50*/  MUFU.EX2 R6, R182 ;  /* 0x000000b600067308 */ /* 0x000ee20000000800 */
[----:B------:R-:W-:Y:S01]  /*1eb60*/  IMAD.MOV.U32 R188, RZ, RZ, R114 ;  /* 0x000000ffffbc7224 */ /* 0x000fe200078e0072 */
[----:B------:R-:W-:Y:S01]  /*1eb70*/  LOP3.LUT R8, R0, 0xff, RZ, 0xc0, !PT ;  /* 0x000000ff00087812 */ /* 0x000fe200078ec0ff */
[----:B------:R-:W-:Y:S01]  /*1eb80*/  IMAD.MOV.U32 R114, RZ, RZ, R82 ;  /* 0x000000ffff727224 */ /* 0x000fe200078e0052 */
[----:B------:R-:W-:Y:S01]  /*1eb90*/  PRMT R82, R35, 0x5410, R34 ;  /* 0x0000541023527816 */ /* 0x000fe20000000022 */
[----:B------:R-:W-:Y:S01]  /*1eba0*/  @!P0 HFMA2.BF16_V2 R41, -RZ.H0_H0, RZ.H0_H0, -R35.H0_H0 ;  /* 0x200000ffff298231 */ /* 0x000fe20000340923 */
[----:B------:R-:W-:-:S02]  /*1ebb0*/  @!P3 PRMT R34, R40, 0x5410, RZ ;  /* 0x000054102822b816 */ /* 0x000fc400000000ff */
[----:B------:R-:W-:Y:S02]  /*1ebc0*/  ISETP.GE.U32.AND P3, PT, R217, R8, PT ;  /* 0x00000008d900720c */ /* 0x000fe40003f66070 */
[----:B------:R-:W-:Y:S02]  /*1ebd0*/  SHF.R.U32.HI R8, RZ, 0x18, R0 ;  /* 0x00000018ff087819 */ /* 0x000fe40000011600 */
[----:B------:R-:W-:Y:S02]  /*1ebe0*/  @!P0 PRMT R35, R41, 0x5410, RZ ;  /* 0x0000541029238816 */ /* 0x000fe400000000ff */
[----:B------:R-:W-:Y:S01]  /*1ebf0*/  ISETP.GE.U32.AND P0, PT, R217, R8, PT ;  /* 0x00000008d900720c */ /* 0x000fe20003f06070 */
[----:B-1----:R-:W-:-:S04]  /*1ec00*/  FADD.FTZ R8, R7, R9 ;  /* 0x0000000907087221 */ /* 0x002fc80000010000 */
[----:B---3--:R-:W-:Y:S01]  /*1ec10*/  FADD.FTZ R8, R6, R8 ;  /* 0x0000000806087221 */ /* 0x008fe20000010000 */
[----:B------:R-:W-:-:S04]  /*1ec20*/  F2FP.BF16.PACK_AB R24, R24, R25 ;  /* 0x000000191818723e */ /* 0x000fc800000010ff */
[----:B------:R1:W-:Y:S04]  /*1ec30*/  STL [R1+0xa0], R8 ;  /* 0x0000a00801007387 */ /* 0x0003e80000100800 */
[----:B------:R-:W3:Y:S01]  /*1ec40*/  LDL.LU.64 R10, [R1+0x30] ;  /* 0x00003000010a7983 */ /* 0x000ee20000300a00 */
[----:B--2---:R-:W-:-:S03]  /*1ec50*/  LOP3.LUT R25, R3, R179, R246, 0x96, !PT ;  /* 0x000000b303197212 */ /* 0x004fc600078e96f6 */
[----:B------:R-:W2:Y:S01]  /*1ec60*/  LDL.LU.64 R246, [R1+0x20] ;  /* 0x0000200001f67983 */ /* 0x000ea20000300a00 */
[----:B------:R-:W-:Y:S02]  /*1ec70*/  LOP3.LUT R0, R0, 0xffff, RZ, 0xc0, !PT ;  /* 0x0000ffff00007812 */ /* 0x000fe400078ec0ff */
[C---:B------:R-:W-:Y:S02]  /*1ec80*/  PRMT R33, R24.reuse, 0x7610, R33 ;  /* 0x0000761018217816 */ /* 0x040fe40000000021 */
[----:B------:R-:W-:Y:S02]  /*1ec90*/  SHF.R.U32.HI R0, RZ, 0x8, R0 ;  /* 0x00000008ff007819 */ /* 0x000fe40000011600 */
[----:B------:R-:W-:Y:S01]  /*1eca0*/  PRMT R32, R24, 0x7632, R32 ;  /* 0x0000763218207816 */ /* 0x000fe20000000020 */
[----:B------:R-:W-:Y:S01]  /*1ecb0*/  @!P2 HFMA2.BF16_V2 R42, -RZ.H0_H0, RZ.H0_H0, -R33.H0_H0 ;  /* 0x200000ffff2aa231 */ /* 0x000fe20000340921 */
[----:B------:R-:W-:Y:S01]  /*1ecc0*/  IMAD.MOV.U32 R53, RZ, RZ, R94 ;  /* 0x000000ffff357224 */ /* 0x000fe200078e005e */
[----:B------:R-:W-:-:S02]  /*1ecd0*/  LOP3.LUT R0, R0, 0xffff, RZ, 0xc0, !PT ;  /* 0x0000ffff00007812 */ /* 0x000fc400078ec0ff */
[----:B------:R-:W-:Y:S02]  /*1ece0*/  MOV R94, R81 ;  /* 0x00000051005e7202 */ /* 0x000fe40000000f00 */
[----:B------:R-:W-:Y:S02]  /*1ecf0*/  PRMT R81, R33, 0x5410, R32 ;  /* 0x0000541021517816 */ /* 0x000fe40000000020 */
[----:B------:R-:W-:Y:S02]  /*1ed00*/  @!P2 PRMT R33, R42, 0x5410, RZ ;  /* 0x000054102a21a816 */ /* 0x000fe400000000ff */
[----:B------:R-:W-:Y:S02]  /*1ed10*/  ISETP.GE.U32.AND P2, PT, R217, R0, PT ;  /* 0x00000000d900720c */ /* 0x000fe40003f46070 */
[C---:B------:R-:W-:Y:S02]  /*1ed20*/  PRMT R30, R23.reuse, 0x7632, R30 ;  /* 0x00007632171e7816 */ /* 0x040fe4000000001e */
[----:B------:R-:W-:-:S03]  /*1ed30*/  PRMT R31, R23, 0x7610, R31 ;  /* 0x00007610171f7816 */ /* 0x000fc6000000001f */
[----:B------:R-:W-:Y:S01]  /*1ed40*/  @!P4 HFMA2.BF16_V2 R62, -RZ.H0_H0, RZ.H0_H0, -R30.H0_H0 ;  /* 0x200000ffff3ec231 */ /* 0x000fe2000034091e */
[----:B------:R-:W-:Y:S01]  /*1ed50*/  IMAD.MOV.U32 R95, RZ, RZ, R80 ;  /* 0x000000ffff5f7224 */ /* 0x000fe200078e0050 */
[----:B------:R-:W-:Y:S02]  /*1ed60*/  PRMT R38, R22, 0x7632, R38 ;  /* 0x0000763216267816 */ /* 0x000fe40000000026 */
[----:B------:R-:W-:Y:S02]  /*1ed70*/  PRMT R80, R31, 0x5410, R30 ;  /* 0x000054101f507816 */ /* 0x000fe4000000001e */
[----:B------:R-:W-:Y:S01]  /*1ed80*/  @!P4 PRMT R30, R62, 0x5410, RZ ;  /* 0x000054103e1ec816 */ /* 0x000fe200000000ff */
[----:B------:R-:W-:Y:S01]  /*1ed90*/  IMAD.MOV.U32 R62, RZ, RZ, R127 ;  /* 0x000000ffff3e7224 */ /* 0x000fe200078e007f */
[C---:B------:R-:W-:Y:S02]  /*1eda0*/  LOP3.LUT R0, R4.reuse, 0xff, RZ, 0xc0, !PT ;  /* 0x000000ff04007812 */ /* 0x040fe400078ec0ff */
[----:B------:R-:W-:-:S02]  /*1edb0*/  LOP3.LUT R24, R4, 0xffff, RZ, 0xc0, !PT ;  /* 0x0000ffff04187812 */ /* 0x000fc400078ec0ff */
[--C-:B------:R-:W-:Y:S02]  /*1edc0*/  SHF.R.U32.HI R23, RZ, 0x10, R4.reuse ;  /* 0x00000010ff177819 */ /* 0x100fe40000011604 */
[----:B------:R-:W-:Y:S01]  /*1edd0*/  SHF.R.U32.HI R20, RZ, 0x18, R4 ;  /* 0x00000018ff147819 */ /* 0x000fe20000011604 */
[----:B------:R-:W-:Y:S01]  /*1ede0*/  IMAD.WIDE.U32 R4, R25, -0x2daee0ad, RZ ;  /* 0xd2511f5319047825 */ /* 0x000fe200078e00ff */
[----:B------:R-:W-:Y:S01]  /*1edf0*/  PRMT R39, R22, 0x7610, R39 ;  /* 0x0000761016277816 */ /* 0x000fe20000000027 */
[----:B------:R-:W-:Y:S01]  /*1ee00*/  @!P2 HFMA2.BF16_V2 R64, -RZ.H0_H0, RZ.H0_H0, -R38.H0_H0 ;  /* 0x200000ffff40a231 */ /* 0x000fe20000340926 */
[----:B------:R-:W-:Y:S01]  /*1ee10*/  PRMT R40, R21, 0x7632, R40 ;  /* 0x0000763215287816 */ /* 0x000fe20000000028 */
[----:B------:R-:W-:Y:S01]  /*1ee20*/  IMAD.MOV.U32 R180, RZ, RZ, R126 ;  /* 0x000000ffffb47224 */ /* 0x000fe200078e007e */
[----:B------:R-:W-:Y:S01]  /*1ee30*/  F2FP.BF16.PACK_AB R27, R6, R7 ;  /* 0x00000007061b723e */ /* 0x000fe200000010ff */
[----:B------:R-:W-:Y:S02]  /*1ee40*/  IMAD.MOV.U32 R126, RZ, RZ, R95 ;  /* 0x000000ffff7e7224 */ /* 0x000fe400078e005f */
[----:B------:R-:W-:-:S02]  /*1ee50*/  IMAD.MOV.U32 R95, RZ, RZ, R191 ;  /* 0x000000ffff5f7224 */ /* 0x000fc400078e00bf */
[----:B------:R-:W-:Y:S01]  /*1ee60*/  IMAD.MOV.U32 R191, RZ, RZ, R211 ;  /* 0x000000ffffbf7224 */ /* 0x000fe200078e00d3 */
[----:B------:R-:W-:Y:S01]  /*1ee70*/  PRMT R211, R39, 0x5410, R38 ;  /* 0x0000541027d37816 */ /* 0x000fe20000000026 */
[----:B------:R-:W-:Y:S01]  /*1ee80*/  @!P0 HFMA2.BF16_V2 R59, -RZ.H0_H0, RZ.H0_H0, -R40.H0_H0 ;  /* 0x200000ffff3b8231 */ /* 0x000fe20000340928 */
[----:B------:R-:W-:Y:S01]  /*1ee90*/  @!P2 PRMT R38, R64, 0x5410, RZ ;  /* 0x000054104026a816 */ /* 0x000fe200000000ff */
[----:B------:R-:W-:Y:S01]  /*1eea0*/  IMAD.MOV.U32 R127, RZ, RZ, R94 ;  /* 0x000000ffff7f7224 */ /* 0x000fe200078e005e */
[----:B------:R-:W-:Y:S02]  /*1eeb0*/  PRMT R41, R21, 0x7610, R41 ;  /* 0x0000761015297816 */ /* 0x000fe40000000029 */
[----:B------:R-:W-:Y:S01]  /*1eec0*/  ISETP.GE.U32.AND P2, PT, R217, R0, PT ;  /* 0x00000000d900720c */ /* 0x000fe20003f46070 */
[----:B------:R-:W-:Y:S02]  /*1eed0*/  IMAD.MOV.U32 R94, RZ, RZ, R190 ;  /* 0x000000ffff5e7224 */ /* 0x000fe400078e00be */
[----:B------:R-:W-:Y:S01]  /*1eee0*/  IMAD.MOV.U32 R190, RZ, RZ, R199 ;  /* 0x000000ffffbe7224 */ /* 0x000fe200078e00c7 */
[----:B------:R-:W-:Y:S01]  /*1eef0*/  PRMT R199, R41, 0x5410, R40 ;  /* 0x0000541029c77816 */ /* 0x000fe20000000028 */
[----:B------:R-:W-:Y:S01]  /*1ef00*/  @!P1 HFMA2.BF16_V2 R63, -RZ.H0_H0, RZ.H0_H0, -R41.H0_H0 ;  /* 0x200000ffff3f9231 */ /* 0x000fe20000340929 */
[----:B------:R-:W-:Y:S01]  /*1ef10*/  @!P0 PRMT R40, R59, 0x5410, RZ ;  /* 0x000054103b288816 */ /* 0x000fe200000000ff */
[----:B------:R-:W-:-:S03]  /*1ef20*/  IMAD.MOV.U32 R59, RZ, RZ, R180 ;  /* 0x000000ffff3b7224 */ /* 0x000fc600078e00b4 */
[----:B------:R-:W-:Y:S01]  /*1ef30*/  @!P1 PRMT R41, R63, 0x5410, RZ ;  /* 0x000054103f299816 */ /* 0x000fe200000000ff */
[----:B------:R-:W-:Y:S01]  /*1ef40*/  IMAD.MOV.U32 R63, RZ, RZ, R53 ;  /* 0x000000ffff3f7224 */ /* 0x000fe200078e0035 */
[----:B------:R-:W-:-:S05]  /*1ef50*/  @!P6 HFMA2.BF16_V2 R43, -RZ.H0_H0, RZ.H0_H0, -R32.H0_H0 ;  /* 0x200000ffff2be231 */ /* 0x000fca0000340920 */
[----:B------:R-:W-:Y:S01]  /*1ef60*/  @!P6 PRMT R32, R43, 0x5410, RZ ;  /* 0x000054102b20e816 */ /* 0x000fe200000000ff */
[----:B------:R-:W-:Y:S02]  /*1ef70*/  @!P3 HFMA2.BF16_V2 R65, -RZ.H0_H0, RZ.H0_H0, -R39.H0_H0 ;  /* 0x200000ffff41b231 */ /* 0x000fe40000340927 */
[----:B------:R-:W-:-:S03]  /*1ef80*/  @!P5 HFMA2.BF16_V2 R58, -RZ.H0_H0, RZ.H0_H0, -R31.H0_H0 ;  /* 0x200000ffff3ad231 */ /* 0x000fc6000034091f */
[----:B------:R-:W-:Y:S02]  /*1ef90*/  @!P3 PRMT R39, R65, 0x5410, RZ ;  /* 0x000054104127b816 */ /* 0x000fe400000000ff */
[----:B------:R-:W-:Y:S02]  /*1efa0*/  ISETP.GE.U32.AND P3, PT, R217, R20, PT ;  /* 0x00000014d900720c */ /* 0x000fe40003f66070 */
[----:B------:R-:W-:Y:S02]  /*1efb0*/  @!P5 PRMT R31, R58, 0x5410, RZ ;  /* 0x000054103a1fd816 */ /* 0x000fe400000000ff */
[----:B---3--:R-:W-:-:S05]  /*1efc0*/  LOP3.LUT R6, R5, R62, R10, 0x96, !PT ;  /* 0x0000003e05067212 */ /* 0x008fca00078e960a */
[----:B------:R-:W-:Y:S01]  /*1efd0*/  IMAD.WIDE.U32 R6, R6, -0x326172a9, RZ ;  /* 0xcd9e8d5706067825 */ /* 0x000fe200078e00ff */
[----:B--2---:R-:W-:-:S05]  /*1efe0*/  LOP3.LUT R0, R247, R233, R2, 0x96, !PT ;  /* 0x000000e9f7007212 */ /* 0x004fca00078e9602 */
[----:B-1----:R-:W-:Y:S01]  /*1eff0*/  IMAD.WIDE.U32 R8, R0, -0x2daee0ad, RZ ;  /* 0xd2511f5300087825 */ /* 0x002fe200078e00ff */
[----:B------:R-:W-:-:S04]  /*1f000*/  LOP3.LUT R0, R7, R226, R246, 0x96, !PT ;  /* 0x000000e207007212 */ /* 0x000fc800078e96f6 */
[----:B------:R-:W-:Y:S01]  /*1f010*/  LOP3.LUT R9, R9, R59, R4, 0x96, !PT ;  /* 0x0000003b09097212 */ /* 0x000fe200078e9604 */
[----:B------:R-:W-:-:S05]  /*1f020*/  IMAD.WIDE.U32 R4, R0, -0x2daee0ad, RZ ;  /* 0xd2511f5300047825 */ /* 0x000fca00078e00ff */
[----:B------:R-:W-:Y:S01]  /*1f030*/  LOP3.LUT R7, R5, R63, R8, 0x96, !PT ;  /* 0x0000003f05077212 */ /* 0x000fe200078e9608 */
[----:B------:R-:W-:-:S05]  /*1f040*/  IMAD.WIDE.U32 R8, R9, -0x326172a9, RZ ;  /* 0xcd9e8d5709087825 */ /* 0x000fca00078e00ff */
[----:B------:R-:W-:-:S05]  /*1f050*/  LOP3.LUT R0, R9, R228, R6, 0x96, !PT ;  /* 0x000000e409007212 */ /* 0x000fca00078e9606 */
[----:B------:R-:W-:-:S05]  /*1f060*/  IMAD.WIDE.U32 R10, R0, -0x2daee0ad, RZ ;  /* 0xd2511f53000a7825 */ /* 0x000fca00078e00ff */
[----:B------:R-:W-:Y:S01]  /*1f070*/  LOP3.LUT R0, R11, R224, R4, 0x96, !PT ;  /* 0x000000e00b007212 */ /* 0x000fe200078e9604 */
[----:B------:R-:W-:-:S04]  /*1f080*/  IMAD.WIDE.U32 R6, R7, -0x326172a9, RZ ;  /* 0xcd9e8d5707067825 */ /* 0x000fc800078e00ff */
[----:B------:R-:W-:-:S05]  /*1f090*/  IMAD.WIDE.U32 R4, R0, -0x326172a9, RZ ;  /* 0xcd9e8d5700047825 */ /* 0x000fca00078e00ff */
[----:B------:R-:W-:Y:S02]  /*1f0a0*/  LOP3.LUT R0, R5, R184, R6, 0x96, !PT ;  /* 0x000000b805007212 */ /* 0x000fe400078e9606 */
[----:B------:R-:W-:-:S04]  /*1f0b0*/  LOP3.LUT R6, R4, 0xff, RZ, 0xc0, !PT ;  /* 0x000000ff04067812 */ /* 0x000fc800078ec0ff */
[----:B------:R-:W-:Y:S02]  /*1f0c0*/  ISETP.GE.U32.AND P6, PT, R217, R6, PT ;  /* 0x00000006d900720c */ /* 0x000fe40003fc6070 */
[----:B------:R-:W-:Y:S02]  /*1f0d0*/  SHF.R.U32.HI R6, RZ, 0x10, R4 ;  /* 0x00000010ff067819 */ /* 0x000fe40000011604 */
[----:B------:R-:W-:Y:S02]  /*1f0e0*/  LOP3.LUT R9, R4, 0xffff, RZ, 0xc0, !PT ;  /* 0x0000ffff04097812 */ /* 0x000fe400078ec0ff */
[----:B------:R-:W-:Y:S02]  /*1f0f0*/  LOP3.LUT R7, R7, R218, R8, 0x96, !PT ;  /* 0x000000da07077212 */ /* 0x000fe400078e9608 */
[----:B------:R-:W-:Y:S02]  /*1f100*/  SHF.R.U32.HI R4, RZ, 0x18, R4 ;  /* 0x00000018ff047819 */ /* 0x000fe40000011604 */
[----:B------:R-:W-:Y:S01]  /*1f110*/  LOP3.LUT R5, R6, 0xff, RZ, 0xc0, !PT ;  /* 0x000000ff06057812 */ /* 0x000fe200078ec0ff */
[----:B------:R-:W1:Y:S01]  /*1f120*/  MUFU.EX2 R8, R68 ;  /* 0x0000004400087308 */ /* 0x000e620000000800 */
[----:B------:R-:W-:-:S02]  /*1f130*/  ISETP.GE.U32.AND P4, PT, R217, R4, PT ;  /* 0x00000004d900720c */ /* 0x000fc40003f86070 */
[----:B------:R-:W-:Y:S01]  /*1f140*/  ISETP.GE.U32.AND P1, PT, R217, R5, PT ;  /* 0x00000005d900720c */ /* 0x000fe20003f26070 */
[----:B------:R-:W-:-:S04]  /*1f150*/  IMAD.WIDE.U32 R4, R7, -0x2daee0ad, RZ ;  /* 0xd2511f5307047825 */ /* 0x000fc800078e00ff */
[----:B------:R-:W2:Y:S01]  /*1f160*/  MUFU.EX2 R7, R69 ;  /* 0x0000004500077308 */ /* 0x000ea20000000800 */
[C---:B------:R-:W-:Y:S02]  /*1f170*/  LOP3.LUT R21, R4.reuse, 0xff, RZ, 0xc0, !PT ;  /* 0x000000ff04157812 */ /* 0x040fe400078ec0ff */
[----:B------:R-:W-:Y:S02]  /*1f180*/  LOP3.LUT R22, R4, 0xffff, RZ, 0xc0, !PT ;  /* 0x0000ffff04167812 */ /* 0x000fe400078ec0ff */
[--C-:B------:R-:W-:Y:S02]  /*1f190*/  SHF.R.U32.HI R25, RZ, 0x10, R4.reuse ;  /* 0x00000010ff197819 */ /* 0x100fe40000011604 */
[----:B------:R-:W-:Y:S02]  /*1f1a0*/  SHF.R.U32.HI R20, RZ, 0x18, R4 ;  /* 0x00000018ff147819 */ /* 0x000fe40000011604 */
[----:B------:R-:W-:Y:S02]  /*1f1b0*/  LOP3.LUT R6, R5, R244, R10, 0x96, !PT ;  /* 0x000000f405067212 */ /* 0x000fe400078e960a */
[----:B------:R-:W-:-:S02]  /*1f1c0*/  LOP3.LUT R4, R23, 0xff, RZ, 0xc0, !PT ;  /* 0x000000ff17047812 */ /* 0x000fc400078ec0ff */
[----:B------:R-:W-:Y:S02]  /*1f1d0*/  SHF.R.U32.HI R5, RZ, 0x8, R24 ;  /* 0x00000008ff057819 */ /* 0x000fe40000011618 */
[----:B------:R-:W-:Y:S02]  /*1f1e0*/  ISETP.GE.U32.AND P5, PT, R217, R4, PT ;  /* 0x00000004d900720c */ /* 0x000fe40003fa6070 */
[----:B------:R-:W-:Y:S01]  /*1f1f0*/  LOP3.LUT R4, R5, 0xffff, RZ, 0xc0, !PT ;  /* 0x0000ffff05047812 */ /* 0x000fe200078ec0ff */
[----:B-1----:R-:W-:-:S03]  /*1f200*/  FADD.FTZ R5, R8, R26 ;  /* 0x0000001a08057221 */ /* 0x002fc60000010000 */
[----:B------:R-:W-:Y:S01]  /*1f210*/  ISETP.GE.U32.AND P0, PT, R217, R4, PT ;  /* 0x00000004d900720c */ /* 0x000fe20003f06070 */
[----:B--2---:R-:W-:-:S05]  /*1f220*/  FADD.FTZ R4, R7, R5 ;  /* 0x0000000507047221 */ /* 0x004fca0000010000 */
[----:B------:R1:W-:Y:S04]  /*1f230*/  STL [R1+0x74], R4 ;  /* 0x0000740401007387 */ /* 0x0003e80000100800 */
[----:B------:R-:W2:Y:S04]  /*1f240*/  LDL R53, [R1+0x124] ;  /* 0x0001240001357983 */ /* 0x000ea80000100800 */
[----:B------:R-:W3:Y:S01]  /*1f250*/  LDL R180, [R1+0xd4] ;  /* 0x0000d40001b47983 */ /* 0x000ee20000100800 */
[----:B------:R-:W-:Y:S01]  /*1f260*/  @!P2 HFMA2.BF16_V2 R71, -RZ.H0_H0, RZ.H0_H0, -R27.H0_H0 ;  /* 0x200000ffff47a231 */ /* 0x000fe2000034091b */
[----:B------:R-:W-:Y:S01]  /*1f270*/  PRMT R26, R27, 0x7632, R26 ;  /* 0x000076321b1a7816 */ /* 0x000fe2000000001a */
[----:B------:R-:W-:-:S02]  /*1f280*/  IMAD.MOV.U32 R246, RZ, RZ, R235 ;  /* 0x000000fffff67224 */ /* 0x000fc400078e00eb */
[----:B------:R-:W-:Y:S02]  /*1f290*/  IMAD.MOV.U32 R235, RZ, RZ, R177 ;  /* 0x000000ffffeb7224 */ /* 0x000fe400078e00b1 */
[----:B------:R-:W-:Y:S01]  /*1f2a0*/  IMAD.MOV.U32 R177, RZ, RZ, R198 ;  /* 0x000000ffffb17224 */ /* 0x000fe200078e00c6 */
[----:B------:R-:W-:Y:S01]  /*1f2b0*/  PRMT R198, R27, 0x5410, R26 ;  /* 0x000054101bc67816 */ /* 0x000fe2000000001a */
[----:B------:R-:W-:Y:S01]  /*1f2c0*/  @!P0 HFMA2.BF16_V2 R70, -RZ.H0_H0, RZ.H0_H0, -R26.H0_H0 ;  /* 0x200000ffff468231 */ /* 0x000fe2000034091a */
[----:B------:R-:W-:Y:S02]  /*1f2d0*/  @!P2 PRMT R27, R71, 0x5410, RZ ;  /* 0x00005410471ba816 */ /* 0x000fe400000000ff */
[----:B-1----:R-:W-:-:S04]  /*1f2e0*/  SHF.R.U32.HI R4, RZ, 0x8, R9 ;  /* 0x00000008ff047819 */ /* 0x002fc80000011609 */
[----:B------:R-:W-:-:S04]  /*1f2f0*/  LOP3.LUT R4, R4, 0xffff, RZ, 0xc0, !PT ;  /* 0x0000ffff04047812 */ /* 0x000fc800078ec0ff */
[----:B------:R-:W-:Y:S02]  /*1f300*/  ISETP.GE.U32.AND P2, PT, R217, R4, PT ;  /* 0x00000004d900720c */ /* 0x000fe40003f46070 */
[----:B------:R-:W-:Y:S02]  /*1f310*/  LOP3.LUT R4, R0, 0xff, RZ, 0xc0, !PT ;  /* 0x000000ff00047812 */ /* 0x000fe400078ec0ff */
[----:B------:R-:W-:Y:S02]  /*1f320*/  F2FP.BF16.PACK_AB R7, R7, R8 ;  /* 0x000000080707723e */ /* 0x000fe400000010ff */
[----:B------:R-:W-:Y:S02]  /*1f330*/  @!P0 PRMT R26, R70, 0x5410, RZ ;  /* 0x00005410461a8816 */ /* 0x000fe400000000ff */
[----:B------:R-:W-:Y:S02]  /*1f340*/  ISETP.GE.U32.AND P0, PT, R217, R4, PT ;  /* 0x00000004d900720c */ /* 0x000fe40003f06070 */
[----:B------:R-:W-:-:S02]  /*1f350*/  LOP3.LUT R4, R0, 0xffff, RZ, 0xc0, !PT ;  /* 0x0000ffff00047812 */ /* 0x000fc400078ec0ff */
[C---:B------:R-:W-:Y:S02]  /*1f360*/  PRMT R29, R7.reuse, 0x7610, R29 ;  /* 0x00007610071d7816 */ /* 0x040fe4000000001d */
[----:B------:R-:W-:Y:S02]  /*1f370*/  SHF.R.U32.HI R4, RZ, 0x8, R4 ;  /* 0x00000008ff047819 */ /* 0x000fe40000011604 */
[----:B------:R-:W-:Y:S01]  /*1f380*/  MOV R247, R172 ;  /* 0x000000ac00f77202 */ /* 0x000fe20000000f00 */
[----:B------:R-:W-:Y:S01]  /*1f390*/  @!P5 HFMA2.BF16_V2 R72, -RZ.H0_H0, RZ.H0_H0, -R29.H0_H0 ;  /* 0x200000ffff48d231 */ /* 0x000fe2000034091d */
[----:B------:R-:W-:Y:S01]  /*1f3a0*/  PRMT R28, R7, 0x7632, R28 ;  /* 0x00007632071c7816 */ /* 0x000fe2000000001c */
[----:B------:R-:W-:Y:S01]  /*1f3b0*/  IMAD.MOV.U32 R172, RZ, RZ, R178 ;  /* 0x000000ffffac7224 */ /* 0x000fe200078e00b2 */
[----:B------:R-:W-:Y:S01]  /*1f3c0*/  LOP3.LUT R4, R4, 0xffff, RZ, 0xc0, !PT ;  /* 0x0000ffff04047812 */ /* 0x000fe200078ec0ff */
[----:B------:R-:W-:Y:S01]  /*1f3d0*/  IMAD.MOV.U32 R178, RZ, RZ, R125 ;  /* 0x000000ffffb27224 */ /* 0x000fe200078e007d */
[----:B------:R-:W1:Y:S01]  /*1f3e0*/  MUFU.EX2 R5, R54 ;  /* 0x0000003600057308 */ /* 0x000e620000000800 */
[----:B------:R-:W-:Y:S01]  /*1f3f0*/  IMAD.MOV.U32 R125, RZ, RZ, R197 ;  /* 0x000000ffff7d7224 */ /* 0x000fe200078e00c5 */
[----:B------:R-:W-:-:S02]  /*1f400*/  PRMT R197, R29, 0x5410, R28 ;  /* 0x000054101dc57816 */ /* 0x000fc4000000001c */
[----:B------:R-:W-:Y:S02]  /*1f410*/  @!P5 PRMT R29, R72, 0x5410, RZ ;  /* 0x00005410481dd816 */ /* 0x000fe400000000ff */
[----:B------:R-:W-:Y:S02]  /*1f420*/  ISETP.GE.U32.AND P5, PT, R217, R4, PT ;  /* 0x00000004d900720c */ /* 0x000fe40003fa6070 */
[----:B------:R4:W1:Y:S01]  /*1f430*/  MUFU.EX2 R4, R55 ;  /* 0x0000003700047308 */ /* 0x0008620000000800 */
[C---:B------:R-:W-:Y:S02]  /*1f440*/  PRMT R11, R49.reuse, 0x7610, R11 ;  /* 0x00007610310b7816 */ /* 0x040fe4000000000b */
[----:B------:R-:W-:-:S03]  /*1f450*/  PRMT R10, R49, 0x7632, R10 ;  /* 0x00007632310a7816 */ /* 0x000fc6000000000a */
[----:B------:R-:W-:-:S05]  /*1f460*/  @!P0 HFMA2.BF16_V2 R74, -RZ.H0_H0, RZ.H0_H0, -R11.H0_H0 ;  /* 0x200000ffff4a8231 */ /* 0x000fca000034090b */
[----:B------:R-:W-:Y:S01]  /*1f470*/  @!P5 HFMA2.BF16_V2 R75, -RZ.H0_H0, RZ.H0_H0, -R10.H0_H0 ;  /* 0x200000ffff4bd231 */ /* 0x000fe2000034090a */
[----:B----4-:R-:W-:Y:S02]  /*1f480*/  PRMT R55, R11, 0x5410, R10 ;  /* 0x000054100b377816 */ /* 0x010fe4000000000a */
[----:B------:R-:W-:Y:S02]  /*1f490*/  @!P0 PRMT R11, R74, 0x5410, RZ ;  /* 0x000054104a0b8816 */ /* 0x000fe400000000ff */
[----:B------:R-:W-:Y:S02]  /*1f4a0*/  ISETP.GE.U32.AND P0, PT, R217, R20, PT ;  /* 0x00000014d900720c */ /* 0x000fe40003f06070 */
[----:B------:R-:W-:Y:S01]  /*1f4b0*/  @!P5 PRMT R10, R75, 0x5410, RZ ;  /* 0x000054104b0ad816 */ /* 0x000fe200000000ff */
[----:B------:R-:W4:Y:S01]  /*1f4c0*/  MUFU.EX2 R7, R66 ;  /* 0x0000004200077308 */ /* 0x000f220000000800 */
[----:B--2---:R-:W-:-:S05]  /*1f4d0*/  IMAD.WIDE.U32 R8, R53, -0x326172a9, RZ ;  /* 0xcd9e8d5735087825 */ /* 0x004fca00078e00ff */
[----:B------:R-:W-:Y:S01]  /*1f4e0*/  LOP3.LUT R43, R3, R179, R8, 0x96, !PT ;  /* 0x000000b3032b7212 */ /* 0x000fe200078e9608 */
[----:B-1----:R-:W-:Y:S01]  /*1f4f0*/  FADD.FTZ R3, R5, R46 ;  /* 0x0000002e05037221 */ /* 0x002fe20000010000 */
[----:B---3--:R-:W-:-:S03]  /*1f500*/  LOP3.LUT R42, R180, R9, RZ, 0x3c, !PT ;  /* 0x00000009b42a7212 */ /* 0x008fc600078e3cff */
[----:B------:R-:W-:Y:S01]  /*1f510*/  FADD.FTZ R20, R4, R3 ;  /* 0x0000000304147221 */ /* 0x000fe20000010000 */
[--C-:B------:R-:W-:Y:S02]  /*1f520*/  SHF.R.U32.HI R3, RZ, 0x18, R0.reuse ;  /* 0x00000018ff037819 */ /* 0x100fe40000011600 */
[----:B------:R-:W-:Y:S02]  /*1f530*/  PRMT R9, R47, 0x7610, R9 ;  /* 0x000076102f097816 */ /* 0x000fe40000000009 */
[----:B------:R-:W-:Y:S02]  /*1f540*/  ISETP.GE.U32.AND P5, PT, R217, R3, PT ;  /* 0x00000003d900720c */ /* 0x000fe40003fa6070 */
[--C-:B------:R-:W-:Y:S01]  /*1f550*/  SHF.R.U32.HI R3, RZ, 0x10, R0.reuse ;  /* 0x00000010ff037819 */ /* 0x100fe20000011600 */
[----:B------:R-:W-:Y:S01]  /*1f560*/  @!P6 HFMA2.BF16_V2 R76, -RZ.H0_H0, RZ.H0_H0, -R9.H0_H0 ;  /* 0x200000ffff4ce231 */ /* 0x000fe20000340909 */
[----:B------:R-:W-:Y:S02]  /*1f570*/  PRMT R0, R47, 0x7632, R0 ;  /* 0x000076322f007816 */ /* 0x000fe40000000000 */
[----:B------:R-:W-:-:S02]  /*1f580*/  LOP3.LUT R3, R3, 0xff, RZ, 0xc0, !PT ;  /* 0x000000ff03037812 */ /* 0x000fc400078ec0ff */
[----:B------:R-:W-:Y:S02]  /*1f590*/  PRMT R54, R9, 0x5410, R0 ;  /* 0x0000541009367816 */ /* 0x000fe40000000000 */
[----:B------:R-:W-:Y:S02]  /*1f5a0*/  @!P6 PRMT R9, R76, 0x5410, RZ ;  /* 0x000054104c09e816 */ /* 0x000fe400000000ff */
[----:B------:R-:W-:Y:S02]  /*1f5b0*/  ISETP.GE.U32.AND P6, PT, R217, R3, PT ;  /* 0x00000003d900720c */ /* 0x000fe40003fc6070 */
[----:B------:R-:W-:Y:S01]  /*1f5c0*/  SHF.R.U32.HI R3, RZ, 0x8, R22 ;  /* 0x00000008ff037819 */ /* 0x000fe20000011616 */
[----:B------:R-:W-:Y:S01]  /*1f5d0*/  @!P2 HFMA2.BF16_V2 R77, -RZ.H0_H0, RZ.H0_H0, -R0.H0_H0 ;  /* 0x200000ffff4da231 */ /* 0x000fe20000340900 */
[----:B------:R-:W-:Y:S02]  /*1f5e0*/  F2FP.BF16.PACK_AB R8, R4, R5 ;  /* 0x000000050408723e */ /* 0x000fe400000010ff */
[----:B------:R-:W-:-:S02]  /*1f5f0*/  LOP3.LUT R3, R3, 0xffff, RZ, 0xc0, !PT ;  /* 0x0000ffff03037812 */ /* 0x000fc400078ec0ff */
[C---:B------:R-:W-:Y:S02]  /*1f600*/  PRMT R4, R48.reuse, 0x7610, R4 ;  /* 0x0000761030047816 */ /* 0x040fe40000000004 */
[----:B------:R-:W-:Y:S02]  /*1f610*/  @!P2 PRMT R0, R77, 0x5410, RZ ;  /* 0x000054104d00a816 */ /* 0x000fe400000000ff */
[----:B------:R-:W-:Y:S01]  /*1f620*/  ISETP.GE.U32.AND P2, PT, R217, R3, PT ;  /* 0x00000003d900720c */ /* 0x000fe20003f46070 */
[----:B------:R-:W-:Y:S01]  /*1f630*/  @!P1 HFMA2.BF16_V2 R78, -RZ.H0_H0, RZ.H0_H0, -R4.H0_H0 ;  /* 0x200000ffff4e9231 */ /* 0x000fe20000340904 */
[----:B------:R-:W-:Y:S02]  /*1f640*/  PRMT R3, R48, 0x7632, R3 ;  /* 0x0000763230037816 */ /* 0x000fe40000000003 */
[----:B------:R-:W-:Y:S02]  /*1f650*/  LOP3.LUT R5, R6, 0xff, RZ, 0xc0, !PT ;  /* 0x000000ff06057812 */ /* 0x000fe400078ec0ff */
[----:B------:R-:W-:-:S02]  /*1f660*/  PRMT R53, R4, 0x5410, R3 ;  /* 0x0000541004357816 */ /* 0x000fc40000000003 */
[----:B------:R-:W-:Y:S02]  /*1f670*/  @!P1 PRMT R4, R78, 0x5410, RZ ;  /* 0x000054104e049816 */ /* 0x000fe400000000ff */
[----:B------:R-:W-:Y:S02]  /*1f680*/  ISETP.GE.U32.AND P1, PT, R217, R5, PT ;  /* 0x00000005d900720c */ /* 0x000fe40003f26070 */
[----:B------:R-:W-:Y:S01]  /*1f690*/  LOP3.LUT R5, R6, 0xffff, RZ, 0xc0, !PT ;  /* 0x0000ffff06057812 */ /* 0x000fe200078ec0ff */
[----:B------:R-:W-:-:S03]  /*1f6a0*/  @!P4 HFMA2.BF16_V2 R79, -RZ.H0_H0, RZ.H0_H0, -R3.H0_H0 ;  /* 0x200000ffff4fc231 */ /* 0x000fc60000340903 */
[----:B------:R-:W-:-:S04]  /*1f6b0*/  SHF.R.U32.HI R5, RZ, 0x8, R5 ;  /* 0x00000008ff057819 */ /* 0x000fc80000011605 */
[----:B------:R-:W-:Y:S02]  /*1f6c0*/  LOP3.LUT R5, R5, 0xffff, RZ, 0xc0, !PT ;  /* 0x0000ffff05057812 */ /* 0x000fe400078ec0ff */
[----:B------:R-:W-:Y:S02]  /*1f6d0*/  @!P4 PRMT R3, R79, 0x5410, RZ ;  /* 0x000054104f03c816 */ /* 0x000fe400000000ff */
[----:B------:R-:W-:Y:S02]  /*1f6e0*/  ISETP.GE.U32.AND P4, PT, R217, R5, PT ;  /* 0x00000005d900720c */ /* 0x000fe40003f86070 */
[C---:B------:R-:W-:Y:S01]  /*1f6f0*/  PRMT R23, R8.reuse, 0x7610, R23 ;  /* 0x0000761008177816 */ /* 0x040fe20000000017 */
[----:B------:R-:W1:Y:S01]  /*1f700*/  MUFU.EX2 R5, R67 ;  /* 0x0000004300057308 */ /* 0x000e620000000800 */
[----:B------:R-:W-:Y:S01]  /*1f710*/  IMAD.MOV.U32 R179, RZ, RZ, R94 ;  /* 0x000000ffffb37224 */ /* 0x000fe200078e005e */
[----:B------:R-:W-:Y:S01]  /*1f720*/  PRMT R22, R8, 0x7632, R22 ;  /* 0x0000763208167816 */ /* 0x000fe20000000016 */
[----:B------:R-:W-:Y:S01]  /*1f730*/  IMAD.MOV.U32 R94, RZ, RZ, R189 ;  /* 0x000000ffff5e7224 */ /* 0x000fe200078e00bd */
[----:B------:R-:W-:Y:S01]  /*1f740*/  @!P1 HFMA2.BF16_V2 R84, -RZ.H0_H0, RZ.H0_H0, -R23.H0_H0 ;  /* 0x200000ffff549231 */ /* 0x000fe20000340917 */
[----:B------:R-:W-:Y:S01]  /*1f750*/  IMAD.MOV.U32 R189, RZ, RZ, R190 ;  /* 0x000000ffffbd7224 */ /* 0x000fe200078e00be */
[----:B------:R-:W-:Y:S01]  /*1f760*/  LOP3.LUT R8, R25, 0xff, RZ, 0xc0, !PT ;  /* 0x000000ff19087812 */ /* 0x000fe200078ec0ff */
[----:B------:R-:W-:Y:S01]  /*1f770*/  IMAD.MOV.U32 R190, RZ, RZ, R114 ;  /* 0x000000ffffbe7224 */ /* 0x000fe200078e0072 */
[----:B------:R-:W-:-:S02]  /*1f780*/  PRMT R114, R23, 0x5410, R22 ;  /* 0x0000541017727816 */ /* 0x000fc40000000016 */
[----:B------:R-:W-:Y:S02]  /*1f790*/  @!P1 PRMT R23, R84, 0x5410, RZ ;  /* 0x0000541054179816 */ /* 0x000fe400000000ff */
[----:B------:R-:W-:Y:S01]  /*1f7a0*/  ISETP.GE.U32.AND P1, PT, R217, R8, PT ;  /* 0x00000008d900720c */ /* 0x000fe20003f26070 */
[----:B----4-:R-:W-:-:S04]  /*1f7b0*/  FADD.FTZ R8, R7, R20 ;  /* 0x0000001407087221 */ /* 0x010fc80000010000 */
[----:B-1----:R-:W-:-:S05]  /*1f7c0*/  FADD.FTZ R46, R5, R8 ;  /* 0x00000008052e7221 */ /* 0x002fca0000010000 */
[----:B------:R-:W-:Y:S04]  /*1f7d0*/  STL [R1+0x70], R46 ;  /* 0x0000702e01007387 */ /* 0x000fe80000100800 */
[----:B------:R-:W2:Y:S04]  /*1f7e0*/  LDL R69, [R1+0xc8] ;  /* 0x0000c80001457983 */ /* 0x000ea80000100800 */
[----:B------:R-:W-:Y:S04]  /*1f7f0*/  ST.E.U16 [R12.64+-0x100], R37 ;  /* 0xffff00250c007985 */ /* 0x000fe8000c101504 */
[----:B------:R1:W-:Y:S04]  /*1f800*/  ST.E.U16 [R12.64+-0xfe], R36 ;  /* 0xffff02240c007985 */ /* 0x0003e8000c101504 */
[----:B------:R-:W-:Y:S04]  /*1f810*/  ST.E.U16 [R18.64+-0x100], R35 ;  /* 0xffff002312007985 */ /* 0x000fe8000c101504 */
[----:B------:R-:W-:Y:S04]  /*1f820*/  ST.E.U16 [R18.64+-0xfe], R34 ;  /* 0xffff022212007985 */ /* 0x000fe8000c101504 */
[----:B------:R2:W-:Y:S01]  /*1f830*/  ST.E.U16 [R16.64+-0xfe], R10 ;  /* 0xffff020a10007985 */ /* 0x0005e2000c101504 */
[----:B-1----:R-:W-:Y:S01]  /*1f840*/  IMAD.WIDE.U32 R36, R42, -0x2daee0ad, RZ ;  /* 0xd2511f532a247825 */ /* 0x002fe200078e00ff */
[----:B------:R-:W-:Y:S01]  /*1f850*/  F2FP.BF16.PACK_AB R5, R5, R7 ;  /* 0x000000070505723e */ /* 0x000fe200000010ff */
[----:B------:R-:W-:-:S02]  /*1f860*/  @!P4 HFMA2.BF16_V2 R85, -RZ.H0_H0, RZ.H0_H0, -R22.H0_H0 ;  /* 0x200000ffff55c231 */ /* 0x000fc40000340916 */
[----:B------:R-:W-:Y:S01]  /*1f870*/  IMAD.MOV.U32 R180, RZ, RZ, R95 ;  /* 0x000000ffffb47224 */ /* 0x000fe200078e005f */
[----:B--2---:R-:W-:Y:S02]  /*1f880*/  LOP3.LUT R10, R37, R69, R14, 0x96, !PT ;  /* 0x00000045250a7212 */ /* 0x004fe400078e960e */
[----:B------:R-:W2:Y:S01]  /*1f890*/  LDL.LU.64 R14, [R1+0x1b8] ;  /* 0x0001b800010e7983 */ /* 0x000ea20000300a00 */
[----:B------:R-:W-:Y:S01]  /*1f8a0*/  IMAD.MOV.U32 R95, RZ, RZ, R188 ;  /* 0x000000ffff5f7224 */ /* 0x000fe200078e00bc */
[C---:B------:R-:W-:Y:S01]  /*1f8b0*/  PRMT R25, R5.reuse, 0x7610, R25 ;  /* 0x0000761005197816 */ /* 0x040fe20000000019 */
[----:B------:R-:W-:Y:S01]  /*1f8c0*/  IMAD.MOV.U32 R188, RZ, RZ, R191 ;  /* 0x000000ffffbc7224 */ /* 0x000fe200078e00bf */
[----:B------:R-:W-:Y:S01]  /*1f8d0*/  PRMT R24, R5, 0x7632, R24 ;  /* 0x0000763205187816 */ /* 0x000fe20000000018 */
[----:B------:R-:W-:Y:S01]  /*1f8e0*/  IMAD.MOV.U32 R65, RZ, RZ, R175 ;  /* 0x000000ffff417224 */ /* 0x000fe200078e00af */
[----:B------:R-:W-:Y:S01]  /*1f8f0*/  MOV R191, R186 ;  /* 0x000000ba00bf7202 */ /* 0x000fe20000000f00 */
[----:B------:R-:W-:Y:S01]  /*1f900*/  IMAD.MOV.U32 R175, RZ, RZ, R185 ;  /* 0x000000ffffaf7224 */ /* 0x000fe200078e00b9 */
[----:B------:R-:W-:Y:S01]  /*1f910*/  SHF.R.U32.HI R5, RZ, 0x18, R6 ;  /* 0x00000018ff057819 */ /* 0x000fe20000011606 */
[----:B------:R-:W-:Y:S01]  /*1f920*/  @!P3 HFMA2.BF16_V2 R73, -RZ.H0_H0, RZ.H0_H0, -R28.H0_H0 ;  /* 0x200000ffff49b231 */ /* 0x000fe2000034091c */
[----:B------:R-:W-:Y:S01]  /*1f930*/  MUFU.EX2 R186, R56 ;  /* 0x0000003800ba7308 */ /* 0x000fe20000000800 */
[----:B------:R-:W-:Y:S01]  /*1f940*/  @!P4 PRMT R22, R85, 0x5410, RZ ;  /* 0x000054105516c816 */ /* 0x000fe200000000ff */
[----:B------:R-:W-:Y:S01]  /*1f950*/  IMAD.MOV.U32 R68, RZ, RZ, R184 ;  /* 0x000000ffff447224 */ /* 0x000fe200078e00b8 */
[----:B------:R-:W-:-:S05]  /*1f960*/  ISETP.GE.U32.AND P4, PT, R217, R5, PT ;  /* 0x00000005d900720c */ /* 0x000fca0003f86070 */
[----:B------:R-:W1:Y:S01]  /*1f970*/  MUFU.EX2 R185, R57 ;  /* 0x0000003900b97308 */ /* 0x000e620000000800 */
[----:B------:R-:W-:Y:S02]  /*1f980*/  @!P3 PRMT R28, R73, 0x5410, RZ ;  /* 0x00005410491cb816 */ /* 0x000fe400000000ff */
[----:B------:R-:W-:-:S05]  /*1f990*/  ISETP.GE.U32.AND P3, PT, R217, R21, PT ;  /* 0x00000015d900720c */ /* 0x000fca0003f66070 */
[----:B------:R-:W3:Y:S08]  /*1f9a0*/  MUFU.EX2 R5, R60 ;  /* 0x0000003c00057308 */ /* 0x000ef00000000800 */
[----:B------:R-:W4:Y:S01]  /*1f9b0*/  MUFU.EX2 R184, R61 ;  /* 0x0000003d00b87308 */ /* 0x000f220000000800 */
[----:B------:R-:W-:Y:S01]  /*1f9c0*/  IMAD.MOV.U32 R181, RZ, RZ, R246 ;  /* 0x000000ffffb57224 */ /* 0x000fe200078e00f6 */
[----:B-1----:R-:W-:Y:S01]  /*1f9d0*/  F2FP.BF16.PACK_AB R7, R185, R186 ;  /* 0x000000bab907723e */ /* 0x002fe200000010ff */
[----:B------:R-:W-:Y:S01]  /*1f9e0*/  IMAD.MOV.U32 R246, RZ, RZ, R126 ;  /* 0x000000fffff67224 */ /* 0x000fe200078e007e */
[----:B------:R-:W-:Y:S01]  /*1f9f0*/  SHF.R.U32.HI R6, RZ, 0x10, R6 ;  /* 0x00000010ff067819 */ /* 0x000fe20000011606 */
[----:B------:R-:W-:Y:S01]  /*1fa00*/  IMAD.MOV.U32 R126, RZ, RZ, R172 ;  /* 0x000000ffff7e7224 */ /* 0x000fe200078e00ac */
[----:B------:R-:W-:Y:S01]  /*1fa10*/  F2FP.BF16.PACK_AB R8, R44, R45 ;  /* 0x0000002d2c08723e */ /* 0x000fe200000010ff */
[----:B------:R-:W-:Y:S01]  /*1fa20*/  IMAD.MOV.U32 R172, RZ, RZ, R176 ;  /* 0x000000ffffac7224 */ /* 0x000fe200078e00b0 */
[----:B------:R-:W-:Y:S01]  /*1fa30*/  @!P3 HFMA2.BF16_V2 R86, -RZ.H0_H0, RZ.H0_H0, -R25.H0_H0 ;  /* 0x200000ffff56b231 */ /* 0x000fe20000340919 */
[----:B------:R-:W-:Y:S01]  /*1fa40*/  IMAD.MOV.U32 R64, RZ, RZ, R174 ;  /* 0x000000ffff407224 */ /* 0x000fe200078e00ae */
[----:B------:R-:W-:Y:S01]  /*1fa50*/  MOV R176, R177 ;  /* 0x000000b100b07202 */ /* 0x000fe20000000f00 */
[----:B------:R-:W-:Y:S01]  /*1fa60*/  IMAD.MOV.U32 R174, RZ, RZ, R187 ;  /* 0x000000ffffae7224 */ /* 0x000fe200078e00bb */
[C---:B------:R-:W-:Y:S01]  /*1fa70*/  PRMT R21, R7.reuse, 0x7610, R21 ;  /* 0x0000761007157816 */ /* 0x040fe20000000015 */
[----:B------:R-:W-:Y:S01]  /*1fa80*/  IMAD.MOV.U32 R177, RZ, RZ, R125 ;  /* 0x000000ffffb17224 */ /* 0x000fe200078e007d */
[----:B------:R-:W-:Y:S01]  /*1fa90*/  PRMT R20, R7, 0x7632, R20 ;  /* 0x0000763207147816 */ /* 0x000fe20000000014 */
[----:B---3--:R-:W-:Y:S01]  /*1faa0*/  FADD.FTZ R187, R5, R52 ;  /* 0x0000003405bb7221 */ /* 0x008fe20000010000 */
[----:B------:R-:W-:Y:S01]  /*1fab0*/  LOP3.LUT R6, R6, 0xff, RZ, 0xc0, !PT ;  /* 0x000000ff06067812 */ /* 0x000fe200078ec0ff */
[----:B------:R-:W-:Y:S01]  /*1fac0*/  IMAD.MOV.U32 R125, RZ, RZ, R113 ;  /* 0x000000ffff7d7224 */ /* 0x000fe200078e0071 */
[----:B----4-:R-:W-:-:S02]  /*1fad0*/  F2FP.BF16.PACK_AB R7, R184, R5 ;  /* 0x00000005b807723e */ /* 0x010fc400000010ff */
[----:B------:R-:W-:Y:S02]  /*1fae0*/  PRMT R5, R8, 0x7632, R5 ;  /* 0x0000763208057816 */ /* 0x000fe40000000005 */
[----:B------:R-:W-:Y:S02]  /*1faf0*/  PRMT R113, R25, 0x5410, R24 ;  /* 0x0000541019717816 */ /* 0x000fe40000000018 */
[----:B------:R-:W-:Y:S02]  /*1fb00*/  @!P3 PRMT R25, R86, 0x5410, RZ ;  /* 0x000054105619b816 */ /* 0x000fe400000000ff */
[----:B------:R-:W-:Y:S01]  /*1fb10*/  ISETP.GE.U32.AND P3, PT, R217, R6, PT ;  /* 0x00000006d900720c */ /* 0x000fe20003f66070 */
[----:B------:R-:W-:Y:S01]  /*1fb20*/  @!P5 HFMA2.BF16_V2 R92, -RZ.H0_H0, RZ.H0_H0, -R5.H0_H0 ;  /* 0x200000ffff5cd231 */ /* 0x000fe20000340905 */
[----:B------:R-:W-:Y:S01]  /*1fb30*/  PRMT R6, R8, 0x7610, R6 ;  /* 0x0000761008067816 */ /* 0x000fe20000000006 */
[----:B------:R-:W-:-:S03]  /*1fb40*/  IMAD.WIDE.U32 R34, R10, -0x326172a9, RZ ;  /* 0xcd9e8d570a227825 */ /* 0x000fc600078e00ff */
[----:B------:R-:W-:Y:S01]  /*1fb50*/  PRMT R52, R6, 0x5410, R5 ;  /* 0x0000541006347816 */ /* 0x000fe20000000005 */
[----:B------:R-:W-:Y:S01]  /*1fb60*/  @!P6 HFMA2.BF16_V2 R93, -RZ.H0_H0, RZ.H0_H0, -R6.H0_H0 ;  /* 0x200000ffff5de231 */ /* 0x000fe20000340906 */
[----:B------:R-:W-:Y:S01]  /*1fb70*/  @!P5 PRMT R5, R92, 0x5410, RZ ;  /* 0x000054105c05d816 */ /* 0x000fe200000000ff */
[----:B------:R1:W-:Y:S03]  /*1fb80*/  ST.E.U16 [R16.64+-0x100], R11 ;  /* 0xffff000b10007985 */ /* 0x0003e6000c101504 */
[----:B------:R-:W-:Y:S01]  /*1fb90*/  @!P6 PRMT R6, R93, 0x5410, RZ ;  /* 0x000054105d06e816 */ /* 0x000fe200000000ff */
[----:B-1----:R-:W-:Y:S01]  /*1fba0*/  IMAD.WIDE.U32 R10, R43, -0x2daee0ad, RZ ;  /* 0xd2511f532b0a7825 */ /* 0x002fe200078e00ff */
[C---:B------:R-:W-:Y:S02]  /*1fbb0*/  PRMT R8, R7.reuse, 0x7610, R8 ;  /* 0x0000761007087816 */ /* 0x040fe40000000008 */
[----:B------:R-:W-:Y:S01]  /*1fbc0*/  PRMT R7, R7, 0x7632, R7 ;  /* 0x0000763207077816 */ /* 0x000fe20000000007 */
[----:B------:R-:W-:-:S02]  /*1fbd0*/  IMAD.MOV.U32 R58, RZ, RZ, R180 ;  /* 0x000000ffff3a7224 */ /* 0x000fc400078e00b4 */
[----:B------:R-:W-:Y:S01]  /*1fbe0*/  IMAD.MOV.U32 R180, RZ, RZ, R247 ;  /* 0x000000ffffb47224 */ /* 0x000fe200078e00f7 */
[----:B------:R-:W-:Y:S01]  /*1fbf0*/  @!P3 HFMA2.BF16_V2 R91, -RZ.H0_H0, RZ.H0_H0, -R8.H0_H0 ;  /* 0x200000ffff5bb231 */ /* 0x000fe20000340908 */
[----:B------:R-:W-:Y:S01]  /*1fc00*/  IMAD.MOV.U32 R247, RZ, RZ, R235 ;  /* 0x000000fffff77224 */ /* 0x000fe200078e00eb */
[----:B------:R-:W-:Y:S01]  /*1fc10*/  @!P4 HFMA2.BF16_V2 R90, -RZ.H0_H0, RZ.H0_H0, -R7.H0_H0 ;  /* 0x200000ffff5ac231 */ /* 0x000fe20000340907 */
[----:B------:R-:W-:Y:S02]  /*1fc20*/  IMAD.MOV.U32 R67, RZ, RZ, R68 ;  /* 0x000000ffff437224 */ /* 0x000fe400078e0044 */
[----:B------:R-:W-:Y:S02]  /*1fc30*/  IMAD.MOV.U32 R235, RZ, RZ, R173 ;  /* 0x000000ffffeb7224 */ /* 0x000fe400078e00ad */
[----:B------:R-:W-:Y:S02]  /*1fc40*/  IMAD.MOV.U32 R173, RZ, RZ, R124 ;  /* 0x000000ffffad7224 */ /* 0x000fe400078e007c */
[----:B------:R-:W-:Y:S01]  /*1fc50*/  IMAD.MOV.U32 R124, RZ, RZ, R112 ;  /* 0x000000ffff7c7224 */ /* 0x000fe200078e0070 */
[----:B------:R-:W-:-:S02]  /*1fc60*/  PRMT R112, R8, 0x5410, R7 ;  /* 0x0000541008707816 */ /* 0x000fc40000000007 */
[----:B------:R-:W-:Y:S02]  /*1fc70*/  @!P3 PRMT R8, R91, 0x5410, RZ ;  /* 0x000054105b08b816 */ /* 0x000fe400000000ff */
[----:B------:R-:W-:Y:S01]  /*1fc80*/  @!P4 PRMT R7, R90, 0x5410, RZ ;  /* 0x000054105a07c816 */ /* 0x000fe200000000ff */
[----:B--2---:R1:W-:Y:S04]  /*1fc90*/  ST.E.U16 [R14.64+-0xfe], R5 ;  /* 0xffff02050e007985 */ /* 0x0043e8000c101504 */
[----:B------:R2:W-:Y:S04]  /*1fca0*/  ST.E.U16 [R14.64+-0x100], R6 ;  /* 0xffff00060e007985 */ /* 0x0005e8000c101504 */
[----:B------:R-:W-:Y:S04]  /*1fcb0*/  ST.E.U16 [R12.64+-0xf0], R33 ;  /* 0xffff10210c007985 */ /* 0x000fe8000c101504 */
[----:B------:R3:W-:Y:S01]  /*1fcc0*/  ST.E.U16 [R12.64+-0xee], R32 ;  /* 0xffff12200c007985 */ /* 0x0007e2000c101504 */
[----:B-1----:R-:W-:-:S02]  /*1fcd0*/  LOP3.LUT R5, R35, R233, R2, 0x96, !PT ;  /* 0x000000e923057212 */ /* 0x002fc400078e9602 */
[----:B--2---:R-:W-:-:S03]  /*1fce0*/  LOP3.LUT R6, R11, R62, R36, 0x96, !PT ;  /* 0x0000003e0b067212 */ /* 0x004fc600078e9624 */
[----:B---3--:R-:W-:-:S05]  /*1fcf0*/  IMAD.WIDE.U32 R32, R5, -0x2daee0ad, RZ ;  /* 0xd2511f5305207825 */ /* 0x008fca00078e00ff */
[----:B------:R-:W-:Y:S01]  /*1fd00*/  LOP3.LUT R5, R33, R59, R10, 0x96, !PT ;  /* 0x0000003b21057212 */ /* 0x000fe200078e960a */
[----:B------:R-:W-:-:S04]  /*1fd10*/  IMAD.WIDE.U32 R10, R6, -0x326172a9, RZ ;  /* 0xcd9e8d57060a7825 */ /* 0x000fc800078e00ff */
[----:B------:R-:W-:Y:S01]  /*1fd20*/  IMAD.WIDE.U32 R48, R5, -0x326172a9, RZ ;  /* 0xcd9e8d5705307825 */ /* 0x000fe200078e00ff */
[----:B------:R-:W-:Y:S01]  /*1fd30*/  LOP3.LUT R5, R11, R226, R34, 0x96, !PT ;  /* 0x000000e20b057212 */ /* 0x000fe200078e9622 */
[----:B------:R-:W-:Y:S03]  /*1fd40*/  ST.E.U16 [R18.64+-0xf0], R31 ;  /* 0xffff101f12007985 */ /* 0x000fe6000c101504 */
[----:B------:R-:W-:Y:S01]  /*1fd50*/  LOP3.LUT R6, R49, R228, R10, 0x96, !PT ;  /* 0x000000e431067212 */ /* 0x000fe200078e960a */
[----:B------:R-:W-:Y:S04]  /*1fd60*/  ST.E.U16 [R18.64+-0xee], R30 ;  /* 0xffff121e12007985 */ /* 0x000fe8000c101504 */
[----:B------:R-:W-:Y:S01]  /*1fd70*/  ST.E.U16 [R16.64+-0xf0], R9 ;  /* 0xffff100910007985 */ /* 0x000fe2000c101504 */
[----:B------:R-:W-:-:S03]  /*1fd80*/  IMAD.WIDE.U32 R42, R6, -0x2daee0ad, RZ ;  /* 0xd2511f53062a7825 */ /* 0x000fc600078e00ff */
[----:B------:R-:W-:Y:S04]  /*1fd90*/  ST.E.U16 [R16.64+-0xee], R0 ;  /* 0xffff120010007985 */ /* 0x000fe8000c101504 */
[----:B------:R1:W-:Y:S04]  /*1fda0*/  ST.E.U16 [R14.64+-0xf0], R4 ;  /* 0xffff10040e007985 */ /* 0x0003e8000c101504 */
[----:B------:R2:W-:Y:S04]  /*1fdb0*/  ST.E.U16 [R14.64+-0xee], R3 ;  /* 0xffff12030e007985 */ /* 0x0005e8000c101504 */
[----:B------:R-:W-:Y:S01]  /*1fdc0*/  ST.E.U16 [R12.64+-0xe0], R39 ;  /* 0xffff20270c007985 */ /* 0x000fe2000c101504 */
[----:B-1----:R-:W-:-:S05]  /*1fdd0*/  IMAD.WIDE.U32 R4, R5, -0x2daee0ad, RZ ;  /* 0xd2511f5305047825 */ /* 0x002fca00078e00ff */
[----:B------:R-:W-:Y:S02]  /*1fde0*/  LOP3.LUT R0, R43, R224, R4, 0x96, !PT ;  /* 0x000000e02b007212 */ /* 0x000fe400078e9604 */
[----:B------:R-:W-:-:S03]  /*1fdf0*/  LOP3.LUT R6, R5, R63, R32, 0x96, !PT ;  /* 0x0000003f05067212 */ /* 0x000fc600078e9620 */
[----:B------:R-:W-:Y:S01]  /*1fe00*/  IMAD.WIDE.U32 R4, R0, -0x326172a9, RZ ;  /* 0xcd9e8d5700047825 */ /* 0x000fe200078e00ff */
[----:B------:R-:W-:Y:S04]  /*1fe10*/  ST.E.U16 [R12.64+-0xde], R38 ;  /* 0xffff22260c007985 */ /* 0x000fe8000c101504 */
[C---:B------:R-:W-:Y:S01]  /*1fe20*/  LOP3.LUT R0, R4.reuse, 0xffff, RZ, 0xc0, !PT ;  /* 0x0000ffff04007812 */ /* 0x040fe200078ec0ff */
[----:B------:R-:W-:Y:S03]  /*1fe30*/  ST.E.U16 [R18.64+-0xe0], R41 ;  /* 0xffff202912007985 */ /* 0x000fe6000c101504 */
[----:B--2---:R-:W-:Y:S01]  /*1fe40*/  SHF.R.U32.HI R3, RZ, 0x8, R0 ;  /* 0x00000008ff037819 */ /* 0x004fe20000011600 */
[----:B------:R1:W-:Y:S01]  /*1fe50*/  ST.E.U16 [R18.64+-0xde], R40 ;  /* 0xffff222812007985 */ /* 0x0003e2000c101504 */
[----:B------:R-:W-:-:S04]  /*1fe60*/  LOP3.LUT R0, R4, 0xff, RZ, 0xc0, !PT ;  /* 0x000000ff04007812 */ /* 0x000fc800078ec0ff */
[----:B------:R-:W-:Y:S02]  /*1fe70*/  PRMT R43, R0, 0x5410, R3 ;  /* 0x00005410002b7816 */ /* 0x000fe40000000003 */
[----:B------:R-:W-:Y:S01]  /*1fe80*/  SHF.R.U32.HI R3, RZ, 0x10, R4 ;  /* 0x00000010ff037819 */ /* 0x000fe20000011604 */
[----:B------:R-:W-:Y:S04]  /*1fe90*/  ST.E.U16 [R16.64+-0xe0], R23 ;  /* 0xffff201710007985 */ /* 0x000fe8000c101504 */
[----:B------:R-:W-:Y:S04]  /*1fea0*/  ST.E.U16 [R16.64+-0xde], R22 ;  /* 0xffff221610007985 */ /* 0x000fe8000c101504 */
[----:B------:R2:W-:Y:S01]  /*1feb0*/  ST.E.U16 [R14.64+-0xe0], R8 ;  /* 0xffff20080e007985 */ /* 0x0005e2000c101504 */
[----:B-1----:R-:W-:-:S05]  /*1fec0*/  IMAD.WIDE.U32 R40, R6, -0x326172a9, RZ ;  /* 0xcd9e8d5706287825 */ /* 0x002fca00078e00ff */
[----:B------:R-:W-:Y:S02]  /*1fed0*/  LOP3.LUT R0, R5, R67, R40, 0x96, !PT ;  /* 0x0000004305007212 */ /* 0x000fe400078e9628 */
[----:B------:R-:W-:Y:S02]  /*1fee0*/  LOP3.LUT R5, R3, 0xff, RZ, 0xc0, !PT ;  /* 0x000000ff03057812 */ /* 0x000fe400078ec0ff */
[----:B------:R-:W-:Y:S01]  /*1fef0*/  LOP3.LUT R3, R0, 0xffff, RZ, 0xc0, !PT ;  /* 0x0000ffff00037812 */ /* 0x000fe200078ec0ff */
[----:B------:R1:W-:Y:S01]  /*1ff00*/  ST.E.U16 [R14.64+-0xde], R7 ;  /* 0xffff22070e007985 */ /* 0x0003e2000c101504 */
[----:B------:R-:W-:Y:S02]  /*1ff10*/  SHF.R.U32.HI R6, RZ, 0x18, R0 ;  /* 0x00000018ff067819 */ /* 0x000fe40000011600 */
[----:B--2---:R-:W-:Y:S02]  /*1ff20*/  SHF.R.U32.HI R8, RZ, 0x18, R4 ;  /* 0x00000018ff087819 */ /* 0x004fe40000011604 */
[----:B------:R-:W-:-:S02]  /*1ff30*/  SHF.R.U32.HI R4, RZ, 0x10, R0 ;  /* 0x00000010ff047819 */ /* 0x000fc40000011600 */
[----:B------:R-:W-:Y:S02]  /*1ff40*/  PRMT R5, R5, 0x5410, R8 ;  /* 0x0000541005057816 */ /* 0x000fe40000000008 */
[----:B-1----:R-:W-:Y:S02]  /*1ff50*/  LOP3.LUT R7, R0, 0xff, RZ, 0xc0, !PT ;  /* 0x000000ff00077812 */ /* 0x002fe400078ec0ff */
[----:B------:R-:W-:Y:S02]  /*1ff60*/  SHF.R.U32.HI R0, RZ, 0x8, R3 ;  /* 0x00000008ff007819 */ /* 0x000fe40000011603 */
[----:B------:R-:W-:Y:S02]  /*1ff70*/  LOP3.LUT R3, R4, 0xff, RZ, 0xc0, !PT ;  /* 0x000000ff04037812 */ /* 0x000fe400078ec0ff */
[----:B------:R-:W-:Y:S02]  /*1ff80*/  PRMT R0, R7, 0x5410, R0 ;  /* 0x0000541007007816 */ /* 0x000fe40000000000 */
[----:B------:R-:W-:-:S03]  /*1ff90*/  PRMT R3, R3, 0x5410, R6 ;  /* 0x0000541003037816 */ /* 0x000fc60000000006 */
[----:B------:R-:W-:-:S05]  /*1ffa0*/  HSET2.LE.AND R0, R0, R221, PT ;  /* 0x000000dd00007233 */ /* 0x000fca0003803000 */
[----:B------:R-:W-:Y:S01]  /*1ffb0*/  LOP3.LUT R4, R55, R0, RZ, 0xc0, !PT ;  /* 0x0000000037047212 */ /* 0x000fe200078ec0ff */
[--C-:B------:R-:W-:Y:S02]  /*1ffc0*/  HSET2.LE.AND R0, R3, R221.reuse, PT ;  /* 0x000000dd03007233 */ /* 0x100fe40003803000 */
[----:B------:R-:W-:-:S03]  /*1ffd0*/  HSET2.LE.AND R7, R5, R221, PT ;  /* 0x000000dd05077233 */ /* 0x000fc60003803000 */
[----:B------:R-:W-:Y:S02]  /*1ffe0*/  LOP3.LUT R5, R52, R0, RZ, 0xc0, !PT ;  /* 0x0000000034057212 */ /* 0x000fe400078ec0ff */
[----:B------:R-:W2:Y:S01]  /*1fff0*/  LDL.LU R52, [R1+0x40] ;  /* 0x0000400001347983 */ /* 0x000ea20000300800 */
[----:B------:R-:W-:Y:S02]  /*20000*/  @!P2 HFMA2.BF16_V2 R87, -RZ.H0_H0, RZ.H0_H0, -R24.H0_H0 ;  /* 0x200000ffff57a231 */ /* 0x000fe40000340918 */
[----:B------:R-:W-:Y:S02]  /*20010*/  @!P1 HFMA2.BF16_V2 R88, -RZ.H0_H0, RZ.H0_H0, -R21.H0_H0 ;  /* 0x200000ffff589231 */ /* 0x000fe40000340915 */
[----:B------:R-:W-:Y:S01]  /*20020*/  @!P0 HFMA2.BF16_V2 R89, -RZ.H0_H0, RZ.H0_H0, -R20.H0_H0 ;  /* 0x200000ffff598231 */ /* 0x000fe20000340914 */
[----:B------:R-:W-:Y:S01]  /*20030*/  IMAD.MOV.U32 R182, RZ, RZ, R179 ;  /* 0x000000ffffb67224 */ /* 0x000fe200078e00b3 */
[----:B------:R-:W-:Y:S01]  /*20040*/  @!P2 PRMT R24, R87, 0x5410, RZ ;  /* 0x000054105718a816 */ /* 0x000fe200000000ff */
[----:B------:R-:W-:Y:S01]  /*20050*/  IMAD.MOV.U32 R179, RZ, RZ, R127 ;  /* 0x000000ffffb37224 */ /* 0x000fe200078e007f */
[----:B------:R-:W-:-:S02]  /*20060*/  PRMT R127, R21, 0x5410, R20 ;  /* 0x00005410157f7816 */ /* 0x000fc40000000014 */
[----:B------:R-:W-:Y:S02]  /*20070*/  @!P1 PRMT R21, R88, 0x5410, RZ ;  /* 0x0000541058159816 */ /* 0x000fe400000000ff */
[----:B------:R-:W-:Y:S01]  /*20080*/  @!P0 PRMT R20, R89, 0x5410, RZ ;  /* 0x0000541059148816 */ /* 0x000fe200000000ff */
[----:B------:R-:W-:Y:S04]  /*20090*/  ST.E.U16 [R12.64+-0xd0], R27 ;  /* 0xffff301b0c007985 */ /* 0x000fe8000c101504 */
[----:B------:R-:W-:Y:S04]  /*200a0*/  ST.E.U16 [R12.64+-0xce], R26 ;  /* 0xffff321a0c007985 */ /* 0x000fe8000c101504 */
[----:B------:R-:W-:Y:S04]  /*200b0*/  ST.E.U16 [R18.64+-0xd0], R29 ;  /* 0xffff301d12007985 */ /* 0x000fe8000c101504 */
[----:B------:R-:W-:Y:S04]  /*200c0*/  ST.E.U16 [R18.64+-0xce], R28 ;  /* 0xffff321c12007985 */ /* 0x000fe8000c101504 */
[----:B------:R-:W-:Y:S04]  /*200d0*/  ST.E.U16 [R16.64+-0xd0], R25 ;  /* 0xffff301910007985 */ /* 0x000fe8000c101504 */
[----:B------:R-:W-:Y:S04]  /*200e0*/  ST.E.U16 [R16.64+-0xce], R24 ;  /* 0xffff321810007985 */ /* 0x000fe8000c101504 */
[----:B------:R-:W-:Y:S04]  /*200f0*/  ST.E.U16 [R14.64+-0xd0], R21 ;  /* 0xffff30150e007985 */ /* 0x000fe8000c101504 */
[----:B------:R1:W-:Y:S04]  /*20100*/  ST.E.U16 [R14.64+-0xce], R20 ;  /* 0xffff32140e007985 */ /* 0x0003e8000c101504 */
[----:B------:R-:W3:Y:S04]  /*20110*/  LDSM.16.MT88.4 R36, [R201+0xa000] ;  /* 0x00a00000c924783b */ /* 0x000ee80000004200 */
[----:B------:R-:W4:Y:S04]  /*20120*/  LDSM.16.MT88.4 R28, [R203+0xa000] ;  /* 0x00a00000cb1c783b */ /* 0x000f280000004200 */
[----:B------:R-:W4:Y:S04]  /*20130*/  LDSM.16.MT88.4 R24, [R206+0xa000] ;  /* 0x00a00000ce18783b */ /* 0x000f280000004200 */
[----:B------:R-:W4:Y:S04]  /*20140*/  LDSM.16.MT88.4 R20, [R205+0xa000] ;  /* 0x00a00000cd14783b */ /* 0x000f280000004200 */
[----:B------:R-:W4:Y:S04]  /*20150*/  LDSM.16.MT88.4 R8, [R201+0xb000] ;  /* 0x00b00000c908783b */ /* 0x000f280000004200 */
[----:B------:R-:W4:Y:S04]  /*20160*/  LDSM.16.MT88.4 R16, [R203+0xb000] ;  /* 0x00b00000cb10783b */ /* 0x000f280000004200 */
[----:B------:R-:W4:Y:S04]  /*20170*/  LDSM.16.MT88.4 R32, [R206+0xb000] ;  /* 0x00b00000ce20783b */ /* 0x000f280000004200 */
[----:B------:R-:W4:Y:S01]  /*20180*/  LDSM.16.MT88.4 R44, [R205+0xb000] ;  /* 0x00b00000cd2c783b */ /* 0x000f220000004200 */
[----:B------:R-:W-:Y:S01]  /*20190*/  HSET2.LE.AND R3, R43, R221, PT ;  /* 0x000000dd2b037233 */ /* 0x000fe20003803000 */
[----:B------:R-:W-:-:S04]  /*201a0*/  LOP3.LUT R7, R53, R7, RZ, 0xc0, !PT ;  /* 0x0000000735077212 */ /* 0x000fc800078ec0ff */
[----:B------:R-:W-:Y:S01]  /*201b0*/  LOP3.LUT R6, R54, R3, RZ, 0xc0, !PT ;  /* 0x0000000336067212 */ /* 0x000fe200078ec0ff */
[----:B------:R-:W-:Y:S01]  /*201c0*/  IMAD.MOV.U32 R55, RZ, RZ, R65 ;  /* 0x000000ffff377224 */ /* 0x000fe200078e0041 */
[----:B------:R-:W-:Y:S01]  /*201d0*/  MOV R0, R62 ;  /* 0x0000003e00007202 */ /* 0x000fe20000000f00 */
[----:B------:R-:W-:Y:S02]  /*201e0*/  IMAD.MOV.U32 R54, RZ, RZ, R64 ;  /* 0x000000ffff367224 */ /* 0x000fe400078e0040 */
[----:B------:R-:W-:Y:S02]  /*201f0*/  IMAD.MOV.U32 R65, RZ, RZ, R182 ;  /* 0x000000ffff417224 */ /* 0x000fe400078e00b6 */
[----:B-1----:R-:W-:Y:S01]  /*20200*/  IMAD.MOV.U32 R14, RZ, RZ, R59 ;  /* 0x000000ffff0e7224 */ /* 0x002fe200078e003b */
[----:B---3--:R-:W-:Y:S01]  /*20210*/  HMMA.16816.F32.BF16 R152, R4, R36, R152 ;  /* 0x000000240498723c */ /* 0x008fe20000041898 */
[----:B------:R-:W-:Y:S02]  /*20220*/  IMAD.MOV.U32 R15, RZ, RZ, R63 ;  /* 0x000000ffff0f7224 */ /* 0x000fe400078e003f */
[----:B------:R-:W-:-:S02]  /*20230*/  IMAD.MOV.U32 R64, RZ, RZ, R58 ;  /* 0x000000ffff407224 */ /* 0x000fc400078e003a */
[----:B------:R-:W-:Y:S02]  /*20240*/  IMAD.MOV.U32 R66, RZ, RZ, R95 ;  /* 0x000000ffff427224 */ /* 0x000fe400078e005f */
[----:B------:R-:W-:Y:S01]  /*20250*/  IMAD.MOV.U32 R182, RZ, RZ, R94 ;  /* 0x000000ffffb67224 */ /* 0x000fe200078e005e */
[----:B------:R-:W-:Y:S01]  /*20260*/  HMMA.16816.F32.BF16 R148, R4, R38, R148 ;  /* 0x000000260494723c */ /* 0x000fe20000041894 */
[----:B------:R-:W-:Y:S02]  /*20270*/  IMAD.MOV.U32 R53, RZ, RZ, R55 ;  /* 0x000000ffff357224 */ /* 0x000fe400078e0037 */
[----:B------:R-:W-:-:S05]  /*20280*/  IMAD.MOV.U32 R55, RZ, RZ, R14 ;  /* 0x000000ffff377224 */ /* 0x000fca00078e000e */
[C---:B----4-:R-:W-:Y:S01]  /*20290*/  HMMA.16816.F32.BF16 R144, R4.reuse, R28, R144 ;  /* 0x0000001c0490723c */ /* 0x050fe20000041890 */
[----:B------:R-:W-:Y:S02]  /*202a0*/  IMAD.MOV.U32 R14, RZ, RZ, R226 ;  /* 0x000000ffff0e7224 */ /* 0x000fe400078e00e2 */
[----:B------:R1:W5:Y:S05]  /*202b0*/  LDL.LU R226, [R1+0x1b0] ;  /* 0x0001b00001e27983 */ /* 0x00036a0000300800 */
        /* <DEDUP_REMOVED lines=13> */
[----:B--2---:R-:W-:-:S04]  /*20390*/  IMAD.WIDE.U32 R6, R52, -0x326172a9, RZ ;  /* 0xcd9e8d5734067825 */ /* 0x004fc800078e00ff */
[----:B------:R-:W-:Y:S01]  /*203a0*/  IMAD.MOV.U32 R52, RZ, RZ, R54 ;  /* 0x000000ffff347224 */ /* 0x000fe200078e0036 */
[----:B------:R-:W-:Y:S02]  /*203b0*/  LOP3.LUT R2, R7, R233, R2, 0x96, !PT ;  /* 0x000000e907027212 */ /* 0x000fe400078e9602 */
[----:B------:R1:W5:Y:S02]  /*203c0*/  LDL.LU R233, [R1+0x1ac] ;  /* 0x0001ac0001e97983 */ /* 0x0003640000300800 */
[----:B------:R-:W-:Y:S02]  /*203d0*/  LOP3.LUT R3, R51, R0, R52, 0x96, !PT ;  /* 0x0000000033037212 */ /* 0x000fe400078e9634 */
[----:B------:R-:W-:Y:S01]  /*203e0*/  MOV R0, R55 ;  /* 0x0000003700007202 */ /* 0x000fe20000000f00 */
[----:B------:R-:W-:Y:S02]  /*203f0*/  IMAD.MOV.U32 R55, RZ, RZ, R14 ;  /* 0x000000ffff377224 */ /* 0x000fe400078e000e */
[----:B------:R-:W-:-:S02]  /*20400*/  IMAD.MOV.U32 R14, RZ, RZ, R67 ;  /* 0x000000ffff0e7224 */ /* 0x000fc400078e0043 */
[----:B------:R-:W-:Y:S02]  /*20410*/  IMAD.MOV.U32 R67, RZ, RZ, R182 ;  /* 0x000000ffff437224 */ /* 0x000fe400078e00b6 */
[----:B------:R-:W-:-:S04]  /*20420*/  IMAD.WIDE.U32 R4, R2, -0x2daee0ad, RZ ;  /* 0xd2511f5302047825 */ /* 0x000fc800078e00ff */
[----:B------:R-:W-:Y:S02]  /*20430*/  IMAD.MOV.U32 R182, RZ, RZ, R181 ;  /* 0x000000ffffb67224 */ /* 0x000fe400078e00b5 */
[----:B------:R-:W-:Y:S02]  /*20440*/  IMAD.MOV.U32 R181, RZ, RZ, R180 ;  /* 0x000000ffffb57224 */ /* 0x000fe400078e00b4 */
[----:B------:R-:W-:Y:S02]  /*20450*/  IMAD.MOV.U32 R180, RZ, RZ, R179 ;  /* 0x000000ffffb47224 */ /* 0x000fe400078e00b3 */
[----:B------:R-:W-:Y:S01]  /*20460*/  IMAD.MOV.U32 R54, RZ, RZ, R55 ;  /* 0x000000ffff367224 */ /* 0x000fe200078e0037 */
[----:B------:R-:W-:Y:S01]  /*20470*/  LOP3.LUT R0, R5, R0, R50, 0x96, !PT ;  /* 0x0000000005007212 */ /* 0x000fe200078e9632 */
        /* <DEDUP_REMOVED lines=12> */
[----:B------:R-:W-:Y:S01]  /*20540*/  MOV R173, R176 ;  /* 0x000000b000ad7202 */ /* 0x000fe20000000f00 */
[----:B------:R-:W-:Y:S02]  /*20550*/  IMAD.MOV.U32 R179, RZ, RZ, R246 ;  /* 0x000000ffffb37224 */ /* 0x000fe400078e00f6 */
[----:B------:R-:W-:-:S04]  /*20560*/  IMAD.WIDE.U32 R2, R3, -0x326172a9, RZ ;  /* 0xcd9e8d5703027825 */ /* 0x000fc800078e00ff */
[----:B------:R-:W-:-:S04]  /*20570*/  IMAD.WIDE.U32 R52, R0, -0x326172a9, RZ ;  /* 0xcd9e8d5700347825 */ /* 0x000fc800078e00ff */
[----:B------:R-:W-:Y:S02]  /*20580*/  IMAD.MOV.U32 R98, RZ, RZ, R14 ;  /* 0x000000ffff627224 */ /* 0x000fe400078e000e */
[----:B------:R-:W-:Y:S01]  /*20590*/  IMAD.MOV.U32 R246, RZ, RZ, R247 ;  /* 0x000000fffff67224 */ /* 0x000fe200078e00f7 */
[----:B------:R-:W-:Y:S01]  /*205a0*/  MOV R247, R126 ;  /* 0x0000007e00f77202 */ /* 0x000fe20000000f00 */
[----:B------:R-:W-:Y:S02]  /*205b0*/  IMAD.MOV.U32 R14, RZ, RZ, R15 ;  /* 0x000000ffff0e7224 */ /* 0x000fe400078e000f */
[----:B------:R-:W-:Y:S02]  /*205c0*/  IMAD.MOV.U32 R176, RZ, RZ, R177 ;  /* 0x000000ffffb07224 */ /* 0x000fe400078e00b1 */
[----:B------:R-:W-:Y:S02]  /*205d0*/  IMAD.MOV.U32 R15, RZ, RZ, R182 ;  /* 0x000000ffff0f7224 */ /* 0x000fe400078e00b6 */
[----:B------:R-:W-:-:S02]  /*205e0*/  IMAD.MOV.U32 R177, RZ, RZ, R178 ;  /* 0x000000ffffb17224 */ /* 0x000fc400078e00b2 */
[----:B------:R-:W-:Y:S01]  /*205f0*/  IMAD.MOV.U32 R182, RZ, RZ, R181 ;  /* 0x000000ffffb67224 */ /* 0x000fe200078e00b5 */
[----:B------:R-:W-:Y:S01]  /*20600*/  LOP3.LUT R3, R3, R54, R6, 0x96, !PT ;  /* 0x0000003603037212 */ /* 0x000fe200078e9606 */
[----:B------:R-:W-:Y:S01]  /*20610*/  IMAD.MOV.U32 R126, RZ, RZ, R235 ;  /* 0x000000ffff7e7224 */ /* 0x000fe200078e00eb */
[----:B------:R-:W-:Y:S01]  /*20620*/  LOP3.LUT R0, R53, R228, R2, 0x96, !PT ;  /* 0x000000e435007212 */ /* 0x000fe200078e9602 */
[----:B------:R-:W-:Y:S02]  /*20630*/  IMAD.MOV.U32 R181, RZ, RZ, R180 ;  /* 0x000000ffffb57224 */ /* 0x000fe400078e00b4 */
        /* <DEDUP_REMOVED lines=10> */
[----:B------:R-:W-:-:S04]  /*206e0*/  IMAD.WIDE.U32 R2, R3, -0x2daee0ad, RZ ;  /* 0xd2511f5303027825 */ /* 0x000fc800078e00ff */
[----:B------:R-:W-:-:S04]  /*206f0*/  IMAD.WIDE.U32 R54, R0, -0x2daee0ad, RZ ;  /* 0xd2511f5300367825 */ /* 0x000fc800078e00ff */
[----:B------:R-:W-:Y:S02]  /*20700*/  IMAD.MOV.U32 R178, RZ, RZ, R227 ;  /* 0x000000ffffb27224 */ /* 0x000fe400078e00e3 */
[----:B------:R-:W-:Y:S01]  /*20710*/  IMAD.MOV.U32 R173, RZ, RZ, R176 ;  /* 0x000000ffffad7224 */ /* 0x000fe200078e00b0 */
[----:B------:R1:W5:Y:S01]  /*20720*/  LDL.LU R227, [R1+0x1a8] ;  /* 0x0001a80001e37983 */ /* 0x0003620000300800 */
[----:B------:R-:W-:Y:S02]  /*20730*/  IMAD.MOV.U32 R177, RZ, RZ, R234 ;  /* 0x000000ffffb17224 */ /* 0x000fe400078e00ea */
[----:B------:R-:W-:Y:S01]  /*20740*/  IMAD.MOV.U32 R118, RZ, RZ, R182 ;  /* 0x000000ffff767224 */ /* 0x000fe200078e00b6 */
[----:B------:R1:W5:Y:S01]  /*20750*/  LDL.LU R234, [R1+0x1a4] ;  /* 0x0001a40001ea7983 */ /* 0x0003620000300800 */
[----:B------:R-:W-:Y:S01]  /*20760*/  IMAD.MOV.U32 R176, RZ, RZ, R229 ;  /* 0x000000ffffb07224 */ /* 0x000fe200078e00e5 */
[----:B------:R-:W-:Y:S01]  /*20770*/  LOP3.LUT R2, R55, R224, R2, 0x96, !PT ;  /* 0x000000e037027212 */ /* 0x000fe200078e9602 */
        /* <DEDUP_REMOVED lines=10> */
[----:B------:R1:W5:Y:S04]  /*20820*/  LDL.LU R230, [R1+0x194] ;  /* 0x0001940001e67983 */ /* 0x0003680000300800 */
[----:B------:R1:W5:Y:S04]  /*20830*/  LDL.LU R223, [R1+0x190] ;  /* 0x0001900001df7983 */ /* 0x0003680000300800 */
[----:B------:R-:W2:Y:S01]  /*20840*/  LDL.LU R100, [R1+0x50] ;  /* 0x0000500001647983 */ /* 0x000ea20000300800 */
[----:B------:R-:W-:Y:S01]  /*20850*/  LOP3.LUT R4, R3, R98, R4, 0x96, !PT ;  /* 0x0000006203047212 */ /* 0x000fe200078e9604 */
[----:B------:R-:W-:-:S04]  /*20860*/  IMAD.WIDE.U32 R2, R2, -0x326172a9, RZ ;  /* 0xcd9e8d5702027825 */ /* 0x000fc800078e00ff */
[----:B------:R-:W-:Y:S01]  /*20870*/  IMAD.WIDE.U32 R50, R4, -0x326172a9, RZ ;  /* 0xcd9e8d5704327825 */ /* 0x000fe200078e00ff */
[----:B------:R-:W-:-:S04]  /*20880*/  LOP3.LUT R0, R2, 0xffff, RZ, 0xc0, !PT ;  /* 0x0000ffff02007812 */ /* 0x000fc800078ec0ff */
[----:B------:R-:W-:Y:S02]  /*20890*/  SHF.R.U32.HI R5, RZ, 0x8, R0 ;  /* 0x00000008ff057819 */ /* 0x000fe40000011600 */
[----:B------:R-:W-:Y:S02]  /*208a0*/  LOP3.LUT R0, R3, R99, R50, 0x96, !PT ;  /* 0x0000006303007212 */ /* 0x000fe400078e9632 */
[----:B------:R-:W-:Y:S02]  /*208b0*/  LOP3.LUT R4, R2, 0xff, RZ, 0xc0, !PT ;  /* 0x000000ff02047812 */ /* 0x000fe400078ec0ff */
[--C-:B------:R-:W-:Y:S02]  /*208c0*/  SHF.R.U32.HI R6, RZ, 0x10, R2.reuse ;  /* 0x00000010ff067819 */ /* 0x100fe40000011602 */
[----:B------:R-:W-:Y:S02]  /*208d0*/  SHF.R.U32.HI R7, RZ, 0x18, R2 ;  /* 0x00000018ff077819 */ /* 0x000fe40000011602 */
[----:B------:R-:W-:-:S04]  /*208e0*/  LOP3.LUT R2, R0, 0xffff, RZ, 0xc0, !PT ;  /* 0x0000ffff00027812 */ /* 0x000fc800078ec0ff */
[----:B------:R-:W-:Y:S02]  /*208f0*/  SHF.R.U32.HI R3, RZ, 0x8, R2 ;  /* 0x00000008ff037819 */ /* 0x000fe40000011602 */
[----:B------:R-:W-:Y:S01]  /*20900*/  LOP3.LUT R2, R0, 0xff, RZ, 0xc0, !PT ;  /* 0x000000ff00027812 */ /* 0x000fe200078ec0ff */
[----:B------:R-:W-:-:S03]  /*20910*/  IMAD.MOV.U32 R116, RZ, RZ, R14 ;  /* 0x000000ffff747224 */ /* 0x000fc600078e000e */
[----:B------:R-:W-:Y:S02]  /*20920*/  PRMT R3, R2, 0x5410, R3 ;  /* 0x0000541002037816 */ /* 0x000fe40000000003 */
[--C-:B------:R-:W-:Y:S02]  /*20930*/  SHF.R.U32.HI R2, RZ, 0x10, R0.reuse ;  /* 0x00000010ff027819 */ /* 0x100fe40000011600 */
[----:B------:R-:W-:Y:S02]  /*20940*/  PRMT R14, R4, 0x5410, R5 ;  /* 0x00005410040e7816 */ /* 0x000fe40000000005 */
[----:B------:R-:W-:Y:S02]  /*20950*/  SHF.R.U32.HI R5, RZ, 0x18, R0 ;  /* 0x00000018ff057819 */ /* 0x000fe40000011600 */
[----:B------:R-:W-:Y:S01]  /*20960*/  LOP3.LUT R2, R2, 0xff, RZ, 0xc0, !PT ;  /* 0x000000ff02027812 */ /* 0x000fe200078ec0ff */
[----:B------:R-:W-:Y:S01]  /*20970*/  HSET2.LE.AND R0, R3, R221, PT ;  /* 0x000000dd03007233 */ /* 0x000fe20003803000 */
[----:B------:R-:W-:-:S02]  /*20980*/  LOP3.LUT R4, R6, 0xff, RZ, 0xc0, !PT ;  /* 0x000000ff06047812 */ /* 0x000fc400078ec0ff */
[----:B------:R-:W-:Y:S02]  /*20990*/  PRMT R2, R2, 0x5410, R5 ;  /* 0x0000541002027816 */ /* 0x000fe40000000005 */
[----:B------:R-:W-:Y:S02]  /*209a0*/  PRMT R3, R4, 0x5410, R7 ;  /* 0x0000541004037816 */ /* 0x000fe40000000007 */
[----:B------:R-:W-:Y:S01]  /*209b0*/  LOP3.LUT R4, R83, R0, RZ, 0xc0, !PT ;  /* 0x0000000053047212 */ /* 0x000fe200078ec0ff */
[--C-:B------:R-:W-:Y:S02]  /*209c0*/  HSET2.LE.AND R0, R2, R221.reuse, PT ;  /* 0x000000dd02007233 */ /* 0x100fe40003803000 */
[--C-:B------:R-:W-:Y:S02]  /*209d0*/  HSET2.LE.AND R2, R14, R221.reuse, PT ;  /* 0x000000dd0e027233 */ /* 0x100fe40003803000 */
[----:B------:R-:W-:-:S03]  /*209e0*/  HSET2.LE.AND R3, R3, R221, PT ;  /* 0x000000dd03037233 */ /* 0x000fc60003803000 */
[----:B------:R-:W-:Y:S02]  /*209f0*/  LOP3.LUT R6, R81, R2, RZ, 0xc0, !PT ;  /* 0x0000000251067212 */ /* 0x000fe400078ec0ff */
[----:B------:R-:W-:Y:S02]  /*20a00*/  LOP3.LUT R2, R41, R218, R48, 0x96, !PT ;  /* 0x000000da29027212 */ /* 0x000fe400078e9630 */
[----:B------:R-:W-:Y:S02]  /*20a10*/  LOP3.LUT R5, R82, R0, RZ, 0xc0, !PT ;  /* 0x0000000052057212 */ /* 0x000fe400078ec0ff */
[----:B------:R-:W-:Y:S01]  /*20a20*/  LOP3.LUT R7, R80, R3, RZ, 0xc0, !PT ;  /* 0x0000000350077212 */ /* 0x000fe200078ec0ff */
[----:B------:R-:W-:-:S04]  /*20a30*/  IMAD.WIDE.U32 R2, R2, -0x2daee0ad, RZ ;  /* 0xd2511f5302027825 */ /* 0x000fc800078e00ff */
        /* <DEDUP_REMOVED lines=9> */
[----:B------:R-:W-:Y:S01]  /*20ad0*/  MOV R158, R246 ;  /* 0x000000f6009e7202 */ /* 0x000fe20000000f00 */
[----:B------:R-:W-:Y:S01]  /*20ae0*/  IMAD.MOV.U32 R98, RZ, RZ, R204 ;  /* 0x000000ffff627224 */ /* 0x000fe200078e00cc */
[----:B------:R-:W-:Y:S01]  /*20af0*/  MOV R164, R236 ;  /* 0x000000ec00a47202 */ /* 0x000fe20000000f00 */
[----:B------:R-:W-:Y:S01]  /*20b00*/  IMAD.MOV.U32 R99, RZ, RZ, R202 ;  /* 0x000000ffff637224 */ /* 0x000fe200078e00ca */
[----:B------:R-:W-:Y:S01]  /*20b10*/  LDSM.16.MT88.4 R80, [R201+0xb800] ;  /* 0x00b80000c950783b */ /* 0x000fe20000004200 */
[----:B------:R-:W-:-:S02]  /*20b20*/  IMAD.MOV.U32 R180, RZ, RZ, R126 ;  /* 0x000000ffffb47224 */ /* 0x000fc400078e007e */
[----:B------:R-:W-:Y:S01]  /*20b30*/  IMAD.MOV.U32 R181, RZ, RZ, R235 ;  /* 0x000000ffffb57224 */ /* 0x000fe200078e00eb */
[----:B------:R-:W-:Y:S01]  /*20b40*/  LOP3.LUT R0, R3, R244, R42, 0x96, !PT ;  /* 0x000000f403007212 */ /* 0x000fe200078e962a */
[----:B------:R-:W-:Y:S01]  /*20b50*/  HMMA.16816.F32.BF16 R168, R4, R36, R192 ;  /* 0x0000002404a8723c */ /* 0x000fe200000418c0 */
[----:B------:R-:W-:Y:S02]  /*20b60*/  LOP3.LUT R3, R2, 0xffff, RZ, 0xc0, !PT ;  /* 0x0000ffff02037812 */ /* 0x000fe400078ec0ff */
[--C-:B------:R-:W-:Y:S02]  /*20b70*/  SHF.R.U32.HI R14, RZ, 0x10, R2.reuse ;  /* 0x00000010ff0e7819 */ /* 0x100fe40000011602 */
[----:B------:R-:W-:-:S03]  /*20b80*/  SHF.R.U32.HI R15, RZ, 0x18, R2 ;  /* 0x00000018ff0f7819 */ /* 0x000fc60000011602 */
[----:B------:R-:W-:Y:S01]  /*20b90*/  HMMA.16816.F32.BF16 R36, R4, R38, R240 ;  /* 0x000000260424723c */ /* 0x000fe200000418f0 */
[----:B------:R-:W-:-:S07]  /*20ba0*/  IMAD.MOV.U32 R159, RZ, RZ, R247 ;  /* 0x000000ffff9f7224 */ /* 0x000fce00078e00f7 */
[C---:B------:R-:W-:Y:S07]  /*20bb0*/  HMMA.16816.F32.BF16 R240, R4.reuse, R10, R96 ;  /* 0x0000000a04f0723c */ /* 0x040fee0000041860 */
[----:B------:R-:W-:Y:S01]  /*20bc0*/  LOP3.LUT R11, R2, 0xff, RZ, 0xc0, !PT ;  /* 0x000000ff020b7812 */ /* 0x000fe200078ec0ff */
[----:B------:R-:W-:Y:S01]  /*20bd0*/  HMMA.16816.F32.BF16 R180, R4, R8, R180 ;  /* 0x0000000804b4723c */ /* 0x000fe200000418b4 */
[C---:B------:R-:W-:Y:S02]  /*20be0*/  LOP3.LUT R2, R0.reuse, 0xffff, RZ, 0xc0, !PT ;  /* 0x0000ffff00027812 */ /* 0x040fe400078ec0ff */
[----:B------:R-:W-:-:S04]  /*20bf0*/  LOP3.LUT R10, R0, 0xff, RZ, 0xc0, !PT ;  /* 0x000000ff000a7812 */ /* 0x000fc800078ec0ff */
[----:B------:R-:W-:Y:S02]  /*20c00*/  SHF.R.U32.HI R8, RZ, 0x8, R3 ;  /* 0x00000008ff087819 */ /* 0x000fe40000011603 */
[--C-:B------:R-:W-:Y:S02]  /*20c10*/  SHF.R.U32.HI R3, RZ, 0x10, R0.reuse ;  /* 0x00000010ff037819 */ /* 0x100fe40000011600 */
[----:B------:R-:W-:Y:S02]  /*20c20*/  SHF.R.U32.HI R9, RZ, 0x18, R0 ;  /* 0x00000018ff097819 */ /* 0x000fe40000011600 */
[----:B------:R-:W-:Y:S02]  /*20c30*/  SHF.R.U32.HI R0, RZ, 0x8, R2 ;  /* 0x00000008ff007819 */ /* 0x000fe40000011602 */
[----:B------:R-:W-:Y:S01]  /*20c40*/  LOP3.LUT R2, R3, 0xff, RZ, 0xc0, !PT ;  /* 0x000000ff03027812 */ /* 0x000fe200078ec0ff */
[----:B------:R-:W-:Y:S03]  /*20c50*/  HMMA.16816.F32.BF16 R160, R4, R28, R248 ;  /* 0x0000001c04a0723c */ /* 0x000fe600000418f8 */
[----:B------:R-:W-:-:S05]  /*20c60*/  PRMT R2, R2, 0x5410, R9 ;  /* 0x0000541002027816 */ /* 0x000fca0000000009 */
[----:B------:R-:W-:Y:S01]  /*20c70*/  HMMA.16816.F32.BF16 R248, R4, R16, R156 ;  /* 0x0000001004f8723c */ /* 0x000fe2000004189c */
[----:B------:R-:W-:Y:S01]  /*20c80*/  PRMT R3, R11, 0x5410, R8 ;  /* 0x000054100b037816 */ /* 0x000fe20000000008 */
[----:B------:R-:W-:Y:S01]  /*20c90*/  HSET2.LE.AND R2, R2, R221, PT ;  /* 0x000000dd02027233 */ /* 0x000fe20003803000 */
[----:B------:R-:W-:-:S05]  /*20ca0*/  PRMT R0, R10, 0x5410, R0 ;  /* 0x000054100a007816 */ /* 0x000fca0000000000 */
[C---:B------:R-:W-:Y:S01]  /*20cb0*/  HMMA.16816.F32.BF16 R192, R4.reuse, R18, R116 ;  /* 0x0000001204c0723c */ /* 0x040fe20000041874 */
[----:B------:R-:W3:Y:S07]  /*20cc0*/  LDSM.16.MT88.4 R16, [R206+0xa800] ;  /* 0x00a80000ce10783b */ /* 0x000eee0000004200 */
[C---:B------:R-:W-:Y:S01]  /*20cd0*/  HMMA.16816.F32.BF16 R188, R4.reuse, R32, R188 ;  /* 0x0000002004bc723c */ /* 0x040fe200000418bc */
[----:B------:R-:W-:Y:S01]  /*20ce0*/  IMAD.MOV.U32 R101, RZ, RZ, R239 ;  /* 0x000000ffff657224 */ /* 0x000fe200078e00ef */
[----:B------:R-:W-:Y:S01]  /*20cf0*/  LOP3.LUT R8, R14, 0xff, RZ, 0xc0, !PT ;  /* 0x000000ff0e087812 */ /* 0x000fe200078ec0ff */
[----:B------:R-:W-:Y:S01]  /*20d00*/  IMAD.MOV.U32 R102, RZ, RZ, R238 ;  /* 0x000000ffff667224 */ /* 0x000fe200078e00ee */
[----:B------:R-:W-:Y:S01]  /*20d10*/  MOV R97, R124 ;  /* 0x0000007c00617202 */ /* 0x000fe20000000f00 */
[----:B------:R-:W-:Y:S01]  /*20d20*/  IMAD.MOV.U32 R103, RZ, RZ, R237 ;  /* 0x000000ffff677224 */ /* 0x000fe200078e00ed */
[----:B------:R-:W-:Y:S02]  /*20d30*/  LDSM.16.MT88.4 R156, [R203+0xa800] ;  /* 0x00a80000cb9c783b */ /* 0x000fe40000004200 */
[----:B------:R-:W-:Y:S02]  /*20d40*/  HMMA.16816.F32.BF16 R32, R4, R34, R64 ;  /* 0x000000220420723c */ /* 0x000fe40000041840 */
[----:B------:R-:W4:Y:S01]  /*20d50*/  LDSM.16.MT88.4 R64, [R205+0xa800] ;  /* 0x00a80000cd40783b */ /* 0x000f220000004200 */
[----:B------:R-:W-:-:S02]  /*20d60*/  IMAD.MOV.U32 R165, RZ, RZ, R220 ;  /* 0x000000ffffa57224 */ /* 0x000fc400078e00dc */
[----:B------:R-:W-:Y:S02]  /*20d70*/  IMAD.MOV.U32 R166, RZ, RZ, R215 ;  /* 0x000000ffffa67224 */ /* 0x000fe400078e00d7 */
[----:B------:R-:W-:Y:S02]  /*20d80*/  IMAD.MOV.U32 R167, RZ, RZ, R214 ;  /* 0x000000ffffa77224 */ /* 0x000fe400078e00d6 */
[----:B------:R-:W-:Y:S02]  /*20d90*/  IMAD.MOV.U32 R96, RZ, RZ, R125 ;  /* 0x000000ffff607224 */ /* 0x000fe400078e007d */
[----:B------:R-:W-:Y:S02]  /*20da0*/  IMAD.MOV.U32 R98, RZ, RZ, R222 ;  /* 0x000000ffff627224 */ /* 0x000fe400078e00de */
[----:B------:R-:W-:Y:S01]  /*20db0*/  IMAD.MOV.U32 R99, RZ, RZ, R200 ;  /* 0x000000ffff637224 */ /* 0x000fe200078e00c8 */
[--C-:B------:R-:W-:Y:S01]  /*20dc0*/  HSET2.LE.AND R0, R0, R221.reuse, PT ;  /* 0x000000dd00007233 */ /* 0x100fe20003803000 */
[----:B------:R-:W-:Y:S01]  /*20dd0*/  IMAD.MOV.U32 R136, RZ, RZ, R213 ;  /* 0x000000ffff887224 */ /* 0x000fe200078e00d5 */
[--C-:B------:R-:W-:Y:S01]  /*20de0*/  HSET2.LE.AND R3, R3, R221.reuse, PT ;  /* 0x000000dd03037233 */ /* 0x100fe20003803000 */
[----:B------:R-:W-:Y:S01]  /*20df0*/  IMAD.MOV.U32 R137, RZ, RZ, R212 ;  /* 0x000000ffff897224 */ /* 0x000fe200078e00d4 */
[----:B------:R-:W-:Y:S01]  /*20e00*/  PRMT R8, R8, 0x5410, R15 ;  /* 0x0000541008087816 */ /* 0x000fe2000000000f */
[----:B------:R-:W-:Y:S01]  /*20e10*/  IMAD.MOV.U32 R138, RZ, RZ, R210 ;  /* 0x000000ffff8a7224 */ /* 0x000fe200078e00d2 */
[----:B------:R-:W-:Y:S01]  /*20e20*/  LOP3.LUT R125, R112, R2, RZ, 0xc0, !PT ;  /* 0x00000002707d7212 */ /* 0x000fe200078ec0ff */
[----:B------:R-:W-:Y:S01]  /*20e30*/  IMAD.MOV.U32 R139, RZ, RZ, R209 ;  /* 0x000000ffff8b7224 */ /* 0x000fe200078e00d1 */
[----:B------:R-:W-:Y:S01]  /*20e40*/  LOP3.LUT R2, R51, R218, R52, 0x96, !PT ;  /* 0x000000da33027212 */ /* 0x000fe200078e9634 */
[C---:B------:R-:W-:Y:S01]  /*20e50*/  HMMA.16816.F32.BF16 R28, R4.reuse, R30, R164 ;  /* 0x0000001e041c723c */ /* 0x040fe200000418a4 */
[----:B------:R-:W1:Y:S01]  /*20e60*/  LDSM.16.MT88.4 R164, [R201+0xa800] ;  /* 0x00a80000c9a4783b */ /* 0x000e620000004200 */
[----:B------:R-:W-:Y:S01]  /*20e70*/  LOP3.LUT R124, R114, R0, RZ, 0xc0, !PT ;  /* 0x00000000727c7212 */ /* 0x000fe200078ec0ff */
[----:B------:R-:W-:Y:S01]  /*20e80*/  HSET2.LE.AND R0, R8, R221, PT ;  /* 0x000000dd08007233 */ /* 0x000fe20003803000 */
[----:B------:R-:W-:Y:S01]  /*20e90*/  LOP3.LUT R126, R113, R3, RZ, 0xc0, !PT ;  /* 0x00000003717e7212 */ /* 0x000fe200078ec0ff */
[----:B------:R-:W-:Y:S01]  /*20ea0*/  IMAD.WIDE.U32 R2, R2, -0x2daee0ad, RZ ;  /* 0xd2511f5302027825 */ /* 0x000fe200078e00ff */
[----:B------:R1:W5:Y:S02]  /*20eb0*/  LDL.LU R239, [R1+0x18c] ;  /* 0x00018c0001ef7983 */ /* 0x0003640000300800 */
[C---:B------:R-:W-:Y:S01]  /*20ec0*/  HMMA.16816.F32.BF16 R172, R4.reuse, R20, R172 ;  /* 0x0000001404ac723c */ /* 0x040fe200000418ac */
[----:B------:R-:W-:Y:S01]  /*20ed0*/  LOP3.LUT R127, R127, R0, RZ, 0xc0, !PT ;  /* 0x000000007f7f7212 */ /* 0x000fe200078ec0ff */
[----:B------:R1:W5:Y:S06]  /*20ee0*/  LDL.LU R238, [R1+0x188] ;  /* 0x0001880001ee7983 */ /* 0x00036c0000300800 */
[C---:B------:R-:W-:Y:S01]  /*20ef0*/  HMMA.16816.F32.BF16 R176, R4.reuse, R22, R176 ;  /* 0x0000001604b0723c */ /* 0x040fe200000418b0 */
[----:B------:R-:W-:Y:S07]  /*20f00*/  LDSM.16.MT88.4 R20, [R205+0xb800] ;  /* 0x00b80000cd14783b */ /* 0x000fee0000004200 */
[----:B------:R-:W-:Y:S01]  /*20f10*/  HMMA.16816.F32.BF16 R116, R4, R44, R96 ;  /* 0x0000002c0474723c */ /* 0x000fe20000041860 */
[----:B------:R-:W1:Y:S01]  /*20f20*/  LDSM.16.MT88.4 R96, [R203+0xb800] ;  /* 0x00b80000cb60783b */ /* 0x000e620000004200 */
[----:B------:R-:W-:-:S06]  /*20f30*/  LOP3.LUT R0, R3, R244, R54, 0x96, !PT ;  /* 0x000000f403007212 */ /* 0x000fcc00078e9636 */
[----:B------:R-:W-:Y:S01]  /*20f40*/  HMMA.16816.F32.BF16 R136, R4, R26, R136 ;  /* 0x0000001a0488723c */ /* 0x000fe20000041888 */
[----:B------:R-:W-:Y:S01]  /*20f50*/  SHF.R.U32.HI R10, RZ, 0x18, R2 ;  /* 0x00000018ff0a7819 */ /* 0x000fe20000011602 */
[----:B------:R1:W5:Y:S01]  /*20f60*/  LDL.LU R237, [R1+0x184] ;  /* 0x0001840001ed7983 */ /* 0x0003620000300800 */
[----:B------:R-:W-:Y:S02]  /*20f70*/  LOP3.LUT R3, R2, 0xffff, RZ, 0xc0, !PT ;  /* 0x0000ffff02037812 */ /* 0x000fe400078ec0ff */
[----:B------:R-:W-:Y:S01]  /*20f80*/  LOP3.LUT R9, R0, 0xff, RZ, 0xc0, !PT ;  /* 0x000000ff00097812 */ /* 0x000fe200078ec0ff */
[----:B------:R1:W5:Y:S01]  /*20f90*/  LDL.LU R236, [R1+0x180] ;  /* 0x0001800001ec7983 */ /* 0x0003620000300800 */
[----:B------:R-:W-:Y:S02]  /*20fa0*/  IMAD.MOV.U32 R26, RZ, RZ, R252 ;  /* 0x000000ffff1a7224 */ /* 0x000fe400078e00fc */
[----:B------:R-:W-:Y:S01]  /*20fb0*/  IMAD.MOV.U32 R27, RZ, RZ, R219 ;  /* 0x000000ffff1b7224 */ /* 0x000fe200078e00db */
[----:B------:R-:W-:Y:S01]  /*20fc0*/  SHF.R.U32.HI R8, RZ, 0x18, R0 ;  /* 0x00000018ff087819 */ /* 0x000fe20000011600 */
[C---:B---3--:R-:W-:Y:S01]  /*20fd0*/  HMMA.16816.F32.BF16 R40, R124.reuse, R16, R56 ;  /* 0x000000107c28723c */ /* 0x048fe20000041838 */
[----:B------:R3:W5:Y:S04]  /*20fe0*/  LDL.LU R220, [R1+0x17c] ;  /* 0x00017c0001dc7983 */ /* 0x0007680000300800 */
[----:B------:R3:W5:Y:S03]  /*20ff0*/  LDL.LU R215, [R1+0x178] ;  /* 0x0001780001d77983 */ /* 0x0007660000300800 */
[----:B----4-:R-:W-:Y:S01]  /*21000*/  HMMA.16816.F32.BF16 R56, R124, R64, R68 ;  /* 0x000000407c38723c */ /* 0x010fe20000041844 */
[----:B------:R3:W5:Y:S04]  /*21010*/  LDL.LU R214, [R1+0x174] ;  /* 0x0001740001d67983 */ /* 0x0007680000300800 */
[----:B------:R3:W5:Y:S02]  /*21020*/  LDL.LU R213, [R1+0x170] ;  /* 0x0001700001d57983 */ /* 0x0007640000300800 */
[----:B------:R-:W-:-:S02]  /*21030*/  IMAD.MOV.U32 R71, RZ, RZ, R128 ;  /* 0x000000ffff477224 */ /* 0x000fc400078e0080 */
[----:B------:R-:W-:Y:S01]  /*21040*/  IMAD.MOV.U32 R68, RZ, RZ, R131 ;  /* 0x000000ffff447224 */ /* 0x000fe200078e0083 */
[----:B------:R3:W5:Y:S01]  /*21050*/  LDL.LU R212, [R1+0x16c] ;  /* 0x00016c0001d47983 */ /* 0x0007620000300800 */
[----:B------:R-:W-:Y:S02]  /*21060*/  IMAD.MOV.U32 R69, RZ, RZ, R130 ;  /* 0x000000ffff457224 */ /* 0x000fe400078e0082 */
[----:B------:R-:W-:Y:S01]  /*21070*/  IMAD.MOV.U32 R70, RZ, RZ, R129 ;  /* 0x000000ffff467224 */ /* 0x000fe200078e0081 */
[----:B------:R3:W5:Y:S01]  /*21080*/  LDL.LU R210, [R1+0x168] ;  /* 0x0001680001d27983 */ /* 0x0007620000300800 */
[----:B-1----:R-:W-:Y:S03]  /*21090*/  HMMA.16816.F32.BF16 R152, R124, R164, R152 ;  /* 0x000000a47c98723c */ /* 0x002fe60000041898 */
[----:B------:R3:W5:Y:S04]  /*210a0*/  LDL.LU R209, [R1+0x164] ;  /* 0x0001640001d17983 */ /* 0x0007680000300800 */
[----:B------:R3:W5:Y:S01]  /*210b0*/  LDL.LU R208, [R1+0x160] ;  /* 0x0001600001d07983 */ /* 0x0007620000300800 */
[----:B--2---:R-:W-:Y:S03]  /*210c0*/  HMMA.16816.F32.BF16 R100, R4, R24, R100 ;  /* 0x000000180464723c */ /* 0x004fe60000041864 */
[----:B------:R3:W5:Y:S04]  /*210d0*/  LDL.LU R207, [R1+0x15c] ;  /* 0x00015c0001cf7983 */ /* 0x0007680000300800 */
[----:B------:R3:W5:Y:S01]  /*210e0*/  LDL.LU R204, [R1+0x158] ;  /* 0x0001580001cc7983 */ /* 0x0007620000300800 */
[----:B------:R-:W-:-:S03]  /*210f0*/  IMAD.MOV.U32 R24, RZ, RZ, R115 ;  /* 0x000000ffff187224 */ /* 0x000fc600078e0073 */
[----:B------:R-:W1:Y:S01]  /*21100*/  LDSM.16.MT88.4 R112, [R206+0xb800] ;  /* 0x00b80000ce70783b */ /* 0x000e620000004200 */
[----:B------:R-:W-:Y:S01]  /*21110*/  IMAD.MOV.U32 R25, RZ, RZ, R245 ;  /* 0x000000ffff197224 */ /* 0x000fe200078e00f5 */
[----:B------:R-:W-:Y:S02]  /*21120*/  HMMA.16816.F32.BF16 R148, R124, R166, R148 ;  /* 0x000000a67c94723c */ /* 0x000fe40000041894 */
[----:B------:R3:W5:Y:S04]  /*21130*/  LDL.LU R202, [R1+0x154] ;  /* 0x0001540001ca7983 */ /* 0x0007680000300800 */
[----:B------:R3:W5:Y:S02]  /*21140*/  LDL.LU R200, [R1+0x150] ;  /* 0x0001500001c87983 */ /* 0x0007640000300800 */
[----:B------:R-:W-:Y:S07]  /*21150*/  HMMA.16816.F32.BF16 R24, R4, R46, R24 ;  /* 0x0000002e0418723c */ /* 0x000fee0000041818 */
[----:B------:R-:W-:-:S02]  /*21160*/  LOP3.LUT R4, R0, 0xffff, RZ, 0xc0, !PT ;  /* 0x0000ffff00047812 */ /* 0x000fc400078ec0ff */
[----:B------:R-:W-:Y:S02]  /*21170*/  SHF.R.U32.HI R5, RZ, 0x10, R0 ;  /* 0x00000010ff057819 */ /* 0x000fe40000011600 */
[----:B------:R-:W-:Y:S02]  /*21180*/  SHF.R.U32.HI R6, RZ, 0x8, R3 ;  /* 0x00000008ff067819 */ /* 0x000fe40000011603 */
[----:B------:R-:W-:Y:S02]  /*21190*/  SHF.R.U32.HI R0, RZ, 0x8, R4 ;  /* 0x00000008ff007819 */ /* 0x000fe40000011604 */
[----:B------:R-:W-:Y:S02]  /*211a0*/  SHF.R.U32.HI R3, RZ, 0x10, R2 ;  /* 0x00000010ff037819 */ /* 0x000fe40000011602 */
[----:B------:R-:W-:Y:S02]  /*211b0*/  LOP3.LUT R7, R2, 0xff, RZ, 0xc0, !PT ;  /* 0x000000ff02077812 */ /* 0x000fe400078ec0ff */
[----:B------:R-:W-:-:S02]  /*211c0*/  LOP3.LUT R5, R5, 0xff, RZ, 0xc0, !PT ;  /* 0x000000ff05057812 */ /* 0x000fc400078ec0ff */
[----:B------:R-:W-:Y:S02]  /*211d0*/  PRMT R0, R9, 0x5410, R0 ;  /* 0x0000541009007816 */ /* 0x000fe40000000000 */
[----:B------:R-:W-:Y:S02]  /*211e0*/  LOP3.LUT R4, R3, 0xff, RZ, 0xc0, !PT ;  /* 0x000000ff03047812 */ /* 0x000fe400078ec0ff */
[----:B------:R-:W-:Y:S01]  /*211f0*/  PRMT R6, R7, 0x5410, R6 ;  /* 0x0000541007067816 */ /* 0x000fe20000000006 */
[--C-:B------:R-:W-:Y:S01]  /*21200*/  HSET2.LE.AND R0, R0, R221.reuse, PT ;  /* 0x000000dd00007233 */ /* 0x100fe20003803000 */
[----:B------:R-:W-:Y:S02]  /*21210*/  PRMT R2, R5, 0x5410, R8 ;  /* 0x0000541005027816 */ /* 0x000fe40000000008 */
[----:B------:R-:W-:Y:S01]  /*21220*/  PRMT R4, R4, 0x5410, R10 ;  /* 0x0000541004047816 */ /* 0x000fe2000000000a */
[--C-:B------:R-:W-:Y:S01]  /*21230*/  HSET2.LE.AND R3, R6, R221.reuse, PT ;  /* 0x000000dd06037233 */ /* 0x100fe20003803000 */
[----:B------:R-:W-:Y:S01]  /*21240*/  LOP3.LUT R128, R211, R0, RZ, 0xc0, !PT ;  /* 0x00000000d3807212 */ /* 0x000fe200078ec0ff */
[----:B------:R-:W-:-:S02]  /*21250*/  HSET2.LE.AND R2, R2, R221, PT ;  /* 0x000000dd02027233 */ /* 0x000fc40003803000 */
[----:B------:R-:W-:Y:S01]  /*21260*/  HSET2.LE.AND R4, R4, R221, PT ;  /* 0x000000dd04047233 */ /* 0x000fe20003803000 */
[----:B------:R-:W-:Y:S01]  /*21270*/  FADD.FTZ R0, R184, R187 ;  /* 0x000000bbb8007221 */ /* 0x000fe20000010000 */
[----:B------:R-:W-:Y:S02]  /*21280*/  LOP3.LUT R130, R198, R3, RZ, 0xc0, !PT ;  /* 0x00000003c6827212 */ /* 0x000fe400078ec0ff */
[----:B------:R-:W-:Y:S01]  /*21290*/  LOP3.LUT R129, R199, R2, RZ, 0xc0, !PT ;  /* 0x00000002c7817212 */ /* 0x000fe200078ec0ff */
[----:B------:R-:W-:Y:S01]  /*212a0*/  FADD.FTZ R0, R186, R0 ;  /* 0x00000000ba007221 */ /* 0x000fe20000010000 */
[----:B------:R-:W-:Y:S01]  /*212b0*/  LOP3.LUT R131, R197, R4, RZ, 0xc0, !PT ;  /* 0x00000004c5837212 */ /* 0x000fe200078ec0ff */
[----:B------:R-:W-:Y:S02]  /*212c0*/  HMMA.16816.F32.BF16 R44, R124, R18, R60 ;  /* 0x000000127c2c723c */ /* 0x000fe4000004183c */
[----:B------:R-:W-:-:S06]  /*212d0*/  FADD.FTZ R0, R185, R0 ;  /* 0x00000000b9007221 */ /* 0x000fcc0000010000 */
[C---:B------:R-:W-:Y:S01]  /*212e0*/  HMMA.16816.F32.BF16 R60, R124.reuse, R66, R72 ;  /* 0x000000427c3c723c */ /* 0x040fe20000041848 */
[----:B------:R3:W-:Y:S07]  /*212f0*/  STL [R1+0x68], R0 ;  /* 0x0000680001007387 */ /* 0x0007ee0000100800 */
[----:B------:R-:W-:Y:S08]  /*21300*/  HMMA.16816.F32.BF16 R72, R124, R80, R76 ;  /* 0x000000507c48723c */ /* 0x000ff0000004184c */
[----:B------:R-:W-:Y:S08]  /*21310*/  HMMA.16816.F32.BF16 R168, R128, R164, R168 ;  /* 0x000000a480a8723c */ /* 0x000ff000000418a8 */
[C---:B------:R-:W-:Y:S08]  /*21320*/  HMMA.16816.F32.BF16 R144, R124.reuse, R156, R144 ;  /* 0x0000009c7c90723c */ /* 0x040ff00000041890 */
[C---:B------:R-:W-:Y:S08]  /*21330*/  HMMA.16816.F32.BF16 R140, R124.reuse, R158, R140 ;  /* 0x0000009e7c8c723c */ /* 0x040ff0000004188c */
[C---:B------:R-:W-:Y:S08]  /*21340*/  HMMA.16816.F32.BF16 R76, R124.reuse, R82, R84 ;  /* 0x000000527c4c723c */ /* 0x040ff00000041854 */
[C---:B------:R-:W-:Y:S08]  /*21350*/  HMMA.16816.F32.BF16 R88, R124.reuse, R96, R88 ;  /* 0x000000607c58723c */ /* 0x040ff00000041858 */
[C---:B------:R-:W-:Y:S08]  /*21360*/  HMMA.16816.F32.BF16 R92, R124.reuse, R98, R92 ;  /* 0x000000627c5c723c */ /* 0x040ff0000004185c */
[C---:B-1----:R-:W-:Y:S08]  /*21370*/  HMMA.16816.F32.BF16 R104, R124.reuse, R112, R104 ;  /* 0x000000707c68723c */ /* 0x042ff00000041868 */
[C---:B------:R-:W-:Y:S08]  /*21380*/  HMMA.16816.F32.BF16 R108, R124.reuse, R114, R108 ;  /* 0x000000727c6c723c */ /* 0x040ff0000004186c */
[----:B------:R-:W-:Y:S08]  /*21390*/  HMMA.16816.F32.BF16 R120, R124, R20, R120 ;  /* 0x000000147c78723c */ /* 0x000ff00000041878 */
[----:B------:R-:W-:Y:S08]  /*213a0*/  HMMA.16816.F32.BF16 R164, R128, R166, R36 ;  /* 0x000000a680a4723c */ /* 0x000ff00000041824 */
        /* <DEDUP_REMOVED lines=15> */
[----:B------:R-:W-:Y:S01]  /*214a0*/  IADD3 R218, P0, R12, -0x140, RZ ;  /* 0xfffffec00cda7810 */ /* 0x000fe20007f1e0ff */
[----:B------:R-:W-:-:S03]  /*214b0*/  IMAD.MOV.U32 R180, RZ, RZ, R196 ;  /* 0x000000ffffb47224 */ /* 0x000fc600078e00c4 */
[----:B------:R-:W-:-:S03]  /*214c0*/  IADD3.X R219, R13, -0x1, RZ, P0, !PT ;  /* 0xffffffff0ddb7810 */ /* 0x000fc600007fe4ff */
.L_x_2241:
[----:B-123--:R-:W2:Y:S02]  /*214d0*/  LDL R0, [R1+0xd8] ;  /* 0x0000d80001007983 */ /* 0x00eea40000100800 */
[----:B--2---:R-:W-:-:S13]  /*214e0*/  ISETP.GT.AND P0, PT, R180, R0, PT ;  /* 0x00000000b400720c */ /* 0x004fda0003f04270 */
[----:B------:R-:W-:Y:S05]  /*214f0*/  @!P0 BRA `(.L_x_2258) ;  /* 0x0000562000008947 */ /* 0x000fea0003800000 */
[----:B------:R-:W2:Y:S01]  /*21500*/  LDL.LU R5, [R1+0x130] ;  /* 0x0001300001057983 */ /* 0x000ea20000300800 */
[----:B------:R-:W-:Y:S01]  /*21510*/  IMAD.MOV.U32 R139, RZ, RZ, R135 ;  /* 0x000000ffff8b7224 */ /* 0x000fe200078e0087 */
[----:B------:R-:W-:Y:S01]  /*21520*/  MOV R138, R132 ;  /* 0x00000084008a7202 */ /* 0x000fe20000000f00 */
[----:B------:R-:W-:Y:S01]  /*21530*/  IMAD.MOV.U32 R137, RZ, RZ, R133 ;  /* 0x000000ffff897224 */ /* 0x000fe200078e0085 */
[----:B------:R-:W-:Y:S01]  /*21540*/  MOV R136, R134 ;  /* 0x0000008600887202 */ /* 0x000fe20000000f00 */
[C---:B--2---:R-:W-:Y:S01]  /*21550*/  IMAD.SHL.U32 R2, R5.reuse, 0x8, RZ ;  /* 0x0000000805027824 */ /* 0x044fe200078e00ff */
[----:B------:R-:W-:Y:S01]  /*21560*/  SHF.R.S32.HI R3, RZ, 0x1f, R5 ;  /* 0x0000001fff037819 */ /* 0x000fe20000011405 */
[C---:B------:R-:W-:Y:S02]  /*21570*/  IMAD R0, R5.reuse, 0x48, RZ ;  /* 0x0000004805007824 */ /* 0x040fe400078e02ff */
[C-C-:B------:R-:W-:Y:S02]  /*21580*/  IMAD R4, R5.reuse, 0x38, R2.reuse ;  /* 0x0000003805047824 */ /* 0x140fe400078e0202 */
[----:B------:R-:W-:Y:S01]  /*21590*/  IMAD.WIDE.U32 R8, R5, 0x70, RZ ;  /* 0x0000007005087825 */ /* 0x000fe200078e00ff */
[----:B------:R-:W-:-:S02]  /*215a0*/  SHF.R.S32.HI R5, RZ, 0x1f, R2 ;  /* 0x0000001fff057819 */ /* 0x000fc40000011402 */
[----:B------:R-:W-:Y:S01]  /*215b0*/  IADD3 R4, R4, 0x1, RZ ;  /* 0x0000000104047810 */ /* 0x000fe20007ffe0ff */
[----:B------:R-:W-:Y:S01]  /*215c0*/  IMAD R6, R3, 0x70, RZ ;  /* 0x0000007003067824 */ /* 0x000fe200078e02ff */
[C---:B------:R-:W-:Y:S01]  /*215d0*/  SHF.L.U64.HI R5, R2.reuse, 0x1, R5 ;  /* 0x0000000102057819 */ /* 0x040fe20000010205 */
[----:B------:R-:W-:Y:S01]  /*215e0*/  STL.64 [R1+0x80], R8 ;  /* 0x0000800801007387 */ /* 0x000fe20000100a00 */
[----:B------:R-:W-:Y:S01]  /*215f0*/  SHF.R.S32.HI R3, RZ, 0x1f, R0 ;  /* 0x0000001fff037819 */ /* 0x000fe20000011400 */
[----:B------:R-:W-:Y:S01]  /*21600*/  IMAD.SHL.U32 R7, R2, 0x2, RZ ;  /* 0x0000000202077824 */ /* 0x000fe200078e00ff */
[----:B------:R-:W-:Y:S01]  /*21610*/  SHF.R.S32.HI R2, RZ, 0x1f, R4 ;  /* 0x0000001fff027819 */ /* 0x000fe20000011404 */
[----:B------:R1:W-:Y:S03]  /*21620*/  STL [R1+0x9c], R5 ;  /* 0x00009c0501007387 */ /* 0x0003e60000100800 */
[----:B------:R-:W-:Y:S01]  /*21630*/  SHF.L.U64.HI R2, R4, 0x1, R2 ;  /* 0x0000000104027819 */ /* 0x000fe20000010202 */
[----:B------:R-:W-:Y:S01]  /*21640*/  STL [R1+0x94], R7 ;  /* 0x0000940701007387 */ /* 0x000fe20000100800 */
[C---:B-1----:R-:W-:Y:S01]  /*21650*/  SHF.L.U64.HI R5, R0.reuse, 0x1, R3 ;  /* 0x0000000100057819 */ /* 0x042fe20000010203 */
[----:B------:R-:W-:Y:S01]  /*21660*/  IMAD.IADD R3, R9, 0x1, R6 ;  /* 0x0000000109037824 */ /* 0x000fe200078e0206 */
[----:B------:R-:W-:-:S03]  /*21670*/  SHF.L.U32 R0, R0, 0x1, RZ ;  /* 0x0000000100007819 */ /* 0x000fc600000006ff */
[----:B------:R-:W-:Y:S04]  /*21680*/  STL [R1+0x98], R5 ;  /* 0x0000980501007387 */ /* 0x000fe80000100800 */
[----:B------:R1:W-:Y:S04]  /*21690*/  STL [R1+0x90], R0 ;  /* 0x0000900001007387 */ /* 0x0003e80000100800 */
[----:B------:R2:W-:Y:S01]  /*216a0*/  STL [R1+0x7c], R3 ;  /* 0x00007c0301007387 */ /* 0x0005e20000100800 */
[----:B-1----:R-:W-:-:S05]  /*216b0*/  SHF.L.U32 R0, R4, 0x1, RZ ;  /* 0x0000000104007819 */ /* 0x002fca00000006ff */
[----:B------:R2:W-:Y:S04]  /*216c0*/  STL [R1+0x8c], R0 ;  /* 0x00008c0001007387 */ /* 0x0005e80000100800 */
[----:B------:R2:W-:Y:S02]  /*216d0*/  STL [R1+0x88], R2 ;  /* 0x0000880201007387 */ /* 0x0005e40000100800 */
.L_x_2261:
[----:B------:R-:W3:Y:S01]  /*216e0*/  LDL.64 R12, [R1+0x60] ;  /* 0x00006000010c7983 */ /* 0x000ee20000100a00 */
[----:B------:R-:W-:Y:S04]  /*216f0*/  DEPBAR.LE SB0, 0x0 ;  /* 0x000080000000791a */ /* 0x000fe80000000000 */
[----:B------:R-:W4:Y:S01]  /*21700*/  LDL R4, [R1+0xd0] ;  /* 0x0000d00001047983 */ /* 0x000f220000100800 */
[----:B------:R-:W-:Y:S01]  /*21710*/  WARPSYNC 0xffffffff ;  /* 0xffffffff00007948 */ /* 0x000fe20003800000 */
[----:B------:R-:W-:Y:S01]  /*21720*/  IADD3 R222, R180, -0x1, RZ ;  /* 0xffffffffb4de7810 */ /* 0x000fe20007ffe0ff */
[----:B------:R-:W-:Y:S01]  /*21730*/  BSSY B0, `(.L_x_2259) ;  /* 0x00000c3000007945 */ /* 0x000fe20003800000 */
[----:B--2---:R-:W4:Y:S02]  /*21740*/  LDL R3, [R1+0x78] ;  /* 0x0000780001037983 */ /* 0x004f240000100800 */
[----:B------:R-:W-:Y:S02]  /*21750*/  SHF.R.S32.HI R5, RZ, 0x1f, R222 ;  /* 0x0000001fff057819 */ /* 0x000fe400000114de */
[----:B------:R-:W2:Y:S04]  /*21760*/  LDL R0, [R1+0x13c] ;  /* 0x00013c0001007983 */ /* 0x000ea80000100800 */
[----:B------:R-:W2:Y:S04]  /*21770*/  LDL.64 R8, [R1+0xf8] ;  /* 0x0000f80001087983 */ /* 0x000ea80000100a00 */
[----:B------:R-:W2:Y:S04]  /*21780*/  LDL.64 R6, [R1+0x110] ;  /* 0x0001100001067983 */ /* 0x000ea80000100a00 */
[----:B------:R-:W-:Y:S06]  /*21790*/  BAR.SYNC.DEFER_BLOCKING 0x0 ;  /* 0x0000000000007b1d */ /* 0x000fec0000010000 */
[----:B------:R-:W2:Y:S01]  /*217a0*/  LDL R181, [R1+0xd8] ;  /* 0x0000d80001b57983 */ /* 0x000ea20000100800 */
[----:B---3--:R-:W-:Y:S02]  /*217b0*/  SHF.L.U64.HI R2, R12, 0x5, R13 ;  /* 0x000000050c027819 */ /* 0x008fe4000001020d */
[-C--:B----4-:R-:W-:Y:S03]  /*217c0*/  ISETP.GE.AND P3, PT, R4, R3.reuse, PT ;  /* 0x000000030400720c */ /* 0x090fe60003f66270 */
[----:B------:R-:W-:Y:S01]  /*217d0*/  IMAD R4, R2, R222, RZ ;  /* 0x000000de02047224 */ /* 0x000fe200078e02ff */
[----:B--2---:R-:W-:Y:S01]  /*217e0*/  ISETP.GE.AND P2, PT, R0, R3, PT ;  /* 0x000000030000720c */ /* 0x004fe20003f46270 */
[----:B------:R-:W-:Y:S02]  /*217f0*/  IMAD.SHL.U32 R0, R12, 0x20, RZ ;  /* 0x000000200c007824 */ /* 0x000fe400078e00ff */
[----:B------:R-:W-:Y:S02]  /*21800*/  IMAD.MOV.U32 R3, RZ, RZ, R9 ;  /* 0x000000ffff037224 */ /* 0x000fe400078e0009 */
[-C--:B------:R-:W-:Y:S02]  /*21810*/  IMAD R4, R5, R0.reuse, R4 ;  /* 0x0000000005047224 */ /* 0x080fe400078e0204 */
[----:B------:R-:W-:Y:S02]  /*21820*/  IMAD.MOV.U32 R2, RZ, RZ, R6 ;  /* 0x000000ffff027224 */ /* 0x000fe400078e0006 */
[----:B-----5:R-:W-:Y:S02]  /*21830*/  @P3 STS.128 [R220+0xa000], RZ ;  /* 0x00a000ffdc003388 */ /* 0x020fe40000000c00 */
[----:B------:R-:W-:Y:S04]  /*21840*/  IMAD.WIDE.U32 R2, R222, R0, R2 ;  /* 0x00000000de027225 */ /* 0x000fe800078e0002 */
[----:B------:R-:W-:Y:S01]  /*21850*/  IMAD.IADD R3, R3, 0x1, R4 ;  /* 0x0000000103037824 */ /* 0x000fe200078e0204 */
[CC--:B------:R-:W-:Y:S02]  /*21860*/  @!P3 LEA R10, P5, R2.reuse, R238.reuse, 0x1 ;  /* 0x000000ee020ab211 */ /* 0x0c0fe400078a08ff */
[C---:B------:R-:W-:Y:S02]  /*21870*/  @!P2 LEA R6, P1, R2.reuse, R238, 0x1 ;  /* 0x000000ee0206a211 */ /* 0x040fe400078208ff */
[CCC-:B------:R-:W-:Y:S02]  /*21880*/  @!P3 LEA.HI.X R11, R2.reuse, R239.reuse, R3.reuse, 0x1, P5 ;  /* 0x000000ef020bb211 */ /* 0x1c0fe400028f0c03 */
[----:B------:R-:W-:Y:S02]  /*21890*/  @!P2 LEA.HI.X R7, R2, R239, R3, 0x1, P1 ;  /* 0x000000ef0207a211 */ /* 0x000fe400008f0c03 */
[----:B------:R-:W-:Y:S01]  /*218a0*/  LEA R0, P0, R12, R2, 0x4 ;  /* 0x000000020c007211 */ /* 0x000fe200078020ff */
[----:B------:R-:W-:Y:S01]  /*218b0*/  @!PT LDS RZ, [RZ] ;  /* 0x00000000fffff984 */ /* 0x000fe20000000800 */
[----:B------:R-:W-:Y:S01]  /*218c0*/  @!PT LDS RZ, [RZ] ;  /* 0x00000000fffff984 */ /* 0x000fe20000000800 */
[----:B------:R-:W-:Y:S01]  /*218d0*/  @!PT LDS RZ, [RZ] ;  /* 0x00000000fffff984 */ /* 0x000fe20000000800 */
[----:B------:R1:W-:Y:S03]  /*218e0*/  @!P3 LDGSTS.E.BYPASS.LTC128B.128 [R220+0xa000], [R10.64] ;  /* 0x0a0000000adcbfae */ /* 0x0003e6000b901d44 */
[-C--:B------:R-:W-:Y:S01]  /*218f0*/  @!P3 LEA R8, P4, R0, R238.reuse, 0x1 ;  /* 0x000000ee0008b211 */ /* 0x080fe200078808ff */
[----:B------:R-:W-:Y:S01]  /*21900*/  @P2 STS.128 [R220+0xb000], RZ ;  /* 0x00b000ffdc002388 */ /* 0x000fe20000000c00 */
[----:B------:R-:W-:Y:S02]  /*21910*/  LEA.HI.X R5, R12, R3, R13, 0x4, P0 ;  /* 0x000000030c057211 */ /* 0x000fe400000f240d */
[C---:B------:R-:W-:Y:S01]  /*21920*/  @!P2 LEA R4, P0, R0.reuse, R238, 0x1 ;  /* 0x000000ee0004a211 */ /* 0x040fe200078008ff */
[----:B------:R-:W-:Y:S01]  /*21930*/  @!PT LDS RZ, [RZ] ;  /* 0x00000000fffff984 */ /* 0x000fe20000000800 */
[----:B------:R-:W-:Y:S01]  /*21940*/  @!PT LDS RZ, [RZ] ;  /* 0x00000000fffff984 */ /* 0x000fe20000000800 */
[----:B------:R-:W-:Y:S01]  /*21950*/  @!PT LDS RZ, [RZ] ;  /* 0x00000000fffff984 */ /* 0x000fe20000000800 */
[----:B------:R2:W-:Y:S01]  /*21960*/  @!P2 LDGSTS.E.BYPASS.LTC128B.128 [R220+0xb000], [R6.64+0x80] ;  /* 0x0b00008006dcafae */ /* 0x0005e2000b901d44 */
[CCC-:B------:R-:W-:Y:S02]  /*21970*/  @!P3 LEA.HI.X R9, R0.reuse, R239.reuse, R5.reuse, 0x1, P4 ;  /* 0x000000ef0009b211 */ /* 0x1c0fe400020f0c05 */
[----:B------:R-:W-:Y:S01]  /*21980*/  @!P2 LEA.HI.X R5, R0, R239, R5, 0x1, P0 ;  /* 0x000000ef0005a211 */ /* 0x000fe200000f0c05 */
[----:B------:R-:W-:Y:S01]  /*21990*/  @P3 STS.128 [R220+0xa800], RZ ;  /* 0x00a800ffdc003388 */ /* 0x000fe20000000c00 */
[----:B------:R-:W-:Y:S03]  /*219a0*/  ISETP.GT.AND P0, PT, R222, R181, PT ;  /* 0x000000b5de00720c */ /* 0x000fe60003f04270 */
        /* <DEDUP_REMOVED lines=9> */
[----:B------:R-:W-:Y:S04]  /*21a40*/  LDSM.16.M88.4 R32, [R202] ;  /* 0x00000000ca20783b */ /* 0x000fe80000000200 */
[----:B------:R-:W2:Y:S04]  /*21a50*/  LDSM.16.M88.4 R16, [R200+0x8000] ;  /* 0x00800000c810783b */ /* 0x000ea80000000200 */
[----:B------:R-:W1:Y:S04]  /*21a60*/  LDSM.16.M88.4 R28, [R202+0x2000] ;  /* 0x00200000ca1c783b */ /* 0x000e680000000200 */
[----:B------:R-:W3:Y:S04]  /*21a70*/  LDSM.16.M88.4 R132, [R200+0x8800] ;  /* 0x00880000c884783b */ /* 0x000ee80000000200 */
[----:B------:R-:W0:Y:S04]  /*21a80*/  LDGDEPBAR ;  /* 0x00000000000079af */ /* 0x000e280000000000 */
[----:B------:R-:W-:Y:S04]  /*21a90*/  LDSM.16.M88.4 R172, [R204] ;  /* 0x00000000ccac783b */ /* 0x000fe80000000200 */
[----:B------:R-:W-:Y:S01]  /*21aa0*/  LDSM.16.M88.4 R176, [R204+0x2000] ;  /* 0x00200000ccb0783b */ /* 0x000fe20000000200 */
[-C--:B--2---:R-:W-:Y:S08]  /*21ab0*/  HMMA.16816.F32.BF16 R4, R32, R16.reuse, RZ ;  /* 0x000000102004723c */ /* 0x084ff000000418ff */
[C---:B-1----:R-:W-:Y:S08]  /*21ac0*/  HMMA.16816.F32.BF16 R8, R28.reuse, R16, RZ ;  /* 0x000000101c08723c */ /* 0x042ff000000418ff */
[-C--:B------:R-:W-:Y:S08]  /*21ad0*/  HMMA.16816.F32.BF16 R12, R28, R18.reuse, RZ ;  /* 0x000000121c0c723c */ /* 0x080ff000000418ff */
[C---:B------:R-:W-:Y:S08]  /*21ae0*/  HMMA.16816.F32.BF16 R16, R32.reuse, R18, RZ ;  /* 0x000000122010723c */ /* 0x040ff000000418ff */
[-C--:B---3--:R-:W-:Y:S08]  /*21af0*/  HMMA.16816.F32.BF16 R20, R32, R132.reuse, RZ ;  /* 0x000000842014723c */ /* 0x088ff000000418ff */
        /* <DEDUP_REMOVED lines=14> */
[----:B------:R-:W-:Y:S04]  /*21be0*/  LDSM.16.M88.4 R132, [R210] ;  /* 0x00000000d284783b */ /* 0x000fe80000000200 */
[----:B------:R-:W1:Y:S03]  /*21bf0*/  LDSM.16.M88.4 R172, [R209+0x8000] ;  /* 0x00800000d1ac783b */ /* 0x000e660000000200 */
        /* <DEDUP_REMOVED lines=10> */
[----:B------:R-:W-:Y:S04]  /*21ca0*/  LDSM.16.M88.4 R132, [R208] ;  /* 0x00000000d084783b */ /* 0x000fe80000000200 */
[----:B------:R-:W1:Y:S03]  /*21cb0*/  LDSM.16.M88.4 R172, [R207] ;  /* 0x00000000cfac783b */ /* 0x000e660000000200 */
        /* <DEDUP_REMOVED lines=10> */
[----:B------:R-:W-:Y:S04]  /*21d60*/  LDSM.16.M88.4 R132, [R202+0x4000] ;  /* 0x00400000ca84783b */ /* 0x000fe80000000200 */
        /* <DEDUP_REMOVED lines=12> */
[----:B------:R-:W1:Y:S03]  /*21e30*/  LDSM.16.M88.4 R172, [R214] ;  /* 0x00000000d6ac783b */ /* 0x000e660000000200 */
        /* <DEDUP_REMOVED lines=28> */
[----:B------:R-:W1:Y:S01]  /*22000*/  LDSM.16.M88.4 R172, [R207+0x1800] ;  /* 0x00180000cfac783b */ /* 0x000e620000000200 */
[----:B------:R-:W-:Y:S04]  /*22010*/  DEPBAR.LE SB0, 0x0 ;  /* 0x000080000000791a */ /* 0x000fe80000000000 */
[----:B------:R-:W-:Y:S02]  /*22020*/  BAR.SYNC.DEFER_BLOCKING 0x0 ;  /* 0x0000000000007b1d */ /* 0x000fe40000010000 */
[-C--:B-1----:R-:W-:Y:S08]  /*22030*/  HMMA.16816.F32.BF16 R20, R132, R172.reuse, R20 ;  /* 0x000000ac8414723c */ /* 0x082ff00000041814 */
[C---:B------:R-:W-:Y:S08]  /*22040*/  HMMA.16816.F32.BF16 R24, R176.reuse, R172, R24 ;  /* 0x000000acb018723c */ /* 0x040ff00000041818 */
[-C--:B------:R-:W-:Y:S08]  /*22050*/  HMMA.16816.F32.BF16 R28, R176, R174.reuse, R28 ;  /* 0x000000aeb01c723c */ /* 0x080ff0000004181c */
[----:B------:R-:W-:Y:S01]  /*22060*/  HMMA.16816.F32.BF16 R32, R132, R174, R32 ;  /* 0x000000ae8420723c */ /* 0x000fe20000041820 */
[----:B------:R-:W-:Y:S07]  /*22070*/  @!UPT UIADD3 URZ, URZ, URZ, URZ ;  /* 0x0000003f3f3ff290 */ /* 0x000fee000fffe03f */
[----:B------:R-:W-:-:S11]  /*22080*/  @!P0 BRA `(.L_x_2260) ;  /* 0x000002d000008947 */ /* 0x000fd60003800000 */
[----:B------:R-:W2:Y:S01]  /*22090*/  LDL R188, [R1+0x100] ;  /* 0x0001000001bc7983 */ /* 0x000ea20000100800 */
[----:B------:R-:W-:Y:S03]  /*220a0*/  IADD3 R0, R180, -0x2, RZ ;  /* 0xfffffffeb4007810 */ /* 0x000fe60007ffe0ff */
[----:B------:R-:W3:Y:S01]  /*220b0*/  LDL.64 R186, [R1+0xf0] ;  /* 0x0000f00001ba7983 */ /* 0x000ee20000100a00 */
[----:B------:R-:W-:Y:S03]  /*220c0*/  SHF.R.S32.HI R133, RZ, 0x1f, R0 ;  /* 0x0000001fff857819 */ /* 0x000fe60000011400 */
[----:B------:R-:W4:Y:S04]  /*220d0*/  LDL.64 R184, [R1+0x118] ;  /* 0x0001180001b87983 */ /* 0x000f280000100a00 */
[----:B------:R-:W5:Y:S04]  /*220e0*/  LDL R183, [R1+0xcc] ;  /* 0x0000cc0001b77983 */ /* 0x000f680000100800 */
[----:B------:R-:W4:Y:S04]  /*220f0*/  LDL R182, [R1+0x104] ;  /* 0x0001040001b67983 */ /* 0x000f280000100800 */
[----:B------:R-:W4:Y:S04]  /*22100*/  LDL R181, [R1+0x108] ;  /* 0x0001080001b57983 */ /* 0x000f280000100800 */
[----:B------:R1:W-:Y:S01]  /*22110*/  @P3 STS.128 [R220+0x8000], RZ ;  /* 0x008000ffdc003388 */ /* 0x0003e20000000c00 */
[----:B--2---:R-:W-:Y:S02]  /*22120*/  IMAD R2, R188, R0, RZ ;  /* 0x00000000bc027224 */ /* 0x004fe400078e02ff */
[----:B---3--:R-:W-:Y:S02]  /*22130*/  IMAD.MOV.U32 R3, RZ, RZ, R187 ;  /* 0x000000ffff037224 */ /* 0x008fe400078e00bb */
[-C--:B-----5:R-:W-:Y:S02]  /*22140*/  IMAD R133, R133, R183.reuse, R2 ;  /* 0x000000b785857224 */ /* 0x0a0fe400078e0202 */
[----:B----4-:R-:W-:Y:S04]  /*22150*/  IMAD.MOV.U32 R2, RZ, RZ, R184 ;  /* 0x000000ffff027224 */ /* 0x010fe800078e00b8 */
[----:B------:R-:W-:Y:S04]  /*22160*/  IMAD.WIDE.U32 R2, R0, R183, R2 ;  /* 0x000000b700027225 */ /* 0x000fe800078e0002 */
[----:B------:R-:W-:Y:S01]  /*22170*/  IMAD.IADD R0, R3, 0x1, R133 ;  /* 0x0000000103007824 */ /* 0x000fe200078e0285 */
[CC--:B------:R-:W-:Y:S04]  /*22180*/  @!P3 LEA R132, P0, R2.reuse, R236.reuse, 0x1 ;  /* 0x000000ec0284b211 */ /* 0x0c0fe800078008ff */
[CCC-:B------:R-:W-:Y:S05]  /*22190*/  @!P3 LEA.HI.X R133, R2.reuse, R237.reuse, R0.reuse, 0x1, P0 ;  /* 0x000000ed0285b211 */ /* 0x1c0fea00000f0c00 */
[----:B------:R-:W-:Y:S01]  /*221a0*/  @!PT LDS RZ, [RZ] ;  /* 0x00000000fffff984 */ /* 0x000fe20000000800 */
[----:B------:R-:W-:Y:S01]  /*221b0*/  @!PT LDS RZ, [RZ] ;  /* 0x00000000fffff984 */ /* 0x000fe20000000800 */
[----:B------:R-:W-:Y:S01]  /*221c0*/  @!PT LDS RZ, [RZ] ;  /* 0x00000000fffff984 */ /* 0x000fe20000000800 */
[----:B------:R2:W-:Y:S04]  /*221d0*/  @!P3 LDGSTS.E.BYPASS.LTC128B.128 [R220+0x8000], [R132.64] ;  /* 0x0800000084dcbfae */ /* 0x0005e8000b901d44 */
[----:B------:R1:W-:Y:S01]  /*221e0*/  @P2 STS.128 [R220+0x9000], RZ ;  /* 0x009000ffdc002388 */ /* 0x0003e20000000c00 */
[C---:B--2---:R-:W-:Y:S04]  /*221f0*/  @!P2 LEA R132, P0, R2.reuse, R236, 0x1 ;  /* 0x000000ec0284a211 */ /* 0x044fe800078008ff */
[-CC-:B------:R-:W-:Y:S02]  /*22200*/  @!P2 LEA.HI.X R133, R2, R237.reuse, R0.reuse, 0x1, P0 ;  /* 0x000000ed0285a211 */ /* 0x180fe400000f0c00 */
[----:B------:R-:W-:Y:S03]  /*22210*/  IADD3 R2, P1, R182, R2, RZ ;  /* 0x00000002b6027210 */ /* 0x000fe60007f3e0ff */
[----:B------:R-:W-:Y:S01]  /*22220*/  @!PT LDS RZ, [RZ] ;  /* 0x00000000fffff984 */ /* 0x000fe20000000800 */
[----:B------:R-:W-:Y:S01]  /*22230*/  @!PT LDS RZ, [RZ] ;  /* 0x00000000fffff984 */ /* 0x000fe20000000800 */
[----:B------:R-:W-:Y:S01]  /*22240*/  @!PT LDS RZ, [RZ] ;  /* 0x00000000fffff984 */ /* 0x000fe20000000800 */
[----:B------:R2:W-:Y:S02]  /*22250*/  @!P2 LDGSTS.E.BYPASS.LTC128B.128 [R220+0x9000], [R132.64+0x80] ;  /* 0x0900008084dcafae */ /* 0x0005e4000b901d44 */
[----:B------:R-:W-:Y:S02]  /*22260*/  IMAD.X R0, R181, 0x1, R0, P1 ;  /* 0x00000001b5007824 */ /* 0x000fe400008e0600 */
[----:B------:R1:W-:Y:S01]  /*22270*/  @P3 STS.128 [R220+0x8800], RZ ;  /* 0x008800ffdc003388 */ /* 0x0003e20000000c00 */
[CC--:B--2---:R-:W-:Y:S04]  /*22280*/  @!P3 LEA R132, P0, R2.reuse, R236.reuse, 0x1 ;  /* 0x000000ec0284b211 */ /* 0x0c4fe800078008ff */
[CCC-:B------:R-:W-:Y:S05]  /*22290*/  @!P3 LEA.HI.X R133, R2.reuse, R237.reuse, R0.reuse, 0x1, P0 ;  /* 0x000000ed0285b211 */ /* 0x1c0fea00000f0c00 */
[----:B------:R-:W-:Y:S01]  /*222a0*/  @!PT LDS RZ, [RZ] ;  /* 0x00000000fffff984 */ /* 0x000fe20000000800 */
[----:B------:R-:W-:Y:S01]  /*222b0*/  @!PT LDS RZ, [RZ] ;  /* 0x00000000fffff984 */ /* 0x000fe20000000800 */
[----:B------:R-:W-:Y:S01]  /*222c0*/  @!PT LDS RZ, [RZ] ;  /* 0x00000000fffff984 */ /* 0x000fe20000000800 */
[----:B------:R2:W-:Y:S04]  /*222d0*/  @!P3 LDGSTS.E.BYPASS.LTC128B.128 [R220+0x8800], [R132.64] ;  /* 0x0880000084dcbfae */ /* 0x0005e8000b901d44 */
[----:B------:R1:W-:Y:S01]  /*222e0*/  @P2 STS.128 [R220+0x9800], RZ ;  /* 0x009800ffdc002388 */ /* 0x0003e20000000c00 */
[C---:B--2---:R-:W-:Y:S04]  /*222f0*/  @!P2 LEA R132, P0, R2.reuse, R236, 0x1 ;  /* 0x000000ec0284a211 */ /* 0x044fe800078008ff */
[----:B------:R-:W-:Y:S05]  /*22300*/  @!P2 LEA.HI.X R133, R2, R237, R0, 0x1, P0 ;  /* 0x000000ed0285a211 */ /* 0x000fea00000f0c00 */
[----:B------:R-:W-:Y:S01]  /*22310*/  @!PT LDS RZ, [RZ] ;  /* 0x00000000fffff984 */ /* 0x000fe20000000800 */
[----:B------:R-:W-:Y:S01]  /*22320*/  @!PT LDS RZ, [RZ] ;  /* 0x00000000fffff984 */ /* 0x000fe20000000800 */
[----:B------:R-:W-:Y:S01]  /*22330*/  @!PT LDS RZ, [RZ] ;  /* 0x00000000fffff984 */ /* 0x000fe20000000800 */
[----:B------:R1:W-:Y:S04]  /*22340*/  @!P2 LDGSTS.E.BYPASS.LTC128B.128 [R220+0x9800], [R132.64+0x80] ;  /* 0x0980008084dcafae */ /* 0x0003e8000b901d44 */
[----:B------:R-:W0:Y:S02]  /*22350*/  LDGDEPBAR ;  /* 0x00000000000079af */ /* 0x000e240000000000 */
.L_x_2260:
[----:B------:R-:W-:Y:S05]  /*22360*/  BSYNC B0 ;  /* 0x0000000000007941 */ /* 0x000fea0003800000 */
.L_x_2259:
[----:B------:R-:W2:Y:S08]  /*22370*/  S2R R0, SR_TID.X ;  /* 0x0000000000007919 */ /* 0x000eb00000002100 */
[----:B------:R-:W3:Y:S02]  /*22380*/  LDL R180, [R1+0x120] ;  /* 0x0001200001b47983 */ /* 0x000ee40000100800 */
[----:B---3--:R-:W-:Y:S04]  /*22390*/  IMAD.WIDE.U32 R180, R180, -0x2daee0ad, RZ ;  /* 0xd2511f53b4b47825 */ /* 0x008fe800078e00ff */
[----:B--2---:R-:W-:Y:S05]  /*223a0*/  IMAD.SHL.U32 R0, R0, 0x2, RZ ;  /* 0x0000000200007824 */ /* 0x004fea00078e00ff */
[----:B------:R-:W-:Y:S05]  /*223b0*/  LOP3.LUT R0, R0, 0x6, RZ, 0xc0, !PT ;  /* 0x0000000600007812 */ /* 0x000fea00078ec0ff */
[----:B-1----:R-:W-:Y:S04]  /*223c0*/  IMAD R132, R222, 0x20, R0 ;  /* 0x00000020de847824 */ /* 0x002fe800078e0200 */
[--C-:B------:R-:W-:Y:S01]  /*223d0*/  IMAD.IADD R0, R224, 0x1, -R132.reuse ;  /* 0x00000001e0007824 */ /* 0x100fe200078e0a84 */
[C---:B------:R-:W-:Y:S01]  /*223e0*/  IADD3 R134, R132.reuse, 0x1, RZ ;  /* 0x0000000184867810 */ /* 0x040fe20007ffe0ff */
[--C-:B------:R-:W-:Y:S01]  /*223f0*/  IMAD.IADD R2, R229, 0x1, -R132.reuse ;  /* 0x00000001e5027824 */ /* 0x100fe200078e0a84 */
[----:B------:R-:W-:Y:S02]  /*22400*/  IADD3 R135, R132, 0x8, RZ ;  /* 0x0000000884877810 */ /* 0x000fe40007ffe0ff */
[----:B------:R-:W-:Y:S02]  /*22410*/  IABS R0, R0 ;  /* 0x0000000000007213 */ /* 0x000fe40000000000 */
[C---:B------:R-:W-:Y:S02]  /*22420*/  ISETP.GE.AND P1, PT, R134.reuse, R226, PT ;  /* 0x000000e28600720c */ /* 0x040fe40003f26270 */
[C---:B------:R-:W-:Y:S01]  /*22430*/  ISETP.GE.AND P4, PT, R134.reuse, R225, PT ;  /* 0x000000e18600720c */ /* 0x040fe20003f86270 */
[----:B------:R1:W2:Y:S01]  /*22440*/  I2F R3, R0 ;  /* 0x0000000000037306 */ /* 0x0002a20000201400 */
[C---:B------:R-:W-:Y:S02]  /*22450*/  ISETP.GE.AND P5, PT, R134.reuse, R228, PT ;  /* 0x000000e48600720c */ /* 0x040fe40003fa6270 */
[C---:B------:R-:W-:Y:S02]  /*22460*/  ISETP.GE.AND P0, PT, R134.reuse, R227, PT ;  /* 0x000000e38600720c */ /* 0x040fe40003f06270 */
[C---:B------:R-:W-:Y:S02]  /*22470*/  ISETP.GE.OR P1, PT, R134.reuse, R232, !P1 ;  /* 0x000000e88600720c */ /* 0x040fe40004f26670 */
[C---:B------:R-:W-:Y:S02]  /*22480*/  ISETP.GE.OR P4, PT, R134.reuse, R231, !P4 ;  /* 0x000000e78600720c */ /* 0x040fe40006786670 */
[C---:B------:R-:W-:Y:S02]  /*22490*/  ISETP.GE.OR P5, PT, R134.reuse, R234, !P5 ;  /* 0x000000ea8600720c */ /* 0x040fe40006fa6670 */
[----:B------:R-:W-:Y:S02]  /*224a0*/  ISETP.GE.OR P0, PT, R134, R233, !P0 ;  /* 0x000000e98600720c */ /* 0x000fe40004706670 */
[C---:B------:R-:W-:Y:S02]  /*224b0*/  ISETP.GE.AND P2, PT, R132.reuse, R225, PT ;  /* 0x000000e18400720c */ /* 0x040fe40003f46270 */
[C---:B------:R-:W-:Y:S02]  /*224c0*/  ISETP.GE.AND P3, PT, R132.reuse, R226, PT ;  /* 0x000000e28400720c */ /* 0x040fe40003f66270 */
[C---:B------:R-:W-:Y:S02]  /*224d0*/  ISETP.GE.OR P2, PT, R132.reuse, R231, !P2 ;  /* 0x000000e78400720c */ /* 0x040fe40005746670 */
[C---:B------:R-:W-:Y:S02]  /*224e0*/  ISETP.GE.OR P3, PT, R132.reuse, R232, !P3 ;  /* 0x000000e88400720c */ /* 0x040fe40005f66670 */
[C---:B------:R-:W-:Y:S02]  /*224f0*/  ISETP.GE.AND P6, PT, R132.reuse, R228, PT ;  /* 0x000000e48400720c */ /* 0x040fe40003fc6270 */
[----:B-1----:R-:W-:Y:S01]  /*22500*/  IABS R0, R2 ;  /* 0x0000000200007213 */ /* 0x002fe20000000000 */
[----:B------:R-:W-:Y:S01]  /*22510*/  IMAD.IADD R2, R223, 0x1, -R132 ;  /* 0x00000001df027824 */ /* 0x000fe200078e0a84 */
[----:B------:R-:W-:Y:S01]  /*22520*/  ISETP.GE.OR P6, PT, R132, R234, !P6 ;  /* 0x000000ea8400720c */ /* 0x000fe200077c6670 */
[----:B--2---:R-:W-:Y:S01]  /*22530*/  FFMA.FTZ R8, R3, -R216, R8 ;  /* 0x800000d803087223 */ /* 0x004fe20000010008 */
[----:B------:R1:W2:Y:S02]  /*22540*/  I2F R133, R0 ;  /* 0x0000000000857306 */ /* 0x0002a40000201400 */
[----:B-1----:R-:W-:Y:S01]  /*22550*/  IABS R0, R2 ;  /* 0x0000000200007213 */ /* 0x002fe20000000000 */
[----:B------:R-:W-:Y:S02]  /*22560*/  IMAD.IADD R2, R230, 0x1, -R132 ;  /* 0x00000001e6027824 */ /* 0x000fe400078e0a84 */
[----:B--2---:R-:W-:Y:S01]  /*22570*/  FFMA.FTZ R10, R133, -R216, R10 ;  /* 0x800000d8850a7223 */ /* 0x004fe2000001000a */
[----:B------:R-:W-:Y:S04]  /*22580*/  IADD3 R133, R132, 0x9, RZ ;  /* 0x0000000984857810 */ /* 0x000fe80007ffe0ff */
[----:B------:R1:W2:Y:S01]  /*22590*/  I2F R174, R0 ;  /* 0x0000000000ae7306 */ /* 0x0002a20000201400 */
[----:B------:R-:W-:Y:S02]  /*225a0*/  FSEL R177, R10, -INF , !P2 ;  /* 0xff8000000ab17808 */ /* 0x000fe40005000000 */
[C---:B------:R-:W-:Y:S04]  /*225b0*/  ISETP.GE.AND P2, PT, R135.reuse, R226, PT ;  /* 0x000000e28700720c */ /* 0x040fe80003f46270 */
[C---:B------:R-:W-:Y:S02]  /*225c0*/  ISETP.GE.OR P2, PT, R135.reuse, R232, !P2 ;  /* 0x000000e88700720c */ /* 0x040fe40005746670 */
[----:B-1----:R-:W-:Y:S01]  /*225d0*/  IABS R0, R2 ;  /* 0x0000000200007213 */ /* 0x002fe20000000000 */
[----:B------:R-:W-:Y:S02]  /*225e0*/  IMAD.IADD R2, R224, 0x1, -R134 ;  /* 0x00000001e0027824 */ /* 0x000fe400078e0a86 */
[----:B--2---:R-:W-:Y:S01]  /*225f0*/  FFMA.FTZ R4, R174, -R216, R4 ;  /* 0x800000d8ae047223 */ /* 0x004fe20000010004 */
[----:B------:R1:W2:Y:S04]  /*22600*/  I2F R173, R0 ;  /* 0x0000000000ad7306 */ /* 0x0002a80000201400 */
[----:B------:R-:W-:Y:S02]  /*22610*/  FSEL R179, R4, -INF , !P6 ;  /* 0xff80000004b37808 */ /* 0x000fe40007000000 */
[C---:B------:R-:W-:Y:S04]  /*22620*/  ISETP.GE.AND P6, PT, R135.reuse, R225, PT ;  /* 0x000000e18700720c */ /* 0x040fe80003fc6270 */
[----:B------:R-:W-:Y:S02]  /*22630*/  ISETP.GE.OR P6, PT, R135, R231, !P6 ;  /* 0x000000e78700720c */ /* 0x000fe400077c6670 */
[----:B-1----:R-:W-:Y:S01]  /*22640*/  IABS R0, R2 ;  /* 0x0000000200007213 */ /* 0x002fe20000000000 */
[----:B------:R-:W-:Y:S02]  /*22650*/  IMAD.IADD R2, R229, 0x1, -R134 ;  /* 0x00000001e5027824 */ /* 0x000fe400078e0a86 */
[----:B--2---:R-:W-:Y:S01]  /*22660*/  FFMA.FTZ R6, R173, -R216, R6 ;  /* 0x800000d8ad067223 */ /* 0x004fe20000010006 */
[----:B------:R1:W2:Y:S02]  /*22670*/  I2F R172, R0 ;  /* 0x0000000000ac7306 */ /* 0x0002a40000201400 */
[----:B-1----:R-:W-:Y:S01]  /*22680*/  IABS R0, R2 ;  /* 0x0000000200007213 */ /* 0x002fe20000000000 */
[--C-:B------:R-:W-:Y:S02]  /*22690*/  IMAD.IADD R2, R223, 0x1, -R134.reuse ;  /* 0x00000001df027824 */ /* 0x100fe400078e0a86 */
[----:B--2---:R-:W-:Y:S05]  /*226a0*/  FFMA.FTZ R9, R172, -R216, R9 ;  /* 0x800000d8ac097223 */ /* 0x004fea0000010009 */
[----:B------:R1:W2:Y:S01]  /*226b0*/  I2F R176, R0 ;  /* 0x0000000000b07306 */ /* 0x0002a20000201400 */
[----:B------:R-:W-:Y:S01]  /*226c0*/  IMAD.IADD R134, R230, 0x1, -R134 ;  /* 0x00000001e6867824 */ /* 0x000fe200078e0a86 */
[----:B-1----:R-:W-:Y:S01]  /*226d0*/  IABS R0, R2 ;  /* 0x0000000200007213 */ /* 0x002fe20000000000 */
[----:B------:R-:W-:Y:S02]  /*226e0*/  IMAD.IADD R2, R224, 0x1, -R135 ;  /* 0x00000001e0027824 */ /* 0x000fe400078e0a87 */
[----:B--2---:R-:W-:Y:S01]  /*226f0*/  FFMA.FTZ R11, R176, -R216, R11 ;  /* 0x800000d8b00b7223 */ /* 0x004fe2000001000b */
[----:B------:R-:W-:Y:S04]  /*22700*/  FSEL R176, R9, -INF , !P1 ;  /* 0xff80000009b07808 */ /* 0x000fe80004800000 */
[----:B------:R1:W2:Y:S01]  /*22710*/  I2F R3, R0 ;  /* 0x0000000000037306 */ /* 0x0002a20000201400 */
[C---:B------:R-:W-:Y:S04]  /*22720*/  ISETP.GE.AND P1, PT, R135.reuse, R227, PT ;  /* 0x000000e38700720c */ /* 0x040fe80003f26270 */
[----:B------:R-:W-:Y:S02]  /*22730*/  ISETP.GE.OR P1, PT, R135, R233, !P1 ;  /* 0x000000e98700720c */ /* 0x000fe40004f26670 */
[----:B-1----:R-:W-:Y:S01]  /*22740*/  IABS R0, R2 ;  /* 0x0000000200007213 */ /* 0x002fe20000000000 */
[----:B------:R-:W-:Y:S02]  /*22750*/  IMAD.IADD R2, R229, 0x1, -R135 ;  /* 0x00000001e5027824 */ /* 0x000fe400078e0a87 */
[----:B--2---:R-:W-:Y:S01]  /*22760*/  FFMA.FTZ R5, R3, -R216, R5 ;  /* 0x800000d803057223 */ /* 0x004fe20000010005 */
[----:B------:R1:W2:Y:S01]  /*22770*/  I2F R175, R0 ;  /* 0x0000000000af7306 */ /* 0x0002a20000201400 */
[----:B------:R-:W-:Y:S01]  /*22780*/  IMAD.U32 R3, RZ, RZ, UR7 ;  /* 0x00000007ff037e24 */ /* 0x000fe2000f8e00ff */
[----:B-1----:R-:W-:Y:S01]  /*22790*/  IABS R0, R2 ;  /* 0x0000000200007213 */ /* 0x002fe20000000000 */
[----:B--2---:R-:W-:Y:S01]  /*227a0*/  FFMA.FTZ R12, R175, -R216, R12 ;  /* 0x800000d8af0c7223 */ /* 0x004fe2000001000c */
[----:B------:R-:W-:Y:S02]  /*227b0*/  FSEL R175, R8, -INF , !P3 ;  /* 0xff80000008af7808 */ /* 0x000fe40005800000 */
[C---:B------:R-:W-:Y:S01]  /*227c0*/  IADD3 R8, R132.reuse, 0x10, RZ ;  /* 0x0000001084087810 */ /* 0x040fe20007ffe0ff */
[----:B------:R-:W-:Y:S01]  /*227d0*/  IMAD.MOV.U32 R2, RZ, RZ, R0 ;  /* 0x000000ffff027224 */ /* 0x000fe200078e0000 */
[----:B------:R-:W-:Y:S01]  /*227e0*/  ISETP.GE.AND P3, PT, R132, R227, PT ;  /* 0x000000e38400720c */ /* 0x000fe20003f66270 */
[C-C-:B------:R-:W-:Y:S01]  /*227f0*/  IMAD.IADD R0, R223.reuse, 0x1, -R135.reuse ;  /* 0x00000001df007824 */ /* 0x140fe200078e0a87 */
[----:B------:R-:W-:Y:S01]  /*22800*/  FSEL R12, R12, -INF , !P2 ;  /* 0xff8000000c0c7808 */ /* 0x000fe20005000000 */
[----:B------:R1:W2:Y:S01]  /*22810*/  I2F R174, R2 ;  /* 0x0000000200ae7306 */ /* 0x0002a20000201400 */
[----:B------:R-:W-:Y:S01]  /*22820*/  ISETP.GE.OR P3, PT, R132, R233, !P3 ;  /* 0x000000e98400720c */ /* 0x000fe20005f66670 */
[----:B------:R-:W-:Y:S01]  /*22830*/  IMAD.IADD R4, R223, 0x1, -R8 ;  /* 0x00000001df047824 */ /* 0x000fe200078e0a08 */
[----:B------:R-:W-:Y:S02]  /*22840*/  IABS R0, R0 ;  /* 0x0000000000007213 */ /* 0x000fe40000000000 */
[----:B------:R-:W-:Y:S02]  /*22850*/  FSEL R178, R6, -INF , !P3 ;  /* 0xff80000006b27808 */ /* 0x000fe40005800000 */
[-C--:B------:R-:W-:Y:S02]  /*22860*/  ISETP.GE.AND P3, PT, R135, R228.reuse, PT ;  /* 0x000000e48700720c */ /* 0x080fe40003f66270 */
[----:B------:R-:W-:Y:S01]  /*22870*/  ISETP.GE.AND P2, PT, R133, R228, PT ;  /* 0x000000e48500720c */ /* 0x000fe20003f46270 */
[----:B------:R-:W3:Y:S01]  /*22880*/  I2F R173, R0 ;  /* 0x0000000000ad7306 */ /* 0x000ee20000201400 */
[-C--:B------:R-:W-:Y:S01]  /*22890*/  ISETP.GE.OR P3, PT, R135, R234.reuse, !P3 ;  /* 0x000000ea8700720c */ /* 0x080fe20005f66670 */
[----:B------:R-:W-:Y:S01]  /*228a0*/  IMAD.IADD R135, R230, 0x1, -R135 ;  /* 0x00000001e6877824 */ /* 0x000fe200078e0a87 */
[C---:B------:R-:W-:Y:S01]  /*228b0*/  ISETP.GE.OR P2, PT, R133.reuse, R234, !P2 ;  /* 0x000000ea8500720c */ /* 0x040fe20005746670 */
[----:B-1----:R-:W-:Y:S02]  /*228c0*/  IMAD.IADD R2, R224, 0x1, -R133 ;  /* 0x00000001e0027824 */ /* 0x002fe400078e0a85 */
[-C--:B--2---:R-:W-:Y:S05]  /*228d0*/  FFMA.FTZ R14, R174, -R216.reuse, R14 ;  /* 0x800000d8ae0e7223 */ /* 0x084fea000001000e */
[----:B------:R-:W-:Y:S02]  /*228e0*/  FSEL R14, R14, -INF , !P6 ;  /* 0xff8000000e0e7808 */ /* 0x000fe40007000000 */
[----:B------:R-:W-:Y:S01]  /*228f0*/  ISETP.GE.AND P6, PT, R133, R227, PT ;  /* 0x000000e38500720c */ /* 0x000fe20003fc6270 */
[----:B---3--:R-:W-:Y:S01]  /*22900*/  FFMA.FTZ R16, R173, -R216, R16 ;  /* 0x800000d8ad107223 */ /* 0x008fe20000010010 */
[----:B------:R-:W-:Y:S01]  /*22910*/  IABS R0, R2 ;  /* 0x0000000200007213 */ /* 0x000fe20000000000 */
[----:B------:R-:W-:Y:S01]  /*22920*/  IMAD.U32 R2, RZ, RZ, UR6 ;  /* 0x00000006ff027e24 */ /* 0x000fe2000f8e00ff */
[----:B------:R-:W-:Y:S02]  /*22930*/  FSEL R173, R11, -INF , !P4 ;  /* 0xff8000000bad7808 */ /* 0x000fe40006000000 */
[C---:B------:R-:W-:Y:S01]  /*22940*/  ISETP.GE.AND P4, PT, R133.reuse, R226, PT ;  /* 0x000000e28500720c */ /* 0x040fe20003f86270 */
[----:B------:R1:W2:Y:S01]  /*22950*/  I2F R172, R0 ;  /* 0x0000000000ac7306 */ /* 0x0002a20000201400 */
[C---:B------:R-:W-:Y:S02]  /*22960*/  ISETP.GE.OR P6, PT, R133.reuse, R233, !P6 ;  /* 0x000000e98500720c */ /* 0x040fe400077c6670 */
[----:B------:R-:W-:Y:S02]  /*22970*/  ISETP.GE.OR P4, PT, R133, R232, !P4 ;  /* 0x000000e88500720c */ /* 0x000fe40006786670 */
[----:B------:R-:W-:Y:S02]  /*22980*/  FSEL R16, R16, -INF , !P3 ;  /* 0xff80000010107808 */ /* 0x000fe40005800000 */
[C---:B------:R-:W-:Y:S04]  /*22990*/  ISETP.GE.AND P3, PT, R8.reuse, R226, PT ;  /* 0x000000e20800720c */ /* 0x040fe80003f66270 */
[----:B------:R-:W-:Y:S01]  /*229a0*/  ISETP.GE.OR P3, PT, R8, R232, !P3 ;  /* 0x000000e80800720c */ /* 0x000fe20005f66670 */
[----:B-1----:R1:W3:Y:S01]  /*229b0*/  LD.E R0, [R2.64+0xdc] ;  /* 0x0000dc0402007980 */ /* 0x0022e2000c101900 */
[----:B--2---:R-:W-:Y:S05]  /*229c0*/  FFMA.FTZ R13, R172, -R216, R13 ;  /* 0x800000d8ac0d7223 */ /* 0x004fea000001000d */
[----:B------:R-:W-:Y:S02]  /*229d0*/  FSEL R13, R13, -INF , !P4 ;  /* 0xff8000000d0d7808 */ /* 0x000fe40006000000 */
[C---:B------:R-:W-:Y:S04]  /*229e0*/  ISETP.GE.AND P4, PT, R8.reuse, R225, PT ;  /* 0x000000e10800720c */ /* 0x040fe80003f86270 */
[----:B------:R-:W-:Y:S02]  /*229f0*/  ISETP.GE.OR P4, PT, R8, R231, !P4 ;  /* 0x000000e70800720c */ /* 0x000fe40006786670 */
[----:B-1----:R-:W-:Y:S01]  /*22a00*/  IABS R3, R134 ;  /* 0x0000008600037213 */ /* 0x002fe20000000000 */
[--C-:B------:R-:W-:Y:S03]  /*22a10*/  IMAD.IADD R2, R229, 0x1, -R133.reuse ;  /* 0x00000001e5027824 */ /* 0x100fe600078e0a85 */
[----:B------:R1:W2:Y:S02]  /*22a20*/  I2F R172, R3 ;  /* 0x0000000300ac7306 */ /* 0x0002a40000201400 */
[----:B------:R-:W-:Y:S08]  /*22a30*/  IABS R2, R2 ;  /* 0x0000000200027213 */ /* 0x000ff00000000000 */
[----:B------:R4:W5:Y:S01]  /*22a40*/  I2F R134, R2 ;  /* 0x0000000200867306 */ /* 0x0009620000201400 */
[----:B-1----:R-:W-:Y:S02]  /*22a50*/  IMAD.IADD R3, R223, 0x1, -R133 ;  /* 0x00000001df037824 */ /* 0x002fe400078e0a85 */
[----:B--2---:R-:W-:Y:S01]  /*22a60*/  FFMA.FTZ R7, R172, -R216, R7 ;  /* 0x800000d8ac077223 */ /* 0x004fe20000010007 */
[----:B------:R-:W-:Y:S02]  /*22a70*/  FSEL R172, R5, -INF , !P5 ;  /* 0xff80000005ac7808 */ /* 0x000fe40006800000 */
[----:B------:R-:W-:Y:S02]  /*22a80*/  ISETP.GE.AND P5, PT, R133, R225, PT ;  /* 0x000000e18500720c */ /* 0x000fe40003fa6270 */
[----:B------:R-:W-:Y:S02]  /*22a90*/  FSEL R174, R7, -INF , !P0 ;  /* 0xff80000007ae7808 */ /* 0x000fe40004000000 */
[----:B------:R-:W-:Y:S01]  /*22aa0*/  ISETP.GE.OR P5, PT, R133, R231, !P5 ;  /* 0x000000e78500720c */ /* 0x000fe20006fa6670 */
[----:B------:R-:W-:Y:S01]  /*22ab0*/  IMAD.IADD R133, R230, 0x1, -R133 ;  /* 0x00000001e6857824 */ /* 0x000fe200078e0a85 */
[----:B----4-:R-:W-:Y:S01]  /*22ac0*/  IABS R2, R3 ;  /* 0x0000000300027213 */ /* 0x010fe20000000000 */
[--C-:B------:R-:W-:Y:S01]  /*22ad0*/  IMAD.IADD R3, R224, 0x1, -R8.reuse ;  /* 0x00000001e0037824 */ /* 0x100fe200078e0a08 */
[----:B------:R-:W-:Y:S01]  /*22ae0*/  ISETP.GE.AND P0, PT, R8, R228, PT ;  /* 0x000000e40800720c */ /* 0x000fe20003f06270 */
[----:B-----5:R-:W-:Y:S01]  /*22af0*/  FFMA.FTZ R15, R134, -R216, R15 ;  /* 0x800000d8860f7223 */ /* 0x020fe2000001000f */
[----:B------:R-:W-:Y:S01]  /*22b00*/  IABS R5, R133 ;  /* 0x0000008500057213 */ /* 0x000fe20000000000 */
[----:B------:R1:W2:Y:S01]  /*22b10*/  I2F R10, R2 ;  /* 0x00000002000a7306 */ /* 0x0002a20000201400 */
[C---:B------:R-:W-:Y:S02]  /*22b20*/  ISETP.GE.OR P0, PT, R8.reuse, R234, !P0 ;  /* 0x000000ea0800720c */ /* 0x040fe40004706670 */
[----:B------:R-:W-:Y:S02]  /*22b30*/  FSEL R15, R15, -INF , !P5 ;  /* 0xff8000000f0f7808 */ /* 0x000fe40006800000 */
[C---:B------:R-:W-:Y:S04]  /*22b40*/  ISETP.GE.AND P5, PT, R8.reuse, R227, PT ;  /* 0x000000e30800720c */ /* 0x040fe80003fa6270 */
[----:B------:R-:W-:Y:S02]  /*22b50*/  ISETP.GE.OR P5, PT, R8, R233, !P5 ;  /* 0x000000e90800720c */ /* 0x000fe40006fa6670 */
[----:B-1----:R-:W-:Y:S01]  /*22b60*/  IABS R2, R3 ;  /* 0x0000000300027213 */ /* 0x002fe20000000000 */
[-C--:B--2---:R-:W-:Y:S01]  /*22b70*/  FFMA.FTZ R17, R10, -R216.reuse, R17 ;  /* 0x800000d80a117223 */ /* 0x084fe20000010011 */
[----:B------:R-:W-:Y:S01]  /*22b80*/  IABS R3, R135 ;  /* 0x0000008700037213 */ /* 0x000fe20000000000 */
[----:B------:R-:W1:Y:S03]  /*22b90*/  I2F R10, R5 ;  /* 0x00000005000a7306 */ /* 0x000e660000201400 */
[----:B------:R-:W-:Y:S07]  /*22ba0*/  FSEL R17, R17, -INF , !P2 ;  /* 0xff80000011117808 */ /* 0x000fee0005000000 */
[----:B------:R2:W4:Y:S10]  /*22bb0*/  I2F R6, R2 ;  /* 0x0000000200067306 */ /* 0x0005340000201400 */
[----:B------:R5:W5:Y:S01]  /*22bc0*/  I2F R135, R3 ;  /* 0x0000000300877306 */ /* 0x000b620000201400 */
[-C--:B-1----:R-:W-:Y:S05]  /*22bd0*/  FFMA.FTZ R19, R10, -R216.reuse, R19 ;  /* 0x800000d80a137223 */ /* 0x082fea0000010013 */
[----:B------:R-:W-:Y:S01]  /*22be0*/  FSEL R19, R19, -INF , !P6 ;  /* 0xff80000013137808 */ /* 0x000fe20007000000 */
[----:B--2---:R-:W-:Y:S02]  /*22bf0*/  IMAD.IADD R2, R229, 0x1, -R8 ;  /* 0x00000001e5027824 */ /* 0x004fe400078e0a08 */
[----:B----4-:R-:W-:Y:S02]  /*22c00*/  FFMA.FTZ R24, R6, -R216, R24 ;  /* 0x800000d806187223 */ /* 0x010fe40000010018 */
[----:B------:R-:W-:Y:S01]  /*22c10*/  IMAD.IADD R8, R230, 0x1, -R8 ;  /* 0x00000001e6087824 */ /* 0x000fe200078e0a08 */
[----:B------:R-:W-:Y:S02]  /*22c20*/  IABS R2, R2 ;  /* 0x0000000200027213 */ /* 0x000fe40000000000 */
[----:B------:R-:W-:Y:S02]  /*22c30*/  FSEL R24, R24, -INF , !P3 ;  /* 0xff80000018187808 */ /* 0x000fe40005800000 */
[----:B------:R1:W2:Y:S01]  /*22c40*/  I2F R9, R2 ;  /* 0x0000000200097306 */ /* 0x0002a20000201400 */
[----:B-----5:R-:W-:Y:S01]  /*22c50*/  IADD3 R3, R132, 0x11, RZ ;  /* 0x0000001184037810 */ /* 0x020fe20007ffe0ff */
[----:B------:R-:W-:Y:S03]  /*22c60*/  FFMA.FTZ R18, R135, -R216, R18 ;  /* 0x800000d887127223 */ /* 0x000fe60000010012 */
[C---:B------:R-:W-:Y:S01]  /*22c70*/  ISETP.GE.AND P2, PT, R3.reuse, R226, PT ;  /* 0x000000e20300720c */ /* 0x040fe20003f46270 */
[--C-:B------:R-:W-:Y:S01]  /*22c80*/  IMAD.IADD R6, R224, 0x1, -R3.reuse ;  /* 0x00000001e0067824 */ /* 0x100fe200078e0a03 */
[----:B------:R-:W-:Y:S01]  /*22c90*/  ISETP.GE.AND P3, PT, R3, R225, PT ;  /* 0x000000e10300720c */ /* 0x000fe20003f66270 */
[--C-:B------:R-:W-:Y:S01]  /*22ca0*/  IMAD.IADD R5, R223, 0x1, -R3.reuse ;  /* 0x00000001df057824 */ /* 0x100fe200078e0a03 */
[----:B------:R-:W-:Y:S02]  /*22cb0*/  FSEL R18, R18, -INF , !P1 ;  /* 0xff80000012127808 */ /* 0x000fe40004800000 */
[C---:B------:R-:W-:Y:S02]  /*22cc0*/  ISETP.GE.AND P1, PT, R3.reuse, R228, PT ;  /* 0x000000e40300720c */ /* 0x040fe40003f26270 */
[C---:B------:R-:W-:Y:S02]  /*22cd0*/  ISETP.GE.OR P2, PT, R3.reuse, R232, !P2 ;  /* 0x000000e80300720c */ /* 0x040fe40005746670 */
[C---:B------:R-:W-:Y:S02]  /*22ce0*/  ISETP.GE.OR P3, PT, R3.reuse, R231, !P3 ;  /* 0x000000e70300720c */ /* 0x040fe40005f66670 */
[----:B------:R-:W-:Y:S02]  /*22cf0*/  ISETP.GE.OR P1, PT, R3, R234, !P1 ;  /* 0x000000ea0300720c */ /* 0x000fe40004f26670 */
[----:B-1----:R-:W-:Y:S01]  /*22d00*/  IABS R2, R4 ;  /* 0x0000000400027213 */ /* 0x002fe20000000000 */
[----:B--2---:R-:W-:Y:S04]  /*22d10*/  FFMA.FTZ R26, R9, -R216, R26 ;  /* 0x800000d8091a7223 */ /* 0x004fe8000001001a */
[----:B------:R-:W-:Y:S01]  /*22d20*/  IMAD.MOV.U32 R4, RZ, RZ, R2 ;  /* 0x000000ffff047224 */ /* 0x000fe200078e0002 */
[----:B------:R-:W-:Y:S02]  /*22d30*/  IABS R2, R6 ;  /* 0x0000000600027213 */ /* 0x000fe40000000000 */
[----:B------:R-:W-:Y:S01]  /*22d40*/  FSEL R26, R26, -INF , !P4 ;  /* 0xff8000001a1a7808 */ /* 0x000fe20006000000 */
[----:B------:R1:W2:Y:S01]  /*22d50*/  I2F R6, R4 ;  /* 0x0000000400067306 */ /* 0x0002a20000201400 */
[C---:B------:R-:W-:Y:S04]  /*22d60*/  ISETP.GE.AND P4, PT, R3.reuse, R227, PT ;  /* 0x000000e30300720c */ /* 0x040fe80003f86270 */
[----:B------:R-:W-:Y:S05]  /*22d70*/  ISETP.GE.OR P4, PT, R3, R233, !P4 ;  /* 0x000000e90300720c */ /* 0x000fea0006786670 */
[----:B------:R-:W4:Y:S01]  /*22d80*/  I2F R2, R2 ;  /* 0x0000000200027306 */ /* 0x000f220000201400 */
[--C-:B-1----:R-:W-:Y:S02]  /*22d90*/  IMAD.IADD R4, R229, 0x1, -R3.reuse ;  /* 0x00000001e5047824 */ /* 0x102fe400078e0a03 */
[----:B--2---:R-:W-:Y:S02]  /*22da0*/  FFMA.FTZ R20, R6, -R216, R20 ;  /* 0x800000d806147223 */ /* 0x004fe40000010014 */
[----:B------:R-:W-:Y:S01]  /*22db0*/  IMAD.IADD R3, R230, 0x1, -R3 ;  /* 0x00000001e6037824 */ /* 0x000fe200078e0a03 */
[----:B------:R-:W-:Y:S02]  /*22dc0*/  IABS R4, R4 ;  /* 0x0000000400047213 */ /* 0x000fe40000000000 */
[----:B------:R-:W-:Y:S02]  /*22dd0*/  FSEL R20, R20, -INF , !P0 ;  /* 0xff80000014147808 */ /* 0x000fe40004000000 */
[----:B------:R1:W2:Y:S01]  /*22de0*/  I2F R9, R4 ;  /* 0x0000000400097306 */ /* 0x0002a20000201400 */
[----:B----4-:R-:W-:Y:S01]  /*22df0*/  FFMA.FTZ R25, R2, -R216, R25 ;  /* 0x800000d802197223 */ /* 0x010fe20000010019 */
[C---:B------:R-:W-:Y:S02]  /*22e00*/  IADD3 R2, R132.reuse, 0x18, RZ ;  /* 0x0000001884027810 */ /* 0x040fe40007ffe0ff */
[----:B------:R-:W-:Y:S02]  /*22e10*/  IADD3 R132, R132, 0x19, RZ ;  /* 0x0000001984847810 */ /* 0x000fe40007ffe0ff */
[C---:B------:R-:W-:Y:S02]  /*22e20*/  ISETP.GE.AND P0, PT, R2.reuse, R226, PT ;  /* 0x000000e20200720c */ /* 0x040fe40003f06270 */
[----:B------:R-:W-:Y:S02]  /*22e30*/  FSEL R25, R25, -INF , !P2 ;  /* 0xff80000019197808 */ /* 0x000fe40005000000 */
[C---:B------:R-:W-:Y:S02]  /*22e40*/  ISETP.GE.AND P2, PT, R2.reuse, R225, PT ;  /* 0x000000e10200720c */ /* 0x040fe40003f46270 */
[C---:B------:R-:W-:Y:S02]  /*22e50*/  ISETP.GE.AND P6, PT, R2.reuse, R228, PT ;  /* 0x000000e40200720c */ /* 0x040fe40003fc6270 */
[C---:B------:R-:W-:Y:S02]  /*22e60*/  ISETP.GE.OR P0, PT, R2.reuse, R232, !P0 ;  /* 0x000000e80200720c */ /* 0x040fe40004706670 */
[C---:B------:R-:W-:Y:S02]  /*22e70*/  ISETP.GE.OR P2, PT, R2.reuse, R231, !P2 ;  /* 0x000000e70200720c */ /* 0x040fe40005746670 */
[----:B------:R-:W-:Y:S02]  /*22e80*/  ISETP.GE.OR P6, PT, R2, R234, !P6 ;  /* 0x000000ea0200720c */ /* 0x000fe400077c6670 */
[----:B-1----:R-:W-:Y:S01]  /*22e90*/  IABS R4, R5 ;  /* 0x0000000500047213 */ /* 0x002fe20000000000 */
[--C-:B------:R-:W-:Y:S02]  /*22ea0*/  IMAD.IADD R5, R224, 0x1, -R2.reuse ;  /* 0x00000001e0057824 */ /* 0x100fe400078e0a02 */
[-C--:B--2---:R-:W-:Y:S01]  /*22eb0*/  FFMA.FTZ R27, R9, -R216.reuse, R27 ;  /* 0x800000d8091b7223 */ /* 0x084fe2000001001b */
[----:B------:R1:W2:Y:S04]  /*22ec0*/  I2F R6, R4 ;  /* 0x0000000400067306 */ /* 0x0002a80000201400 */
[----:B------:R-:W-:Y:S02]  /*22ed0*/  FSEL R27, R27, -INF , !P3 ;  /* 0xff8000001b1b7808 */ /* 0x000fe40005800000 */
[C---:B------:R-:W-:Y:S04]  /*22ee0*/  ISETP.GE.AND P3, PT, R2.reuse, R227, PT ;  /* 0x000000e30200720c */ /* 0x040fe80003f66270 */
[----:B------:R-:W-:Y:S02]  /*22ef0*/  ISETP.GE.OR P3, PT, R2, R233, !P3 ;  /* 0x000000e90200720c */ /* 0x000fe40005f66670 */
[----:B-1----:R-:W-:Y:S01]  /*22f00*/  IABS R4, R5 ;  /* 0x0000000500047213 */ /* 0x002fe20000000000 */
[----:B--2---:R-:W-:Y:S01]  /*22f10*/  FFMA.FTZ R21, R6, -R216, R21 ;  /* 0x800000d806157223 */ /* 0x004fe20000010015 */
[----:B------:R-:W-:Y:S02]  /*22f20*/  IABS R5, R8 ;  /* 0x0000000800057213 */ /* 0x000fe40000000000 */
[----:B------:R1:W2:Y:S02]  /*22f30*/  I2F R7, R4 ;  /* 0x0000000400077306 */ /* 0x0002a40000201400 */
[----:B------:R-:W-:Y:S02]  /*22f40*/  FSEL R21, R21, -INF , !P1 ;  /* 0xff80000015157808 */ /* 0x000fe40004800000 */
[C---:B------:R-:W-:Y:S04]  /*22f50*/  ISETP.GE.AND P1, PT, R132.reuse, R226, PT ;  /* 0x000000e28400720c */ /* 0x040fe80003f26270 */
[----:B------:R-:W-:Y:S02]  /*22f60*/  ISETP.GE.OR P1, PT, R132, R232, !P1 ;  /* 0x000000e88400720c */ /* 0x000fe40004f26670 */
[----:B------:R4:W5:Y:S01]  /*22f70*/  I2F R10, R5 ;  /* 0x00000005000a7306 */ /* 0x0009620000201400 */
[----:B-1----:R-:W-:Y:S02]  /*22f80*/  IMAD.IADD R4, R229, 0x1, -R2 ;  /* 0x00000001e5047824 */ /* 0x002fe400078e0a02 */
[----:B--2---:R-:W-:Y:S03]  /*22f90*/  FFMA.FTZ R28, R7, -R216, R28 ;  /* 0x800000d8071c7223 */ /* 0x004fe6000001001c */
[----:B------:R-:W-:Y:S02]  /*22fa0*/  IABS R4, R4 ;  /* 0x0000000400047213 */ /* 0x000fe40000000000 */
[----:B------:R-:W-:Y:S02]  /*22fb0*/  FSEL R28, R28, -INF , !P0 ;  /* 0xff8000001c1c7808 */ /* 0x000fe40004000000 */
[C---:B------:R-:W-:Y:S01]  /*22fc0*/  ISETP.GE.AND P0, PT, R132.reuse, R225, PT ;  /* 0x000000e18400720c */ /* 0x040fe20003f06270 */
[----:B------:R1:W2:Y:S01]  /*22fd0*/  I2F R6, R4 ;  /* 0x0000000400067306 */ /* 0x0002a20000201400 */
[----:B----4-:R-:W-:Y:S02]  /*22fe0*/  IMAD.IADD R5, R223, 0x1, -R2 ;  /* 0x00000001df057824 */ /* 0x010fe400078e0a02 */
[----:B------:R-:W-:Y:S01]  /*22ff0*/  ISETP.GE.OR P0, PT, R132, R231, !P0 ;  /* 0x000000e78400720c */ /* 0x000fe20004706670 */
[----:B-----5:R-:W-:Y:S02]  /*23000*/  FFMA.FTZ R22, R10, -R216, R22 ;  /* 0x800000d80a167223 */ /* 0x020fe40000010016 */
[----:B------:R-:W-:Y:S03]  /*23010*/  IMAD.IADD R2, R230, 0x1, -R2 ;  /* 0x00000001e6027824 */ /* 0x000fe600078e0a02 */
[----:B------:R-:W-:Y:S02]  /*23020*/  FSEL R22, R22, -INF , !P5 ;  /* 0xff80000016167808 */ /* 0x000fe40006800000 */
[C---:B------:R-:W-:Y:S04]  /*23030*/  ISETP.GE.AND P5, PT, R132.reuse, R228, PT ;  /* 0x000000e48400720c */ /* 0x040fe80003fa6270 */
[----:B------:R-:W-:Y:S02]  /*23040*/  ISETP.GE.OR P5, PT, R132, R234, !P5 ;  /* 0x000000ea8400720c */ /* 0x000fe40006fa6670 */
[----:B-1----:R-:W-:Y:S01]  /*23050*/  IABS R4, R5 ;  /* 0x0000000500047213 */ /* 0x002fe20000000000 */
[----:B------:R-:W-:Y:S02]  /*23060*/  IMAD.IADD R5, R224, 0x1, -R132 ;  /* 0x00000001e0057824 */ /* 0x000fe400078e0a84 */
[-C--:B--2---:R-:W-:Y:S01]  /*23070*/  FFMA.FTZ R30, R6, -R216.reuse, R30 ;  /* 0x800000d8061e7223 */ /* 0x084fe2000001001e */
[----:B------:R1:W2:Y:S04]  /*23080*/  I2F R9, R4 ;  /* 0x0000000400097306 */ /* 0x0002a80000201400 */
[----:B------:R-:W-:Y:S02]  /*23090*/  FSEL R30, R30, -INF , !P2 ;  /* 0xff8000001e1e7808 */ /* 0x000fe40005000000 */
[C---:B------:R-:W-:Y:S04]  /*230a0*/  ISETP.GE.AND P2, PT, R132.reuse, R227, PT ;  /* 0x000000e38400720c */ /* 0x040fe80003f46270 */
[----:B------:R-:W-:Y:S02]  /*230b0*/  ISETP.GE.OR P2, PT, R132, R233, !P2 ;  /* 0x000000e98400720c */ /* 0x000fe40005746670 */
[----:B-1----:R-:W-:Y:S01]  /*230c0*/  IABS R4, R5 ;  /* 0x0000000500047213 */ /* 0x002fe20000000000 */
[-C--:B--2---:R-:W-:Y:S03]  /*230d0*/  FFMA.FTZ R32, R9, -R216.reuse, R32 ;  /* 0x800000d809207223 */ /* 0x084fe60000010020 */
[----:B------:R1:W2:Y:S02]  /*230e0*/  I2F R8, R4 ;  /* 0x0000000400087306 */ /* 0x0002a40000201400 */
[----:B------:R-:W-:Y:S02]  /*230f0*/  FSEL R32, R32, -INF , !P6 ;  /* 0xff80000020207808 */ /* 0x000fe40007000000 */
[----:B-1----:R-:W-:Y:S01]  /*23100*/  IABS R4, R3 ;  /* 0x0000000300047213 */ /* 0x002fe20000000000 */
[--C-:B------:R-:W-:Y:S02]  /*23110*/  IMAD.IADD R3, R229, 0x1, -R132.reuse ;  /* 0x00000001e5037824 */ /* 0x100fe400078e0a84 */
[-C--:B--2---:R-:W-:Y:S03]  /*23120*/  FFMA.FTZ R29, R8, -R216.reuse, R29 ;  /* 0x800000d8081d7223 */ /* 0x084fe6000001001d */
[----:B------:R1:W2:Y:S01]  /*23130*/  I2F R7, R4 ;  /* 0x0000000400077306 */ /* 0x0002a20000201400 */
[----:B------:R-:W-:Y:S02]  /*23140*/  IABS R3, R3 ;  /* 0x0000000300037213 */ /* 0x000fe40000000000 */
[----:B------:R-:W-:Y:S07]  /*23150*/  FSEL R29, R29, -INF , !P1 ;  /* 0xff8000001d1d7808 */ /* 0x000fee0004800000 */
[----:B------:R4:W5:Y:S01]  /*23160*/  I2F R5, R3 ;  /* 0x0000000300057306 */ /* 0x0009620000201400 */
[--C-:B-1----:R-:W-:Y:S02]  /*23170*/  IMAD.IADD R4, R223, 0x1, -R132.reuse ;  /* 0x00000001df047824 */ /* 0x102fe400078e0a84 */
[----:B--2---:R-:W-:Y:S05]  /*23180*/  FFMA.FTZ R23, R7, -R216, R23 ;  /* 0x800000d807177223 */ /* 0x004fea0000010017 */
[----:B------:R-:W-:Y:S02]  /*23190*/  FSEL R23, R23, -INF , !P4 ;  /* 0xff80000017177808 */ /* 0x000fe40006000000 */
[----:B----4-:R-:W-:Y:S01]  /*231a0*/  IABS R3, R4 ;  /* 0x0000000400037213 */ /* 0x010fe20000000000 */
[----:B-----5:R-:W-:Y:S01]  /*231b0*/  FFMA.FTZ R31, R5, -R216, R31 ;  /* 0x800000d8051f7223 */ /* 0x020fe2000001001f */
[----:B------:R-:W-:Y:S01]  /*231c0*/  IABS R4, R2 ;  /* 0x0000000200047213 */ /* 0x000fe20000000000 */
[----:B------:R-:W-:Y:S03]  /*231d0*/  IMAD.IADD R2, R230, 0x1, -R132 ;  /* 0x00000001e6027824 */ /* 0x000fe600078e0a84 */
[----:B------:R-:W-:Y:S01]  /*231e0*/  FSEL R31, R31, -INF , !P0 ;  /* 0xff8000001f1f7808 */ /* 0x000fe20004000000 */
[----:B------:R-:W1:Y:S01]  /*231f0*/  I2F R3, R3 ;  /* 0x0000000300037306 */ /* 0x000e620000201400 */
[----:B------:R-:W-:Y:S09]  /*23200*/  IABS R2, R2 ;  /* 0x0000000200027213 */ /* 0x000ff20000000000 */
[----:B------:R-:W2:Y:S10]  /*23210*/  I2F R2, R2 ;  /* 0x0000000200027306 */ /* 0x000eb40000201400 */
[----:B------:R-:W4:Y:S01]  /*23220*/  I2F R4, R4 ;  /* 0x0000000400047306 */ /* 0x000f220000201400 */
[-C--:B-1----:R-:W-:Y:S01]  /*23230*/  FFMA.FTZ R33, R3, -R216.reuse, R33 ;  /* 0x800000d803217223 */ /* 0x082fe20000010021 */
[----:B------:R-:W-:Y:S04]  /*23240*/  FMNMX.FTZ R3, R177, R137, !PT ;  /* 0x00000089b1037209 */ /* 0x000fe80007810000 */
[----:B------:R-:W-:Y:S01]  /*23250*/  FSEL R33, R33, -INF , !P5 ;  /* 0xff80000021217808 */ /* 0x000fe20006800000 */
[----:B--2---:R-:W-:Y:S01]  /*23260*/  FFMA.FTZ R35, R2, -R216, R35 ;  /* 0x800000d802237223 */ /* 0x004fe20000010023 */
[----:B------:R-:W-:Y:S04]  /*23270*/  FMNMX.FTZ R2, R175, R136, !PT ;  /* 0x00000088af027209 */ /* 0x000fe80007810000 */
[----:B------:R-:W-:Y:S02]  /*23280*/  FMNMX.FTZ R134, R176, R2, !PT ;  /* 0x00000002b0867209 */ /* 0x000fe40007810000 */
[----:B------:R-:W-:Y:S02]  /*23290*/  FMNMX.FTZ R2, R173, R3, !PT ;  /* 0x00000003ad027209 */ /* 0x000fe40007810000 */
[----:B------:R-:W-:Y:S01]  /*232a0*/  FMNMX.FTZ R134, R12, R134, !PT ;  /* 0x000000860c867209 */ /* 0x000fe20007810000 */
[----:B----4-:R-:W-:Y:S01]  /*232b0*/  FFMA.FTZ R34, R4, -R216, R34 ;  /* 0x800000d804227223 */ /* 0x010fe20000010022 */
        /* <DEDUP_REMOVED lines=23> */
[----:B------:R-:W-:Y:S01]  /*23430*/  FMNMX.FTZ R3, R23, R3, !PT ;  /* 0x0000000317037209 */ /* 0x000fe20007810000 */
[----:B------:R-:W1:Y:S01]  /*23440*/  SHFL.BFLY PT, R4, R134, 0x2, 0x1f ;  /* 0x0c401f0086047f89 */ /* 0x000e6200000e0000 */
[----:B------:R-:W-:Y:S02]  /*23450*/  FMNMX.FTZ R132, R33, R132, !PT ;  /* 0x0000008421847209 */ /* 0x000fe40007810000 */
[----:B------:R-:W-:Y:S02]  /*23460*/  FMNMX.FTZ R133, R31, R2, !PT ;  /* 0x000000021f857209 */ /* 0x000fe40007810000 */
[----:B------:R-:W-:Y:S02]  /*23470*/  FMNMX.FTZ R2, R34, R3, !PT ;  /* 0x0000000322027209 */ /* 0x000fe40007810000 */
[----:B------:R-:W-:Y:S01]  /*23480*/  FSEL R35, R35, -INF , !P2 ;  /* 0xff80000023237808 */ /* 0x000fe20005000000 */
[----:B------:R-:W2:Y:S03]  /*23490*/  SHFL.BFLY PT, R5, R132, 0x2, 0x1f ;  /* 0x0c401f0084057f89 */ /* 0x000ea600000e0000 */
[----:B------:R-:W-:Y:S05]  /*234a0*/  FMNMX.FTZ R2, R35, R2, !PT ;  /* 0x0000000223027209 */ /* 0x000fea0007810000 */
[----:B------:R-:W4:Y:S01]  /*234b0*/  SHFL.BFLY PT, R3, R133, 0x2, 0x1f ;  /* 0x0c401f0085037f89 */ /* 0x000f2200000e0000 */
[----:B-1----:R-:W-:Y:S07]  /*234c0*/  FMNMX.FTZ R134, R134, R4, !PT ;  /* 0x0000000486867209 */ /* 0x002fee0007810000 */
[----:B------:R-:W1:Y:S01]  /*234d0*/  SHFL.BFLY PT, R135, R2, 0x2, 0x1f ;  /* 0x0c401f0002877f89 */ /* 0x000e6200000e0000 */
[----:B--2---:R-:W-:Y:S07]  /*234e0*/  FMNMX.FTZ R132, R132, R5, !PT ;  /* 0x0000000584847209 */ /* 0x004fee0007810000 */
[----:B------:R-:W2:Y:S01]  /*234f0*/  SHFL.BFLY PT, R5, R132, 0x1, 0x1f ;  /* 0x0c201f0084057f89 */ /* 0x000ea200000e0000 */
[----:B----4-:R-:W-:Y:S07]  /*23500*/  FMNMX.FTZ R133, R133, R3, !PT ;  /* 0x0000000385857209 */ /* 0x010fee0007810000 */
[----:B------:R-:W4:Y:S01]  /*23510*/  SHFL.BFLY PT, R3, R134, 0x1, 0x1f ;  /* 0x0c201f0086037f89 */ /* 0x000f2200000e0000 */
[----:B-1----:R-:W-:Y:S07]  /*23520*/  FMNMX.FTZ R135, R2, R135, !PT ;  /* 0x0000008702877209 */ /* 0x002fee0007810000 */
[----:B------:R-:W1:Y:S01]  /*23530*/  SHFL.BFLY PT, R4, R133, 0x1, 0x1f ;  /* 0x0c201f0085047f89 */ /* 0x000e6200000e0000 */
[----:B--2---:R-:W-:Y:S07]  /*23540*/  FMNMX.FTZ R132, R132, R5, !PT ;  /* 0x0000000584847209 */ /* 0x004fee0007810000 */
[----:B------:R-:W2:Y:S01]  /*23550*/  SHFL.BFLY PT, R6, R135, 0x1, 0x1f ;  /* 0x0c201f0087067f89 */ /* 0x000ea200000e0000 */
[----:B------:R-:W-:Y:S01]  /*23560*/  FSETP.NEU.FTZ.AND P2, PT, R132, -INF , PT ;  /* 0xff8000008400780b */ /* 0x000fe20003f5d000 */
[----:B---3--:R-:W-:Y:S01]  /*23570*/  FMUL.FTZ R8, R0, R132 ;  /* 0x0000008400087220 */ /* 0x008fe20000410000 */
[----:B----4-:R-:W-:Y:S04]  /*23580*/  FMNMX.FTZ R134, R134, R3, !PT ;  /* 0x0000000386867209 */ /* 0x010fe80007810000 */
[----:B------:R-:W-:Y:S02]  /*23590*/  FSEL R8, R8, RZ, P2 ;  /* 0x000000ff08087208 */ /* 0x000fe40001000000 */
[----:B------:R-:W-:Y:S01]  /*235a0*/  FSETP.NEU.FTZ.AND P1, PT, R134, -INF , PT ;  /* 0xff8000008600780b */ /* 0x000fe20003f3d000 */
[----:B------:R-:W-:Y:S02]  /*235b0*/  FMUL.FTZ R10, R0, R134 ;  /* 0x00000086000a7220 */ /* 0x000fe40000410000 */
[--C-:B------:R-:W-:Y:S01]  /*235c0*/  FFMA.FTZ R186, R16, R0, -R8.reuse ;  /* 0x0000000010ba7223 */ /* 0x100fe20000010808 */
[----:B-1----:R-:W-:Y:S01]  /*235d0*/  FMNMX.FTZ R133, R133, R4, !PT ;  /* 0x0000000485857209 */ /* 0x002fe20007810000 */
[-CC-:B------:R-:W-:Y:S01]  /*235e0*/  FFMA.FTZ R190, R20, R0.reuse, -R8.reuse ;  /* 0x0000000014be7223 */ /* 0x180fe20000010808 */
[----:B------:R-:W-:Y:S01]  /*235f0*/  FSEL R4, R132, RZ, P2 ;  /* 0x000000ff84047208 */ /* 0x000fe20001000000 */
[-CC-:B------:R-:W-:Y:S01]  /*23600*/  FFMA.FTZ R191, R21, R0.reuse, -R8.reuse ;  /* 0x0000000015bf7223 */ /* 0x180fe20000010808 */
[----:B------:R-:W-:Y:S01]  /*23610*/  FSEL R10, R10, RZ, P1 ;  /* 0x000000ff0a0a7208 */ /* 0x000fe20000800000 */
[-CC-:B------:R-:W-:Y:S01]  /*23620*/  FFMA.FTZ R198, R32, R0.reuse, -R8.reuse ;  /* 0x0000000020c67223 */ /* 0x180fe20000010808 */
[----:B------:R-:W-:Y:S01]  /*23630*/  FSETP.NEU.FTZ.AND P0, PT, R133, -INF , PT ;  /* 0xff8000008500780b */ /* 0x000fe20003f1d000 */
[-C--:B------:R-:W-:Y:S01]  /*23640*/  FFMA.FTZ R240, R33, R0.reuse, -R8 ;  /* 0x0000000021f07223 */ /* 0x080fe20000010808 */
[----:B------:R-:W-:Y:S01]  /*23650*/  FSEL R3, R134, RZ, P1 ;  /* 0x000000ff86037208 */ /* 0x000fe20000800000 */
[----:B------:R-:W-:Y:S01]  /*23660*/  FFMA.FTZ R192, R24, R0, -R10 ;  /* 0x0000000018c07223 */ /* 0x000fe2000001080a */
[----:B--2---:R-:W-:Y:S01]  /*23670*/  FMNMX.FTZ R135, R135, R6, !PT ;  /* 0x0000000687877209 */ /* 0x004fe20007810000 */
[----:B------:R-:W-:Y:S01]  /*23680*/  FADD.FTZ R6, -R4, R138 ;  /* 0x0000008a04067221 */ /* 0x000fe20000010100 */
[----:B------:R-:W-:Y:S01]  /*23690*/  FSEL R2, R133, RZ, P0 ;  /* 0x000000ff85027208 */ /* 0x000fe20000000000 */
[----:B------:R-:W-:Y:S01]  /*236a0*/  FFMA.FTZ R4, R175, R0, -R10 ;  /* 0x00000000af047223 */ /* 0x000fe2000001080a */
[C---:B------:R-:W-:Y:S01]  /*236b0*/  FSETP.NEU.FTZ.AND P1, PT, R135.reuse, -INF , PT ;  /* 0xff8000008700780b */ /* 0x040fe20003f3d000 */
[----:B------:R-:W-:Y:S01]  /*236c0*/  FMUL.FTZ R9, R0, R133 ;  /* 0x0000008500097220 */ /* 0x000fe20000410000 */
[----:B------:R-:W2:Y:S01]  /*236d0*/  LDL R138, [R1+0xdc] ;  /* 0x0000dc00018a7983 */ /* 0x000ea20000100800 */
[----:B------:R1:W-:Y:S01]  /*236e0*/  MUFU.EX2 R175, R4 ;  /* 0x0000000400af7308 */ /* 0x0003e20000000800 */
[----:B------:R-:W-:Y:S01]  /*236f0*/  FADD.FTZ R5, -R2, R137 ;  /* 0x0000008902057221 */ /* 0x000fe20000010100 */
[----:B------:R-:W-:Y:S01]  /*23700*/  FSEL R2, R135, RZ, P1 ;  /* 0x000000ff87027208 */ /* 0x000fe20000800000 */
[----:B------:R-:W3:Y:S01]  /*23710*/  LDL.LU R16, [R1+0x70] ;  /* 0x0000700001107983 */ /* 0x000ee20000300800 */
[----:B------:R-:W-:Y:S01]  /*23720*/  FSEL R9, R9, RZ, P0 ;  /* 0x000000ff09097208 */ /* 0x000fe20000000000 */
[C---:B------:R-:W-:Y:S02]  /*23730*/  FMUL.FTZ R7, R0.reuse, R135 ;  /* 0x0000008700077220 */ /* 0x040fe40000410000 */
[----:B------:R-:W4:Y:S01]  /*23740*/  LDL.64 R20, [R1+0xe0] ;  /* 0x0000e00001147983 */ /* 0x000f220000100a00 */
[----:B------:R-:W-:Y:S02]  /*23750*/  FMUL.FTZ R6, R0, R6 ;  /* 0x0000000600067220 */ /* 0x000fe40000410000 */
[----:B------:R-:W-:Y:S01]  /*23760*/  FSEL R7, R7, RZ, P1 ;  /* 0x000000ff07077208 */ /* 0x000fe20000800000 */
[----:B------:R-:W-:Y:S02]  /*23770*/  FADD.FTZ R3, -R3, R136 ;  /* 0x0000008803037221 */ /* 0x000fe40000010100 */
[-CC-:B------:R-:W-:Y:S02]  /*23780*/  FFMA.FTZ R11, R179, R0.reuse, -R8.reuse ;  /* 0x00000000b30b7223 */ /* 0x180fe40000010808 */
[-CC-:B------:R-:W-:Y:S02]  /*23790*/  FFMA.FTZ R179, R174, R0.reuse, -R7.reuse ;  /* 0x00000000aeb37223 */ /* 0x180fe40000010807 */
[-CC-:B------:R-:W-:Y:S01]  /*237a0*/  FFMA.FTZ R183, R18, R0.reuse, -R7.reuse ;  /* 0x0000000012b77223 */ /* 0x180fe20000010807 */
[----:B------:R-:W-:Y:S01]  /*237b0*/  MUFU.EX2 R136, R11 ;  /* 0x0000000b00887308 */ /* 0x000fe20000000800 */
[-CC-:B------:R-:W-:Y:S02]  /*237c0*/  FFMA.FTZ R184, R19, R0.reuse, -R7.reuse ;  /* 0x0000000013b87223 */ /* 0x180fe40000010807 */
[-CC-:B------:R-:W-:Y:S02]  /*237d0*/  FFMA.FTZ R193, R22, R0.reuse, -R7.reuse ;  /* 0x0000000016c17223 */ /* 0x180fe40000010807 */
[-C--:B------:R-:W-:Y:S02]  /*237e0*/  FFMA.FTZ R194, R23, R0.reuse, -R7 ;  /* 0x0000000017c27223 */ /* 0x080fe40000010807 */
[----:B-1----:R-:W-:Y:S02]  /*237f0*/  FADD.FTZ R4, -R2, R139 ;  /* 0x0000008b02047221 */ /* 0x002fe40000010100 */
[-C--:B------:R-:W-:Y:S02]  /*23800*/  FFMA.FTZ R2, R177, R0.reuse, -R9 ;  /* 0x00000000b1027223 */ /* 0x080fe40000010809 */
[-CC-:B------:R-:W-:Y:S02]  /*23810*/  FFMA.FTZ R199, R34, R0.reuse, -R7.reuse ;  /* 0x0000000022c77223 */ /* 0x180fe40000010807 */
[----:B------:R1:W-:Y:S01]  /*23820*/  MUFU.EX2 R177, R2 ;  /* 0x0000000200b17308 */ /* 0x0003e20000000800 */
[-C--:B------:R-:W-:Y:S02]  /*23830*/  FFMA.FTZ R211, R35, R0.reuse, -R7 ;  /* 0x0000000023d37223 */ /* 0x080fe40000010807 */
[-CC-:B------:R-:W-:Y:S02]  /*23840*/  FFMA.FTZ R137, R172, R0.reuse, -R8.reuse ;  /* 0x00000000ac897223 */ /* 0x180fe40000010808 */
[-CC-:B------:R-:W-:Y:S02]  /*23850*/  FFMA.FTZ R195, R27, R0.reuse, -R9.reuse ;  /* 0x000000001bc37223 */ /* 0x180fe40000010809 */
[-C--:B------:R-:W-:Y:S02]  /*23860*/  FFMA.FTZ R187, R17, R0.reuse, -R8 ;  /* 0x0000000011bb7223 */ /* 0x080fe40000010808 */
[-CC-:B------:R-:W-:Y:S02]  /*23870*/  FFMA.FTZ R185, R12, R0.reuse, -R10.reuse ;  /* 0x000000000cb97223 */ /* 0x180fe4000001080a */
[-CC-:B------:R-:W-:Y:S02]  /*23880*/  FFMA.FTZ R189, R13, R0.reuse, -R10.reuse ;  /* 0x000000000dbd7223 */ /* 0x180fe4000001080a */
[-CC-:B------:R-:W-:Y:S02]  /*23890*/  FFMA.FTZ R197, R25, R0.reuse, -R10.reuse ;  /* 0x0000000019c57223 */ /* 0x180fe4000001080a */
[-CC-:B------:R-:W-:Y:S02]  /*238a0*/  FFMA.FTZ R235, R28, R0.reuse, -R10.reuse ;  /* 0x000000001ceb7223 */ /* 0x180fe4000001080a */
[-CC-:B------:R-:W-:Y:S02]  /*238b0*/  FFMA.FTZ R242, R29, R0.reuse, -R10.reuse ;  /* 0x000000001df27223 */ /* 0x180fe4000001080a */
[-CC-:B------:R-:W-:Y:S02]  /*238c0*/  FFMA.FTZ R182, R14, R0.reuse, -R9.reuse ;  /* 0x000000000eb67223 */ /* 0x180fe40000010809 */
[-CC-:B------:R-:W-:Y:S02]  /*238d0*/  FFMA.FTZ R188, R15, R0.reuse, -R9.reuse ;  /* 0x000000000fbc7223 */ /* 0x180fe40000010809 */
[-C--:B------:R-:W-:Y:S02]  /*238e0*/  FFMA.FTZ R196, R26, R0.reuse, -R9 ;  /* 0x000000001ac47223 */ /* 0x080fe40000010809 */
[----:B-1----:R-:W-:Y:S02]  /*238f0*/  FMUL.FTZ R2, R0, R3 ;  /* 0x0000000300027220 */ /* 0x002fe40000410000 */
[-C--:B------:R-:W-:Y:S02]  /*23900*/  FFMA.FTZ R3, R178, R0.reuse, -R7 ;  /* 0x00000000b2037223 */ /* 0x080fe40000010807 */
[-C--:B------:R-:W-:Y:S02]  /*23910*/  FFMA.FTZ R178, R176, R0.reuse, -R10 ;  /* 0x00000000b0b27223 */ /* 0x080fe4000001080a */
[----:B------:R1:W-:Y:S01]  /*23920*/  MUFU.EX2 R174, R3 ;  /* 0x0000000300ae7308 */ /* 0x0003e20000000800 */
[-CC-:B------:R-:W-:Y:S02]  /*23930*/  FFMA.FTZ R176, R173, R0.reuse, -R9.reuse ;  /* 0x00000000adb07223 */ /* 0x180fe40000010809 */
[-CC-:B------:R-:W-:Y:S02]  /*23940*/  FFMA.FTZ R241, R30, R0.reuse, -R9.reuse ;  /* 0x000000001ef17223 */ /* 0x180fe40000010809 */
[----:B------:R-:W-:Y:S02]  /*23950*/  FFMA.FTZ R243, R31, R0, -R9 ;  /* 0x000000001ff37223 */ /* 0x000fe40000010809 */
[C---:B------:R-:W-:Y:S03]  /*23960*/  FMUL.FTZ R4, R0.reuse, R4 ;  /* 0x0000000400047220 */ /* 0x040fe60000410000 */
[----:B------:R-:W5:Y:S01]  /*23970*/  MUFU.EX2 R2, R2 ;  /* 0x0000000200027308 */ /* 0x000f620000000800 */
[----:B-1----:R-:W-:Y:S02]  /*23980*/  FMUL.FTZ R3, R0, R5 ;  /* 0x0000000500037220 */ /* 0x002fe40000410000 */
[----:B------:R-:W3:Y:S07]  /*23990*/  LDL.LU R5, [R1+0x68] ;  /* 0x0000680001057983 */ /* 0x000eee0000300800 */
[----:B------:R-:W1:Y:S01]  /*239a0*/  MUFU.EX2 R0, R6 ;  /* 0x0000000600007308 */ /* 0x000e620000000800 */
[----:B------:R-:W3:Y:S01]  /*239b0*/  LDL R7, [R1+0xd4] ;  /* 0x0000d40001077983 */ /* 0x000ee20000100800 */
[C---:B-----5:R-:W-:Y:S03]  /*239c0*/  FMUL.FTZ R24, R2.reuse, R144 ;  /* 0x0000009002187220 */ /* 0x060fe60000410000 */
[----:B------:R-:W5:Y:S05]  /*239d0*/  LDL R144, [R1+0xc4] ;  /* 0x0000c40001907983 */ /* 0x000f6a0000100800 */
[----:B------:R-:W1:Y:S01]  /*239e0*/  MUFU.EX2 R3, R3 ;  /* 0x0000000300037308 */ /* 0x000e620000000800 */
        /* <DEDUP_REMOVED lines=8> */
[C---:B-1----:R-:W-:Y:S02]  /*23a70*/  FMUL.FTZ R32, R0.reuse, R156 ;  /* 0x0000009c00207220 */ /* 0x042fe40000410000 */
[----:B------:R-:W-:Y:S02]  /*23a80*/  FMUL.FTZ R17, R0, R165 ;  /* 0x000000a500117220 */ /* 0x000fe40000410000 */
        /* <DEDUP_REMOVED lines=10> */
[----:B------:R-:W-:Y:S02]  /*23b30*/  FMUL.FTZ R77, R2, R77 ;  /* 0x0000004d024d7220 */ /* 0x000fe40000410000 */
[C---:B------:R-:W-:Y:S02]  /*23b40*/  FMUL.FTZ R10, R3.reuse, R154 ;  /* 0x0000009a030a7220 */ /* 0x040fe40000410000 */
[C---:B------:R-:W-:Y:S02]  /*23b50*/  FMUL.FTZ R11, R3.reuse, R155 ;  /* 0x0000009b030b7220 */ /* 0x040fe40000410000 */
[C---:B------:R-:W-:Y:S02]  /*23b60*/  FMUL.FTZ R15, R3.reuse, R151 ;  /* 0x00000097030f7220 */ /* 0x040fe40000410000 */
[C---:B------:R-:W-:Y:S02]  /*23b70*/  FMUL.FTZ R26, R3.reuse, R146 ;  /* 0x00000092031a7220 */ /* 0x040fe40000410000 */
[C---:B------:R-:W-:Y:S01]  /*23b80*/  FMUL.FTZ R27, R3.reuse, R147 ;  /* 0x00000093031b7220 */ /* 0x040fe20000410000 */
        /* <DEDUP_REMOVED lines=69> */
[----:B--2---:R-:W-:Y:S01]  /*23fe0*/  IMAD.WIDE.U32 R138, R138, -0x326172a9, RZ ;  /* 0xcd9e8d578a8a7825 */ /* 0x004fe200078e00ff */
[----:B----4-:R-:W-:Y:S03]  /*23ff0*/  LOP3.LUT R172, R21, R222, RZ, 0x3c, !PT ;  /* 0x000000de15ac7212 */ /* 0x010fe600078e3cff */
[C---:B------:R-:W-:Y:S02]  /*24000*/  FMUL.FTZ R20, R0.reuse, R160 ;  /* 0x000000a000147220 */ /* 0x040fe40000410000 */
[----:B------:R-:W-:Y:S01]  /*24010*/  FMUL.FTZ R21, R0, R161 ;  /* 0x000000a100157220 */ /* 0x000fe20000410000 */
[----:B------:R-:W-:Y:S01]  /*24020*/  LOP3.LUT R172, R172, R181, RZ, 0x3c, !PT ;  /* 0x000000b5acac7212 */ /* 0x000fe200078e3cff */
[----:B---3--:R-:W-:Y:S02]  /*24030*/  FFMA.FTZ R181, R2, R16, R175 ;  /* 0x0000001002b57223 */ /* 0x008fe400000100af */
[----:B------:R-:W-:Y:S02]  /*24040*/  FMUL.FTZ R16, R0, R164 ;  /* 0x000000a400107220 */ /* 0x000fe40000410000 */
[----:B------:R-:W-:Y:S04]  /*24050*/  IMAD.WIDE.U32 R172, R172, -0x326172a9, RZ ;  /* 0xcd9e8d57acac7825 */ /* 0x000fe800078e00ff */
[----:B------:R-:W-:Y:S01]  /*24060*/  FFMA.FTZ R152, R3, R5, R177 ;  /* 0x0000000503987223 */ /* 0x000fe200000100b1 */
[----:B-1----:R-:W-:Y:S01]  /*24070*/  F2FP.BF16.PACK_AB R177, R146, R177 ;  /* 0x000000b192b1723e */ /* 0x002fe200000010ff */
[----:B------:R-:W2:Y:S01]  /*24080*/  LDL.LU R5, [R1+0xa0] ;  /* 0x0000a00001057983 */ /* 0x000ea20000300800 */
[----:B------:R1:W-:Y:S01]  /*24090*/  MUFU.EX2 R3, R137 ;  /* 0x0000008900037308 */ /* 0x0003e20000000800 */
[----:B------:R-:W-:Y:S01]  /*240a0*/  LOP3.LUT R2, R7, R139, RZ, 0x3c, !PT ;  /* 0x0000008b07027212 */ /* 0x000fe200078e3cff */
[----:B------:R-:W-:Y:S01]  /*240b0*/  IMAD.MOV.U32 R155, RZ, RZ, R7 ;  /* 0x000000ffff9b7224 */ /* 0x000fe200078e0007 */
[----:B------:R-:W3:Y:S03]  /*240c0*/  LDL.LU R6, [R1+0x74] ;  /* 0x0000740001067983 */ /* 0x000ee60000300800 */
[----:B------:R-:W-:Y:S01]  /*240d0*/  IMAD.WIDE.U32 R140, R2, -0x2daee0ad, RZ ;  /* 0xd2511f53028c7825 */ /* 0x000fe200078e00ff */
[----:B-----5:R-:W-:Y:S01]  /*240e0*/  LOP3.LUT R138, R173, R144, R138, 0x96, !PT ;  /* 0x00000090ad8a7212 */ /* 0x020fe200078e968a */
[----:B------:R-:W4:Y:S02]  /*240f0*/  LDL R156, [R1+0xc8] ;  /* 0x0000c800019c7983 */ /* 0x000f240000100800 */
[----:B------:R-:W5:Y:S01]  /*24100*/  MUFU.EX2 R2, R4 ;  /* 0x0000000400027308 */ /* 0x000f620000000800 */
[----:B------:R-:W-:Y:S01]  /*24110*/  IMAD.MOV.U32 R161, RZ, RZ, R155 ;  /* 0x000000ffffa17224 */ /* 0x000fe200078e009b */
[----:B------:R-:W4:Y:S01]  /*24120*/  LDL R150, [R1+0xbc] ;  /* 0x0000bc0001967983 */ /* 0x000f220000100800 */
[----:B------:R-:W-:Y:S03]  /*24130*/  IMAD.WIDE.U32 R138, R138, -0x2daee0ad, RZ ;  /* 0xd2511f538a8a7825 */ /* 0x000fe600078e00ff */
[----:B------:R-:W4:Y:S01]  /*24140*/  LDL R164, [R1+0xb8] ;  /* 0x0000b80001a47983 */ /* 0x000f220000100800 */
[----:B------:R-:W-:Y:S03]  /*24150*/  IMAD.MOV.U32 R160, RZ, RZ, R144 ;  /* 0x000000ffffa07224 */ /* 0x000fe600078e0090 */
[----:B------:R-:W4:Y:S01]  /*24160*/  LDL R186, [R1+0x6c] ;  /* 0x00006c0001ba7983 */ /* 0x000f220000100800 */
[----:B------:R-:W-:Y:S03]  /*24170*/  MUFU.EX2 R144, R185 ;  /* 0x000000b900907308 */ /* 0x000fe60000000800 */
[----:B-1----:R-:W4:Y:S04]  /*24180*/  LDL R137, [R1+0xc0] ;  /* 0x0000c00001897983 */ /* 0x002f280000100800 */
[----:B------:R-:W4:Y:S01]  /*24190*/  LDL R165, [R1+0xa4] ;  /* 0x0000a40001a57983 */ /* 0x000f220000100800 */
[C---:B-----5:R-:W-:Y:S03]  /*241a0*/  FMUL.FTZ R34, R2.reuse, R158 ;  /* 0x0000009e02227220 */ /* 0x060fe60000410000 */
[----:B------:R-:W5:Y:S01]  /*241b0*/  LDL R158, [R1+0xb4] ;  /* 0x0000b400019e7983 */ /* 0x000f620000100800 */
[C---:B------:R-:W-:Y:S02]  /*241c0*/  FMUL.FTZ R35, R2.reuse, R159 ;  /* 0x0000009f02237220 */ /* 0x040fe40000410000 */
[C---:B------:R-:W-:Y:S01]  /*241d0*/  FMUL.FTZ R23, R2.reuse, R163 ;  /* 0x000000a302177220 */ /* 0x040fe20000410000 */
[----:B------:R-:W5:Y:S01]  /*241e0*/  LDL R159, [R1+0xa8] ;  /* 0x0000a800019f7983 */ /* 0x000f620000100800 */
[----:B------:R-:W-:Y:S02]  /*241f0*/  FMUL.FTZ R22, R2, R162 ;  /* 0x000000a202167220 */ /* 0x000fe40000410000 */
[----:B------:R-:W-:Y:S01]  /*24200*/  FMUL.FTZ R4, R0, R168 ;  /* 0x000000a800047220 */ /* 0x000fe20000410000 */
[----:B------:R-:W5:Y:S01]  /*24210*/  LDL R163, [R1+0xac] ;  /* 0x0000ac0001a37983 */ /* 0x000f620000100800 */
[C---:B------:R-:W-:Y:S02]  /*24220*/  FMUL.FTZ R7, R2.reuse, R171 ;  /* 0x000000ab02077220 */ /* 0x040fe40000410000 */
[C---:B------:R-:W-:Y:S01]  /*24230*/  FMUL.FTZ R18, R2.reuse, R166 ;  /* 0x000000a602127220 */ /* 0x040fe20000410000 */
[----:B------:R-:W-:Y:S01]  /*24240*/  F2FP.BF16.PACK_AB R166, R147, R149 ;  /* 0x0000009593a6723e */ /* 0x000fe200000010ff */
[----:B------:R-:W5:Y:S01]  /*24250*/  LDL R162, [R1+0xb0] ;  /* 0x0000b00001a27983 */ /* 0x000f620000100800 */
        /* <DEDUP_REMOVED lines=25> */
[C---:B--2---:R-:W-:Y:S01]  /*243f0*/  FFMA.FTZ R153, R0.reuse, R5, R136 ;  /* 0x0000000500997223 */ /* 0x044fe20000010088 */
[C---:B------:R-:W-:Y:S01]  /*24400*/  F2FP.BF16.PACK_AB R136, R3.reuse, R136 ;  /* 0x000000880388723e */ /* 0x040fe200000010ff */
[----:B------:R-:W-:Y:S02]  /*24410*/  FMUL.FTZ R5, R0, R169 ;  /* 0x000000a900057220 */ /* 0x000fe40000410000 */
[C---:B---3--:R-:W-:Y:S02]  /*24420*/  FFMA.FTZ R151, R2.reuse, R6, R174 ;  /* 0x0000000602977223 */ /* 0x048fe400000100ae */
[----:B------:R-:W-:Y:S02]  /*24430*/  FMUL.FTZ R6, R2, R170 ;  /* 0x000000aa02067220 */ /* 0x000fe40000410000 */
[----:B------:R-:W-:Y:S01]  /*24440*/  FADD.FTZ R153, R3, R153 ;  /* 0x0000009903997221 */ /* 0x000fe20000010000 */
[----:B----4-:R-:W-:Y:S01]  /*24450*/  LOP3.LUT R0, R141, R156, R180, 0x96, !PT ;  /* 0x0000009c8d007212 */ /* 0x010fe200078e96b4 */
[----:B------:R-:W-:Y:S04]  /*24460*/  IMAD.MOV.U32 R183, RZ, RZ, R150 ;  /* 0x000000ffffb77224 */ /* 0x000fe800078e0096 */
[----:B------:R-:W-:Y:S01]  /*24470*/  IMAD.WIDE.U32 R142, R0, -0x326172a9, RZ ;  /* 0xcd9e8d57008e7825 */ /* 0x000fe200078e00ff */
[----:B------:R-:W-:Y:S01]  /*24480*/  LOP3.LUT R140, R139, R164, R140, 0x96, !PT ;  /* 0x000000a48b8c7212 */ /* 0x000fe200078e968c */
[----:B------:R-:W1:Y:S04]  /*24490*/  MUFU.EX2 R0, R179 ;  /* 0x000000b300007308 */ /* 0x000e680000000800 */
[----:B------:R-:W-:Y:S04]  /*244a0*/  IMAD.WIDE.U32 R140, R140, -0x326172a9, RZ ;  /* 0xcd9e8d578c8c7825 */ /* 0x000fe800078e00ff */
[----:B------:R-:W-:Y:S01]  /*244b0*/  IMAD.MOV.U32 R187, RZ, RZ, R137 ;  /* 0x000000ffffbb7224 */ /* 0x000fe200078e0089 */
[----:B-----5:R-:W-:Y:S05]  /*244c0*/  LOP3.LUT R2, R143, R158, R172, 0x96, !PT ;  /* 0x0000009e8f027212 */ /* 0x020fea00078e96ac */
[----:B------:R-:W-:Y:S04]  /*244d0*/  IMAD.WIDE.U32 R2, R2, -0x2daee0ad, RZ ;  /* 0xd2511f5302027825 */ /* 0x000fe800078e00ff */
[----:B-1----:R-:W-:Y:S01]  /*244e0*/  FADD.FTZ R151, R0, R151 ;  /* 0x0000009700977221 */ /* 0x002fe20000010000 */
[----:B------:R-:W-:Y:S02]  /*244f0*/  LOP3.LUT R3, R3, R150, R138, 0x96, !PT ;  /* 0x0000009603037212 */ /* 0x000fe400078e968a */
[----:B------:R-:W-:Y:S01]  /*24500*/  LOP3.LUT R138, R141, R159, R142, 0x96, !PT ;  /* 0x0000009f8d8a7212 */ /* 0x000fe200078e968e */
[----:B------:R-:W2:Y:S01]  /*24510*/  LDL R150, [R1+0x124] ;  /* 0x0001240001967983 */ /* 0x000ea20000100800 */
[----:B------:R1:W-:Y:S03]  /*24520*/  MUFU.EX2 R141, R189 ;  /* 0x000000bd008d7308 */ /* 0x0003e60000000800 */
[----:B------:R-:W-:Y:S05]  /*24530*/  IMAD.WIDE.U32 R138, R138, -0x2daee0ad, RZ ;  /* 0xd2511f538a8a7825 */ /* 0x000fea00078e00ff */
[----:B------:R-:W-:Y:S01]  /*24540*/  LOP3.LUT R154, R139, R137, R2, 0x96, !PT ;  /* 0x000000898b9a7212 */ /* 0x000fe200078e9602 */
[----:B------:R-:W-:Y:S01]  /*24550*/  IMAD.WIDE.U32 R2, R3, -0x326172a9, RZ ;  /* 0xcd9e8d5703027825 */ /* 0x000fe200078e00ff */
[----:B------:R-:W-:Y:S03]  /*24560*/  MUFU.EX2 R139, R188 ;  /* 0x000000bc008b7308 */ /* 0x000fe60000000800 */
[----:B------:R-:W-:Y:S01]  /*24570*/  IMAD.WIDE.U32 R154, R154, -0x326172a9, RZ ;  /* 0xcd9e8d579a9a7825 */ /* 0x000fe200078e00ff */
[----:B------:R-:W-:Y:S02]  /*24580*/  LOP3.LUT R140, R3, R163, R140, 0x96, !PT ;  /* 0x000000a3038c7212 */ /* 0x000fe400078e968c */
[----:B------:R-:W-:Y:S02]  /*24590*/  F2FP.BF16.PACK_AB R3, R145, R175 ;  /* 0x000000af9103723e */ /* 0x000fe400000010ff */
[----:B------:R-:W-:Y:S01]  /*245a0*/  LOP3.LUT R167, R155, R165, R2, 0x96, !PT ;  /* 0x000000a59ba77212 */ /* 0x000fe200078e9602 */
[----:B------:R-:W-:Y:S01]  /*245b0*/  IMAD.WIDE.U32 R178, R140, -0x2daee0ad, RZ ;  /* 0xd2511f538cb27825 */ /* 0x000fe200078e00ff */
[----:B------:R-:W3:Y:S03]  /*245c0*/  MUFU.EX2 R137, R184 ;  /* 0x000000b800897308 */ /* 0x000ee60000000800 */
[----:B------:R-:W-:Y:S01]  /*245d0*/  FADD.FTZ R155, R145, R181 ;  /* 0x000000b5919b7221 */ /* 0x000fe20000010000 */
[----:B------:R-:W-:Y:S01]  /*245e0*/  LOP3.LUT R142, R179, R162, R138, 0x96, !PT ;  /* 0x000000a2b38e7212 */ /* 0x000fe200078e968a */
[----:B------:R-:W4:Y:S01]  /*245f0*/  LDL R181, [R1+0x94] ;  /* 0x0000940001b57983 */ /* 0x000f220000100800 */
[----:B------:R-:W-:Y:S01]  /*24600*/  F2FP.BF16.PACK_AB R138, R0, R174 ;  /* 0x000000ae008a723e */ /* 0x000fe200000010ff */
[----:B------:R-:W-:Y:S02]  /*24610*/  IMAD.MOV.U32 R145, RZ, RZ, R156 ;  /* 0x000000ffff917224 */ /* 0x000fe400078e009c */
[----:B------:R-:W-:Y:S01]  /*24620*/  IMAD.WIDE.U32 R142, R142, -0x326172a9, RZ ;  /* 0xcd9e8d578e8e7825 */ /* 0x000fe200078e00ff */
[----:B------:R-:W5:Y:S03]  /*24630*/  MUFU.EX2 R140, R182 ;  /* 0x000000b6008c7308 */ /* 0x000f660000000800 */
[----:B-1----:R-:W-:Y:S01]  /*24640*/  IMAD.MOV.U32 R189, RZ, RZ, R158 ;  /* 0x000000ffffbd7224 */ /* 0x002fe200078e009e */
[----:B------:R-:W-:Y:S01]  /*24650*/  LOP3.LUT R0, R143, R186, R154, 0x96, !PT ;  /* 0x000000ba8f007212 */ /* 0x000fe200078e969a */
[----:B------:R1:W4:Y:S03]  /*24660*/  LDL.S16 R158, [R1+0x28] ;  /* 0x00002800019e7983 */ /* 0x0003260000100600 */
[C---:B------:R-:W-:Y:S04]  /*24670*/  LOP3.LUT R2, R0.reuse, 0xff, RZ, 0xc0, !PT ;  /* 0x000000ff00027812 */ /* 0x040fe800078ec0ff */
[----:B------:R-:W-:Y:S02]  /*24680*/  ISETP.GE.U32.AND P4, PT, R217, R2, PT ;  /* 0x00000002d900720c */ /* 0x000fe40003f86070 */
[----:B------:R-:W-:Y:S02]  /*24690*/  LOP3.LUT R2, R0, 0xffff, RZ, 0xc0, !PT ;  /* 0x0000ffff00027812 */ /* 0x000fe400078ec0ff */
[----:B---3--:R-:W-:Y:S02]  /*246a0*/  F2FP.BF16.PACK_AB R168, R137, R148 ;  /* 0x0000009489a8723e */ /* 0x008fe400000010ff */
[----:B------:R-:W-:Y:S04]  /*246b0*/  SHF.R.U32.HI R2, RZ, 0x8, R2 ;  /* 0x00000008ff027819 */ /* 0x000fe80000011602 */
[----:B------:R-:W-:Y:S02]  /*246c0*/  LOP3.LUT R2, R2, 0xffff, RZ, 0xc0, !PT ;  /* 0x0000ffff02027812 */ /* 0x000fe400078ec0ff */
[----:B-----5:R-:W-:Y:S02]  /*246d0*/  F2FP.BF16.PACK_AB R174, R139, R140 ;  /* 0x0000008c8bae723e */ /* 0x020fe400000010ff */
[C---:B------:R-:W-:Y:S02]  /*246e0*/  ISETP.GE.U32.AND P3, PT, R217.reuse, R2, PT ;  /* 0x00000002d900720c */ /* 0x040fe40003f66070 */
[--C-:B------:R-:W-:Y:S02]  /*246f0*/  SHF.R.U32.HI R2, RZ, 0x10, R0.reuse ;  /* 0x00000010ff027819 */ /* 0x100fe40000011600 */
[----:B------:R-:W-:Y:S02]  /*24700*/  SHF.R.U32.HI R0, RZ, 0x18, R0 ;  /* 0x00000018ff007819 */ /* 0x000fe40000011600 */
[----:B------:R-:W-:Y:S02]  /*24710*/  LOP3.LUT R2, R2, 0xff, RZ, 0xc0, !PT ;  /* 0x000000ff02027812 */ /* 0x000fe400078ec0ff */
[C---:B------:R-:W-:Y:S02]  /*24720*/  ISETP.GE.U32.AND P1, PT, R217.reuse, R0, PT ;  /* 0x00000000d900720c */ /* 0x040fe40003f26070 */
[----:B------:R-:W-:Y:S02]  /*24730*/  ISETP.GE.U32.AND P2, PT, R217, R2, PT ;  /* 0x00000002d900720c */ /* 0x000fe40003f46070 */
[----:B------:R-:W-:Y:S01]  /*24740*/  PRMT R2, R136, 0x7632, R2 ;  /* 0x0000763288027816 */ /* 0x000fe20000000002 */
[----:B--2---:R-:W-:Y:S04]  /*24750*/  IMAD.WIDE.U32 R156, R150, -0x326172a9, RZ ;  /* 0xcd9e8d57969c7825 */ /* 0x004fe800078e00ff */
[----:B------:R-:W-:Y:S01]  /*24760*/  FADD.FTZ R150, R146, R152 ;  /* 0x0000009892967221 */ /* 0x000fe20000010000 */
[----:B------:R-:W-:Y:S01]  /*24770*/  LOP3.LUT R0, R161, R157, RZ, 0x3c, !PT ;  /* 0x0000009da1007212 */ /* 0x000fe200078e3cff */
[----:B------:R2:W-:Y:S01]  /*24780*/  MUFU.EX2 R146, R190 ;  /* 0x000000be00927308 */ /* 0x0005e20000000800 */
[----:B------:R-:W-:Y:S03]  /*24790*/  LOP3.LUT R152, R173, R160, R156, 0x96, !PT ;  /* 0x000000a0ad987212 */ /* 0x000fe600078e969c */
[----:B------:R-:W-:Y:S04]  /*247a0*/  IMAD.WIDE.U32 R160, R0, -0x2daee0ad, RZ ;  /* 0xd2511f5300a07825 */ /* 0x000fe800078e00ff */
[----:B------:R-:W-:Y:S01]  /*247b0*/  FADD.FTZ R0, R149, R153 ;  /* 0x0000009995007221 */ /* 0x000fe20000010000 */
[----:B------:R-:W-:Y:S02]  /*247c0*/  LOP3.LUT R153, R161, R145, R180, 0x96, !PT ;  /* 0x00000091a1997212 */ /* 0x000fe400078e96b4 */
[----:B------:R3:W3:Y:S01]  /*247d0*/  MUFU.EX2 R145, R191 ;  /* 0x000000bf00917308 */ /* 0x0006e20000000800 */
[----:B------:R-:W-:Y:S02]  /*247e0*/  FADD.FTZ R149, R147, R0 ;  /* 0x0000000093957221 */ /* 0x000fe40000010000 */
[----:B------:R1:W5:Y:S01]  /*247f0*/  LDL.S16 R147, [R1+0x2c] ;  /* 0x00002c0001937983 */ /* 0x0003620000100600 */
[----:B------:R-:W-:Y:S02]  /*24800*/  FADD.FTZ R0, R148, R151 ;  /* 0x0000009794007221 */ /* 0x000fe40000010000 */
[----:B------:R-:W-:Y:S02]  /*24810*/  FADD.FTZ R148, R144, R155 ;  /* 0x0000009b90947221 */ /* 0x000fe40000010000 */
[----:B------:R-:W-:Y:S01]  /*24820*/  FADD.FTZ R156, R137, R0 ;  /* 0x00000000899c7221 */ /* 0x000fe20000010000 */
[----:B------:R-:W-:Y:S01]  /*24830*/  PRMT R137, R138, 0x7632, R137 ;  /* 0x000076328a897816 */ /* 0x000fe20000000089 */
[C---:B------:R-:W-:Y:S01]  /*24840*/  FADD.FTZ R155, R141.reuse, R148 ;  /* 0x000000948d9b7221 */ /* 0x040fe20000010000 */
[----:B------:R-:W-:Y:S01]  /*24850*/  F2FP.BF16.PACK_AB R0, R141, R144 ;  /* 0x000000908d00723e */ /* 0x000fe200000010ff */
[----:B--2---:R-:W-:Y:S02]  /*24860*/  IMAD.MOV.U32 R190, RZ, RZ, R164 ;  /* 0x000000ffffbe7224 */ /* 0x004fe400078e00a4 */
[----:B------:R-:W2:Y:S01]  /*24870*/  LDL R164, [R1+0x9c] ;  /* 0x00009c0001a47983 */ /* 0x000ea20000100800 */
[----:B----4-:R-:W-:Y:S05]  /*24880*/  @!P2 HFMA2.BF16_V2 R158, -RZ.H0_H0, RZ.H0_H0, -R138.H0_H0 ;  /* 0x200000ffff9ea231 */ /* 0x010fea000034098a */
[----:B------:R-:W-:Y:S01]  /*24890*/  PRMT R151, R158, 0x7610, R151 ;  /* 0x000076109e977816 */ /* 0x000fe20000000097 */
[----:B---3--:R1:W3:Y:S01]  /*248a0*/  LDL.S16 R191, [R1+0x30] ;  /* 0x0000300001bf7983 */ /* 0x0082e20000100600 */
[----:B------:R-:W-:Y:S01]  /*248b0*/  F2FP.BF16.PACK_AB R176, R145, R146 ;  /* 0x0000009291b0723e */ /* 0x000fe200000010ff */
[----:B-----5:R-:W-:Y:S05]  /*248c0*/  @!P3 HFMA2.BF16_V2 R147, -RZ.H0_H0, RZ.H0_H0, -R2.H0_H0 ;  /* 0x200000ffff93b231 */ /* 0x020fea0000340902 */
[----:B------:R-:W-:Y:S01]  /*248d0*/  PRMT R157, R147, 0x7610, R157 ;  /* 0x00007610939d7816 */ /* 0x000fe2000000009d */
[----:B---3--:R-:W-:Y:S05]  /*248e0*/  @!P4 HFMA2.BF16_V2 R191, -RZ.H0_H0, RZ.H0_H0, -R136.H0_H0 ;  /* 0x200000ffffbfc231 */ /* 0x008fea0000340988 */
[----:B------:R-:W-:Y:S01]  /*248f0*/  PRMT R180, R191, 0x7610, R180 ;  /* 0x00007610bfb47816 */ /* 0x000fe200000000b4 */
[----:B------:R-:W-:Y:S04]  /*24900*/  @!P4 STL.S16 [R1+0x30], R191 ;  /* 0x000030bf0100c387 */ /* 0x000fe80000100600 */
[----:B------:R3:W-:Y:S04]  /*24910*/  @!P3 STL.S16 [R1+0x2c], R147 ;  /* 0x00002c930100b387 */ /* 0x0007e80000100600 */
[----:B------:R4:W-:Y:S01]  /*24920*/  @!P2 STL.S16 [R1+0x28], R158 ;  /* 0x0000289e0100a387 */ /* 0x0009e20000100600 */
[----:B---3--:R-:W-:Y:S01]  /*24930*/  FADD.FTZ R147, R140, R150 ;  /* 0x000000968c937221 */ /* 0x008fe20000010000 */
[----:B------:R-:W-:Y:S03]  /*24940*/  IADD3 R140, P0, R218, R181, RZ ;  /* 0x000000b5da8c7210 */ /* 0x000fe60007f1e0ff */
[----:B----4-:R-:W-:Y:S01]  /*24950*/  FADD.FTZ R158, R139, R147 ;  /* 0x000000938b9e7221 */ /* 0x010fe20000010000 */
[----:B------:R-:W-:Y:S01]  /*24960*/  PRMT R147, R136, 0x5410, R2 ;  /* 0x0000541088937816 */ /* 0x000fe20000000002 */
[----:B--2---:R-:W-:Y:S01]  /*24970*/  IMAD.X R141, R219, 0x1, R164, P0 ;  /* 0x00000001db8d7824 */ /* 0x004fe200000e06a4 */
[----:B------:R-:W-:Y:S02]  /*24980*/  @!P4 PRMT R136, R180, 0x5410, RZ ;  /* 0x00005410b488c816 */ /* 0x000fe400000000ff */
[----:B------:R-:W-:Y:S02]  /*24990*/  @!P3 PRMT R2, R157, 0x5410, RZ ;  /* 0x000054109d02b816 */ /* 0x000fe400000000ff */
[----:B------:R1:W2:Y:S04]  /*249a0*/  LDL.S16 R157, [R1+0x3c] ;  /* 0x00003c00019d7983 */ /* 0x0002a80000100600 */
[----:B------:R3:W-:Y:S04]  /*249b0*/  ST.E.U16 [R218.64], R136 ;  /* 0x00000088da007985 */ /* 0x0007e8000c101504 */
[----:B------:R4:W-:Y:S01]  /*249c0*/  ST.E.U16 [R218.64+0x2], R2 ;  /* 0x00000202da007985 */ /* 0x0009e2000c101504 */
[----:B---3--:R-:W-:Y:S01]  /*249d0*/  FADD.FTZ R136, R146, R149 ;  /* 0x0000009592887221 */ /* 0x008fe20000010000 */
[----:B------:R-:W-:Y:S02]  /*249e0*/  PRMT R146, R138, 0x5410, R137 ;  /* 0x000054108a927816 */ /* 0x000fe40000000089 */
[----:B------:R-:W-:Y:S01]  /*249f0*/  @!P2 PRMT R138, R151, 0x5410, RZ ;  /* 0x00005410978aa816 */ /* 0x000fe200000000ff */
[----:B------:R-:W-:Y:S01]  /*24a00*/  IMAD.WIDE.U32 R150, R153, -0x326172a9, RZ ;  /* 0xcd9e8d5799967825 */ /* 0x000fe200078e00ff */
[----:B----4-:R-:W-:Y:S03]  /*24a10*/  MUFU.EX2 R2, R194 ;  /* 0x000000c200027308 */ /* 0x010fe60000000800 */
[----:B------:R3:W-:Y:S01]  /*24a20*/  ST.E.U16 [R140.64], R138 ;  /* 0x0000008a8c007985 */ /* 0x0007e2000c101504 */
[----:B------:R-:W-:Y:S01]  /*24a30*/  LOP3.LUT R172, R151, R189, R172, 0x96, !PT ;  /* 0x000000bd97ac7212 */ /* 0x000fe200078e96ac */
[----:B------:R-:W-:Y:S04]  /*24a40*/  FADD.FTZ R164, R145, R136 ;  /* 0x0000008891a47221 */ /* 0x000fe80000010000 */
[----:B------:R-:W-:Y:S04]  /*24a50*/  IMAD.WIDE.U32 R172, R172, -0x2daee0ad, RZ ;  /* 0xd2511f53acac7825 */ /* 0x000fe800078e00ff */
[----:B---3--:R-:W-:Y:S02]  /*24a60*/  IMAD.WIDE.U32 R138, R152, -0x2daee0ad, RZ ;  /* 0xd2511f53988a7825 */ /* 0x008fe400078e00ff */
[----:B------:R-:W3:Y:S03]  /*24a70*/  LDL R152, [R1+0x7c] ;  /* 0x00007c0001987983 */ /* 0x000ee60000100800 */
[----:B------:R-:W-:Y:S02]  /*24a80*/  LOP3.LUT R144, R139, R190, R160, 0x96, !PT ;  /* 0x000000be8b907212 */ /* 0x000fe400078e96a0 */
[----:B------:R-:W-:Y:S01]  /*24a90*/  LOP3.LUT R148, R173, R183, R138, 0x96, !PT ;  /* 0x000000b7ad947212 */ /* 0x000fe200078e968a */
[----:B------:R-:W4:Y:S02]  /*24aa0*/  LDL.64 R190, [R1+0x80] ;  /* 0x0000800001be7983 */ /* 0x000f240000100a00 */
[----:B------:R-:W-:Y:S04]  /*24ab0*/  IMAD.WIDE.U32 R144, R144, -0x326172a9, RZ ;  /* 0xcd9e8d5790907825 */ /* 0x000fe800078e00ff */
[----:B------:R-:W-:Y:S01]  /*24ac0*/  IMAD.WIDE.U32 R148, R148, -0x326172a9, RZ ;  /* 0xcd9e8d5794947825 */ /* 0x000fe200078e00ff */
[----:B------:R-:W-:Y:S02]  /*24ad0*/  LOP3.LUT R138, R145, R159, R150, 0x96, !PT ;  /* 0x0000009f918a7212 */ /* 0x000fe400078e9696 */
[----:B------:R1:W5:Y:S01]  /*24ae0*/  LDL.S16 R159, [R1+0x58] ;  /* 0x00005800019f7983 */ /* 0x0003620000100600 */
[----:B------:R-:W1:Y:S01]  /*24af0*/  MUFU.EX2 R145, R193 ;  /* 0x000000c100917308 */ /* 0x000e620000000800 */
[----:B------:R-:W-:Y:S01]  /*24b00*/  LOP3.LUT R144, R149, R163, R144, 0x96, !PT ;  /* 0x000000a395907212 */ /* 0x000fe200078e9690 */
[----:B------:R-:W-:Y:S04]  /*24b10*/  IMAD.WIDE.U32 R138, R138, -0x2daee0ad, RZ ;  /* 0xd2511f538a8a7825 */ /* 0x000fe800078e00ff */
[----:B------:R-:W-:Y:S01]  /*24b20*/  IMAD.WIDE.U32 R180, R144, -0x2daee0ad, RZ ;  /* 0xd2511f5390b47825 */ /* 0x000fe200078e00ff */
[----:B------:R-:W-:Y:S03]  /*24b30*/  LOP3.LUT R160, R139, R187, R172, 0x96, !PT ;  /* 0x000000bb8ba07212 */ /* 0x000fe600078e96ac */
[----:B------:R-:W-:Y:S01]  /*24b40*/  MUFU.EX2 R149, R192 ;  /* 0x000000c000957308 */ /* 0x000fe20000000800 */
[----:B------:R-:W-:Y:S01]  /*24b50*/  LOP3.LUT R150, R181, R162, R138, 0x96, !PT ;  /* 0x000000a2b5967212 */ /* 0x000fe200078e968a */
[----:B------:R-:W-:Y:S04]  /*24b60*/  IMAD.WIDE.U32 R160, R160, -0x326172a9, RZ ;  /* 0xcd9e8d57a0a07825 */ /* 0x000fe800078e00ff */
[----:B------:R-:W-:Y:S01]  /*24b70*/  IMAD.WIDE.U32 R150, R150, -0x326172a9, RZ ;  /* 0xcd9e8d5796967825 */ /* 0x000fe200078e00ff */
[----:B------:R-:W-:Y:S03]  /*24b80*/  LOP3.LUT R165, R161, R165, R148, 0x96, !PT ;  /* 0x000000a5a1a57212 */ /* 0x000fe600078e9694 */
[----:B------:R-:W1:Y:S02]  /*24b90*/  MUFU.EX2 R148, R197 ;  /* 0x000000c500947308 */ /* 0x000e640000000800 */
[----:B-1----:R-:W-:Y:S08]  /*24ba0*/  F2FP.BF16.PACK_AB R169, R2, R145 ;  /* 0x0000009102a9723e */ /* 0x002ff000000010ff */
[----:B------:R-:W-:Y:S01]  /*24bb0*/  MUFU.EX2 R144, R196 ;  /* 0x000000c400907308 */ /* 0x000fe20000000800 */
[----:B------:R-:W-:Y:S01]  /*24bc0*/  F2FP.BF16.PACK_AB R173, R148, R149 ;  /* 0x0000009594ad723e */ /* 0x000fe200000010ff */
[----:B--2---:R-:W-:Y:S05]  /*24bd0*/  @!P1 HFMA2.BF16_V2 R157, -RZ.H0_H0, RZ.H0_H0, -R137.H0_H0 ;  /* 0x200000ffff9d9231 */ /* 0x004fea0000340989 */
[----:B------:R-:W-:Y:S01]  /*24be0*/  PRMT R136, R157, 0x7610, R136 ;  /* 0x000076109d887816 */ /* 0x000fe20000000088 */
[----:B------:R1:W-:Y:S03]  /*24bf0*/  @!P1 STL.S16 [R1+0x3c], R157 ;  /* 0x00003c9d01009387 */ /* 0x0003e60000100600 */
[----:B------:R-:W-:Y:S02]  /*24c00*/  @!P1 PRMT R137, R136, 0x5410, RZ ;  /* 0x0000541088899816 */ /* 0x000fe400000000ff */
[----:B------:R-:W-:Y:S03]  /*24c10*/  LOP3.LUT R136, R151, R186, R160, 0x96, !PT ;  /* 0x000000ba97887212 */ /* 0x000fe600078e96a0 */
[----:B------:R2:W-:Y:S01]  /*24c20*/  ST.E.U16 [R140.64+0x2], R137 ;  /* 0x000002898c007985 */ /* 0x0005e2000c101504 */
[----:B-1----:R-:W-:Y:S01]  /*24c30*/  MUFU.EX2 R157, R198 ;  /* 0x000000c6009d7308 */ /* 0x002fe20000000800 */
[----:B--2---:R-:W-:Y:S02]  /*24c40*/  FADD.FTZ R137, R145, R156 ;  /* 0x0000009c91897221 */ /* 0x004fe40000010000 */
[----:B------:R-:W-:Y:S01]  /*24c50*/  FADD.FTZ R145, R149, R155 ;  /* 0x0000009b95917221 */ /* 0x000fe20000010000 */
[--C-:B------:R-:W-:Y:S01]  /*24c60*/  SHF.R.U32.HI R149, RZ, 0x10, R136.reuse ;  /* 0x00000010ff957819 */ /* 0x100fe20000011688 */
[----:B------:R-:W-:Y:S01]  /*24c70*/  FADD.FTZ R162, R2, R137 ;  /* 0x0000008902a27221 */ /* 0x000fe20000010000 */
[----:B------:R-:W-:Y:S04]  /*24c80*/  LOP3.LUT R2, R136, 0xff, RZ, 0xc0, !PT ;  /* 0x000000ff88027812 */ /* 0x000fe800078ec0ff */
[----:B------:R-:W1:Y:S01]  /*24c90*/  MUFU.EX2 R137, R195 ;  /* 0x000000c300897308 */ /* 0x000e620000000800 */
[----:B------:R-:W-:Y:S01]  /*24ca0*/  FADD.FTZ R163, R148, R145 ;  /* 0x0000009194a37221 */ /* 0x000fe20000010000 */
[----:B------:R-:W-:Y:S02]  /*24cb0*/  SHF.R.U32.HI R148, RZ, 0x18, R136 ;  /* 0x00000018ff947819 */ /* 0x000fe40000011688 */
[----:B------:R-:W-:Y:S02]  /*24cc0*/  ISETP.GE.U32.AND P1, PT, R217, R2, PT ;  /* 0x00000002d900720c */ /* 0x000fe40003f26070 */
[----:B------:R-:W-:Y:S04]  /*24cd0*/  PRMT R2, R3, 0x7632, R2 ;  /* 0x0000763203027816 */ /* 0x000fe80000000002 */
[----:B------:R-:W2:Y:S10]  /*24ce0*/  MUFU.EX2 R155, R240 ;  /* 0x000000f0009b7308 */ /* 0x000eb40000000800 */
[----:B------:R-:W-:Y:S01]  /*24cf0*/  MUFU.EX2 R145, R199 ;  /* 0x000000c700917308 */ /* 0x000fe20000000800 */
[----:B-1----:R-:W-:Y:S02]  /*24d00*/  F2FP.BF16.PACK_AB R170, R137, R144 ;  /* 0x0000009089aa723e */ /* 0x002fe400000010ff */
[----:B----4-:R-:W-:Y:S05]  /*24d10*/  IADD3 R138, P0, R190, R140, RZ ;  /* 0x0000008cbe8a7210 */ /* 0x010fea0007f1e0ff */
[----:B---3--:R-:W-:Y:S01]  /*24d20*/  IMAD.X R139, R152, 0x1, R141, P0 ;  /* 0x00000001988b7824 */ /* 0x008fe200000e068d */
[----:B--2---:R-:W-:Y:S01]  /*24d30*/  F2FP.BF16.PACK_AB R172, R155, R157 ;  /* 0x0000009d9bac723e */ /* 0x004fe200000010ff */
[----:B-----5:R-:W-:Y:S05]  /*24d40*/  @!P1 HFMA2.BF16_V2 R159, -RZ.H0_H0, RZ.H0_H0, -R3.H0_H0 ;  /* 0x200000ffff9f9231 */ /* 0x020fea0000340903 */
[----:B------:R1:W-:Y:S01]  /*24d50*/  @!P1 STL.S16 [R1+0x58], R159 ;  /* 0x0000589f01009387 */ /* 0x0003e20000100600 */
[----:B------:R-:W-:Y:S03]  /*24d60*/  PRMT R153, R159, 0x7610, R153 ;  /* 0x000076109f997816 */ /* 0x000fe60000000099 */
[----:B------:R2:W3:Y:S04]  /*24d70*/  LDL.S16 R189, [R1+0x54] ;  /* 0x0000540001bd7983 */ /* 0x0004e80000100600 */
[----:B------:R-:W4:Y:S04]  /*24d80*/  LDL R187, [R1+0x90] ;  /* 0x0000900001bb7983 */ /* 0x000f280000100800 */
[----:B------:R-:W5:Y:S04]  /*24d90*/  LDL R183, [R1+0x98] ;  /* 0x0000980001b77983 */ /* 0x000f680000100800 */
[----:B------:R-:W2:Y:S04]  /*24da0*/  LDL R152, [R1+0x8c] ;  /* 0x00008c0001987983 */ /* 0x000ea80000100800 */
[----:B------:R-:W5:Y:S04]  /*24db0*/  LDL R161, [R1+0x88] ;  /* 0x0000880001a17983 */ /* 0x000f680000100800 */
[----:B------:R2:W5:Y:S01]  /*24dc0*/  LDL.S16 R156, [R1+0x50] ;  /* 0x00005000019c7983 */ /* 0x0005620000100600 */
[----:B-1----:R-:W-:Y:S02]  /*24dd0*/  PRMT R159, R3, 0x5410, R2 ;  /* 0x00005410039f7816 */ /* 0x002fe40000000002 */
[----:B------:R-:W-:Y:S02]  /*24de0*/  @!P1 PRMT R3, R153, 0x5410, RZ ;  /* 0x0000541099039816 */ /* 0x000fe400000000ff */
[----:B------:R-:W-:Y:S03]  /*24df0*/  ISETP.GE.U32.AND P1, PT, R217, R148, PT ;  /* 0x00000094d900720c */ /* 0x000fe60003f26070 */
[----:B------:R1:W-:Y:S02]  /*24e00*/  ST.E.U16 [R138.64], R3 ;  /* 0x000000038a007985 */ /* 0x0003e4000c101504 */
[----:B-1----:R-:W-:Y:S02]  /*24e10*/  LOP3.LUT R3, R136, 0xffff, RZ, 0xc0, !PT ;  /* 0x0000ffff88037812 */ /* 0x002fe400078ec0ff */
[----:B------:R-:W-:Y:S02]  /*24e20*/  LOP3.LUT R136, R149, 0xff, RZ, 0xc0, !PT ;  /* 0x000000ff95887812 */ /* 0x000fe400078ec0ff */
[----:B------:R-:W-:Y:S02]  /*24e30*/  SHF.R.U32.HI R3, RZ, 0x8, R3 ;  /* 0x00000008ff037819 */ /* 0x000fe40000011603 */
[C---:B------:R-:W-:Y:S02]  /*24e40*/  LOP3.LUT R139, R142.reuse, 0xff, RZ, 0xc0, !PT ;  /* 0x000000ff8e8b7812 */ /* 0x040fe400078ec0ff */
[----:B------:R-:W-:Y:S02]  /*24e50*/  LOP3.LUT R3, R3, 0xffff, RZ, 0xc0, !PT ;  /* 0x0000ffff03037812 */ /* 0x000fe400078ec0ff */
[C---:B------:R-:W-:Y:S02]  /*24e60*/  ISETP.GE.U32.AND P6, PT, R217.reuse, R139, PT ;  /* 0x0000008bd900720c */ /* 0x040fe40003fc6070 */
[C---:B------:R-:W-:Y:S02]  /*24e70*/  ISETP.GE.U32.AND P0, PT, R217.reuse, R3, PT ;  /* 0x00000003d900720c */ /* 0x040fe40003f06070 */
[--C-:B------:R-:W-:Y:S02]  /*24e80*/  SHF.R.U32.HI R3, RZ, 0x10, R142.reuse ;  /* 0x00000010ff037819 */ /* 0x100fe4000001168e */
[----:B------:R-:W-:Y:S02]  /*24e90*/  ISETP.GE.U32.AND P2, PT, R217, R136, PT ;  /* 0x00000088d900720c */ /* 0x000fe40003f46070 */
[----:B------:R-:W-:Y:S01]  /*24ea0*/  LOP3.LUT R139, R3, 0xff, RZ, 0xc0, !PT ;  /* 0x000000ff038b7812 */ /* 0x000fe200078ec0ff */
[----:B------:R-:W-:Y:S01]  /*24eb0*/  MUFU.EX2 R136, R235 ;  /* 0x000000eb00887308 */ /* 0x000fe20000000800 */
[----:B------:R-:W-:Y:S02]  /*24ec0*/  LOP3.LUT R3, R142, 0xffff, RZ, 0xc0, !PT ;  /* 0x0000ffff8e037812 */ /* 0x000fe400078ec0ff */
[----:B------:R-:W-:Y:S02]  /*24ed0*/  SHF.R.U32.HI R138, RZ, 0x18, R142 ;  /* 0x00000018ff8a7819 */ /* 0x000fe4000001168e */
[----:B------:R-:W-:Y:S02]  /*24ee0*/  SHF.R.U32.HI R3, RZ, 0x8, R3 ;  /* 0x00000008ff037819 */ /* 0x000fe40000011603 */
[----:B------:R-:W-:Y:S01]  /*24ef0*/  ISETP.GE.U32.AND P4, PT, R217, R139, PT ;  /* 0x0000008bd900720c */ /* 0x000fe20003f86070 */
[----:B------:R-:W-:Y:S01]  /*24f00*/  FADD.FTZ R139, R144, R158 ;  /* 0x0000009e908b7221 */ /* 0x000fe20000010000 */
[----:B------:R-:W-:Y:S02]  /*24f10*/  LOP3.LUT R3, R3, 0xffff, RZ, 0xc0, !PT ;  /* 0x0000ffff03037812 */ /* 0x000fe400078ec0ff */
[----:B------:R-:W-:Y:S02]  /*24f20*/  ISETP.GE.U32.AND P3, PT, R217, R138, PT ;  /* 0x0000008ad900720c */ /* 0x000fe40003f66070 */
[----:B------:R-:W1:Y:S01]  /*24f30*/  MUFU.EX2 R138, R211 ;  /* 0x000000d3008a7308 */ /* 0x000e620000000800 */
[----:B------:R-:W-:Y:S04]  /*24f40*/  LOP3.LUT R144, R150, 0xffff, RZ, 0xc0, !PT ;  /* 0x0000ffff96907812 */ /* 0x000fe800078ec0ff */
[----:B------:R-:W-:Y:S02]  /*24f50*/  SHF.R.U32.HI R144, RZ, 0x8, R144 ;  /* 0x00000008ff907819 */ /* 0x000fe40000011690 */
[----:B-1----:R-:W-:Y:S01]  /*24f60*/  F2FP.BF16.PACK_AB R171, R138, R145 ;  /* 0x000000918aab723e */ /* 0x002fe200000010ff */
[----:B---3--:R-:W-:Y:S05]  /*24f70*/  @!P0 HFMA2.BF16_V2 R189, -RZ.H0_H0, RZ.H0_H0, -R2.H0_H0 ;  /* 0x200000ffffbd8231 */ /* 0x008fea0000340902 */
[----:B------:R1:W-:Y:S01]  /*24f80*/  @!P0 STL.S16 [R1+0x54], R189 ;  /* 0x000054bd01008387 */ /* 0x0003e20000100600 */
[----:B------:R-:W-:Y:S03]  /*24f90*/  PRMT R148, R189, 0x7610, R148 ;  /* 0x00007610bd947816 */ /* 0x000fe60000000094 */
[----:B------:R3:W3:Y:S01]  /*24fa0*/  LDL.S16 R190, [R1+0x48] ;  /* 0x0000480001be7983 */ /* 0x0006e20000100600 */
[----:B------:R-:W-:Y:S02]  /*24fb0*/  @!P0 PRMT R2, R148, 0x5410, RZ ;  /* 0x0000541094028816 */ /* 0x000fe400000000ff */
[C---:B----4-:R-:W-:Y:S02]  /*24fc0*/  IADD3 R148, P0, R218.reuse, R187, RZ ;  /* 0x000000bbda947210 */ /* 0x050fe40007f1e0ff */
[----:B--2---:R-:W-:Y:S03]  /*24fd0*/  IADD3 R152, P5, R218, R152, RZ ;  /* 0x00000098da987210 */ /* 0x004fe60007fbe0ff */
[C---:B-----5:R-:W-:Y:S02]  /*24fe0*/  IMAD.X R149, R219.reuse, 0x1, R183, P0 ;  /* 0x00000001db957824 */ /* 0x060fe400000e06b7 */
[----:B------:R2:W4:Y:S01]  /*24ff0*/  LDL.S16 R183, [R1+0x4c] ;  /* 0x00004c0001b77983 */ /* 0x0005220000100600 */
[----:B------:R-:W-:Y:S01]  /*25000*/  IMAD.X R153, R219, 0x1, R161, P5 ;  /* 0x00000001db997824 */ /* 0x000fe200028e06a1 */
[----:B------:R-:W-:Y:S01]  /*25010*/  ISETP.GE.U32.AND P5, PT, R217, R3, PT ;  /* 0x00000003d900720c */ /* 0x000fe20003fa6070 */
[----:B------:R-:W-:Y:S01]  /*25020*/  FADD.FTZ R161, R137, R139 ;  /* 0x0000008b89a17221 */ /* 0x000fe20000010000 */
[----:B------:R-:W-:Y:S01]  /*25030*/  PRMT R3, R177, 0x7610, R3 ;  /* 0x00007610b1037816 */ /* 0x000fe20000000003 */
[----:B------:R-:W-:Y:S01]  /*25040*/  MUFU.EX2 R139, R242 ;  /* 0x000000f2008b7308 */ /* 0x000fe20000000800 */
[----:B------:R5:W-:Y:S01]  /*25050*/  ST.E.U16 [R152.64], R2 ;  /* 0x0000000298007985 */ /* 0x000be2000c101504 */
[----:B------:R-:W-:Y:S02]  /*25060*/  LOP3.LUT R137, R150, 0xff, RZ, 0xc0, !PT ;  /* 0x000000ff96897812 */ /* 0x000fe400078ec0ff */
[----:B------:R-:W-:Y:S01]  /*25070*/  @!P2 HFMA2.BF16_V2 R156, -RZ.H0_H0, RZ.H0_H0, -R3.H0_H0 ;  /* 0x200000ffff9ca231 */ /* 0x000fe20000340903 */
[----:B-1----:R2:W2:Y:S01]  /*25080*/  LDL.S16 R189, [R1+0x5c] ;  /* 0x00005c0001bd7983 */ /* 0x0024a20000100600 */
[----:B------:R-:W-:Y:S01]  /*25090*/  ISETP.GE.U32.AND P0, PT, R217, R137, PT ;  /* 0x00000089d900720c */ /* 0x000fe20003f06070 */
[----:B------:R-:W-:Y:S02]  /*250a0*/  FADD.FTZ R137, R157, R164 ;  /* 0x000000a49d897221 */ /* 0x000fe40000010000 */
[----:B------:R-:W-:Y:S01]  /*250b0*/  PRMT R185, R156, 0x7610, R185 ;  /* 0x000076109cb97816 */ /* 0x000fe200000000b9 */
[----:B------:R1:W-:Y:S01]  /*250c0*/  @!P2 STL.S16 [R1+0x50], R156 ;  /* 0x0000509c0100a387 */ /* 0x0003e20000100600 */
[----:B------:R-:W-:Y:S01]  /*250d0*/  FADD.FTZ R155, R155, R137 ;  /* 0x000000899b9b7221 */ /* 0x000fe20000010000 */
[----:B------:R-:W-:Y:S01]  /*250e0*/  LOP3.LUT R137, R144, 0xffff, RZ, 0xc0, !PT ;  /* 0x0000ffff90897812 */ /* 0x000fe200078ec0ff */
[----:B------:R-:W-:Y:S03]  /*250f0*/  FADD.FTZ R144, R145, R162 ;  /* 0x000000a291907221 */ /* 0x000fe60000010000 */
[----:B------:R1:W-:Y:S01]  /*25100*/  STL [R1+0xa0], R155 ;  /* 0x0000a09b01007387 */ /* 0x0003e20000100800 */
[----:B------:R-:W-:Y:S01]  /*25110*/  FADD.FTZ R145, R138, R144 ;  /* 0x000000908a917221 */ /* 0x000fe20000010000 */
[C---:B------:R-:W-:Y:S02]  /*25120*/  PRMT R138, R166.reuse, 0x7632, R138 ;  /* 0x00007632a68a7816 */ /* 0x040fe4000000008a */
[----:B------:R2:W2:Y:S01]  /*25130*/  LDL.S16 R187, [R1+0x44] ;  /* 0x0000440001bb7983 */ /* 0x0004a20000100600 */
[----:B-----5:R-:W-:Y:S04]  /*25140*/  PRMT R2, R177, 0x7632, R2 ;  /* 0x00007632b1027816 */ /* 0x020fe80000000002 */
[----:B------:R-:W-:Y:S02]  /*25150*/  PRMT R158, R3, 0x5410, R2 ;  /* 0x00005410039e7816 */ /* 0x000fe40000000002 */
[----:B------:R-:W-:Y:S01]  /*25160*/  @!P2 PRMT R3, R185, 0x5410, RZ ;  /* 0x00005410b903a816 */ /* 0x000fe200000000ff */
[----:B-1----:R-:W-:Y:S01]  /*25170*/  MUFU.EX2 R156, R241 ;  /* 0x000000f1009c7308 */ /* 0x002fe20000000800 */
[----:B------:R1:W5:Y:S01]  /*25180*/  LDL.S16 R185, [R1+0x40] ;  /* 0x0000400001b97983 */ /* 0x0003620000100600 */
[----:B------:R-:W-:Y:S02]  /*25190*/  ISETP.GE.U32.AND P2, PT, R217, R137, PT ;  /* 0x00000089d900720c */ /* 0x000fe40003f46070 */
[----:B------:R-:W-:Y:S01]  /*251a0*/  PRMT R137, R166, 0x7610, R137 ;  /* 0x00007610a6897816 */ /* 0x000fe20000000089 */
[----:B------:R1:W-:Y:S01]  /*251b0*/  STL [R1+0x74], R145 ;  /* 0x0000749101007387 */ /* 0x0003e20000100800 */
[----:B------:R-:W-:Y:S03]  /*251c0*/  IMAD.WIDE.U32 R166, R167, -0x2daee0ad, RZ ;  /* 0xd2511f53a7a67825 */ /* 0x000fe600078e00ff */
[----:B------:R1:W-:Y:S01]  /*251d0*/  ST.E.U16 [R148.64], R3 ;  /* 0x0000000394007985 */ /* 0x0003e2000c101504 */
[----:B------:R-:W1:Y:S02]  /*251e0*/  MUFU.EX2 R155, R243 ;  /* 0x000000f3009b7308 */ /* 0x000e640000000800 */
[----:B-1----:R-:W-:Y:S04]  /*251f0*/  SHF.R.U32.HI R145, RZ, 0x10, R150 ;  /* 0x00000010ff917819 */ /* 0x002fe80000011696 */
[----:B------:R-:W-:Y:S02]  /*25200*/  LOP3.LUT R145, R145, 0xff, RZ, 0xc0, !PT ;  /* 0x000000ff91917812 */ /* 0x000fe400078ec0ff */
[----:B------:R-:W-:Y:S02]  /*25210*/  PRMT R3, R168, 0x7610, R3 ;  /* 0x00007610a8037816 */ /* 0x000fe40000000003 */
[----:B------:R-:W-:Y:S01]  /*25220*/  F2FP.BF16.PACK_AB R175, R155, R156 ;  /* 0x0000009c9baf723e */ /* 0x000fe200000010ff */
[----:B---3--:R-:W-:Y:S05]  /*25230*/  @!P1 HFMA2.BF16_V2 R190, -RZ.H0_H0, RZ.H0_H0, -R2.H0_H0 ;  /* 0x200000ffffbe9231 */ /* 0x008fea0000340902 */
[----:B------:R-:W-:Y:S01]  /*25240*/  @!P1 STL.S16 [R1+0x48], R190 ;  /* 0x000048be01009387 */ /* 0x000fe20000100600 */
[----:B------:R-:W-:Y:S04]  /*25250*/  PRMT R144, R190, 0x7610, R144 ;  /* 0x00007610be907816 */ /* 0x000fe80000000090 */
[----:B------:R-:W-:Y:S01]  /*25260*/  @!P1 PRMT R2, R144, 0x5410, RZ ;  /* 0x0000541090029816 */ /* 0x000fe200000000ff */
[----:B------:R-:W-:Y:S01]  /*25270*/  FADD.FTZ R144, R136, R163 ;  /* 0x000000a388907221 */ /* 0x000fe20000010000 */
[----:B------:R-:W-:Y:S01]  /*25280*/  F2FP.BF16.PACK_AB R136, R139, R136 ;  /* 0x000000888b88723e */ /* 0x000fe200000010ff */
[----:B----4-:R-:W-:Y:S01]  /*25290*/  @!P5 HFMA2.BF16_V2 R183, -RZ.H0_H0, RZ.H0_H0, -R138.H0_H0 ;  /* 0x200000ffffb7d231 */ /* 0x010fe2000034098a */
[----:B------:R-:W-:Y:S01]  /*252a0*/  ISETP.GE.U32.AND P1, PT, R217, R145, PT ;  /* 0x00000091d900720c */ /* 0x000fe20003f26070 */
[----:B------:R-:W-:Y:S01]  /*252b0*/  FADD.FTZ R139, R139, R144 ;  /* 0x000000908b8b7221 */ /* 0x000fe20000010000 */
[----:B------:R-:W-:Y:S01]  /*252c0*/  SHF.R.U32.HI R145, RZ, 0x18, R150 ;  /* 0x00000018ff917819 */ /* 0x000fe20000011696 */
[----:B------:R1:W-:Y:S01]  /*252d0*/  ST.E.U16 [R148.64+0x2], R2 ;  /* 0x0000020294007985 */ /* 0x0003e2000c101504 */
[----:B------:R-:W-:Y:S02]  /*252e0*/  PRMT R157, R183, 0x7610, R157 ;  /* 0x00007610b79d7816 */ /* 0x000fe4000000009d */
[----:B------:R-:W-:Y:S01]  /*252f0*/  PRMT R144, R137, 0x5410, R138 ;  /* 0x0000541089907816 */ /* 0x000fe2000000008a */
[----:B--2---:R-:W-:Y:S01]  /*25300*/  @!P6 HFMA2.BF16_V2 R189, -RZ.H0_H0, RZ.H0_H0, -R137.H0_H0 ;  /* 0x200000ffffbde231 */ /* 0x004fe20000340989 */
[----:B------:R-:W-:Y:S04]  /*25310*/  @!P5 PRMT R138, R157, 0x5410, RZ ;  /* 0x000054109d8ad816 */ /* 0x000fe800000000ff */
[----:B------:R-:W-:Y:S01]  /*25320*/  @!P6 STL.S16 [R1+0x5c], R189 ;  /* 0x00005cbd0100e387 */ /* 0x000fe20000100600 */
[----:B------:R-:W-:Y:S03]  /*25330*/  PRMT R188, R189, 0x7610, R188 ;  /* 0x00007610bdbc7816 */ /* 0x000fe600000000bc */
[----:B------:R2:W3:Y:S01]  /*25340*/  LDL.S16 R164, [R1+0x38] ;  /* 0x0000380001a47983 */ /* 0x0004e20000100600 */
[----:B------:R-:W-:Y:S02]  /*25350*/  @!P6 PRMT R137, R188, 0x5410, RZ ;  /* 0x00005410bc89e816 */ /* 0x000fe400000000ff */
[----:B------:R-:W-:Y:S01]  /*25360*/  ISETP.GE.U32.AND P6, PT, R217, R145, PT ;  /* 0x00000091d900720c */ /* 0x000fe20003fc6070 */
[----:B------:R4:W-:Y:S01]  /*25370*/  STL [R1+0x70], R139 ;  /* 0x0000708b01007387 */ /* 0x0009e20000100800 */
[----:B------:R-:W-:Y:S03]  /*25380*/  @!P4 HFMA2.BF16_V2 R187, -RZ.H0_H0, RZ.H0_H0, -R3.H0_H0 ;  /* 0x200000ffffbbc231 */ /* 0x000fe60000340903 */
[----:B------:R2:W-:Y:S04]  /*25390*/  @!P5 STL.S16 [R1+0x4c], R183 ;  /* 0x00004cb70100d387 */ /* 0x0005e80000100600 */
[----:B------:R-:W-:Y:S01]  /*253a0*/  ST.E.U16 [R218.64+0x10], R137 ;  /* 0x00001089da007985 */ /* 0x000fe2000c101504 */
[----:B-1----:R-:W-:Y:S02]  /*253b0*/  PRMT R2, R168, 0x7632, R2 ;  /* 0x00007632a8027816 */ /* 0x002fe40000000002 */
[----:B------:R-:W-:Y:S01]  /*253c0*/  PRMT R168, R187, 0x7610, R168 ;  /* 0x00007610bba87816 */ /* 0x000fe200000000a8 */
[----:B------:R1:W-:Y:S02]  /*253d0*/  ST.E.U16 [R218.64+0x12], R138 ;  /* 0x0000128ada007985 */ /* 0x0003e4000c101504 */
[----:B-----5:R-:W-:Y:S01]  /*253e0*/  @!P3 HFMA2.BF16_V2 R185, -RZ.H0_H0, RZ.H0_H0, -R2.H0_H0 ;  /* 0x200000ffffb9b231 */ /* 0x020fe20000340902 */
[----:B----4-:R-:W-:Y:S04]  /*253f0*/  FADD.FTZ R139, R156, R161 ;  /* 0x000000a19c8b7221 */ /* 0x010fe80000010000 */
[----:B------:R-:W-:Y:S01]  /*25400*/  PRMT R156, R185, 0x7610, R156 ;  /* 0x00007610b99c7816 */ /* 0x000fe2000000009c */
[----:B--2---:R2:W4:Y:S01]  /*25410*/  LDL.S16 R183, [R1+0x34] ;  /* 0x0000340001b77983 */ /* 0x0045220000100600 */
[----:B------:R-:W-:Y:S01]  /*25420*/  FADD.FTZ R145, R155, R139 ;  /* 0x0000008b9b917221 */ /* 0x000fe20000010000 */
[----:B------:R-:W-:Y:S02]  /*25430*/  LOP3.LUT R139, R167, R244, R178, 0x96, !PT ;  /* 0x000000f4a78b7212 */ /* 0x000fe400078e96b2 */
[----:B------:R-:W-:Y:S02]  /*25440*/  LOP3.LUT R155, R143, R186, R154, 0x96, !PT ;  /* 0x000000ba8f9b7212 */ /* 0x000fe400078e969a */
[----:B------:R5:W-:Y:S01]  /*25450*/  STL [R1+0x68], R145 ;  /* 0x0000689101007387 */ /* 0x000be20000100800 */
[----:B------:R-:W-:Y:S03]  /*25460*/  LOP3.LUT R143, R142, 0xffff, RZ, 0xc0, !PT ;  /* 0x0000ffff8e8f7812 */ /* 0x000fe600078ec0ff */
[----:B------:R2:W2:Y:S01]  /*25470*/  LDL.S16 R157, [R1+0x20] ;  /* 0x00002000019d7983 */ /* 0x0004a20000100600 */
[--C-:B-1----:R-:W-:Y:S03]  /*25480*/  SHF.R.U32.HI R138, RZ, 0x18, R139.reuse ;  /* 0x00000018ff8a7819 */ /* 0x102fe6000001168b */
[----:B------:R-:W-:Y:S04]  /*25490*/  @!P4 STL.S16 [R1+0x44], R187 ;  /* 0x000044bb0100c387 */ /* 0x000fe80000100600 */
[----:B------:R1:W-:Y:S01]  /*254a0*/  @!P3 STL.S16 [R1+0x40], R185 ;  /* 0x000040b90100b387 */ /* 0x0003e20000100600 */
[----:B-----5:R-:W-:Y:S04]  /*254b0*/  LOP3.LUT R145, R139, 0xff, RZ, 0xc0, !PT ;  /* 0x000000ff8b917812 */ /* 0x020fe800078ec0ff */
[----:B------:R-:W-:Y:S02]  /*254c0*/  ISETP.GE.U32.AND P5, PT, R217, R145, PT ;  /* 0x00000091d900720c */ /* 0x000fe40003fa6070 */
[----:B------:R-:W-:Y:S02]  /*254d0*/  LOP3.LUT R145, R139, 0xffff, RZ, 0xc0, !PT ;  /* 0x0000ffff8b917812 */ /* 0x000fe400078ec0ff */
[----:B------:R-:W-:Y:S02]  /*254e0*/  SHF.R.U32.HI R139, RZ, 0x10, R139 ;  /* 0x00000010ff8b7819 */ /* 0x000fe4000001168b */
[----:B------:R-:W-:Y:S02]  /*254f0*/  SHF.R.U32.HI R145, RZ, 0x8, R145 ;  /* 0x00000008ff917819 */ /* 0x000fe40000011691 */
[----:B------:R-:W-:Y:S02]  /*25500*/  LOP3.LUT R139, R139, 0xff, RZ, 0xc0, !PT ;  /* 0x000000ff8b8b7812 */ /* 0x000fe400078ec0ff */
[----:B------:R-:W-:Y:S02]  /*25510*/  LOP3.LUT R137, R145, 0xffff, RZ, 0xc0, !PT ;  /* 0x0000ffff91897812 */ /* 0x000fe400078ec0ff */
[----:B------:R-:W-:Y:S02]  /*25520*/  PRMT R145, R3, 0x5410, R2 ;  /* 0x0000541003917816 */ /* 0x000fe40000000002 */
[----:B------:R-:W-:Y:S02]  /*25530*/  @!P4 PRMT R3, R168, 0x5410, RZ ;  /* 0x00005410a803c816 */ /* 0x000fe400000000ff */
[C---:B------:R-:W-:Y:S02]  /*25540*/  ISETP.GE.U32.AND P4, PT, R217.reuse, R137, PT ;  /* 0x00000089d900720c */ /* 0x040fe40003f86070 */
[----:B------:R-:W-:Y:S01]  /*25550*/  PRMT R137, R0, 0x7632, R137 ;  /* 0x0000763200897816 */ /* 0x000fe20000000089 */
[----:B------:R-:W-:Y:S01]  /*25560*/  ST.E.U16 [R140.64+0x10], R3 ;  /* 0x000010038c007985 */ /* 0x000fe2000c101504 */
[----:B------:R-:W-:Y:S02]  /*25570*/  @!P3 PRMT R2, R156, 0x5410, RZ ;  /* 0x000054109c02b816 */ /* 0x000fe400000000ff */
[----:B------:R-:W-:Y:S02]  /*25580*/  PRMT R156, R0, 0x5410, R137 ;  /* 0x00005410009c7816 */ /* 0x000fe40000000089 */
[C---:B------:R-:W-:Y:S01]  /*25590*/  ISETP.GE.U32.AND P3, PT, R217.reuse, R138, PT ;  /* 0x0000008ad900720c */ /* 0x040fe20003f66070 */
[----:B------:R-:W-:Y:S01]  /*255a0*/  ST.E.U16 [R140.64+0x12], R2 ;  /* 0x000012028c007985 */ /* 0x000fe2000c101504 */
[----:B---3--:R-:W-:Y:S05]  /*255b0*/  @!P0 HFMA2.BF16_V2 R164, -RZ.H0_H0, RZ.H0_H0, -R0.H0_H0 ;  /* 0x200000ffffa48231 */ /* 0x008fea0000340900 */
[----:B------:R3:W-:Y:S01]  /*255c0*/  @!P0 STL.S16 [R1+0x38], R164 ;  /* 0x000038a401008387 */ /* 0x0007e20000100600 */
[----:B------:R-:W-:Y:S03]  /*255d0*/  PRMT R184, R164, 0x7610, R184 ;  /* 0x00007610a4b87816 */ /* 0x000fe600000000b8 */
[----:B-1----:R1:W5:Y:S01]  /*255e0*/  LDL.S16 R185, [R1+0x1c] ;  /* 0x00001c0001b97983 */ /* 0x0023620000100600 */
[----:B------:R-:W-:Y:S02]  /*255f0*/  @!P0 PRMT R0, R184, 0x5410, RZ ;  /* 0x00005410b8008816 */ /* 0x000fe400000000ff */
[----:B------:R-:W-:Y:S01]  /*25600*/  ISETP.GE.U32.AND P0, PT, R217, R139, PT ;  /* 0x0000008bd900720c */ /* 0x000fe20003f06070 */
[----:B------:R1:W5:Y:S01]  /*25610*/  LDL.S16 R168, [R1+0x24] ;  /* 0x0000240001a87983 */ /* 0x0003620000100600 */
[----:B------:R-:W-:Y:S03]  /*25620*/  PRMT R139, R171, 0x7632, R139 ;  /* 0x00007632ab8b7816 */ /* 0x000fe6000000008b */
[----:B------:R1:W5:Y:S04]  /*25630*/  LDL.S16 R184, [R1+0x18] ;  /* 0x0000180001b87983 */ /* 0x0003680000100600 */
[----:B------:R1:W-:Y:S01]  /*25640*/  ST.E.U16 [R152.64+0xe], R0 ;  /* 0x00000e0098007985 */ /* 0x0003e2000c101504 */
[----:B---3--:R-:W-:Y:S01]  /*25650*/  IMAD.WIDE.U32 R164, R165, -0x2daee0ad, RZ ;  /* 0xd2511f53a5a47825 */ /* 0x008fe200078e00ff */
[----:B----4-:R-:W-:Y:S04]  /*25660*/  @!P2 HFMA2.BF16_V2 R183, -RZ.H0_H0, RZ.H0_H0, -R137.H0_H0 ;  /* 0x200000ffffb7a231 */ /* 0x010fe80000340989 */
[----:B------:R-:W-:Y:S01]  /*25670*/  LOP3.LUT R138, R165, R244, R180, 0x96, !PT ;  /* 0x000000f4a58a7212 */ /* 0x000fe200078e96b4 */
[----:B------:R3:W-:Y:S01]  /*25680*/  @!P2 STL.S16 [R1+0x34], R183 ;  /* 0x000034b70100a387 */ /* 0x0007e20000100600 */
[----:B------:R-:W-:Y:S02]  /*25690*/  PRMT R3, R183, 0x7610, R3 ;  /* 0x00007610b7037816 */ /* 0x000fe40000000003 */
[----:B------:R-:W-:Y:S02]  /*256a0*/  LOP3.LUT R2, R138, 0xff, RZ, 0xc0, !PT ;  /* 0x000000ff8a027812 */ /* 0x000fe400078ec0ff */
[----:B------:R-:W-:Y:S02]  /*256b0*/  @!P2 PRMT R137, R3, 0x5410, RZ ;  /* 0x000054100389a816 */ /* 0x000fe400000000ff */
[----:B------:R-:W-:Y:S02]  /*256c0*/  ISETP.GE.U32.AND P2, PT, R217, R2, PT ;  /* 0x00000002d900720c */ /* 0x000fe40003f46070 */
[C---:B------:R-:W-:Y:S01]  /*256d0*/  PRMT R2, R174.reuse, 0x7632, R2 ;  /* 0x00007632ae027816 */ /* 0x040fe20000000002 */
[----:B------:R4:W-:Y:S01]  /*256e0*/  ST.E.U16 [R152.64+0x10], R137 ;  /* 0x0000108998007985 */ /* 0x0009e2000c101504 */
[----:B-1----:R-:W-:Y:S02]  /*256f0*/  PRMT R0, R174, 0x7610, R0 ;  /* 0x00007610ae007816 */ /* 0x002fe40000000000 */
[----:B------:R-:W-:Y:S03]  /*25700*/  LOP3.LUT R3, R138, 0xffff, RZ, 0xc0, !PT ;  /* 0x0000ffff8a037812 */ /* 0x000fe600078ec0ff */
[----:B--2---:R-:W-:Y:S01]  /*25710*/  @!P1 HFMA2.BF16_V2 R157, -RZ.H0_H0, RZ.H0_H0, -R0.H0_H0 ;  /* 0x200000ffff9d9231 */ /* 0x004fe20000340900 */
[----:B------:R-:W-:Y:S04]  /*25720*/  SHF.R.U32.HI R3, RZ, 0x8, R3 ;  /* 0x00000008ff037819 */ /* 0x000fe80000011603 */
[----:B------:R-:W-:Y:S02]  /*25730*/  PRMT R177, R157, 0x7610, R177 ;  /* 0x000076109db17816 */ /* 0x000fe400000000b1 */
[----:B------:R-:W-:Y:S01]  /*25740*/  LOP3.LUT R3, R3, 0xffff, RZ, 0xc0, !PT ;  /* 0x0000ffff03037812 */ /* 0x000fe200078ec0ff */
[----:B---3--:R1:W2:Y:S04]  /*25750*/  LDL.S16 R183, [R1+0x14] ;  /* 0x0000140001b77983 */ /* 0x0082a80000100600 */
[----:B------:R3:W-:Y:S01]  /*25760*/  @!P1 STL.S16 [R1+0x20], R157 ;  /* 0x0000209d01009387 */ /* 0x0007e20000100600 */
[--C-:B----4-:R-:W-:Y:S02]  /*25770*/  SHF.R.U32.HI R137, RZ, 0x18, R138.reuse ;  /* 0x00000018ff897819 */ /* 0x110fe4000001168a */
[----:B------:R-:W-:Y:S04]  /*25780*/  SHF.R.U32.HI R138, RZ, 0x10, R138 ;  /* 0x00000010ff8a7819 */ /* 0x000fe8000001168a */
[----:B------:R-:W-:Y:S02]  /*25790*/  LOP3.LUT R138, R138, 0xff, RZ, 0xc0, !PT ;  /* 0x000000ff8a8a7812 */ /* 0x000fe400078ec0ff */
[----:B---3--:R-:W-:Y:S02]  /*257a0*/  PRMT R157, R0, 0x5410, R2 ;  /* 0x00005410009d7816 */ /* 0x008fe40000000002 */
[----:B------:R-:W-:Y:S02]  /*257b0*/  @!P1 PRMT R0, R177, 0x5410, RZ ;  /* 0x00005410b1009816 */ /* 0x000fe400000000ff */
[----:B------:R1:W3:Y:S01]  /*257c0*/  LDL.S16 R177, [R1+0x10] ;  /* 0x0000100001b17983 */ /* 0x0002e20000100600 */
[----:B------:R-:W-:Y:S02]  /*257d0*/  ISETP.GE.U32.AND P1, PT, R217, R3, PT ;  /* 0x00000003d900720c */ /* 0x000fe40003f26070 */
[C---:B------:R-:W-:Y:S01]  /*257e0*/  PRMT R3, R176.reuse, 0x7632, R3 ;  /* 0x00007632b0037816 */ /* 0x040fe20000000003 */
[----:B------:R4:W-:Y:S02]  /*257f0*/  ST.E.U16 [R148.64+0x10], R0 ;  /* 0x0000100094007985 */ /* 0x0009e4000c101504 */
[----:B----4-:R-:W-:Y:S01]  /*25800*/  PRMT R0, R176, 0x7610, R0 ;  /* 0x00007610b0007816 */ /* 0x010fe20000000000 */
[----:B-----5:R-:W-:Y:S04]  /*25810*/  @!P6 HFMA2.BF16_V2 R185, -RZ.H0_H0, RZ.H0_H0, -R2.H0_H0 ;  /* 0x200000ffffb9e231 */ /* 0x020fe80000340902 */
[----:B------:R-:W-:Y:S01]  /*25820*/  @!P5 HFMA2.BF16_V2 R168, -RZ.H0_H0, RZ.H0_H0, -R0.H0_H0 ;  /* 0x200000ffffa8d231 */ /* 0x000fe20000340900 */
[----:B------:R-:W-:Y:S01]  /*25830*/  @!P6 STL.S16 [R1+0x1c], R185 ;  /* 0x00001cb90100e387 */ /* 0x000fe20000100600 */
[----:B------:R-:W-:Y:S01]  /*25840*/  PRMT R163, R185, 0x7610, R163 ;  /* 0x00007610b9a37816 */ /* 0x000fe200000000a3 */
[----:B------:R-:W-:Y:S02]  /*25850*/  @!P4 HFMA2.BF16_V2 R184, -RZ.H0_H0, RZ.H0_H0, -R3.H0_H0 ;  /* 0x200000ffffb8c231 */ /* 0x000fe40000340903 */
[----:B------:R4:W-:Y:S01]  /*25860*/  @!P5 STL.S16 [R1+0x24], R168 ;  /* 0x000024a80100d387 */ /* 0x0009e20000100600 */
[----:B------:R-:W-:Y:S02]  /*25870*/  PRMT R162, R168, 0x7610, R162 ;  /* 0x00007610a8a27816 */ /* 0x000fe400000000a2 */
[----:B------:R-:W-:Y:S02]  /*25880*/  @!P6 PRMT R2, R163, 0x5410, RZ ;  /* 0x00005410a302e816 */ /* 0x000fe400000000ff */
[----:B------:R1:W5:Y:S01]  /*25890*/  LDL.S16 R163, [R1+0xc] ;  /* 0x00000c0001a37983 */ /* 0x0003620000100600 */
[C---:B------:R-:W-:Y:S02]  /*258a0*/  ISETP.GE.U32.AND P6, PT, R217.reuse, R137, PT ;  /* 0x00000089d900720c */ /* 0x040fe40003fc6070 */
[----:B------:R-:W-:Y:S01]  /*258b0*/  LOP3.LUT R137, R166, 0xff, RZ, 0xc0, !PT ;  /* 0x000000ffa6897812 */ /* 0x000fe200078ec0ff */
[----:B------:R1:W-:Y:S01]  /*258c0*/  ST.E.U16 [R148.64+0x12], R2 ;  /* 0x0000120294007985 */ /* 0x0003e2000c101504 */
[----:B------:R-:W-:Y:S02]  /*258d0*/  PRMT R182, R184, 0x7610, R182 ;  /* 0x00007610b8b67816 */ /* 0x000fe400000000b6 */
[----:B----4-:R-:W-:Y:S02]  /*258e0*/  PRMT R168, R0, 0x5410, R3 ;  /* 0x0000541000a87816 */ /* 0x010fe40000000003 */
[----:B------:R-:W-:Y:S02]  /*258f0*/  @!P5 PRMT R0, R162, 0x5410, RZ ;  /* 0x00005410a200d816 */ /* 0x000fe400000000ff */
[----:B------:R4:W4:Y:S01]  /*25900*/  LDL.S16 R162, [R1+0x8] ;  /* 0x0000080001a27983 */ /* 0x0009220000100600 */
[----:B------:R-:W-:Y:S02]  /*25910*/  ISETP.GE.U32.AND P5, PT, R217, R137, PT ;  /* 0x00000089d900720c */ /* 0x000fe40003fa6070 */
[----:B------:R-:W-:Y:S01]  /*25920*/  PRMT R137, R169, 0x7632, R137 ;  /* 0x00007632a9897816 */ /* 0x000fe20000000089 */
[----:B------:R2:W-:Y:S01]  /*25930*/  ST.E.U16 [R218.64+0x20], R0 ;  /* 0x00002000da007985 */ /* 0x0005e2000c101504 */
[----:B------:R-:W-:Y:S02]  /*25940*/  @!P4 PRMT R3, R182, 0x5410, RZ ;  /* 0x00005410b603c816 */ /* 0x000fe400000000ff */
[----:B-1----:R-:W-:Y:S01]  /*25950*/  SHF.R.U32.HI R2, RZ, 0x10, R166 ;  /* 0x00000010ff027819 */ /* 0x002fe200000116a6 */
[----:B------:R-:W-:Y:S03]  /*25960*/  @!P4 STL.S16 [R1+0x18], R184 ;  /* 0x000018b80100c387 */ /* 0x000fe60000100600 */
[----:B------:R-:W-:Y:S01]  /*25970*/  LOP3.LUT R2, R2, 0xff, RZ, 0xc0, !PT ;  /* 0x000000ff02027812 */ /* 0x000fe200078ec0ff */
[----:B------:R1:W-:Y:S03]  /*25980*/  ST.E.U16 [R218.64+0x22], R3 ;  /* 0x00002203da007985 */ /* 0x0003e6000c101504 */
[----:B------:R-:W-:Y:S02]  /*25990*/  ISETP.GE.U32.AND P4, PT, R217, R2, PT ;  /* 0x00000002d900720c */ /* 0x000fe40003f86070 */
[----:B------:R-:W-:Y:S02]  /*259a0*/  PRMT R2, R173, 0x7610, R2 ;  /* 0x00007610ad027816 */ /* 0x000fe40000000002 */
[----:B--2---:R-:W-:Y:S04]  /*259b0*/  PRMT R0, R169, 0x7610, R0 ;  /* 0x00007610a9007816 */ /* 0x004fe80000000000 */
[----:B------:R-:W-:Y:S01]  /*259c0*/  PRMT R169, R0, 0x5410, R137 ;  /* 0x0000541000a97816 */ /* 0x000fe20000000089 */
[----:B------:R-:W-:Y:S01]  /*259d0*/  @!P0 HFMA2.BF16_V2 R183, -RZ.H0_H0, RZ.H0_H0, -R0.H0_H0 ;  /* 0x200000ffffb78231 */ /* 0x000fe20000340900 */
[----:B-1----:R-:W-:Y:S04]  /*259e0*/  LOP3.LUT R3, R166, 0xffff, RZ, 0xc0, !PT ;  /* 0x0000ffffa6037812 */ /* 0x002fe800078ec0ff */
[----:B------:R-:W-:Y:S01]  /*259f0*/  @!P0 STL.S16 [R1+0x14], R183 ;  /* 0x000014b701008387 */ /* 0x000fe20000100600 */
[----:B------:R-:W-:Y:S02]  /*25a00*/  PRMT R174, R183, 0x7610, R174 ;  /* 0x00007610b7ae7816 */ /* 0x000fe400000000ae */
[----:B------:R-:W-:Y:S01]  /*25a10*/  SHF.R.U32.HI R3, RZ, 0x8, R3 ;  /* 0x00000008ff037819 */ /* 0x000fe20000011603 */
[----:B------:R1:W2:Y:S01]  /*25a20*/  LDL.S16 R154, [R1+0x4] ;  /* 0x00000400019a7983 */ /* 0x0002a20000100600 */
[----:B------:R-:W-:Y:S02]  /*25a30*/  @!P0 PRMT R0, R174, 0x5410, RZ ;  /* 0x00005410ae008816 */ /* 0x000fe400000000ff */
[----:B------:R-:W-:Y:S01]  /*25a40*/  ISETP.GE.U32.AND P0, PT, R217, R138, PT ;  /* 0x0000008ad900720c */ /* 0x000fe20003f06070 */
[----:B------:R1:W2:Y:S01]  /*25a50*/  LDL.S16 R174, [R1] ;  /* 0x0000000001ae7983 */ /* 0x0002a20000100600 */
[----:B---3--:R-:W-:Y:S01]  /*25a60*/  @!P3 HFMA2.BF16_V2 R177, -RZ.H0_H0, RZ.H0_H0, -R137.H0_H0 ;  /* 0x200000ffffb1b231 */ /* 0x008fe20000340989 */
[----:B------:R-:W-:Y:S02]  /*25a70*/  LOP3.LUT R3, R3, 0xffff, RZ, 0xc0, !PT ;  /* 0x0000ffff03037812 */ /* 0x000fe400078ec0ff */
[----:B------:R3:W-:Y:S01]  /*25a80*/  ST.E.U16 [R140.64+0x20], R0 ;  /* 0x000020008c007985 */ /* 0x0007e2000c101504 */
[----:B------:R-:W-:Y:S02]  /*25a90*/  SHF.R.U32.HI R138, RZ, 0x18, R166 ;  /* 0x00000018ff8a7819 */ /* 0x000fe400000116a6 */
[----:B------:R-:W-:Y:S01]  /*25aa0*/  PRMT R176, R177, 0x7610, R176 ;  /* 0x00007610b1b07816 */ /* 0x000fe200000000b0 */
[----:B------:R-:W-:Y:S03]  /*25ab0*/  @!P3 STL.S16 [R1+0x10], R177 ;  /* 0x000010b10100b387 */ /* 0x000fe60000100600 */
[----:B------:R-:W-:Y:S02]  /*25ac0*/  @!P3 PRMT R137, R176, 0x5410, RZ ;  /* 0x00005410b089b816 */ /* 0x000fe400000000ff */
[----:B------:R-:W-:Y:S03]  /*25ad0*/  ISETP.GE.U32.AND P3, PT, R217, R138, PT ;  /* 0x0000008ad900720c */ /* 0x000fe60003f66070 */
[----:B------:R1:W-:Y:S10]  /*25ae0*/  ST.E.U16 [R140.64+0x22], R137 ;  /* 0x000022898c007985 */ /* 0x0003f4000c101504 */
[----:B------:R-:W-:Y:S01]  /*25af0*/  @!P3 HFMA2.BF16_V2 R249, -RZ.H0_H0, RZ.H0_H0, -R139.H0_H0 ;  /* 0x200000fffff9b231 */ /* 0x000fe2000034098b */
[----:B---3--:R-:W-:Y:S02]  /*25b00*/  PRMT R0, R173, 0x7632, R0 ;  /* 0x00007632ad007816 */ /* 0x008fe40000000000 */
[----:B------:R-:W-:Y:S02]  /*25b10*/  SHF.R.U32.HI R173, RZ, 0x10, R150 ;  /* 0x00000010ffad7819 */ /* 0x000fe40000011696 */
[----:B------:R-:W-:Y:S02]  /*25b20*/  PRMT R197, R2, 0x5410, R0 ;  /* 0x0000541002c57816 */ /* 0x000fe40000000000 */
[----:B-1----:R-:W-:Y:S01]  /*25b30*/  LOP3.LUT R137, R164, 0xff, RZ, 0xc0, !PT ;  /* 0x000000ffa4897812 */ /* 0x002fe200078ec0ff */
[----:B-----5:R-:W-:Y:S05]  /*25b40*/  @!P2 HFMA2.BF16_V2 R163, -RZ.H0_H0, RZ.H0_H0, -R2.H0_H0 ;  /* 0x200000ffffa3a231 */ /* 0x020fea0000340902 */
[----:B------:R-:W-:Y:S01]  /*25b50*/  PRMT R161, R163, 0x7610, R161 ;  /* 0x00007610a3a17816 */ /* 0x000fe200000000a1 */
[----:B------:R1:W-:Y:S03]  /*25b60*/  @!P2 STL.S16 [R1+0xc], R163 ;  /* 0x00000ca30100a387 */ /* 0x0003e60000100600 */
[----:B------:R-:W-:Y:S02]  /*25b70*/  @!P2 PRMT R2, R161, 0x5410, RZ ;  /* 0x00005410a102a816 */ /* 0x000fe400000000ff */
[C---:B------:R-:W-:Y:S02]  /*25b80*/  ISETP.GE.U32.AND P2, PT, R217.reuse, R3, PT ;  /* 0x00000003d900720c */ /* 0x040fe40003f46070 */
[----:B------:R-:W-:Y:S01]  /*25b90*/  PRMT R3, R170, 0x7610, R3 ;  /* 0x00007610aa037816 */ /* 0x000fe20000000003 */
[----:B------:R3:W-:Y:S01]  /*25ba0*/  ST.E.U16 [R152.64+0x1e], R2 ;  /* 0x00001e0298007985 */ /* 0x0007e2000c101504 */
[----:B------:R-:W-:Y:S01]  /*25bb0*/  LOP3.LUT R161, R142, 0xff, RZ, 0xc0, !PT ;  /* 0x000000ff8ea17812 */ /* 0x000fe200078ec0ff */
[----:B----4-:R-:W-:Y:S05]  /*25bc0*/  @!P1 HFMA2.BF16_V2 R162, -RZ.H0_H0, RZ.H0_H0, -R0.H0_H0 ;  /* 0x200000ffffa29231 */ /* 0x010fea0000340900 */
[----:B------:R-:W-:Y:S01]  /*25bd0*/  PRMT R138, R162, 0x7610, R138 ;  /* 0x00007610a28a7816 */ /* 0x000fe2000000008a */
[----:B------:R4:W-:Y:S01]  /*25be0*/  @!P1 STL.S16 [R1+0x8], R162 ;  /* 0x000008a201009387 */ /* 0x0009e20000100600 */
[----:B-1----:R-:W-:Y:S02]  /*25bf0*/  SHF.R.U32.HI R163, RZ, 0x18, R142 ;  /* 0x00000018ffa37819 */ /* 0x002fe4000001168e */
[----:B------:R-:W-:Y:S02]  /*25c00*/  @!P1 PRMT R0, R138, 0x5410, RZ ;  /* 0x000054108a009816 */ /* 0x000fe400000000ff */
[----:B------:R-:W-:Y:S02]  /*25c10*/  ISETP.GE.U32.AND P1, PT, R217, R137, PT ;  /* 0x00000089d900720c */ /* 0x000fe40003f26070 */
[----:B------:R-:W-:Y:S01]  /*25c20*/  PRMT R137, R170, 0x7632, R137 ;  /* 0x00007632aa897816 */ /* 0x000fe20000000089 */
[----:B------:R1:W-:Y:S01]  /*25c30*/  ST.E.U16 [R152.64+0x20], R0 ;  /* 0x0000200098007985 */ /* 0x0003e2000c101504 */
[----:B------:R-:W-:Y:S02]  /*25c40*/  LOP3.LUT R138, R164, 0xffff, RZ, 0xc0, !PT ;  /* 0x0000ffffa48a7812 */ /* 0x000fe400078ec0ff */
[----:B------:R-:W-:Y:S02]  /*25c50*/  PRMT R196, R3, 0x5410, R137 ;  /* 0x0000541003c47816 */ /* 0x000fe40000000089 */
[----:B------:R-:W-:Y:S02]  /*25c60*/  SHF.R.U32.HI R138, RZ, 0x8, R138 ;  /* 0x00000008ff8a7819 */ /* 0x000fe4000001168a */
[----:B---3--:R-:W-:Y:S02]  /*25c70*/  SHF.R.U32.HI R2, RZ, 0x10, R164 ;  /* 0x00000010ff027819 */ /* 0x008fe400000116a4 */
[----:B------:R-:W-:Y:S01]  /*25c80*/  LOP3.LUT R138, R138, 0xffff, RZ, 0xc0, !PT ;  /* 0x0000ffff8a8a7812 */ /* 0x000fe200078ec0ff */
[----:B------:R-:W-:Y:S01]  /*25c90*/  @!P1 HFMA2.BF16_V2 R248, -RZ.H0_H0, RZ.H0_H0, -R136.H0_H0 ;  /* 0x200000fffff89231 */ /* 0x000fe20000340988 */
[----:B----4-:R-:W-:Y:S02]  /*25ca0*/  SHF.R.U32.HI R162, RZ, 0x10, R142 ;  /* 0x00000010ffa27819 */ /* 0x010fe4000001168e */
[----:B-1----:R-:W-:Y:S01]  /*25cb0*/  PRMT R0, R172, 0x7610, R0 ;  /* 0x00007610ac007816 */ /* 0x002fe20000000000 */
[----:B--2---:R-:W-:Y:S04]  /*25cc0*/  @!P0 HFMA2.BF16_V2 R154, -RZ.H0_H0, RZ.H0_H0, -R3.H0_H0 ;  /* 0x200000ffff9a8231 */ /* 0x004fe80000340903 */
[----:B------:R-:W-:Y:S02]  /*25cd0*/  @!P5 HFMA2.BF16_V2 R252, -RZ.H0_H0, RZ.H0_H0, -R0.H0_H0 ;  /* 0x200000fffffcd231 */ /* 0x000fe40000340900 */
[----:B------:R-:W-:Y:S01]  /*25ce0*/  @!P6 HFMA2.BF16_V2 R174, -RZ.H0_H0, RZ.H0_H0, -R137.H0_H0 ;  /* 0x200000ffffaee231 */ /* 0x000fe20000340989 */
[----:B------:R-:W-:Y:S01]  /*25cf0*/  PRMT R170, R154, 0x7610, R170 ;  /* 0x000076109aaa7816 */ /* 0x000fe200000000aa */
[----:B------:R1:W-:Y:S03]  /*25d00*/  @!P0 STL.S16 [R1+0x4], R154 ;  /* 0x0000049a01008387 */ /* 0x0003e60000100600 */
[----:B------:R-:W-:Y:S01]  /*25d10*/  @!P0 PRMT R3, R170, 0x5410, RZ ;  /* 0x00005410aa038816 */ /* 0x000fe200000000ff */
[----:B------:R2:W-:Y:S01]  /*25d20*/  @!P6 STL.S16 [R1], R174 ;  /* 0x000000ae0100e387 */ /* 0x0005e20000100600 */
[----:B------:R-:W-:Y:S02]  /*25d30*/  ISETP.GE.U32.AND P0, PT, R217, R138, PT ;  /* 0x0000008ad900720c */ /* 0x000fe40003f06070 */
[----:B------:R-:W-:Y:S01]  /*25d40*/  PRMT R142, R174, 0x7610, R142 ;  /* 0x00007610ae8e7816 */ /* 0x000fe2000000008e */
[----:B------:R3:W-:Y:S01]  /*25d50*/  ST.E.U16 [R148.64+0x20], R3 ;  /* 0x0000200394007985 */ /* 0x0007e2000c101504 */
[----:B------:R-:W-:Y:S02]  /*25d60*/  PRMT R138, R172, 0x7632, R138 ;  /* 0x00007632ac8a7816 */ /* 0x000fe4000000008a */
[----:B------:R-:W-:Y:S01]  /*25d70*/  @!P6 PRMT R137, R142, 0x5410, RZ ;  /* 0x000054108e89e816 */ /* 0x000fe200000000ff */
[----:B------:R-:W4:Y:S01]  /*25d80*/  LDL R240, [R1+0xd8] ;  /* 0x0000d80001f07983 */ /* 0x000f220000100800 */
[----:B------:R-:W-:Y:S01]  /*25d90*/  SHF.R.U32.HI R142, RZ, 0x18, R164 ;  /* 0x00000018ff8e7819 */ /* 0x000fe200000116a4 */
[----:B------:R-:W-:Y:S02]  /*25da0*/  @!P2 HFMA2.BF16_V2 R251, -RZ.H0_H0, RZ.H0_H0, -R138.H0_H0 ;  /* 0x200000fffffba231 */ /* 0x000fe4000034098a */
[----:B------:R5:W-:Y:S01]  /*25db0*/  ST.E.U16 [R148.64+0x22], R137 ;  /* 0x0000228994007985 */ /* 0x000be2000c101504 */
[----:B-1----:R-:W-:Y:S02]  /*25dc0*/  LOP3.LUT R154, R151, R186, R160, 0x96, !PT ;  /* 0x000000ba979a7212 */ /* 0x002fe400078e96a0 */
[----:B--2---:R-:W-:Y:S02]  /*25dd0*/  SHF.R.U32.HI R174, RZ, 0x18, R150 ;  /* 0x00000018ffae7819 */ /* 0x004fe40000011696 */
[----:B---3--:R-:W-:Y:S02]  /*25de0*/  LOP3.LUT R3, R2, 0xff, RZ, 0xc0, !PT ;  /* 0x000000ff02037812 */ /* 0x008fe400078ec0ff */
[----:B------:R-:W-:Y:S02]  /*25df0*/  PRMT R2, R171, 0x7610, R2 ;  /* 0x00007610ab027816 */ /* 0x000fe40000000002 */
[----:B------:R-:W-:Y:S02]  /*25e00*/  ISETP.GE.U32.AND P6, PT, R217, R3, PT ;  /* 0x00000003d900720c */ /* 0x000fe40003fc6070 */
[----:B------:R-:W-:Y:S01]  /*25e10*/  SHF.R.U32.HI R3, RZ, 0x8, R143 ;  /* 0x00000008ff037819 */ /* 0x000fe2000001168f */
[----:B------:R-:W-:Y:S01]  /*25e20*/  @!P4 HFMA2.BF16_V2 R250, -RZ.H0_H0, RZ.H0_H0, -R2.H0_H0 ;  /* 0x200000fffffac231 */ /* 0x000fe20000340902 */
[----:B------:R-:W-:Y:S02]  /*25e30*/  PRMT R171, R0, 0x5410, R138 ;  /* 0x0000541000ab7816 */ /* 0x000fe4000000008a */
[----:B------:R-:W-:Y:S02]  /*25e40*/  @!P5 PRMT R0, R252, 0x5410, RZ ;  /* 0x00005410fc00d816 */ /* 0x000fe400000000ff */
[--C-:B------:R-:W-:Y:S02]  /*25e50*/  PRMT R172, R161, 0x5410, R3.reuse ;  /* 0x00005410a1ac7816 */ /* 0x100fe40000000003 */
[----:B------:R-:W-:Y:S01]  /*25e60*/  PRMT R3, R136, 0x7632, R3 ;  /* 0x0000763288037816 */ /* 0x000fe20000000003 */
[----:B------:R1:W-:Y:S01]  /*25e70*/  ST.E.U16 [R218.64+0x30], R0 ;  /* 0x00003000da007985 */ /* 0x0003e2000c101504 */
[----:B------:R-:W-:Y:S02]  /*25e80*/  @!P2 PRMT R138, R251, 0x5410, RZ ;  /* 0x00005410fb8aa816 */ /* 0x000fe400000000ff */
[----:B------:R-:W-:Y:S01]  /*25e90*/  PRMT R170, R2, 0x5410, R139 ;  /* 0x0000541002aa7816 */ /* 0x000fe2000000008b */
[----:B------:R-:W-:Y:S01]  /*25ea0*/  @!P0 HFMA2.BF16_V2 R247, -RZ.H0_H0, RZ.H0_H0, -R3.H0_H0 ;  /* 0x200000fffff78231 */ /* 0x000fe20000340903 */
[----:B------:R-:W-:Y:S01]  /*25eb0*/  @!P4 PRMT R2, R250, 0x5410, RZ ;  /* 0x00005410fa02c816 */ /* 0x000fe200000000ff */
[----:B------:R2:W-:Y:S01]  /*25ec0*/  ST.E.U16 [R218.64+0x32], R138 ;  /* 0x0000328ada007985 */ /* 0x0005e2000c101504 */
[----:B------:R-:W-:Y:S02]  /*25ed0*/  @!P3 PRMT R139, R249, 0x5410, RZ ;  /* 0x00005410f98bb816 */ /* 0x000fe400000000ff */
[----:B------:R-:W-:Y:S01]  /*25ee0*/  PRMT R211, R136, 0x5410, R3 ;  /* 0x0000541088d37816 */ /* 0x000fe20000000003 */
[----:B------:R3:W-:Y:S01]  /*25ef0*/  ST.E.U16 [R140.64+0x30], R2 ;  /* 0x000030028c007985 */ /* 0x0007e2000c101504 */
[----:B------:R-:W-:Y:S02]  /*25f00*/  @!P0 PRMT R3, R247, 0x5410, RZ ;  /* 0x00005410f7038816 */ /* 0x000fe400000000ff */
[----:B------:R-:W-:Y:S01]  /*25f10*/  ISETP.GE.U32.AND P5, PT, R217, R142, PT ;  /* 0x0000008ed900720c */ /* 0x000fe20003fa6070 */
[----:B------:R3:W-:Y:S01]  /*25f20*/  ST.E.U16 [R140.64+0x32], R139 ;  /* 0x0000328b8c007985 */ /* 0x0007e2000c101504 */
[----:B------:R-:W-:Y:S02]  /*25f30*/  @!P1 PRMT R136, R248, 0x5410, RZ ;  /* 0x00005410f8889816 */ /* 0x000fe400000000ff */
[----:B------:R-:W-:Y:S01]  /*25f40*/  LOP3.LUT R142, R150, 0xffff, RZ, 0xc0, !PT ;  /* 0x0000ffff968e7812 */ /* 0x000fe200078ec0ff */
[----:B------:R3:W-:Y:S01]  /*25f50*/  ST.E.U16 [R152.64+0x30], R3 ;  /* 0x0000300398007985 */ /* 0x0007e2000c101504 */
[----:B-----5:R-:W-:Y:S02]  /*25f60*/  LOP3.LUT R137, R162, 0xff, RZ, 0xc0, !PT ;  /* 0x000000ffa2897812 */ /* 0x020fe400078ec0ff */
[----:B------:R-:W-:Y:S01]  /*25f70*/  LOP3.LUT R161, R150, 0xff, RZ, 0xc0, !PT ;  /* 0x000000ff96a17812 */ /* 0x000fe200078ec0ff */
[----:B------:R-:W-:Y:S01]  /*25f80*/  ST.E.U16 [R152.64+0x2e], R136 ;  /* 0x00002e8898007985 */ /* 0x000fe2000c101504 */
[----:B------:R-:W-:Y:S02]  /*25f90*/  PRMT R163, R137, 0x5410, R163 ;  /* 0x0000541089a37816 */ /* 0x000fe400000000a3 */
[----:B------:R-:W-:Y:S02]  /*25fa0*/  LOP3.LUT R137, R155, 0xff, RZ, 0xc0, !PT ;  /* 0x000000ff9b897812 */ /* 0x000fe400078ec0ff */
[C---:B-1----:R-:W-:Y:S05]  /*25fb0*/  PRMT R0, R175.reuse, 0x7632, R0 ;  /* 0x00007632af007816 */ /* 0x042fea0000000000 */
[----:B------:R-:W-:Y:S01]  /*25fc0*/  @!P5 HFMA2.BF16_V2 R245, -RZ.H0_H0, RZ.H0_H0, -R0.H0_H0 ;  /* 0x200000fffff5d231 */ /* 0x000fe20000340900 */
[----:B--2---:R-:W-:Y:S02]  /*25fd0*/  SHF.R.U32.HI R138, RZ, 0x8, R142 ;  /* 0x00000008ff8a7819 */ /* 0x004fe4000001168e */
[----:B------:R-:W-:Y:S02]  /*25fe0*/  IADD3 R218, P0, R218, -0x40, RZ ;  /* 0xffffffc0dada7810 */ /* 0x000fe40007f1e0ff */
[----:B---3--:R-:W-:Y:S02]  /*25ff0*/  PRMT R2, R175, 0x7610, R2 ;  /* 0x00007610af027816 */ /* 0x008fe40000000002 */
[----:B------:R-:W-:Y:S01]  /*26000*/  PRMT R161, R161, 0x5410, R138 ;  /* 0x00005410a1a17816 */ /* 0x000fe2000000008a */
[--C-:B------:R-:W-:Y:S01]  /*26010*/  HSET2.LE.AND R138, R172, R221.reuse, PT ;  /* 0x000000ddac8a7233 */ /* 0x100fe20003803000 */
[----:B------:R-:W-:Y:S01]  /*26020*/  IADD3.X R219, R219, -0x1, RZ, P0, !PT ;  /* 0xffffffffdbdb7810 */ /* 0x000fe200007fe4ff */
[----:B------:R-:W-:Y:S02]  /*26030*/  @!P6 HFMA2.BF16_V2 R246, -RZ.H0_H0, RZ.H0_H0, -R2.H0_H0 ;  /* 0x200000fffff6e231 */ /* 0x000fe40000340902 */
[--C-:B------:R-:W-:Y:S01]  /*26040*/  HSET2.LE.AND R139, R163, R221.reuse, PT ;  /* 0x000000dda38b7233 */ /* 0x100fe20003803000 */
[----:B------:R-:W-:Y:S02]  /*26050*/  PRMT R3, R2, 0x5410, R0 ;  /* 0x0000541002037816 */ /* 0x000fe40000000000 */
[----:B------:R-:W-:Y:S02]  /*26060*/  @!P5 PRMT R0, R245, 0x5410, RZ ;  /* 0x00005410f500d816 */ /* 0x000fe400000000ff */
[----:B------:R-:W-:Y:S02]  /*26070*/  @!P6 PRMT R2, R246, 0x5410, RZ ;  /* 0x00005410f602e816 */ /* 0x000fe400000000ff */
[----:B------:R-:W-:Y:S01]  /*26080*/  LOP3.LUT R138, R144, R138, RZ, 0xc0, !PT ;  /* 0x0000008a908a7212 */ /* 0x000fe200078ec0ff */
[----:B------:R1:W-:Y:S01]  /*26090*/  ST.E.U16 [R148.64+0x32], R0 ;  /* 0x0000320094007985 */ /* 0x0003e2000c101504 */
[----:B------:R-:W-:Y:S03]  /*260a0*/  LOP3.LUT R139, R145, R139, RZ, 0xc0, !PT ;  /* 0x0000008b918b7212 */ /* 0x000fe600078ec0ff */
[----:B------:R2:W-:Y:S04]  /*260b0*/  ST.E.U16 [R148.64+0x30], R2 ;  /* 0x0000300294007985 */ /* 0x0005e8000c101504 */
[----:B------:R-:W3:Y:S08]  /*260c0*/  LDSM.16.MT88.4 R140, [R201+0xa000] ;  /* 0x00a00000c98c783b */ /* 0x000ef00000004200 */
[----:B------:R-:W5:Y:S08]  /*260d0*/  LDSM.16.MT88.4 R148, [R203+0xa000] ;  /* 0x00a00000cb94783b */ /* 0x000f700000004200 */
[----:B------:R-:W-:Y:S01]  /*260e0*/  LDSM.16.MT88.4 R184, [R201+0xb800] ;  /* 0x00b80000c9b8783b */ /* 0x000fe20000004200 */
[----:B-1----:R-:W-:Y:S04]  /*260f0*/  LOP3.LUT R0, R155, 0xffff, RZ, 0xc0, !PT ;  /* 0x0000ffff9b007812 */ /* 0x002fe800078ec0ff */
[----:B------:R-:W-:Y:S03]  /*26100*/  SHF.R.U32.HI R136, RZ, 0x8, R0 ;  /* 0x00000008ff887819 */ /* 0x000fe60000011600 */
[----:B------:R-:W-:Y:S01]  /*26110*/  LDSM.16.MT88.4 R188, [R203+0xb800] ;  /* 0x00b80000cbbc783b */ /* 0x000fe20000004200 */
[C---:B------:R-:W-:Y:S02]  /*26120*/  LOP3.LUT R0, R154.reuse, 0xffff, RZ, 0xc0, !PT ;  /* 0x0000ffff9a007812 */ /* 0x040fe400078ec0ff */
[--C-:B--2---:R-:W-:Y:S02]  /*26130*/  SHF.R.U32.HI R2, RZ, 0x10, R155.reuse ;  /* 0x00000010ff027819 */ /* 0x104fe4000001169b */
[----:B------:R-:W-:Y:S02]  /*26140*/  PRMT R137, R137, 0x5410, R136 ;  /* 0x0000541089897816 */ /* 0x000fe40000000088 */
[----:B------:R-:W-:Y:S01]  /*26150*/  LOP3.LUT R136, R154, 0xff, RZ, 0xc0, !PT ;  /* 0x000000ff9a887812 */ /* 0x000fe200078ec0ff */
[----:B------:R-:W-:Y:S01]  /*26160*/  LDSM.16.MT88.4 R192, [R206+0xb800] ;  /* 0x00b80000cec0783b */ /* 0x000fe20000004200 */
[----:B------:R-:W-:Y:S02]  /*26170*/  SHF.R.U32.HI R0, RZ, 0x8, R0 ;  /* 0x00000008ff007819 */ /* 0x000fe40000011600 */
[----:B------:R-:W-:Y:S02]  /*26180*/  SHF.R.U32.HI R155, RZ, 0x18, R155 ;  /* 0x00000018ff9b7819 */ /* 0x000fe4000001169b */
[----:B------:R-:W-:Y:S02]  /*26190*/  LOP3.LUT R2, R2, 0xff, RZ, 0xc0, !PT ;  /* 0x000000ff02027812 */ /* 0x000fe400078ec0ff */
[----:B------:R-:W-:Y:S01]  /*261a0*/  PRMT R160, R136, 0x5410, R0 ;  /* 0x0000541088a07816 */ /* 0x000fe20000000000 */
[--C-:B------:R-:W-:Y:S01]  /*261b0*/  HSET2.LE.AND R136, R137, R221.reuse, PT ;  /* 0x000000dd89887233 */ /* 0x100fe20003803000 */
[----:B------:R-:W-:Y:S02]  /*261c0*/  PRMT R2, R2, 0x5410, R155 ;  /* 0x0000541002027816 */ /* 0x000fe4000000009b */
[--C-:B------:R-:W-:Y:S01]  /*261d0*/  SHF.R.U32.HI R0, RZ, 0x10, R154.reuse ;  /* 0x00000010ff007819 */ /* 0x100fe2000001169a */
[--C-:B------:R-:W-:Y:S01]  /*261e0*/  HSET2.LE.AND R144, R160, R221.reuse, PT ;  /* 0x000000dda0907233 */ /* 0x100fe20003803000 */
[----:B------:R-:W-:Y:S01]  /*261f0*/  SHF.R.U32.HI R154, RZ, 0x18, R154 ;  /* 0x00000018ff9a7819 */ /* 0x000fe2000001169a */
[--C-:B------:R-:W-:Y:S01]  /*26200*/  HSET2.LE.AND R137, R2, R221.reuse, PT ;  /* 0x000000dd02897233 */ /* 0x100fe20003803000 */
[----:B------:R-:W-:Y:S02]  /*26210*/  LOP3.LUT R0, R0, 0xff, RZ, 0xc0, !PT ;  /* 0x000000ff00007812 */ /* 0x000fe400078ec0ff */
[----:B------:R-:W-:Y:S02]  /*26220*/  LOP3.LUT R136, R147, R136, RZ, 0xc0, !PT ;  /* 0x0000008893887212 */ /* 0x000fe400078ec0ff */
[----:B------:R-:W-:Y:S02]  /*26230*/  LOP3.LUT R147, R173, 0xff, RZ, 0xc0, !PT ;  /* 0x000000ffad937812 */ /* 0x000fe400078ec0ff */
[----:B------:R-:W-:Y:S02]  /*26240*/  PRMT R0, R0, 0x5410, R154 ;  /* 0x0000541000007816 */ /* 0x000fe4000000009a */
[----:B------:R-:W-:Y:S01]  /*26250*/  PRMT R147, R147, 0x5410, R174 ;  /* 0x0000541093937816 */ /* 0x000fe200000000ae */
[----:B------:R-:W1:Y:S01]  /*26260*/  LDSM.16.MT88.4 R152, [R206+0xa000] ;  /* 0x00a00000ce98783b */ /* 0x000e620000004200 */
[----:B------:R-:W-:Y:S01]  /*26270*/  LOP3.LUT R137, R146, R137, RZ, 0xc0, !PT ;  /* 0x0000008992897212 */ /* 0x000fe200078ec0ff */
[--C-:B------:R-:W-:Y:S01]  /*26280*/  HSET2.LE.AND R146, R161, R221.reuse, PT ;  /* 0x000000dda1927233 */ /* 0x100fe20003803000 */
[----:B------:R-:W-:Y:S01]  /*26290*/  LOP3.LUT R144, R159, R144, RZ, 0xc0, !PT ;  /* 0x000000909f907212 */ /* 0x000fe200078ec0ff */
[--C-:B------:R-:W-:Y:S01]  /*262a0*/  HSET2.LE.AND R145, R0, R221.reuse, PT ;  /* 0x000000dd00917233 */ /* 0x100fe20003803000 */
[----:B------:R-:W-:Y:S01]  /*262b0*/  LOP3.LUT R0, R167, R244, R178, 0x96, !PT ;  /* 0x000000f4a7007212 */ /* 0x000fe200078e96b2 */
[--C-:B------:R-:W-:Y:S01]  /*262c0*/  HSET2.LE.AND R147, R147, R221.reuse, PT ;  /* 0x000000dd93937233 */ /* 0x100fe20003803000 */
[----:B------:R-:W-:Y:S01]  /*262d0*/  LOP3.LUT R146, R156, R146, RZ, 0xc0, !PT ;  /* 0x000000929c927212 */ /* 0x000fe200078ec0ff */
[-C--:B---3--:R-:W-:Y:S01]  /*262e0*/  HMMA.16816.F32.BF16 R4, R136, R140.reuse, R4 ;  /* 0x0000008c8804723c */ /* 0x088fe20000041804 */
[----:B------:R-:W-:Y:S01]  /*262f0*/  LOP3.LUT R145, R158, R145, RZ, 0xc0, !PT ;  /* 0x000000919e917212 */ /* 0x000fe200078ec0ff */
[----:B------:R-:W-:Y:S01]  /*26300*/  LDSM.16.MT88.4 R160, [R206+0xb000] ;  /* 0x00b00000cea0783b */ /* 0x000fe20000004200 */
[----:B------:R-:W-:Y:S02]  /*26310*/  LOP3.LUT R147, R157, R147, RZ, 0xc0, !PT ;  /* 0x000000939d937212 */ /* 0x000fe400078ec0ff */
[----:B------:R-:W-:Y:S05]  /*26320*/  LOP3.LUT R2, R165, R244, R180, 0x96, !PT ;  /* 0x000000f4a5027212 */ /* 0x000fea00078e96b4 */
[C---:B------:R-:W-:Y:S01]  /*26330*/  HMMA.16816.F32.BF16 R8, R144.reuse, R140, R8 ;  /* 0x0000008c9008723c */ /* 0x040fe20000041808 */
[----:B------:R-:W-:Y:S07]  /*26340*/  LDSM.16.MT88.4 R156, [R201+0xb000] ;  /* 0x00b00000c99c783b */ /* 0x000fee0000004200 */
[-C--:B------:R-:W-:Y:S01]  /*26350*/  HMMA.16816.F32.BF16 R12, R144, R142.reuse, R12 ;  /* 0x0000008e900c723c */ /* 0x080fe2000004180c */
[----:B------:R-:W-:Y:S07]  /*26360*/  LDSM.16.MT88.4 R176, [R206+0xa800] ;  /* 0x00a80000ceb0783b */ /* 0x000fee0000004200 */
[C---:B------:R-:W-:Y:S01]  /*26370*/  HMMA.16816.F32.BF16 R16, R136.reuse, R142, R16 ;  /* 0x0000008e8810723c */ /* 0x040fe20000041810 */
[----:B------:R-:W2:Y:S07]  /*26380*/  LDSM.16.MT88.4 R140, [R205+0xa000] ;  /* 0x00a00000cd8c783b */ /* 0x000eae0000004200 */
[-C--:B-----5:R-:W-:Y:S01]  /*26390*/  HMMA.16816.F32.BF16 R20, R136, R148.reuse, R20 ;  /* 0x000000948814723c */ /* 0x0a0fe20000041814 */
[----:B------:R-:W-:Y:S07]  /*263a0*/  LDSM.16.MT88.4 R180, [R205+0xa800] ;  /* 0x00a80000cdb4783b */ /* 0x000fee0000004200 */
[C---:B------:R-:W-:Y:S08]  /*263b0*/  HMMA.16816.F32.BF16 R24, R144.reuse, R148, R24 ;  /* 0x000000949018723c */ /* 0x040ff00000041818 */
[-C--:B------:R-:W-:Y:S08]  /*263c0*/  HMMA.16816.F32.BF16 R28, R144, R150.reuse, R28 ;  /* 0x00000096901c723c */ /* 0x080ff0000004181c */
[C---:B------:R-:W-:Y:S01]  /*263d0*/  HMMA.16816.F32.BF16 R32, R136.reuse, R150, R32 ;  /* 0x000000968820723c */ /* 0x040fe20000041820 */
[----:B------:R-:W3:Y:S07]  /*263e0*/  LDSM.16.MT88.4 R148, [R203+0xb000] ;  /* 0x00b00000cb94783b */ /* 0x000eee0000004200 */
[-C--:B-1----:R-:W-:Y:S08]  /*263f0*/  HMMA.16816.F32.BF16 R36, R136, R152.reuse, R36 ;  /* 0x000000988824723c */ /* 0x082ff00000041824 */
[C---:B------:R-:W-:Y:S07]  /*26400*/  HMMA.16816.F32.BF16 R40, R144.reuse, R152, R40 ;  /* 0x000000989028723c */ /* 0x040fee0000041828 */
[----:B------:R-:W-:Y:S01]  /*26410*/  SHF.R.U32.HI R153, RZ, 0x10, R166 ;  /* 0x00000010ff997819 */ /* 0x000fe200000116a6 */
[-C--:B------:R-:W-:Y:S04]  /*26420*/  HMMA.16816.F32.BF16 R44, R144, R154.reuse, R44 ;  /* 0x0000009a902c723c */ /* 0x080fe8000004182c */
[----:B------:R-:W-:Y:S04]  /*26430*/  LOP3.LUT R153, R153, 0xff, RZ, 0xc0, !PT ;  /* 0x000000ff99997812 */ /* 0x000fe800078ec0ff */
[C---:B------:R-:W-:Y:S07]  /*26440*/  HMMA.16816.F32.BF16 R48, R136.reuse, R154, R48 ;  /* 0x0000009a8830723c */ /* 0x040fee0000041830 */
[----:B------:R-:W-:Y:S01]  /*26450*/  LOP3.LUT R155, R164, 0xff, RZ, 0xc0, !PT ;  /* 0x000000ffa49b7812 */ /* 0x000fe200078ec0ff */
[-C--:B--2---:R-:W-:Y:S08]  /*26460*/  HMMA.16816.F32.BF16 R52, R136, R140.reuse, R52 ;  /* 0x0000008c8834723c */ /* 0x084ff00000041834 */
[C---:B------:R-:W-:Y:S08]  /*26470*/  HMMA.16816.F32.BF16 R56, R144.reuse, R140, R56 ;  /* 0x0000008c9038723c */ /* 0x040ff00000041838 */
[-C--:B------:R-:W-:Y:S08]  /*26480*/  HMMA.16816.F32.BF16 R60, R144, R142.reuse, R60 ;  /* 0x0000008e903c723c */ /* 0x080ff0000004183c */
[C---:B------:R-:W-:Y:S01]  /*26490*/  HMMA.16816.F32.BF16 R64, R136.reuse, R142, R64 ;  /* 0x0000008e8840723c */ /* 0x040fe20000041840 */
[----:B------:R-:W1:Y:S07]  /*264a0*/  LDSM.16.MT88.4 R140, [R205+0xb000] ;  /* 0x00b00000cd8c783b */ /* 0x000e6e0000004200 */
[-C--:B------:R-:W-:Y:S08]  /*264b0*/  HMMA.16816.F32.BF16 R68, R136, R156.reuse, R68 ;  /* 0x0000009c8844723c */ /* 0x080ff00000041844 */
[C---:B------:R-:W-:Y:S01]  /*264c0*/  HMMA.16816.F32.BF16 R72, R144.reuse, R156, R72 ;  /* 0x0000009c9048723c */ /* 0x040fe20000041848 */
[----:B----4-:R-:W-:Y:S06]  /*264d0*/  ISETP.GT.AND P1, PT, R222, R240, PT ;  /* 0x000000f0de00720c */ /* 0x010fec0003f24270 */
[----:B------:R-:W-:Y:S01]  /*264e0*/  LOP3.LUT R156, R166, 0xff, RZ, 0xc0, !PT ;  /* 0x000000ffa69c7812 */ /* 0x000fe200078ec0ff */
[-C--:B------:R-:W-:Y:S08]  /*264f0*/  HMMA.16816.F32.BF16 R76, R144, R158.reuse, R76 ;  /* 0x0000009e904c723c */ /* 0x080ff0000004184c */
[C---:B------:R-:W-:Y:S08]  /*26500*/  HMMA.16816.F32.BF16 R80, R136.reuse, R158, R80 ;  /* 0x0000009e8850723c */ /* 0x040ff00000041850 */
[-C--:B---3--:R-:W-:Y:S08]  /*26510*/  HMMA.16816.F32.BF16 R84, R136, R148.reuse, R84 ;  /* 0x000000948854723c */ /* 0x088ff00000041854 */
[C---:B------:R-:W-:Y:S07]  /*26520*/  HMMA.16816.F32.BF16 R88, R144.reuse, R148, R88 ;  /* 0x000000949058723c */ /* 0x040fee0000041858 */
[----:B------:R-:W-:Y:S01]  /*26530*/  LOP3.LUT R148, R164, 0xffff, RZ, 0xc0, !PT ;  /* 0x0000ffffa4947812 */ /* 0x000fe200078ec0ff */
[-C--:B------:R-:W-:Y:S01]  /*26540*/  HMMA.16816.F32.BF16 R92, R144, R150.reuse, R92 ;  /* 0x00000096905c723c */ /* 0x080fe2000004185c */
[--C-:B------:R-:W-:Y:S03]  /*26550*/  SHF.R.U32.HI R149, RZ, 0x10, R164.reuse ;  /* 0x00000010ff957819 */ /* 0x100fe600000116a4 */
[----:B------:R-:W-:Y:S02]  /*26560*/  SHF.R.U32.HI R164, RZ, 0x18, R164 ;  /* 0x00000018ffa47819 */ /* 0x000fe400000116a4 */
[----:B------:R-:W-:Y:S02]  /*26570*/  SHF.R.U32.HI R152, RZ, 0x8, R148 ;  /* 0x00000008ff987819 */ /* 0x000fe40000011694 */
[C---:B------:R-:W-:Y:S01]  /*26580*/  HMMA.16816.F32.BF16 R96, R136.reuse, R150, R96 ;  /* 0x000000968860723c */ /* 0x040fe20000041860 */
[----:B------:R-:W-:Y:S03]  /*26590*/  LOP3.LUT R148, R0, 0xff, RZ, 0xc0, !PT ;  /* 0x000000ff00947812 */ /* 0x000fe600078ec0ff */
[----:B------:R-:W-:Y:S02]  /*265a0*/  PRMT R155, R155, 0x5410, R152 ;  /* 0x000054109b9b7816 */ /* 0x000fe40000000098 */
[----:B------:R-:W-:Y:S02]  /*265b0*/  SHF.R.U32.HI R152, RZ, 0x18, R0 ;  /* 0x00000018ff987819 */ /* 0x000fe40000011600 */
[-C--:B------:R-:W-:Y:S01]  /*265c0*/  HMMA.16816.F32.BF16 R100, R136, R160.reuse, R100 ;  /* 0x000000a08864723c */ /* 0x080fe20000041864 */
[----:B------:R-:W-:Y:S03]  /*265d0*/  LOP3.LUT R150, R166, 0xffff, RZ, 0xc0, !PT ;  /* 0x0000ffffa6967812 */ /* 0x000fe600078ec0ff */
[----:B------:R-:W-:Y:S02]  /*265e0*/  SHF.R.U32.HI R166, RZ, 0x18, R166 ;  /* 0x00000018ffa67819 */ /* 0x000fe400000116a6 */
[----:B------:R-:W-:Y:S02]  /*265f0*/  LOP3.LUT R151, R149, 0xff, RZ, 0xc0, !PT ;  /* 0x000000ff95977812 */ /* 0x000fe400078ec0ff */
[C---:B------:R-:W-:Y:S01]  /*26600*/  HMMA.16816.F32.BF16 R104, R144.reuse, R160, R104 ;  /* 0x000000a09068723c */ /* 0x040fe20000041868 */
[----:B------:R-:W-:Y:S03]  /*26610*/  PRMT R153, R153, 0x5410, R166 ;  /* 0x0000541099997816 */ /* 0x000fe600000000a6 */
[----:B------:R-:W-:Y:S02]  /*26620*/  SHF.R.U32.HI R154, RZ, 0x8, R150 ;  /* 0x00000008ff9a7819 */ /* 0x000fe40000011696 */
[----:B------:R-:W-:Y:S01]  /*26630*/  LOP3.LUT R150, R0, 0xffff, RZ, 0xc0, !PT ;  /* 0x0000ffff00967812 */ /* 0x000fe200078ec0ff */
[--C-:B------:R-:W-:Y:S01]  /*26640*/  HSET2.LE.AND R175, R153, R221.reuse, PT ;  /* 0x000000dd99af7233 */ /* 0x100fe20003803000 */
[-C--:B------:R-:W-:Y:S01]  /*26650*/  HMMA.16816.F32.BF16 R108, R144, R162.reuse, R108 ;  /* 0x000000a2906c723c */ /* 0x080fe2000004186c */
[----:B------:R-:W-:Y:S02]  /*26660*/  PRMT R160, R151, 0x5410, R164 ;  /* 0x0000541097a07816 */ /* 0x000fe400000000a4 */
[----:B------:R-:W2:Y:S01]  /*26670*/  LDSM.16.MT88.4 R164, [R201+0xa800] ;  /* 0x00a80000c9a4783b */ /* 0x000ea20000004200 */
[----:B------:R-:W-:Y:S02]  /*26680*/  PRMT R154, R156, 0x5410, R154 ;  /* 0x000054109c9a7816 */ /* 0x000fe4000000009a */
[----:B------:R-:W-:Y:S02]  /*26690*/  LOP3.LUT R151, R2, 0xff, RZ, 0xc0, !PT ;  /* 0x000000ff02977812 */ /* 0x000fe400078ec0ff */
[C---:B------:R-:W-:Y:S01]  /*266a0*/  HMMA.16816.F32.BF16 R112, R136.reuse, R162, R112 ;  /* 0x000000a28870723c */ /* 0x040fe20000041870 */
[----:B------:R-:W-:Y:S02]  /*266b0*/  SHF.R.U32.HI R149, RZ, 0x8, R150 ;  /* 0x00000008ff957819 */ /* 0x000fe40000011696 */
[----:B------:R-:W3:Y:S01]  /*266c0*/  LDSM.16.MT88.4 R156, [R203+0xa800] ;  /* 0x00a80000cb9c783b */ /* 0x000ee20000004200 */
[----:B------:R-:W-:Y:S01]  /*266d0*/  LOP3.LUT R175, R170, R175, RZ, 0xc0, !PT ;  /* 0x000000afaaaf7212 */ /* 0x000fe200078ec0ff */
[--C-:B------:R-:W-:Y:S01]  /*266e0*/  HSET2.LE.AND R174, R154, R221.reuse, PT ;  /* 0x000000dd9aae7233 */ /* 0x100fe20003803000 */
[----:B------:R-:W-:Y:S02]  /*266f0*/  PRMT R172, R148, 0x5410, R149 ;  /* 0x0000541094ac7816 */ /* 0x000fe40000000095 */
[-C--:B-1----:R-:W-:Y:S01]  /*26700*/  HMMA.16816.F32.BF16 R116, R136, R140.reuse, R116 ;  /* 0x0000008c8874723c */ /* 0x082fe20000041874 */
[----:B------:R-:W-:Y:S03]  /*26710*/  SHF.R.U32.HI R149, RZ, 0x10, R2 ;  /* 0x00000010ff957819 */ /* 0x000fe60000011602 */
[----:B------:R-:W-:Y:S01]  /*26720*/  SHF.R.U32.HI R148, RZ, 0x10, R0 ;  /* 0x00000010ff947819 */ /* 0x000fe20000011600 */
[--C-:B------:R-:W-:Y:S01]  /*26730*/  HSET2.LE.AND R172, R172, R221.reuse, PT ;  /* 0x000000ddacac7233 */ /* 0x100fe20003803000 */
[----:B------:R-:W-:Y:S02]  /*26740*/  LOP3.LUT R0, R2, 0xffff, RZ, 0xc0, !PT ;  /* 0x0000ffff02007812 */ /* 0x000fe400078ec0ff */
[C---:B------:R-:W-:Y:S01]  /*26750*/  HMMA.16816.F32.BF16 R120, R144.reuse, R140, R120 ;  /* 0x0000008c9078723c */ /* 0x040fe20000041878 */
[----:B------:R-:W-:Y:S03]  /*26760*/  LOP3.LUT R150, R148, 0xff, RZ, 0xc0, !PT ;  /* 0x000000ff94967812 */ /* 0x000fe600078ec0ff */
[----:B------:R-:W-:Y:S02]  /*26770*/  SHF.R.U32.HI R148, RZ, 0x8, R0 ;  /* 0x00000008ff947819 */ /* 0x000fe40000011600 */
[----:B------:R-:W-:Y:S02]  /*26780*/  LOP3.LUT R0, R149, 0xff, RZ, 0xc0, !PT ;  /* 0x000000ff95007812 */ /* 0x000fe400078ec0ff */
[-C--:B------:R-:W-:Y:S01]  /*26790*/  HMMA.16816.F32.BF16 R124, R144, R142.reuse, R124 ;  /* 0x0000008e907c723c */ /* 0x080fe2000004187c */
[----:B------:R-:W-:Y:S03]  /*267a0*/  PRMT R150, R150, 0x5410, R152 ;  /* 0x0000541096967816 */ /* 0x000fe60000000098 */
[----:B------:R-:W-:Y:S02]  /*267b0*/  SHF.R.U32.HI R2, RZ, 0x18, R2 ;  /* 0x00000018ff027819 */ /* 0x000fe40000011602 */
[--C-:B------:R-:W-:Y:S01]  /*267c0*/  HSET2.LE.AND R173, R150, R221.reuse, PT ;  /* 0x000000dd96ad7233 */ /* 0x100fe20003803000 */
[----:B------:R-:W-:Y:S01]  /*267d0*/  PRMT R148, R151, 0x5410, R148 ;  /* 0x0000541097947816 */ /* 0x000fe20000000094 */
[----:B------:R-:W-:Y:S01]  /*267e0*/  HMMA.16816.F32.BF16 R128, R136, R142, R128 ;  /* 0x0000008e8880723c */ /* 0x000fe20000041880 */
[----:B------:R-:W-:Y:S03]  /*267f0*/  PRMT R2, R0, 0x5410, R2 ;  /* 0x0000541000027816 */ /* 0x000fe60000000002 */
[----:B------:R-:W-:Y:S01]  /*26800*/  LOP3.LUT R172, R168, R172, RZ, 0xc0, !PT ;  /* 0x000000aca8ac7212 */ /* 0x000fe200078ec0ff */
[--C-:B------:R-:W-:Y:S01]  /*26810*/  HSET2.LE.AND R0, R148, R221.reuse, PT ;  /* 0x000000dd94007233 */ /* 0x100fe20003803000 */
[----:B------:R-:W-:Y:S01]  /*26820*/  LOP3.LUT R173, R169, R173, RZ, 0xc0, !PT ;  /* 0x000000ada9ad7212 */ /* 0x000fe200078ec0ff */
[--C-:B------:R-:W-:Y:S01]  /*26830*/  HSET2.LE.AND R2, R2, R221.reuse, PT ;  /* 0x000000dd02027233 */ /* 0x100fe20003803000 */
[----:B------:R-:W-:Y:S01]  /*26840*/  LOP3.LUT R174, R171, R174, RZ, 0xc0, !PT ;  /* 0x000000aeabae7212 */ /* 0x000fe200078ec0ff */
[--C-:B------:R-:W-:Y:S03]  /*26850*/  HSET2.LE.AND R138, R155, R221.reuse, PT ;  /* 0x000000dd9b8a7233 */ /* 0x100fe60003803000 */
[----:B------:R-:W-:Y:S01]  /*26860*/  HSET2.LE.AND R139, R160, R221, PT ;  /* 0x000000dda08b7233 */ /* 0x000fe20003803000 */
[----:B------:R-:W-:Y:S02]  /*26870*/  LOP3.LUT R136, R197, R0, RZ, 0xc0, !PT ;  /* 0x00000000c5887212 */ /* 0x000fe400078ec0ff */
[-C--:B--2---:R-:W-:Y:S01]  /*26880*/  HMMA.16816.F32.BF16 R168, R172, R164.reuse, R4 ;  /* 0x000000a4aca8723c */ /* 0x084fe20000041804 */
[----:B------:R-:W-:Y:S02]  /*26890*/  LOP3.LUT R137, R196, R2, RZ, 0xc0, !PT ;  /* 0x00000002c4897212 */ /* 0x000fe400078ec0ff */
[----:B------:R-:W-:Y:S01]  /*268a0*/  LOP3.LUT R138, R211, R138, RZ, 0xc0, !PT ;  /* 0x0000008ad38a7212 */ /* 0x000fe200078ec0ff */
[----:B------:R-:W1:Y:S01]  /*268b0*/  LDSM.16.MT88.4 R196, [R205+0xb800] ;  /* 0x00b80000cdc4783b */ /* 0x000e620000004200 */
[----:B------:R-:W-:Y:S07]  /*268c0*/  LOP3.LUT R139, R3, R139, RZ, 0xc0, !PT ;  /* 0x0000008b038b7212 */ /* 0x000fee00078ec0ff */
        /* <DEDUP_REMOVED lines=13> */
[----:B------:R-:W-:Y:S01]  /*269a0*/  IMAD.MOV.U32 R180, RZ, RZ, R222 ;  /* 0x000000ffffb47224 */ /* 0x000fe200078e00de */
        /* <DEDUP_REMOVED lines=16> */
[-C--:B------:R-:W-:Y:S07]  /*26ab0*/  HMMA.16816.F32.BF16 R124, R136, R198.reuse, R124 ;  /* 0x000000c6887c723c */ /* 0x080fee000004187c */
[----:B------:R-:W-:Y:S01]  /*26ac0*/  IMAD.MOV.U32 R139, RZ, RZ, R135 ;  /* 0x000000ffff8b7224 */ /* 0x000fe200078e0087 */
[----:B------:R-:W-:Y:S01]  /*26ad0*/  HMMA.16816.F32.BF16 R128, R172, R198, R128 ;  /* 0x000000c6ac80723c */ /* 0x000fe20000041880 */
[----:B------:R-:W-:Y:S03]  /*26ae0*/  IMAD.MOV.U32 R138, RZ, RZ, R132 ;  /* 0x000000ffff8a7224 */ /* 0x000fe600078e0084 */
[----:B------:R-:W-:Y:S02]  /*26af0*/  IMAD.MOV.U32 R137, RZ, RZ, R133 ;  /* 0x000000ffff897224 */ /* 0x000fe400078e0085 */
[----:B------:R-:W-:Y:S01]  /*26b00*/  IMAD.MOV.U32 R136, RZ, RZ, R134 ;  /* 0x000000ffff887224 */ /* 0x000fe200078e0086 */
[----:B------:R-:W-:-:S05]  /*26b10*/  @P1 BRA `(.L_x_2261) ;  /* 0xffffabc000001947 */ /* 0x000fca000383ffff */
.L_x_2258:
[----:B------:R-:W-:Y:S01]  /*26b20*/  IMAD.U32 R136, RZ, RZ, UR6 ;  /* 0x00000006ff887e24 */ /* 0x000fe2000f8e00ff */
[----:B------:R-:W-:Y:S01]  /*26b30*/  MOV R4, UR6 ;  /* 0x0000000600047c02 */ /* 0x000fe20008000f00 */
[----:B------:R-:W-:-:S02]  /*26b40*/  IMAD.U32 R137, RZ, RZ, UR7 ;  /* 0x00000007ff897e24 */ /* 0x000fc4000f8e00ff */
[----:B------:R-:W-:-:S03]  /*26b50*/  IMAD.U32 R5, RZ, RZ, UR7 ;  /* 0x00000007ff057e24 */ /* 0x000fc6000f8e00ff */
[----:B------:R1:W5:Y:S04]  /*26b60*/  LD.E R136, [R136.64+0xd8] ;  /* 0x0000d80488887980 */ /* 0x000368000c101900 */
[----:B------:R1:W5:Y:S01]  /*26b70*/  LD.E R4, [R4.64+0x17c] ;  /* 0x00017c0404047980 */ /* 0x000362000c101900 */
[----:B------:R-:W-:Y:S02]  /*26b80*/  MOV R8, 0x1f ;  /* 0x0000001f00087802 */ /* 0x000fe40000000f00 */
[----:B------:R-:W-:Y:S01]  /*26b90*/  MOV R7, 0xffffffff ;  /* 0xffffffff00077802 */ /* 0x000fe20000000f00 */
[----:B------:R-:W-:Y:S05]  /*26ba0*/  BRA.DIV ~URZ, `(.L_x_2262) ;  /* 0x000029a27f007947 */ /* 0x000fea000b800000 */
[----:B------:R-:W2:Y:S04]  /*26bb0*/  LDL R0, [R1+0xa0] ;  /* 0x0000a00001007983 */ /* 0x000ea80000100800 */
[----:B-12---:R1:W2:Y:S02]  /*26bc0*/  SHFL.BFLY PT, R5, R0, 0x2, 0x1f ;  /* 0x0c401f0000057f89 */ /* 0x0062a400000e0000 */
.L_x_2285:
[----:B-1----:R-:W3:Y:S02]  /*26bd0*/  LDL.LU R0, [R1+0xa0] ;  /* 0x0000a00001007983 */ /* 0x002ee40000300800 */
[----:B--23--:R-:W-:Y:S01]  /*26be0*/  FADD.FTZ R5, R5, R0 ;  /* 0x0000000005057221 */ /* 0x00cfe20000010000 */
[----:B------:R-:W-:Y:S05]  /*26bf0*/  BRA.DIV ~URZ, `(.L_x_2263) ;  /* 0x000029b27f007947 */ /* 0x000fea000b800000 */
[----:B------:R-:W2:Y:S04]  /*26c00*/  LDL.LU R7, [R1+0x74] ;  /* 0x0000740001077983 */ /* 0x000ea80000300800 */
[----:B------:R-:W3:Y:S04]  /*26c10*/  LDL.LU R3, [R1+0x70] ;  /* 0x0000700001037983 */ /* 0x000ee80000300800 */
[----:B------:R-:W4:Y:S04]  /*26c20*/  LDL.LU R10, [R1+0x68] ;  /* 0x00006800010a7983 */ /* 0x000f280000300800 */
[----:B------:R-:W1:Y:S02]  /*26c30*/  SHFL.BFLY PT, R8, R5, 0x1, 0x1f ;  /* 0x0c201f0005087f89 */ /* 0x000e6400000e0000 */
[----:B-1----:R-:W-:-:S02]  /*26c40*/  FADD.FTZ R172, R5, R8 ;  /* 0x0000000805ac7221 */ /* 0x002fc40000010000 */
[----:B--2---:R-:W1:Y:S04]  /*26c50*/  SHFL.BFLY PT, R2, R7, 0x2, 0x1f ;  /* 0x0c401f0007027f89 */ /* 0x004e6800000e0000 */
[----:B---3--:R-:W2:Y:S04]  /*26c60*/  SHFL.BFLY PT, R0, R3, 0x2, 0x1f ;  /* 0x0c401f0003007f89 */ /* 0x008ea800000e0000 */
[----:B----4-:R-:W3:Y:S01]  /*26c70*/  SHFL.BFLY PT, R6, R10, 0x2, 0x1f ;  /* 0x0c401f000a067f89 */ /* 0x010ee200000e0000 */
[----:B-1----:R-:W-:Y:S02]  /*26c80*/  FADD.FTZ R2, R2, R7 ;  /* 0x0000000702027221 */ /* 0x002fe40000010000 */
[----:B--2---:R-:W-:-:S03]  /*26c90*/  FADD.FTZ R0, R0, R3 ;  /* 0x0000000300007221 */ /* 0x004fc60000010000 */
[----:B------:R-:W1:Y:S01]  /*26ca0*/  SHFL.BFLY PT, R7, R2, 0x1, 0x1f ;  /* 0x0c201f0002077f89 */ /* 0x000e6200000e0000 */
[----:B---3--:R-:W-:-:S03]  /*26cb0*/  FADD.FTZ R6, R6, R10 ;  /* 0x0000000a06067221 */ /* 0x008fc60000010000 */
[----:B------:R-:W2:Y:S04]  /*26cc0*/  SHFL.BFLY PT, R3, R0, 0x1, 0x1f ;  /* 0x0c201f0000037f89 */ /* 0x000ea800000e0000 */
[----:B------:R3:W4:Y:S01]  /*26cd0*/  SHFL.BFLY PT, R9, R6, 0x1, 0x1f ;  /* 0x0c201f0006097f89 */ /* 0x00072200000e0000 */
[----:B-1----:R-:W-:Y:S02]  /*26ce0*/  FADD.FTZ R139, R2, R7 ;  /* 0x00000007028b7221 */ /* 0x002fe40000010000 */
[----:B--2---:R-:W-:Y:S02]  /*26cf0*/  FADD.FTZ R138, R0, R3 ;  /* 0x00000003008a7221 */ /* 0x004fe40000010000 */
.L_x_2286:
[----:B------:R-:W2:Y:S01]  /*26d00*/  LDL R175, [R1+0x10c] ;  /* 0x00010c0001af7983 */ /* 0x000ea20000100800 */
[----:B------:R-:W-:Y:S01]  /*26d10*/  FSETP.NE.FTZ.AND P5, PT, R172, RZ, PT ;  /* 0x000000ffac00720b */ /* 0x000fe20003fb5000 */
[----:B----4-:R-:W-:Y:S01]  /*26d20*/  FADD.FTZ R137, R9, R6 ;  /* 0x0000000609897221 */ /* 0x010fe20000010000 */
[----:B------:R-:W-:-:S02]  /*26d30*/  FSETP.NE.FTZ.AND P4, PT, R139, RZ, PT ;  /* 0x000000ff8b00720b */ /* 0x000fc40003f95000 */
[----:B------:R-:W-:Y:S02]  /*26d40*/  FSETP.NE.FTZ.AND P3, PT, R138, RZ, PT ;  /* 0x000000ff8a00720b */ /* 0x000fe40003f75000 */
[----:B------:R-:W-:Y:S02]  /*26d50*/  MOV R0, 0x3f800000 ;  /* 0x3f80000000007802 */ /* 0x000fe40000000f00 */
[----:B------:R-:W-:Y:S02]  /*26d60*/  MOV R3, 0x3f800000 ;  /* 0x3f80000000037802 */ /* 0x000fe40000000f00 */
[----:B------:R-:W-:Y:S02]  /*26d70*/  MOV R2, 0x3f800000 ;  /* 0x3f80000000027802 */ /* 0x000fe40000000f00 */
[----:B------:R-:W-:Y:S01]  /*26d80*/  FSETP.NE.FTZ.AND P0, PT, R137, RZ, PT ;  /* 0x000000ff8900720b */ /* 0x000fe20003f15000 */
[----:B------:R-:W1:Y:S08]  /*26d90*/  @P5 MUFU.RCP R0, R172 ;  /* 0x000000ac00005308 */ /* 0x000e700000001000 */
[----:B------:R-:W4:Y:S08]  /*26da0*/  @P4 MUFU.RCP R3, R139 ;  /* 0x0000008b00034308 */ /* 0x000f300000001000 */
[----:B------:R-:W3:Y:S01]  /*26db0*/  @P3 MUFU.RCP R2, R138 ;  /* 0x0000008a00023308 */ /* 0x000ee20000001000 */
[----:B-1---5:R-:W-:-:S04]  /*26dc0*/  FMUL.FTZ R0, R4, R0 ;  /* 0x0000000004007220 */ /* 0x022fc80000410000 */
[C---:B---3--:R-:W-:Y:S02]  /*26dd0*/  FMUL.FTZ R6, R0.reuse, R169 ;  /* 0x000000a900067220 */ /* 0x048fe40000410000 */
[----:B------:R-:W-:Y:S02]  /*26de0*/  FMUL.FTZ R12, R0, R161 ;  /* 0x000000a1000c7220 */ /* 0x000fe40000410000 */
[----:B----4-:R-:W-:Y:S02]  /*26df0*/  FMUL.FTZ R3, R4, R3 ;  /* 0x0000000304037220 */ /* 0x010fe40000410000 */
[C---:B------:R-:W-:Y:S02]  /*26e00*/  FMUL.FTZ R15, R0.reuse, R157 ;  /* 0x0000009d000f7220 */ /* 0x040fe40000410000 */
[C---:B------:R-:W-:Y:S02]  /*26e10*/  FMUL.FTZ R22, R0.reuse, R37 ;  /* 0x0000002500167220 */ /* 0x040fe40000410000 */
[----:B------:R-:W-:-:S02]  /*26e20*/  FMUL.FTZ R168, R0, R168 ;  /* 0x000000a800a87220 */ /* 0x000fc40000410000 */
[----:B------:R-:W-:Y:S02]  /*26e30*/  FMUL.FTZ R2, R4, R2 ;  /* 0x0000000204027220 */ /* 0x000fe40000410000 */
[----:B------:R-:W-:Y:S01]  /*26e40*/  FMUL.FTZ R164, R0, R164 ;  /* 0x000000a400a47220 */ /* 0x000fe20000410000 */
[----:B------:R-:W-:Y:S01]  /*26e50*/  F2FP.BF16.PACK_AB R6, R6, R168 ;  /* 0x000000a80606723e */ /* 0x000fe200000010ff */
[C---:B------:R-:W-:Y:S02]  /*26e60*/  FMUL.FTZ R165, R0.reuse, R165 ;  /* 0x000000a500a57220 */ /* 0x040fe40000410000 */
        /* <DEDUP_REMOVED lines=28> */
[----:B------:R-:W-:Y:S01]  /*27030*/  FMUL.FTZ R129, R0, R129 ;  /* 0x0000008100817220 */ /* 0x000fe20000410000 */
[----:B------:R-:W-:Y:S01]  /*27040*/  MOV R0, 0x3f800000 ;  /* 0x3f80000000007802 */ /* 0x000fe20000000f00 */
[C---:B------:R-:W-:Y:S02]  /*27050*/  FMUL.FTZ R21, R3.reuse, R39 ;  /* 0x0000002703157220 */ /* 0x040fe40000410000 */
[----:B------:R-:W-:Y:S02]  /*27060*/  FMUL.FTZ R39, R2, R93 ;  /* 0x0000005d02277220 */ /* 0x000fe40000410000 */
[----:B------:R-:W1:Y:S01]  /*27070*/  S2R R93, SR_TID.X ;  /* 0x00000000005d7919 */ /* 0x000e620000002100 */
[----:B------:R-:W3:Y:S01]  /*27080*/  @P0 MUFU.RCP R0, R137 ;  /* 0x0000008900000308 */ /* 0x000ee20000001000 */
[C---:B------:R-:W-:Y:S02]  /*27090*/  FMUL.FTZ R19, R3.reuse, R38 ;  /* 0x0000002603137220 */ /* 0x040fe40000410000 */
[----:B------:R-:W-:-:S02]  /*270a0*/  FMUL.FTZ R170, R3, R170 ;  /* 0x000000aa03aa7220 */ /* 0x000fc40000410000 */
        /* <DEDUP_REMOVED lines=11> */
[----:B---3--:R-:W-:Y:S01]  /*27160*/  FMUL.FTZ R0, R4, R0 ;  /* 0x0000000004007220 */ /* 0x008fe20000410000 */
[----:B------:R-:W-:Y:S01]  /*27170*/  F2FP.BF16.PACK_AB R4, R165, R164 ;  /* 0x000000a4a504723e */ /* 0x000fe200000010ff */
[----:B------:R-:W-:Y:S01]  /*27180*/  FMUL.FTZ R14, R3, R159 ;  /* 0x0000009f030e7220 */ /* 0x000fe20000410000 */
[----:B------:R-:W-:Y:S01]  /*27190*/  F2FP.BF16.PACK_AB R11, R11, R162 ;  /* 0x000000a20b0b723e */ /* 0x000fe200000010ff */
[----:B------:R-:W-:Y:S01]  /*271a0*/  FMUL.FTZ R38, R0, R95 ;  /* 0x0000005f00267220 */ /* 0x000fe20000410000 */
[----:B-1----:R-:W-:Y:S01]  /*271b0*/  SHF.R.S32.HI R95, RZ, 0x1f, R93 ;  /* 0x0000001fff5f7819 */ /* 0x002fe2000001145d */
[C---:B------:R-:W-:Y:S01]  /*271c0*/  FMUL.FTZ R27, R3.reuse, R50 ;  /* 0x00000032031b7220 */ /* 0x040fe20000410000 */
[----:B------:R-:W-:Y:S01]  /*271d0*/  F2FP.BF16.PACK_AB R14, R14, R158 ;  /* 0x0000009e0e0e723e */ /* 0x000fe200000010ff */
[C---:B------:R-:W-:Y:S02]  /*271e0*/  FMUL.FTZ R18, R3.reuse, R51 ;  /* 0x0000003303127220 */ /* 0x040fe40000410000 */
[----:B------:R-:W-:-:S02]  /*271f0*/  FMUL.FTZ R29, R3, R54 ;  /* 0x00000036031d7220 */ /* 0x000fc40000410000 */
[C---:B------:R-:W-:Y:S01]  /*27200*/  FMUL.FTZ R26, R3.reuse, R55 ;  /* 0x00000037031a7220 */ /* 0x040fe20000410000 */
[----:B------:R-:W-:Y:S01]  /*27210*/  F2FP.BF16.PACK_AB R18, R18, R27 ;  /* 0x0000001b1212723e */ /* 0x000fe200000010ff */
[----:B------:R-:W-:Y:S01]  /*27220*/  FMUL.FTZ R30, R3, R66 ;  /* 0x00000042031e7220 */ /* 0x000fe20000410000 */
[----:B------:R-:W-:Y:S01]  /*27230*/  F2FP.BF16.PACK_AB R27, R129, R128 ;  /* 0x00000080811b723e */ /* 0x000fe200000010ff */
        /* <DEDUP_REMOVED lines=20> */
[----:B------:R-:W-:Y:S02]  /*27380*/  FMUL.FTZ R131, R3, R131 ;  /* 0x0000008303837220 */ /* 0x000fe40000410000 */
        /* <DEDUP_REMOVED lines=35> */
[----:B------:R-:W-:-:S02]  /*275c0*/  FMUL.FTZ R89, R2, R89 ;  /* 0x0000005902597220 */ /* 0x000fc40000410000 */
[C---:B------:R-:W-:Y:S02]  /*275d0*/  FMUL.FTZ R92, R2.reuse, R92 ;  /* 0x0000005c025c7220 */ /* 0x040fe40000410000 */
[C---:B------:R-:W-:Y:S02]  /*275e0*/  FMUL.FTZ R104, R2.reuse, R104 ;  /* 0x0000006802687220 */ /* 0x040fe40000410000 */
        /* <DEDUP_REMOVED lines=10> */
[----:B------:R-:W-:-:S02]  /*27690*/  FMUL.FTZ R124, R2, R124 ;  /* 0x0000007c027c7220 */ /* 0x000fc40000410000 */
[----:B------:R-:W-:Y:S01]  /*276a0*/  FMUL.FTZ R65, R2, R125 ;  /* 0x0000007d02417220 */ /* 0x000fe20000410000 */
[----:B------:R-:W-:Y:S01]  /*276b0*/  LEA.HI R2, R95, R93, RZ, 0x2 ;  /* 0x0000005d5f027211 */ /* 0x000fe200078f10ff */
[C---:B------:R-:W-:Y:S01]  /*276c0*/  FMUL.FTZ R68, R0.reuse, R42 ;  /* 0x0000002a00447220 */ /* 0x040fe20000410000 */
[----:B------:R-:W-:Y:S01]  /*276d0*/  F2FP.BF16.PACK_AB R67, R67, R120 ;  /* 0x000000784343723e */ /* 0x000fe200000010ff */
[C---:B------:R-:W-:Y:S01]  /*276e0*/  FMUL.FTZ R73, R0.reuse, R46 ;  /* 0x0000002e00497220 */ /* 0x040fe20000410000 */
[----:B------:R-:W-:Y:S01]  /*276f0*/  SHF.R.S32.HI R3, RZ, 0x2, R2 ;  /* 0x00000002ff037819 */ /* 0x000fe20000011402 */
        /* <DEDUP_REMOVED lines=52> */
[----:B------:R-:W-:-:S02]  /*27a40*/  SHF.R.S32.HI R0, RZ, 0x1f, R2 ;  /* 0x0000001fff007819 */ /* 0x000fc40000011402 */
[----:B------:R-:W-:Y:S02]  /*27a50*/  F2FP.BF16.PACK_AB R66, R66, R122 ;  /* 0x0000007a4242723e */ /* 0x000fe400000010ff */
[----:B------:R-:W-:Y:S02]  /*27a60*/  LEA.HI R0, R0, R3, RZ, 0x3 ;  /* 0x0000000300007211 */ /* 0x000fe400078f18ff */
[----:B------:R-:W-:Y:S02]  /*27a70*/  F2FP.BF16.PACK_AB R64, R64, R126 ;  /* 0x0000007e4040723e */ /* 0x000fe400000010ff */
[----:B------:R-:W-:-:S04]  /*27a80*/  LOP3.LUT R0, R0, 0xfffffff8, RZ, 0xc0, !PT ;  /* 0xfffffff800007812 */ /* 0x000fc800078ec0ff */
[----:B------:R-:W-:Y:S02]  /*27a90*/  IADD3 R3, R3, -R0, RZ ;  /* 0x8000000003037210 */ /* 0x000fe40007ffe0ff */
[----:B------:R-:W-:Y:S02]  /*27aa0*/  LOP3.LUT R0, R2, 0x3ffffffc, RZ, 0xc0, !PT ;  /* 0x3ffffffc02007812 */ /* 0x000fe400078ec0ff */
[C---:B------:R-:W-:Y:S02]  /*27ab0*/  SHF.L.U32 R2, R3.reuse, 0x6, RZ ;  /* 0x0000000603027819 */ /* 0x040fe400000006ff */
[----:B------:R-:W-:Y:S02]  /*27ac0*/  IADD3 R30, -R0, R93, RZ ;  /* 0x0000005d001e7210 */ /* 0x000fe40007ffe1ff */
[----:B------:R-:W-:Y:S02]  /*27ad0*/  LOP3.LUT R0, R2, 0x1c0, RZ, 0xc0, !PT ;  /* 0x000001c002007812 */ /* 0x000fe400078ec0ff */
[----:B------:R-:W-:-:S02]  /*27ae0*/  LOP3.LUT R2, R3, 0x1, RZ, 0xc0, !PT ;  /* 0x0000000103027812 */ /* 0x000fc400078ec0ff */
[----:B------:R-:W-:Y:S02]  /*27af0*/  LEA R30, R34, R30, 0x9 ;  /* 0x0000001e221e7211 */ /* 0x000fe400078e48ff */
[----:B------:R-:W-:Y:S02]  /*27b00*/  LEA.HI R0, R0, R0, RZ, 0x1d ;  /* 0x0000000000007211 */ /* 0x000fe400078fe8ff */
[----:B------:R-:W-:Y:S02]  /*27b10*/  ISETP.NE.U32.AND P1, PT, R2, 0x1, PT ;  /* 0x000000010200780c */ /* 0x000fe40003f25070 */
[----:B------:R-:W-:Y:S02]  /*27b20*/  LEA R0, R30, R0, 0x1 ;  /* 0x000000001e007211 */ /* 0x000fe400078e08ff */
[----:B------:R-:W-:Y:S02]  /*27b30*/  F2FP.BF16.PACK_AB R34, R107, R106 ;  /* 0x0000006a6b22723e */ /* 0x000fe400000010ff */
[----:B------:R-:W-:-:S02]  /*27b40*/  SHF.L.U32 R0, R0, 0x1, RZ ;  /* 0x0000000100007819 */ /* 0x000fc400000006ff */
        /* <DEDUP_REMOVED lines=8> */
[----:B------:R-:W-:Y:S02]  /*27bd0*/  SEL R3, R3, 0xffffffe0, !P1 ;  /* 0xffffffe003037807 */ /* 0x000fe40004800000 */
[----:B--2---:R-:W-:Y:S01]  /*27be0*/  ISETP.NE.AND P1, PT, R175, -0x1, PT ;  /* 0xffffffffaf00780c */ /* 0x004fe20003f25270 */
[----:B------:R2:W-:Y:S04]  /*27bf0*/  STS [R2+0x400], R7 ;  /* 0x0004000702007388 */ /* 0x0005e80000000800 */
[----:B------:R-:W-:Y:S04]  /*27c00*/  STS [R0+0x2000], R9 ;  /* 0x0020000900007388 */ /* 0x000fe80000000800 */
[----:B------:R4:W-:Y:S01]  /*27c10*/  STS [R0+0x2400], R8 ;  /* 0x0024000800007388 */ /* 0x0009e20000000800 */
[----:B-1----:R-:W-:-:S03]  /*27c20*/  MOV R5, 0x40 ;  /* 0x0000004000057802 */ /* 0x002fc60000000f00 */
[----:B------:R-:W-:Y:S01]  /*27c30*/  STS [R2+0x2000], R10 ;  /* 0x0020000a02007388 */ /* 0x000fe20000000800 */
[----:B------:R-:W-:-:S03]  /*27c40*/  SEL R5, R5, 0xffffffc0, !P2 ;  /* 0xffffffc005057807 */ /* 0x000fc60005000000 */
[----:B------:R-:W-:Y:S01]  /*27c50*/  STS [R2+0x2400], R13 ;  /* 0x0024000d02007388 */ /* 0x000fe20000000800 */
[C---:B---3--:R-:W-:Y:S02]  /*27c60*/  IADD3 R4, R0.reuse, R3, RZ ;  /* 0x0000000300047210 */ /* 0x048fe40007ffe0ff */
[----:B------:R-:W-:Y:S02]  /*27c70*/  IADD3 R3, R3, R2, RZ ;  /* 0x0000000203037210 */ /* 0x000fe40007ffe0ff */
[-C--:B--2---:R-:W-:Y:S01]  /*27c80*/  IADD3 R7, R0, R5.reuse, RZ ;  /* 0x0000000500077210 */ /* 0x084fe20007ffe0ff */
[----:B------:R-:W-:Y:S01]  /*27c90*/  STS [R4], R12 ;  /* 0x0000000c04007388 */ /* 0x000fe20000000800 */
[----:B------:R-:W-:-:S03]  /*27ca0*/  IADD3 R6, R4, R5, RZ ;  /* 0x0000000504067210 */ /* 0x000fc60007ffe0ff */
[----:B------:R-:W-:Y:S01]  /*27cb0*/  STS [R4+0x400], R11 ;  /* 0x0004000b04007388 */ /* 0x000fe20000000800 */
[----:B----4-:R-:W-:-:S03]  /*27cc0*/  IADD3 R8, R5, R2, RZ ;  /* 0x0000000205087210 */ /* 0x010fc60007ffe0ff */
[----:B------:R-:W-:Y:S01]  /*27cd0*/  STS [R3], R15 ;  /* 0x0000000f03007388 */ /* 0x000fe20000000800 */
[----:B------:R-:W-:-:S03]  /*27ce0*/  IADD3 R5, R3, R5, RZ ;  /* 0x0000000503057210 */ /* 0x000fc60007ffe0ff */
        /* <DEDUP_REMOVED lines=35> */
[----:B-1----:R-:W-:-:S03]  /*27f20*/  MOV R2, UR6 ;  /* 0x0000000600027c02 */ /* 0x002fc60008000f00 */
        /* <DEDUP_REMOVED lines=19> */
[----:B-1----:R-:W3:Y:S01]  /*28060*/  @P1 LD.E.64 R6, [R2.64+0x88] ;  /* 0x0000880402061980 */ /* 0x002ee2000c101b00 */
[----:B------:R-:W-:-:S02]  /*28070*/  MOV R4, UR6 ;  /* 0x0000000600047c02 */ /* 0x000fc40008000f00 */
[----:B--2---:R-:W-:-:S05]  /*28080*/  MOV R5, UR7 ;  /* 0x0000000700057c02 */ /* 0x004fca0008000f00 */
[----:B------:R1:W2:Y:S04]  /*28090*/  LD.E.U16 R0, [R4.64+0x1c8] ;  /* 0x0001c80404007980 */ /* 0x0002a8000c101500 */
[----:B------:R-:W4:Y:S01]  /*280a0*/  @!P1 LD.E.64 R2, [R2.64+0x80] ;  /* 0x0000800402029980 */ /* 0x000f22000c101b00 */
[----:B------:R-:W-:Y:S02]  /*280b0*/  MOV R10, UR6 ;  /* 0x00000006000a7c02 */ /* 0x000fe40008000f00 */
[----:B------:R-:W-:Y:S01]  /*280c0*/  MOV R11, UR7 ;  /* 0x00000007000b7c02 */ /* 0x000fe20008000f00 */
[----:B------:R-:W4:Y:S01]  /*280d0*/  S2R R174, SR_CTAID.Y ;  /* 0x0000000000ae7919 */ /* 0x000f220000002600 */
[----:B------:R-:W-:Y:S02]  /*280e0*/  MOV R8, UR6 ;  /* 0x0000000600087c02 */ /* 0x000fe40008000f00 */
[----:B------:R-:W-:-:S02]  /*280f0*/  MOV R9, UR7 ;  /* 0x0000000700097c02 */ /* 0x000fc40008000f00 */
[----:B------:R-:W-:Y:S02]  /*28100*/  MOV R12, UR6 ;  /* 0x00000006000c7c02 */ /* 0x000fe40008000f00 */
[----:B------:R-:W-:Y:S01]  /*28110*/  MOV R13, UR7 ;  /* 0x00000007000d7c02 */ /* 0x000fe20008000f00 */
[----:B------:R1:W5:Y:S01]  /*28120*/  LD.E.64 R18, [R8.64+0x90] ;  /* 0x0000900408127980 */ /* 0x000362000c101b00 */
[----:B------:R-:W-:-:S03]  /*28130*/  MOV R24, 0x7f800000 ;  /* 0x7f80000000187802 */ /* 0x000fc60000000f00 */
[----:B------:R1:W5:Y:S01]  /*28140*/  LD.E.64 R16, [R12.64+0x70] ;  /* 0x000070040c107980 */ /* 0x000362000c101b00 */
[----:B------:R-:W-:Y:S01]  /*28150*/  MOV R25, 0x7f800000 ;  /* 0x7f80000000197802 */ /* 0x000fe20000000f00 */
[----:B-1----:R-:W1:Y:S08]  /*28160*/  @P4 MUFU.LG2 R9, R139 ;  /* 0x0000008b00094308 */ /* 0x002e700000000c00 */
[----:B------:R-:W-:Y:S08]  /*28170*/  @P0 MUFU.LG2 R12, R137 ;  /* 0x00000089000c0308 */ /* 0x000ff00000000c00 */
[----:B------:R-:W1:Y:S02]  /*28180*/  @P3 MUFU.LG2 R8, R138 ;  /* 0x0000008a00083308 */ /* 0x000e640000000c00 */
[----:B-1----:R-:W-:-:S04]  /*28190*/  @P4 FMUL.FTZ R9, R9, 0.69314718246459960938 ;  /* 0x3f31721809094820 */ /* 0x002fc80000410000 */
[----:B------:R-:W-:Y:S01]  /*281a0*/  @P4 FFMA.FTZ R25, R136, R135, R9 ;  /* 0x0000008788194223 */ /* 0x000fe20000010009 */
[----:B------:R-:W-:Y:S01]  /*281b0*/  BSSY B1, `(.L_x_2264) ;  /* 0x000002a000017945 */ /* 0x000fe20003800000 */
[----:B------:R-:W-:Y:S02]  /*281c0*/  MOV R21, 0x7f800000 ;  /* 0x7f80000000157802 */ /* 0x000fe40000000f00 */
[----:B------:R-:W-:Y:S02]  /*281d0*/  MOV R20, 0x7f800000 ;  /* 0x7f80000000147802 */ /* 0x000fe40000000f00 */
[----:B------:R-:W-:Y:S01]  /*281e0*/  PLOP3.LUT P4, PT, PT, PT, PT, 0x8, 0x0 ;  /* 0x000000000000781c */ /* 0x000fe20003f8e170 */
[----:B------:R-:W-:-:S04]  /*281f0*/  @P3 FMUL.FTZ R8, R8, 0.69314718246459960938 ;  /* 0x3f31721808083820 */ /* 0x000fc80000410000 */
[----:B------:R-:W-:Y:S02]  /*28200*/  @P3 FFMA.FTZ R20, R136, R134, R8 ;  /* 0x0000008688143223 */ /* 0x000fe40000010008 */
[-C--:B---3--:R-:W-:Y:S02]  /*28210*/  @P1 IMAD R14, R7, R175.reuse, RZ ;  /* 0x000000af070e1224 */ /* 0x088fe400078e02ff */
[----:B------:R-:W-:Y:S02]  /*28220*/  @P1 IMAD.WIDE.U32 R4, R6, R175, RZ ;  /* 0x000000af06041225 */ /* 0x000fe400078e00ff */
[----:B------:R1:W5:Y:S02]  /*28230*/  @!P1 LD.E.64 R6, [R10.64+0x88] ;  /* 0x000088040a069980 */ /* 0x000364000c101b00 */
[----:B-1----:R-:W1:Y:S02]  /*28240*/  @P5 MUFU.LG2 R10, R172 ;  /* 0x000000ac000a5308 */ /* 0x002e640000000c00 */
[----:B-1----:R-:W-:-:S04]  /*28250*/  @P5 FMUL.FTZ R10, R10, 0.69314718246459960938 ;  /* 0x3f3172180a0a5820 */ /* 0x002fc80000410000 */
[----:B------:R-:W-:Y:S01]  /*28260*/  @P5 FFMA.FTZ R24, R136, R132, R10 ;  /* 0x0000008488185223 */ /* 0x000fe2000001000a */
[----:B--2---:R-:W-:-:S04]  /*28270*/  PRMT R10, R0, 0x7770, RZ ;  /* 0x00007770000a7816 */ /* 0x004fc800000000ff */
[----:B------:R-:W-:Y:S02]  /*28280*/  ISETP.NE.AND P2, PT, R10, RZ, PT ;  /* 0x000000ff0a00720c */ /* 0x000fe40003f45270 */
[----:B------:R-:W-:-:S04]  /*28290*/  PRMT R10, R0, 0x7771, RZ ;  /* 0x00007771000a7816 */ /* 0x000fc800000000ff */
[----:B------:R-:W-:Y:S01]  /*282a0*/  ISETP.NE.OR P5, PT, R10, RZ, !P2 ;  /* 0x000000ff0a00720c */ /* 0x000fe200057a5670 */
[----:B----4-:R-:W-:Y:S01]  /*282b0*/  @!P1 IMAD R3, R3, R174, RZ ;  /* 0x000000ae03039224 */ /* 0x010fe200078e02ff */
[----:B------:R-:W-:Y:S01]  /*282c0*/  @!P1 SHF.R.S32.HI R11, RZ, 0x1f, R174 ;  /* 0x0000001fff0b9819 */ /* 0x000fe200000114ae */
[----:B------:R-:W-:-:S04]  /*282d0*/  @P0 FMUL.FTZ R0, R12, 0.69314718246459960938 ;  /* 0x3f3172180c000820 */ /* 0x000fc80000410000 */
[C---:B------:R-:W-:Y:S02]  /*282e0*/  @!P1 IMAD R9, R2.reuse, R11, R3 ;  /* 0x0000000b02099224 */ /* 0x040fe400078e0203 */
[----:B------:R-:W-:Y:S01]  /*282f0*/  @!P1 IMAD.WIDE.U32 R2, R2, R174, RZ ;  /* 0x000000ae02029225 */ /* 0x000fe200078e00ff */
[----:B------:R-:W-:Y:S02]  /*28300*/  @P1 IADD3 R23, R5, R14, RZ ;  /* 0x0000000e05171210 */ /* 0x000fe40007ffe0ff */
[----:B------:R-:W-:Y:S01]  /*28310*/  @P1 MOV R22, R4 ;  /* 0x0000000400161202 */ /* 0x000fe20000000f00 */
[--C-:B------:R-:W-:Y:S01]  /*28320*/  @P0 FFMA.FTZ R21, R136, R133, R0.reuse ;  /* 0x0000008588150223 */ /* 0x100fe20000010000 */
[----:B------:R-:W-:Y:S01]  /*28330*/  @!P1 IADD3 R23, R3, R9, RZ ;  /* 0x0000000903179210 */ /* 0x000fe20007ffe0ff */
[----:B------:R-:W-:Y:S01]  /*28340*/  CS2R R4, SRZ ;  /* 0x0000000000047805 */ /* 0x000fe2000001ff00 */
[----:B------:R-:W-:Y:S02]  /*28350*/  @!P1 MOV R22, R2 ;  /* 0x0000000200169202 */ /* 0x000fe40000000f00 */
[----:B------:R-:W-:Y:S01]  /*28360*/  PRMT R0, R10, 0x7610, R0 ;  /* 0x000076100a007816 */ /* 0x000fe20000000000 */
        /* <DEDUP_REMOVED lines=9> */
.L_x_2267:
[----:B------:R-:W-:Y:S05]  /*28400*/  BSYNC B0 ;  /* 0x0000000000007941 */ /* 0x000fea0003800000 */
.L_x_2266:
[----:B------:R-:W-:Y:S01]  /*28410*/  PLOP3.LUT P4, PT, PT, PT, PT, 0x80, 0x0 ;  /* 0x000000000000781c */ /* 0x000fe20003f8f070 */
[--C-:B------:R-:W-:Y:S01]  /*28420*/  IMAD.MOV.U32 R4, RZ, RZ, R175.reuse ;  /* 0x000000ffff047224 */ /* 0x100fe200078e00af */
[----:B------:R-:W-:Y:S02]  /*28430*/  SHF.R.S32.HI R5, RZ, 0x1f, R175 ;  /* 0x0000001fff057819 */ /* 0x000fe400000114af */
[----:B------:R-:W-:-:S04]  /*28440*/  PRMT R0, RZ, 0x7610, R0 ;  /* 0x00007610ff007816 */ /* 0x000fc80000000000 */
.L_x_2265:
[----:B------:R-:W-:Y:S05]  /*28450*/  BSYNC B1 ;  /* 0x0000000000017941 */ /* 0x000fea0003800000 */
.L_x_2264:
[----:B------:R-:W-:Y:S02]  /*28460*/  LOP3.LUT P0, RZ, R0, 0xff, RZ, 0xc0, !PT ;  /* 0x000000ff00ff7812 */ /* 0x000fe4000780c0ff */
[----:B------:R-:W-:Y:S02]  /*28470*/  MOV R2, UR6 ;  /* 0x0000000600027c02 */ /* 0x000fe40008000f00 */
[----:B------:R-:W-:-:S09]  /*28480*/  MOV R3, UR7 ;  /* 0x0000000700037c02 */ /* 0x000fd20008000f00 */
[----:B------:R2:W3:Y:S04]  /*28490*/  @P0 LD.E.64 R12, [R2.64+0xb0] ;  /* 0x0000b004020c0980 */ /* 0x0004e8000c101b00 */
[----:B--2---:R-:W5:Y:S01]  /*284a0*/  LD.E.64 R2, [R2.64+0xa0] ;  /* 0x0000a00402027980 */ /* 0x004f62000c101b00 */
[----:B------:R-:W-:Y:S01]  /*284b0*/  @P0 MOV R8, 0x1 ;  /* 0x0000000100080802 */ /* 0x000fe20000000f00 */
        /* <DEDUP_REMOVED lines=11> */
.L_x_2268:
[----:B------:R-:W-:Y:S01]  /*28570*/  WARPSYNC 0xffffffff ;  /* 0xffffffff00007948 */ /* 0x000fe20003800000 */
[----:B------:R-:W-:Y:S01]  /*28580*/  BAR.SYNC.DEFER_BLOCKING 0x0 ;  /* 0x0000000000007b1d */ /* 0x000fe20000010000 */
[----:B------:R-:W-:Y:S01]  /*28590*/  LOP3.LUT R9, R92, 0xffffffe0, RZ, 0xc0, !PT ;  /* 0xffffffe05c097812 */ /* 0x000fe200078ec0ff */
[----:B------:R-:W-:-:S04]  /*285a0*/  IMAD R8, R174, R8, RZ ;  /* 0x00000008ae087224 */ /* 0x000fc800078e02ff */
[----:B------:R-:W2:Y:S01]  /*285b0*/  S2R R27, SR_CTAID.X ;  /* 0x00000000001b7919 */ /* 0x000ea20000002500 */
[----:B------:R-:W-:Y:S01]  /*285c0*/  IMAD.IADD R9, R93, 0x1, -R9 ;  /* 0x000000015d097824 */ /* 0x000fe200078e0a09 */
[----:B------:R-:W-:Y:S01]  /*285d0*/  SEL R8, R8, RZ, !P4 ;  /* 0x000000ff08087207 */ /* 0x000fe20006000000 */
[----:B------:R-:W-:Y:S01]  /*285e0*/  BSSY B0, `(.L_x_2269) ;  /* 0x0000049000007945 */ /* 0x000fe20003800000 */
[----:B------:R-:W3:Y:S02]  /*285f0*/  S2R R26, SR_CTAID.Z ;  /* 0x00000000001a7919 */ /* 0x000ee40000002700 */
[----:B------:R-:W-:Y:S02]  /*28600*/  LOP3.LUT P2, RZ, R9, 0x3, RZ, 0xc0, !PT ;  /* 0x0000000309ff7812 */ /* 0x000fe4000784c0ff */
[----:B------:R4:W1:Y:S04]  /*28610*/  LDS.128 R32, [R220] ;  /* 0x00000000dc207984 */ /* 0x0008680000000c00 */
[----:B------:R4:W1:Y:S01]  /*28620*/  LDS.128 R40, [R220+0x800] ;  /* 0x00080000dc287984 */ /* 0x0008620000000c00 */
[----:B--2---:R-:W-:-:S03]  /*28630*/  IMAD R10, R27, R12, RZ ;  /* 0x0000000c1b0a7224 */ /* 0x004fc600078e02ff */
[----:B------:R4:W2:Y:S01]  /*28640*/  LDS.128 R48, [R220+0x1000] ;  /* 0x00100000dc307984 */ /* 0x0008a20000000c00 */
[----:B---3--:R-:W-:-:S03]  /*28650*/  IMAD R8, R26, R0, R8 ;  /* 0x000000001a087224 */ /* 0x008fc600078e0208 */
[----:B------:R4:W3:Y:S01]  /*28660*/  LDS.128 R56, [R220+0x1800] ;  /* 0x00180000dc387984 */ /* 0x0008e20000000c00 */
[----:B------:R-:W-:-:S03]  /*28670*/  IMAD.SHL.U32 R0, R10, 0x80, RZ ;  /* 0x000000800a007824 */ /* 0x000fc600078e00ff */
        /* <DEDUP_REMOVED lines=17> */
[----:B--23--:R-:W2:Y:S04]  /*28790*/  LDL.LU R11, [R1+0x134] ;  /* 0x00013400010b7983 */ /* 0x00cea80000300800 */
[----:B------:R-:W3:Y:S02]  /*287a0*/  S2R R8, SR_TID.X ;  /* 0x0000000000087919 */ /* 0x000ee40000002100 */
        /* <DEDUP_REMOVED lines=13> */
[C---:B------:R-:W-:Y:S02]  /*28880*/  IADD3 R5, R0.reuse, 0x8, RZ ;  /* 0x0000000800057810 */ /* 0x040fe40007ffe0ff */
[C---:B------:R-:W-:Y:S02]  /*28890*/  IADD3 R4, R0.reuse, 0x40, RZ ;  /* 0x0000004000047810 */ /* 0x040fe40007ffe0ff */
[C---:B------:R-:W-:Y:S02]  /*288a0*/  IADD3 R8, R0.reuse, 0x48, RZ ;  /* 0x0000004800087810 */ /* 0x040fe40007ffe0ff */
[-C--:B--2---:R-:W-:Y:S02]  /*288b0*/  ISETP.GE.AND P6, PT, R0, R11.reuse, PT ;  /* 0x0000000b0000720c */ /* 0x084fe40003fc6270 */
[-C--:B------:R-:W-:Y:S02]  /*288c0*/  ISETP.GE.AND P5, PT, R5, R11.reuse, PT ;  /* 0x0000000b0500720c */ /* 0x080fe40003fa6270 */
[----:B------:R-:W-:-:S02]  /*288d0*/  ISETP.GE.AND P4, PT, R4, R11, PT ;  /* 0x0000000b0400720c */ /* 0x000fc40003f86270 */
[----:B------:R-:W-:-:S07]  /*288e0*/  ISETP.GE.AND P3, PT, R8, R11, PT ;  /* 0x0000000b0800720c */ /* 0x000fce0003f66270 */
[-C--:B------:R-:W-:Y:S02]  /*288f0*/  @!P6 IMAD R0, R0, R12.reuse, RZ ;  /* 0x0000000c0000e224 */ /* 0x080fe400078e02ff */
[-C--:B------:R-:W-:Y:S02]  /*28900*/  @!P5 IMAD R5, R5, R12.reuse, RZ ;  /* 0x0000000c0505d224 */ /* 0x080fe400078e02ff */
[----:B------:R-:W-:Y:S01]  /*28910*/  @!P4 IMAD R15, R4, R12, RZ ;  /* 0x0000000c040fc224 */ /* 0x000fe200078e02ff */
[----:B------:R-:W-:Y:S01]  /*28920*/  @!P6 IADD3 R9, P0, R0, R14, RZ ;  /* 0x0000000e0009e210 */ /* 0x000fe20007f1e0ff */
[----:B------:R-:W-:-:S03]  /*28930*/  @!P3 IMAD R4, R8, R12, RZ ;  /* 0x0000000c0804b224 */ /* 0x000fc600078e02ff */
[----:B------:R-:W-:Y:S02]  /*28940*/  @!P6 LEA.HI.X.SX32 R11, R0, R13, 0x1, P0 ;  /* 0x0000000d000be211 */ /* 0x000fe400000f0eff */
[----:B-----5:R-:W-:Y:S02]  /*28950*/  @!P6 LEA R10, P0, R9, R2, 0x2 ;  /* 0x00000002090ae211 */ /* 0x020fe400078010ff */
[-C--:B------:R-:W-:Y:S02]  /*28960*/  @!P5 IADD3 R0, P2, R5, R14.reuse, RZ ;  /* 0x0000000e0500d210 */ /* 0x080fe40007f5e0ff */
[----:B------:R-:W-:Y:S02]  /*28970*/  @!P6 LEA.HI.X R11, R9, R3, R11, 0x2, P0 ;  /* 0x00000003090be211 */ /* 0x000fe400000f140b */
[-C--:B------:R-:W-:Y:S02]  /*28980*/  @!P4 IADD3 R12, P1, R15, R14.reuse, RZ ;  /* 0x0000000e0f0cc210 */ /* 0x080fe40007f3e0ff */
[----:B------:R-:W-:Y:S01]  /*28990*/  @!P3 IADD3 R14, P0, R4, R14, RZ ;  /* 0x0000000e040eb210 */ /* 0x000fe20007f1e0ff */
[----:B------:R2:W-:Y:S01]  /*289a0*/  @!P6 ST.E [R10.64], R24 ;  /* 0x000000180a00e985 */ /* 0x0005e2000c101904 */
[----:B------:R-:W-:-:S02]  /*289b0*/  @!P5 LEA.HI.X.SX32 R5, R5, R13, 0x1, P2 ;  /* 0x0000000d0505d211 */ /* 0x000fc400010f0eff */
[-C--:B------:R-:W-:Y:S02]  /*289c0*/  @!P4 LEA.HI.X.SX32 R15, R15, R13.reuse, 0x1, P1 ;  /* 0x0000000d0f0fc211 */ /* 0x080fe400008f0eff */
[-C--:B------:R-:W-:Y:S02]  /*289d0*/  @!P5 LEA R8, P2, R0, R2.reuse, 0x2 ;  /* 0x000000020008d211 */ /* 0x080fe400078410ff */
[----:B------:R-:W-:Y:S02]  /*289e0*/  @!P3 LEA.HI.X.SX32 R13, R4, R13, 0x1, P0 ;  /* 0x0000000d040db211 */ /* 0x000fe400000f0eff */
[-C--:B------:R-:W-:Y:S02]  /*289f0*/  @!P4 LEA R4, P1, R12, R2.reuse, 0x2 ;  /* 0x000000020c04c211 */ /* 0x080fe400078210ff */
[----:B------:R-:W-:Y:S02]  /*28a00*/  @!P3 LEA R2, P0, R14, R2, 0x2 ;  /* 0x000000020e02b211 */ /* 0x000fe400078010ff */
[----:B------:R-:W-:-:S02]  /*28a10*/  @!P5 LEA.HI.X R9, R0, R3, R5, 0x2, P2 ;  /* 0x000000030009d211 */ /* 0x000fc400010f1405 */
[-C--:B------:R-:W-:Y:S02]  /*28a20*/  @!P4 LEA.HI.X R5, R12, R3.reuse, R15, 0x2, P1 ;  /* 0x000000030c05c211 */ /* 0x080fe400008f140f */
[----:B------:R-:W-:Y:S01]  /*28a30*/  @!P3 LEA.HI.X R3, R14, R3, R13, 0x2, P0 ;  /* 0x000000030e03b211 */ /* 0x000fe200000f140d */
[----:B------:R2:W-:Y:S04]  /*28a40*/  @!P5 ST.E [R8.64], R25 ;  /* 0x000000190800d985 */ /* 0x0005e8000c101904 */
[----:B------:R2:W-:Y:S04]  /*28a50*/  @!P4 ST.E [R4.64], R20 ;  /* 0x000000140400c985 */ /* 0x0005e8000c101904 */
[----:B------:R2:W-:Y:S02]  /*28a60*/  @!P3 ST.E [R2.64], R21 ;  /* 0x000000150200b985 */ /* 0x0005e4000c101904 */
.L_x_2270:
[----:B--23--:R-:W-:Y:S05]  /*28a70*/  BSYNC B0 ;  /* 0x0000000000007941 */ /* 0x00cfea0003800000 */
.L_x_2269:
[----:B------:R-:W2:Y:S04]  /*28a80*/  LDL.LU R4, [R1+0x138] ;  /* 0x0001380001047983 */ /* 0x000ea80000300800 */
[----:B------:R-:W3:Y:S04]  /*28a90*/  LDL R21, [R1+0xd0] ;  /* 0x0000d00001157983 */ /* 0x000ee80000100800 */
[----:B------:R4:W5:Y:S04]  /*28aa0*/  LDL.64 R24, [R1+0xe8] ;  /* 0x0000e80001187983 */ /* 0x0009680000100a00 */
[----:B------:R4:W5:Y:S02]  /*28ab0*/  LDL R20, [R1+0x13c] ;  /* 0x00013c0001147983 */ /* 0x0009640000100800 */
[----:B-----5:R-:W-:-:S02]  /*28ac0*/  IMAD.U32 R2, RZ, RZ, UR6 ;  /* 0x00000006ff027e24 */ /* 0x020fc4000f8e00ff */
[----:B------:R-:W-:Y:S01]  /*28ad0*/  IMAD.U32 R3, RZ, RZ, UR7 ;  /* 0x00000007ff037e24 */ /* 0x000fe2000f8e00ff */
[----:B------:R-:W-:-:S04]  /*28ae0*/  LEA.HI R14, R95, R93, RZ, 0x3 ;  /* 0x0000005d5f0e7211 */ /* 0x000fc800078f18ff */
[----:B------:R3:W5:Y:S01]  /*28af0*/  LD.E R12, [R2.64+0xc0] ;  /* 0x0000c004020c7980 */ /* 0x000762000c101900 */
[----:B------:R-:W-:Y:S01]  /*28b00*/  SHF.R.S32.HI R5, RZ, 0x1f, R26 ;  /* 0x0000001fff057819 */ /* 0x000fe2000001141a */
[----:B------:R-:W-:Y:S01]  /*28b10*/  BSSY B0, `(.L_x_2271) ;  /* 0x0000017000007945 */ /* 0x000fe20003800000 */
[----:B--2---:R-:W-:Y:S01]  /*28b20*/  IMAD R15, R27, -0x80, R4 ;  /* 0xffffff801b0f7824 */ /* 0x004fe200078e0204 */
[----:B---3--:R-:W-:Y:S02]  /*28b30*/  IADD3 R2, P0, R21, R22, RZ ;  /* 0x0000001615027210 */ /* 0x008fe40007f1e0ff */
[----:B------:R-:W-:-:S04]  /*28b40*/  SHF.R.S32.HI R0, RZ, 0x1f, R21 ;  /* 0x0000001fff007819 */ /* 0x000fc80000011415 */
[----:B------:R-:W-:Y:S02]  /*28b50*/  IADD3.X R3, R0, R23, RZ, P0, !PT ;  /* 0x0000001700037210 */ /* 0x000fe400007fe4ff */
[----:B------:R-:W-:-:S04]  /*28b60*/  SHF.R.S32.HI R0, RZ, 0x3, R14 ;  /* 0x00000003ff007819 */ /* 0x000fc8000001140e */
[----:B------:R-:W-:Y:S01]  /*28b70*/  ISETP.GE.AND P0, PT, R0, R15, PT ;  /* 0x0000000f0000720c */ /* 0x000fe20003f06270 */
[-C--:B------:R-:W-:Y:S02]  /*28b80*/  IMAD R4, R19, R26.reuse, RZ ;  /* 0x0000001a13047224 */ /* 0x080fe400078e02ff */
[----:B------:R-:W-:-:S04]  /*28b90*/  IMAD.WIDE.U32 R10, R18, R26, R2 ;  /* 0x0000001a120a7225 */ /* 0x000fc800078e0002 */
[----:B------:R-:W-:-:S04]  /*28ba0*/  IMAD R4, R18, R5, R4 ;  /* 0x0000000512047224 */ /* 0x000fc800078e0204 */
[----:B------:R-:W-:Y:S02]  /*28bb0*/  IMAD.IADD R9, R11, 0x1, R4 ;  /* 0x000000010b097824 */ /* 0x000fe400078e0204 */
[----:B------:R-:W-:Y:S05]  /*28bc0*/  @P0 BRA `(.L_x_2272) ;  /* 0x000000b000000947 */ /* 0x000fea0003800000 */
[----:B----4-:R-:W-:Y:S01]  /*28bd0*/  IMAD R0, R25, R6, RZ ;  /* 0x0000000619007224 */ /* 0x010fe200078e02ff */
[-C--:B-----5:R-:W-:Y:S01]  /*28be0*/  ISETP.GE.AND P2, PT, R21, R12.reuse, PT ;  /* 0x0000000c1500720c */ /* 0x0a0fe20003f46270 */
[----:B------:R-:W-:Y:S01]  /*28bf0*/  IMAD.MOV.U32 R8, RZ, RZ, R10 ;  /* 0x000000ffff087224 */ /* 0x000fe200078e000a */
[----:B------:R-:W-:Y:S01]  /*28c00*/  ISETP.GE.AND P1, PT, R20, R12, PT ;  /* 0x0000000c1400720c */ /* 0x000fe20003f26270 */
[C---:B------:R-:W-:Y:S02]  /*28c10*/  IMAD R0, R24.reuse, R7, R0 ;  /* 0x0000000718007224 */ /* 0x040fe400078e0200 */
[----:B------:R-:W-:-:S05]  /*28c20*/  IMAD.WIDE.U32 R4, R24, R6, R8 ;  /* 0x0000000618047225 */ /* 0x000fca00078e0008 */
[----:B------:R-:W-:Y:S02]  /*28c30*/  IADD3 R0, R5, R0, RZ ;  /* 0x0000000005007210 */ /* 0x000fe40007ffe0ff */
[----:B------:R-:W-:-:S04]  /*28c40*/  LEA R2, P0, R4, R16, 0x1 ;  /* 0x0000001004027211 */ /* 0x000fc800078008ff */
[----:B------:R-:W-:-:S05]  /*28c50*/  LEA.HI.X R3, R4, R17, R0, 0x1, P0 ;  /* 0x0000001104037211 */ /* 0x000fca00000f0c00 */
[----:B-1----:R1:W-:Y:S04]  /*28c60*/  @!P2 ST.E.128 [R2.64], R32 ;  /* 0x000000200200a985 */ /* 0x0023e8000c101d04 */
[----:B------:R1:W-:Y:S02]  /*28c70*/  @!P1 ST.E.128 [R2.64+0x80], R28 ;  /* 0x0000801c02009985 */ /* 0x0003e4000c101d04 */
.L_x_2272:
[----:B----4-:R-:W-:Y:S05]  /*28c80*/  BSYNC B0 ;  /* 0x0000000000007941 */ /* 0x010fea0003800000 */
.L_x_2271:
[----:B------:R-:W-:Y:S01]  /*28c90*/  LEA.HI.SX32 R0, R14, 0x10, 0x1d ;  /* 0x000000100e007811 */ /* 0x000fe200078feaff */
[----:B------:R-:W-:Y:S03]  /*28ca0*/  BSSY B0, `(.L_x_2273) ;  /* 0x0000011000007945 */ /* 0x000fe60003800000 */
[----:B------:R-:W-:-:S13]  /*28cb0*/  ISETP.GE.AND P0, PT, R0, R15, PT ;  /* 0x0000000f0000720c */ /* 0x000fda0003f06270 */
[----:B------:R-:W-:Y:S05]  /*28cc0*/  @P0 BRA `(.L_x_2274) ;  /* 0x000000e000000947 */ /* 0x000fea0003800000 */
[----:B------:R-:W-:Y:S02]  /*28cd0*/  IADD3 R0, P0, R24, 0x10, RZ ;  /* 0x0000001018007810 */ /* 0x000fe40007f1e0ff */
[----:B-1----:R-:W-:Y:S02]  /*28ce0*/  MOV R3, R9 ;  /* 0x0000000900037202 */ /* 0x002fe40000000f00 */
[-C--:B-----5:R-:W-:Y:S01]  /*28cf0*/  ISETP.GE.AND P1, PT, R21, R12.reuse, PT ;  /* 0x0000000c1500720c */ /* 0x0a0fe20003f26270 */
[----:B------:R-:W-:Y:S01]  /*28d00*/  IMAD.X R2, RZ, RZ, R25, P0 ;  /* 0x000000ffff027224 */ /* 0x000fe200000e0619 */
[----:B------:R-:W-:-:S03]  /*28d10*/  ISETP.GE.AND P0, PT, R20, R12, PT ;  /* 0x0000000c1400720c */ /* 0x000fc60003f06270 */
[----:B------:R-:W-:Y:S02]  /*28d20*/  IMAD R13, R2, R6, RZ ;  /* 0x00000006020d7224 */ /* 0x000fe400078e02ff */
[----:B------:R-:W-:-:S04]  /*28d30*/  IMAD.MOV.U32 R2, RZ, RZ, R10 ;  /* 0x000000ffff027224 */ /* 0x000fc800078e000a */
[----:B------:R-:W-:-:S04]  /*28d40*/  IMAD.WIDE.U32 R4, R6, R0, R2 ;  /* 0x0000000006047225 */ /* 0x000fc800078e0002 */
[----:B------:R-:W-:Y:S01]  /*28d50*/  IMAD R0, R7, R0, R13 ;  /* 0x0000000007007224 */ /* 0x000fe200078e020d */
[----:B------:R-:W-:-:S03]  /*28d60*/  LEA R2, P2, R4, R16, 0x1 ;  /* 0x0000001004027211 */ /* 0x000fc600078408ff */
[----:B------:R-:W-:-:S05]  /*28d70*/  IMAD.IADD R0, R5, 0x1, R0 ;  /* 0x0000000105007824 */ /* 0x000fca00078e0200 */
[----:B------:R-:W-:-:S05]  /*28d80*/  LEA.HI.X R3, R4, R17, R0, 0x1, P2 ;  /* 0x0000001104037211 */ /* 0x000fca00010f0c00 */
[----:B------:R1:W-:Y:S04]  /*28d90*/  @!P1 ST.E.128 [R2.64], R40 ;  /* 0x0000002802009985 */ /* 0x0003e8000c101d04 */
[----:B------:R1:W-:Y:S02]  /*28da0*/  @!P0 ST.E.128 [R2.64+0x80], R36 ;  /* 0x0000802402008985 */ /* 0x0003e4000c101d04 */
.L_x_2274:
[----:B------:R-:W-:Y:S05]  /*28db0*/  BSYNC B0 ;  /* 0x0000000000007941 */ /* 0x000fea0003800000 */
.L_x_2273:
        /* <DEDUP_REMOVED lines=18> */
.L_x_2276:
[----:B------:R-:W-:Y:S05]  /*28ee0*/  BSYNC B0 ;  /* 0x0000000000007941 */ /* 0x000fea0003800000 */
.L_x_2275:
        /* <DEDUP_REMOVED lines=18> */
.L_x_2278:
[----:B------:R-:W-:Y:S05]  /*29010*/  BSYNC B0 ;  /* 0x0000000000007941 */ /* 0x000fea0003800000 */
.L_x_2277:
        /* <DEDUP_REMOVED lines=18> */
.L_x_2280:
[----:B------:R-:W-:Y:S05]  /*29140*/  BSYNC B0 ;  /* 0x0000000000007941 */ /* 0x000fea0003800000 */
.L_x_2279:
        /* <DEDUP_REMOVED lines=18> */
.L_x_2282:
[----:B------:R-:W-:Y:S05]  /*29270*/  BSYNC B0 ;  /* 0x0000000000007941 */ /* 0x000fea0003800000 */
.L_x_2281:
        /* <DEDUP_REMOVED lines=18> */
.L_x_2284:
[----:B------:R-:W-:Y:S05]  /*293a0*/  BSYNC B0 ;  /* 0x0000000000007941 */ /* 0x000fea0003800000 */
.L_x_2283:
[----:B------:R-:W-:Y:S01]  /*293b0*/  LEA.HI.SX32 R0, R14, 0x70, 0x1d ;  /* 0x000000700e007811 */ /* 0x000fe200078feaff */
[----:B-1----:R-:W-:Y:S01]  /*293c0*/  IMAD.MOV.U32 R3, RZ, RZ, 0x0 ;  /* 0x00000000ff037424 */ /* 0x002fe200078e00ff */
[----:B------:R-:W-:Y:S02]  /*293d0*/  MOV R13, 0x70 ;  /* 0x00000070000d7802 */ /* 0x000fe40000000f00 */
[----:B------:R-:W-:-:S03]  /*293e0*/  ISETP.GE.AND P0, PT, R0, R15, PT ;  /* 0x0000000f0000720c */ /* 0x000fc60003f06270 */
[----:B------:R-:W-:-:S10]  /*293f0*/  IMAD.MOV.U32 R2, RZ, RZ, R13 ;  /* 0x000000ffff027224 */ /* 0x000fd400078e000d */
[----:B------:R-:W-:Y:S05]  /*29400*/  @P0 RET.REL.NODEC R2 `(_ZN5flash16flash_fwd_kernelI23Flash_fwd_kernel_traitsILi128ELi128ELi32ELi4ELb0ELb0EN7cutlass10bfloat16_tE19Flash_kernel_traitsILi128ELi128ELi32ELi4ES3_EELb1ELb0ELb1ELb1ELb0ELb0ELb0ELb1EEEvNS_16Flash_fwd_paramsE) ;  /* 0xfffd6bf002000950 */ /* 0x000fea0003c3ffff */
[----:B------:R-:W-:Y:S02]  /*29410*/  IADD3 R0, P0, R24, 0x70, RZ ;  /* 0x0000007018007810 */ /* 0x000fe40007f1e0ff */
[----:B------:R-:W-:-:S03]  /*29420*/  MOV R3, R9 ;  /* 0x0000000900037202 */ /* 0x000fc60000000f00 */
[----:B------:R-:W-:Y:S01]  /*29430*/  IMAD.X R2, RZ, RZ, R25, P0 ;  /* 0x000000ffff027224 */ /* 0x000fe200000e0619 */
[----:B-----5:R-:W-:-:S03]  /*29440*/  ISETP.GE.AND P0, PT, R21, R12, PT ;  /* 0x0000000c1500720c */ /* 0x020fc60003f06270 */
[----:B------:R-:W-:Y:S02]  /*29450*/  IMAD R8, R2, R6, RZ ;  /* 0x0000000602087224 */ /* 0x000fe400078e02ff */
[----:B------:R-:W-:-:S04]  /*29460*/  IMAD.MOV.U32 R2, RZ, RZ, R10 ;  /* 0x000000ffff027224 */ /* 0x000fc800078e000a */
[----:B------:R-:W-:-:S04]  /*29470*/  IMAD.WIDE.U32 R4, R6, R0, R2 ;  /* 0x0000000006047225 */ /* 0x000fc800078e0002 */
[----:B------:R-:W-:Y:S01]  /*29480*/  IMAD R0, R7, R0, R8 ;  /* 0x0000000007007224 */ /* 0x000fe200078e0208 */
[----:B------:R-:W-:-:S03]  /*29490*/  LEA R2, P1, R4, R16, 0x1 ;  /* 0x0000001004027211 */ /* 0x000fc600078208ff */
[----:B------:R-:W-:Y:S02]  /*294a0*/  IMAD.IADD R0, R5, 0x1, R0 ;  /* 0x0000000105007824 */ /* 0x000fe400078e0200 */
[----:B------:R-:W-:-:S03]  /*294b0*/  IMAD.MOV.U32 R5, RZ, RZ, 0x0 ;  /* 0x00000000ff057424 */ /* 0x000fc600078e00ff */
[----:B------:R-:W-:Y:S02]  /*294c0*/  LEA.HI.X R3, R4, R17, R0, 0x1, P1 ;  /* 0x0000001104037211 */ /* 0x000fe400008f0c00 */
[----:B------:R-:W-:-:S03]  /*294d0*/  MOV R4, R13 ;  /* 0x0000000d00047202 */ /* 0x000fc60000000f00 */
[----:B------:R1:W-:Y:S01]  /*294e0*/  @!P0 ST.E.128 [R2.64], R88 ;  /* 0x0000005802008985 */ /* 0x0003e2000c101d04 */
[----:B------:R-:W-:-:S13]  /*294f0*/  ISETP.GE.AND P0, PT, R20, R12, PT ;  /* 0x0000000c1400720c */ /* 0x000fda0003f06270 */
[----:B------:R-:W-:Y:S05]  /*29500*/  @P0 RET.REL.NODEC R4 `(_ZN5flash16flash_fwd_kernelI23Flash_fwd_kernel_traitsILi128ELi128ELi32ELi4ELb0ELb0EN7cutlass10bfloat16_tE19Flash_kernel_traitsILi128ELi128ELi32ELi4ES3_EELb1ELb0ELb1ELb1ELb0ELb0ELb0ELb1EEEvNS_16Flash_fwd_paramsE) ;  /* 0xfffd6af004000950 */ /* 0x000fea0003c3ffff */
[----:B------:R2:W-:Y:S02]  /*29510*/  ST.E.128 [R2.64+0x80], R84 ;  /* 0x0000805402007985 */ /* 0x0005e4000c101d04 */
[----:B-12---:R-:W-:Y:S02]  /*29520*/  MOV R2, R13 ;  /* 0x0000000d00027202 */ /* 0x006fe40000000f00 */
[----:B------:R-:W-:-:S04]  /*29530*/  MOV R3, 0x0 ;  /* 0x0000000000037802 */ /* 0x000fc80000000f00 */
[----:B------:R-:W-:Y:S05]  /*29540*/  RET.REL.NODEC R2 `(_ZN5flash16flash_fwd_kernelI23Flash_fwd_kernel_traitsILi128ELi128ELi32ELi4ELb0ELb0EN7cutlass10bfloat16_tE19Flash_kernel_traitsILi128ELi128ELi32ELi4ES3_EELb1ELb0ELb1ELb1ELb0ELb0ELb0ELb1EEEvNS_16Flash_fwd_paramsE) ;  /* 0xfffd6ab002007950 */ /* 0x000fea0003c3ffff */
.L_x_2262:
[----:B------:R2:W5:Y:S01]  /*29550*/  LDL R0, [R1+0xa0] ;  /* 0x0000a00001007983 */ /* 0x0005620000100800 */
[----:B------:R-:W-:Y:S02]  /*29560*/  MOV R3, 0x2 ;  /* 0x0000000200037802 */ /* 0x000fe40000000f00 */
[----:B------:R-:W-:Y:S02]  /*29570*/  MOV R2, 0x29590 ;  /* 0x0002959000027802 */ /* 0x000fe40000000f00 */
[----:B-12--5:R-:W-:Y:S05]  /*29580*/  CALL.REL.NOINC `($__internal_0_$__cuda_sm70_shflsync_bfly_p) ;  /* 0x0000027000007944 */ /* 0x026fea0003c00000 */
[----:B------:R-:W-:Y:S01]  /*29590*/  MOV R5, R9 ;  /* 0x0000000900057202 */ /* 0x000fe20000000f00 */
[----:B------:R-:W-:Y:S05]  /*295a0*/  BRA `(.L_x_2285) ;  /* 0xffffd62000007947 */ /* 0x000fea000383ffff */
.L_x_2263:
[----:B------:R-:W-:Y:S01]  /*295b0*/  IMAD.MOV.U32 R0, RZ, RZ, R5 ;  /* 0x000000ffff007224 */ /* 0x000fe200078e0005 */
[----:B------:R-:W-:Y:S02]  /*295c0*/  MOV R3, 0x1 ;  /* 0x0000000100037802 */ /* 0x000fe40000000f00 */
[----:B------:R-:W-:Y:S02]  /*295d0*/  MOV R2, 0x295f0 ;  /* 0x000295f000027802 */ /* 0x000fe40000000f00 */
[----:B-----5:R-:W-:Y:S05]  /*295e0*/  CALL.REL.NOINC `($__internal_0_$__cuda_sm70_shflsync_bfly_p) ;  /* 0x0000021000007944 */ /* 0x020fea0003c00000 */
[----:B------:R1:W5:Y:S01]  /*295f0*/  LDL R0, [R1+0x74] ;  /* 0x0000740001007983 */ /* 0x0003620000100800 */
[----:B------:R-:W-:Y:S01]  /*29600*/  FADD.FTZ R172, R5, R9 ;  /* 0x0000000905ac7221 */ /* 0x000fe20000010000 */
[----:B------:R-:W-:Y:S02]  /*29610*/  MOV R3, 0x2 ;  /* 0x0000000200037802 */ /* 0x000fe40000000f00 */
[----:B------:R-:W-:-:S02]  /*29620*/  MOV R2, 0x29640 ;  /* 0x0002964000027802 */ /* 0x000fc40000000f00 */
[----:B-1---5:R-:W-:Y:S05]  /*29630*/  CALL.REL.NOINC `($__internal_0_$__cuda_sm70_shflsync_bfly_p) ;  /* 0x000001c000007944 */ /* 0x022fea0003c00000 */
[----:B------:R-:W2:Y:S01]  /*29640*/  LDL.LU R0, [R1+0x74] ;  /* 0x0000740001007983 */ /* 0x000ea20000300800 */
[----:B------:R-:W-:-:S02]  /*29650*/  MOV R3, 0x1 ;  /* 0x0000000100037802 */ /* 0x000fc40000000f00 */
[----:B------:R-:W-:Y:S01]  /*29660*/  MOV R2, 0x29690 ;  /* 0x0002969000027802 */ /* 0x000fe20000000f00 */
[----:B--2---:R-:W-:Y:S02]  /*29670*/  FADD.FTZ R0, R0, R9 ;  /* 0x0000000900007221 */ /* 0x004fe40000010000 */
[----:B------:R-:W-:Y:S05]  /*29680*/  CALL.REL.NOINC `($__internal_0_$__cuda_sm70_shflsync_bfly_p) ;  /* 0x0000017000007944 */ /* 0x000fea0003c00000 */
[----:B------:R-:W-:Y:S02]  /*29690*/  FADD.FTZ R139, R0, R9 ;  /* 0x00000009008b7221 */ /* 0x000fe40000010000 */
[----:B------:R1:W5:Y:S01]  /*296a0*/  LDL R0, [R1+0x70] ;  /* 0x0000700001007983 */ /* 0x0003620000100800 */
[----:B------:R-:W-:Y:S02]  /*296b0*/  MOV R3, 0x2 ;  /* 0x0000000200037802 */ /* 0x000fe40000000f00 */
[----:B------:R-:W-:Y:S02]  /*296c0*/  MOV R2, 0x296e0 ;  /* 0x000296e000027802 */ /* 0x000fe40000000f00 */
[----:B-1---5:R-:W-:Y:S05]  /*296d0*/  CALL.REL.NOINC `($__internal_0_$__cuda_sm70_shflsync_bfly_p) ;  /* 0x0000012000007944 */ /* 0x022fea0003c00000 */
[----:B------:R-:W2:Y:S01]  /*296e0*/  LDL.LU R0, [R1+0x70] ;  /* 0x0000700001007983 */ /* 0x000ea20000300800 */
[----:B------:R-:W-:Y:S02]  /*296f0*/  MOV R3, 0x1 ;  /* 0x0000000100037802 */ /* 0x000fe40000000f00 */
[----:B------:R-:W-:Y:S01]  /*29700*/  MOV R2, 0x29740 ;  /* 0x0002974000027802 */ /* 0x000fe20000000f00 */
[----:B--2---:R-:W-:-:S05]  /*29710*/  FADD.FTZ R138, R0, R9 ;  /* 0x00000009008a7221 */ /* 0x004fca0000010000 */
[----:B------:R-:W-:Y:S02]  /*29720*/  MOV R0, R138 ;  /* 0x0000008a00007202 */ /* 0x000fe40000000f00 */
[----:B------:R-:W-:Y:S05]  /*29730*/  CALL.REL.NOINC `($__internal_0_$__cuda_sm70_shflsync_bfly_p) ;  /* 0x000000c000007944 */ /* 0x000fea0003c00000 */
[----:B------:R1:W5:Y:S01]  /*29740*/  LDL R0, [R1+0x68] ;  /* 0x0000680001007983 */ /* 0x0003620000100800 */
[----:B------:R-:W-:Y:S01]  /*29750*/  FADD.FTZ R138, R138, R9 ;  /* 0x000000098a8a7221 */ /* 0x000fe20000010000 */
        /* <DEDUP_REMOVED lines=9> */
[----:B------:R-:W-:Y:S05]  /*297f0*/  BRA `(.L_x_2286) ;  /* 0xffffd50000007947 */ /* 0x000fea000383ffff */
        .weak           $__internal_0_$__cuda_sm70_shflsync_bfly_p
        .type           $__internal_0_$__cuda_sm70_shflsync_bfly_p,@function
        .size           $__internal_0_$__cuda_sm70_shflsync_bfly_p,(.L_x_2371 - $__internal_0_$__cuda_sm70_shflsync_bfly_p)
$__internal_0_$__cuda_sm70_shflsync_bfly_p:
[----:B------:R-:W-:Y:S04]  /*29800*/  WARPSYNC R7 ;  /* 0x0000000700007348 */ /* 0x000fe80003800000 */
[----:B------:R1:W2:Y:S02]  /*29810*/  SHFL.BFLY PT, R9, R0, R3, R8 ;  /* 0x0c00000300097389 */ /* 0x0002a400000e0008 */
[----:B-1----:R-:W-:-:S04]  /*29820*/  MOV R3, 0x0 ;  /* 0x0000000000037802 */ /* 0x002fc80000000f00 */
[----:B--2---:R-:W-:Y:S05]  /*29830*/  RET.REL.NODEC R2 `(_ZN5flash16flash_fwd_kernelI23Flash_fwd_kernel_traitsILi128ELi128ELi32ELi4ELb0ELb0EN7cutlass10bfloat16_tE19Flash_kernel_traitsILi128ELi128ELi32ELi4ES3_EELb1ELb0ELb1ELb1ELb0ELb0ELb0ELb1EEEvNS_16Flash_fwd_paramsE) ;  /* 0xfffd67c002007950 */ /* 0x004fea0003c3ffff */
.L_x_2287:
        /* <DEDUP_REMOVED lines=12> */
.L_x_2371:


//--------------------- .text._ZN5flash16flash_fwd_kernelI23Flash_fwd_kernel_traitsILi128ELi128ELi32ELi4ELb0ELb0EN7cutlass10bfloat16_tE19Flash_kernel_traitsILi128ELi128ELi32ELi4ES3_EELb0ELb0ELb1ELb1ELb0ELb0ELb1ELb0EEEvNS_16Flash_fwd_paramsE --------------------------
	.section	.text._ZN5flash16flash_fwd_kernelI23Flash_fwd_kernel_traitsILi128ELi128ELi32ELi4ELb0ELb0EN7cutlass10bfloat16_tE19Flash_kernel_traitsILi128ELi128ELi32ELi4ES3_EELb0ELb0ELb1ELb1ELb0ELb0ELb1ELb0EEEvNS_16Flash_fwd_paramsE,"ax",@progbits
	.sectioninfo	@"SHI_REGISTERS=255"
	.align	128
        .global         _ZN5flash16flash_fwd_kernelI23Flash_fwd_kernel_traitsILi128ELi128ELi32ELi4ELb0ELb0EN7cutlass10bfloat16_tE19Flash_kernel_traitsILi128ELi128ELi32ELi4ES3_EELb0ELb0ELb1ELb1ELb0ELb0ELb1ELb0EEEvNS_16Flash_fwd_paramsE
        .type           _ZN5flash16flash_fwd_kernelI23Flash_fwd_kernel_traitsILi128ELi128ELi32ELi4ELb0ELb0EN7cutlass10bfloat16_tE19Flash_kernel_traitsILi128ELi128ELi32ELi4ES3_EELb0ELb0ELb1ELb1ELb0ELb0ELb1ELb0EEEvNS_16Flash_fwd_paramsE,@function
        .size           _ZN5flash16flash_fwd_kernelI23Flash_fwd_kernel_traitsILi128ELi128ELi32ELi4ELb0ELb0EN7cutlass10bfloat16_tE19Flash_kernel_traitsILi128ELi128ELi32ELi4ES3_EELb0ELb0ELb1ELb1ELb0ELb0ELb1ELb0EEEvNS_16Flash_fwd_paramsE,(.L_x_2410 - _ZN5flash16flash_fwd_kernelI23Flash_fwd_kernel_traitsILi128ELi128ELi32ELi4ELb0ELb0EN7cutlass10bfloat16_tE19Flash_kernel_traitsILi128ELi128ELi32ELi4ES3_EELb0ELb0ELb1ELb1ELb0ELb0ELb1ELb0EEEvNS_16Flash_fwd_paramsE)
        .other          _ZN5flash16flash_fwd_kernelI23Flash_fwd_kernel_traitsILi128ELi128ELi32ELi4ELb0ELb0EN7cutlass10bfloat16_tE19Flash_kernel_traitsILi128ELi128ELi32ELi4ES3_EELb0ELb0ELb1ELb1ELb0ELb0ELb1ELb0EEEvNS_16Flash_fwd_paramsE,@"STO_CUDA_ENTRY STV_DEFAULT"
_ZN5flash16flash_fwd_kernelI23Flash_fwd_kernel_traitsILi128ELi128ELi32ELi4ELb0ELb0EN7cutlass10bfloat16_tE19Flash_kernel_traitsILi128ELi128ELi32ELi4ES3_EELb0ELb0ELb1ELb1ELb0ELb0ELb1ELb0EEEvNS_16Flash_fwd_paramsE:
.text._ZN5flash16flash_fwd_kernelI23Flash_fwd_kernel_traitsILi128ELi128ELi32ELi4ELb0ELb0EN7cutlass10bfloat16_tE19Flash_kernel_traitsILi128ELi128ELi32ELi4ES3_EELb0ELb0ELb1ELb1ELb0ELb0ELb1ELb0EEEvNS_16Flash_fwd_paramsE:
        /* <DEDUP_REMOVED lines=56> */
.L_x_2288:
[----:B------:R-:W-:Y:S02]  /*0380*/  ULDC UR6, c[0x0][0x218] ;  /* 0x0000860000067ab9 */ /* 0x000fe40000000800 */
.L_x_2289:
        /* <DEDUP_REMOVED lines=120> */
.L_x_2292:
[----:B------:R-:W-:Y:S05]  /*0b10*/  BSYNC B0 ;  /* 0x0000000000007941 */ /* 0x000fea0003800000 */
.L_x_2291:
        /* <DEDUP_REMOVED lines=18> */
.L_x_2294:
[----:B------:R-:W-:Y:S05]  /*0c40*/  BSYNC B0 ;  /* 0x0000000000007941 */ /* 0x000fea0003800000 */
.L_x_2293:
        /* <DEDUP_REMOVED lines=18> */
.L_x_2296:
[----:B------:R-:W-:Y:S05]  /*0d70*/  BSYNC B0 ;  /* 0x0000000000007941 */ /* 0x000fea0003800000 */
.L_x_2295:
        /* <DEDUP_REMOVED lines=18> */
.L_x_2298:
[----:B------:R-:W-:Y:S05]  /*0ea0*/  BSYNC B0 ;  /* 0x0000000000007941 */ /* 0x000fea0003800000 */
.L_x_2297:
        /* <DEDUP_REMOVED lines=18> */
.L_x_2300:
[----:B------:R-:W-:Y:S05]  /*0fd0*/  BSYNC B0 ;  /* 0x0000000000007941 */ /* 0x000fea0003800000 */
.L_x_2299:
        /* <DEDUP_REMOVED lines=18> */
.L_x_2302:
[----:B------:R-:W-:Y:S05]  /*1100*/  BSYNC B0 ;  /* 0x0000000000007941 */ /* 0x000fea0003800000 */
.L_x_2301:
        /* <DEDUP_REMOVED lines=18> */
.L_x_2304:
[----:B------:R-:W-:Y:S05]  /*1230*/  BSYNC B0 ;  /* 0x0000000000007941 */ /* 0x000fea0003800000 */
.L_x_2303:
        /* <DEDUP_REMOVED lines=18> */
.L_x_2306:
[----:B------:R-:W-:Y:S05]  /*1360*/  BSYNC B0 ;  /* 0x0000000000007941 */ /* 0x000fea0003800000 */
.L_x_2305:
        /* <DEDUP_REMOVED lines=67> */
.L_x_2290:
        /* <DEDUP_REMOVED lines=33> */
.L_x_2307:
        /* <DEDUP_REMOVED lines=45> */
.L_x_2308:
        /* <DEDUP_REMOVED lines=96> */
.L_x_2310:
[----:B------:R-:W-:Y:S05]  /*2280*/  BSYNC B0 ;  /* 0x0000000000007941 */ /* 0x000fea0003800000 */
.L_x_2309:
        /* <DEDUP_REMOVED lines=29> */
.L_x_2312:
[----:B------:R-:W-:Y:S05]  /*2460*/  BSYNC B0 ;  /* 0x0000000000007941 */ /* 0x000fea0003800000 */
.L_x_2311:
        /* <DEDUP_REMOVED lines=29> */
.L_x_2314:
[----:B------:R-:W-:Y:S05]  /*2640*/  BSYNC B0 ;  /* 0x0000000000007941 */ /* 0x000fea0003800000 */
.L_x_2313:
        /* <DEDUP_REMOVED lines=29> */
.L_x_2316:
[----:B------:R-:W-:Y:S05]  /*2820*/  BSYNC B0 ;  /* 0x0000000000007941 */ /* 0x000fea0003800000 */
.L_x_2315:
        /* <DEDUP_REMOVED lines=29> */
.L_x_2318:
[----:B------:R-:W-:Y:S05]  /*2a00*/  BSYNC B0 ;  /* 0x0000000000007941 */ /* 0x000fea0003800000 */
.L_x_2317:
        /* <DEDUP_REMOVED lines=29> */
.L_x_2320:
[----:B------:R-:W-:Y:S05]  /*2be0*/  BSYNC B0 ;  /* 0x0000000000007941 */ /* 0x000fea0003800000 */
.L_x_2319:
        /* <DEDUP_REMOVED lines=30> */
.L_x_2322:
[----:B------:R-:W-:Y:S05]  /*2dd0*/  BSYNC B0 ;  /* 0x0000000000007941 */ /* 0x000fea0003800000 */
.L_x_2321:
        /* <DEDUP_REMOVED lines=34> */
.L_x_2324:
[----:B------:R-:W-:Y:S05]  /*3000*/  BSYNC B0 ;  /* 0x0000000000007941 */ /* 0x000fea0003800000 */
.L_x_2323:
        /* <DEDUP_REMOVED lines=32> */
.L_x_2326:
[----:B------:R-:W-:Y:S05]  /*3210*/  BSYNC B0 ;  /* 0x0000000000007941 */ /* 0x000fea0003800000 */
.L_x_2325:
        /* <DEDUP_REMOVED lines=25> */
.L_x_2328:
[----:B------:R-:W-:Y:S05]  /*33b0*/  BSYNC B0 ;  /* 0x0000000000007941 */ /* 0x000fea0003800000 */
.L_x_2327:
        /* <DEDUP_REMOVED lines=67> */
.L_x_2330:
[----:B-1----:R-:W-:Y:S05]  /*37f0*/  BSYNC B0 ;  /* 0x0000000000007941 */ /* 0x002fea0003800000 */
.L_x_2329:
        /* <DEDUP_REMOVED lines=27> */
.L_x_2332:
[----:B------:R-:W-:Y:S05]  /*39b0*/  BSYNC B0 ;  /* 0x0000000000007941 */ /* 0x000fea0003800000 */
.L_x_2331:
        /* <DEDUP_REMOVED lines=29> */
[----:B------:R-:W-:Y:S01]  /*3b90*/  IMAD.IADD R72, R74, 0x1, R5 ;  /* 0x000000014a487824 */ /* 0x000fe200078e0205 */
[----:B------:R-:W-:Y:S01]  /*3ba0*/  LDSM.16.M88.4 R16, [R212+0x8000] ;  /* 0x00800000d410783b */ /* 0x000fe20000000200 */
[----:B------:R-:W-:Y:S01]  /*3bb0*/  IADD3 R2, R212, 0x8000, RZ ;  /* 0x00008000d4027810 */ /* 0x000fe20007ffe0ff */
[--C-:B------:R-:W-:Y:S01]  /*3bc0*/  IMAD R216, R4, 0x2, R214.reuse ;  /* 0x0000000204d87824 */ /* 0x100fe200078e02d6 */
[----:B------:R-:W-:Y:S01]  /*3bd0*/  IADD3 R223, R212, 0x8020, RZ ;  /* 0x00008020d4df7810 */ /* 0x000fe20007ffe0ff */
[----:B------:R-:W2:Y:S01]  /*3be0*/  LDSM.16.M88.4 R8, [R214+0x2000] ;  /* 0x00200000d608783b */ /* 0x000ea20000000200 */
[----:B------:R-:W-:Y:S01]  /*3bf0*/  @P1 IADD3 R223, R2, -0x20, RZ ;  /* 0xffffffe002df1810 */ /* 0x000fe20007ffe0ff */
[----:B------:R-:W-:Y:S01]  /*3c00*/  IMAD.MOV.U32 R2, RZ, RZ, 0x40 ;  /* 0x00000040ff027424 */ /* 0x000fe200078e00ff */
[----:B------:R-:W-:Y:S01]  /*3c10*/  IADD3 R230, R72, UR4, RZ ;  /* 0x0000000448e67c10 */ /* 0x000fe2000fffe0ff */
[----:B------:R-:W3:Y:S01]  /*3c20*/  LDSM.16.M88.4 R20, [R214] ;  /* 0x00000000d614783b */ /* 0x000ee20000000200 */
[----:B------:R-:W-:Y:S01]  /*3c30*/  IMAD R222, R0, 0x2, R214 ;  /* 0x0000000200de7824 */ /* 0x000fe200078e02d6 */
[----:B------:R-:W-:Y:S01]  /*3c40*/  IADD3 R102, R72, 0x8, RZ ;  /* 0x0000000848667810 */ /* 0x000fe20007ffe0ff */
[----:B------:R-:W-:Y:S01]  /*3c50*/  IMAD R220, R0, 0x2, R216 ;  /* 0x0000000200dc7824 */ /* 0x000fe200078e02d8 */
[----:B------:R-:W5:Y:S01]  /*3c60*/  LDSM.16.M88.4 R32, [R212+0x8800] ;  /* 0x00880000d420783b */ /* 0x000f620000000200 */
[----:B------:R-:W-:Y:S01]  /*3c70*/  SEL R2, R2, 0xffffffc0, !P2 ;  /* 0xffffffc002027807 */ /* 0x000fe20005000000 */
[----:B------:R-:W-:Y:S01]  /*3c80*/  IMAD.U32 R3, RZ, RZ, UR17 ;  /* 0x00000011ff037e24 */ /* 0x000fe2000f8e00ff */
[----:B------:R-:W-:Y:S01]  /*3c90*/  IADD3 R229, R102, UR4, RZ ;  /* 0x0000000466e57c10 */ /* 0x000fe2000fffe0ff */
[----:B------:R-:W-:Y:S01]  /*3ca0*/  LDSM.16.M88.4 R28, [R223] ;  /* 0x00000000df1c783b */ /* 0x000fe20000000200 */
[----:B------:R-:W-:Y:S01]  /*3cb0*/  IADD3 R101, R72, 0x40, RZ ;  /* 0x0000004048657810 */ /* 0x000fe20007ffe0ff */
[----:B------:R-:W-:Y:S01]  /*3cc0*/  IMAD.IADD R221, R212, 0x1, R2 ;  /* 0x00000001d4dd7824 */ /* 0x000fe200078e0202 */
[----:B------:R-:W-:Y:S01]  /*3cd0*/  IADD3 R100, R72, 0x48, RZ ;  /* 0x0000004848647810 */ /* 0x000fe20007ffe0ff */
[----:B------:R-:W1:Y:S01]  /*3ce0*/  LDSM.16.M88.4 R12, [R216+0x2000] ;  /* 0x00200000d80c783b */ /* 0x000e620000000200 */
[----:B------:R-:W-:Y:S01]  /*3cf0*/  IMAD.IADD R219, R2, 0x1, R223 ;  /* 0x0000000102db7824 */ /* 0x000fe200078e02df */
[----:B------:R-:W-:Y:S01]  /*3d00*/  IADD3 R228, R101, UR4, RZ ;  /* 0x0000000465e47c10 */ /* 0x000fe2000fffe0ff */
[----:B------:R-:W-:Y:S01]  /*3d10*/  IMAD R7, R3, 0x20, R73 ;  /* 0x0000002003077824 */ /* 0x000fe200078e0249 */
[----:B------:R-:W4:Y:S01]  /*3d20*/  LDSM.16.M88.4 R24, [R223+0x800] ;  /* 0x00080000df18783b */ /* 0x000f220000000200 */
[----:B------:R-:W-:Y:S01]  /*3d30*/  IADD3 R235, R100, UR4, RZ ;  /* 0x0000000464eb7c10 */ /* 0x000fe2000fffe0ff */
[----:B------:R-:W-:Y:S01]  /*3d40*/  ULDC UR4, c[0x0][0x2e8] ;  /* 0x0000ba0000047ab9 */ /* 0x000fe20000000800 */
[C---:B------:R-:W-:Y:S01]  /*3d50*/  IMAD.IADD R3, R230.reuse, 0x1, -R7 ;  /* 0x00000001e6037824 */ /* 0x040fe200078e0a07 */
[----:B------:R-:W-:Y:S01]  /*3d60*/  LDSM.16.M88.4 R60, [R221+0x8800] ;  /* 0x00880000dd3c783b */ /* 0x000fe20000000200 */
[C---:B------:R-:W-:Y:S01]  /*3d70*/  IADD3 R73, R7.reuse, 0x1, RZ ;  /* 0x0000000107497810 */ /* 0x040fe20007ffe0ff */
[----:B------:R-:W-:Y:S01]  /*3d80*/  UIADD3 UR4, UR22, UR4, URZ ;  /* 0x0000000416047290 */ /* 0x000fe2000fffe03f */
[C---:B------:R-:W-:Y:S01]  /*3d90*/  IADD3 R74, R7.reuse, 0x8, RZ ;  /* 0x00000008074a7810 */ /* 0x040fe20007ffe0ff */
[----:B------:R-:W-:Y:S01]  /*3da0*/  LDSM.16.M88.4 R44, [R221+0x8000] ;  /* 0x00800000dd2c783b */ /* 0x000fe20000000200 */
[----:B------:R-:W-:Y:S01]  /*3db0*/  IABS R3, R3 ;  /* 0x0000000300037213 */ /* 0x000fe20000000000 */
[C---:B------:R-:W-:Y:S01]  /*3dc0*/  IMAD.IADD R6, R230.reuse, 0x1, -R73 ;  /* 0x00000001e6067824 */ /* 0x040fe200078e0a49 */
[C---:B------:R-:W-:Y:S01]  /*3dd0*/  IADD3 R84, R7.reuse, 0x9, RZ ;  /* 0x0000000907547810 */ /* 0x040fe20007ffe0ff */
[----:B------:R-:W-:Y:S01]  /*3de0*/  IMAD.IADD R2, R230, 0x1, -R74 ;  /* 0x00000001e6027824 */ /* 0x000fe200078e0a4a */
[----:B------:R-:W-:Y:S01]  /*3df0*/  IADD3 R75, R7, 0x10, RZ ;  /* 0x00000010074b7810 */ /* 0x000fe20007ffe0ff */
[----:B------:R-:W-:Y:S01]  /*3e00*/  IMAD.MOV.U32 R5, RZ, RZ, R3 ;  /* 0x000000ffff057224 */ /* 0x000fe200078e0003 */
[----:B------:R-:W-:-:S02]  /*3e10*/  IABS R3, R6 ;  /* 0x0000000600037213 */ /* 0x000fc40000000000 */
[----:B------:R-:W-:Y:S01]  /*3e20*/  IABS R2, R2 ;  /* 0x0000000200027213 */ /* 0x000fe20000000000 */
[----:B------:R5:W-:Y:S01]  /*3e30*/  I2F R126, R5 ;  /* 0x00000005007e7306 */ /* 0x000be20000201400 */
[C---:B------:R-:W-:Y:S01]  /*3e40*/  IADD3 R85, R7.reuse, 0x11, RZ ;  /* 0x0000001107557810 */ /* 0x040fe20007ffe0ff */
[-C--:B--2---:R-:W-:Y:S01]  /*3e50*/  HMMA.16816.F32.BF16 R36, R8, R16.reuse, RZ ;  /* 0x000000100824723c */ /* 0x084fe200000418ff */
[C---:B------:R-:W-:Y:S02]  /*3e60*/  IADD3 R86, R7.reuse, 0x18, RZ ;  /* 0x0000001807567810 */ /* 0x040fe40007ffe0ff */
[----:B------:R-:W-:Y:S02]  /*3e70*/  IADD3 R87, R7, 0x19, RZ ;  /* 0x0000001907577810 */ /* 0x000fe40007ffe0ff */
[C---:B------:R-:W-:Y:S01]  /*3e80*/  IADD3 R226, R223.reuse, 0x800, RZ ;  /* 0x00000800dfe27810 */ /* 0x040fe20007ffe0ff */
[----:B------:R2:W-:Y:S01]  /*3e90*/  I2F R127, R3 ;  /* 0x00000003007f7306 */ /* 0x0005e20000201400 */
[C---:B------:R-:W-:Y:S01]  /*3ea0*/  IADD3 R225, R223.reuse, 0x1000, RZ ;  /* 0x00001000dfe17810 */ /* 0x040fe20007ffe0ff */
[----:B---3--:R-:W-:Y:S01]  /*3eb0*/  HMMA.16816.F32.BF16 R68, R20, R16, RZ ;  /* 0x000000101444723c */ /* 0x008fe200000418ff */
[----:B------:R-:W-:Y:S01]  /*3ec0*/  IADD3 R224, R223, 0x1800, RZ ;  /* 0x00001800dfe07810 */ /* 0x000fe20007ffe0ff */
[----:B-----5:R-:W-:-:S06]  /*3ed0*/  IMAD.IADD R5, R230, 0x1, -R84 ;  /* 0x00000001e6057824 */ /* 0x020fcc00078e0a54 */
[----:B------:R-:W-:Y:S01]  /*3ee0*/  HMMA.16816.F32.BF16 R56, R8, R18, RZ ;  /* 0x000000120838723c */ /* 0x000fe200000418ff */
[----:B--2---:R-:W-:Y:S01]  /*3ef0*/  IMAD.MOV.U32 R3, RZ, RZ, R2 ;  /* 0x000000ffff037224 */ /* 0x004fe200078e0002 */
[----:B------:R-:W-:-:S06]  /*3f00*/  IABS R2, R5 ;  /* 0x0000000500027213 */ /* 0x000fcc0000000000 */
[----:B------:R-:W-:Y:S01]  /*3f10*/  HMMA.16816.F32.BF16 R64, R20, R18, RZ ;  /* 0x000000121440723c */ /* 0x000fe200000418ff */
[----:B------:R-:W2:Y:S01]  /*3f20*/  LDSM.16.M88.4 R16, [R216] ;  /* 0x00000000d810783b */ /* 0x000ea20000000200 */
[C---:B------:R-:W-:Y:S01]  /*3f30*/  IMAD.IADD R5, R230.reuse, 0x1, -R75 ;  /* 0x00000001e6057824 */ /* 0x040fe200078e0a4b */
[----:B------:R3:W-:Y:S05]  /*3f40*/  I2F R129, R3 ;  /* 0x0000000300817306 */ /* 0x0007ea0000201400 */
[C---:B------:R-:W-:Y:S08]  /*3f50*/  HMMA.16816.F32.BF16 R40, R8.reuse, R32, RZ ;  /* 0x000000200828723c */ /* 0x040ff000000418ff */
[----:B------:R-:W-:Y:S01]  /*3f60*/  HMMA.16816.F32.BF16 R48, R8, R34, RZ ;  /* 0x000000220830723c */ /* 0x000fe200000418ff */
[----:B------:R-:W5:Y:S01]  /*3f70*/  LDSM.16.M88.4 R8, [R222+0x2000] ;  /* 0x00200000de08783b */ /* 0x000f620000000200 */
[----:B---3--:R-:W-:Y:S01]  /*3f80*/  IMAD.MOV.U32 R3, RZ, RZ, R2 ;  /* 0x000000ffff037224 */ /* 0x008fe200078e0002 */
[----:B------:R-:W-:Y:S01]  /*3f90*/  IABS R2, R5 ;  /* 0x0000000500027213 */ /* 0x000fe20000000000 */
[----:B------:R-:W-:-:S02]  /*3fa0*/  IMAD.IADD R5, R230, 0x1, -R85 ;  /* 0x00000001e6057824 */ /* 0x000fc400078e0a55 */
[----:B------:R3:W-:Y:S02]  /*3fb0*/  I2F R130, R3 ;  /* 0x0000000300827306 */ /* 0x0007e40000201400 */
[C---:B------:R-:W-:Y:S08]  /*3fc0*/  HMMA.16816.F32.BF16 R52, R20.reuse, R32, RZ ;  /* 0x000000201434723c */ /* 0x040ff000000418ff */
[----:B------:R-:W-:Y:S01]  /*3fd0*/  HMMA.16816.F32.BF16 R20, R20, R34, RZ ;  /* 0x000000221414723c */ /* 0x000fe200000418ff */
[----:B---3--:R-:W-:-:S07]  /*3fe0*/  IMAD.MOV.U32 R3, RZ, RZ, R2 ;  /* 0x000000ffff037224 */ /* 0x008fce00078e0002 */
[C---:B-1----:R-:W-:Y:S01]  /*3ff0*/  HMMA.16816.F32.BF16 R32, R12.reuse, R28, R36 ;  /* 0x0000001c0c20723c */ /* 0x042fe20000041824 */
[----:B------:R-:W-:Y:S01]  /*4000*/  IABS R2, R5 ;  /* 0x0000000500027213 */ /* 0x000fe20000000000 */
[----:B------:R-:W-:Y:S01]  /*4010*/  IMAD.IADD R5, R229, 0x1, -R7 ;  /* 0x00000001e5057824 */ /* 0x000fe200078e0a07 */
[----:B------:R1:W-:Y:S05]  /*4020*/  I2F R131, R3 ;  /* 0x0000000300837306 */ /* 0x0003ea0000201400 */
[C---:B----4-:R-:W-:Y:S03]  /*4030*/  HMMA.16816.F32.BF16 R36, R12.reuse, R24, R40 ;  /* 0x000000180c24723c */ /* 0x050fe60000041828 */
[----:B------:R3:W-:Y:S05]  /*4040*/  I2F R132, R2 ;  /* 0x0000000200847306 */ /* 0x0007ea0000201400 */
[----:B------:R-:W-:Y:S01]  /*4050*/  HMMA.16816.F32.BF16 R40, R12, R30, R56 ;  /* 0x0000001e0c28723c */ /* 0x000fe20000041838 */
[----:B-1----:R-:W-:-:S07]  /*4060*/  IMAD.IADD R3, R230, 0x1, -R86 ;  /* 0x00000001e6037824 */ /* 0x002fce00078e0a56 */
[----:B------:R-:W-:Y:S01]  /*4070*/  HMMA.16816.F32.BF16 R12, R12, R26, R48 ;  /* 0x0000001a0c0c723c */ /* 0x000fe20000041830 */
[----:B------:R-:W-:Y:S01]  /*4080*/  IABS R3, R3 ;  /* 0x0000000300037213 */ /* 0x000fe20000000000 */
[----:B---3--:R-:W-:-:S03]  /*4090*/  IMAD.IADD R2, R230, 0x1, -R87 ;  /* 0x00000001e6027824 */ /* 0x008fc600078e0a57 */
[----:B------:R1:W-:Y:S03]  /*40a0*/  I2F R133, R3 ;  /* 0x0000000300857306 */ /* 0x0003e60000201400 */
[----:B--2---:R-:W-:Y:S01]  /*40b0*/  HMMA.16816.F32.BF16 R56, R16, R28, R68 ;  /* 0x0000001c1038723c */ /* 0x004fe20000041844 */
[----:B------:R-:W-:-:S07]  /*40c0*/  IABS R2, R2 ;  /* 0x0000000200027213 */ /* 0x000fce0000000000 */
[----:B------:R-:W-:Y:S01]  /*40d0*/  HMMA.16816.F32.BF16 R68, R16, R24, R52 ;  /* 0x000000181044723c */ /* 0x000fe20000041834 */
[----:B-1----:R-:W-:Y:S01]  /*40e0*/  IMAD.MOV.U32 R3, RZ, RZ, R2 ;  /* 0x000000ffff037224 */ /* 0x002fe200078e0002 */
[----:B------:R-:W-:Y:S01]  /*40f0*/  IABS R2, R5 ;  /* 0x0000000500027213 */ /* 0x000fe20000000000 */
[----:B------:R-:W-:-:S05]  /*4100*/  IMAD.IADD R5, R228, 0x1, -R7 ;  /* 0x00000001e4057824 */ /* 0x000fca00078e0a07 */
[C---:B------:R-:W-:Y:S01]  /*4110*/  HMMA.16816.F32.BF16 R52, R16.reuse, R26, R20 ;  /* 0x0000001a1034723c */ /* 0x040fe20000041814 */
[----:B------:R-:W1:Y:S01]  /*4120*/  LDSM.16.M88.4 R20, [R222] ;  /* 0x00000000de14783b */ /* 0x000e620000000200 */
[----:B------:R2:W-:Y:S03]  /*4130*/  I2F R134, R3 ;  /* 0x0000000300867306 */ /* 0x0005e60000201400 */
[----:B------:R-:W-:Y:S03]  /*4140*/  LDSM.16.M88.4 R24, [R219+0x800] ;  /* 0x00080000db18783b */ /* 0x000fe60000000200 */
[----:B------:R-:W-:Y:S01]  /*4150*/  HMMA.16816.F32.BF16 R48, R16, R30, R64 ;  /* 0x0000001e1030723c */ /* 0x000fe20000041840 */
[----:B------:R-:W-:Y:S04]  /*4160*/  LDSM.16.M88.4 R28, [R219] ;  /* 0x00000000db1c783b */ /* 0x000fe80000000200 */
[----:B------:R-:W-:Y:S03]  /*4170*/  LDSM.16.M88.4 R16, [R220] ;  /* 0x00000000dc10783b */ /* 0x000fe60000000200 */
[----:B-----5:R-:W-:Y:S01]  /*4180*/  HMMA.16816.F32.BF16 R76, R8, R62, R12 ;  /* 0x0000003e084c723c */ /* 0x020fe2000004180c */
[----:B------:R-:W3:Y:S01]  /*4190*/  LDSM.16.M88.4 R12, [R220+0x2000] ;  /* 0x00200000dc0c783b */ /* 0x000ee20000000200 */
[----:B--2---:R-:W-:Y:S01]  /*41a0*/  IMAD.MOV.U32 R3, RZ, RZ, R2 ;  /* 0x000000ffff037224 */ /* 0x004fe200078e0002 */
[----:B------:R-:W-:Y:S01]  /*41b0*/  IABS R2, R5 ;  /* 0x0000000500027213 */ /* 0x000fe20000000000 */
[----:B------:R-:W-:-:S02]  /*41c0*/  IMAD.IADD R5, R228, 0x1, -R73 ;  /* 0x00000001e4057824 */ /* 0x000fc400078e0a49 */
[----:B------:R2:W-:Y:S02]  /*41d0*/  I2F R117, R3 ;  /* 0x0000000300757306 */ /* 0x0005e40000201400 */
[C---:B------:R-:W-:Y:S06]  /*41e0*/  HMMA.16816.F32.BF16 R64, R8.reuse, R44, R32 ;  /* 0x0000002c0840723c */ /* 0x040fec0000041820 */
[----:B------:R4:W-:Y:S02]  /*41f0*/  I2F R123, R2 ;  /* 0x00000002007b7306 */ /* 0x0009e40000201400 */
[----:B------:R-:W-:Y:S01]  /*4200*/  HMMA.16816.F32.BF16 R32, R8, R46, R40 ;  /* 0x0000002e0820723c */ /* 0x000fe20000041828 */
[----:B--2---:R-:W-:-:S07]  /*4210*/  IMAD.IADD R3, R235, 0x1, -R7 ;  /* 0x00000001eb037824 */ /* 0x004fce00078e0a07 */
[----:B------:R-:W-:Y:S01]  /*4220*/  HMMA.16816.F32.BF16 R80, R8, R60, R36 ;  /* 0x0000003c0850723c */ /* 0x000fe20000041824 */
[----:B------:R-:W-:Y:S01]  /*4230*/  LDSM.16.M88.4 R8, [R214+0x6000] ;  /* 0x00600000d608783b */ /* 0x000fe20000000200 */
[----:B------:R-:W-:Y:S01]  /*4240*/  IABS R3, R3 ;  /* 0x0000000300037213 */ /* 0x000fe20000000000 */
[----:B----4-:R-:W-:-:S03]  /*4250*/  IMAD.IADD R2, R229, 0x1, -R73 ;  /* 0x00000001e5027824 */ /* 0x010fc600078e0a49 */
[----:B------:R2:W-:Y:S02]  /*4260*/  I2F R121, R3 ;  /* 0x0000000300797306 */ /* 0x0005e40000201400 */
[----:B-1----:R-:W-:Y:S01]  /*4270*/  HMMA.16816.F32.BF16 R56, R20, R44, R56 ;  /* 0x0000002c1438723c */ /* 0x002fe20000041838 */
[----:B------:R-:W-:-:S07]  /*4280*/  IABS R2, R2 ;  /* 0x0000000200027213 */ /* 0x000fce0000000000 */
[----:B------:R-:W-:Y:S01]  /*4290*/  HMMA.16816.F32.BF16 R40, R20, R60, R68 ;  /* 0x0000003c1428723c */ /* 0x000fe20000041844 */
[----:B--2---:R-:W-:-:S07]  /*42a0*/  IMAD.MOV.U32 R3, RZ, RZ, R2 ;  /* 0x000000ffff037224 */ /* 0x004fce00078e0002 */
[C---:B------:R-:W-:Y:S01]  /*42b0*/  HMMA.16816.F32.BF16 R36, R20.reuse, R62, R52 ;  /* 0x0000003e1424723c */ /* 0x040fe20000041834 */
[----:B------:R-:W-:Y:S01]  /*42c0*/  IABS R2, R5 ;  /* 0x0000000500027213 */ /* 0x000fe20000000000 */
[C---:B------:R-:W-:Y:S01]  /*42d0*/  IMAD.IADD R5, R235.reuse, 0x1, -R73 ;  /* 0x00000001eb057824 */ /* 0x040fe200078e0a49 */
[----:B------:R1:W-:Y:S05]  /*42e0*/  I2F R122, R3 ;  /* 0x00000003007a7306 */ /* 0x0003ea0000201400 */
[----:B------:R-:W-:Y:S01]  /*42f0*/  HMMA.16816.F32.BF16 R48, R20, R46, R48 ;  /* 0x0000002e1430723c */ /* 0x000fe20000041830 */
[----:B------:R-:W-:Y:S07]  /*4300*/  LDSM.16.M88.4 R20, [R214+0x4000] ;  /* 0x00400000d614783b */ /* 0x000fee0000000200 */
[----:B---3--:R-:W-:Y:S01]  /*4310*/  HMMA.16816.F32.BF16 R60, R12, R30, R32 ;  /* 0x0000001e0c3c723c */ /* 0x008fe20000041820 */
[----:B------:R-:W2:Y:S01]  /*4320*/  LDSM.16.M88.4 R32, [R212+0x9000] ;  /* 0x00900000d420783b */ /* 0x000ea20000000200 */
[----:B-1----:R-:W-:Y:S01]  /*4330*/  IMAD.MOV.U32 R3, RZ, RZ, R2 ;  /* 0x000000ffff037224 */ /* 0x002fe200078e0002 */
[----:B------:R-:W-:Y:S01]  /*4340*/  IABS R2, R5 ;  /* 0x0000000500027213 */ /* 0x000fe20000000000 */
[----:B------:R-:W-:-:S02]  /*4350*/  IMAD.IADD R5, R235, 0x1, -R74 ;  /* 0x00000001eb057824 */ /* 0x000fc400078e0a4a */
[----:B------:R1:W-:Y:S02]  /*4360*/  I2F R120, R3 ;  /* 0x0000000300787306 */ /* 0x0003e40000201400 */
[C---:B------:R-:W-:Y:S01]  /*4370*/  HMMA.16816.F32.BF16 R52, R12.reuse, R28, R64 ;  /* 0x0000001c0c34723c */ /* 0x040fe20000041840 */
[----:B------:R-:W-:Y:S05]  /*4380*/  LDSM.16.M88.4 R64, [R221+0x9000] ;  /* 0x00900000dd40783b */ /* 0x000fea0000000200 */
[----:B------:R3:W-:Y:S02]  /*4390*/  I2F R116, R2 ;  /* 0x0000000200747306 */ /* 0x0007e40000201400 */
[----:B------:R-:W-:Y:S01]  /*43a0*/  HMMA.16816.F32.BF16 R44, R12, R24, R80 ;  /* 0x000000180c2c723c */ /* 0x000fe20000041850 */
[----:B-1----:R-:W-:-:S07]  /*43b0*/  IMAD.IADD R3, R229, 0x1, -R74 ;  /* 0x00000001e5037824 */ /* 0x002fce00078e0a4a */
[----:B------:R-:W-:Y:S01]  /*43c0*/  HMMA.16816.F32.BF16 R76, R12, R26, R76 ;  /* 0x0000001a0c4c723c */ /* 0x000fe2000004184c */
[----:B------:R-:W-:Y:S01]  /*43d0*/  IABS R3, R3 ;  /* 0x0000000300037213 */ /* 0x000fe20000000000 */
[----:B---3--:R-:W-:-:S06]  /*43e0*/  IMAD.IADD R2, R228, 0x1, -R74 ;  /* 0x00000001e4027824 */ /* 0x008fcc00078e0a4a */
[----:B------:R-:W-:Y:S01]  /*43f0*/  HMMA.16816.F32.BF16 R12, R16, R28, R56 ;  /* 0x0000001c100c723c */ /* 0x000fe20000041838 */
[----:B------:R-:W1:Y:S01]  /*4400*/  LDSM.16.M88.4 R56, [R212+0x9800] ;  /* 0x00980000d438783b */ /* 0x000e620000000200 */
[----:B------:R3:W-:Y:S01]  /*4410*/  I2F R103, R3 ;  /* 0x0000000300677306 */ /* 0x0007e20000201400 */
[----:B------:R-:W-:-:S05]  /*4420*/  IABS R2, R2 ;  /* 0x0000000200027213 */ /* 0x000fca0000000000 */
[C---:B------:R-:W-:Y:S01]  /*4430*/  HMMA.16816.F32.BF16 R48, R16.reuse, R30, R48 ;  /* 0x0000001e1030723c */ /* 0x040fe20000041830 */
[----:B------:R-:W-:Y:S07]  /*4440*/  LDSM.16.M88.4 R28, [R223+0x1000] ;  /* 0x00100000df1c783b */ /* 0x000fee0000000200 */
[----:B------:R-:W-:Y:S01]  /*4450*/  HMMA.16816.F32.BF16 R40, R16, R24, R40 ;  /* 0x000000181028723c */ /* 0x000fe20000041828 */
[----:B---3--:R-:W-:Y:S01]  /*4460*/  IMAD.MOV.U32 R3, RZ, RZ, R2 ;  /* 0x000000ffff037224 */ /* 0x008fe200078e0002 */
[----:B------:R-:W-:Y:S01]  /*4470*/  IABS R2, R5 ;  /* 0x0000000500027213 */ /* 0x000fe20000000000 */
[----:B------:R-:W-:-:S02]  /*4480*/  IMAD.IADD R5, R229, 0x1, -R84 ;  /* 0x00000001e5057824 */ /* 0x000fc400078e0a54 */
[----:B------:R3:W-:Y:S03]  /*4490*/  I2F R119, R3 ;  /* 0x0000000300777306 */ /* 0x0007e60000201400 */
[----:B------:R-:W-:Y:S01]  /*44a0*/  HMMA.16816.F32.BF16 R68, R16, R26, R36 ;  /* 0x0000001a1044723c */ /* 0x000fe20000041824 */
[----:B------:R-:W4:Y:S04]  /*44b0*/  LDSM.16.M88.4 R24, [R216+0x4000] ;  /* 0x00400000d818783b */ /* 0x000f280000000200 */
[----:B------:R-:W5:Y:S03]  /*44c0*/  LDSM.16.M88.4 R16, [R216+0x6000] ;  /* 0x00600000d810783b */ /* 0x000f660000000200 */
[----:B--2---:R-:W-:Y:S01]  /*44d0*/  HMMA.16816.F32.BF16 R12, R20, R32, R12 ;  /* 0x00000020140c723c */ /* 0x004fe2000004180c */
[----:B------:R-:W-:Y:S01]  /*44e0*/  LDSM.16.M88.4 R36, [R220+0x6000] ;  /* 0x00600000dc24783b */ /* 0x000fe20000000200 */
[----:B---3--:R-:W-:Y:S01]  /*44f0*/  IMAD.MOV.U32 R3, RZ, RZ, R2 ;  /* 0x000000ffff037224 */ /* 0x008fe200078e0002 */
[----:B------:R-:W-:-:S05]  /*4500*/  IABS R2, R5 ;  /* 0x0000000500027213 */ /* 0x000fca0000000000 */
[C---:B------:R-:W-:Y:S01]  /*4510*/  HMMA.16816.F32.BF16 R52, R8.reuse, R32, R52 ;  /* 0x000000200834723c */ /* 0x040fe20000041834 */
[C---:B------:R-:W-:Y:S01]  /*4520*/  IMAD.IADD R5, R228.reuse, 0x1, -R84 ;  /* 0x00000001e4057824 */ /* 0x040fe200078e0a54 */
[----:B------:R2:W-:Y:S06]  /*4530*/  I2F R115, R3 ;  /* 0x0000000300737306 */ /* 0x0005ec0000201400 */
[C---:B------:R-:W-:Y:S08]  /*4540*/  HMMA.16816.F32.BF16 R88, R8.reuse, R34, R60 ;  /* 0x000000220858723c */ /* 0x040ff0000004183c */
[----:B-1----:R-:W-:Y:S01]  /*4550*/  HMMA.16816.F32.BF16 R92, R8, R56, R44 ;  /* 0x00000038085c723c */ /* 0x002fe2000004182c */
[----:B------:R-:W1:Y:S01]  /*4560*/  LDSM.16.M88.4 R44, [R222+0x4000] ;  /* 0x00400000de2c783b */ /* 0x000e620000000200 */
[----:B--2---:R-:W-:Y:S01]  /*4570*/  IMAD.MOV.U32 R3, RZ, RZ, R2 ;  /* 0x000000ffff037224 */ /* 0x004fe200078e0002 */
[----:B------:R-:W-:Y:S01]  /*4580*/  IABS R2, R5 ;  /* 0x0000000500027213 */ /* 0x000fe20000000000 */
[----:B------:R-:W-:-:S02]  /*4590*/  IMAD.IADD R5, R228, 0x1, -R75 ;  /* 0x00000001e4057824 */ /* 0x000fc400078e0a4b */
[----:B------:R2:W-:Y:S02]  /*45a0*/  I2F R118, R3 ;  /* 0x0000000300767306 */ /* 0x0005e40000201400 */
[----:B------:R-:W-:Y:S06]  /*45b0*/  HMMA.16816.F32.BF16 R96, R8, R58, R76 ;  /* 0x0000003a0860723c */ /* 0x000fec000004184c */
[----:B------:R3:W-:Y:S02]  /*45c0*/  I2F R114, R2 ;  /* 0x0000000200727306 */ /* 0x0007e40000201400 */
[----:B----4-:R-:W-:Y:S01]  /*45d0*/  HMMA.16816.F32.BF16 R8, R24, R28, R12 ;  /* 0x0000001c1808723c */ /* 0x010fe2000004180c */
[----:B------:R-:W4:Y:S01]  /*45e0*/  LDSM.16.M88.4 R12, [R222+0x6000] ;  /* 0x00600000de0c783b */ /* 0x000f220000000200 */
[----:B--2---:R-:W-:-:S06]  /*45f0*/  IMAD.IADD R3, R235, 0x1, -R84 ;  /* 0x00000001eb037824 */ /* 0x004fcc00078e0a54 */
[----:B-----5:R-:W-:Y:S01]  /*4600*/  HMMA.16816.F32.BF16 R52, R16, R28, R52 ;  /* 0x0000001c1034723c */ /* 0x020fe20000041834 */
[----:B------:R-:W-:Y:S01]  /*4610*/  IABS R3, R3 ;  /* 0x0000000300037213 */ /* 0x000fe20000000000 */
[----:B---3--:R-:W-:-:S03]  /*4620*/  IMAD.IADD R2, R229, 0x1, -R75 ;  /* 0x00000001e5027824 */ /* 0x008fc600078e0a4b */
[----:B------:R2:W-:Y:S03]  /*4630*/  I2F R113, R3 ;  /* 0x0000000300717306 */ /* 0x0005e60000201400 */
[----:B------:R-:W-:Y:S01]  /*4640*/  HMMA.16816.F32.BF16 R60, R20, R34, R48 ;  /* 0x00000022143c723c */ /* 0x000fe20000041830 */
[----:B------:R-:W-:Y:S01]  /*4650*/  LDSM.16.M88.4 R48, [R219+0x1000] ;  /* 0x00100000db30783b */ /* 0x000fe20000000200 */
[----:B------:R-:W-:-:S03]  /*4660*/  IABS R2, R2 ;  /* 0x0000000200027213 */ /* 0x000fc60000000000 */
[----:B------:R-:W3:Y:S03]  /*4670*/  LDSM.16.M88.4 R32, [R220+0x4000] ;  /* 0x00400000dc20783b */ /* 0x000ee60000000200 */
[----:B------:R-:W-:Y:S01]  /*4680*/  HMMA.16816.F32.BF16 R80, R20, R56, R40 ;  /* 0x000000381450723c */ /* 0x000fe20000041828 */
[----:B--2---:R-:W-:-:S07]  /*4690*/  IMAD.MOV.U32 R3, RZ, RZ, R2 ;  /* 0x000000ffff037224 */ /* 0x004fce00078e0002 */
[----:B-1----:R-:W-:Y:S01]  /*46a0*/  HMMA.16816.F32.BF16 R40, R44, R64, R8 ;  /* 0x000000402c28723c */ /* 0x002fe20000041808 */
[----:B------:R-:W-:Y:S01]  /*46b0*/  IABS R2, R5 ;  /* 0x0000000500027213 */ /* 0x000fe20000000000 */
[----:B------:R-:W-:Y:S01]  /*46c0*/  IMAD.IADD R5, R235, 0x1, -R75 ;  /* 0x00000001eb057824 */ /* 0x000fe200078e0a4b */
[----:B------:R1:W-:Y:S05]  /*46d0*/  I2F R111, R3 ;  /* 0x00000003006f7306 */ /* 0x0003ea0000201400 */
[----:B------:R-:W-:Y:S01]  /*46e0*/  HMMA.16816.F32.BF16 R76, R20, R58, R68 ;  /* 0x0000003a144c723c */ /* 0x000fe20000041844 */
[----:B------:R-:W2:Y:S07]  /*46f0*/  LDSM.16.M88.4 R20, [R223+0x1800] ;  /* 0x00180000df14783b */ /* 0x000eae0000000200 */
[----:B----4-:R-:W-:Y:S01]  /*4700*/  HMMA.16816.F32.BF16 R8, R12, R64, R52 ;  /* 0x000000400c08723c */ /* 0x010fe20000041834 */
[----:B-1----:R-:W-:Y:S01]  /*4710*/  IMAD.MOV.U32 R3, RZ, RZ, R2 ;  /* 0x000000ffff037224 */ /* 0x002fe200078e0002 */
[----:B------:R-:W-:Y:S01]  /*4720*/  IABS R2, R5 ;  /* 0x0000000500027213 */ /* 0x000fe20000000000 */
[----:B------:R-:W-:-:S02]  /*4730*/  IMAD.IADD R5, R229, 0x1, -R85 ;  /* 0x00000001e5057824 */ /* 0x000fc400078e0a55 */
[----:B------:R1:W-:Y:S03]  /*4740*/  I2F R112, R3 ;  /* 0x0000000300707306 */ /* 0x0003e60000201400 */
[----:B------:R-:W-:Y:S08]  /*4750*/  HMMA.16816.F32.BF16 R56, R24, R30, R60 ;  /* 0x0000001e1838723c */ /* 0x000ff0000004183c */
[----:B---3--:R-:W-:Y:S01]  /*4760*/  HMMA.16816.F32.BF16 R68, R32, R48, R40 ;  /* 0x000000302044723c */ /* 0x008fe20000041828 */
[----:B-1----:R-:W-:Y:S01]  /*4770*/  IMAD.MOV.U32 R3, RZ, RZ, R2 ;  /* 0x000000ffff037224 */ /* 0x002fe200078e0002 */
[----:B------:R-:W-:Y:S01]  /*4780*/  IABS R2, R5 ;  /* 0x0000000500027213 */ /* 0x000fe20000000000 */
[----:B------:R-:W-:-:S05]  /*4790*/  IMAD.IADD R5, R228, 0x1, -R85 ;  /* 0x00000001e4057824 */ /* 0x000fca00078e0a55 */
[----:B------:R-:W-:Y:S01]  /*47a0*/  HMMA.16816.F32.BF16 R60, R36, R48, R8 ;  /* 0x00000030243c723c */ /* 0x000fe20000041808 */
[----:B------:R1:W-:Y:S01]  /*47b0*/  I2F R109, R3 ;  /* 0x00000003006d7306 */ /* 0x0003e20000201400 */
[----:B------:R-:W3:Y:S06]  /*47c0*/  LDSM.16.M88.4 R8, [R221+0x9800] ;  /* 0x00980000dd08783b */ /* 0x000eec0000000200 */
[C---:B------:R-:W-:Y:S08]  /*47d0*/  HMMA.16816.F32.BF16 R40, R16.reuse, R30, R88 ;  /* 0x0000001e1028723c */ /* 0x040ff00000041858 */
[----:B--2---:R-:W-:Y:S01]  /*47e0*/  HMMA.16816.F32.BF16 R52, R16, R20, R92 ;  /* 0x000000141034723c */ /* 0x004fe2000004185c */
[----:B-1----:R-:W-:Y:S01]  /*47f0*/  IMAD.MOV.U32 R3, RZ, RZ, R2 ;  /* 0x000000ffff037224 */ /* 0x002fe200078e0002 */
[----:B------:R-:W-:Y:S01]  /*4800*/  IABS R2, R5 ;  /* 0x0000000500027213 */ /* 0x000fe20000000000 */
[----:B------:R-:W-:-:S02]  /*4810*/  IMAD.IADD R5, R235, 0x1, -R85 ;  /* 0x00000001eb057824 */ /* 0x000fc400078e0a55 */
[----:B------:R1:W-:Y:S03]  /*4820*/  I2F R110, R3 ;  /* 0x00000003006e7306 */ /* 0x0003e60000201400 */
[----:B------:R-:W-:Y:S01]  /*4830*/  HMMA.16816.F32.BF16 R16, R16, R22, R96 ;  /* 0x000000161010723c */ /* 0x000fe20000041860 */
[----:B------:R-:W-:Y:S02]  /*4840*/  FMUL.FTZ R61, R61, c[0x0][0x2ec] ;  /* 0x0000bb003d3d7a20 */ /* 0x000fe40000410000 */
[----:B------:R-:W-:-:S05]  /*4850*/  FMUL.FTZ R62, R62, c[0x0][0x2ec] ;  /* 0x0000bb003e3e7a20 */ /* 0x000fca0000410000 */
[----:B------:R-:W-:Y:S01]  /*4860*/  HMMA.16816.F32.BF16 R28, R44, R66, R56 ;  /* 0x000000422c1c723c */ /* 0x000fe20000041838 */
[----:B------:R-:W-:Y:S01]  /*4870*/  MUFU.TANH R62, R62 ;  /* 0x0000003e003e7308 */ /* 0x000fe20000002400 */
[----:B-1----:R-:W-:Y:S01]  /*4880*/  IMAD.MOV.U32 R3, RZ, RZ, R2 ;  /* 0x000000ffff037224 */ /* 0x002fe200078e0002 */
[----:B------:R-:W-:Y:S01]  /*4890*/  IABS R2, R5 ;  /* 0x0000000500027213 */ /* 0x000fe20000000000 */
[----:B------:R-:W-:-:S04]  /*48a0*/  IMAD.IADD R5, R229, 0x1, -R86 ;  /* 0x00000001e5057824 */ /* 0x000fc800078e0a56 */
[C---:B------:R-:W-:Y:S01]  /*48b0*/  HMMA.16816.F32.BF16 R56, R24.reuse, R20, R80 ;  /* 0x000000141838723c */ /* 0x040fe20000041850 */
[----:B------:R1:W-:Y:S07]  /*48c0*/  I2F R108, R3 ;  /* 0x00000003006c7306 */ /* 0x0003ee0000201400 */
[----:B------:R-:W-:Y:S08]  /*48d0*/  HMMA.16816.F32.BF16 R24, R24, R22, R76 ;  /* 0x000000161818723c */ /* 0x000ff0000004184c */
[----:B---3--:R-:W-:Y:S01]  /*48e0*/  HMMA.16816.F32.BF16 R20, R12, R8, R52 ;  /* 0x000000080c14723c */ /* 0x008fe20000041834 */
[----:B-1----:R-:W-:Y:S01]  /*48f0*/  IMAD.MOV.U32 R3, RZ, RZ, R2 ;  /* 0x000000ffff037224 */ /* 0x002fe200078e0002 */
[----:B------:R-:W-:Y:S01]  /*4900*/  IABS R2, R5 ;  /* 0x0000000500027213 */ /* 0x000fe20000000000 */
[----:B------:R-:W-:-:S02]  /*4910*/  IMAD.IADD R5, R228, 0x1, -R86 ;  /* 0x00000001e4057824 */ /* 0x000fc400078e0a56 */
[----:B------:R1:W-:Y:S03]  /*4920*/  I2F R107, R3 ;  /* 0x00000003006b7306 */ /* 0x0003e60000201400 */
[C---:B------:R-:W-:Y:S05]  /*4930*/  HMMA.16816.F32.BF16 R40, R12.reuse, R66, R40 ;  /* 0x000000420c28723c */ /* 0x040fea0000041828 */
[----:B------:R-:W2:Y:S03]  /*4940*/  MUFU.TANH R66, R61 ;  /* 0x0000003d00427308 */ /* 0x000ea60000002400 */
[----:B------:R-:W-:Y:S01]  /*4950*/  HMMA.16816.F32.BF16 R52, R12, R10, R16 ;  /* 0x0000000a0c34723c */ /* 0x000fe20000041810 */
[----:B------:R-:W3:Y:S01]  /*4960*/  LDSM.16.M88.4 R12, [R219+0x1800] ;  /* 0x00180000db0c783b */ /* 0x000ee20000000200 */
[----:B------:R-:W-:-:S04]  /*4970*/  DEPBAR.LE SB0, 0x0 ;  /* 0x000080000000791a */ /* 0x000fc80000000000 */
[----:B-1----:R-:W-:Y:S01]  /*4980*/  IMAD.MOV.U32 R3, RZ, RZ, R2 ;  /* 0x000000ffff037224 */ /* 0x002fe200078e0002 */
[----:B------:R-:W-:Y:S01]  /*4990*/  IABS R2, R5 ;  /* 0x0000000500027213 */ /* 0x000fe20000000000 */
[----:B------:R-:W-:Y:S01]  /*49a0*/  IMAD.IADD R5, R235, 0x1, -R86 ;  /* 0x00000001eb057824 */ /* 0x000fe200078e0a56 */
[----:B------:R-:W-:Y:S01]  /*49b0*/  HMMA.16816.F32.BF16 R28, R32, R50, R28 ;  /* 0x00000032201c723c */ /* 0x000fe2000004181c */
[----:B------:R1:W-:Y:S07]  /*49c0*/  I2F R106, R3 ;  /* 0x00000003006a7306 */ /* 0x0003ee0000201400 */
[----:B------:R-:W-:Y:S08]  /*49d0*/  HMMA.16816.F32.BF16 R16, R44, R8, R56 ;  /* 0x000000082c10723c */ /* 0x000ff00000041838 */
[----:B------:R-:W-:Y:S01]  /*49e0*/  HMMA.16816.F32.BF16 R40, R36, R50, R40 ;  /* 0x000000322428723c */ /* 0x000fe20000041828 */
[----:B-1----:R-:W-:Y:S01]  /*49f0*/  IMAD.MOV.U32 R3, RZ, RZ, R2 ;  /* 0x000000ffff037224 */ /* 0x002fe200078e0002 */
[----:B------:R-:W-:Y:S01]  /*4a00*/  IABS R2, R5 ;  /* 0x0000000500027213 */ /* 0x000fe20000000000 */
[----:B------:R-:W-:-:S02]  /*4a10*/  IMAD.IADD R5, R229, 0x1, -R87 ;  /* 0x00000001e5057824 */ /* 0x000fc400078e0a57 */
[----:B------:R1:W-:Y:S03]  /*4a20*/  I2F R105, R3 ;  /* 0x0000000300697306 */ /* 0x0003e60000201400 */
[----:B------:R-:W-:Y:S02]  /*4a30*/  FMUL.FTZ R8, R31, c[0x0][0x2ec] ;  /* 0x0000bb001f087a20 */ /* 0x000fe40000410000 */
[----:B------:R-:W-:-:S03]  /*4a40*/  FMUL.FTZ R6, R30, c[0x0][0x2ec] ;  /* 0x0000bb001e067a20 */ /* 0x000fc60000410000 */
[----:B------:R4:W-:Y:S03]  /*4a50*/  MUFU.TANH R50, R8 ;  /* 0x0000000800327308 */ /* 0x0009e60000002400 */
[----:B---3--:R-:W-:Y:S01]  /*4a60*/  HMMA.16816.F32.BF16 R16, R32, R12, R16 ;  /* 0x0000000c2010723c */ /* 0x008fe20000041810 */
[----:B-1----:R-:W-:Y:S01]  /*4a70*/  IMAD.MOV.U32 R3, RZ, RZ, R2 ;  /* 0x000000ffff037224 */ /* 0x002fe200078e0002 */
[----:B------:R-:W-:Y:S01]  /*4a80*/  IABS R2, R5 ;  /* 0x0000000500027213 */ /* 0x000fe20000000000 */
[----:B------:R-:W-:-:S05]  /*4a90*/  IMAD.IADD R5, R228, 0x1, -R87 ;  /* 0x00000001e4057824 */ /* 0x000fca00078e0a57 */
[----:B------:R-:W-:Y:S01]  /*4aa0*/  HMMA.16816.F32.BF16 R20, R36, R12, R20 ;  /* 0x0000000c2414723c */ /* 0x000fe20000041814 */
[----:B------:R1:W-:Y:S07]  /*4ab0*/  I2F R104, R3 ;  /* 0x0000000300687306 */ /* 0x0003ee0000201400 */
[----:B----4-:R-:W-:Y:S01]  /*4ac0*/  HMMA.16816.F32.BF16 R8, R44, R10, R24 ;  /* 0x0000000a2c08723c */ /* 0x010fe20000041818 */
[----:B------:R3:W-:Y:S01]  /*4ad0*/  MUFU.TANH R30, R6 ;  /* 0x00000006001e7308 */ /* 0x0007e20000002400 */
[----:B-1----:R-:W-:Y:S01]  /*4ae0*/  IMAD.MOV.U32 R3, RZ, RZ, R2 ;  /* 0x000000ffff037224 */ /* 0x002fe200078e0002 */
[----:B------:R-:W-:Y:S01]  /*4af0*/  IABS R2, R5 ;  /* 0x0000000500027213 */ /* 0x000fe20000000000 */
[----:B------:R-:W-:-:S05]  /*4b00*/  IMAD.IADD R5, R235, 0x1, -R87 ;  /* 0x00000001eb057824 */ /* 0x000fca00078e0a57 */
[----:B------:R1:W-:Y:S01]  /*4b10*/  I2F R90, R3 ;  /* 0x00000003005a7306 */ /* 0x0003e20000201400 */
[----:B---3--:R-:W-:-:S04]  /*4b20*/  IADD3 R6, R100, UR4, RZ ;  /* 0x0000000464067c10 */ /* 0x008fc8000fffe0ff */
[----:B------:R-:W-:Y:S01]  /*4b30*/  IMNMX R236, R6, UR21, PT ;  /* 0x0000001506ec7c17 */ /* 0x000fe2000b800200 */
[----:B------:R-:W-:-:S09]  /*4b40*/  FMUL.FTZ R6, R40, c[0x0][0x2ec] ;  /* 0x0000bb0028067a20 */ /* 0x000fd20000410000 */
[----:B------:R-:W-:Y:S01]  /*4b50*/  HMMA.16816.F32.BF16 R8, R32, R14, R8 ;  /* 0x0000000e2008723c */ /* 0x000fe20000041808 */
[----:B------:R-:W-:Y:S01]  /*4b60*/  BAR.SYNC.DEFER_BLOCKING 0x0 ;  /* 0x0000000000007b1d */ /* 0x000fe20000010000 */
[----:B------:R-:W-:Y:S01]  /*4b70*/  ISETP.GE.AND P1, PT, R7, R236, PT ;  /* 0x000000ec0700720c */ /* 0x000fe20003f26270 */
[----:B-1----:R-:W-:Y:S01]  /*4b80*/  IMAD.MOV.U32 R3, RZ, RZ, R2 ;  /* 0x000000ffff037224 */ /* 0x002fe200078e0002 */
[----:B------:R-:W-:-:S03]  /*4b90*/  IABS R2, R5 ;  /* 0x0000000500027213 */ /* 0x000fc60000000000 */
[----:B------:R1:W-:Y:S01]  /*4ba0*/  MUFU.TANH R48, R6 ;  /* 0x0000000600307308 */ /* 0x0003e20000002400 */
[----:B------:R-:W-:Y:S01]  /*4bb0*/  IADD3 R5, R101, UR4, RZ ;  /* 0x0000000465057c10 */ /* 0x000fe2000fffe0ff */
[----:B------:R-:W-:Y:S03]  /*4bc0*/  HMMA.16816.F32.BF16 R12, R36, R14, R52 ;  /* 0x0000000e240c723c */ /* 0x000fe60000041834 */
[----:B------:R-:W-:Y:S02]  /*4bd0*/  IMNMX R237, R5, UR21, PT ;  /* 0x0000001505ed7c17 */ /* 0x000fe4000b800200 */
[----:B------:R-:W-:Y:S01]  /*4be0*/  IADD3 R5, R235, -c[0x0][0x2e4], RZ ;  /* 0x8000b900eb057a10 */ /* 0x000fe20007ffe0ff */
[----:B------:R3:W-:Y:S01]  /*4bf0*/  I2F R88, R2 ;  /* 0x0000000200587306 */ /* 0x0007e20000201400 */
[----:B------:R-:W-:Y:S02]  /*4c00*/  ISETP.GE.AND P3, PT, R7, R237, PT ;  /* 0x000000ed0700720c */ /* 0x000fe40003f66270 */
[----:B------:R-:W-:Y:S01]  /*4c10*/  IMNMX R231, RZ, R5, !PT ;  /* 0x00000005ffe77217 */ /* 0x000fe20007800200 */
[----:B------:R-:W-:Y:S01]  /*4c20*/  FMUL.FTZ R5, R43, c[0x0][0x2ec] ;  /* 0x0000bb002b057a20 */ /* 0x000fe20000410000 */
[----:B------:R-:W-:-:S02]  /*4c30*/  ISETP.GE.AND P2, PT, R73, R237, PT ;  /* 0x000000ed4900720c */ /* 0x000fc40003f46270 */
[----:B------:R-:W-:Y:S01]  /*4c40*/  ISETP.LT.OR P1, PT, R7, R231, P1 ;  /* 0x000000e70700720c */ /* 0x000fe20000f21670 */
[----:B------:R4:W-:Y:S01]  /*4c50*/  I2F R89, R3 ;  /* 0x0000000300597306 */ /* 0x0009e20000201400 */
[----:B-1----:R-:W-:Y:S02]  /*4c60*/  FMUL.FTZ R6, R42, c[0x0][0x2ec] ;  /* 0x0000bb002a067a20 */ /* 0x002fe40000410000 */
[----:B------:R-:W-:Y:S02]  /*4c70*/  FMUL.FTZ R10, R10, c[0x0][0x2ec] ;  /* 0x0000bb000a0a7a20 */ /* 0x000fe40000410000 */
[----:B------:R-:W-:Y:S02]  /*4c80*/  FMUL.FTZ R9, R9, c[0x0][0x2ec] ;  /* 0x0000bb0009097a20 */ /* 0x000fe40000410000 */
[----:B------:R-:W-:Y:S01]  /*4c90*/  FMUL.FTZ R11, R11, c[0x0][0x2ec] ;  /* 0x0000bb000b0b7a20 */ /* 0x000fe20000410000 */
[----:B------:R1:W-:Y:S01]  /*4ca0*/  MUFU.TANH R25, R6 ;  /* 0x0000000600197308 */ /* 0x0003e20000002400 */
[----:B---3--:R-:W-:-:S02]  /*4cb0*/  FMUL.FTZ R2, R68, c[0x0][0x2ec] ;  /* 0x0000bb0044027a20 */ /* 0x008fc40000410000 */
[----:B------:R-:W-:Y:S02]  /*4cc0*/  FMUL.FTZ R12, R12, c[0x0][0x2ec] ;  /* 0x0000bb000c0c7a20 */ /* 0x000fe40000410000 */
[----:B------:R-:W-:Y:S02]  /*4cd0*/  FMUL.FTZ R13, R13, c[0x0][0x2ec] ;  /* 0x0000bb000d0d7a20 */ /* 0x000fe40000410000 */
[----:B------:R-:W-:Y:S01]  /*4ce0*/  FMUL.FTZ R15, R15, c[0x0][0x2ec] ;  /* 0x0000bb000f0f7a20 */ /* 0x000fe20000410000 */
[----:B------:R3:W5:Y:S01]  /*4cf0*/  MUFU.TANH R68, R2 ;  /* 0x0000000200447308 */ /* 0x0007620000002400 */
[----:B----4-:R-:W-:-:S07]  /*4d00*/  FMUL.FTZ R3, R29, c[0x0][0x2ec] ;  /* 0x0000bb001d037a20 */ /* 0x010fce0000410000 */
[----:B------:R4:W-:Y:S01]  /*4d10*/  MUFU.TANH R61, R3 ;  /* 0x00000003003d7308 */ /* 0x0009e20000002400 */
[----:B-1----:R-:W-:Y:S02]  /*4d20*/  FMUL.FTZ R6, R17, c[0x0][0x2ec] ;  /* 0x0000bb0011067a20 */ /* 0x002fe40000410000 */
[----:B---3--:R-:W-:-:S05]  /*4d30*/  FMUL.FTZ R2, R69, c[0x0][0x2ec] ;  /* 0x0000bb0045027a20 */ /* 0x008fca0000410000 */
[----:B------:R2:W-:Y:S01]  /*4d40*/  MUFU.TANH R40, R6 ;  /* 0x0000000600287308 */ /* 0x0005e20000002400 */
[----:B----4-:R-:W-:-:S07]  /*4d50*/  IADD3 R3, R102, UR4, RZ ;  /* 0x0000000466037c10 */ /* 0x010fce000fffe0ff */
[----:B------:R1:W-:Y:S01]  /*4d60*/  MUFU.TANH R69, R2 ;  /* 0x0000000200457308 */ /* 0x0003e20000002400 */
[----:B------:R-:W-:Y:S02]  /*4d70*/  IMNMX R238, R3, UR21, PT ;  /* 0x0000001503ee7c17 */ /* 0x000fe4000b800200 */
[----:B------:R-:W-:Y:S02]  /*4d80*/  IADD3 R3, R228, -c[0x0][0x2e4], RZ ;  /* 0x8000b900e4037a10 */ /* 0x000fe40007ffe0ff */
[-C--:B------:R-:W-:Y:S01]  /*4d90*/  ISETP.GE.AND P5, PT, R7, R238.reuse, PT ;  /* 0x000000ee0700720c */ /* 0x080fe20003fa6270 */
[----:B--2---:R-:W-:Y:S01]  /*4da0*/  FFMA.FTZ R6, R120, -UR16, R66 ;  /* 0x8000001078067c23 */ /* 0x004fe20008010042 */
[----:B------:R-:W-:Y:S01]  /*4db0*/  IMNMX R232, RZ, R3, !PT ;  /* 0x00000003ffe87217 */ /* 0x000fe20007800200 */
[----:B-----5:R-:W-:Y:S01]  /*4dc0*/  FFMA.FTZ R3, R126, -UR16, R68 ;  /* 0x800000107e037c23 */ /* 0x020fe20008010044 */
[----:B------:R-:W-:Y:S01]  /*4dd0*/  ISETP.GE.AND P4, PT, R73, R238, PT ;  /* 0x000000ee4900720c */ /* 0x000fe20003f86270 */
[----:B------:R-:W-:Y:S01]  /*4de0*/  MUFU.TANH R10, R10 ;  /* 0x0000000a000a7308 */ /* 0x000fe20000002400 */
[----:B------:R-:W-:-:S02]  /*4df0*/  ISETP.LT.OR P3, PT, R7, R232, P3 ;  /* 0x000000e80700720c */ /* 0x000fc40001f61670 */
[----:B------:R-:W-:Y:S01]  /*4e00*/  ISETP.LT.OR P2, PT, R73, R232, P2 ;  /* 0x000000e84900720c */ /* 0x000fe20001741670 */
[----:B-1----:R-:W-:-:S03]  /*4e10*/  FMUL.FTZ R2, R70, c[0x0][0x2ec] ;  /* 0x0000bb0046027a20 */ /* 0x002fc60000410000 */
[----:B------:R-:W-:Y:S01]  /*4e20*/  FSEL R24, R6, -INF , !P2 ;  /* 0xff80000006187808 */ /* 0x000fe20005000000 */
[----:B------:R1:W-:Y:S01]  /*4e30*/  MUFU.TANH R65, R2 ;  /* 0x0000000200417308 */ /* 0x0003e20000002400 */
[----:B------:R-:W-:Y:S01]  /*4e40*/  ISETP.GE.AND P2, PT, R84, R238, PT ;  /* 0x000000ee5400720c */ /* 0x000fe20003f46270 */
[----:B------:R-:W-:Y:S02]  /*4e50*/  FMUL.FTZ R6, R23, c[0x0][0x2ec] ;  /* 0x0000bb0017067a20 */ /* 0x000fe40000410000 */
[----:B-1----:R-:W-:-:S04]  /*4e60*/  FMUL.FTZ R2, R71, c[0x0][0x2ec] ;  /* 0x0000bb0047027a20 */ /* 0x002fc80000410000 */
[----:B------:R1:W-:Y:S02]  /*4e70*/  MUFU.TANH R67, R2 ;  /* 0x0000000200437308 */ /* 0x0003e40000002400 */
[----:B-1----:R-:W-:-:S06]  /*4e80*/  FMUL.FTZ R2, R60, c[0x0][0x2ec] ;  /* 0x0000bb003c027a20 */ /* 0x002fcc0000410000 */
[----:B------:R1:W2:Y:S02]  /*4e90*/  MUFU.TANH R64, R2 ;  /* 0x0000000200407308 */ /* 0x0002a40000002400 */
[----:B-1----:R-:W-:-:S06]  /*4ea0*/  FMUL.FTZ R2, R63, c[0x0][0x2ec] ;  /* 0x0000bb003f027a20 */ /* 0x002fcc0000410000 */
[----:B------:R1:W3:Y:S02]  /*4eb0*/  MUFU.TANH R60, R2 ;  /* 0x00000002003c7308 */ /* 0x0002e40000002400 */
[----:B-1----:R-:W-:-:S06]  /*4ec0*/  FMUL.FTZ R2, R28, c[0x0][0x2ec] ;  /* 0x0000bb001c027a20 */ /* 0x002fcc0000410000 */
[----:B------:R1:W-:Y:S02]  /*4ed0*/  MUFU.TANH R51, R2 ;  /* 0x0000000200337308 */ /* 0x0003e40000002400 */
[----:B-1----:R-:W-:-:S04]  /*4ee0*/  IADD3 R2, R72, UR4, RZ ;  /* 0x0000000448027c10 */ /* 0x002fc8000fffe0ff */
[----:B------:R-:W-:Y:S02]  /*4ef0*/  IMNMX R239, R2, UR21, PT ;  /* 0x0000001502ef7c17 */ /* 0x000fe4000b800200 */
[----:B------:R-:W-:Y:S02]  /*4f00*/  IADD3 R2, R230, -c[0x0][0x2e4], RZ ;  /* 0x8000b900e6027a10 */ /* 0x000fe40007ffe0ff */
[----:B------:R-:W-:Y:S02]  /*4f10*/  ISETP.GE.AND P6, PT, R7, R239, PT ;  /* 0x000000ef0700720c */ /* 0x000fe40003fc6270 */
[----:B------:R-:W-:Y:S02]  /*4f20*/  IMNMX R234, RZ, R2, !PT ;  /* 0x00000002ffea7217 */ /* 0x000fe40007800200 */
[----:B------:R-:W-:Y:S02]  /*4f30*/  IADD3 R2, R229, -c[0x0][0x2e4], RZ ;  /* 0x8000b900e5027a10 */ /* 0x000fe40007ffe0ff */
[----:B------:R-:W-:-:S02]  /*4f40*/  ISETP.LT.OR P6, PT, R7, R234, P6 ;  /* 0x000000ea0700720c */ /* 0x000fc400037c1670 */
[----:B------:R-:W-:Y:S01]  /*4f50*/  IMNMX R233, RZ, R2, !PT ;  /* 0x00000002ffe97217 */ /* 0x000fe20007800200 */
[----:B------:R-:W-:Y:S01]  /*4f60*/  FMUL.FTZ R2, R41, c[0x0][0x2ec] ;  /* 0x0000bb0029027a20 */ /* 0x000fe20000410000 */
[----:B------:R-:W-:Y:S01]  /*4f70*/  ISETP.GE.AND P0, PT, R73, R239, PT ;  /* 0x000000ef4900720c */ /* 0x000fe20003f06270 */
[----:B------:R2:W-:Y:S01]  /*4f80*/  MUFU.TANH R41, R5 ;  /* 0x0000000500297308 */ /* 0x0005e20000002400 */
[-C--:B------:R-:W-:Y:S01]  /*4f90*/  ISETP.LT.OR P5, PT, R7, R233.reuse, P5 ;  /* 0x000000e90700720c */ /* 0x080fe20002fa1670 */
[----:B------:R-:W-:Y:S01]  /*4fa0*/  FMUL.FTZ R7, R19, c[0x0][0x2ec] ;  /* 0x0000bb0013077a20 */ /* 0x000fe20000410000 */
[C---:B------:R-:W-:Y:S02]  /*4fb0*/  ISETP.LT.OR P0, PT, R73.reuse, R234, P0 ;  /* 0x000000ea4900720c */ /* 0x040fe40000701670 */
[-C--:B------:R-:W-:Y:S02]  /*4fc0*/  ISETP.LT.OR P4, PT, R73, R233.reuse, P4 ;  /* 0x000000e94900720c */ /* 0x080fe40002781670 */
[----:B------:R-:W-:Y:S01]  /*4fd0*/  ISETP.LT.OR P2, PT, R84, R233, P2 ;  /* 0x000000e95400720c */ /* 0x000fe20001741670 */
[----:B------:R1:W-:Y:S01]  /*4fe0*/  MUFU.TANH R49, R2 ;  /* 0x0000000200317308 */ /* 0x0003e20000002400 */
[----:B--2---:R-:W-:-:S07]  /*4ff0*/  FFMA.FTZ R5, R123, -UR16, R64 ;  /* 0x800000107b057c23 */ /* 0x004fce0008010040 */
[----:B------:R2:W-:Y:S01]  /*5000*/  MUFU.TANH R31, R7 ;  /* 0x00000007001f7308 */ /* 0x0005e20000002400 */
[----:B------:R-:W-:Y:S01]  /*5010*/  FSEL R28, R5, -INF , !P3 ;  /* 0xff800000051c7808 */ /* 0x000fe20005800000 */
[----:B---3--:R-:W-:Y:S01]  /*5020*/  FFMA.FTZ R5, R116, -UR16, R60 ;  /* 0x8000001074057c23 */ /* 0x008fe2000801003c */
[----:B------:R-:W-:Y:S01]  /*5030*/  ISETP.GE.AND P3, PT, R74, R238, PT ;  /* 0x000000ee4a00720c */ /* 0x000fe20003f66270 */
[----:B-1----:R-:W-:Y:S01]  /*5040*/  FFMA.FTZ R2, R117, -UR16, R65 ;  /* 0x8000001075027c23 */ /* 0x002fe20008010041 */
[----:B------:R-:W-:Y:S01]  /*5050*/  FSEL R117, R3, -INF , !P6 ;  /* 0xff80000003757808 */ /* 0x000fe20007000000 */
[----:B------:R-:W-:Y:S01]  /*5060*/  FMUL.FTZ R3, R16, c[0x0][0x2ec] ;  /* 0x0000bb0010037a20 */ /* 0x000fe20000410000 */
[----:B------:R-:W-:Y:S02]  /*5070*/  ISETP.LT.OR P3, PT, R74, R233, P3 ;  /* 0x000000e94a00720c */ /* 0x000fe40001f61670 */
[----:B------:R-:W-:Y:S01]  /*5080*/  FSEL R128, R2, -INF , !P5 ;  /* 0xff80000002807808 */ /* 0x000fe20006800000 */
[----:B------:R1:W-:Y:S01]  /*5090*/  MUFU.TANH R27, R3 ;  /* 0x00000003001b7308 */ /* 0x0003e20000002400 */
[----:B------:R-:W-:Y:S01]  /*50a0*/  FFMA.FTZ R2, R121, -UR16, R62 ;  /* 0x8000001079027c23 */ /* 0x000fe2000801003e */
[----:B------:R-:W-:Y:S01]  /*50b0*/  ISETP.GE.AND P5, PT, R74, R239, PT ;  /* 0x000000ef4a00720c */ /* 0x000fe20003fa6270 */
[----:B--2---:R-:W-:Y:S01]  /*50c0*/  FMUL.FTZ R7, R20, c[0x0][0x2ec] ;  /* 0x0000bb0014077a20 */ /* 0x004fe20000410000 */
[----:B------:R-:W-:-:S02]  /*50d0*/  ISETP.GE.AND P6, PT, R73, R236, PT ;  /* 0x000000ec4900720c */ /* 0x000fc40003fc6270 */
[----:B------:R-:W-:Y:S01]  /*50e0*/  FSEL R29, R2, -INF , !P1 ;  /* 0xff800000021d7808 */ /* 0x000fe20004800000 */
[----:B------:R-:W-:Y:S01]  /*50f0*/  FFMA.FTZ R2, R122, -UR16, R67 ;  /* 0x800000107a027c23 */ /* 0x000fe20008010043 */
[C---:B------:R-:W-:Y:S01]  /*5100*/  ISETP.LT.OR P5, PT, R74.reuse, R234, P5 ;  /* 0x000000ea4a00720c */ /* 0x040fe20002fa1670 */
[----:B------:R-:W-:Y:S01]  /*5110*/  MUFU.TANH R20, R9 ;  /* 0x0000000900147308 */ /* 0x000fe20000002400 */
[----:B------:R-:W-:Y:S02]  /*5120*/  ISETP.GE.AND P1, PT, R74, R237, PT ;  /* 0x000000ed4a00720c */ /* 0x000fe40003f26270 */
[----:B------:R-:W-:Y:S01]  /*5130*/  FSEL R116, R2, -INF , !P4 ;  /* 0xff80000002747808 */ /* 0x000fe20006000000 */
[----:B------:R-:W-:Y:S01]  /*5140*/  FFMA.FTZ R2, R103, -UR16, R30 ;  /* 0x8000001067027c23 */ /* 0x000fe2000801001e */
[----:B------:R-:W-:Y:S01]  /*5150*/  ISETP.LT.OR P6, PT, R73, R231, P6 ;  /* 0x000000e74900720c */ /* 0x000fe200037c1670 */
[----:B-1----:R-:W-:Y:S01]  /*5160*/  FFMA.FTZ R3, R127, -UR16, R69 ;  /* 0x800000107f037c23 */ /* 0x002fe20008010045 */
[----:B------:R-:W-:Y:S01]  /*5170*/  ISETP.LT.OR P1, PT, R74, R232, P1 ;  /* 0x000000e84a00720c */ /* 0x000fe20000f21670 */
[----:B------:R-:W1:Y:S01]  /*5180*/  MUFU.TANH R9, R11 ;  /* 0x0000000b00097308 */ /* 0x000e620000002400 */
[----:B------:R-:W-:Y:S01]  /*5190*/  FSEL R103, R2, -INF , !P3 ;  /* 0xff80000002677808 */ /* 0x000fe20005800000 */
[----:B------:R-:W-:Y:S01]  /*51a0*/  FFMA.FTZ R2, R115, -UR16, R25 ;  /* 0x8000001073027c23 */ /* 0x000fe20008010019 */
[----:B------:R-:W-:Y:S01]  /*51b0*/  FSEL R102, R3, -INF , !P0 ;  /* 0xff80000003667808 */ /* 0x000fe20004000000 */
[----:B------:R-:W-:Y:S01]  /*51c0*/  FMUL.FTZ R3, R18, c[0x0][0x2ec] ;  /* 0x0000bb0012037a20 */ /* 0x000fe20000410000 */
[----:B------:R-:W-:-:S02]  /*51d0*/  ISETP.GE.AND P0, PT, R74, R236, PT ;  /* 0x000000ec4a00720c */ /* 0x000fc40003f06270 */
[----:B------:R-:W-:Y:S01]  /*51e0*/  ISETP.GE.AND P4, PT, R84, R239, PT ;  /* 0x000000ef5400720c */ /* 0x000fe20003f86270 */
[----:B------:R2:W3:Y:S01]  /*51f0*/  MUFU.TANH R16, R3 ;  /* 0x0000000300107308 */ /* 0x0004e20000002400 */
[----:B------:R-:W-:Y:S02]  /*5200*/  ISETP.LT.OR P0, PT, R74, R231, P0 ;  /* 0x000000e74a00720c */ /* 0x000fe40000701670 */
[----:B------:R-:W-:Y:S01]  /*5210*/  FSEL R26, R5, -INF , !P6 ;  /* 0xff800000051a7808 */ /* 0x000fe20007000000 */
[----:B------:R-:W-:Y:S01]  /*5220*/  FFMA.FTZ R5, R130, -UR16, R61 ;  /* 0x8000001082057c23 */ /* 0x000fe2000801003d */
[----:B------:R-:W-:Y:S01]  /*5230*/  FSEL R23, R2, -INF , !P0 ;  /* 0xff80000002177808 */ /* 0x000fe20004000000 */
[----:B------:R-:W-:Y:S01]  /*5240*/  FFMA.FTZ R2, R118, -UR16, R50 ;  /* 0x8000001076027c23 */ /* 0x000fe20008010032 */
[C---:B------:R-:W-:Y:S01]  /*5250*/  ISETP.GE.AND P6, PT, R84.reuse, R237, PT ;  /* 0x000000ed5400720c */ /* 0x040fe20003fc6270 */
[----:B------:R4:W-:Y:S01]  /*5260*/  MUFU.TANH R18, R7 ;  /* 0x0000000700127308 */ /* 0x0009e20000002400 */
[----:B------:R-:W-:Y:S01]  /*5270*/  ISETP.LT.OR P4, PT, R84, R234, P4 ;  /* 0x000000ea5400720c */ /* 0x000fe20002781670 */
[----:B-1----:R-:W-:Y:S01]  /*5280*/  FFMA.FTZ R9, R90, -UR16, R9 ;  /* 0x800000105a097c23 */ /* 0x002fe20008010009 */
[----:B------:R-:W-:-:S02]  /*5290*/  FSEL R100, R2, -INF , !P2 ;  /* 0xff80000002647808 */ /* 0x000fc40005000000 */
[C---:B------:R-:W-:Y:S02]  /*52a0*/  ISETP.LT.OR P6, PT, R84.reuse, R232, P6 ;  /* 0x000000e85400720c */ /* 0x040fe400037c1670 */
[----:B------:R-:W-:Y:S01]  /*52b0*/  ISETP.GE.AND P3, PT, R75, R239, PT ;  /* 0x000000ef4b00720c */ /* 0x000fe20003f66270 */
[----:B--2---:R-:W-:Y:S01]  /*52c0*/  FFMA.FTZ R3, R129, -UR16, R51 ;  /* 0x8000001081037c23 */ /* 0x004fe20008010033 */
[----:B------:R1:W-:Y:S01]  /*52d0*/  MUFU.TANH R25, R6 ;  /* 0x0000000600197308 */ /* 0x0003e20000002400 */
[----:B---3--:R-:W-:Y:S01]  /*52e0*/  FFMA.FTZ R2, R111, -UR16, R16 ;  /* 0x800000106f027c23 */ /* 0x008fe20008010010 */
[----:B------:R-:W-:Y:S02]  /*52f0*/  ISETP.LT.OR P3, PT, R75, R234, P3 ;  /* 0x000000ea4b00720c */ /* 0x000fe40001f61670 */
[----:B------:R-:W-:Y:S01]  /*5300*/  FSEL R101, R3, -INF , !P5 ;  /* 0xff80000003657808 */ /* 0x000fe20006800000 */
[----:B------:R-:W-:Y:S01]  /*5310*/  FMUL.FTZ R3, R21, c[0x0][0x2ec] ;  /* 0x0000bb0015037a20 */ /* 0x000fe20000410000 */
[----:B------:R-:W-:Y:S01]  /*5320*/  ISETP.GE.AND P5, PT, R84, R236, PT ;  /* 0x000000ec5400720c */ /* 0x000fe20003fa6270 */
[----:B----4-:R-:W-:Y:S01]  /*5330*/  FMUL.FTZ R7, R22, c[0x0][0x2ec] ;  /* 0x0000bb0016077a20 */ /* 0x010fe20000410000 */
[----:B------:R-:W-:Y:S01]  /*5340*/  ISETP.GE.AND P0, PT, R75, R237, PT ;  /* 0x000000ed4b00720c */ /* 0x000fe20003f06270 */
[----:B------:R2:W-:Y:S01]  /*5350*/  MUFU.TANH R30, R3 ;  /* 0x00000003001e7308 */ /* 0x0005e20000002400 */
[----:B------:R-:W-:-:S02]  /*5360*/  ISETP.LT.OR P5, PT, R84, R231, P5 ;  /* 0x000000e75400720c */ /* 0x000fc40002fa1670 */
[----:B------:R-:W-:Y:S01]  /*5370*/  FSEL R84, R5, -INF , !P4 ;  /* 0xff80000005547808 */ /* 0x000fe20006000000 */
[----:B------:R-:W-:Y:S01]  /*5380*/  FFMA.FTZ R5, R113, -UR16, R41 ;  /* 0x8000001071057c23 */ /* 0x000fe20008010029 */
[C---:B------:R-:W-:Y:S01]  /*5390*/  ISETP.GE.AND P4, PT, R75.reuse, R236, PT ;  /* 0x000000ec4b00720c */ /* 0x040fe20003f86270 */
[----:B-1----:R-:W-:Y:S02]  /*53a0*/  FFMA.FTZ R6, R114, -UR16, R49 ;  /* 0x8000001072067c23 */ /* 0x002fe40008010031 */
[----:B------:R-:W-:Y:S01]  /*53b0*/  MUFU.TANH R7, R7 ;  /* 0x0000000700077308 */ /* 0x000fe20000002400 */
[----:B------:R-:W-:Y:S02]  /*53c0*/  ISETP.LT.OR P4, PT, R75, R231, P4 ;  /* 0x000000e74b00720c */ /* 0x000fe40002781670 */
[C---:B------:R-:W-:Y:S02]  /*53d0*/  ISETP.GE.AND P2, PT, R85.reuse, R239, PT ;  /* 0x000000ef5500720c */ /* 0x040fe40003f46270 */
[----:B------:R-:W-:Y:S01]  /*53e0*/  FSEL R16, R6, -INF , !P6 ;  /* 0xff80000006107808 */ /* 0x000fe20007000000 */
[----:B------:R-:W-:Y:S01]  /*53f0*/  FMUL.FTZ R6, R14, c[0x0][0x2ec] ;  /* 0x0000bb000e067a20 */ /* 0x000fe20000410000 */
[----:B------:R-:W-:Y:S01]  /*5400*/  ISETP.GE.AND P6, PT, R85, R238, PT ;  /* 0x000000ee5500720c */ /* 0x000fe20003fc6270 */
[----:B--2---:R-:W-:Y:S01]  /*5410*/  FFMA.FTZ R3, R119, -UR16, R48 ;  /* 0x8000001077037c23 */ /* 0x004fe20008010030 */
[----:B------:R-:W-:Y:S01]  /*5420*/  FSEL R19, R5, -INF , !P5 ;  /* 0xff80000005137808 */ /* 0x000fe20006800000 */
[----:B------:R-:W-:Y:S01]  /*5430*/  FFMA.FTZ R5, R132, -UR16, R40 ;  /* 0x8000001084057c23 */ /* 0x000fe20008010028 */
[----:B------:R-:W-:Y:S01]  /*5440*/  ISETP.LT.OR P0, PT, R75, R232, P0 ;  /* 0x000000e84b00720c */ /* 0x000fe20000701670 */
[----:B------:R-:W1:Y:S01]  /*5450*/  MUFU.TANH R6, R6 ;  /* 0x0000000600067308 */ /* 0x000e620000002400 */
[----:B------:R-:W-:Y:S01]  /*5460*/  FSEL R21, R3, -INF , !P1 ;  /* 0xff80000003157808 */ /* 0x000fe20004800000 */
[----:B------:R-:W-:Y:S01]  /*5470*/  FMUL.FTZ R3, R8, c[0x0][0x2ec] ;  /* 0x0000bb0008037a20 */ /* 0x000fe20000410000 */
[----:B------:R-:W-:-:S02]  /*5480*/  ISETP.GE.AND P1, PT, R75, R238, PT ;  /* 0x000000ee4b00720c */ /* 0x000fc40003f26270 */
[----:B------:R-:W-:Y:S02]  /*5490*/  ISETP.LT.OR P2, PT, R85, R234, P2 ;  /* 0x000000ea5500720c */ /* 0x000fe40001741670 */
[-C--:B------:R-:W-:Y:S01]  /*54a0*/  ISETP.LT.OR P1, PT, R75, R233.reuse, P1 ;  /* 0x000000e94b00720c */ /* 0x080fe20000f21670 */
[----:B------:R2:W3:Y:S01]  /*54b0*/  MUFU.TANH R17, R3 ;  /* 0x0000000300117308 */ /* 0x0004e20000002400 */
[C---:B------:R-:W-:Y:S02]  /*54c0*/  ISETP.LT.OR P6, PT, R85.reuse, R233, P6 ;  /* 0x000000e95500720c */ /* 0x040fe400037c1670 */
[----:B------:R-:W-:Y:S02]  /*54d0*/  ISETP.GE.AND P5, PT, R85, R237, PT ;  /* 0x000000ed5500720c */ /* 0x000fe40003fa6270 */
[----:B------:R-:W-:Y:S02]  /*54e0*/  FSEL R118, R5, -INF , !P2 ;  /* 0xff80000005767808 */ /* 0x000fe40005000000 */
[----:B------:R-:W-:Y:S01]  /*54f0*/  ISETP.GE.AND P2, PT, R86, R236, PT ;  /* 0x000000ec5600720c */ /* 0x000fe20003f46270 */
[----:B------:R-:W4:Y:S01]  /*5500*/  MUFU.TANH R8, R12 ;  /* 0x0000000c00087308 */ /* 0x000f220000002400 */
[----:B------:R-:W-:Y:S01]  /*5510*/  ISETP.LT.OR P5, PT, R85, R232, P5 ;  /* 0x000000e85500720c */ /* 0x000fe20002fa1670 */
[----:B-1----:R-:W-:Y:S01]  /*5520*/  FFMA.FTZ R6, R104, -UR16, R6 ;  /* 0x8000001068067c23 */ /* 0x002fe20008010006 */
[----:B------:R-:W-:Y:S01]  /*5530*/  ISETP.LT.OR P2, PT, R86, R231, P2 ;  /* 0x000000e75600720c */ /* 0x000fe20001741670 */
[----:B--2---:R-:W-:Y:S01]  /*5540*/  FFMA.FTZ R3, R131, -UR16, R27 ;  /* 0x8000001083037c23 */ /* 0x004fe2000801001b */
[----:B------:R-:W-:Y:S01]  /*5550*/  FSEL R131, R2, -INF , !P1 ;  /* 0xff80000002837808 */ /* 0x000fe20004800000 */
[----:B------:R-:W-:Y:S01]  /*5560*/  FFMA.FTZ R2, R109, -UR16, R7 ;  /* 0x800000106d027c23 */ /* 0x000fe20008010007 */
[----:B------:R-:W-:Y:S01]  /*5570*/  ISETP.GE.AND P1, PT, R86, R239, PT ;  /* 0x000000ef5600720c */ /* 0x000fe20003f26270 */
[----:B---3--:R-:W-:Y:S01]  /*5580*/  FFMA.FTZ R5, R133, -UR16, R17 ;  /* 0x8000001085057c23 */ /* 0x008fe20008010011 */
[----:B------:R-:W-:Y:S01]  /*5590*/  FSEL R129, R3, -INF , !P3 ;  /* 0xff80000003817808 */ /* 0x000fe20005800000 */
[----:B------:R-:W-:Y:S01]  /*55a0*/  FFMA.FTZ R3, R112, -UR16, R18 ;  /* 0x8000001070037c23 */ /* 0x000fe20008010012 */
[----:B------:R-:W-:Y:S01]  /*55b0*/  FSEL R27, R2, -INF , !P4 ;  /* 0xff800000021b7808 */ /* 0x000fe20006000000 */
[----:B------:R-:W-:Y:S01]  /*55c0*/  FFMA.FTZ R2, R110, -UR16, R31 ;  /* 0x800000106e027c23 */ /* 0x000fe2000801001f */
[----:B------:R-:W-:Y:S01]  /*55d0*/  ISETP.GE.AND P3, PT, R85, R236, PT ;  /* 0x000000ec5500720c */ /* 0x000fe20003f66270 */
[----:B------:R-:W1:Y:S01]  /*55e0*/  MUFU.TANH R7, R13 ;  /* 0x0000000d00077308 */ /* 0x000e620000002400 */
[----:B------:R-:W-:Y:S01]  /*55f0*/  FSEL R22, R3, -INF , !P0 ;  /* 0xff80000003167808 */ /* 0x000fe20004000000 */
[----:B------:R-:W-:Y:S01]  /*5600*/  FFMA.FTZ R3, R108, -UR16, R30 ;  /* 0x800000106c037c23 */ /* 0x000fe2000801001e */
[----:B------:R-:W-:Y:S01]  /*5610*/  FSEL R130, R2, -INF , !P6 ;  /* 0xff80000002827808 */ /* 0x000fe20007000000 */
[----:B------:R-:W-:Y:S01]  /*5620*/  FFMA.FTZ R2, R107, -UR16, R25 ;  /* 0x800000106b027c23 */ /* 0x000fe20008010019 */
[C---:B------:R-:W-:Y:S01]  /*5630*/  ISETP.GE.AND P0, PT, R86.reuse, R238, PT ;  /* 0x000000ee5600720c */ /* 0x040fe20003f06270 */
[----:B----4-:R-:W-:Y:S01]  /*5640*/  FFMA.FTZ R8, R105, -UR16, R8 ;  /* 0x8000001069087c23 */ /* 0x010fe20008010008 */
[----:B------:R-:W-:-:S02]  /*5650*/  ISETP.GE.AND P4, PT, R86, R237, PT ;  /* 0x000000ed5600720c */ /* 0x000fc40003f86270 */
[----:B------:R-:W-:Y:S02]  /*5660*/  ISETP.LT.OR P3, PT, R85, R231, P3 ;  /* 0x000000e75500720c */ /* 0x000fe40001f61670 */
[C---:B------:R-:W-:Y:S02]  /*5670*/  ISETP.LT.OR P1, PT, R86.reuse, R234, P1 ;  /* 0x000000ea5600720c */ /* 0x040fe40000f21670 */
[C---:B------:R-:W-:Y:S02]  /*5680*/  ISETP.LT.OR P0, PT, R86.reuse, R233, P0 ;  /* 0x000000e95600720c */ /* 0x040fe40000701670 */
[----:B------:R-:W-:Y:S01]  /*5690*/  ISETP.LT.OR P4, PT, R86, R232, P4 ;  /* 0x000000e85600720c */ /* 0x000fe20002781670 */
[----:B-1----:R-:W-:Y:S01]  /*56a0*/  FFMA.FTZ R7, R89, -UR16, R7 ;  /* 0x8000001059077c23 */ /* 0x002fe20008010007 */
[----:B------:R-:W-:Y:S01]  /*56b0*/  FSEL R17, R3, -INF , !P5 ;  /* 0xff80000003117808 */ /* 0x000fe20006800000 */
[----:B------:R-:W-:Y:S01]  /*56c0*/  FFMA.FTZ R3, R106, -UR16, R10 ;  /* 0x800000106a037c23 */ /* 0x000fe2000801000a */
[----:B------:R-:W-:Y:S01]  /*56d0*/  FSEL R25, R2, -INF , !P3 ;  /* 0xff80000002197808 */ /* 0x000fe20005800000 */
[----:B------:R-:W-:Y:S01]  /*56e0*/  FFMA.FTZ R10, R134, -UR16, R20 ;  /* 0x80000010860a7c23 */ /* 0x000fe20008010014 */
[----:B------:R-:W-:-:S02]  /*56f0*/  FSEL R86, R5, -INF , !P1 ;  /* 0xff80000005567808 */ /* 0x000fc40004800000 */
[C---:B------:R-:W-:Y:S01]  /*5700*/  ISETP.GE.AND P6, PT, R87.reuse, R239, PT ;  /* 0x000000ef5700720c */ /* 0x040fe20003fc6270 */
[----:B------:R-:W1:Y:S01]  /*5710*/  MUFU.TANH R5, R15 ;  /* 0x0000000f00057308 */ /* 0x000e620000002400 */
[C---:B------:R-:W-:Y:S02]  /*5720*/  ISETP.GE.AND P5, PT, R87.reuse, R238, PT ;  /* 0x000000ee5700720c */ /* 0x040fe40003fa6270 */
[C---:B------:R-:W-:Y:S02]  /*5730*/  ISETP.GE.AND P3, PT, R87.reuse, R237, PT ;  /* 0x000000ed5700720c */ /* 0x040fe40003f66270 */
[C---:B------:R-:W-:Y:S02]  /*5740*/  ISETP.GE.AND P1, PT, R87.reuse, R236, PT ;  /* 0x000000ec5700720c */ /* 0x040fe40003f26270 */
[C---:B------:R-:W-:Y:S02]  /*5750*/  ISETP.LT.OR P6, PT, R87.reuse, R234, P6 ;  /* 0x000000ea5700720c */ /* 0x040fe400037c1670 */
[----:B------:R-:W-:-:S02]  /*5760*/  ISETP.LT.OR P5, PT, R87, R233, P5 ;  /* 0x000000e95700720c */ /* 0x000fc40002fa1670 */
[C---:B------:R-:W-:Y:S02]  /*5770*/  ISETP.LT.OR P3, PT, R87.reuse, R232, P3 ;  /* 0x000000e85700720c */ /* 0x040fe40001f61670 */
[----:B------:R-:W-:Y:S02]  /*5780*/  ISETP.LT.OR P1, PT, R87, R231, P1 ;  /* 0x000000e75700720c */ /* 0x000fe40000f21670 */
[----:B------:R-:W-:Y:S01]  /*5790*/  FSEL R87, R3, -INF , !P0 ;  /* 0xff80000003577808 */ /* 0x000fe20004000000 */
[----:B-1----:R-:W-:Y:S01]  /*57a0*/  FFMA.FTZ R5, R88, -UR16, R5 ;  /* 0x8000001058057c23 */ /* 0x002fe20008010005 */
[----:B------:R-:W-:Y:S02]  /*57b0*/  PLOP3.LUT P0, PT, PT, PT, UP0, 0x80, 0x0 ;  /* 0x000000000000781c */ /* 0x000fe40003f0f008 */
[----:B------:R-:W-:Y:S02]  /*57c0*/  LOP3.LUT R2, R124, R125, RZ, 0xfc, !PT ;  /* 0x0000007d7c027212 */ /* 0x000fe400078efcff */
        /* <DEDUP_REMOVED lines=47> */
.L_x_2335:
[----:B------:R-:W-:Y:S05]  /*5ac0*/  BSYNC B0 ;  /* 0x0000000000007941 */ /* 0x000fea0003800000 */
.L_x_2334:
[----:B------:R-:W0:Y:S02]  /*5ad0*/  LDGDEPBAR ;  /* 0x00000000000079af */ /* 0x000e240000000000 */
.L_x_2333:
        /* <DEDUP_REMOVED lines=72> */
[----:B---3--:R-:W-:-:S06]  /*5f60*/  FFMA.FTZ R0, R19, c[0x0][0x23c], -R2 ;  /* 0x00008f0013007a23 */ /* 0x008fcc0000010802 */
[----:B------:R1:W3:Y:S01]  /*5f70*/  MUFU.EX2 R133, R0 ;  /* 0x0000000000857308 */ /* 0x0002e20000000800 */
[----:B----4-:R-:W-:Y:S02]  /*5f80*/  F2FP.BF16.PACK_AB R4, R139, R132 ;  /* 0x000000848b04723e */ /* 0x010fe400000010ff */
[----:B-----5:R-:W-:Y:S02]  /*5f90*/  F2FP.BF16.PACK_AB R5, R248, R250 ;  /* 0x000000faf805723e */ /* 0x020fe400000010ff */
[----:B-1----:R-:W-:Y:S02]  /*5fa0*/  FMNMX.FTZ R0, R117, R102, !PT ;  /* 0x0000006675007209 */ /* 0x002fe40007810000 */
[----:B---3--:R-:W-:Y:S02]  /*5fb0*/  F2FP.BF16.PACK_AB R7, R133, R249 ;  /* 0x000000f98507723e */ /* 0x008fe400000010ff */
[----:B------:R-:W-:-:S04]  /*5fc0*/  FMNMX.FTZ R0, R101, R0, !PT ;  /* 0x0000000065007209 */ /* 0x000fc80007810000 */
[----:B------:R-:W-:Y:S01]  /*5fd0*/  FMNMX.FTZ R0, R84, R0, !PT ;  /* 0x0000000054007209 */ /* 0x000fe20007810000 */
[----:B------:R-:W-:Y:S03]  /*5fe0*/  HMMA.16816.F32.BF16 R148, R4, R32, RZ ;  /* 0x000000200494723c */ /* 0x000fe600000418ff */
[----:B------:R-:W-:-:S04]  /*5ff0*/  FMNMX.FTZ R0, R129, R0, !PT ;  /* 0x0000000081007209 */ /* 0x000fc80007810000 */
[----:B------:R-:W-:Y:S01]  /*6000*/  FMNMX.FTZ R0, R118, R0, !PT ;  /* 0x0000000076007209 */ /* 0x000fe20007810000 */
[----:B--2---:R-:W-:Y:S03]  /*6010*/  HMMA.16816.F32.BF16 R164, R4, R28, RZ ;  /* 0x0000001c04a4723c */ /* 0x004fe600000418ff */
        /* <DEDUP_REMOVED lines=25> */
[----:B------:R-:W-:Y:S01]  /*61b0*/  FFMA.FTZ R2, R18, c[0x0][0x23c], -R2 ;  /* 0x00008f0012027a23 */ /* 0x000fe20000010802 */
[----:B------:R-:W-:Y:S01]  /*61c0*/  LDSM.16.MT88.4 R20, [R213+0xb800] ;  /* 0x00b80000d514783b */ /* 0x000fe20000004200 */
[----:B------:R2:W-:Y:S01]  /*61d0*/  MUFU.EX2 R246, R8 ;  /* 0x0000000800f67308 */ /* 0x0005e20000000800 */
[----:B-1----:R-:W-:-:S02]  /*61e0*/  FMNMX.FTZ R0, R9, R0, !PT ;  /* 0x0000000009007209 */ /* 0x002fc40007810000 */
[----:B------:R-:W-:Y:S01]  /*61f0*/  LDSM.16.MT88.4 R16, [R217+0xa800] ;  /* 0x00a80000d910783b */ /* 0x000fe20000004200 */
[----:B------:R-:W-:Y:S01]  /*6200*/  HMMA.16816.F32.BF16 R168, R4, R30, RZ ;  /* 0x0000001e04a8723c */ /* 0x000fe200000418ff */
[----:B----4-:R-:W-:-:S03]  /*6210*/  FMNMX.FTZ R136, R3, R10, !PT ;  /* 0x0000000a03887209 */ /* 0x010fc60007810000 */
[----:B------:R1:W3:Y:S01]  /*6220*/  MUFU.EX2 R247, R2 ;  /* 0x0000000200f77308 */ /* 0x0002e20000000800 */
[----:B------:R-:W-:-:S03]  /*6230*/  FSETP.NEU.FTZ.AND P1, PT, R136, -INF , PT ;  /* 0xff8000008800780b */ /* 0x000fc60003f3d000 */
        /* <DEDUP_REMOVED lines=27> */
[----:B-1----:R-:W-:Y:S01]  /*63f0*/  FFMA.FTZ R3, R128, c[0x0][0x23c], -R0 ;  /* 0x00008f0080037a23 */ /* 0x002fe20000010800 */
[----:B------:R-:W-:-:S03]  /*6400*/  MOV R128, R141 ;  /* 0x0000008d00807202 */ /* 0x000fc60000000f00 */
        /* <DEDUP_REMOVED lines=17> */
[----:B-1----:R-:W-:-:S02]  /*6520*/  FFMA.FTZ R3, R129, c[0x0][0x23c], -R2 ;  /* 0x00008f0081037a23 */ /* 0x002fc40000010802 */
[----:B------:R-:W-:Y:S02]  /*6530*/  IMAD.MOV.U32 R129, RZ, RZ, R140 ;  /* 0x000000ffff817224 */ /* 0x000fe400078e008c */
[----:B------:R1:W-:Y:S03]  /*6540*/  MUFU.EX2 R207, R3 ;  /* 0x0000000300cf7308 */ /* 0x0003e60000000800 */
[----:B------:R-:W-:Y:S07]  /*6550*/  HMMA.16816.F32.BF16 R124, R124, R26, R4 ;  /* 0x0000001a7c7c723c */ /* 0x000fee0000041804 */
[----:B---3--:R-:W-:-:S02]  /*6560*/  F2FP.BF16.PACK_AB R4, R240, R243 ;  /* 0x000000f3f004723e */ /* 0x008fc400000010ff */
[----:B--2---:R-:W-:Y:S02]  /*6570*/  F2FP.BF16.PACK_AB R6, R242, R241 ;  /* 0x000000f1f206723e */ /* 0x004fe400000010ff */
[----:B----4-:R-:W-:Y:S01]  /*6580*/  F2FP.BF16.PACK_AB R5, R210, R211 ;  /* 0x000000d3d205723e */ /* 0x010fe200000010ff */
[----:B-1----:R-:W-:Y:S01]  /*6590*/  FFMA.FTZ R3, R118, c[0x0][0x23c], -R2 ;  /* 0x00008f0076037a23 */ /* 0x002fe20000010802 */
[----:B-----5:R-:W-:-:S03]  /*65a0*/  F2FP.BF16.PACK_AB R7, R209, R208 ;  /* 0x000000d0d107723e */ /* 0x020fc600000010ff */
[----:B------:R1:W-:Y:S04]  /*65b0*/  MUFU.EX2 R206, R3 ;  /* 0x0000000300ce7308 */ /* 0x0003e80000000800 */
[C---:B------:R-:W-:Y:S08]  /*65c0*/  HMMA.16816.F32.BF16 R144, R4.reuse, R32, RZ ;  /* 0x000000200490723c */ /* 0x040ff000000418ff */
[----:B------:R-:W-:Y:S01]  /*65d0*/  HMMA.16816.F32.BF16 R200, R4, R34, RZ ;  /* 0x0000002204c8723c */ /* 0x000fe200000418ff */
[----:B-1----:R-:W-:-:S02]  /*65e0*/  FFMA.FTZ R3, R86, c[0x0][0x23c], -R2 ;  /* 0x00008f0056037a23 */ /* 0x002fc40000010802 */
[----:B------:R-:W-:-:S05]  /*65f0*/  FFMA.FTZ R2, R85, c[0x0][0x23c], -R2 ;  /* 0x00008f0055027a23 */ /* 0x000fca0000010802 */
[C---:B------:R-:W-:Y:S01]  /*6600*/  HMMA.16816.F32.BF16 R32, R4.reuse, R36, RZ ;  /* 0x000000240420723c */ /* 0x040fe200000418ff */
[----:B------:R1:W-:Y:S06]  /*6610*/  MUFU.EX2 R205, R3 ;  /* 0x0000000300cd7308 */ /* 0x0003ec0000000800 */
[----:B------:R-:W-:Y:S01]  /*6620*/  MOV R36, R139 ;  /* 0x0000008b00247202 */ /* 0x000fe20000000f00 */
[----:B------:R-:W-:Y:S01]  /*6630*/  HMMA.16816.F32.BF16 R160, R4, R28, RZ ;  /* 0x0000001c04a0723c */ /* 0x000fe200000418ff */
[----:B------:R2:W3:Y:S01]  /*6640*/  MUFU.EX2 R204, R2 ;  /* 0x0000000200cc7308 */ /* 0x0004e20000000800 */
[----:B------:R-:W-:-:S06]  /*6650*/  MOV R37, R138 ;  /* 0x0000008a00257202 */ /* 0x000fcc0000000f00 */
[----:B------:R-:W-:Y:S01]  /*6660*/  HMMA.16816.F32.BF16 R196, R4, R30, RZ ;  /* 0x0000001e04c4723c */ /* 0x000fe200000418ff */
[----:B-1----:R-:W-:-:S07]  /*6670*/  IMAD.MOV.U32 R3, RZ, RZ, R133 ;  /* 0x000000ffff037224 */ /* 0x002fce00078e0085 */
[----:B------:R-:W-:Y:S01]  /*6680*/  HMMA.16816.F32.BF16 R28, R4, R52, RZ ;  /* 0x00000034041c723c */ /* 0x000fe200000418ff */
[----:B--2---:R-:W-:-:S04]  /*6690*/  FFMA.FTZ R2, R131, c[0x0][0x23c], -R0 ;  /* 0x00008f0083027a23 */ /* 0x004fc80000010800 */
[----:B------:R1:W-:Y:S02]  /*66a0*/  MUFU.EX2 R139, R2 ;  /* 0x00000002008b7308 */ /* 0x0003e40000000800 */
[----:B------:R-:W-:Y:S01]  /*66b0*/  MOV R53, R11 ;  /* 0x0000000b00357202 */ /* 0x000fe20000000f00 */
[C---:B------:R-:W-:Y:S08]  /*66c0*/  HMMA.16816.F32.BF16 R192, R4.reuse, R38, RZ ;  /* 0x0000002604c0723c */ /* 0x040ff000000418ff */
[----:B------:R-:W-:Y:S01]  /*66d0*/  HMMA.16816.F32.BF16 R188, R4, R54, RZ ;  /* 0x0000003604bc723c */ /* 0x000fe200000418ff */
[----:B-1----:R-:W-:Y:S01]  /*66e0*/  FFMA.FTZ R2, R130, c[0x0][0x23c], -R0 ;  /* 0x00008f0082027a23 */ /* 0x002fe20000010800 */
[----:B---3--:R-:W-:-:S06]  /*66f0*/  F2FP.BF16.PACK_AB R130, R204, R205 ;  /* 0x000000cdcc82723e */ /* 0x008fcc00000010ff */
[C---:B------:R-:W-:Y:S01]  /*6700*/  HMMA.16816.F32.BF16 R8, R4.reuse, R64, RZ ;  /* 0x000000400408723c */ /* 0x040fe200000418ff */
[----:B------:R1:W-:Y:S07]  /*6710*/  MUFU.EX2 R138, R2 ;  /* 0x00000002008a7308 */ /* 0x0003ee0000000800 */
        /* <DEDUP_REMOVED lines=8> */
[----:B------:R-:W1:Y:S05]  /*67a0*/  MUFU.EX2 R132, R0 ;  /* 0x0000000000847308 */ /* 0x000e6a0000000800 */
[C---:B------:R-:W-:Y:S08]  /*67b0*/  HMMA.16816.F32.BF16 R176, R4.reuse, R70, RZ ;  /* 0x0000004604b0723c */ /* 0x040ff000000418ff */
[----:B------:R-:W-:Y:S01]  /*67c0*/  HMMA.16816.F32.BF16 R116, R4, R80, RZ ;  /* 0x000000500474723c */ /* 0x000fe200000418ff */
[----:B-1----:R-:W-:-:S07]  /*67d0*/  F2FP.BF16.PACK_AB R131, R132, R133 ;  /* 0x000000858483723e */ /* 0x002fce00000010ff */
[----:B------:R-:W-:Y:S01]  /*67e0*/  HMMA.16816.F32.BF16 R140, R4, R82, RZ ;  /* 0x00000052048c723c */ /* 0x000fe200000418ff */
[----:B------:R-:W-:-:S04]  /*67f0*/  FADD.FTZ R0, R243, R240 ;  /* 0x000000f0f3007221 */ /* 0x000fc80000010000 */
[----:B------:R-:W-:Y:S02]  /*6800*/  FADD.FTZ R0, R241, R0 ;  /* 0x00000000f1007221 */ /* 0x000fe40000010000 */
[----:B------:R-:W-:Y:S01]  /*6810*/  MOV R7, R129 ;  /* 0x0000008100077202 */ /* 0x000fe20000000f00 */
[----:B------:R-:W-:Y:S01]  /*6820*/  IMAD.MOV.U32 R6, RZ, RZ, R128 ;  /* 0x000000ffff067224 */ /* 0x000fe200078e0080 */
[----:B------:R-:W-:Y:S01]  /*6830*/  F2FP.BF16.PACK_AB R128, R206, R207 ;  /* 0x000000cfce80723e */ /* 0x000fe200000010ff */
[----:B------:R-:W-:Y:S01]  /*6840*/  IMAD.MOV.U32 R5, RZ, RZ, R36 ;  /* 0x000000ffff057224 */ /* 0x000fe200078e0024 */
[----:B------:R-:W-:Y:S02]  /*6850*/  F2FP.BF16.PACK_AB R129, R138, R139 ;  /* 0x0000008b8a81723e */ /* 0x000fe400000010ff */
[----:B------:R-:W-:Y:S01]  /*6860*/  MOV R4, R37 ;  /* 0x0000002500047202 */ /* 0x000fe20000000f00 */
[----:B------:R-:W-:Y:S02]  /*6870*/  FADD.FTZ R2, R2, R5 ;  /* 0x0000000502027221 */ /* 0x000fe40000010000 */
[----:B------:R-:W-:-:S02]  /*6880*/  FADD.FTZ R5, R250, R248 ;  /* 0x000000f8fa057221 */ /* 0x000fc40000010000 */
[C---:B------:R-:W-:Y:S01]  /*6890*/  HMMA.16816.F32.BF16 R36, R128.reuse, R12, R32 ;  /* 0x0000000c8024723c */ /* 0x040fe20000041820 */
[----:B------:R-:W-:Y:S02]  /*68a0*/  FADD.FTZ R2, R4, R2 ;  /* 0x0000000204027221 */ /* 0x000fe40000010000 */
[----:B------:R-:W-:Y:S02]  /*68b0*/  FADD.FTZ R5, R249, R5 ;  /* 0x00000005f9057221 */ /* 0x000fe40000010000 */
[----:B------:R-:W-:Y:S02]  /*68c0*/  FADD.FTZ R4, R242, R0 ;  /* 0x00000000f2047221 */ /* 0x000fe40000010000 */
[----:B------:R-:W-:Y:S01]  /*68d0*/  MOV R35, R3 ;  /* 0x0000000300237202 */ /* 0x000fe20000000f00 */
[----:B------:R-:W-:Y:S01]  /*68e0*/  FADD.FTZ R3, R211, R210 ;  /* 0x000000d2d3037221 */ /* 0x000fe20000010000 */
[----:B------:R-:W-:Y:S01]  /*68f0*/  MOV R34, R53 ;  /* 0x0000003500227202 */ /* 0x000fe20000000f00 */
        /* <DEDUP_REMOVED lines=25> */
[----:B------:R-:W-:-:S03]  /*6a90*/  FADD.FTZ R246, R251, R2 ;  /* 0x00000002fbf67221 */ /* 0x000fc60000010000 */
[----:B------:R1:W-:Y:S01]  /*6aa0*/  STL [R1+0x4], R244 ;  /* 0x000004f401007387 */ /* 0x0003e20000100800 */
[C---:B------:R-:W-:Y:S03]  /*6ab0*/  HMMA.16816.F32.BF16 R68, R128.reuse, R20, R8 ;  /* 0x000000148044723c */ /* 0x040fe60000041808 */
        /* <DEDUP_REMOVED lines=63> */
[----:B------:R-:W-:-:S02]  /*6eb0*/  ISETP.GE.AND P0, PT, R0, R237, PT ;  /* 0x000000ed0000720c */ /* 0x000fc40003f06270 */
[----:B------:R-:W-:Y:S01]  /*6ec0*/  @!PT LDS RZ, [RZ] ;  /* 0x00000000fffff984 */ /* 0x000fe20000000800 */
[----:B------:R-:W-:Y:S01]  /*6ed0*/  @!PT LDS RZ, [RZ] ;  /* 0x00000000fffff984 */ /* 0x000fe20000000800 */
[----:B------:R-:W-:Y:S01]  /*6ee0*/  @!PT LDS RZ, [RZ] ;  /* 0x00000000fffff984 */ /* 0x000fe20000000800 */
[----:B------:R2:W-:Y:S01]  /*6ef0*/  @!P2 LDGSTS.E.BYPASS.LTC128B.128 [R227+0xb800], [R4.64+0x80] ;  /* 0x0b80008004e3afae */ /* 0x0005e2000b901d52 */
[C---:B------:R-:W-:Y:S02]  /*6f00*/  ISETP.GE.AND P6, PT, R0.reuse, R236, PT ;  /* 0x000000ec0000720c */ /* 0x040fe40003fc6270 */
[----:B------:R-:W-:Y:S01]  /*6f10*/  IABS R2, R2 ;  /* 0x0000000200027213 */ /* 0x000fe20000000000 */
[----:B------:R-:W-:Y:S01]  /*6f20*/  LDSM.16.M88.4 R16, [R212+0x8000] ;  /* 0x00800000d410783b */ /* 0x000fe20000000200 */
[C---:B------:R-:W-:Y:S02]  /*6f30*/  ISETP.LT.OR P4, PT, R0.reuse, R234, P4 ;  /* 0x000000ea0000720c */ /* 0x040fe40002781670 */
[C---:B------:R-:W-:Y:S01]  /*6f40*/  ISETP.LT.OR P1, PT, R0.reuse, R233, P1 ;  /* 0x000000e90000720c */ /* 0x040fe20000f21670 */
[----:B------:R-:W-:Y:S01]  /*6f50*/  LDSM.16.M88.4 R20, [R212+0x8800] ;  /* 0x00880000d414783b */ /* 0x000fe20000000200 */
[C---:B------:R-:W-:Y:S02]  /*6f60*/  ISETP.LT.OR P0, PT, R0.reuse, R232, P0 ;  /* 0x000000e80000720c */ /* 0x040fe40000701670 */
[----:B------:R-:W-:Y:S01]  /*6f70*/  ISETP.LT.OR P6, PT, R0, R231, P6 ;  /* 0x000000e70000720c */ /* 0x000fe200037c1670 */
        /* <DEDUP_REMOVED lines=22> */
[C---:B-1----:R-:W-:Y:S01]  /*70e0*/  HMMA.16816.F32.BF16 R184, R8.reuse, R24, R16 ;  /* 0x0000001808b8723c */ /* 0x042fe20000041810 */
[----:B------:R-:W1:Y:S07]  /*70f0*/  LDSM.16.M88.4 R16, [R222] ;  /* 0x00000000de10783b */ /* 0x000e6e0000000200 */
[C---:B------:R-:W-:Y:S08]  /*7100*/  HMMA.16816.F32.BF16 R180, R8.reuse, R28, R140 ;  /* 0x0000001c08b4723c */ /* 0x040ff0000004188c */
[C---:B------:R-:W-:Y:S01]  /*7110*/  HMMA.16816.F32.BF16 R176, R8.reuse, R30, R176 ;  /* 0x0000001e08b0723c */ /* 0x040fe200000418b0 */
[----:B------:R-:W-:Y:S07]  /*7120*/  LDSM.16.M88.4 R28, [R219] ;  /* 0x00000000db1c783b */ /* 0x000fee0000000200 */
[----:B------:R-:W-:Y:S01]  /*7130*/  HMMA.16816.F32.BF16 R8, R8, R26, R12 ;  /* 0x0000001a0808723c */ /* 0x000fe2000004180c */
[----:B------:R-:W4:Y:S04]  /*7140*/  LDSM.16.M88.4 R12, [R220+0x2000] ;  /* 0x00200000dc0c783b */ /* 0x000f280000000200 */
[----:B------:R-:W5:Y:S03]  /*7150*/  LDSM.16.M88.4 R24, [R219+0x800] ;  /* 0x00080000db18783b */ /* 0x000f660000000200 */
[C---:B--2---:R-:W-:Y:S08]  /*7160*/  HMMA.16816.F32.BF16 R140, R4.reuse, R32, R188 ;  /* 0x00000020048c723c */ /* 0x044ff000000418bc */
[C---:B---3--:R-:W-:Y:S08]  /*7170*/  HMMA.16816.F32.BF16 R204, R4.reuse, R20, R204 ;  /* 0x0000001404cc723c */ /* 0x048ff000000418cc */
[C---:B------:R-:W-:Y:S08]  /*7180*/  HMMA.16816.F32.BF16 R188, R4.reuse, R34, R196 ;  /* 0x0000002204bc723c */ /* 0x040ff000000418c4 */
[----:B------:R-:W-:Y:S01]  /*7190*/  HMMA.16816.F32.BF16 R192, R4, R22, R192 ;  /* 0x0000001604c0723c */ /* 0x000fe200000418c0 */
[----:B------:R-:W2:Y:S07]  /*71a0*/  LDSM.16.M88.4 R4, [R220] ;  /* 0x00000000dc04783b */ /* 0x000eae0000000200 */
[C---:B-1----:R-:W-:Y:S08]  /*71b0*/  HMMA.16816.F32.BF16 R196, R16.reuse, R32, R180 ;  /* 0x0000002010c4723c */ /* 0x042ff000000418b4 */
[C---:B------:R-:W-:Y:S08]  /*71c0*/  HMMA.16816.F32.BF16 R180, R16.reuse, R34, R176 ;  /* 0x0000002210b4723c */ /* 0x040ff000000418b0 */
[C---:B------:R-:W-:Y:S08]  /*71d0*/  HMMA.16816.F32.BF16 R176, R16.reuse, R20, R184 ;  /* 0x0000001410b0723c */ /* 0x040ff000000418b8 */
[----:B------:R-:W-:Y:S01]  /*71e0*/  HMMA.16816.F32.BF16 R32, R16, R22, R8 ;  /* 0x000000161020723c */ /* 0x000fe20000041808 */
[----:B------:R-:W-:Y:S04]  /*71f0*/  LDSM.16.M88.4 R8, [R214+0x6000] ;  /* 0x00600000d608783b */ /* 0x000fe80000000200 */
[----:B------:R-:W1:Y:S03]  /*7200*/  LDSM.16.M88.4 R20, [R212+0x9000] ;  /* 0x00900000d414783b */ /* 0x000e660000000200 */
[C---:B----4-:R-:W-:Y:S01]  /*7210*/  HMMA.16816.F32.BF16 R140, R12.reuse, R28, R140 ;  /* 0x0000001c0c8c723c */ /* 0x050fe2000004188c */
[----:B------:R-:W3:Y:S07]  /*7220*/  LDSM.16.M88.4 R16, [R212+0x9800] ;  /* 0x00980000d410783b */ /* 0x000eee0000000200 */
[C---:B------:R-:W-:Y:S08]  /*7230*/  HMMA.16816.F32.BF16 R188, R12.reuse, R30, R188 ;  /* 0x0000001e0cbc723c */ /* 0x040ff000000418bc */
[C---:B-----5:R-:W-:Y:S08]  /*7240*/  HMMA.16816.F32.BF16 R204, R12.reuse, R24, R204 ;  /* 0x000000180ccc723c */ /* 0x060ff000000418cc */
[----:B------:R-:W-:Y:S01]  /*7250*/  HMMA.16816.F32.BF16 R192, R12, R26, R192 ;  /* 0x0000001a0cc0723c */ /* 0x000fe200000418c0 */
[----:B------:R-:W4:Y:S07]  /*7260*/  LDSM.16.M88.4 R12, [R214+0x4000] ;  /* 0x00400000d60c783b */ /* 0x000f2e0000000200 */
[C---:B--2---:R-:W-:Y:S08]  /*7270*/  HMMA.16816.F32.BF16 R200, R4.reuse, R28, R196 ;  /* 0x0000001c04c8723c */ /* 0x044ff000000418c4 */
[C---:B------:R-:W-:Y:S08]  /*7280*/  HMMA.16816.F32.BF16 R184, R4.reuse, R24, R176 ;  /* 0x0000001804b8723c */ /* 0x040ff000000418b0 */
[C---:B------:R-:W-:Y:S01]  /*7290*/  HMMA.16816.F32.BF16 R196, R4.reuse, R30, R180 ;  /* 0x0000001e04c4723c */ /* 0x040fe200000418b4 */
[----:B------:R-:W-:Y:S07]  /*72a0*/  LDSM.16.M88.4 R28, [R224] ;  /* 0x00000000e01c783b */ /* 0x000fee0000000200 */
[----:B------:R-:W-:Y:S01]  /*72b0*/  HMMA.16816.F32.BF16 R24, R4, R26, R32 ;  /* 0x0000001a0418723c */ /* 0x000fe20000041820 */
[----:B------:R-:W-:Y:S04]  /*72c0*/  LDSM.16.M88.4 R4, [R216+0x6000] ;  /* 0x00600000d804783b */ /* 0x000fe80000000200 */
[----:B------:R-:W2:Y:S03]  /*72d0*/  LDSM.16.M88.4 R32, [R225] ;  /* 0x00000000e120783b */ /* 0x000ea60000000200 */
[C---:B-1----:R-:W-:Y:S08]  /*72e0*/  HMMA.16816.F32.BF16 R180, R8.reuse, R22, R188 ;  /* 0x0000001608b4723c */ /* 0x042ff000000418bc */
[C---:B------:R-:W-:Y:S08]  /*72f0*/  HMMA.16816.F32.BF16 R140, R8.reuse, R20, R140 ;  /* 0x00000014088c723c */ /* 0x040ff0000004188c */
[C---:B---3--:R-:W-:Y:S08]  /*7300*/  HMMA.16816.F32.BF16 R188, R8.reuse, R16, R204 ;  /* 0x0000001008bc723c */ /* 0x048ff000000418cc */
[----:B------:R-:W-:Y:S01]  /*7310*/  HMMA.16816.F32.BF16 R176, R8, R18, R192 ;  /* 0x0000001208b0723c */ /* 0x000fe200000418c0 */
[----:B------:R-:W1:Y:S07]  /*7320*/  LDSM.16.M88.4 R8, [R216+0x4000] ;  /* 0x00400000d808783b */ /* 0x000e6e0000000200 */
[C---:B----4-:R-:W-:Y:S08]  /*7330*/  HMMA.16816.F32.BF16 R204, R12.reuse, R22, R196 ;  /* 0x000000160ccc723c */ /* 0x050ff000000418c4 */
[C---:B------:R-:W-:Y:S01]  /*7340*/  HMMA.16816.F32.BF16 R208, R12.reuse, R20, R200 ;  /* 0x000000140cd0723c */ /* 0x040fe200000418c8 */
[----:B------:R-:W-:Y:S07]  /*7350*/  LDSM.16.M88.4 R20, [R221+0x9800] ;  /* 0x00980000dd14783b */ /* 0x000fee0000000200 */
[C---:B------:R-:W-:Y:S08]  /*7360*/  HMMA.16816.F32.BF16 R196, R12.reuse, R16, R184 ;  /* 0x000000100cc4723c */ /* 0x040ff000000418b8 */
[----:B------:R-:W-:Y:S01]  /*7370*/  HMMA.16816.F32.BF16 R12, R12, R18, R24 ;  /* 0x000000120c0c723c */ /* 0x000fe20000041818 */
[----:B------:R-:W-:Y:S04]  /*7380*/  LDSM.16.M88.4 R16, [R222+0x6000] ;  /* 0x00600000de10783b */ /* 0x000fe80000000200 */
[----:B------:R-:W3:Y:S03]  /*7390*/  LDSM.16.M88.4 R24, [R221+0x9000] ;  /* 0x00900000dd18783b */ /* 0x000ee60000000200 */
[C---:B--2---:R-:W-:Y:S08]  /*73a0*/  HMMA.16816.F32.BF16 R192, R4.reuse, R32, R140 ;  /* 0x0000002004c0723c */ /* 0x044ff0000004188c */
[C---:B------:R-:W-:Y:S08]  /*73b0*/  HMMA.16816.F32.BF16 R200, R4.reuse, R34, R180 ;  /* 0x0000002204c8723c */ /* 0x040ff000000418b4 */
[C---:B------:R-:W-:Y:S08]  /*73c0*/  HMMA.16816.F32.BF16 R188, R4.reuse, R28, R188 ;  /* 0x0000001c04bc723c */ /* 0x040ff000000418bc */
[----:B------:R-:W-:Y:S01]  /*73d0*/  HMMA.16816.F32.BF16 R176, R4, R30, R176 ;  /* 0x0000001e04b0723c */ /* 0x000fe200000418b0 */
[----:B------:R-:W2:Y:S07]  /*73e0*/  LDSM.16.M88.4 R4, [R222+0x4000] ;  /* 0x00400000de04783b */ /* 0x000eae0000000200 */
[C---:B-1----:R-:W-:Y:S08]  /*73f0*/  HMMA.16816.F32.BF16 R140, R8.reuse, R32, R208 ;  /* 0x00000020088c723c */ /* 0x042ff000000418d0 */
[C---:B------:R-:W-:Y:S08]  /*7400*/  HMMA.16816.F32.BF16 R184, R8.reuse, R34, R204 ;  /* 0x0000002208b8723c */ /* 0x040ff000000418cc */
[C---:B------:R-:W-:Y:S01]  /*7410*/  HMMA.16816.F32.BF16 R180, R8.reuse, R28, R196 ;  /* 0x0000001c08b4723c */ /* 0x040fe200000418c4 */
[----:B------:R1:W-:Y:S07]  /*7420*/  I2F R198, R3 ;  /* 0x0000000300c67306 */ /* 0x0003ee0000201400 */
[----:B------:R-:W-:Y:S01]  /*7430*/  HMMA.16816.F32.BF16 R8, R8, R30, R12 ;  /* 0x0000001e0808723c */ /* 0x000fe2000004180c */
[----:B------:R-:W-:Y:S01]  /*7440*/  LDSM.16.M88.4 R12, [R220+0x6000] ;  /* 0x00600000dc0c783b */ /* 0x000fe20000000200 */
[----:B------:R4:W-:Y:S03]  /*7450*/  I2F R197, R2 ;  /* 0x0000000200c57306 */ /* 0x0009e60000201400 */
[----:B------:R-:W5:Y:S03]  /*7460*/  LDSM.16.M88.4 R28, [R219+0x1000] ;  /* 0x00100000db1c783b */ /* 0x000f660000000200 */
[----:B---3--:R-:W-:Y:S01]  /*7470*/  HMMA.16816.F32.BF16 R32, R16, R24, R192 ;  /* 0x000000181020723c */ /* 0x008fe200000418c0 */
[----:B-1----:R-:W-:-:S05]  /*7480*/  IMAD.IADD R3, R228, 0x1, -R0 ;  /* 0x00000001e4037824 */ /* 0x002fca00078e0a00 */
[----:B------:R-:W-:Y:S02]  /*7490*/  IABS R3, R3 ;  /* 0x0000000300037213 */ /* 0x000fe40000000000 */
[C---:B------:R-:W-:Y:S01]  /*74a0*/  HMMA.16816.F32.BF16 R200, R16.reuse, R26, R200 ;  /* 0x0000001a10c8723c */ /* 0x040fe200000418c8 */
[----:B----4-:R-:W-:Y:S01]  /*74b0*/  IMAD.IADD R2, R235, 0x1, -R0 ;  /* 0x00000001eb027824 */ /* 0x010fe200078e0a00 */
[----:B------:R1:W-:Y:S04]  /*74c0*/  I2F R196, R3 ;  /* 0x0000000300c47306 */ /* 0x0003e80000201400 */
[----:B------:R-:W-:Y:S02]  /*74d0*/  IABS R2, R2 ;  /* 0x0000000200027213 */ /* 0x000fe40000000000 */
[C---:B------:R-:W-:Y:S08]  /*74e0*/  HMMA.16816.F32.BF16 R188, R16.reuse, R20, R188 ;  /* 0x0000001410bc723c */ /* 0x040ff000000418bc */
[----:B------:R-:W-:Y:S01]  /*74f0*/  HMMA.16816.F32.BF16 R176, R16, R22, R176 ;  /* 0x0000001610b0723c */ /* 0x000fe200000418b0 */
[----:B------:R-:W3:Y:S01]  /*7500*/  LDSM.16.M88.4 R16, [R219+0x1800] ;  /* 0x00180000db10783b */ /* 0x000ee20000000200 */
[----:B-1----:R-:W-:-:S04]  /*7510*/  IMAD.MOV.U32 R3, RZ, RZ, R2 ;  /* 0x000000ffff037224 */ /* 0x002fc800078e0002 */
[----:B------:R1:W-:Y:S02]  /*7520*/  I2F R195, R3 ;  /* 0x0000000300c37306 */ /* 0x0003e40000201400 */
[C---:B--2---:R-:W-:Y:S08]  /*7530*/  HMMA.16816.F32.BF16 R180, R4.reuse, R20, R180 ;  /* 0x0000001404b4723c */ /* 0x044ff000000418b4 */
[C---:B------:R-:W-:Y:S08]  /*7540*/  HMMA.16816.F32.BF16 R140, R4.reuse, R24, R140 ;  /* 0x00000018048c723c */ /* 0x040ff0000004188c */
[C---:B------:R-:W-:Y:S08]  /*7550*/  HMMA.16816.F32.BF16 R184, R4.reuse, R26, R184 ;  /* 0x0000001a04b8723c */ /* 0x040ff000000418b8 */
[----:B------:R-:W-:Y:S01]  /*7560*/  HMMA.16816.F32.BF16 R20, R4, R22, R8 ;  /* 0x000000160414723c */ /* 0x000fe20000041808 */
[----:B------:R-:W2:Y:S01]  /*7570*/  LDSM.16.M88.4 R8, [R220+0x4000] ;  /* 0x00400000dc08783b */ /* 0x000ea20000000200 */
[----:B------:R-:W-:-:S05]  /*7580*/  DEPBAR.LE SB0, 0x0 ;  /* 0x000080000000791a */ /* 0x000fca0000000000 */
[C---:B------:R-:W-:Y:S01]  /*7590*/  IADD3 R7, R0.reuse, 0x1, RZ ;  /* 0x0000000100077810 */ /* 0x040fe20007ffe0ff */
[C---:B-----5:R-:W-:Y:S01]  /*75a0*/  HMMA.16816.F32.BF16 R204, R12.reuse, R28, R32 ;  /* 0x0000001c0ccc723c */ /* 0x060fe20000041820 */
[C---:B------:R-:W-:Y:S02]  /*75b0*/  IADD3 R6, R0.reuse, 0x8, RZ ;  /* 0x0000000800067810 */ /* 0x040fe40007ffe0ff */
[----:B------:R-:W-:Y:S01]  /*75c0*/  IADD3 R5, R0, 0x9, RZ ;  /* 0x0000000900057810 */ /* 0x000fe20007ffe0ff */
[--C-:B------:R-:W-:Y:S01]  /*75d0*/  IMAD.IADD R4, R230, 0x1, -R7.reuse ;  /* 0x00000001e6047824 */ /* 0x100fe200078e0a07 */
[----:B------:R-:W-:Y:S01]  /*75e0*/  ISETP.GE.AND P5, PT, R7, R239, PT ;  /* 0x000000ef0700720c */ /* 0x000fe20003fa6270 */
[--C-:B-1----:R-:W-:Y:S02]  /*75f0*/  IMAD.IADD R3, R229, 0x1, -R7.reuse ;  /* 0x00000001e5037824 */ /* 0x102fe400078e0a07 */
[----:B------:R-:W-:Y:S01]  /*7600*/  HMMA.16816.F32.BF16 R200, R12, R30, R200 ;  /* 0x0000001e0cc8723c */ /* 0x000fe200000418c8 */
[----:B------:R-:W-:Y:S01]  /*7610*/  IABS R2, R4 ;  /* 0x0000000400027213 */ /* 0x000fe20000000000 */
[----:B------:R-:W-:Y:S01]  /*7620*/  IMAD.IADD R4, R235, 0x1, -R7 ;  /* 0x00000001eb047824 */ /* 0x000fe200078e0a07 */
[----:B------:R-:W-:-:S02]  /*7630*/  IABS R3, R3 ;  /* 0x0000000300037213 */ /* 0x000fc40000000000 */
[----:B------:R1:W-:Y:S01]  /*7640*/  I2F R194, R2 ;  /* 0x0000000200c27306 */ /* 0x0003e20000201400 */
[----:B------:R-:W-:Y:S01]  /*7650*/  BAR.SYNC.DEFER_BLOCKING 0x0 ;  /* 0x0000000000007b1d */ /* 0x000fe20000010000 */
[----:B------:R-:W-:Y:S01]  /*7660*/  ISETP.LT.OR P5, PT, R7, R234, P5 ;  /* 0x000000ea0700720c */ /* 0x000fe20002fa1670 */
[C---:B---3--:R-:W-:Y:S05]  /*7670*/  HMMA.16816.F32.BF16 R208, R12.reuse, R16, R188 ;  /* 0x000000100cd0723c */ /* 0x048fea00000418bc */
[----:B------:R3:W-:Y:S03]  /*7680*/  I2F R25, R3 ;  /* 0x0000000300197306 */ /* 0x0007e60000201400 */
[----:B------:R-:W-:Y:S01]  /*7690*/  HMMA.16816.F32.BF16 R240, R12, R18, R176 ;  /* 0x000000120cf0723c */ /* 0x000fe200000418b0 */
[----:B-1----:R-:W-:-:S07]  /*76a0*/  IMAD.IADD R2, R228, 0x1, -R7 ;  /* 0x00000001e4027824 */ /* 0x002fce00078e0a07 */
[----:B--2---:R-:W-:Y:S01]  /*76b0*/  HMMA.16816.F32.BF16 R188, R8, R28, R140 ;  /* 0x0000001c08bc723c */ /* 0x004fe2000004188c */
[----:B------:R-:W-:-:S05]  /*76c0*/  IABS R2, R2 ;  /* 0x0000000200027213 */ /* 0x000fca0000000000 */
[----:B---3--:R-:W-:Y:S01]  /*76d0*/  IMAD.MOV.U32 R3, RZ, RZ, R2 ;  /* 0x000000ffff037224 */ /* 0x008fe200078e0002 */
[----:B------:R-:W-:Y:S01]  /*76e0*/  IABS R2, R4 ;  /* 0x0000000400027213 */ /* 0x000fe20000000000 */
[C---:B------:R-:W-:Y:S02]  /*76f0*/  HMMA.16816.F32.BF16 R176, R8.reuse, R18, R20 ;  /* 0x0000001208b0723c */ /* 0x040fe40000041814 */
[----:B------:R1:W-:Y:S06]  /*7700*/  I2F R15, R3 ;  /* 0x00000003000f7306 */ /* 0x0003ec0000201400 */
[C---:B------:R-:W-:Y:S02]  /*7710*/  HMMA.16816.F32.BF16 R184, R8.reuse, R30, R184 ;  /* 0x0000001e08b8723c */ /* 0x040fe400000418b8 */
[----:B------:R2:W-:Y:S06]  /*7720*/  I2F R193, R2 ;  /* 0x0000000200c17306 */ /* 0x0005ec0000201400 */
[----:B------:R-:W-:Y:S01]  /*7730*/  HMMA.16816.F32.BF16 R180, R8, R16, R180 ;  /* 0x0000001008b4723c */ /* 0x000fe200000418b4 */
[----:B-1----:R-:W-:-:S05]  /*7740*/  IMAD.IADD R3, R230, 0x1, -R6 ;  /* 0x00000001e6037824 */ /* 0x002fca00078e0a06 */
[----:B------:R-:W-:Y:S01]  /*7750*/  IABS R3, R3 ;  /* 0x0000000300037213 */ /* 0x000fe20000000000 */
[----:B------:R-:W-:Y:S02]  /*7760*/  IMAD.IADD R8, R235, 0x1, -R5 ;  /* 0x00000001eb087824 */ /* 0x000fe400078e0a05 */
[--C-:B--2---:R-:W-:Y:S02]  /*7770*/  IMAD.IADD R2, R229, 0x1, -R6.reuse ;  /* 0x00000001e5027824 */ /* 0x104fe400078e0a06 */
[----:B------:R-:W-:Y:S02]  /*7780*/  IMAD.MOV.U32 R4, RZ, RZ, R3 ;  /* 0x000000ffff047224 */ /* 0x000fe400078e0003 */
[----:B------:R-:W-:Y:S01]  /*7790*/  FMUL.FTZ R11, R188, c[0x0][0x2ec] ;  /* 0x0000bb00bc0b7a20 */ /* 0x000fe20000410000 */
[----:B------:R-:W-:Y:S01]  /*77a0*/  IABS R3, R2 ;  /* 0x0000000200037213 */ /* 0x000fe20000000000 */
[----:B------:R-:W-:Y:S01]  /*77b0*/  IMAD.IADD R2, R228, 0x1, -R6 ;  /* 0x00000001e4027824 */ /* 0x000fe200078e0a06 */
[----:B------:R1:W-:Y:S04]  /*77c0*/  I2F R192, R4 ;  /* 0x0000000400c07306 */ /* 0x0003e80000201400 */
[----:B------:R-:W-:-:S04]  /*77d0*/  IABS R2, R2 ;  /* 0x0000000200027213 */ /* 0x000fc80000000000 */
[----:B------:R2:W-:Y:S01]  /*77e0*/  I2F R24, R3 ;  /* 0x0000000300187306 */ /* 0x0005e20000201400 */
[----:B-1----:R-:W-:-:S07]  /*77f0*/  IMAD.IADD R4, R235, 0x1, -R6 ;  /* 0x00000001eb047824 */ /* 0x002fce00078e0a06 */
[----:B------:R-:W1:Y:S01]  /*7800*/  MUFU.TANH R11, R11 ;  /* 0x0000000b000b7308 */ /* 0x000e620000002400 */
[----:B--2---:R-:W-:Y:S01]  /*7810*/  IMAD.MOV.U32 R3, RZ, RZ, R2 ;  /* 0x000000ffff037224 */ /* 0x004fe200078e0002 */
[----:B------:R-:W-:Y:S01]  /*7820*/  IABS R2, R4 ;  /* 0x0000000400027213 */ /* 0x000fe20000000000 */
[----:B------:R-:W-:-:S05]  /*7830*/  IMAD.IADD R4, R230, 0x1, -R5 ;  /* 0x00000001e6047824 */ /* 0x000fca00078e0a05 */
[----:B------:R2:W-:Y:S01]  /*7840*/  I2F R14, R3 ;  /* 0x00000003000e7306 */ /* 0x0005e20000201400 */
[----:B-1----:R-:W-:-:S05]  /*7850*/  FFMA.FTZ R11, R198, -UR16, R11 ;  /* 0x80000010c60b7c23 */ /* 0x002fca000801000b */
[----:B------:R-:W-:Y:S02]  /*7860*/  FSEL R11, R11, -INF , !P4 ;  /* 0xff8000000b0b7808 */ /* 0x000fe40006000000 */
[----:B------:R-:W-:Y:S01]  /*7870*/  ISETP.GE.AND P4, PT, R7, R238, PT ;  /* 0x000000ee0700720c */ /* 0x000fe20003f86270 */
[----:B--2---:R-:W-:Y:S01]  /*7880*/  IMAD.MOV.U32 R3, RZ, RZ, R2 ;  /* 0x000000ffff037224 */ /* 0x004fe200078e0002 */
[----:B------:R-:W-:Y:S01]  /*7890*/  IABS R2, R4 ;  /* 0x0000000400027213 */ /* 0x000fe20000000000 */
[--C-:B------:R-:W-:Y:S01]  /*78a0*/  IMAD.IADD R4, R229, 0x1, -R5.reuse ;  /* 0x00000001e5047824 */ /* 0x100fe200078e0a05 */
[----:B------:R-:W-:Y:S01]  /*78b0*/  ISETP.LT.OR P4, PT, R7, R233, P4 ;  /* 0x000000e90700720c */ /* 0x000fe20002781670 */
[----:B------:R1:W-:Y:S02]  /*78c0*/  I2F R143, R3 ;  /* 0x00000003008f7306 */ /* 0x0003e40000201400 */
[----:B-1----:R-:W-:Y:S01]  /*78d0*/  IMAD.MOV.U32 R3, RZ, RZ, R2 ;  /* 0x000000ffff037224 */ /* 0x002fe200078e0002 */
[----:B------:R-:W-:Y:S01]  /*78e0*/  IABS R2, R4 ;  /* 0x0000000400027213 */ /* 0x000fe20000000000 */
[----:B------:R-:W-:-:S04]  /*78f0*/  IMAD.IADD R4, R228, 0x1, -R5 ;  /* 0x00000001e4047824 */ /* 0x000fc800078e0a05 */
[----:B------:R1:W-:Y:S02]  /*7900*/  I2F R20, R3 ;  /* 0x0000000300147306 */ /* 0x0003e40000201400 */
[----:B-1----:R-:W-:Y:S01]  /*7910*/  IMAD.MOV.U32 R3, RZ, RZ, R2 ;  /* 0x000000ffff037224 */ /* 0x002fe200078e0002 */
[----:B------:R-:W-:Y:S02]  /*7920*/  IABS R2, R4 ;  /* 0x0000000400027213 */ /* 0x000fe40000000000 */
[----:B------:R-:W-:-:S03]  /*7930*/  IADD3 R4, R0, 0x10, RZ ;  /* 0x0000001000047810 */ /* 0x000fc60007ffe0ff */
        /* <DEDUP_REMOVED lines=14> */
[----:B------:R-:W-:-:S05]  /*7a20*/  IABS R2, R8 ;  /* 0x0000000800027213 */ /* 0x000fca0000000000 */
[----:B------:R1:W-:Y:S01]  /*7a30*/  I2F R140, R3 ;  /* 0x00000003008c7306 */ /* 0x0003e20000201400 */
[----:B------:R-:W-:Y:S02]  /*7a40*/  IMAD.MOV.U32 R8, RZ, RZ, R2 ;  /* 0x000000ffff087224 */ /* 0x000fe400078e0002 */
[----:B------:R-:W-:-:S05]  /*7a50*/  IMAD.IADD R2, R235, 0x1, -R4 ;  /* 0x00000001eb027824 */ /* 0x000fca00078e0a04 */
[----:B------:R2:W-:Y:S01]  /*7a60*/  I2F R26, R8 ;  /* 0x00000008001a7306 */ /* 0x0005e20000201400 */
[----:B------:R-:W-:Y:S02]  /*7a70*/  IABS R2, R2 ;  /* 0x0000000200027213 */ /* 0x000fe40000000000 */
[----:B-1----:R-:W-:-:S05]  /*7a80*/  IADD3 R3, R0, 0x11, RZ ;  /* 0x0000001100037810 */ /* 0x002fca0007ffe0ff */
[----:B------:R-:W-:Y:S02]  /*7a90*/  IMAD.IADD R9, R230, 0x1, -R3 ;  /* 0x00000001e6097824 */ /* 0x000fe400078e0a03 */
[----:B--2---:R-:W-:-:S03]  /*7aa0*/  IMAD.MOV.U32 R8, RZ, RZ, R2 ;  /* 0x000000ffff087224 */ /* 0x004fc600078e0002 */
[----:B------:R-:W-:Y:S01]  /*7ab0*/  IABS R2, R9 ;  /* 0x0000000900027213 */ /* 0x000fe20000000000 */
[--C-:B------:R-:W-:Y:S01]  /*7ac0*/  IMAD.IADD R9, R228, 0x1, -R3.reuse ;  /* 0x00000001e4097824 */ /* 0x100fe200078e0a03 */
[----:B------:R1:W-:Y:S03]  /*7ad0*/  I2F R139, R8 ;  /* 0x00000008008b7306 */ /* 0x0003e60000201400 */
[----:B-1----:R-:W-:Y:S02]  /*7ae0*/  IMAD.MOV.U32 R8, RZ, RZ, R2 ;  /* 0x000000ffff087224 */ /* 0x002fe400078e0002 */
[----:B------:R-:W-:-:S03]  /*7af0*/  IMAD.IADD R2, R229, 0x1, -R3 ;  /* 0x00000001e5027824 */ /* 0x000fc600078e0a03 */
[----:B------:R1:W-:Y:S02]  /*7b00*/  I2F R138, R8 ;  /* 0x00000008008a7306 */ /* 0x0003e40000201400 */
[----:B------:R-:W-:-:S05]  /*7b10*/  IABS R2, R2 ;  /* 0x0000000200027213 */ /* 0x000fca0000000000 */
[----:B-1----:R-:W-:Y:S01]  /*7b20*/  IMAD.MOV.U32 R8, RZ, RZ, R2 ;  /* 0x000000ffff087224 */ /* 0x002fe200078e0002 */
[----:B------:R-:W-:-:S03]  /*7b30*/  IABS R2, R9 ;  /* 0x0000000900027213 */ /* 0x000fc60000000000 */
[----:B------:R1:W-:Y:S02]  /*7b40*/  I2F R133, R8 ;  /* 0x0000000800857306 */ /* 0x0003e40000201400 */
[----:B------:R-:W-:Y:S02]  /*7b50*/  IMAD.MOV.U32 R9, RZ, RZ, R2 ;  /* 0x000000ffff097224 */ /* 0x000fe400078e0002 */
[----:B------:R-:W-:-:S04]  /*7b60*/  IMAD.IADD R2, R235, 0x1, -R3 ;  /* 0x00000001eb027824 */ /* 0x000fc800078e0a03 */
[----:B------:R2:W-:Y:S01]  /*7b70*/  I2F R132, R9 ;  /* 0x0000000900847306 */ /* 0x0005e20000201400 */
[----:B-1----:R-:W-:Y:S02]  /*7b80*/  IABS R8, R2 ;  /* 0x0000000200087213 */ /* 0x002fe40000000000 */
[C---:B------:R-:W-:Y:S02]  /*7b90*/  IADD3 R2, R0.reuse, 0x18, RZ ;  /* 0x0000001800027810 */ /* 0x040fe40007ffe0ff */
[----:B------:R-:W-:-:S03]  /*7ba0*/  IADD3 R0, R0, 0x19, RZ ;  /* 0x0000001900007810 */ /* 0x000fc60007ffe0ff */
[----:B------:R-:W-:Y:S02]  /*7bb0*/  IMAD.IADD R10, R229, 0x1, -R2 ;  /* 0x00000001e50a7824 */ /* 0x000fe400078e0a02 */
[----:B--2---:R-:W-:Y:S02]  /*7bc0*/  IMAD.MOV.U32 R9, RZ, RZ, R8 ;  /* 0x000000ffff097224 */ /* 0x004fe400078e0008 */
[----:B------:R-:W-:Y:S02]  /*7bd0*/  IMAD.IADD R8, R230, 0x1, -R2 ;  /* 0x00000001e6087824 */ /* 0x000fe400078e0a02 */
[----:B------:R1:W-:Y:S03]  /*7be0*/  I2F R35, R9 ;  /* 0x0000000900237306 */ /* 0x0003e60000201400 */
[----:B------:R-:W-:-:S05]  /*7bf0*/  IABS R8, R8 ;  /* 0x0000000800087213 */ /* 0x000fca0000000000 */
[----:B-1----:R-:W-:Y:S01]  /*7c00*/  IMAD.MOV.U32 R9, RZ, RZ, R8 ;  /* 0x000000ffff097224 */ /* 0x002fe200078e0008 */
[----:B------:R-:W-:-:S03]  /*7c10*/  IABS R8, R10 ;  /* 0x0000000a00087213 */ /* 0x000fc60000000000 */
[----:B------:R1:W-:Y:S02]  /*7c20*/  I2F R34, R9 ;  /* 0x0000000900227306 */ /* 0x0003e40000201400 */
[----:B-1----:R-:W-:Y:S02]  /*7c30*/  IMAD.MOV.U32 R9, RZ, RZ, R8 ;  /* 0x000000ffff097224 */ /* 0x002fe400078e0008 */
[----:B------:R-:W-:-:S04]  /*7c40*/  IMAD.IADD R8, R228, 0x1, -R2 ;  /* 0x00000001e4087824 */ /* 0x000fc800078e0a02 */
[----:B------:R1:W-:Y:S01]  /*7c50*/  I2F R33, R9 ;  /* 0x0000000900217306 */ /* 0x0003e20000201400 */
[----:B------:R-:W-:-:S05]  /*7c60*/  IABS R8, R8 ;  /* 0x0000000800087213 */ /* 0x000fca0000000000 */
[----:B------:R-:W-:-:S04]  /*7c70*/  IMAD.MOV.U32 R10, RZ, RZ, R8 ;  /* 0x000000ffff0a7224 */ /* 0x000fc800078e0008 */
[----:B------:R2:W-:Y:S01]  /*7c80*/  I2F R32, R10 ;  /* 0x0000000a00207306 */ /* 0x0005e20000201400 */
[----:B-1----:R-:W-:-:S05]  /*7c90*/  IMAD.IADD R9, R235, 0x1, -R2 ;  /* 0x00000001eb097824 */ /* 0x002fca00078e0a02 */
[----:B------:R-:W-:-:S05]  /*7ca0*/  IABS R8, R9 ;  /* 0x0000000900087213 */ /* 0x000fca0000000000 */
[----:B------:R-:W-:Y:S02]  /*7cb0*/  IMAD.MOV.U32 R9, RZ, RZ, R8 ;  /* 0x000000ffff097224 */ /* 0x000fe400078e0008 */
[--C-:B------:R-:W-:Y:S02]  /*7cc0*/  IMAD.IADD R8, R230, 0x1, -R0.reuse ;  /* 0x00000001e6087824 */ /* 0x100fe400078e0a00 */
[----:B--2---:R-:W-:Y:S01]  /*7cd0*/  IMAD.IADD R10, R229, 0x1, -R0 ;  /* 0x00000001e50a7824 */ /* 0x004fe200078e0a00 */
[----:B------:R1:W-:Y:S02]  /*7ce0*/  I2F R31, R9 ;  /* 0x00000009001f7306 */ /* 0x0003e40000201400 */
[----:B------:R-:W-:-:S05]  /*7cf0*/  IABS R8, R8 ;  /* 0x0000000800087213 */ /* 0x000fca0000000000 */
[----:B-1----:R-:W-:Y:S01]  /*7d00*/  IMAD.MOV.U32 R9, RZ, RZ, R8 ;  /* 0x000000ffff097224 */ /* 0x002fe200078e0008 */
[----:B------:R-:W-:Y:S01]  /*7d10*/  IABS R8, R10 ;  /* 0x0000000a00087213 */ /* 0x000fe20000000000 */
[----:B------:R-:W-:Y:S02]  /*7d20*/  IMAD.IADD R10, R235, 0x1, -R0 ;  /* 0x00000001eb0a7824 */ /* 0x000fe400078e0a00 */
        /* <DEDUP_REMOVED lines=8> */
[----:B------:R1:W-:Y:S08]  /*7db0*/  I2F R28, R9 ;  /* 0x00000009001c7306 */ /* 0x0003f00000201400 */
[----:B------:R2:W-:Y:S01]  /*7dc0*/  I2F R27, R8 ;  /* 0x00000008001b7306 */ /* 0x0005e20000201400 */
[----:B-1----:R-:W-:-:S07]  /*7dd0*/  FMUL.FTZ R9, R191, c[0x0][0x2ec] ;  /* 0x0000bb00bf097a20 */ /* 0x002fce0000410000 */
[----:B------:R1:W-:Y:S01]  /*7de0*/  MUFU.TANH R23, R10 ;  /* 0x0000000a00177308 */ /* 0x0003e20000002400 */
[----:B--2---:R-:W-:-:S07]  /*7df0*/  FMUL.FTZ R8, R189, c[0x0][0x2ec] ;  /* 0x0000bb00bd087a20 */ /* 0x004fce0000410000 */
[----:B------:R2:W-:Y:S08]  /*7e00*/  MUFU.TANH R21, R9 ;  /* 0x0000000900157308 */ /* 0x0005f00000002400 */
[----:B------:R3:W-:Y:S01]  /*7e10*/  MUFU.TANH R188, R8 ;  /* 0x0000000800bc7308 */ /* 0x0007e20000002400 */
[----:B-1----:R-:W-:Y:S02]  /*7e20*/  FMUL.FTZ R10, R206, c[0x0][0x2ec] ;  /* 0x0000bb00ce0a7a20 */ /* 0x002fe40000410000 */
[----:B--2---:R-:W-:-:S05]  /*7e30*/  FMUL.FTZ R9, R204, c[0x0][0x2ec] ;  /* 0x0000bb00cc097a20 */ /* 0x004fca0000410000 */
[----:B------:R1:W-:Y:S01]  /*7e40*/  MUFU.TANH R17, R10 ;  /* 0x0000000a00117308 */ /* 0x0003e20000002400 */
[----:B---3--:R-:W-:-:S07]  /*7e50*/  FMUL.FTZ R8, R190, c[0x0][0x2ec] ;  /* 0x0000bb00be087a20 */ /* 0x008fce0000410000 */
[----:B------:R-:W2:Y:S08]  /*7e60*/  MUFU.TANH R9, R9 ;  /* 0x0000000900097308 */ /* 0x000eb00000002400 */
[----:B------:R-:W3:Y:S01]  /*7e70*/  MUFU.TANH R8, R8 ;  /* 0x0000000800087308 */ /* 0x000ee20000002400 */
[----:B-1----:R-:W-:-:S07]  /*7e80*/  FMUL.FTZ R10, R207, c[0x0][0x2ec] ;  /* 0x0000bb00cf0a7a20 */ /* 0x002fce0000410000 */
[----:B------:R1:W-:Y:S01]  /*7e90*/  MUFU.TANH R190, R10 ;  /* 0x0000000a00be7308 */ /* 0x0003e20000002400 */
[----:B--2---:R-:W-:-:S05]  /*7ea0*/  FFMA.FTZ R9, R196, -UR16, R9 ;  /* 0x80000010c4097c23 */ /* 0x004fca0008010009 */
[----:B------:R-:W-:Y:S01]  /*7eb0*/  FSEL R16, R9, -INF , !P0 ;  /* 0xff80000009107808 */ /* 0x000fe20004000000 */
[----:B------:R-:W-:Y:S01]  /*7ec0*/  FFMA.FTZ R9, R25, -UR16, R21 ;  /* 0x8000001019097c23 */ /* 0x000fe20008010015 */
[----:B------:R-:W-:Y:S01]  /*7ed0*/  ISETP.GE.AND P0, PT, R7, R236, PT ;  /* 0x000000ec0700720c */ /* 0x000fe20003f06270 */
[----:B---3--:R-:W-:-:S03]  /*7ee0*/  FFMA.FTZ R8, R197, -UR16, R8 ;  /* 0x80000010c5087c23 */ /* 0x008fc60008010008 */
[C---:B------:R-:W-:Y:S02]  /*7ef0*/  ISETP.LT.OR P0, PT, R7.reuse, R231, P0 ;  /* 0x000000e70700720c */ /* 0x040fe40000701670 */
[----:B------:R-:W-:Y:S01]  /*7f00*/  FSEL R13, R8, -INF , !P1 ;  /* 0xff800000080d7808 */ /* 0x000fe20004800000 */
[----:B------:R-:W-:Y:S01]  /*7f10*/  FMUL.FTZ R8, R200, c[0x0][0x2ec] ;  /* 0x0000bb00c8087a20 */ /* 0x000fe20000410000 */
[C---:B------:R-:W-:Y:S01]  /*7f20*/  ISETP.GE.AND P1, PT, R7.reuse, R237, PT ;  /* 0x000000ed0700720c */ /* 0x040fe20003f26270 */
[----:B-1----:R-:W-:Y:S02]  /*7f30*/  FMUL.FTZ R10, R184, c[0x0][0x2ec] ;  /* 0x0000bb00b80a7a20 */ /* 0x002fe40000410000 */
[----:B------:R1:W-:Y:S01]  /*7f40*/  MUFU.TANH R19, R8 ;  /* 0x0000000800137308 */ /* 0x0003e20000002400 */
[----:B------:R-:W-:Y:S01]  /*7f50*/  ISETP.LT.OR P1, PT, R7, R232, P1 ;  /* 0x000000e80700720c */ /* 0x000fe20000f21670 */
[----:B------:R-:W-:Y:S02]  /*7f60*/  FFMA.FTZ R7, R195, -UR16, R17 ;  /* 0x80000010c3077c23 */ /* 0x000fe40008010011 */
[----:B------:R-:W-:-:S04]  /*7f70*/  FMUL.FTZ R17, R203, c[0x0][0x2ec] ;  /* 0x0000bb00cb117a20 */ /* 0x000fc80000410000 */
[----:B------:R2:W-:Y:S01]  /*7f80*/  MUFU.TANH R189, R10 ;  /* 0x0000000a00bd7308 */ /* 0x0005e20000002400 */
[----:B-1----:R-:W-:-:S07]  /*7f90*/  FMUL.FTZ R8, R201, c[0x0][0x2ec] ;  /* 0x0000bb00c9087a20 */ /* 0x002fce0000410000 */
[----:B------:R1:W-:Y:S01]  /*7fa0*/  MUFU.TANH R184, R8 ;  /* 0x0000000800b87308 */ /* 0x0003e20000002400 */
[----:B--2---:R-:W-:-:S07]  /*7fb0*/  FMUL.FTZ R10, R185, c[0x0][0x2ec] ;  /* 0x0000bb00b90a7a20 */ /* 0x004fce0000410000 */
[----:B------:R2:W-:Y:S01]  /*7fc0*/  MUFU.TANH R199, R10 ;  /* 0x0000000a00c77308 */ /* 0x0005e20000002400 */
[----:B-1----:R-:W-:Y:S02]  /*7fd0*/  FFMA.FTZ R8, R194, -UR16, R188 ;  /* 0x80000010c2087c23 */ /* 0x002fe400080100bc */
[----:B--2---:R-:W-:-:S05]  /*7fe0*/  FMUL.FTZ R10, R186, c[0x0][0x2ec] ;  /* 0x0000bb00ba0a7a20 */ /* 0x004fca0000410000 */
[----:B------:R1:W2:Y:S02]  /*7ff0*/  MUFU.TANH R22, R10 ;  /* 0x0000000a00167308 */ /* 0x0002a40000002400 */
[----:B-1----:R-:W-:-:S06]  /*8000*/  FMUL.FTZ R10, R187, c[0x0][0x2ec] ;  /* 0x0000bb00bb0a7a20 */ /* 0x002fcc0000410000 */
[----:B------:R1:W-:Y:S08]  /*8010*/  MUFU.TANH R187, R17 ;  /* 0x0000001100bb7308 */ /* 0x0003f00000002400 */
[----:B------:R3:W4:Y:S01]  /*8020*/  MUFU.TANH R191, R10 ;  /* 0x0000000a00bf7308 */ /* 0x0007220000002400 */
[----:B-1----:R-:W-:Y:S01]  /*8030*/  FSEL R17, R8, -INF , !P5 ;  /* 0xff80000008117808 */ /* 0x002fe20006800000 */
[----:B--2---:R-:W-:Y:S01]  /*8040*/  FFMA.FTZ R8, R24, -UR16, R22 ;  /* 0x8000001018087c23 */ /* 0x004fe20008010016 */
[----:B------:R-:W-:-:S04]  /*8050*/  ISETP.GE.AND P5, PT, R6, R238, PT ;  /* 0x000000ee0600720c */ /* 0x000fc80003fa6270 */
[----:B------:R-:W-:Y:S01]  /*8060*/  ISETP.LT.OR P5, PT, R6, R233, P5 ;  /* 0x000000e90600720c */ /* 0x000fe20002fa1670 */
[----:B---3--:R-:W-:-:S04]  /*8070*/  FMUL.FTZ R10, R202, c[0x0][0x2ec] ;  /* 0x0000bb00ca0a7a20 */ /* 0x008fc80000410000 */
[----:B------:R1:W2:Y:S02]  /*8080*/  MUFU.TANH R21, R10 ;  /* 0x0000000a00157308 */ /* 0x0002a40000002400 */
[----:B-1----:R-:W-:Y:S01]  /*8090*/  FFMA.FTZ R10, R15, -UR16, R23 ;  /* 0x800000100f0a7c23 */ /* 0x002fe20008010017 */
[----:B------:R-:W-:Y:S01]  /*80a0*/  FSEL R15, R7, -INF , !P6 ;  /* 0xff800000070f7808 */ /* 0x000fe20007000000 */
[----:B------:R-:W-:Y:S01]  /*80b0*/  FMUL.FTZ R7, R180, c[0x0][0x2ec] ;  /* 0x0000bb00b4077a20 */ /* 0x000fe20000410000 */
[----:B------:R-:W-:Y:S01]  /*80c0*/  FSEL R23, R9, -INF , !P4 ;  /* 0xff80000009177808 */ /* 0x000fe20006000000 */
[----:B------:R-:W-:Y:S01]  /*80d0*/  FMUL.FTZ R9, R182, c[0x0][0x2ec] ;  /* 0x0000bb00b6097a20 */ /* 0x000fe20000410000 */
[----:B------:R-:W-:Y:S01]  /*80e0*/  FSEL R25, R10, -INF , !P1 ;  /* 0xff8000000a197808 */ /* 0x000fe20004800000 */
[----:B------:R1:W3:Y:S01]  /*80f0*/  MUFU.TANH R185, R7 ;  /* 0x0000000700b97308 */ /* 0x0002e20000002400 */
[C---:B------:R-:W-:Y:S01]  /*8100*/  ISETP.GE.AND P6, PT, R6.reuse, R239, PT ;  /* 0x000000ef0600720c */ /* 0x040fe20003fc6270 */
[----:B------:R-:W-:Y:S01]  /*8110*/  FMUL.FTZ R10, R183, c[0x0][0x2ec] ;  /* 0x0000bb00b70a7a20 */ /* 0x000fe20000410000 */
[----:B------:R-:W-:-:S02]  /*8120*/  ISETP.GE.AND P4, PT, R6, R237, PT ;  /* 0x000000ed0600720c */ /* 0x000fc40003f86270 */
[C---:B------:R-:W-:Y:S02]  /*8130*/  ISETP.GE.AND P1, PT, R6.reuse, R236, PT ;  /* 0x000000ec0600720c */ /* 0x040fe40003f26270 */
[C---:B------:R-:W-:Y:S01]  /*8140*/  ISETP.LT.OR P6, PT, R6.reuse, R234, P6 ;  /* 0x000000ea0600720c */ /* 0x040fe200037c1670 */
[----:B------:R5:W2:Y:S01]  /*8150*/  MUFU.TANH R180, R9 ;  /* 0x0000000900b47308 */ /* 0x000aa20000002400 */
[C---:B------:R-:W-:Y:S02]  /*8160*/  ISETP.LT.OR P4, PT, R6.reuse, R232, P4 ;  /* 0x000000e80600720c */ /* 0x040fe40002781670 */
[----:B------:R-:W-:Y:S01]  /*8170*/  ISETP.LT.OR P1, PT, R6, R231, P1 ;  /* 0x000000e70600720c */ /* 0x000fe20000f21670 */
[----:B------:R-:W-:Y:S02]  /*8180*/  FFMA.FTZ R6, R193, -UR16, R190 ;  /* 0x80000010c1067c23 */ /* 0x000fe400080100be */
[----:B-1----:R-:W-:-:S03]  /*8190*/  FMUL.FTZ R7, R181, c[0x0][0x2ec] ;  /* 0x0000bb00b5077a20 */ /* 0x002fc60000410000 */
[----:B------:R-:W-:Y:S01]  /*81a0*/  FSEL R24, R6, -INF , !P0 ;  /* 0xff80000006187808 */ /* 0x000fe20004000000 */
[----:B------:R-:W-:Y:S01]  /*81b0*/  FMUL.FTZ R6, R208, c[0x0][0x2ec] ;  /* 0x0000bb00d0067a20 */ /* 0x000fe20000410000 */
[C---:B------:R-:W-:Y:S01]  /*81c0*/  ISETP.GE.AND P0, PT, R5.reuse, R239, PT ;  /* 0x000000ef0500720c */ /* 0x040fe20003f06270 */
[----:B------:R1:W1:Y:S03]  /*81d0*/  MUFU.TANH R188, R7 ;  /* 0x0000000700bc7308 */ /* 0x0002660000002400 */
[C---:B------:R-:W-:Y:S01]  /*81e0*/  ISETP.LT.OR P0, PT, R5.reuse, R234, P0 ;  /* 0x000000ea0500720c */ /* 0x040fe20000701670 */
[----:B-----5:R-:W-:Y:S01]  /*81f0*/  FFMA.FTZ R9, R14, -UR16, R19 ;  /* 0x800000100e097c23 */ /* 0x020fe20008010013 */
[----:B------:R-:W-:Y:S01]  /*8200*/  FSEL R19, R8, -INF , !P5 ;  /* 0xff80000008137808 */ /* 0x000fe20006800000 */
[----:B------:R-:W-:Y:S01]  /*8210*/  FFMA.FTZ R8, R12, -UR16, R184 ;  /* 0x800000100c087c23 */ /* 0x000fe200080100b8 */
[----:B------:R-:W-:Y:S01]  /*8220*/  ISETP.GE.AND P5, PT, R5, R237, PT ;  /* 0x000000ed0500720c */ /* 0x000fe20003fa6270 */
[----:B------:R5:W-:Y:S01]  /*8230*/  MUFU.TANH R186, R10 ;  /* 0x0000000a00ba7308 */ /* 0x000be20000002400 */
[----:B------:R-:W-:-:S02]  /*8240*/  FSEL R22, R9, -INF , !P4 ;  /* 0xff80000009167808 */ /* 0x000fc40006000000 */
[C---:B------:R-:W-:Y:S02]  /*8250*/  ISETP.GE.AND P4, PT, R5.reuse, R236, PT ;  /* 0x000000ec0500720c */ /* 0x040fe40003f86270 */
[C---:B------:R-:W-:Y:S02]  /*8260*/  ISETP.LT.OR P5, PT, R5.reuse, R232, P5 ;  /* 0x000000e80500720c */ /* 0x040fe40002fa1670 */
[----:B------:R-:W-:Y:S01]  /*8270*/  ISETP.LT.OR P4, PT, R5, R231, P4 ;  /* 0x000000e70500720c */ /* 0x000fe20002781670 */
[----:B-1----:R-:W-:Y:S01]  /*8280*/  FFMA.FTZ R7, R192, -UR16, R189 ;  /* 0x80000010c0077c23 */ /* 0x002fe200080100bd */
[----:B------:R1:W1:Y:S04]  /*8290*/  MUFU.TANH R9, R6 ;  /* 0x0000000600097308 */ /* 0x0002680000002400 */
[----:B------:R-:W-:Y:S01]  /*82a0*/  FSEL R14, R7, -INF , !P6 ;  /* 0xff800000070e7808 */ /* 0x000fe20007000000 */
[----:B----4-:R-:W-:Y:S01]  /*82b0*/  FFMA.FTZ R7, R18, -UR16, R191 ;  /* 0x8000001012077c23 */ /* 0x010fe200080100bf */
[----:B------:R-:W-:Y:S01]  /*82c0*/  ISETP.GE.AND P6, PT, R5, R238, PT ;  /* 0x000000ee0500720c */ /* 0x000fe20003fc6270 */
[----:B-----5:R-:W-:-:S03]  /*82d0*/  FMUL.FTZ R10, R210, c[0x0][0x2ec] ;  /* 0x0000bb00d20a7a20 */ /* 0x020fc60000410000 */
[----:B------:R-:W-:Y:S01]  /*82e0*/  ISETP.LT.OR P6, PT, R5, R233, P6 ;  /* 0x000000e90500720c */ /* 0x000fe200037c1670 */
[----:B--2---:R-:W-:Y:S01]  /*82f0*/  FFMA.FTZ R5, R143, -UR16, R21 ;  /* 0x800000108f057c23 */ /* 0x004fe20008010015 */
[----:B------:R-:W-:Y:S01]  /*8300*/  FSEL R21, R8, -INF , !P5 ;  /* 0xff80000008157808 */ /* 0x000fe20006800000 */
[----:B------:R-:W2:Y:S01]  /*8310*/  MUFU.TANH R181, R10 ;  /* 0x0000000a00b57308 */ /* 0x000ea20000002400 */
[----:B------:R-:W-:Y:S01]  /*8320*/  FSEL R18, R7, -INF , !P6 ;  /* 0xff80000007127808 */ /* 0x000fe20007000000 */
[----:B---3--:R-:W-:Y:S01]  /*8330*/  FFMA.FTZ R7, R141, -UR16, R185 ;  /* 0x800000108d077c23 */ /* 0x008fe200080100b9 */
[C---:B------:R-:W-:Y:S01]  /*8340*/  ISETP.GE.AND P6, PT, R4.reuse, R237, PT ;  /* 0x000000ed0400720c */ /* 0x040fe20003fc6270 */
[----:B-1----:R-:W-:Y:S01]  /*8350*/  FMUL.FTZ R6, R209, c[0x0][0x2ec] ;  /* 0x0000bb00d1067a20 */ /* 0x002fe20000410000 */
[C---:B------:R-:W-:Y:S01]  /*8360*/  ISETP.GE.AND P5, PT, R4.reuse, R236, PT ;  /* 0x000000ec0400720c */ /* 0x040fe20003fa6270 */
[----:B------:R-:W-:Y:S01]  /*8370*/  FMUL.FTZ R143, R211, c[0x0][0x2ec] ;  /* 0x0000bb00d38f7a20 */ /* 0x000fe20000410000 */
[C---:B------:R-:W-:Y:S01]  /*8380*/  ISETP.LT.OR P6, PT, R4.reuse, R232, P6 ;  /* 0x000000e80400720c */ /* 0x040fe200037c1670 */
[----:B------:R1:W-:Y:S01]  /*8390*/  MUFU.TANH R182, R6 ;  /* 0x0000000600b67308 */ /* 0x0003e20000002400 */
[----:B------:R-:W-:Y:S01]  /*83a0*/  ISETP.LT.OR P5, PT, R4, R231, P5 ;  /* 0x000000e70400720c */ /* 0x000fe20002fa1670 */
[----:B------:R-:W-:-:S06]  /*83b0*/  FMUL.FTZ R8, R178, c[0x0][0x2ec] ;  /* 0x0000bb00b2087a20 */ /* 0x000fcc0000410000 */
[----:B------:R3:W-:Y:S01]  /*83c0*/  MUFU.TANH R184, R143 ;  /* 0x0000008f00b87308 */ /* 0x0007e20000002400 */
[----:B-1----:R-:W-:Y:S01]  /*83d0*/  FFMA.FTZ R6, R20, -UR16, R199 ;  /* 0x8000001014067c23 */ /* 0x002fe200080100c7 */
[----:B------:R-:W-:Y:S01]  /*83e0*/  FSEL R20, R5, -INF , !P1 ;  /* 0xff80000005147808 */ /* 0x000fe20004800000 */
[----:B------:R-:W-:Y:S01]  /*83f0*/  FMUL.FTZ R5, R176, c[0x0][0x2ec] ;  /* 0x0000bb00b0057a20 */ /* 0x000fe20000410000 */
[----:B------:R-:W-:-:S04]  /*8400*/  ISETP.GE.AND P1, PT, R4, R239, PT ;  /* 0x000000ef0400720c */ /* 0x000fc80003f26270 */
[----:B------:R1:W-:Y:S01]  /*8410*/  MUFU.TANH R176, R8 ;  /* 0x0000000800b07308 */ /* 0x0003e20000002400 */
[----:B------:R-:W-:Y:S01]  /*8420*/  FSEL R12, R6, -INF , !P0 ;  /* 0xff800000060c7808 */ /* 0x000fe20004000000 */
[----:B------:R-:W-:Y:S01]  /*8430*/  FFMA.FTZ R6, R140, -UR16, R180 ;  /* 0x800000108c067c23 */ /* 0x000fe200080100b4 */
[C---:B------:R-:W-:Y:S02]  /*8440*/  ISETP.GE.AND P0, PT, R4.reuse, R238, PT ;  /* 0x000000ee0400720c */ /* 0x040fe40003f06270 */
[C---:B------:R-:W-:Y:S02]  /*8450*/  ISETP.LT.OR P1, PT, R4.reuse, R234, P1 ;  /* 0x000000ea0400720c */ /* 0x040fe40000f21670 */
[----:B------:R-:W-:Y:S01]  /*8460*/  ISETP.LT.OR P0, PT, R4, R233, P0 ;  /* 0x000000e90400720c */ /* 0x000fe20000701670 */
[----:B------:R4:W5:Y:S01]  /*8470*/  MUFU.TANH R183, R5 ;  /* 0x0000000500b77308 */ /* 0x0009620000002400 */
[----:B------:R-:W-:Y:S01]  /*8480*/  FFMA.FTZ R4, R142, -UR16, R187 ;  /* 0x800000108e047c23 */ /* 0x000fe200080100bb */
[----:B------:R-:W-:Y:S01]  /*8490*/  FSEL R142, R7, -INF , !P1 ;  /* 0xff800000078e7808 */ /* 0x000fe20004800000 */
[----:B------:R-:W-:Y:S01]  /*84a0*/  FMUL.FTZ R7, R242, c[0x0][0x2ec] ;  /* 0x0000bb00f2077a20 */ /* 0x000fe20000410000 */
[----:B---3--:R-:W-:Y:S01]  /*84b0*/  FSEL R143, R6, -INF , !P0 ;  /* 0xff800000068f7808 */ /* 0x008fe20004000000 */
[----:B------:R-:W-:Y:S01]  /*84c0*/  FFMA.FTZ R6, R138, -UR16, R188 ;  /* 0x800000108a067c23 */ /* 0x000fe200080100bc */
[----:B------:R-:W-:Y:S01]  /*84d0*/  ISETP.GE.AND P1, PT, R3, R238, PT ;  /* 0x000000ee0300720c */ /* 0x000fe20003f26270 */
[----:B------:R-:W-:Y:S01]  /*84e0*/  FMUL.FTZ R138, R243, c[0x0][0x2ec] ;  /* 0x0000bb00f38a7a20 */ /* 0x000fe20000410000 */
[C---:B------:R-:W-:Y:S01]  /*84f0*/  ISETP.GE.AND P0, PT, R3.reuse, R237, PT ;  /* 0x000000ed0300720c */ /* 0x040fe20003f06270 */
[----:B------:R-:W3:Y:S01]  /*8500*/  MUFU.TANH R7, R7 ;  /* 0x0000000700077308 */ /* 0x000ee20000002400 */
[----:B------:R-:W-:Y:S01]  /*8510*/  ISETP.LT.OR P1, PT, R3, R233, P1 ;  /* 0x000000e90300720c */ /* 0x000fe20000f21670 */
[----:B-1----:R-:W-:Y:S01]  /*8520*/  FMUL.FTZ R8, R179, c[0x0][0x2ec] ;  /* 0x0000bb00b3087a20 */ /* 0x002fe20000410000 */
[C---:B------:R-:W-:Y:S01]  /*8530*/  ISETP.LT.OR P0, PT, R3.reuse, R232, P0 ;  /* 0x000000e80300720c */ /* 0x040fe20000701670 */
[----:B----4-:R-:W-:Y:S01]  /*8540*/  FFMA.FTZ R5, R26, -UR16, R9 ;  /* 0x800000101a057c23 */ /* 0x010fe20008010009 */
[----:B------:R-:W-:Y:S01]  /*8550*/  FSEL R26, R4, -INF , !P4 ;  /* 0xff800000041a7808 */ /* 0x000fe20006000000 */
[----:B------:R-:W-:Y:S01]  /*8560*/  FMUL.FTZ R4, R240, c[0x0][0x2ec] ;  /* 0x0000bb00f0047a20 */ /* 0x000fe20000410000 */
[----:B------:R-:W-:Y:S01]  /*8570*/  ISETP.GE.AND P4, PT, R3, R239, PT ;  /* 0x000000ef0300720c */ /* 0x000fe20003f86270 */
[----:B------:R-:W-:Y:S01]  /*8580*/  FMUL.FTZ R9, R177, c[0x0][0x2ec] ;  /* 0x0000bb00b1097a20 */ /* 0x000fe20000410000 */
[----:B------:R-:W-:Y:S01]  /*8590*/  FSEL R180, R5, -INF , !P6 ;  /* 0xff80000005b47808 */ /* 0x000fe20007000000 */
[----:B------:R1:W4:Y:S01]  /*85a0*/  MUFU.TANH R10, R4 ;  /* 0x00000004000a7308 */ /* 0x0003220000002400 */
[----:B------:R-:W-:Y:S01]  /*85b0*/  ISETP.GE.AND P6, PT, R3, R236, PT ;  /* 0x000000ec0300720c */ /* 0x000fe20003fc6270 */
[----:B------:R-:W-:Y:S01]  /*85c0*/  FFMA.FTZ R5, R133, -UR16, R186 ;  /* 0x8000001085057c23 */ /* 0x000fe200080100ba */
[----:B------:R-:W-:-:S02]  /*85d0*/  ISETP.LT.OR P4, PT, R3, R234, P4 ;  /* 0x000000ea0300720c */ /* 0x000fc40002781670 */
[----:B------:R-:W-:Y:S01]  /*85e0*/  ISETP.LT.OR P6, PT, R3, R231, P6 ;  /* 0x000000e70300720c */ /* 0x000fe200037c1670 */
[----:B--2---:R-:W-:Y:S01]  /*85f0*/  FFMA.FTZ R3, R139, -UR16, R181 ;  /* 0x800000108b037c23 */ /* 0x004fe200080100b5 */
[----:B------:R-:W-:Y:S01]  /*8600*/  FSEL R141, R5, -INF , !P1 ;  /* 0xff800000058d7808 */ /* 0x000fe20004800000 */
[----:B-----5:R-:W-:Y:S01]  /*8610*/  FFMA.FTZ R5, R34, -UR16, R183 ;  /* 0x8000001022057c23 */ /* 0x020fe200080100b7 */
[----:B------:R-:W-:Y:S01]  /*8620*/  FSEL R140, R6, -INF , !P4 ;  /* 0xff800000068c7808 */ /* 0x000fe20006000000 */
[----:B---3--:R-:W-:Y:S01]  /*8630*/  FFMA.FTZ R6, R31, -UR16, R7 ;  /* 0x800000101f067c23 */ /* 0x008fe20008010007 */
[C---:B------:R-:W-:Y:S01]  /*8640*/  ISETP.GE.AND P4, PT, R2.reuse, R238, PT ;  /* 0x000000ee0200720c */ /* 0x040fe20003f86270 */
[----:B------:R-:W2:Y:S01]  /*8650*/  MUFU.TANH R9, R9 ;  /* 0x0000000900097308 */ /* 0x000ea20000002400 */
[C---:B------:R-:W-:Y:S02]  /*8660*/  ISETP.GE.AND P1, PT, R2.reuse, R237, PT ;  /* 0x000000ed0200720c */ /* 0x040fe40003f26270 */
[----:B------:R-:W-:Y:S01]  /*8670*/  ISETP.LT.OR P4, PT, R2, R233, P4 ;  /* 0x000000e90200720c */ /* 0x000fe20002781670 */
[----:B-1----:R-:W-:Y:S01]  /*8680*/  FFMA.FTZ R4, R132, -UR16, R182 ;  /* 0x8000001084047c23 */ /* 0x002fe200080100b6 */
[----:B------:R-:W-:Y:S01]  /*8690*/  FSEL R182, R3, -INF , !P5 ;  /* 0xff80000003b67808 */ /* 0x000fe20006800000 */
[----:B------:R-:W-:Y:S01]  /*86a0*/  FMUL.FTZ R132, R241, c[0x0][0x2ec] ;  /* 0x0000bb00f1847a20 */ /* 0x000fe20000410000 */
[----:B------:R-:W-:Y:S01]  /*86b0*/  ISETP.GE.AND P5, PT, R2, R239, PT ;  /* 0x000000ef0200720c */ /* 0x000fe20003fa6270 */
[----:B------:R-:W1:Y:S01]  /*86c0*/  MUFU.TANH R8, R8 ;  /* 0x0000000800087308 */ /* 0x000e620000002400 */
[----:B------:R-:W-:Y:S01]  /*86d0*/  FSEL R178, R4, -INF , !P0 ;  /* 0xff80000004b27808 */ /* 0x000fe20004000000 */
[----:B------:R-:W-:Y:S01]  /*86e0*/  FFMA.FTZ R4, R33, -UR16, R176 ;  /* 0x8000001021047c23 */ /* 0x000fe200080100b0 */
[----:B------:R-:W-:Y:S01]  /*86f0*/  ISETP.LT.OR P5, PT, R2, R234, P5 ;  /* 0x000000ea0200720c */ /* 0x000fe20002fa1670 */
[----:B----4-:R-:W-:Y:S01]  /*8700*/  FFMA.FTZ R3, R32, -UR16, R10 ;  /* 0x8000001020037c23 */ /* 0x010fe2000801000a */
[----:B------:R-:W-:-:S02]  /*8710*/  ISETP.GE.AND P0, PT, R2, R236, PT ;  /* 0x000000ec0200720c */ /* 0x000fc40003f06270 */
[----:B------:R-:W-:Y:S01]  /*8720*/  FSEL R133, R5, -INF , !P5 ;  /* 0xff80000005857808 */ /* 0x000fe20006800000 */
[----:B------:R-:W3:Y:S01]  /*8730*/  MUFU.TANH R7, R132 ;  /* 0x0000008400077308 */ /* 0x000ee20000002400 */
[C---:B------:R-:W-:Y:S02]  /*8740*/  ISETP.LT.OR P0, PT, R2.reuse, R231, P0 ;  /* 0x000000e70200720c */ /* 0x040fe40000701670 */
[----:B------:R-:W-:Y:S01]  /*8750*/  ISETP.LT.OR P1, PT, R2, R232, P1 ;  /* 0x000000e80200720c */ /* 0x000fe20000f21670 */
[----:B------:R-:W-:Y:S01]  /*8760*/  FFMA.FTZ R2, R35, -UR16, R184 ;  /* 0x8000001023027c23 */ /* 0x000fe200080100b8 */
[----:B------:R-:W-:Y:S02]  /*8770*/  FSEL R183, R6, -INF , !P0 ;  /* 0xff80000006b77808 */ /* 0x000fe40004000000 */
[----:B------:R-:W-:Y:S01]  /*8780*/  PLOP3.LUT P0, PT, PT, PT, UP0, 0x80, 0x0 ;  /* 0x000000000000781c */ /* 0x000fe20003f0f008 */
[----:B------:R-:W4:Y:S01]  /*8790*/  MUFU.TANH R5, R138 ;  /* 0x0000008a00057308 */ /* 0x000f220000002400 */
[----:B------:R-:W-:-:S02]  /*87a0*/  FSEL R181, R2, -INF , !P6 ;  /* 0xff80000002b57808 */ /* 0x000fc40007000000 */
[----:B------:R-:W-:Y:S01]  /*87b0*/  FSEL R139, R4, -INF , !P4 ;  /* 0xff800000048b7808 */ /* 0x000fe20006000000 */
[----:B--2---:R-:W-:Y:S01]  /*87c0*/  FFMA.FTZ R4, R30, -UR16, R9 ;  /* 0x800000101e047c23 */ /* 0x004fe20008010009 */
[----:B------:R-:W-:Y:S01]  /*87d0*/  FSEL R177, R3, -INF , !P1 ;  /* 0xff80000003b17808 */ /* 0x000fe20004800000 */
[----:B-1----:R-:W-:Y:S01]  /*87e0*/  FFMA.FTZ R3, R29, -UR16, R8 ;  /* 0x800000101d037c23 */ /* 0x002fe20008010008 */
[----:B------:R-:W-:Y:S01]  /*87f0*/  ISETP.GE.AND P6, PT, R0, R239, PT ;  /* 0x000000ef0000720c */ /* 0x000fe20003fc6270 */
[----:B---3--:R-:W-:Y:S01]  /*8800*/  FFMA.FTZ R2, R28, -UR16, R7 ;  /* 0x800000101c027c23 */ /* 0x008fe20008010007 */
[C---:B------:R-:W-:Y:S02]  /*8810*/  ISETP.GE.AND P5, PT, R0.reuse, R238, PT ;  /* 0x000000ee0000720c */ /* 0x040fe40003fa6270 */
[C---:B------:R-:W-:Y:S02]  /*8820*/  ISETP.GE.AND P4, PT, R0.reuse, R237, PT ;  /* 0x000000ed0000720c */ /* 0x040fe40003f86270 */
[----:B------:R-:W-:-:S02]  /*8830*/  ISETP.GE.AND P1, PT, R0, R236, PT ;  /* 0x000000ec0000720c */ /* 0x000fc40003f26270 */
[C---:B------:R-:W-:Y:S02]  /*8840*/  ISETP.LT.OR P6, PT, R0.reuse, R234, P6 ;  /* 0x000000ea0000720c */ /* 0x040fe400037c1670 */
[C---:B------:R-:W-:Y:S02]  /*8850*/  ISETP.LT.OR P5, PT, R0.reuse, R233, P5 ;  /* 0x000000e90000720c */ /* 0x040fe40002fa1670 */
[C---:B------:R-:W-:Y:S02]  /*8860*/  ISETP.LT.OR P4, PT, R0.reuse, R232, P4 ;  /* 0x000000e80000720c */ /* 0x040fe40002781670 */
[----:B------:R-:W-:Y:S01]  /*8870*/  ISETP.LT.OR P1, PT, R0, R231, P1 ;  /* 0x000000e70000720c */ /* 0x000fe20000f21670 */
[----:B----4-:R-:W-:Y:S01]  /*8880*/  FFMA.FTZ R0, R27, -UR16, R5 ;  /* 0x800000101b007c23 */ /* 0x010fe20008010005 */
[----:B------:R-:W-:Y:S02]  /*8890*/  FSEL R132, R4, -INF , !P6 ;  /* 0xff80000004847808 */ /* 0x000fe40007000000 */
[----:B------:R-:W-:-:S02]  /*88a0*/  FSEL R138, R3, -INF , !P5 ;  /* 0xff800000038a7808 */ /* 0x000fc40006800000 */
        /* <DEDUP_REMOVED lines=49> */
.L_x_2339:
[----:B------:R-:W-:Y:S05]  /*8bc0*/  BSYNC B0 ;  /* 0x0000000000007941 */ /* 0x000fea0003800000 */
.L_x_2338:
[----:B------:R-:W0:Y:S02]  /*8bd0*/  LDGDEPBAR ;  /* 0x00000000000079af */ /* 0x000e240000000000 */
.L_x_2337:
        /* <DEDUP_REMOVED lines=48> */
[----:B------:R-:W-:Y:S01]  /*8ee0*/  FSEL R3, R3, RZ, P6 ;  /* 0x000000ff03037208 */ /* 0x000fe20003000000 */
[----:B------:R-:W1:Y:S01]  /*8ef0*/  SHFL.BFLY PT, R6, R4, 0x2, 0x1f ;  /* 0x0c401f0004067f89 */ /* 0x000e6200000e0000 */
[----:B------:R-:W-:-:S03]  /*8f00*/  FSETP.NEU.FTZ.AND P5, PT, R206, -INF , PT ;  /* 0xff800000ce00780b */ /* 0x000fc60003fbd000 */
[----:B------:R-:W2:Y:S01]  /*8f10*/  SHFL.BFLY PT, R7, R0, 0x1, 0x1f ;  /* 0x0c201f0000077f89 */ /* 0x000ea200000e0000 */
[--C-:B------:R-:W-:Y:S01]  /*8f20*/  FFMA.FTZ R12, R12, c[0x0][0x23c], -R3.reuse ;  /* 0x00008f000c0c7a23 */ /* 0x100fe20000010803 */
[----:B------:R-:W-:Y:S01]  /*8f30*/  FSEL R2, R2, RZ, P5 ;  /* 0x000000ff02027208 */ /* 0x000fe20002800000 */
[--C-:B------:R-:W-:Y:S02]  /*8f40*/  FFMA.FTZ R14, R14, c[0x0][0x23c], -R3.reuse ;  /* 0x00008f000e0e7a23 */ /* 0x100fe40000010803 */
[----:B------:R3:W-:Y:S01]  /*8f50*/  MUFU.EX2 R191, R12 ;  /* 0x0000000c00bf7308 */ /* 0x0007e20000000800 */
[----:B------:R-:W-:Y:S02]  /*8f60*/  FFMA.FTZ R17, R17, c[0x0][0x23c], -R3 ;  /* 0x00008f0011117a23 */ /* 0x000fe40000010803 */
[--C-:B------:R-:W-:Y:S02]  /*8f70*/  FFMA.FTZ R19, R19, c[0x0][0x23c], -R2.reuse ;  /* 0x00008f0013137a23 */ /* 0x100fe40000010802 */
[----:B------:R-:W-:-:S02]  /*8f80*/  FFMA.FTZ R23, R23, c[0x0][0x23c], -R2 ;  /* 0x00008f0017177a23 */ /* 0x000fc40000010802 */
[--C-:B------:R-:W-:Y:S01]  /*8f90*/  FFMA.FTZ R13, R13, c[0x0][0x23c], -R2.reuse ;  /* 0x00008f000d0d7a23 */ /* 0x100fe20000010802 */
[----:B------:R-:W-:Y:S01]  /*8fa0*/  MUFU.EX2 R188, R19 ;  /* 0x0000001300bc7308 */ /* 0x000fe20000000800 */
[----:B------:R-:W-:Y:S02]  /*8fb0*/  FFMA.FTZ R11, R11, c[0x0][0x23c], -R3 ;  /* 0x00008f000b0b7a23 */ /* 0x000fe40000010803 */
[----:B------:R-:W-:Y:S01]  /*8fc0*/  FFMA.FTZ R18, R18, c[0x0][0x23c], -R2 ;  /* 0x00008f0012127a23 */ /* 0x000fe20000010802 */
[----:B-1----:R-:W-:-:S04]  /*8fd0*/  FMNMX.FTZ R4, R4, R6, !PT ;  /* 0x0000000604047209 */ /* 0x002fc80007810000 */
[----:B------:R-:W-:Y:S01]  /*8fe0*/  MUFU.EX2 R10, R23 ;  /* 0x00000017000a7308 */ /* 0x000fe20000000800 */
[----:B--2---:R-:W-:Y:S01]  /*8ff0*/  FMNMX.FTZ R205, R0, R7, !PT ;  /* 0x0000000700cd7209 */ /* 0x004fe20007810000 */
[----:B------:R-:W1:Y:S03]  /*9000*/  SHFL.BFLY PT, R5, R4, 0x1, 0x1f ;  /* 0x0c201f0004057f89 */ /* 0x000e6600000e0000 */
[C---:B------:R-:W-:Y:S01]  /*9010*/  FSETP.NEU.FTZ.AND P4, PT, R205.reuse, -INF , PT ;  /* 0xff800000cd00780b */ /* 0x040fe20003f9d000 */
[C---:B------:R-:W-:Y:S02]  /*9020*/  FMUL.FTZ R0, R205.reuse, c[0x0][0x23c] ;  /* 0x00008f00cd007a20 */ /* 0x040fe40000410000 */
[----:B------:R-:W-:Y:S01]  /*9030*/  MUFU.EX2 R186, R13 ;  /* 0x0000000d00ba7308 */ /* 0x000fe20000000800 */
[----:B------:R-:W-:Y:S02]  /*9040*/  FSEL R6, R205, RZ, P4 ;  /* 0x000000ffcd067208 */ /* 0x000fe40002000000 */
[----:B------:R-:W-:-:S05]  /*9050*/  FSEL R0, R0, RZ, P4 ;  /* 0x000000ff00007208 */ /* 0x000fca0002000000 */
        /* <DEDUP_REMOVED lines=8> */
[C---:B------:R-:W-:Y:S01]  /*90e0*/  FSETP.NEU.FTZ.AND P1, PT, R204.reuse, -INF , PT ;  /* 0xff800000cc00780b */ /* 0x040fe20003f3d000 */
[----:B---3--:R-:W-:Y:S01]  /*90f0*/  FMUL.FTZ R12, R204, c[0x0][0x23c] ;  /* 0x00008f00cc0c7a20 */ /* 0x008fe20000410000 */
[----:B------:R-:W-:Y:S01]  /*9100*/  FSEL R5, R206, RZ, P5 ;  /* 0x000000ffce057208 */ /* 0x000fe20002800000 */
[----:B------:R-:W-:Y:S01]  /*9110*/  FADD.FTZ R4, R136, -R4 ;  /* 0x8000000488047221 */ /* 0x000fe20000010000 */
[----:B------:R-:W-:Y:S01]  /*9120*/  MUFU.EX2 R185, R22 ;  /* 0x0000001600b97308 */ /* 0x000fe20000000800 */
[----:B------:R-:W-:Y:S02]  /*9130*/  MOV R136, R245 ;  /* 0x000000f500887202 */ /* 0x000fe40000000f00 */
[----:B------:R-:W-:Y:S01]  /*9140*/  FSEL R12, R12, RZ, P1 ;  /* 0x000000ff0c0c7208 */ /* 0x000fe20000800000 */
[----:B--2---:R-:W-:Y:S02]  /*9150*/  FMUL.FTZ R16, R4, c[0x0][0x23c] ;  /* 0x00008f0004107a20 */ /* 0x004fe40000410000 */
[----:B------:R-:W-:-:S02]  /*9160*/  FADD.FTZ R4, R135, -R5 ;  /* 0x8000000587047221 */ /* 0x000fc40000010000 */
[----:B------:R-:W1:Y:S01]  /*9170*/  MUFU.EX2 R184, R21 ;  /* 0x0000001500b87308 */ /* 0x000e620000000800 */
[--C-:B------:R-:W-:Y:S02]  /*9180*/  FFMA.FTZ R15, R15, c[0x0][0x23c], -R12.reuse ;  /* 0x00008f000f0f7a23 */ /* 0x100fe4000001080c */
[----:B------:R-:W-:Y:S02]  /*9190*/  FFMA.FTZ R20, R20, c[0x0][0x23c], -R12 ;  /* 0x00008f0014147a23 */ /* 0x000fe4000001080c */
[----:B------:R-:W-:Y:S02]  /*91a0*/  FADD.FTZ R5, R134, -R6 ;  /* 0x8000000686057221 */ /* 0x000fe40000010000 */
[----:B------:R-:W-:Y:S01]  /*91b0*/  FFMA.FTZ R24, R24, c[0x0][0x23c], -R12 ;  /* 0x00008f0018187a23 */ /* 0x000fe2000001080c */
[----:B------:R2:W-:Y:S01]  /*91c0*/  MUFU.EX2 R249, R15 ;  /* 0x0000000f00f97308 */ /* 0x0005e20000000800 */
[----:B------:R-:W-:-:S07]  /*91d0*/  FMUL.FTZ R5, R5, c[0x0][0x23c] ;  /* 0x00008f0005057a20 */ /* 0x000fce0000410000 */
[----:B------:R3:W-:Y:S01]  /*91e0*/  MUFU.EX2 R250, R20 ;  /* 0x0000001400fa7308 */ /* 0x0007e20000000800 */
[----:B-1----:R-:W-:Y:S01]  /*91f0*/  F2FP.BF16.PACK_AB R6, R184, R185 ;  /* 0x000000b9b806723e */ /* 0x002fe200000010ff */
[----:B--2---:R-:W-:Y:S01]  /*9200*/  FMUL.FTZ R15, R4, c[0x0][0x23c] ;  /* 0x00008f00040f7a20 */ /* 0x004fe20000410000 */
[----:B------:R-:W-:-:S05]  /*9210*/  FSEL R4, R204, RZ, P1 ;  /* 0x000000ffcc047208 */ /* 0x000fca0000800000 */
[----:B------:R-:W-:Y:S01]  /*9220*/  MUFU.EX2 R189, R11 ;  /* 0x0000000b00bd7308 */ /* 0x000fe20000000800 */
[----:B------:R-:W-:Y:S01]  /*9230*/  FADD.FTZ R4, R137, -R4 ;  /* 0x8000000489047221 */ /* 0x000fe20000010000 */
[----:B------:R-:W-:Y:S01]  /*9240*/  MOV R137, R10 ;  /* 0x0000000a00897202 */ /* 0x000fe20000000f00 */
[----:B---3--:R-:W1:Y:S02]  /*9250*/  LDSM.16.MT88.4 R20, [R213+0xa000] ;  /* 0x00a00000d514783b */ /* 0x008e640000004200 */
[----:B------:R-:W-:-:S03]  /*9260*/  FMUL.FTZ R4, R4, c[0x0][0x23c] ;  /* 0x00008f0004047a20 */ /* 0x000fc60000410000 */
[----:B------:R-:W2:Y:S01]  /*9270*/  MUFU.EX2 R17, R17 ;  /* 0x0000001100117308 */ /* 0x000ea20000000800 */
[----:B------:R-:W-:-:S07]  /*9280*/  F2FP.BF16.PACK_AB R9, R137, R186 ;  /* 0x000000ba8909723e */ /* 0x000fce00000010ff */
[----:B------:R3:W4:Y:S08]  /*9290*/  MUFU.EX2 R13, R4 ;  /* 0x00000004000d7308 */ /* 0x0007300000000800 */
[----:B------:R5:W5:Y:S01]  /*92a0*/  MUFU.EX2 R190, R18 ;  /* 0x0000001200be7308 */ /* 0x000b620000000800 */
[----:B--2---:R-:W-:Y:S01]  /*92b0*/  F2FP.BF16.PACK_AB R8, R17, R189 ;  /* 0x000000bd1108723e */ /* 0x004fe200000010ff */
[----:B---3--:R-:W-:-:S06]  /*92c0*/  FFMA.FTZ R4, R26, c[0x0][0x23c], -R12 ;  /* 0x00008f001a047a23 */ /* 0x008fcc000001080c */
[----:B------:R-:W-:Y:S01]  /*92d0*/  MUFU.EX2 R252, R25 ;  /* 0x0000001900fc7308 */ /* 0x000fe20000000800 */
[-C--:B----4-:R-:W-:Y:S02]  /*92e0*/  FMUL.FTZ R150, R150, R13.reuse ;  /* 0x0000000d96967220 */ /* 0x090fe40000410000 */
[-C--:B------:R-:W-:Y:S02]  /*92f0*/  FMUL.FTZ R151, R151, R13.reuse ;  /* 0x0000000d97977220 */ /* 0x080fe40000410000 */
[----:B------:R-:W-:Y:S01]  /*9300*/  FMUL.FTZ R154, R154, R13 ;  /* 0x0000000d9a9a7220 */ /* 0x000fe20000410000 */
[----:B-----5:R-:W-:Y:S02]  /*9310*/  MOV R18, R27 ;  /* 0x0000001b00127202 */ /* 0x020fe40000000f00 */
[----:B------:R2:W-:Y:S01]  /*9320*/  MUFU.EX2 R251, R24 ;  /* 0x0000001800fb7308 */ /* 0x0005e20000000800 */
[----:B------:R-:W-:Y:S01]  /*9330*/  F2FP.BF16.PACK_AB R11, R190, R188 ;  /* 0x000000bcbe0b723e */ /* 0x000fe200000010ff */
[-C--:B------:R-:W-:Y:S01]  /*9340*/  FMUL.FTZ R155, R155, R13.reuse ;  /* 0x0000000d9b9b7220 */ /* 0x080fe20000410000 */
[----:B------:R-:W-:Y:S01]  /*9350*/  F2FP.BF16.PACK_AB R10, R191, R18 ;  /* 0x00000012bf0a723e */ /* 0x000fe200000010ff */
[----:B------:R-:W-:-:S02]  /*9360*/  FMUL.FTZ R42, R42, R13 ;  /* 0x0000000d2a2a7220 */ /* 0x000fc40000410000 */
[-C--:B------:R-:W-:Y:S02]  /*9370*/  FMUL.FTZ R43, R43, R13.reuse ;  /* 0x0000000d2b2b7220 */ /* 0x080fe40000410000 */
[----:B------:R-:W3:Y:S01]  /*9380*/  MUFU.EX2 R16, R16 ;  /* 0x0000001000107308 */ /* 0x000ee20000000800 */
[-C--:B------:R-:W-:Y:S02]  /*9390*/  FMUL.FTZ R46, R46, R13.reuse ;  /* 0x0000000d2e2e7220 */ /* 0x080fe40000410000 */
[-C--:B------:R-:W-:Y:S02]  /*93a0*/  FMUL.FTZ R47, R47, R13.reuse ;  /* 0x0000000d2f2f7220 */ /* 0x080fe40000410000 */
[-C--:B------:R-:W-:Y:S02]  /*93b0*/  FMUL.FTZ R58, R58, R13.reuse ;  /* 0x0000000d3a3a7220 */ /* 0x080fe40000410000 */
[-C--:B------:R-:W-:Y:S01]  /*93c0*/  FMUL.FTZ R59, R59, R13.reuse ;  /* 0x0000000d3b3b7220 */ /* 0x080fe20000410000 */
[----:B------:R-:W4:Y:S01]  /*93d0*/  MUFU.EX2 R15, R15 ;  /* 0x0000000f000f7308 */ /* 0x000f220000000800 */
[----:B--2---:R-:W-:Y:S01]  /*93e0*/  LDSM.16.MT88.4 R24, [R213+0xb000] ;  /* 0x00b00000d518783b */ /* 0x004fe20000004200 */
[----:B------:R-:W-:-:S02]  /*93f0*/  FMUL.FTZ R166, R166, R13 ;  /* 0x0000000da6a67220 */ /* 0x000fc40000410000 */
[-C--:B------:R-:W-:Y:S02]  /*9400*/  FMUL.FTZ R167, R167, R13.reuse ;  /* 0x0000000da7a77220 */ /* 0x080fe40000410000 */
[----:B------:R-:W-:Y:S02]  /*9410*/  FMUL.FTZ R170, R170, R13 ;  /* 0x0000000daaaa7220 */ /* 0x000fe40000410000 */
[----:B------:R2:W5:Y:S01]  /*9420*/  MUFU.EX2 R14, R5 ;  /* 0x00000005000e7308 */ /* 0x0005620000000800 */
[-C--:B---3--:R-:W-:Y:S02]  /*9430*/  FMUL.FTZ R144, R144, R16.reuse ;  /* 0x0000001090907220 */ /* 0x088fe40000410000 */
[-C--:B------:R-:W-:Y:S02]  /*9440*/  FMUL.FTZ R145, R145, R16.reuse ;  /* 0x0000001091917220 */ /* 0x080fe40000410000 */
[-C--:B------:R-:W-:Y:S02]  /*9450*/  FMUL.FTZ R156, R156, R16.reuse ;  /* 0x000000109c9c7220 */ /* 0x080fe40000410000 */
[----:B------:R-:W-:Y:S01]  /*9460*/  FMUL.FTZ R157, R157, R16 ;  /* 0x000000109d9d7220 */ /* 0x000fe20000410000 */
[----:B------:R3:W3:Y:S01]  /*9470*/  MUFU.EX2 R248, R4 ;  /* 0x0000000400f87308 */ /* 0x0006e20000000800 */
[----:B----4-:R-:W-:-:S02]  /*9480*/  FMUL.FTZ R146, R146, R15 ;  /* 0x0000000f92927220 */ /* 0x010fc40000410000 */
[-C--:B------:R-:W-:Y:S02]  /*9490*/  FMUL.FTZ R147, R147, R15.reuse ;  /* 0x0000000f93937220 */ /* 0x080fe40000410000 */
[-C--:B------:R-:W-:Y:S02]  /*94a0*/  FMUL.FTZ R158, R158, R15.reuse ;  /* 0x0000000f9e9e7220 */ /* 0x080fe40000410000 */
[----:B------:R-:W-:Y:S01]  /*94b0*/  FMUL.FTZ R159, R159, R15 ;  /* 0x0000000f9f9f7220 */ /* 0x000fe20000410000 */
[----:B--2---:R-:W-:Y:S01]  /*94c0*/  F2FP.BF16.PACK_AB R5, R251, R249 ;  /* 0x000000f9fb05723e */ /* 0x004fe200000010ff */
[-C--:B-----5:R-:W-:Y:S01]  /*94d0*/  FMUL.FTZ R148, R148, R14.reuse ;  /* 0x0000000e94947220 */ /* 0x0a0fe20000410000 */
[----:B-1----:R-:W-:Y:S01]  /*94e0*/  HMMA.16816.F32.BF16 R144, R8, R20, R144 ;  /* 0x000000140890723c */ /* 0x002fe20000041890 */
[-C--:B------:R-:W-:Y:S02]  /*94f0*/  FMUL.FTZ R149, R149, R14.reuse ;  /* 0x0000000e95957220 */ /* 0x080fe40000410000 */
[----:B------:R-:W-:-:S02]  /*9500*/  FMUL.FTZ R152, R152, R14 ;  /* 0x0000000e98987220 */ /* 0x000fc40000410000 */
[-C--:B------:R-:W-:Y:S01]  /*9510*/  FMUL.FTZ R153, R153, R14.reuse ;  /* 0x0000000e99997220 */ /* 0x080fe20000410000 */
[-C--:B---3--:R-:W-:Y:S01]  /*9520*/  F2FP.BF16.PACK_AB R4, R252, R19.reuse ;  /* 0x00000013fc04723e */ /* 0x088fe200000010ff */
[----:B------:R-:W-:Y:S01]  /*9530*/  FMUL.FTZ R40, R40, R14 ;  /* 0x0000000e28287220 */ /* 0x000fe20000410000 */
[----:B------:R-:W-:Y:S01]  /*9540*/  F2FP.BF16.PACK_AB R7, R248, R250 ;  /* 0x000000faf807723e */ /* 0x000fe200000010ff */
        /* <DEDUP_REMOVED lines=17> */
[----:B------:R-:W-:Y:S01]  /*9660*/  FMUL.FTZ R171, R171, R13 ;  /* 0x0000000dabab7220 */ /* 0x000fe20000410000 */
[----:B------:R-:W-:Y:S01]  /*9670*/  MOV R158, R186 ;  /* 0x000000ba009e7202 */ /* 0x000fe20000000f00 */
[----:B------:R-:W-:-:S02]  /*9680*/  FMUL.FTZ R60, R60, R14 ;  /* 0x0000000e3c3c7220 */ /* 0x000fc40000410000 */
[C---:B------:R-:W-:Y:S01]  /*9690*/  HMMA.16816.F32.BF16 R196, R4.reuse, R28, R56 ;  /* 0x0000001c04c4723c */ /* 0x040fe20000041838 */
[----:B------:R-:W2:Y:S01]  /*96a0*/  LDSM.16.MT88.4 R56, [R217+0xb000] ;  /* 0x00b00000d938783b */ /* 0x000ea20000004200 */
        /* <DEDUP_REMOVED lines=20> */
[----:B------:R-:W1:Y:S01]  /*97f0*/  LDSM.16.MT88.4 R40, [R215+0xb000] ;  /* 0x00b00000d728783b */ /* 0x000e620000004200 */
[----:B------:R-:W-:-:S02]  /*9800*/  FMUL.FTZ R91, R91, R13 ;  /* 0x0000000d5b5b7220 */ /* 0x000fc40000410000 */
[-C--:B------:R-:W-:Y:S02]  /*9810*/  FMUL.FTZ R94, R94, R13.reuse ;  /* 0x0000000d5e5e7220 */ /* 0x080fe40000410000 */
[-C--:B------:R-:W-:Y:S02]  /*9820*/  FMUL.FTZ R95, R95, R13.reuse ;  /* 0x0000000d5f5f7220 */ /* 0x080fe40000410000 */
[----:B------:R-:W-:Y:S01]  /*9830*/  HMMA.16816.F32.BF16 R200, R4, R22, R44 ;  /* 0x0000001604c8723c */ /* 0x000fe2000004182c */
[----:B------:R-:W3:Y:S01]  /*9840*/  LDSM.16.MT88.4 R44, [R218+0xb000] ;  /* 0x00b00000da2c783b */ /* 0x000ee20000004200 */
        /* <DEDUP_REMOVED lines=14> */
[-C--:B------:R-:W-:Y:S02]  /*9930*/  FMUL.FTZ R124, R124, R14.reuse ;  /* 0x0000000e7c7c7220 */ /* 0x080fe40000410000 */
[----:B------:R-:W-:Y:S02]  /*9940*/  FMUL.FTZ R125, R125, R14 ;  /* 0x0000000e7d7d7220 */ /* 0x000fe40000410000 */
[-C--:B------:R-:W-:Y:S01]  /*9950*/  FMUL.FTZ R126, R126, R13.reuse ;  /* 0x0000000d7e7e7220 */ /* 0x080fe20000410000 */
[----:B--2---:R-:W-:Y:S01]  /*9960*/  HMMA.16816.F32.BF16 R120, R4, R56, R120 ;  /* 0x000000380478723c */ /* 0x004fe20000041878 */
        /* <DEDUP_REMOVED lines=14> */
[----:B---3--:R-:W-:Y:S01]  /*9a50*/  HMMA.16816.F32.BF16 R104, R4, R44, R104 ;  /* 0x0000002c0468723c */ /* 0x008fe20000041868 */
        /* <DEDUP_REMOVED lines=21> */
[-C--:B------:R-:W-:Y:S01]  /*9bb0*/  FMUL.FTZ R68, R68, R16.reuse ;  /* 0x0000001044447220 */ /* 0x080fe20000410000 */
[----:B------:R-:W-:Y:S01]  /*9bc0*/  MOV R127, R185 ;  /* 0x000000b9007f7202 */ /* 0x000fe20000000f00 */
[----:B------:R-:W-:Y:S01]  /*9bd0*/  FMUL.FTZ R69, R69, R16 ;  /* 0x0000001045457220 */ /* 0x000fe20000410000 */
[----:B------:R-:W-:Y:S01]  /*9be0*/  MOV R126, R184 ;  /* 0x000000b8007e7202 */ /* 0x000fe20000000f00 */
[----:B------:R-:W-:Y:S01]  /*9bf0*/  FMUL.FTZ R70, R70, R15 ;  /* 0x0000000f46467220 */ /* 0x000fe20000410000 */
[----:B------:R-:W-:Y:S01]  /*9c00*/  MOV R6, R157 ;  /* 0x0000009d00067202 */ /* 0x000fe20000000f00 */
[----:B------:R-:W-:Y:S01]  /*9c10*/  FMUL.FTZ R71, R71, R15 ;  /* 0x0000000f47477220 */ /* 0x000fe20000410000 */
[C---:B------:R-:W-:Y:S01]  /*9c20*/  HMMA.16816.F32.BF16 R36, R8.reuse, R20, R36 ;  /* 0x000000140824723c */ /* 0x040fe20000041824 */
[-C--:B------:R-:W-:Y:S01]  /*9c30*/  FMUL.FTZ R80, R80, R16.reuse ;  /* 0x0000001050507220 */ /* 0x080fe20000410000 */
[----:B------:R-:W-:Y:S01]  /*9c40*/  MOV R33, R189 ;  /* 0x000000bd00217202 */ /* 0x000fe20000000f00 */
[----:B------:R-:W-:Y:S01]  /*9c50*/  FMUL.FTZ R81, R81, R16 ;  /* 0x0000001051517220 */ /* 0x000fe20000410000 */
[----:B------:R-:W-:Y:S01]  /*9c60*/  MOV R32, R188 ;  /* 0x000000bc00207202 */ /* 0x000fe20000000f00 */
[----:B-1----:R-:W-:Y:S01]  /*9c70*/  FFMA.FTZ R4, R140, c[0x0][0x23c], -R3 ;  /* 0x00008f008c047a23 */ /* 0x002fe20000010803 */
[----:B------:R-:W-:Y:S01]  /*9c80*/  MOV R125, R127 ;  /* 0x0000007f007d7202 */ /* 0x000fe20000000f00 */
[----:B------:R-:W-:Y:S01]  /*9c90*/  FMUL.FTZ R82, R82, R15 ;  /* 0x0000000f52527220 */ /* 0x000fe20000410000 */
[----:B------:R-:W-:Y:S01]  /*9ca0*/  MOV R21, R137 ;  /* 0x0000008900157202 */ /* 0x000fe20000000f00 */
[----:B------:R1:W-:Y:S01]  /*9cb0*/  MUFU.EX2 R246, R4 ;  /* 0x0000000400f67308 */ /* 0x0003e20000000800 */
[----:B------:R-:W-:Y:S01]  /*9cc0*/  FMUL.FTZ R83, R83, R15 ;  /* 0x0000000f53537220 */ /* 0x000fe20000410000 */
[----:B------:R-:W-:Y:S01]  /*9cd0*/  HMMA.16816.F32.BF16 R188, R8, R34, R172 ;  /* 0x0000002208bc723c */ /* 0x000fe200000418ac */
[-C--:B------:R-:W-:Y:S01]  /*9ce0*/  FMUL.FTZ R84, R84, R16.reuse ;  /* 0x0000001054547220 */ /* 0x080fe20000410000 */
[----:B------:R-:W-:Y:S01]  /*9cf0*/  MOV R127, R33 ;  /* 0x00000021007f7202 */ /* 0x000fe20000000f00 */
[----:B------:R-:W-:Y:S01]  /*9d00*/  FMUL.FTZ R85, R85, R16 ;  /* 0x0000001055557220 */ /* 0x000fe20000410000 */
[----:B------:R-:W-:Y:S01]  /*9d10*/  LDSM.16.MT88.4 R172, [R215+0xa800] ;  /* 0x00a80000d7ac783b */ /* 0x000fe20000004200 */
[----:B------:R-:W-:-:S02]  /*9d20*/  FMUL.FTZ R86, R86, R15 ;  /* 0x0000000f56567220 */ /* 0x000fc40000410000 */
[-C--:B------:R-:W-:Y:S01]  /*9d30*/  FMUL.FTZ R87, R87, R15.reuse ;  /* 0x0000000f57577220 */ /* 0x080fe20000410000 */
[C---:B------:R-:W-:Y:S01]  /*9d40*/  HMMA.16816.F32.BF16 R184, R8.reuse, R22, R48 ;  /* 0x0000001608b8723c */ /* 0x040fe20000041830 */
[-C--:B------:R-:W-:Y:S01]  /*9d50*/  FMUL.FTZ R96, R96, R16.reuse ;  /* 0x0000001060607220 */ /* 0x080fe20000410000 */
[----:B------:R-:W-:Y:S01]  /*9d60*/  LDSM.16.MT88.4 R48, [R218+0xa800] ;  /* 0x00a80000da30783b */ /* 0x000fe20000004200 */
[----:B------:R-:W-:Y:S02]  /*9d70*/  FMUL.FTZ R97, R97, R16 ;  /* 0x0000001061617220 */ /* 0x000fe40000410000 */
[----:B------:R-:W-:Y:S02]  /*9d80*/  FMUL.FTZ R98, R98, R15 ;  /* 0x0000000f62627220 */ /* 0x000fe40000410000 */
[--C-:B-1----:R-:W-:Y:S01]  /*9d90*/  FFMA.FTZ R4, R133, c[0x0][0x23c], -R3.reuse ;  /* 0x00008f0085047a23 */ /* 0x102fe20000010803 */
[----:B------:R-:W-:Y:S01]  /*9da0*/  HMMA.16816.F32.BF16 R52, R8, R28, R52 ;  /* 0x0000001c0834723c */ /* 0x000fe20000041834 */
[----:B------:R-:W-:-:S02]  /*9db0*/  FFMA.FTZ R3, R132, c[0x0][0x23c], -R3 ;  /* 0x00008f0084037a23 */ /* 0x000fc40000010803 */
[-C--:B------:R-:W-:Y:S01]  /*9dc0*/  FMUL.FTZ R99, R99, R15.reuse ;  /* 0x0000000f63637220 */ /* 0x080fe20000410000 */
[----:B------:R-:W-:Y:S01]  /*9dd0*/  MUFU.EX2 R247, R4 ;  /* 0x0000000400f77308 */ /* 0x000fe20000000800 */
[-C--:B------:R-:W-:Y:S02]  /*9de0*/  FMUL.FTZ R100, R100, R16.reuse ;  /* 0x0000001064647220 */ /* 0x080fe40000410000 */
[-C--:B------:R-:W-:Y:S01]  /*9df0*/  FMUL.FTZ R101, R101, R16.reuse ;  /* 0x0000001065657220 */ /* 0x080fe20000410000 */
[----:B------:R-:W-:Y:S01]  /*9e00*/  HMMA.16816.F32.BF16 R132, R8, R30, R64 ;  /* 0x0000001e0884723c */ /* 0x000fe20000041840 */
[-C--:B------:R-:W-:Y:S01]  /*9e10*/  FMUL.FTZ R102, R102, R15.reuse ;  /* 0x0000000f66667220 */ /* 0x080fe20000410000 */
[----:B------:R-:W-:Y:S01]  /*9e20*/  LDSM.16.MT88.4 R64, [R217+0xa800] ;  /* 0x00a80000d940783b */ /* 0x000fe20000004200 */
[----:B------:R-:W-:Y:S01]  /*9e30*/  FMUL.FTZ R103, R103, R15 ;  /* 0x0000000f67677220 */ /* 0x000fe20000410000 */
[----:B------:R1:W-:Y:S01]  /*9e40*/  MUFU.EX2 R244, R3 ;  /* 0x0000000300f47308 */ /* 0x0003e20000000800 */
        /* <DEDUP_REMOVED lines=13> */
[----:B------:R1:W-:Y:S01]  /*9f20*/  MUFU.EX2 R142, R3 ;  /* 0x00000003008e7308 */ /* 0x0003e20000000800 */
[----:B------:R-:W-:Y:S01]  /*9f30*/  FMUL.FTZ R129, R129, R16 ;  /* 0x0000001081817220 */ /* 0x000fe20000410000 */
[----:B------:R-:W-:Y:S01]  /*9f40*/  LDSM.16.MT88.4 R96, [R215+0xb800] ;  /* 0x00b80000d760783b */ /* 0x000fe20000004200 */
[-C--:B------:R-:W-:Y:S02]  /*9f50*/  FMUL.FTZ R130, R130, R15.reuse ;  /* 0x0000000f82827220 */ /* 0x080fe40000410000 */
[----:B------:R-:W-:-:S02]  /*9f60*/  FMUL.FTZ R131, R131, R15 ;  /* 0x0000000f83837220 */ /* 0x000fc40000410000 */
[C---:B------:R-:W-:Y:S08]  /*9f70*/  HMMA.16816.F32.BF16 R100, R8.reuse, R44, R100 ;  /* 0x0000002c0864723c */ /* 0x040ff00000041864 */
[----:B------:R-:W-:Y:S01]  /*9f80*/  HMMA.16816.F32.BF16 R116, R8, R56, R116 ;  /* 0x000000380874723c */ /* 0x000fe20000041874 */
[----:B-1----:R-:W-:-:S04]  /*9f90*/  FFMA.FTZ R3, R141, c[0x0][0x23c], -R2 ;  /* 0x00008f008d037a23 */ /* 0x002fc80000010802 */
[----:B------:R1:W-:Y:S02]  /*9fa0*/  MUFU.EX2 R141, R3 ;  /* 0x00000003008d7308 */ /* 0x0003e40000000800 */
[--C-:B-1----:R-:W-:Y:S02]  /*9fb0*/  FFMA.FTZ R3, R139, c[0x0][0x23c], -R2.reuse ;  /* 0x00008f008b037a23 */ /* 0x102fe40000010802 */
[----:B------:R-:W-:-:S04]  /*9fc0*/  FFMA.FTZ R2, R138, c[0x0][0x23c], -R2 ;  /* 0x00008f008a027a23 */ /* 0x000fc80000010802 */
[----:B------:R-:W-:Y:S08]  /*9fd0*/  MUFU.EX2 R143, R3 ;  /* 0x00000003008f7308 */ /* 0x000ff00000000800 */
[----:B------:R1:W-:Y:S02]  /*9fe0*/  MUFU.EX2 R140, R2 ;  /* 0x00000002008c7308 */ /* 0x0003e40000000800 */
[----:B-1----:R-:W-:Y:S01]  /*9ff0*/  FFMA.FTZ R2, R180, c[0x0][0x23c], -R0 ;  /* 0x00008f00b4027a23 */ /* 0x002fe20000010800 */
[----:B------:R-:W-:-:S02]  /*a000*/  MOV R180, R126 ;  /* 0x0000007e00b47202 */ /* 0x000fc40000000f00 */
[----:B------:R-:W-:-:S03]  /*a010*/  MOV R126, R32 ;  /* 0x00000020007e7202 */ /* 0x000fc60000000f00 */
[----:B------:R1:W-:Y:S01]  /*a020*/  MUFU.EX2 R139, R2 ;  /* 0x00000002008b7308 */ /* 0x0003e20000000800 */
[C---:B------:R-:W-:Y:S01]  /*a030*/  HMMA.16816.F32.BF16 R32, R8.reuse, R26, R80 ;  /* 0x0000001a0820723c */ /* 0x040fe20000041850 */
[----:B------:R-:W-:Y:S07]  /*a040*/  LDSM.16.MT88.4 R80, [R213+0xb800] ;  /* 0x00b80000d550783b */ /* 0x000fee0000004200 */
[----:B------:R-:W-:Y:S01]  /*a050*/  HMMA.16816.F32.BF16 R24, R8, R46, R112 ;  /* 0x0000002e0818723c */ /* 0x000fe20000041870 */
[----:B------:R-:W-:Y:S01]  /*a060*/  LDSM.16.MT88.4 R112, [R218+0xb800] ;  /* 0x00b80000da70783b */ /* 0x000fe20000004200 */
[----:B-1----:R-:W-:Y:S01]  /*a070*/  FFMA.FTZ R2, R178, c[0x0][0x23c], -R0 ;  /* 0x00008f00b2027a23 */ /* 0x002fe20000010800 */
[----:B------:R-:W-:-:S02]  /*a080*/  MOV R178, R7 ;  /* 0x0000000700b27202 */ /* 0x000fc40000000f00 */
[----:B------:R-:W-:Y:S01]  /*a090*/  MOV R7, R159 ;  /* 0x0000009f00077202 */ /* 0x000fe20000000f00 */
[----:B------:R1:W2:Y:S02]  /*a0a0*/  MUFU.EX2 R138, R2 ;  /* 0x00000002008a7308 */ /* 0x0002a40000000800 */
[--C-:B-1----:R-:W-:Y:S01]  /*a0b0*/  FFMA.FTZ R2, R177, c[0x0][0x23c], -R0.reuse ;  /* 0x00008f00b1027a23 */ /* 0x102fe20000010800 */
[----:B------:R-:W-:Y:S01]  /*a0c0*/  MOV R177, R124 ;  /* 0x0000007c00b17202 */ /* 0x000fe20000000f00 */
[----:B------:R-:W-:Y:S01]  /*a0d0*/  FFMA.FTZ R0, R176, c[0x0][0x23c], -R0 ;  /* 0x00008f00b0007a23 */ /* 0x000fe20000010800 */
[----:B------:R-:W-:-:S03]  /*a0e0*/  MOV R124, R19 ;  /* 0x00000013007c7202 */ /* 0x000fc60000000f00 */
[----:B------:R1:W-:Y:S01]  /*a0f0*/  MUFU.EX2 R137, R2 ;  /* 0x0000000200897308 */ /* 0x0003e20000000800 */
[----:B------:R-:W-:Y:S02]  /*a100*/  MOV R176, R125 ;  /* 0x0000007d00b07202 */ /* 0x000fe40000000f00 */
[----:B------:R-:W-:Y:S02]  /*a110*/  MOV R125, R158 ;  /* 0x0000009e007d7202 */ /* 0x000fe40000000f00 */
[----:B------:R-:W-:Y:S02]  /*a120*/  MOV R3, R124 ;  /* 0x0000007c00037202 */ /* 0x000fe40000000f00 */
[----:B--2---:R-:W-:Y:S01]  /*a130*/  F2FP.BF16.PACK_AB R124, R138, R139 ;  /* 0x0000008b8a7c723e */ /* 0x004fe200000010ff */
[----:B------:R2:W-:Y:S01]  /*a140*/  MUFU.EX2 R136, R0 ;  /* 0x0000000000887308 */ /* 0x0005e20000000800 */
[--C-:B-1----:R-:W-:Y:S01]  /*a150*/  FFMA.FTZ R2, R179, c[0x0][0x23c], -R12.reuse ;  /* 0x00008f00b3027a23 */ /* 0x102fe2000001080c */
[----:B------:R-:W-:Y:S01]  /*a160*/  MOV R179, R17 ;  /* 0x0000001100b37202 */ /* 0x000fe20000000f00 */
[----:B--2---:R-:W-:Y:S01]  /*a170*/  FFMA.FTZ R0, R182, c[0x0][0x23c], -R12 ;  /* 0x00008f00b6007a23 */ /* 0x004fe2000001080c */
[----:B------:R-:W-:-:S02]  /*a180*/  MOV R182, R126 ;  /* 0x0000007e00b67202 */ /* 0x000fc40000000f00 */
[----:B------:R-:W-:Y:S02]  /*a190*/  MOV R126, R156 ;  /* 0x0000009c007e7202 */ /* 0x000fe40000000f00 */
[----:B------:R1:W-:Y:S01]  /*a1a0*/  MUFU.EX2 R19, R0 ;  /* 0x0000000000137308 */ /* 0x0003e20000000800 */
[----:B------:R-:W2:Y:S01]  /*a1b0*/  LDSM.16.MT88.4 R156, [R213+0xa800] ;  /* 0x00a80000d59c783b */ /* 0x000ea20000004200 */
[----:B-1----:R-:W-:Y:S01]  /*a1c0*/  FFMA.FTZ R0, R181, c[0x0][0x23c], -R12 ;  /* 0x00008f00b5007a23 */ /* 0x002fe2000001080c */
[----:B------:R-:W-:-:S05]  /*a1d0*/  MOV R181, R18 ;  /* 0x0000001200b57202 */ /* 0x000fca0000000f00 */
        /* <DEDUP_REMOVED lines=45> */
[----:B------:R-:W-:Y:S01]  /*a4b0*/  FADD.FTZ R0, R17, R0 ;  /* 0x0000000011007221 */ /* 0x000fe20000010000 */
[----:B------:R-:W-:Y:S01]  /*a4c0*/  MOV R137, R204 ;  /* 0x000000cc00897202 */ /* 0x000fe20000000f00 */
[----:B------:R-:W-:-:S02]  /*a4d0*/  FADD.FTZ R250, R140, R3 ;  /* 0x000000038cfa7221 */ /* 0x000fc40000010000 */
[----:B------:R-:W-:Y:S01]  /*a4e0*/  FADD.FTZ R251, R136, R2 ;  /* 0x0000000288fb7221 */ /* 0x000fe20000010000 */
[----:B------:R-:W-:Y:S01]  /*a4f0*/  MOV R136, R207 ;  /* 0x000000cf00887202 */ /* 0x000fe20000000f00 */
[----:B------:R-:W-:Y:S01]  /*a500*/  FADD.FTZ R248, R12, R0 ;  /* 0x000000000cf87221 */ /* 0x000fe20000010000 */
[-C--:B-1----:R-:W-:Y:S08]  /*a510*/  HMMA.16816.F32.BF16 R120, R124, R4.reuse, R120 ;  /* 0x000000047c78723c */ /* 0x082ff00000041878 */
[----:B------:R-:W-:Y:S07]  /*a520*/  HMMA.16816.F32.BF16 R116, R128, R4, R116 ;  /* 0x000000048074723c */ /* 0x000fee0000041874 */
        /* <DEDUP_REMOVED lines=10> */
[C---:B------:R-:W-:Y:S04]  /*a5d0*/  HMMA.16816.F32.BF16 R44, R124.reuse, R50, R200 ;  /* 0x000000327c2c723c */ /* 0x040fe800000418c8 */
[----:B------:R1:W-:Y:S04]  /*a5e0*/  STL [R1], R244 ;  /* 0x000000f401007387 */ /* 0x0003e80000100800 */
        /* <DEDUP_REMOVED lines=80> */
[----:B------:R-:W-:-:S02]  /*aaf0*/  ISETP.GE.AND P0, PT, R0, R237, PT ;  /* 0x000000ed0000720c */ /* 0x000fc40003f06270 */
[----:B------:R-:W-:Y:S01]  /*ab00*/  @P2 STS.128 [R227+0xb800], RZ ;  /* 0x00b800ffe3002388 */ /* 0x000fe20000000c00 */
[C---:B------:R-:W-:Y:S02]  /*ab10*/  ISETP.GE.AND P6, PT, R0.reuse, R236, PT ;  /* 0x000000ec0000720c */ /* 0x040fe40003fc6270 */
[----:B------:R-:W-:Y:S01]  /*ab20*/  IABS R2, R2 ;  /* 0x0000000200027213 */ /* 0x000fe20000000000 */
[----:B------:R-:W-:Y:S01]  /*ab30*/  @!PT LDS RZ, [RZ] ;  /* 0x00000000fffff984 */ /* 0x000fe20000000800 */
[----:B------:R-:W-:Y:S01]  /*ab40*/  @!PT LDS RZ, [RZ] ;  /* 0x00000000fffff984 */ /* 0x000fe20000000800 */
[----:B------:R-:W-:Y:S01]  /*ab50*/  @!PT LDS RZ, [RZ] ;  /* 0x00000000fffff984 */ /* 0x000fe20000000800 */
[----:B------:R2:W-:Y:S01]  /*ab60*/  @!P2 LDGSTS.E.BYPASS.LTC128B.128 [R227+0xb800], [R4.64+0x80] ;  /* 0x0b80008004e3afae */ /* 0x0005e2000b901d52 */
[C---:B------:R-:W-:Y:S02]  /*ab70*/  ISETP.LT.OR P4, PT, R0.reuse, R234, P4 ;  /* 0x000000ea0000720c */ /* 0x040fe40002781670 */
[C---:B------:R-:W-:Y:S01]  /*ab80*/  ISETP.LT.OR P1, PT, R0.reuse, R233, P1 ;  /* 0x000000e90000720c */ /* 0x040fe20000f21670 */
[----:B------:R-:W-:Y:S01]  /*ab90*/  LDSM.16.M88.4 R16, [R212+0x8000] ;  /* 0x00800000d410783b */ /* 0x000fe20000000200 */
[C---:B------:R-:W-:Y:S02]  /*aba0*/  ISETP.LT.OR P0, PT, R0.reuse, R232, P0 ;  /* 0x000000e80000720c */ /* 0x040fe40000701670 */
[----:B------:R-:W-:Y:S01]  /*abb0*/  ISETP.LT.OR P6, PT, R0, R231, P6 ;  /* 0x000000e70000720c */ /* 0x000fe200037c1670 */
        /* <DEDUP_REMOVED lines=65> */
[----:B------:R-:W3:Y:S04]  /*afd0*/  LDSM.16.M88.4 R16, [R222+0x6000] ;  /* 0x00600000de10783b */ /* 0x000ee80000000200 */
[----:B------:R-:W-:Y:S03]  /*afe0*/  LDSM.16.M88.4 R24, [R221+0x9000] ;  /* 0x00900000dd18783b */ /* 0x000fe60000000200 */
[C---:B--2---:R-:W-:Y:S08]  /*aff0*/  HMMA.16816.F32.BF16 R184, R4.reuse, R32, R132 ;  /* 0x0000002004b8723c */ /* 0x044ff00000041884 */
[C---:B------:R-:W-:Y:S08]  /*b000*/  HMMA.16816.F32.BF16 R192, R4.reuse, R34, R140 ;  /* 0x0000002204c0723c */ /* 0x040ff0000004188c */
[C---:B------:R-:W-:Y:S08]  /*b010*/  HMMA.16816.F32.BF16 R180, R4.reuse, R28, R180 ;  /* 0x0000001c04b4723c */ /* 0x040ff000000418b4 */
[----:B------:R-:W-:Y:S01]  /*b020*/  HMMA.16816.F32.BF16 R136, R4, R30, R136 ;  /* 0x0000001e0488723c */ /* 0x000fe20000041888 */
[----:B------:R-:W2:Y:S07]  /*b030*/  LDSM.16.M88.4 R4, [R222+0x4000] ;  /* 0x00400000de04783b */ /* 0x000eae0000000200 */
[C---:B-1----:R-:W-:Y:S08]  /*b040*/  HMMA.16816.F32.BF16 R132, R8.reuse, R32, R200 ;  /* 0x000000200884723c */ /* 0x042ff000000418c8 */
[C---:B------:R-:W-:Y:S01]  /*b050*/  HMMA.16816.F32.BF16 R176, R8.reuse, R34, R196 ;  /* 0x0000002208b0723c */ /* 0x040fe200000418c4 */
[----:B------:R1:W-:Y:S07]  /*b060*/  I2F R198, R3 ;  /* 0x0000000300c67306 */ /* 0x0003ee0000201400 */
[C---:B------:R-:W-:Y:S01]  /*b070*/  HMMA.16816.F32.BF16 R140, R8.reuse, R28, R188 ;  /* 0x0000001c088c723c */ /* 0x040fe200000418bc */
[----:B------:R4:W-:Y:S07]  /*b080*/  I2F R197, R2 ;  /* 0x0000000200c57306 */ /* 0x0009ee0000201400 */
[----:B------:R-:W-:Y:S01]  /*b090*/  HMMA.16816.F32.BF16 R8, R8, R30, R12 ;  /* 0x0000001e0808723c */ /* 0x000fe2000004180c */
[--C-:B-1----:R-:W-:Y:S01]  /*b0a0*/  IMAD.IADD R3, R228, 0x1, -R0.reuse ;  /* 0x00000001e4037824 */ /* 0x102fe200078e0a00 */
[----:B------:R-:W-:Y:S04]  /*b0b0*/  LDSM.16.M88.4 R12, [R220+0x6000] ;  /* 0x00600000dc0c783b */ /* 0x000fe80000000200 */
[----:B------:R-:W-:Y:S01]  /*b0c0*/  IABS R3, R3 ;  /* 0x0000000300037213 */ /* 0x000fe20000000000 */
[----:B------:R-:W1:Y:S01]  /*b0d0*/  LDSM.16.M88.4 R28, [R219+0x1000] ;  /* 0x00100000db1c783b */ /* 0x000e620000000200 */
[----:B---3--:R-:W-:Y:S01]  /*b0e0*/  HMMA.16816.F32.BF16 R180, R16, R20, R180 ;  /* 0x0000001410b4723c */ /* 0x008fe200000418b4 */
[----:B----4-:R-:W-:Y:S01]  /*b0f0*/  IMAD.IADD R2, R235, 0x1, -R0 ;  /* 0x00000001eb027824 */ /* 0x010fe200078e0a00 */
[----:B------:R3:W-:Y:S04]  /*b100*/  I2F R196, R3 ;  /* 0x0000000300c47306 */ /* 0x0007e80000201400 */
[----:B------:R-:W-:-:S02]  /*b110*/  IABS R2, R2 ;  /* 0x0000000200027213 */ /* 0x000fc40000000000 */
[----:B------:R-:W-:Y:S08]  /*b120*/  HMMA.16816.F32.BF16 R136, R16, R22, R136 ;  /* 0x000000161088723c */ /* 0x000ff00000041888 */
[----:B--2---:R-:W-:Y:S01]  /*b130*/  HMMA.16816.F32.BF16 R140, R4, R20, R140 ;  /* 0x00000014048c723c */ /* 0x004fe2000004188c */
[----:B---3--:R-:W-:-:S04]  /*b140*/  IMAD.MOV.U32 R3, RZ, RZ, R2 ;  /* 0x000000ffff037224 */ /* 0x008fc800078e0002 */
[----:B------:R2:W-:Y:S03]  /*b150*/  I2F R191, R3 ;  /* 0x0000000300bf7306 */ /* 0x0005e60000201400 */
[C---:B------:R-:W-:Y:S08]  /*b160*/  HMMA.16816.F32.BF16 R132, R4.reuse, R24, R132 ;  /* 0x000000180484723c */ /* 0x040ff00000041884 */
[C---:B------:R-:W-:Y:S08]  /*b170*/  HMMA.16816.F32.BF16 R176, R4.reuse, R26, R176 ;  /* 0x0000001a04b0723c */ /* 0x040ff000000418b0 */
[----:B------:R-:W-:Y:S01]  /*b180*/  HMMA.16816.F32.BF16 R20, R4, R22, R8 ;  /* 0x000000160414723c */ /* 0x000fe20000041808 */
[----:B------:R-:W3:Y:S06]  /*b190*/  LDSM.16.M88.4 R8, [R220+0x4000] ;  /* 0x00400000dc08783b */ /* 0x000eec0000000200 */
[C---:B------:R-:W-:Y:S01]  /*b1a0*/  IADD3 R7, R0.reuse, 0x1, RZ ;  /* 0x0000000100077810 */ /* 0x040fe20007ffe0ff */
[----:B------:R-:W-:Y:S01]  /*b1b0*/  HMMA.16816.F32.BF16 R32, R16, R24, R184 ;  /* 0x000000181020723c */ /* 0x000fe200000418b8 */
[----:B------:R-:W-:-:S02]  /*b1c0*/  IADD3 R6, R0, 0x8, RZ ;  /* 0x0000000800067810 */ /* 0x000fc40007ffe0ff */
[----:B------:R-:W-:Y:S01]  /*b1d0*/  IADD3 R5, R0, 0x9, RZ ;  /* 0x0000000900057810 */ /* 0x000fe20007ffe0ff */
[--C-:B------:R-:W-:Y:S01]  /*b1e0*/  IMAD.IADD R4, R230, 0x1, -R7.reuse ;  /* 0x00000001e6047824 */ /* 0x100fe200078e0a07 */
[----:B------:R-:W-:Y:S01]  /*b1f0*/  ISETP.GE.AND P5, PT, R7, R239, PT ;  /* 0x000000ef0700720c */ /* 0x000fe20003fa6270 */
[--C-:B--2---:R-:W-:Y:S02]  /*b200*/  IMAD.IADD R3, R229, 0x1, -R7.reuse ;  /* 0x00000001e5037824 */ /* 0x104fe400078e0a07 */
[----:B------:R-:W-:Y:S01]  /*b210*/  HMMA.16816.F32.BF16 R192, R16, R26, R192 ;  /* 0x0000001a10c0723c */ /* 0x000fe200000418c0 */
[----:B------:R-:W2:Y:S01]  /*b220*/  LDSM.16.M88.4 R16, [R219+0x1800] ;  /* 0x00180000db10783b */ /* 0x000ea20000000200 */
[----:B------:R-:W-:Y:S01]  /*b230*/  IABS R2, R4 ;  /* 0x0000000400027213 */ /* 0x000fe20000000000 */
[----:B------:R-:W-:Y:S01]  /*b240*/  IMAD.IADD R4, R235, 0x1, -R7 ;  /* 0x00000001eb047824 */ /* 0x000fe200078e0a07 */
[----:B------:R-:W-:Y:S01]  /*b250*/  IABS R3, R3 ;  /* 0x0000000300037213 */ /* 0x000fe20000000000 */
[----:B------:R-:W-:-:S04]  /*b260*/  DEPBAR.LE SB0, 0x0 ;  /* 0x000080000000791a */ /* 0x000fc80000000000 */
[----:B------:R4:W-:Y:S01]  /*b270*/  I2F R190, R2 ;  /* 0x0000000200be7306 */ /* 0x0009e20000201400 */
[----:B------:R-:W-:-:S06]  /*b280*/  ISETP.LT.OR P5, PT, R7, R234, P5 ;  /* 0x000000ea0700720c */ /* 0x000fcc0002fa1670 */
[C---:B-1----:R-:W-:Y:S01]  /*b290*/  HMMA.16816.F32.BF16 R200, R12.reuse, R28, R32 ;  /* 0x0000001c0cc8723c */ /* 0x042fe20000041820 */
[----:B------:R1:W-:Y:S07]  /*b2a0*/  I2F R189, R3 ;  /* 0x0000000300bd7306 */ /* 0x0003ee0000201400 */
[----:B------:R-:W-:Y:S01]  /*b2b0*/  HMMA.16816.F32.BF16 R192, R12, R30, R192 ;  /* 0x0000001e0cc0723c */ /* 0x000fe200000418c0 */
[----:B----4-:R-:W-:-:S05]  /*b2c0*/  IMAD.IADD R2, R228, 0x1, -R7 ;  /* 0x00000001e4027824 */ /* 0x010fca00078e0a07 */
[----:B------:R-:W-:Y:S02]  /*b2d0*/  IABS R2, R2 ;  /* 0x0000000200027213 */ /* 0x000fe40000000000 */
[----:B---3--:R-:W-:Y:S03]  /*b2e0*/  HMMA.16816.F32.BF16 R184, R8, R28, R132 ;  /* 0x0000001c08b8723c */ /* 0x008fe60000041884 */
[----:B-1----:R-:W-:Y:S01]  /*b2f0*/  IMAD.MOV.U32 R3, RZ, RZ, R2 ;  /* 0x000000ffff037224 */ /* 0x002fe200078e0002 */
[----:B------:R-:W-:-:S03]  /*b300*/  IABS R2, R4 ;  /* 0x0000000400027213 */ /* 0x000fc60000000000 */
[----:B------:R1:W-:Y:S01]  /*b310*/  I2F R25, R3 ;  /* 0x0000000300197306 */ /* 0x0003e20000201400 */
[----:B------:R-:W-:Y:S07]  /*b320*/  HMMA.16816.F32.BF16 R176, R8, R30, R176 ;  /* 0x0000001e08b0723c */ /* 0x000fee00000418b0 */
[----:B------:R3:W-:Y:S01]  /*b330*/  I2F R188, R2 ;  /* 0x0000000200bc7306 */ /* 0x0007e20000201400 */
[----:B--2---:R-:W-:Y:S01]  /*b340*/  HMMA.16816.F32.BF16 R240, R12, R18, R136 ;  /* 0x000000120cf0723c */ /* 0x004fe20000041888 */
[----:B-1----:R-:W-:-:S07]  /*b350*/  IMAD.IADD R3, R230, 0x1, -R6 ;  /* 0x00000001e6037824 */ /* 0x002fce00078e0a06 */
[----:B------:R-:W-:Y:S01]  /*b360*/  HMMA.16816.F32.BF16 R208, R12, R16, R180 ;  /* 0x000000100cd0723c */ /* 0x000fe200000418b4 */
[----:B------:R-:W-:Y:S01]  /*b370*/  IABS R3, R3 ;  /* 0x0000000300037213 */ /* 0x000fe20000000000 */
[----:B---3--:R-:W-:-:S06]  /*b380*/  IMAD.IADD R2, R229, 0x1, -R6 ;  /* 0x00000001e5027824 */ /* 0x008fcc00078e0a06 */
[C---:B------:R-:W-:Y:S01]  /*b390*/  HMMA.16816.F32.BF16 R180, R8.reuse, R18, R20 ;  /* 0x0000001208b4723c */ /* 0x040fe20000041814 */
[----:B------:R-:W-:Y:S01]  /*b3a0*/  IMAD.MOV.U32 R4, RZ, RZ, R3 ;  /* 0x000000ffff047224 */ /* 0x000fe200078e0003 */
[----:B------:R-:W-:Y:S01]  /*b3b0*/  IABS R3, R2 ;  /* 0x0000000200037213 */ /* 0x000fe20000000000 */
[----:B------:R-:W-:Y:S02]  /*b3c0*/  IMAD.IADD R2, R228, 0x1, -R6 ;  /* 0x00000001e4027824 */ /* 0x000fe400078e0a06 */
[----:B------:R1:W-:Y:S03]  /*b3d0*/  I2F R139, R4 ;  /* 0x00000004008b7306 */ /* 0x0003e60000201400 */
[----:B------:R-:W-:Y:S01]  /*b3e0*/  HMMA.16816.F32.BF16 R140, R8, R16, R140 ;  /* 0x00000010088c723c */ /* 0x000fe2000004188c */
[----:B------:R-:W-:-:S04]  /*b3f0*/  IABS R2, R2 ;  /* 0x0000000200027213 */ /* 0x000fc80000000000 */
[----:B------:R2:W-:Y:S02]  /*b400*/  I2F R26, R3 ;  /* 0x00000003001a7306 */ /* 0x0005e40000201400 */
[C---:B------:R-:W-:Y:S02]  /*b410*/  IMAD.IADD R8, R235.reuse, 0x1, -R5 ;  /* 0x00000001eb087824 */ /* 0x040fe400078e0a05 */
[----:B------:R-:W-:Y:S02]  /*b420*/  FMUL.FTZ R11, R184, c[0x0][0x2ec] ;  /* 0x0000bb00b80b7a20 */ /* 0x000fe40000410000 */
[----:B-1----:R-:W-:-:S04]  /*b430*/  IMAD.IADD R4, R235, 0x1, -R6 ;  /* 0x00000001eb047824 */ /* 0x002fc800078e0a06 */
[----:B------:R-:W1:Y:S01]  /*b440*/  MUFU.TANH R11, R11 ;  /* 0x0000000b000b7308 */ /* 0x000e620000002400 */
[----:B--2---:R-:W-:Y:S01]  /*b450*/  IMAD.MOV.U32 R3, RZ, RZ, R2 ;  /* 0x000000ffff037224 */ /* 0x004fe200078e0002 */
[----:B------:R-:W-:Y:S01]  /*b460*/  IABS R2, R4 ;  /* 0x0000000400027213 */ /* 0x000fe20000000000 */
[----:B------:R-:W-:-:S05]  /*b470*/  IMAD.IADD R4, R230, 0x1, -R5 ;  /* 0x00000001e6047824 */ /* 0x000fca00078e0a05 */
[----:B------:R2:W-:Y:S01]  /*b480*/  I2F R15, R3 ;  /* 0x00000003000f7306 */ /* 0x0005e20000201400 */
[----:B-1----:R-:W-:-:S05]  /*b490*/  FFMA.FTZ R11, R198, -UR16, R11 ;  /* 0x80000010c60b7c23 */ /* 0x002fca000801000b */
[----:B------:R-:W-:Y:S01]  /*b4a0*/  FSEL R11, R11, -INF , !P4 ;  /* 0xff8000000b0b7808 */ /* 0x000fe20006000000 */
[----:B------:R-:W-:Y:S01]  /*b4b0*/  BAR.SYNC.DEFER_BLOCKING 0x0 ;  /* 0x0000000000007b1d */ /* 0x000fe20000010000 */
        /* <DEDUP_REMOVED lines=114> */
[----:B-1----:R-:W-:Y:S02]  /*bbe0*/  FMUL.FTZ R8, R193, c[0x0][0x2ec] ;  /* 0x0000bb00c1087a20 */ /* 0x002fe40000410000 */
[----:B--2---:R-:W-:-:S05]  /*bbf0*/  FMUL.FTZ R10, R177, c[0x0][0x2ec] ;  /* 0x0000bb00b10a7a20 */ /* 0x004fca0000410000 */
[----:B------:R1:W-:Y:S02]  /*bc00*/  MUFU.TANH R199, R10 ;  /* 0x0000000a00c77308 */ /* 0x0003e40000002400 */
[----:B-1----:R-:W-:-:S06]  /*bc10*/  FMUL.FTZ R10, R178, c[0x0][0x2ec] ;  /* 0x0000bb00b20a7a20 */ /* 0x002fcc0000410000 */
[----:B------:R-:W-:Y:S08]  /*bc20*/  MUFU.TANH R178, R16 ;  /* 0x0000001000b27308 */ /* 0x000ff00000002400 */
[----:B------:R1:W2:Y:S02]  /*bc30*/  MUFU.TANH R22, R10 ;  /* 0x0000000a00167308 */ /* 0x0002a40000002400 */
[----:B-1----:R-:W-:-:S06]  /*bc40*/  FMUL.FTZ R10, R179, c[0x0][0x2ec] ;  /* 0x0000bb00b30a7a20 */ /* 0x002fcc0000410000 */
[----:B------:R1:W3:Y:S08]  /*bc50*/  MUFU.TANH R179, R8 ;  /* 0x0000000800b37308 */ /* 0x0002f00000002400 */
[----:B------:R4:W5:Y:S01]  /*bc60*/  MUFU.TANH R187, R10 ;  /* 0x0000000a00bb7308 */ /* 0x0009620000002400 */
[----:B-1----:R-:W-:-:S05]  /*bc70*/  FFMA.FTZ R8, R190, -UR16, R184 ;  /* 0x80000010be087c23 */ /* 0x002fca00080100b8 */
[----:B------:R-:W-:Y:S01]  /*bc80*/  FSEL R16, R8, -INF , !P5 ;  /* 0xff80000008107808 */ /* 0x000fe20006800000 */
[----:B--2---:R-:W-:Y:S01]  /*bc90*/  FFMA.FTZ R8, R26, -UR16, R22 ;  /* 0x800000101a087c23 */ /* 0x004fe20008010016 */
[----:B------:R-:W-:Y:S01]  /*bca0*/  ISETP.GE.AND P5, PT, R6, R238, PT ;  /* 0x000000ee0600720c */ /* 0x000fe20003fa6270 */
[----:B----4-:R-:W-:-:S03]  /*bcb0*/  FMUL.FTZ R10, R194, c[0x0][0x2ec] ;  /* 0x0000bb00c20a7a20 */ /* 0x010fc60000410000 */
[----:B------:R-:W-:Y:S01]  /*bcc0*/  ISETP.LT.OR P5, PT, R6, R233, P5 ;  /* 0x000000e90600720c */ /* 0x000fe20002fa1670 */
[----:B------:R1:W2:Y:S02]  /*bcd0*/  MUFU.TANH R176, R10 ;  /* 0x0000000a00b07308 */ /* 0x0002a40000002400 */
[----:B-1----:R-:W-:Y:S01]  /*bce0*/  FFMA.FTZ R10, R25, -UR16, R20 ;  /* 0x80000010190a7c23 */ /* 0x002fe20008010014 */
[----:B------:R-:W-:Y:S01]  /*bcf0*/  FSEL R25, R7, -INF , !P6 ;  /* 0xff80000007197808 */ /* 0x000fe20007000000 */
[----:B------:R-:W-:Y:S01]  /*bd00*/  FMUL.FTZ R7, R140, c[0x0][0x2ec] ;  /* 0x0000bb008c077a20 */ /* 0x000fe20000410000 */
[----:B------:R-:W-:Y:S01]  /*bd10*/  FSEL R20, R9, -INF , !P4 ;  /* 0xff80000009147808 */ /* 0x000fe20006000000 */
[----:B------:R-:W-:Y:S01]  /*bd20*/  FMUL.FTZ R9, R142, c[0x0][0x2ec] ;  /* 0x0000bb008e097a20 */ /* 0x000fe20000410000 */
[----:B------:R-:W-:Y:S01]  /*bd30*/  FSEL R23, R10, -INF , !P1 ;  /* 0xff8000000a177808 */ /* 0x000fe20004800000 */
[----:B------:R1:W4:Y:S01]  /*bd40*/  MUFU.TANH R177, R7 ;  /* 0x0000000700b17308 */ /* 0x0003220000002400 */
[C---:B------:R-:W-:Y:S01]  /*bd50*/  ISETP.GE.AND P6, PT, R6.reuse, R239, PT ;  /* 0x000000ef0600720c */ /* 0x040fe20003fc6270 */
[----:B------:R-:W-:Y:S01]  /*bd60*/  FMUL.FTZ R10, R143, c[0x0][0x2ec] ;  /* 0x0000bb008f0a7a20 */ /* 0x000fe20000410000 */
[----:B------:R-:W-:-:S02]  /*bd70*/  ISETP.GE.AND P4, PT, R6, R237, PT ;  /* 0x000000ed0600720c */ /* 0x000fc40003f86270 */
[C---:B------:R-:W-:Y:S02]  /*bd80*/  ISETP.GE.AND P1, PT, R6.reuse, R236, PT ;  /* 0x000000ec0600720c */ /* 0x040fe40003f26270 */
[C---:B------:R-:W-:Y:S01]  /*bd90*/  ISETP.LT.OR P6, PT, R6.reuse, R234, P6 ;  /* 0x000000ea0600720c */ /* 0x040fe200037c1670 */
[----:B------:R2:W-:Y:S01]  /*bda0*/  MUFU.TANH R143, R10 ;  /* 0x0000000a008f7308 */ /* 0x0005e20000002400 */
[C---:B------:R-:W-:Y:S02]  /*bdb0*/  ISETP.LT.OR P4, PT, R6.reuse, R232, P4 ;  /* 0x000000e80600720c */ /* 0x040fe40002781670 */
[----:B------:R-:W-:Y:S01]  /*bdc0*/  ISETP.LT.OR P1, PT, R6, R231, P1 ;  /* 0x000000e70600720c */ /* 0x000fe20000f21670 */
[----:B------:R-:W-:Y:S02]  /*bdd0*/  FFMA.FTZ R6, R188, -UR16, R186 ;  /* 0x80000010bc067c23 */ /* 0x000fe400080100ba */
[----:B-1----:R-:W-:-:S03]  /*bde0*/  FMUL.FTZ R7, R141, c[0x0][0x2ec] ;  /* 0x0000bb008d077a20 */ /* 0x002fc60000410000 */
[----:B------:R-:W-:Y:S01]  /*bdf0*/  FSEL R26, R6, -INF , !P0 ;  /* 0xff800000061a7808 */ /* 0x000fe20004000000 */
[----:B------:R1:W-:Y:S01]  /*be00*/  MUFU.TANH R141, R9 ;  /* 0x00000009008d7308 */ /* 0x0003e20000002400 */
[----:B------:R-:W-:Y:S01]  /*be10*/  FMUL.FTZ R6, R208, c[0x0][0x2ec] ;  /* 0x0000bb00d0067a20 */ /* 0x000fe20000410000 */
[----:B------:R-:W-:-:S04]  /*be20*/  ISETP.GE.AND P0, PT, R5, R239, PT ;  /* 0x000000ef0500720c */ /* 0x000fc80003f06270 */
[----:B------:R-:W-:Y:S01]  /*be30*/  ISETP.LT.OR P0, PT, R5, R234, P0 ;  /* 0x000000ea0500720c */ /* 0x000fe20000701670 */
[----:B--2---:R-:W-:Y:S01]  /*be40*/  FMUL.FTZ R10, R210, c[0x0][0x2ec] ;  /* 0x0000bb00d20a7a20 */ /* 0x004fe20000410000 */
[----:B------:R2:W-:Y:S01]  /*be50*/  MUFU.TANH R186, R7 ;  /* 0x0000000700ba7308 */ /* 0x0005e20000002400 */
[----:B-1----:R-:W-:Y:S01]  /*be60*/  FFMA.FTZ R9, R15, -UR16, R19 ;  /* 0x800000100f097c23 */ /* 0x002fe20008010013 */
[----:B------:R-:W-:Y:S01]  /*be70*/  FSEL R19, R8, -INF , !P5 ;  /* 0xff80000008137808 */ /* 0x000fe20006800000 */
[----:B---3--:R-:W-:Y:S01]  /*be80*/  FFMA.FTZ R8, R13, -UR16, R179 ;  /* 0x800000100d087c23 */ /* 0x008fe200080100b3 */
[----:B------:R-:W-:-:S04]  /*be90*/  ISETP.GE.AND P5, PT, R5, R237, PT ;  /* 0x000000ed0500720c */ /* 0x000fc80003fa6270 */
[----:B------:R-:W-:Y:S01]  /*bea0*/  MUFU.TANH R140, R10 ;  /* 0x0000000a008c7308 */ /* 0x000fe20000002400 */
[----:B------:R-:W-:Y:S02]  /*beb0*/  FSEL R22, R9, -INF , !P4 ;  /* 0xff80000009167808 */ /* 0x000fe40006000000 */
[----:B------:R-:W-:Y:S01]  /*bec0*/  ISETP.GE.AND P4, PT, R5, R236, PT ;  /* 0x000000ec0500720c */ /* 0x000fe20003f86270 */
[----:B--2---:R-:W-:Y:S01]  /*bed0*/  FFMA.FTZ R7, R139, -UR16, R185 ;  /* 0x800000108b077c23 */ /* 0x004fe200080100b9 */
[----:B------:R-:W-:Y:S01]  /*bee0*/  ISETP.LT.OR P5, PT, R5, R232, P5 ;  /* 0x000000e80500720c */ /* 0x000fe20002fa1670 */
[----:B------:R-:W-:Y:S01]  /*bef0*/  FMUL.FTZ R139, R211, c[0x0][0x2ec] ;  /* 0x0000bb00d38b7a20 */ /* 0x000fe20000410000 */
[----:B------:R-:W-:Y:S01]  /*bf00*/  ISETP.LT.OR P4, PT, R5, R231, P4 ;  /* 0x000000e70500720c */ /* 0x000fe20002781670 */
[----:B------:R1:W2:Y:S01]  /*bf10*/  MUFU.TANH R9, R6 ;  /* 0x0000000600097308 */ /* 0x0002a20000002400 */
[----:B------:R-:W-:Y:S01]  /*bf20*/  FSEL R15, R7, -INF , !P6 ;  /* 0xff800000070f7808 */ /* 0x000fe20007000000 */
[----:B-----5:R-:W-:Y:S01]  /*bf30*/  FFMA.FTZ R7, R18, -UR16, R187 ;  /* 0x8000001012077c23 */ /* 0x020fe200080100bb */
[----:B------:R-:W-:-:S04]  /*bf40*/  ISETP.GE.AND P6, PT, R5, R238, PT ;  /* 0x000000ee0500720c */ /* 0x000fc80003fc6270 */
[----:B------:R-:W-:Y:S01]  /*bf50*/  ISETP.LT.OR P6, PT, R5, R233, P6 ;  /* 0x000000e90500720c */ /* 0x000fe200037c1670 */
[----:B------:R-:W-:Y:S01]  /*bf60*/  FFMA.FTZ R5, R24, -UR16, R176 ;  /* 0x8000001018057c23 */ /* 0x000fe200080100b0 */
[----:B------:R-:W-:Y:S02]  /*bf70*/  MUFU.TANH R139, R139 ;  /* 0x0000008b008b7308 */ /* 0x000fe40000002400 */
[----:B------:R-:W-:Y:S01]  /*bf80*/  FSEL R18, R7, -INF , !P6 ;  /* 0xff80000007127808 */ /* 0x000fe20007000000 */
[----:B----4-:R-:W-:Y:S01]  /*bf90*/  FFMA.FTZ R7, R137, -UR16, R177 ;  /* 0x8000001089077c23 */ /* 0x010fe200080100b1 */
[----:B------:R-:W-:Y:S01]  /*bfa0*/  FSEL R24, R5, -INF , !P1 ;  /* 0xff80000005187808 */ /* 0x000fe20004800000 */
[----:B------:R-:W-:Y:S01]  /*bfb0*/  FMUL.FTZ R5, R180, c[0x0][0x2ec] ;  /* 0x0000bb00b4057a20 */ /* 0x000fe20000410000 */
[C---:B------:R-:W-:Y:S01]  /*bfc0*/  ISETP.GE.AND P1, PT, R4.reuse, R239, PT ;  /* 0x000000ef0400720c */ /* 0x040fe20003f26270 */
[----:B-1----:R-:W-:Y:S01]  /*bfd0*/  FMUL.FTZ R6, R209, c[0x0][0x2ec] ;  /* 0x0000bb00d1067a20 */ /* 0x002fe20000410000 */
[C---:B------:R-:W-:Y:S01]  /*bfe0*/  ISETP.GE.AND P6, PT, R4.reuse, R237, PT ;  /* 0x000000ed0400720c */ /* 0x040fe20003fc6270 */
[----:B------:R2:W1:Y:S01]  /*bff0*/  MUFU.TANH R137, R5 ;  /* 0x0000000500897308 */ /* 0x0004620000002400 */
[----:B------:R-:W-:-:S02]  /*c000*/  ISETP.LT.OR P1, PT, R4, R234, P1 ;  /* 0x000000ea0400720c */ /* 0x000fc40000f21670 */
[----:B------:R-:W-:-:S05]  /*c010*/  ISETP.LT.OR P6, PT, R4, R232, P6 ;  /* 0x000000e80400720c */ /* 0x000fca00037c1670 */
[----:B------:R3:W-:Y:S01]  /*c020*/  MUFU.TANH R142, R6 ;  /* 0x00000006008e7308 */ /* 0x0007e20000002400 */
[----:B--2---:R-:W-:Y:S02]  /*c030*/  FFMA.FTZ R5, R27, -UR16, R9 ;  /* 0x800000101b057c23 */ /* 0x004fe40008010009 */
[----:B------:R-:W-:-:S03]  /*c040*/  FMUL.FTZ R9, R181, c[0x0][0x2ec] ;  /* 0x0000bb00b5097a20 */ /* 0x000fc60000410000 */
[----:B------:R-:W-:Y:S01]  /*c050*/  FSEL R184, R5, -INF , !P6 ;  /* 0xff80000005b87808 */ /* 0x000fe20007000000 */
[----:B------:R-:W-:Y:S01]  /*c060*/  FFMA.FTZ R5, R133, -UR16, R143 ;  /* 0x8000001085057c23 */ /* 0x000fe2000801008f */
[-C--:B------:R-:W-:Y:S01]  /*c070*/  ISETP.GE.AND P6, PT, R3, R236.reuse, PT ;  /* 0x000000ec0300720c */ /* 0x080fe20003fc6270 */
[----:B---3--:R-:W-:Y:S01]  /*c080*/  FFMA.FTZ R6, R21, -UR16, R199 ;  /* 0x8000001015067c23 */ /* 0x008fe200080100c7 */
[----:B------:R-:W-:Y:S01]  /*c090*/  FSEL R21, R8, -INF , !P5 ;  /* 0xff80000008157808 */ /* 0x000fe20006800000 */
[----:B------:R-:W-:Y:S01]  /*c0a0*/  FMUL.FTZ R8, R182, c[0x0][0x2ec] ;  /* 0x0000bb00b6087a20 */ /* 0x000fe20000410000 */
[----:B------:R-:W-:Y:S01]  /*c0b0*/  ISETP.GE.AND P5, PT, R4, R236, PT ;  /* 0x000000ec0400720c */ /* 0x000fe20003fa6270 */
[----:B------:R-:W-:Y:S01]  /*c0c0*/  MUFU.TANH R9, R9 ;  /* 0x0000000900097308 */ /* 0x000fe20000002400 */
[----:B------:R-:W-:Y:S01]  /*c0d0*/  FSEL R13, R6, -INF , !P0 ;  /* 0xff800000060d7808 */ /* 0x000fe20004000000 */
[----:B------:R-:W-:Y:S01]  /*c0e0*/  FFMA.FTZ R6, R136, -UR16, R141 ;  /* 0x8000001088067c23 */ /* 0x000fe2000801008d */
[----:B------:R-:W-:-:S02]  /*c0f0*/  ISETP.GE.AND P0, PT, R4, R238, PT ;  /* 0x000000ee0400720c */ /* 0x000fc40003f06270 */
[C---:B------:R-:W-:Y:S02]  /*c100*/  ISETP.LT.OR P5, PT, R4.reuse, R231, P5 ;  /* 0x000000e70400720c */ /* 0x040fe40002fa1670 */
[----:B------:R-:W-:Y:S01]  /*c110*/  ISETP.LT.OR P0, PT, R4, R233, P0 ;  /* 0x000000e90400720c */ /* 0x000fe20000701670 */
[----:B------:R-:W-:Y:S01]  /*c120*/  FFMA.FTZ R4, R138, -UR16, R178 ;  /* 0x800000108a047c23 */ /* 0x000fe200080100b2 */
[----:B------:R-:W-:Y:S01]  /*c130*/  FSEL R178, R7, -INF , !P1 ;  /* 0xff80000007b27808 */ /* 0x000fe20004800000 */
[----:B------:R-:W-:Y:S01]  /*c140*/  FMUL.FTZ R7, R242, c[0x0][0x2ec] ;  /* 0x0000bb00f2077a20 */ /* 0x000fe20000410000 */
[----:B------:R-:W-:Y:S01]  /*c150*/  FSEL R179, R6, -INF , !P0 ;  /* 0xff80000006b37808 */ /* 0x000fe20004000000 */
[----:B------:R2:W-:Y:S01]  /*c160*/  MUFU.TANH R136, R8 ;  /* 0x0000000800887308 */ /* 0x0005e20000002400 */
[----:B------:R-:W-:Y:S01]  /*c170*/  FSEL R27, R4, -INF , !P4 ;  /* 0xff800000041b7808 */ /* 0x000fe20006000000 */
[----:B------:R-:W-:Y:S01]  /*c180*/  FMUL.FTZ R4, R240, c[0x0][0x2ec] ;  /* 0x0000bb00f0047a20 */ /* 0x000fe20000410000 */
[C---:B------:R-:W-:Y:S01]  /*c190*/  ISETP.GE.AND P4, PT, R3.reuse, R239, PT ;  /* 0x000000ef0300720c */ /* 0x040fe20003f86270 */
[----:B------:R-:W-:Y:S01]  /*c1a0*/  FFMA.FTZ R6, R134, -UR16, R186 ;  /* 0x8000001086067c23 */ /* 0x000fe200080100ba */
[----:B------:R-:W-:Y:S01]  /*c1b0*/  ISETP.GE.AND P1, PT, R3, R238, PT ;  /* 0x000000ee0300720c */ /* 0x000fe20003f26270 */
[----:B------:R-:W-:Y:S01]  /*c1c0*/  FMUL.FTZ R134, R243, c[0x0][0x2ec] ;  /* 0x0000bb00f3867a20 */ /* 0x000fe20000410000 */
[C---:B------:R-:W-:Y:S01]  /*c1d0*/  ISETP.GE.AND P0, PT, R3.reuse, R237, PT ;  /* 0x000000ed0300720c */ /* 0x040fe20003f06270 */
[----:B------:R-:W3:Y:S01]  /*c1e0*/  MUFU.TANH R7, R7 ;  /* 0x0000000700077308 */ /* 0x000ee20000002400 */
[----:B------:R-:W-:-:S02]  /*c1f0*/  ISETP.LT.OR P4, PT, R3, R234, P4 ;  /* 0x000000ea0300720c */ /* 0x000fc40002781670 */
[C---:B------:R-:W-:Y:S02]  /*c200*/  ISETP.LT.OR P1, PT, R3.reuse, R233, P1 ;  /* 0x000000e90300720c */ /* 0x040fe40000f21670 */
[C---:B------:R-:W-:Y:S02]  /*c210*/  ISETP.LT.OR P0, PT, R3.reuse, R232, P0 ;  /* 0x000000e80300720c */ /* 0x040fe40000701670 */
[----:B------:R-:W-:Y:S01]  /*c220*/  ISETP.LT.OR P6, PT, R3, R231, P6 ;  /* 0x000000e70300720c */ /* 0x000fe200037c1670 */
[----:B------:R-:W-:Y:S01]  /*c230*/  FFMA.FTZ R3, R135, -UR16, R140 ;  /* 0x8000001087037c23 */ /* 0x000fe2000801008c */
[----:B------:R4:W5:Y:S01]  /*c240*/  MUFU.TANH R10, R4 ;  /* 0x00000004000a7308 */ /* 0x0009620000002400 */
[----:B------:R-:W-:Y:S01]  /*c250*/  FSEL R177, R5, -INF , !P1 ;  /* 0xff80000005b17808 */ /* 0x000fe20004800000 */
[----:B--2---:R-:W-:Y:S01]  /*c260*/  FMUL.FTZ R8, R183, c[0x0][0x2ec] ;  /* 0x0000bb00b7087a20 */ /* 0x004fe20000410000 */
[----:B------:R-:W-:Y:S01]  /*c270*/  FSEL R176, R6, -INF , !P4 ;  /* 0xff80000006b07808 */ /* 0x000fe20006000000 */
[----:B-1----:R-:W-:Y:S01]  /*c280*/  FFMA.FTZ R5, R34, -UR16, R137 ;  /* 0x8000001022057c23 */ /* 0x002fe20008010089 */
[----:B------:R-:W-:-:S02]  /*c290*/  FSEL R186, R3, -INF , !P5 ;  /* 0xff80000003ba7808 */ /* 0x000fc40006800000 */
[C---:B------:R-:W-:Y:S01]  /*c2a0*/  ISETP.GE.AND P5, PT, R2.reuse, R239, PT ;  /* 0x000000ef0200720c */ /* 0x040fe20003fa6270 */
[----:B---3--:R-:W-:Y:S01]  /*c2b0*/  FFMA.FTZ R6, R31, -UR16, R7 ;  /* 0x800000101f067c23 */ /* 0x008fe20008010007 */
[C---:B------:R-:W-:Y:S01]  /*c2c0*/  ISETP.GE.AND P4, PT, R2.reuse, R238, PT ;  /* 0x000000ee0200720c */ /* 0x040fe20003f86270 */
[----:B------:R-:W1:Y:S01]  /*c2d0*/  MUFU.TANH R8, R8 ;  /* 0x0000000800087308 */ /* 0x000e620000002400 */
[C---:B------:R-:W-:Y:S02]  /*c2e0*/  ISETP.LT.OR P5, PT, R2.reuse, R234, P5 ;  /* 0x000000ea0200720c */ /* 0x040fe40002fa1670 */
[----:B------:R-:W-:Y:S02]  /*c2f0*/  ISETP.GE.AND P1, PT, R2, R237, PT ;  /* 0x000000ed0200720c */ /* 0x000fe40003f26270 */
[----:B------:R-:W-:Y:S01]  /*c300*/  FSEL R133, R5, -INF , !P5 ;  /* 0xff80000005857808 */ /* 0x000fe20006800000 */
[----:B----4-:R-:W-:Y:S01]  /*c310*/  FFMA.FTZ R4, R132, -UR16, R142 ;  /* 0x8000001084047c23 */ /* 0x010fe2000801008e */
[C---:B------:R-:W-:Y:S01]  /*c320*/  ISETP.LT.OR P4, PT, R2.reuse, R233, P4 ;  /* 0x000000e90200720c */ /* 0x040fe20002781670 */
[----:B------:R-:W-:Y:S01]  /*c330*/  FMUL.FTZ R132, R241, c[0x0][0x2ec] ;  /* 0x0000bb00f1847a20 */ /* 0x000fe20000410000 */
[----:B------:R-:W-:Y:S01]  /*c340*/  MUFU.TANH R5, R134 ;  /* 0x0000008600057308 */ /* 0x000fe20000002400 */
[----:B------:R-:W-:Y:S01]  /*c350*/  ISETP.LT.OR P1, PT, R2, R232, P1 ;  /* 0x000000e80200720c */ /* 0x000fe20000f21670 */
[----:B-----5:R-:W-:Y:S01]  /*c360*/  FFMA.FTZ R3, R32, -UR16, R10 ;  /* 0x8000001020037c23 */ /* 0x020fe2000801000a */
[----:B------:R-:W-:Y:S01]  /*c370*/  FSEL R182, R4, -INF , !P0 ;  /* 0xff80000004b67808 */ /* 0x000fe20004000000 */
[----:B------:R-:W-:Y:S01]  /*c380*/  FFMA.FTZ R4, R33, -UR16, R136 ;  /* 0x8000001021047c23 */ /* 0x000fe20008010088 */
[----:B------:R-:W-:-:S02]  /*c390*/  ISETP.GE.AND P0, PT, R2, R236, PT ;  /* 0x000000ec0200720c */ /* 0x000fc40003f06270 */
[----:B------:R-:W-:Y:S01]  /*c3a0*/  FSEL R181, R3, -INF , !P1 ;  /* 0xff80000003b57808 */ /* 0x000fe20004800000 */
[----:B------:R-:W2:Y:S01]  /*c3b0*/  MUFU.TANH R7, R132 ;  /* 0x0000008400077308 */ /* 0x000ea20000002400 */
[----:B------:R-:W-:Y:S01]  /*c3c0*/  ISETP.LT.OR P0, PT, R2, R231, P0 ;  /* 0x000000e70200720c */ /* 0x000fe20000701670 */
[----:B------:R-:W-:Y:S01]  /*c3d0*/  FFMA.FTZ R2, R35, -UR16, R139 ;  /* 0x8000001023027c23 */ /* 0x000fe2000801008b */
[----:B------:R-:W-:Y:S01]  /*c3e0*/  FSEL R139, R4, -INF , !P4 ;  /* 0xff800000048b7808 */ /* 0x000fe20006000000 */
[----:B------:R-:W-:Y:S01]  /*c3f0*/  FFMA.FTZ R4, R30, -UR16, R9 ;  /* 0x800000101e047c23 */ /* 0x000fe20008010009 */
[----:B------:R-:W-:Y:S01]  /*c400*/  FSEL R187, R6, -INF , !P0 ;  /* 0xff80000006bb7808 */ /* 0x000fe20004000000 */
[----:B-1----:R-:W-:Y:S01]  /*c410*/  FFMA.FTZ R3, R29, -UR16, R8 ;  /* 0x800000101d037c23 */ /* 0x002fe20008010008 */
[----:B------:R-:W-:Y:S02]  /*c420*/  PLOP3.LUT P0, PT, PT, PT, UP0, 0x80, 0x0 ;  /* 0x000000000000781c */ /* 0x000fe40003f0f008 */
[----:B------:R-:W-:-:S02]  /*c430*/  FSEL R185, R2, -INF , !P6 ;  /* 0xff80000002b97808 */ /* 0x000fc40007000000 */
[C---:B------:R-:W-:Y:S02]  /*c440*/  ISETP.GE.AND P6, PT, R0.reuse, R239, PT ;  /* 0x000000ef0000720c */ /* 0x040fe40003fc6270 */
[C---:B------:R-:W-:Y:S02]  /*c450*/  ISETP.GE.AND P5, PT, R0.reuse, R238, PT ;  /* 0x000000ee0000720c */ /* 0x040fe40003fa6270 */
[----:B------:R-:W-:Y:S01]  /*c460*/  ISETP.GE.AND P4, PT, R0, R237, PT ;  /* 0x000000ed0000720c */ /* 0x000fe20003f86270 */
[----:B--2---:R-:W-:Y:S01]  /*c470*/  FFMA.FTZ R2, R28, -UR16, R7 ;  /* 0x800000101c027c23 */ /* 0x004fe20008010007 */
[C---:B------:R-:W-:Y:S02]  /*c480*/  ISETP.GE.AND P1, PT, R0.reuse, R236, PT ;  /* 0x000000ec0000720c */ /* 0x040fe40003f26270 */
[C---:B------:R-:W-:Y:S02]  /*c490*/  ISETP.LT.OR P6, PT, R0.reuse, R234, P6 ;  /* 0x000000ea0000720c */ /* 0x040fe400037c1670 */
[----:B------:R-:W-:-:S02]  /*c4a0*/  ISETP.LT.OR P5, PT, R0, R233, P5 ;  /* 0x000000e90000720c */ /* 0x000fc40002fa1670 */
[C---:B------:R-:W-:Y:S02]  /*c4b0*/  ISETP.LT.OR P4, PT, R0.reuse, R232, P4 ;  /* 0x000000e80000720c */ /* 0x040fe40002781670 */
[----:B------:R-:W-:Y:S01]  /*c4c0*/  ISETP.LT.OR P1, PT, R0, R231, P1 ;  /* 0x000000e70000720c */ /* 0x000fe20000f21670 */
[----:B------:R-:W-:Y:S01]  /*c4d0*/  FFMA.FTZ R0, R12, -UR16, R5 ;  /* 0x800000100c007c23 */ /* 0x000fe20008010005 */
        /* <DEDUP_REMOVED lines=51> */
.L_x_2342:
[----:B------:R-:W-:Y:S05]  /*c810*/  BSYNC B0 ;  /* 0x0000000000007941 */ /* 0x000fea0003800000 */
.L_x_2341:
[----:B------:R-:W0:Y:S02]  /*c820*/  LDGDEPBAR ;  /* 0x00000000000079af */ /* 0x000e240000000000 */
.L_x_2340:
        /* <DEDUP_REMOVED lines=41> */
[----:B------:R-:W-:-:S02]  /*cac0*/  FMNMX.FTZ R2, R183, R2, !PT ;  /* 0x00000002b7027209 */ /* 0x000fc40007810000 */
[----:B------:R-:W-:Y:S02]  /*cad0*/  MOV R190, R29 ;  /* 0x0000001d00be7202 */ /* 0x000fe40000000f00 */
[----:B------:R-:W-:Y:S01]  /*cae0*/  MOV R192, R28 ;  /* 0x0000001c00c07202 */ /* 0x000fe20000000f00 */
[----:B------:R-:W4:Y:S01]  /*caf0*/  SHFL.BFLY PT, R137, R2, 0x2, 0x1f ;  /* 0x0c401f0002897f89 */ /* 0x000f2200000e0000 */
[----:B-1----:R-:W-:Y:S02]  /*cb00*/  FMNMX.FTZ R134, R134, R3, !PT ;  /* 0x0000000386867209 */ /* 0x002fe40007810000 */
[----:B--2---:R-:W-:-:S03]  /*cb10*/  FMNMX.FTZ R0, R0, R4, !PT ;  /* 0x0000000400007209 */ /* 0x004fc60007810000 */
[----:B------:R-:W1:Y:S01]  /*cb20*/  SHFL.BFLY PT, R4, R134, 0x1, 0x1f ;  /* 0x0c201f0086047f89 */ /* 0x000e6200000e0000 */
[----:B---3--:R-:W-:-:S03]  /*cb30*/  FMNMX.FTZ R136, R136, R5, !PT ;  /* 0x0000000588887209 */ /* 0x008fc60007810000 */
[----:B------:R-:W2:Y:S01]  /*cb40*/  SHFL.BFLY PT, R135, R0, 0x1, 0x1f ;  /* 0x0c201f0000877f89 */ /* 0x000ea200000e0000 */
[C---:B------:R-:W-:Y:S01]  /*cb50*/  FSETP.NEU.FTZ.AND P6, PT, R136.reuse, -INF , PT ;  /* 0xff8000008800780b */ /* 0x040fe20003fdd000 */
[----:B------:R-:W-:Y:S01]  /*cb60*/  FMUL.FTZ R12, R136, c[0x0][0x23c] ;  /* 0x00008f00880c7a20 */ /* 0x000fe20000410000 */
[----:B----4-:R-:W-:-:S04]  /*cb70*/  FMNMX.FTZ R137, R137, R2, !PT ;  /* 0x0000000289897209 */ /* 0x010fc80007810000 */
[----:B------:R-:W-:-:S05]  /*cb80*/  FSEL R12, R12, RZ, P6 ;  /* 0x000000ff0c0c7208 */ /* 0x000fca0003000000 */
[--C-:B------:R-:W-:Y:S02]  /*cb90*/  FFMA.FTZ R16, R16, c[0x0][0x23c], -R12.reuse ;  /* 0x00008f0010107a23 */ /* 0x100fe4000001080c */
[--C-:B------:R-:W-:Y:S02]  /*cba0*/  FFMA.FTZ R15, R15, c[0x0][0x23c], -R12.reuse ;  /* 0x00008f000f0f7a23 */ /* 0x100fe4000001080c */
[----:B------:R-:W-:Y:S01]  /*cbb0*/  MUFU.EX2 R6, R16 ;  /* 0x0000001000067308 */ /* 0x000fe20000000800 */
[----:B-1----:R-:W-:Y:S01]  /*cbc0*/  FMNMX.FTZ R134, R134, R4, !PT ;  /* 0x0000000486867209 */ /* 0x002fe20007810000 */
[--C-:B------:R-:W-:Y:S02]  /*cbd0*/  FFMA.FTZ R13, R13, c[0x0][0x23c], -R12.reuse ;  /* 0x00008f000d0d7a23 */ /* 0x100fe4000001080c */
[----:B------:R-:W-:Y:S01]  /*cbe0*/  FFMA.FTZ R11, R11, c[0x0][0x23c], -R12 ;  /* 0x00008f000b0b7a23 */ /* 0x000fe2000001080c */
[----:B--2---:R-:W-:Y:S01]  /*cbf0*/  FMNMX.FTZ R135, R0, R135, !PT ;  /* 0x0000008700877209 */ /* 0x004fe20007810000 */
[C---:B------:R-:W-:Y:S01]  /*cc00*/  FMUL.FTZ R2, R134.reuse, c[0x0][0x23c] ;  /* 0x00008f0086027a20 */ /* 0x040fe20000410000 */
[----:B------:R-:W1:Y:S01]  /*cc10*/  SHFL.BFLY PT, R0, R137, 0x1, 0x1f ;  /* 0x0c201f0089007f89 */ /* 0x000e6200000e0000 */
[----:B------:R-:W-:Y:S01]  /*cc20*/  FSETP.NEU.FTZ.AND P4, PT, R134, -INF , PT ;  /* 0xff8000008600780b */ /* 0x000fe20003f9d000 */
[----:B------:R-:W-:Y:S01]  /*cc30*/  MUFU.EX2 R32, R15 ;  /* 0x0000000f00207308 */ /* 0x000fe20000000800 */
[C---:B------:R-:W-:Y:S01]  /*cc40*/  FMUL.FTZ R3, R135.reuse, c[0x0][0x23c] ;  /* 0x00008f0087037a20 */ /* 0x040fe20000410000 */
[----:B------:R-:W-:-:S02]  /*cc50*/  FSETP.NEU.FTZ.AND P5, PT, R135, -INF , PT ;  /* 0xff8000008700780b */ /* 0x000fc40003fbd000 */
[----:B------:R-:W-:Y:S02]  /*cc60*/  FSEL R2, R2, RZ, P4 ;  /* 0x000000ff02027208 */ /* 0x000fe40002000000 */
[----:B------:R-:W-:Y:S02]  /*cc70*/  FSEL R3, R3, RZ, P5 ;  /* 0x000000ff03037208 */ /* 0x000fe40002800000 */
[----:B------:R-:W2:Y:S01]  /*cc80*/  MUFU.EX2 R189, R13 ;  /* 0x0000000d00bd7308 */ /* 0x000ea20000000800 */
[--C-:B------:R-:W-:Y:S02]  /*cc90*/  FFMA.FTZ R22, R22, c[0x0][0x23c], -R2.reuse ;  /* 0x00008f0016167a23 */ /* 0x100fe40000010802 */
[--C-:B------:R-:W-:Y:S02]  /*cca0*/  FFMA.FTZ R20, R20, c[0x0][0x23c], -R3.reuse ;  /* 0x00008f0014147a23 */ /* 0x100fe40000010803 */
[----:B------:R-:W-:Y:S02]  /*ccb0*/  FFMA.FTZ R21, R21, c[0x0][0x23c], -R2 ;  /* 0x00008f0015157a23 */ /* 0x000fe40000010802 */
[--C-:B------:R-:W-:Y:S01]  /*ccc0*/  FFMA.FTZ R19, R19, c[0x0][0x23c], -R3.reuse ;  /* 0x00008f0013137a23 */ /* 0x100fe20000010803 */
[----:B------:R-:W-:Y:S01]  /*ccd0*/  MUFU.EX2 R252, R20 ;  /* 0x0000001400fc7308 */ /* 0x000fe20000000800 */
[----:B------:R-:W-:-:S02]  /*cce0*/  FFMA.FTZ R14, R14, c[0x0][0x23c], -R3 ;  /* 0x00008f000e0e7a23 */ /* 0x000fc40000010803 */
[----:B------:R-:W-:Y:S02]  /*ccf0*/  FFMA.FTZ R18, R18, c[0x0][0x23c], -R3 ;  /* 0x00008f0012127a23 */ /* 0x000fe40000010803 */
[--C-:B------:R-:W-:Y:S01]  /*cd00*/  FFMA.FTZ R17, R17, c[0x0][0x23c], -R2.reuse ;  /* 0x00008f0011117a23 */ /* 0x100fe20000010802 */
[----:B-1----:R-:W-:Y:S01]  /*cd10*/  FMNMX.FTZ R137, R137, R0, !PT ;  /* 0x0000000089897209 */ /* 0x002fe20007810000 */
[----:B------:R-:W-:Y:S01]  /*cd20*/  FFMA.FTZ R0, R23, c[0x0][0x23c], -R2 ;  /* 0x00008f0017007a23 */ /* 0x000fe20000010802 */
[----:B------:R-:W-:Y:S01]  /*cd30*/  MUFU.EX2 R250, R22 ;  /* 0x0000001600fa7308 */ /* 0x000fe20000000800 */
[----:B--2---:R-:W-:Y:S02]  /*cd40*/  F2FP.BF16.PACK_AB R10, R189, R32 ;  /* 0x00000020bd0a723e */ /* 0x004fe400000010ff */
[----:B------:R-:W-:-:S05]  /*cd50*/  FSETP.NEU.FTZ.AND P1, PT, R137, -INF , PT ;  /* 0xff8000008900780b */ /* 0x000fca0003f3d000 */
[----:B------:R1:W-:Y:S08]  /*cd60*/  MUFU.EX2 R248, R0 ;  /* 0x0000000000f87308 */ /* 0x0003f00000000800 */
[----:B------:R2:W-:Y:S01]  /*cd70*/  MUFU.EX2 R251, R21 ;  /* 0x0000001500fb7308 */ /* 0x0005e20000000800 */
[----:B-1----:R-:W-:-:S07]  /*cd80*/  FMUL.FTZ R0, R137, c[0x0][0x23c] ;  /* 0x00008f0089007a20 */ /* 0x002fce0000410000 */
[----:B------:R1:W-:Y:S01]  /*cd90*/  MUFU.EX2 R191, R19 ;  /* 0x0000001300bf7308 */ /* 0x0003e20000000800 */
[----:B------:R-:W-:Y:S01]  /*cda0*/  FSEL R0, R0, RZ, P1 ;  /* 0x000000ff00007208 */ /* 0x000fe20000800000 */
[----:B--2---:R-:W2:Y:S06]  /*cdb0*/  LDSM.16.MT88.4 R20, [R213+0xa000] ;  /* 0x00a00000d514783b */ /* 0x004eac0000004200 */
[----:B------:R-:W-:Y:S01]  /*cdc0*/  MUFU.EX2 R7, R14 ;  /* 0x0000000e00077308 */ /* 0x000fe20000000800 */
[--C-:B------:R-:W-:Y:S02]  /*cdd0*/  FFMA.FTZ R4, R25, c[0x0][0x23c], -R0.reuse ;  /* 0x00008f0019047a23 */ /* 0x100fe40000010800 */
[----:B------:R-:W-:-:S05]  /*cde0*/  FFMA.FTZ R5, R24, c[0x0][0x23c], -R0 ;  /* 0x00008f0018057a23 */ /* 0x000fca0000010800 */
[----:B------:R3:W-:Y:S01]  /*cdf0*/  MUFU.EX2 R245, R4 ;  /* 0x0000000400f57308 */ /* 0x0007e20000000800 */
[----:B-1----:R-:W-:Y:S02]  /*ce00*/  MOV R19, R6 ;  /* 0x0000000600137202 */ /* 0x002fe40000000f00 */
[----:B------:R-:W-:-:S05]  /*ce10*/  FSEL R6, R134, RZ, P4 ;  /* 0x000000ff86067208 */ /* 0x000fca0002000000 */
[----:B------:R1:W-:Y:S01]  /*ce20*/  MUFU.EX2 R246, R5 ;  /* 0x0000000500f67308 */ /* 0x0003e20000000800 */
[----:B---3--:R-:W-:-:S07]  /*ce30*/  FFMA.FTZ R4, R26, c[0x0][0x23c], -R0 ;  /* 0x00008f001a047a23 */ /* 0x008fce0000010800 */
[----:B------:R-:W3:Y:S01]  /*ce40*/  MUFU.EX2 R33, R11 ;  /* 0x0000000b00217308 */ /* 0x000ee20000000800 */
[----:B-1----:R-:W-:-:S07]  /*ce50*/  FSEL R5, R135, RZ, P5 ;  /* 0x000000ff87057208 */ /* 0x002fce0002800000 */
[----:B------:R1:W-:Y:S08]  /*ce60*/  MUFU.EX2 R247, R4 ;  /* 0x0000000400f77308 */ /* 0x0003f00000000800 */
[----:B------:R-:W4:Y:S01]  /*ce70*/  MUFU.EX2 R188, R18 ;  /* 0x0000001200bc7308 */ /* 0x000f220000000800 */
[----:B---3--:R-:W-:Y:S02]  /*ce80*/  F2FP.BF16.PACK_AB R8, R19, R33 ;  /* 0x000000211308723e */ /* 0x008fe400000010ff */
[----:B-1----:R-:W-:-:S05]  /*ce90*/  FSEL R4, R136, RZ, P6 ;  /* 0x000000ff88047208 */ /* 0x002fca0003000000 */
[----:B------:R1:W-:Y:S01]  /*cea0*/  MUFU.EX2 R249, R17 ;  /* 0x0000001100f97308 */ /* 0x0003e20000000800 */
[----:B------:R-:W-:Y:S01]  /*ceb0*/  FADD.FTZ R4, R207, -R4 ;  /* 0x80000004cf047221 */ /* 0x000fe20000010000 */
[----:B----4-:R-:W-:-:S03]  /*cec0*/  F2FP.BF16.PACK_AB R11, R188, R191 ;  /* 0x000000bfbc0b723e */ /* 0x010fc600000010ff */
[----:B------:R-:W-:Y:S01]  /*ced0*/  FMUL.FTZ R16, R4, c[0x0][0x23c] ;  /* 0x00008f0004107a20 */ /* 0x000fe20000410000 */
[----:B------:R-:W-:Y:S01]  /*cee0*/  MOV R18, R190 ;  /* 0x000000be00127202 */ /* 0x000fe20000000f00 */
[----:B------:R-:W-:Y:S02]  /*cef0*/  FADD.FTZ R4, R206, -R5 ;  /* 0x80000005ce047221 */ /* 0x000fe40000010000 */
[----:B------:R-:W-:Y:S01]  /*cf00*/  FADD.FTZ R5, R205, -R6 ;  /* 0x80000006cd057221 */ /* 0x000fe20000010000 */
[----:B------:R-:W-:Y:S01]  /*cf10*/  F2FP.BF16.PACK_AB R6, R251, R250 ;  /* 0x000000fafb06723e */ /* 0x000fe200000010ff */
[----:B------:R-:W-:Y:S01]  /*cf20*/  FMUL.FTZ R15, R4, c[0x0][0x23c] ;  /* 0x00008f00040f7a20 */ /* 0x000fe20000410000 */
[----:B------:R-:W-:Y:S01]  /*cf30*/  FSEL R4, R137, RZ, P1 ;  /* 0x000000ff89047208 */ /* 0x000fe20000800000 */
[----:B------:R-:W-:Y:S01]  /*cf40*/  FMUL.FTZ R5, R5, c[0x0][0x23c] ;  /* 0x00008f0005057a20 */ /* 0x000fe20000410000 */
[----:B------:R-:W3:Y:S01]  /*cf50*/  MUFU.EX2 R16, R16 ;  /* 0x0000001000107308 */ /* 0x000ee20000000800 */
[----:B-1----:R-:W-:-:S02]  /*cf60*/  MOV R17, R7 ;  /* 0x0000000700117202 */ /* 0x002fc40000000f00 */
[----:B------:R-:W-:Y:S02]  /*cf70*/  FADD.FTZ R4, R204, -R4 ;  /* 0x80000004cc047221 */ /* 0x000fe40000010000 */
[----:B------:R-:W-:Y:S02]  /*cf80*/  F2FP.BF16.PACK_AB R9, R252, R17 ;  /* 0x00000011fc09723e */ /* 0x000fe400000010ff */
[----:B------:R-:W-:Y:S01]  /*cf90*/  FMUL.FTZ R4, R4, c[0x0][0x23c] ;  /* 0x00008f0004047a20 */ /* 0x000fe20000410000 */
[----:B------:R-:W1:Y:S08]  /*cfa0*/  MUFU.EX2 R15, R15 ;  /* 0x0000000f000f7308 */ /* 0x000e700000000800 */
[----:B------:R4:W5:Y:S01]  /*cfb0*/  MUFU.EX2 R13, R4 ;  /* 0x00000004000d7308 */ /* 0x0009620000000800 */
[----:B---3--:R-:W-:-:S02]  /*cfc0*/  FMUL.FTZ R144, R144, R16 ;  /* 0x0000001090907220 */ /* 0x008fc40000410000 */
[-C--:B------:R-:W-:Y:S02]  /*cfd0*/  FMUL.FTZ R145, R145, R16.reuse ;  /* 0x0000001091917220 */ /* 0x080fe40000410000 */
[-C--:B------:R-:W-:Y:S02]  /*cfe0*/  FMUL.FTZ R156, R156, R16.reuse ;  /* 0x000000109c9c7220 */ /* 0x080fe40000410000 */
[----:B------:R-:W-:Y:S01]  /*cff0*/  FMUL.FTZ R157, R157, R16 ;  /* 0x000000109d9d7220 */ /* 0x000fe20000410000 */
[----:B------:R3:W3:Y:S01]  /*d000*/  MUFU.EX2 R14, R5 ;  /* 0x00000005000e7308 */ /* 0x0006e20000000800 */
[-C--:B-1----:R-:W-:Y:S02]  /*d010*/  FMUL.FTZ R146, R146, R15.reuse ;  /* 0x0000000f92927220 */ /* 0x082fe40000410000 */
[-C--:B------:R-:W-:Y:S02]  /*d020*/  FMUL.FTZ R147, R147, R15.reuse ;  /* 0x0000000f93937220 */ /* 0x080fe40000410000 */
[----:B------:R-:W-:-:S02]  /*d030*/  FMUL.FTZ R158, R158, R15 ;  /* 0x0000000f9e9e7220 */ /* 0x000fc40000410000 */
[----:B------:R-:W-:Y:S02]  /*d040*/  FMUL.FTZ R159, R159, R15 ;  /* 0x0000000f9f9f7220 */ /* 0x000fe40000410000 */
[----:B----4-:R-:W-:Y:S01]  /*d050*/  FFMA.FTZ R4, R27, c[0x0][0x23c], -R0 ;  /* 0x00008f001b047a23 */ /* 0x010fe20000010800 */
[C---:B--2---:R-:W-:Y:S01]  /*d060*/  HMMA.16816.F32.BF16 R144, R8.reuse, R20, R144 ;  /* 0x000000140890723c */ /* 0x044fe20000041890 */
[-C--:B-----5:R-:W-:Y:S01]  /*d070*/  FMUL.FTZ R150, R150, R13.reuse ;  /* 0x0000000d96967220 */ /* 0x0a0fe20000410000 */
[----:B------:R-:W-:Y:S01]  /*d080*/  LDSM.16.MT88.4 R24, [R213+0xb000] ;  /* 0x00b00000d518783b */ /* 0x000fe20000004200 */
[----:B------:R1:W2:Y:S01]  /*d090*/  MUFU.EX2 R244, R4 ;  /* 0x0000000400f47308 */ /* 0x0002a20000000800 */
[----:B------:R-:W-:Y:S01]  /*d0a0*/  FMUL.FTZ R151, R151, R13 ;  /* 0x0000000d97977220 */ /* 0x000fe20000410000 */
[----:B---3--:R-:W-:Y:S01]  /*d0b0*/  F2FP.BF16.PACK_AB R5, R247, R245 ;  /* 0x000000f5f705723e */ /* 0x008fe200000010ff */
[-C--:B------:R-:W-:Y:S02]  /*d0c0*/  FMUL.FTZ R148, R148, R14.reuse ;  /* 0x0000000e94947220 */ /* 0x080fe40000410000 */
[----:B------:R-:W-:Y:S01]  /*d0d0*/  HMMA.16816.F32.BF16 R208, R8, R22, R156 ;  /* 0x0000001608d0723c */ /* 0x000fe2000004189c */
[----:B------:R-:W-:-:S02]  /*d0e0*/  FMUL.FTZ R149, R149, R14 ;  /* 0x0000000e95957220 */ /* 0x000fc40000410000 */
[-C--:B------:R-:W-:Y:S02]  /*d0f0*/  FMUL.FTZ R152, R152, R14.reuse ;  /* 0x0000000e98987220 */ /* 0x080fe40000410000 */
[----:B------:R-:W-:Y:S02]  /*d100*/  FMUL.FTZ R153, R153, R14 ;  /* 0x0000000e99997220 */ /* 0x000fe40000410000 */
[----:B------:R-:W-:Y:S01]  /*d110*/  FMUL.FTZ R154, R154, R13 ;  /* 0x0000000d9a9a7220 */ /* 0x000fe20000410000 */
[----:B------:R-:W-:Y:S01]  /*d120*/  MOV R159, R33 ;  /* 0x00000021009f7202 */ /* 0x000fe20000000f00 */
[----:B------:R-:W-:Y:S01]  /*d130*/  FMUL.FTZ R155, R155, R13 ;  /* 0x0000000d9b9b7220 */ /* 0x000fe20000410000 */
[----:B------:R-:W-:Y:S01]  /*d140*/  MOV R158, R32 ;  /* 0x00000020009e7202 */ /* 0x000fe20000000f00 */
[-C--:B------:R-:W-:Y:S01]  /*d150*/  FMUL.FTZ R40, R40, R14.reuse ;  /* 0x0000000e28287220 */ /* 0x080fe20000410000 */
[----:B-1----:R-:W-:Y:S01]  /*d160*/  F2FP.BF16.PACK_AB R4, R248, R249 ;  /* 0x000000f9f804723e */ /* 0x002fe200000010ff */
[----:B------:R-:W-:Y:S01]  /*d170*/  FMUL.FTZ R41, R41, R14 ;  /* 0x0000000e29297220 */ /* 0x000fe20000410000 */
[----:B--2---:R-:W-:Y:S01]  /*d180*/  F2FP.BF16.PACK_AB R7, R244, R246 ;  /* 0x000000f6f407723e */ /* 0x004fe200000010ff */
[----:B------:R-:W-:Y:S01]  /*d190*/  FMUL.FTZ R44, R44, R14 ;  /* 0x0000000e2c2c7220 */ /* 0x000fe20000410000 */
[----:B------:R-:W-:Y:S01]  /*d1a0*/  MOV R157, R31 ;  /* 0x0000001f009d7202 */ /* 0x000fe20000000f00 */
[-C--:B------:R-:W-:Y:S01]  /*d1b0*/  FMUL.FTZ R42, R42, R13.reuse ;  /* 0x0000000d2a2a7220 */ /* 0x080fe20000410000 */
[----:B------:R-:W-:Y:S01]  /*d1c0*/  MOV R156, R30 ;  /* 0x0000001e009c7202 */ /* 0x000fe20000000f00 */
[----:B------:R-:W-:Y:S01]  /*d1d0*/  FMUL.FTZ R43, R43, R13 ;  /* 0x0000000d2b2b7220 */ /* 0x000fe20000410000 */
[----:B------:R-:W1:Y:S01]  /*d1e0*/  LDSM.16.MT88.4 R28, [R217+0xa000] ;  /* 0x00a00000d91c783b */ /* 0x000e620000004200 */
[----:B------:R-:W-:Y:S01]  /*d1f0*/  HMMA.16816.F32.BF16 R148, R4, R20, R148 ;  /* 0x000000140494723c */ /* 0x000fe20000041894 */
[----:B------:R-:W-:-:S02]  /*d200*/  FMUL.FTZ R45, R45, R14 ;  /* 0x0000000e2d2d7220 */ /* 0x000fc40000410000 */
[-C--:B------:R-:W-:Y:S01]  /*d210*/  FMUL.FTZ R46, R46, R13.reuse ;  /* 0x0000000d2e2e7220 */ /* 0x080fe20000410000 */
[----:B------:R-:W-:Y:S01]  /*d220*/  LDSM.16.MT88.4 R32, [R215+0xb000] ;  /* 0x00b00000d720783b */ /* 0x000fe20000004200 */
[-C--:B------:R-:W-:Y:S02]  /*d230*/  FMUL.FTZ R47, R47, R13.reuse ;  /* 0x0000000d2f2f7220 */ /* 0x080fe40000410000 */
[-C--:B------:R-:W-:Y:S01]  /*d240*/  FMUL.FTZ R164, R164, R14.reuse ;  /* 0x0000000ea4a47220 */ /* 0x080fe20000410000 */
[----:B------:R-:W-:Y:S01]  /*d250*/  HMMA.16816.F32.BF16 R152, R4, R22, R152 ;  /* 0x000000160498723c */ /* 0x000fe20000041898 */
[----:B------:R-:W2:Y:S01]  /*d260*/  LDSM.16.MT88.4 R20, [R218+0xa000] ;  /* 0x00a00000da14783b */ /* 0x000ea20000004200 */
        /* <DEDUP_REMOVED lines=27> */
[C---:B--2---:R-:W-:Y:S01]  /*d420*/  HMMA.16816.F32.BF16 R204, R4.reuse, R20, R40 ;  /* 0x0000001404cc723c */ /* 0x044fe20000041828 */
[----:B------:R-:W1:Y:S01]  /*d430*/  LDSM.16.MT88.4 R40, [R218+0xb000] ;  /* 0x00b00000da28783b */ /* 0x000e620000004200 */
[----:B------:R-:W-:Y:S02]  /*d440*/  FMUL.FTZ R79, R79, R13 ;  /* 0x0000000d4f4f7220 */ /* 0x000fe40000410000 */
[-C--:B------:R-:W-:Y:S02]  /*d450*/  FMUL.FTZ R89, R89, R14.reuse ;  /* 0x0000000e59597220 */ /* 0x080fe40000410000 */
[-C--:B------:R-:W-:Y:S02]  /*d460*/  FMUL.FTZ R92, R92, R14.reuse ;  /* 0x0000000e5c5c7220 */ /* 0x080fe40000410000 */
        /* <DEDUP_REMOVED lines=46> */
[C---:B------:R-:W-:Y:S01]  /*d750*/  HMMA.16816.F32.BF16 R116, R8.reuse, R44, R116 ;  /* 0x0000002c0874723c */ /* 0x040fe20000041874 */
[----:B------:R-:W-:Y:S01]  /*d760*/  MOV R126, R191 ;  /* 0x000000bf007e7202 */ /* 0x000fe20000000f00 */
[-C--:B------:R-:W-:Y:S01]  /*d770*/  FMUL.FTZ R130, R130, R15.reuse ;  /* 0x0000000f82827220 */ /* 0x080fe20000410000 */
[----:B------:R1:W-:Y:S01]  /*d780*/  MUFU.EX2 R241, R4 ;  /* 0x0000000400f17308 */ /* 0x0003e20000000800 */
[----:B------:R-:W-:Y:S01]  /*d790*/  MOV R127, R192 ;  /* 0x000000c0007f7202 */ /* 0x000fe20000000f00 */
[----:B------:R-:W-:Y:S01]  /*d7a0*/  FMUL.FTZ R131, R131, R15 ;  /* 0x0000000f83837220 */ /* 0x000fe20000410000 */
[----:B------:R-:W-:Y:S01]  /*d7b0*/  MOV R125, R189 ;  /* 0x000000bd007d7202 */ /* 0x000fe20000000f00 */
[----:B------:R-:W-:Y:S01]  /*d7c0*/  FMUL.FTZ R160, R160, R16 ;  /* 0x00000010a0a07220 */ /* 0x000fe20000410000 */
[----:B------:R-:W-:Y:S01]  /*d7d0*/  MOV R124, R188 ;  /* 0x000000bc007c7202 */ /* 0x000fe20000000f00 */
[----:B------:R-:W-:Y:S01]  /*d7e0*/  FMUL.FTZ R161, R161, R16 ;  /* 0x00000010a1a17220 */ /* 0x000fe20000410000 */
[----:B------:R-:W-:Y:S01]  /*d7f0*/  HMMA.16816.F32.BF16 R36, R8, R20, R36 ;  /* 0x000000140824723c */ /* 0x000fe20000041824 */
[----:B------:R-:W-:-:S02]  /*d800*/  FMUL.FTZ R162, R162, R15 ;  /* 0x0000000fa2a27220 */ /* 0x000fc40000410000 */
[-C--:B------:R-:W-:Y:S02]  /*d810*/  FMUL.FTZ R163, R163, R15.reuse ;  /* 0x0000000fa3a37220 */ /* 0x080fe40000410000 */
[-C--:B------:R-:W-:Y:S02]  /*d820*/  FMUL.FTZ R172, R172, R16.reuse ;  /* 0x00000010acac7220 */ /* 0x080fe40000410000 */
[----:B------:R-:W-:Y:S01]  /*d830*/  FMUL.FTZ R173, R173, R16 ;  /* 0x00000010adad7220 */ /* 0x000fe20000410000 */
[----:B------:R-:W-:Y:S01]  /*d840*/  HMMA.16816.F32.BF16 R188, R8, R22, R48 ;  /* 0x0000001608bc723c */ /* 0x000fe20000041830 */
[----:B-1----:R-:W-:Y:S01]  /*d850*/  FFMA.FTZ R4, R176, c[0x0][0x23c], -R12 ;  /* 0x00008f00b0047a23 */ /* 0x002fe2000001080c */
[----:B------:R-:W-:Y:S01]  /*d860*/  LDSM.16.MT88.4 R48, [R218+0xa800] ;  /* 0x00a80000da30783b */ /* 0x000fe20000004200 */
[-C--:B------:R-:W-:Y:S02]  /*d870*/  FMUL.FTZ R174, R174, R15.reuse ;  /* 0x0000000faeae7220 */ /* 0x080fe40000410000 */
[----:B------:R-:W1:Y:S01]  /*d880*/  MUFU.EX2 R242, R4 ;  /* 0x0000000400f27308 */ /* 0x000e620000000800 */
        /* <DEDUP_REMOVED lines=9> */
[----:B------:R-:W-:Y:S01]  /*d920*/  FMUL.FTZ R66, R66, R15 ;  /* 0x0000000f42427220 */ /* 0x000fe20000410000 */
[----:B-1----:R-:W-:Y:S01]  /*d930*/  F2FP.BF16.PACK_AB R128, R242, R241 ;  /* 0x000000f1f280723e */ /* 0x002fe200000010ff */
[----:B------:R-:W-:Y:S02]  /*d940*/  FFMA.FTZ R4, R133, c[0x0][0x23c], -R12 ;  /* 0x00008f0085047a23 */ /* 0x000fe4000001080c */
[-C--:B------:R-:W-:Y:S01]  /*d950*/  FMUL.FTZ R67, R67, R15.reuse ;  /* 0x0000000f43437220 */ /* 0x080fe20000410000 */
[----:B------:R-:W-:Y:S01]  /*d960*/  HMMA.16816.F32.BF16 R192, R8, R142, R172 ;  /* 0x0000008e08c0723c */ /* 0x000fe200000418ac */
[----:B------:R1:W-:Y:S01]  /*d970*/  MUFU.EX2 R243, R4 ;  /* 0x0000000400f37308 */ /* 0x0003e20000000800 */
[-C--:B------:R-:W-:Y:S01]  /*d980*/  FMUL.FTZ R68, R68, R16.reuse ;  /* 0x0000001044447220 */ /* 0x080fe20000410000 */
[----:B------:R-:W2:Y:S01]  /*d990*/  LDSM.16.MT88.4 R172, [R215+0xa800] ;  /* 0x00a80000d7ac783b */ /* 0x000ea20000004200 */
        /* <DEDUP_REMOVED lines=9> */
[----:B-1----:R-:W-:Y:S01]  /*da30*/  FFMA.FTZ R4, R132, c[0x0][0x23c], -R12 ;  /* 0x00008f0084047a23 */ /* 0x002fe2000001080c */
[----:B------:R-:W1:Y:S01]  /*da40*/  LDSM.16.MT88.4 R64, [R217+0xa800] ;  /* 0x00a80000d940783b */ /* 0x000e620000004200 */
[----:B------:R-:W-:-:S02]  /*da50*/  FMUL.FTZ R84, R84, R16 ;  /* 0x0000001054547220 */ /* 0x000fc40000410000 */
[----:B------:R-:W3:Y:S01]  /*da60*/  MUFU.EX2 R240, R4 ;  /* 0x0000000400f07308 */ /* 0x000ee20000000800 */
[-C--:B------:R-:W-:Y:S02]  /*da70*/  FMUL.FTZ R85, R85, R16.reuse ;  /* 0x0000001055557220 */ /* 0x080fe40000410000 */
        /* <DEDUP_REMOVED lines=8> */
[----:B------:R-:W-:Y:S01]  /*db00*/  LDSM.16.MT88.4 R80, [R213+0xb800] ;  /* 0x00b80000d550783b */ /* 0x000fe20000004200 */
[----:B------:R-:W-:Y:S01]  /*db10*/  FMUL.FTZ R100, R100, R16 ;  /* 0x0000001064647220 */ /* 0x000fe20000410000 */
[----:B---3--:R-:W-:Y:S01]  /*db20*/  F2FP.BF16.PACK_AB R130, R240, R243 ;  /* 0x000000f3f082723e */ /* 0x008fe200000010ff */
[----:B------:R-:W-:-:S02]  /*db30*/  FFMA.FTZ R4, R179, c[0x0][0x23c], -R3 ;  /* 0x00008f00b3047a23 */ /* 0x000fc40000010803 */
[-C--:B------:R-:W-:Y:S01]  /*db40*/  FMUL.FTZ R101, R101, R16.reuse ;  /* 0x0000001065657220 */ /* 0x080fe20000410000 */
[C---:B------:R-:W-:Y:S01]  /*db50*/  HMMA.16816.F32.BF16 R84, R8.reuse, R32, R84 ;  /* 0x000000200854723c */ /* 0x040fe20000041854 */
[----:B------:R3:W-:Y:S01]  /*db60*/  MUFU.EX2 R178, R4 ;  /* 0x0000000400b27308 */ /* 0x0007e20000000800 */
[-C--:B------:R-:W-:Y:S02]  /*db70*/  FMUL.FTZ R102, R102, R15.reuse ;  /* 0x0000000f66667220 */ /* 0x080fe40000410000 */
[-C--:B------:R-:W-:Y:S02]  /*db80*/  FMUL.FTZ R103, R103, R15.reuse ;  /* 0x0000000f67677220 */ /* 0x080fe40000410000 */
[-C--:B------:R-:W-:Y:S02]  /*db90*/  FMUL.FTZ R112, R112, R16.reuse ;  /* 0x0000001070707220 */ /* 0x080fe40000410000 */
[----:B------:R-:W-:Y:S01]  /*dba0*/  FMUL.FTZ R113, R113, R16 ;  /* 0x0000001071717220 */ /* 0x000fe20000410000 */
[----:B------:R-:W-:Y:S01]  /*dbb0*/  HMMA.16816.F32.BF16 R32, R8, R34, R96 ;  /* 0x000000220820723c */ /* 0x000fe20000041860 */
[-C--:B------:R-:W-:Y:S01]  /*dbc0*/  FMUL.FTZ R114, R114, R15.reuse ;  /* 0x0000000f72727220 */ /* 0x080fe20000410000 */
[----:B------:R-:W-:Y:S01]  /*dbd0*/  LDSM.16.MT88.4 R96, [R215+0xb800] ;  /* 0x00b80000d760783b */ /* 0x000fe20000004200 */
[----:B------:R-:W-:-:S02]  /*dbe0*/  FMUL.FTZ R115, R115, R15 ;  /* 0x0000000f73737220 */ /* 0x000fc40000410000 */
[----:B---3--:R-:W-:-:S03]  /*dbf0*/  FFMA.FTZ R4, R177, c[0x0][0x23c], -R3 ;  /* 0x00008f00b1047a23 */ /* 0x008fc60000010803 */
[C---:B------:R-:W-:Y:S01]  /*dc00*/  HMMA.16816.F32.BF16 R100, R8.reuse, R40, R100 ;  /* 0x000000280864723c */ /* 0x040fe20000041864 */
[----:B------:R3:W4:Y:S07]  /*dc10*/  MUFU.EX2 R177, R4 ;  /* 0x0000000400b17308 */ /* 0x00072e0000000800 */
[----:B------:R-:W-:Y:S01]  /*dc20*/  HMMA.16816.F32.BF16 R24, R8, R42, R112 ;  /* 0x0000002a0818723c */ /* 0x000fe20000041870 */
[----:B------:R-:W-:Y:S01]  /*dc30*/  LDSM.16.MT88.4 R112, [R218+0xb800] ;  /* 0x00b80000da70783b */ /* 0x000fe20000004200 */
[--C-:B---3--:R-:W-:Y:S01]  /*dc40*/  FFMA.FTZ R4, R139, c[0x0][0x23c], -R3.reuse ;  /* 0x00008f008b047a23 */ /* 0x108fe20000010803 */
[----:B----4-:R-:W-:Y:S01]  /*dc50*/  F2FP.BF16.PACK_AB R129, R177, R178 ;  /* 0x000000b2b181723e */ /* 0x010fe200000010ff */
[----:B------:R-:W-:-:S02]  /*dc60*/  FFMA.FTZ R3, R138, c[0x0][0x23c], -R3 ;  /* 0x00008f008a037a23 */ /* 0x000fc40000010803 */
[----:B------:R3:W-:Y:S08]  /*dc70*/  MUFU.EX2 R179, R4 ;  /* 0x0000000400b37308 */ /* 0x0007f00000000800 */
[----:B------:R4:W5:Y:S01]  /*dc80*/  MUFU.EX2 R176, R3 ;  /* 0x0000000300b07308 */ /* 0x0009620000000800 */
[----:B---3--:R-:W3:Y:S01]  /*dc90*/  LDSM.16.MT88.4 R4, [R217+0xb800] ;  /* 0x00b80000d904783b */ /* 0x008ee20000004200 */
[----:B----4-:R-:W-:Y:S01]  /*dca0*/  FFMA.FTZ R3, R184, c[0x0][0x23c], -R2 ;  /* 0x00008f00b8037a23 */ /* 0x010fe20000010802 */
[----:B------:R-:W-:-:S02]  /*dcb0*/  MOV R184, R124 ;  /* 0x0000007c00b87202 */ /* 0x000fc40000000f00 */
[----:B------:R-:W-:-:S03]  /*dcc0*/  MOV R124, R156 ;  /* 0x0000009c007c7202 */ /* 0x000fc60000000f00 */
[----:B------:R4:W-:Y:S01]  /*dcd0*/  MUFU.EX2 R139, R3 ;  /* 0x00000003008b7308 */ /* 0x0009e20000000800 */
[----:B-----5:R-:W-:-:S07]  /*dce0*/  F2FP.BF16.PACK_AB R131, R176, R179 ;  /* 0x000000b3b083723e */ /* 0x020fce00000010ff */
[----:B--2---:R-:W-:Y:S01]  /*dcf0*/  HMMA.16816.F32.BF16 R160, R128, R172, R160 ;  /* 0x000000ac80a0723c */ /* 0x004fe200000418a0 */
[----:B----4-:R-:W-:Y:S01]  /*dd00*/  FFMA.FTZ R3, R182, c[0x0][0x23c], -R2 ;  /* 0x00008f00b6037a23 */ /* 0x010fe20000010802 */
[----:B------:R-:W-:-:S06]  /*dd10*/  MOV R182, R125 ;  /* 0x0000007d00b67202 */ /* 0x000fcc0000000f00 */
[C---:B------:R-:W-:Y:S01]  /*dd20*/  HMMA.16816.F32.BF16 R36, R128.reuse, R48, R36 ;  /* 0x000000308024723c */ /* 0x040fe20000041824 */
[----:B------:R-:W-:Y:S01]  /*dd30*/  MOV R125, R157 ;  /* 0x0000009d007d7202 */ /* 0x000fe20000000f00 */
[----:B------:R2:W4:Y:S06]  /*dd40*/  MUFU.EX2 R138, R3 ;  /* 0x00000003008a7308 */ /* 0x00052c0000000800 */
[C---:B-1----:R-:W-:Y:S08]  /*dd50*/  HMMA.16816.F32.BF16 R52, R128.reuse, R64, R52 ;  /* 0x000000408034723c */ /* 0x042ff00000041834 */
[----:B---3--:R-:W-:Y:S01]  /*dd60*/  HMMA.16816.F32.BF16 R116, R128, R4, R116 ;  /* 0x000000048074723c */ /* 0x008fe20000041874 */
[--C-:B--2---:R-:W-:Y:S01]  /*dd70*/  FFMA.FTZ R3, R181, c[0x0][0x23c], -R2.reuse ;  /* 0x00008f00b5037a23 */ /* 0x104fe20000010802 */
[----:B------:R-:W-:Y:S01]  /*dd80*/  MOV R181, R126 ;  /* 0x0000007e00b57202 */ /* 0x000fe20000000f00 */
[----:B------:R-:W-:Y:S01]  /*dd90*/  FFMA.FTZ R2, R180, c[0x0][0x23c], -R2 ;  /* 0x00008f00b4027a23 */ /* 0x000fe20000010802 */
[----:B------:R-:W-:Y:S01]  /*dda0*/  MOV R126, R127 ;  /* 0x0000007f007e7202 */ /* 0x000fe20000000f00 */
[----:B------:R1:W-:Y:S01]  /*ddb0*/  MUFU.EX2 R133, R3 ;  /* 0x0000000300857308 */ /* 0x0003e20000000800 */
[----:B------:R-:W-:-:S02]  /*ddc0*/  MOV R127, R159 ;  /* 0x0000009f007f7202 */ /* 0x000fc40000000f00 */
[C---:B------:R-:W-:Y:S01]  /*ddd0*/  HMMA.16816.F32.BF16 R68, R128.reuse, R80, R68 ;  /* 0x000000508044723c */ /* 0x040fe20000041844 */
[----:B------:R-:W-:Y:S02]  /*dde0*/  MOV R180, R158 ;  /* 0x0000009e00b47202 */ /* 0x000fe40000000f00 */
[----:B------:R-:W2:Y:S02]  /*ddf0*/  LDSM.16.MT88.4 R156, [R213+0xa800] ;  /* 0x00a80000d59c783b */ /* 0x000ea40000004200 */
[----:B------:R3:W-:Y:S03]  /*de00*/  MUFU.EX2 R132, R2 ;  /* 0x0000000200847308 */ /* 0x0007e60000000800 */
[----:B------:R-:W-:Y:S01]  /*de10*/  HMMA.16816.F32.BF16 R84, R128, R96, R84 ;  /* 0x000000608054723c */ /* 0x000fe20000041854 */
[----:B-1----:R-:W-:-:S07]  /*de20*/  MOV R3, R125 ;  /* 0x0000007d00037202 */ /* 0x002fce0000000f00 */
[----:B------:R-:W-:Y:S01]  /*de30*/  HMMA.16816.F32.BF16 R100, R128, R112, R100 ;  /* 0x000000708064723c */ /* 0x000fe20000041864 */
[----:B---3--:R-:W-:Y:S01]  /*de40*/  FFMA.FTZ R2, R186, c[0x0][0x23c], -R0 ;  /* 0x00008f00ba027a23 */ /* 0x008fe20000010800 */
[----:B------:R-:W-:-:S03]  /*de50*/  MOV R186, R19 ;  /* 0x0000001300ba7202 */ /* 0x000fc60000000f00 */
[----:B------:R1:W-:Y:S02]  /*de60*/  MUFU.EX2 R19, R2 ;  /* 0x0000000200137308 */ /* 0x0003e40000000800 */
[--C-:B-1----:R-:W-:Y:S01]  /*de70*/  FFMA.FTZ R2, R185, c[0x0][0x23c], -R0.reuse ;  /* 0x00008f00b9027a23 */ /* 0x102fe20000010800 */
[----:B------:R-:W-:Y:S01]  /*de80*/  MOV R185, R18 ;  /* 0x0000001200b97202 */ /* 0x000fe20000000f00 */
[----:B--2---:R-:W-:Y:S04]  /*de90*/  HMMA.16816.F32.BF16 R144, R128, R156, R144 ;  /* 0x0000009c8090723c */ /* 0x004fe80000041890 */
[----:B------:R1:W2:Y:S02]  /*dea0*/  MUFU.EX2 R18, R2 ;  /* 0x0000000200127308 */ /* 0x0002a40000000800 */
[--C-:B-1----:R-:W-:Y:S01]  /*deb0*/  FFMA.FTZ R2, R187, c[0x0][0x23c], -R0.reuse ;  /* 0x00008f00bb027a23 */ /* 0x102fe20000010800 */
[----:B------:R-:W-:Y:S01]  /*dec0*/  MOV R187, R124 ;  /* 0x0000007c00bb7202 */ /* 0x000fe20000000f00 */
[----:B------:R-:W-:Y:S01]  /*ded0*/  FFMA.FTZ R0, R183, c[0x0][0x23c], -R0 ;  /* 0x00008f00b7007a23 */ /* 0x000fe20000010800 */
[----:B------:R-:W-:-:S03]  /*dee0*/  MOV R183, R17 ;  /* 0x0000001100b77202 */ /* 0x000fc60000000f00 */
[----:B------:R1:W-:Y:S01]  /*def0*/  MUFU.EX2 R17, R2 ;  /* 0x0000000200117308 */ /* 0x0003e20000000800 */
[----:B----4-:R-:W-:Y:S02]  /*df00*/  F2FP.BF16.PACK_AB R124, R138, R139 ;  /* 0x0000008b8a7c723e */ /* 0x010fe400000010ff */
[----:B--2---:R-:W-:Y:S01]  /*df10*/  F2FP.BF16.PACK_AB R125, R18, R19 ;  /* 0x00000013127d723e */ /* 0x004fe200000010ff */
[----:B------:R-:W-:-:S04]  /*df20*/  FFMA.FTZ R3, R3, R15, R183 ;  /* 0x0000000f03037223 */ /* 0x000fc800000100b7 */
[----:B------:R2:W3:Y:S01]  /*df30*/  MUFU.EX2 R12, R0 ;  /* 0x00000000000c7308 */ /* 0x0004e20000000800 */
[----:B------:R-:W-:-:S04]  /*df40*/  FADD.FTZ R3, R252, R3 ;  /* 0x00000003fc037221 */ /* 0x000fc80000010000 */
[----:B------:R-:W-:Y:S01]  /*df50*/  FADD.FTZ R3, R181, R3 ;  /* 0x00000003b5037221 */ /* 0x000fe20000010000 */
[----:B-1----:R-:W-:-:S03]  /*df60*/  MOV R2, R126 ;  /* 0x0000007e00027202 */ /* 0x002fc60000000f00 */
[----:B------:R-:W-:Y:S01]  /*df70*/  FADD.FTZ R3, R184, R3 ;  /* 0x00000003b8037221 */ /* 0x000fe20000010000 */
[----:B------:R-:W-:-:S03]  /*df80*/  F2FP.BF16.PACK_AB R126, R132, R133 ;  /* 0x00000085847e723e */ /* 0x000fc600000010ff */
[----:B------:R-:W-:Y:S01]  /*df90*/  FADD.FTZ R3, R178, R3 ;  /* 0x00000003b2037221 */ /* 0x000fe20000010000 */
[----:B--2---:R-:W-:-:S03]  /*dfa0*/  MOV R0, R127 ;  /* 0x0000007f00007202 */ /* 0x004fc60000000f00 */
[----:B------:R-:W-:Y:S01]  /*dfb0*/  FADD.FTZ R3, R177, R3 ;  /* 0x00000003b1037221 */ /* 0x000fe20000010000 */
[----:B---3--:R-:W-:Y:S01]  /*dfc0*/  F2FP.BF16.PACK_AB R127, R12, R17 ;  /* 0x000000110c7f723e */ /* 0x008fe200000010ff */
[----:B------:R-:W-:Y:S02]  /*dfd0*/  FFMA.FTZ R8, R2, R16, R0 ;  /* 0x0000001002087223 */ /* 0x000fe40000010000 */
[----:B------:R-:W-:-:S04]  /*dfe0*/  FFMA.FTZ R2, R187, R14, R249 ;  /* 0x0000000ebb027223 */ /* 0x000fc800000100f9 */
[C---:B------:R-:W-:Y:S01]  /*dff0*/  HMMA.16816.F32.BF16 R120, R124.reuse, R4, R120 ;  /* 0x000000047c78723c */ /* 0x040fe20000041878 */
[----:B------:R-:W-:Y:S02]  /*e000*/  FFMA.FTZ R0, R185, R13, R245 ;  /* 0x0000000db9007223 */ /* 0x000fe400000100f5 */
[----:B------:R-:W-:Y:S02]  /*e010*/  FADD.FTZ R2, R248, R2 ;  /* 0x00000002f8027221 */ /* 0x000fe40000010000 */
[----:B------:R-:W-:Y:S02]  /*e020*/  FADD.FTZ R0, R247, R0 ;  /* 0x00000000f7007221 */ /* 0x000fe40000010000 */
        /* <DEDUP_REMOVED lines=25> */
[----:B------:R1:W-:Y:S01]  /*e1c0*/  STL [R1], R244 ;  /* 0x000000f401007387 */ /* 0x0003e20000100800 */
        /* <DEDUP_REMOVED lines=541> */
.L_x_2345:
[----:B------:R-:W-:Y:S05]  /*103a0*/  BSYNC B0 ;  /* 0x0000000000007941 */ /* 0x000fea0003800000 */
.L_x_2344:
[----:B------:R-:W0:Y:S02]  /*103b0*/  LDGDEPBAR ;  /* 0x00000000000079af */ /* 0x000e240000000000 */
.L_x_2343:
        /* <DEDUP_REMOVED lines=156> */
[-C--:B------:R-:W-:Y:S01]  /*10d80*/  FMUL.FTZ R57, R57, R14.reuse ;  /* 0x0000000e39397220 */ /* 0x080fe20000410000 */
        /* <DEDUP_REMOVED lines=84> */
[-C--:B------:R-:W-:Y:S02]  /*112d0*/  FMUL.FTZ R55, R55, R15.reuse ;  /* 0x0000000f37377220 */ /* 0x080fe40000410000 */
[-C--:B------:R-:W-:Y:S02]  /*112e0*/  FMUL.FTZ R64, R64, R16.reuse ;  /* 0x0000001040407220 */ /* 0x080fe40000410000 */
[----:B------:R-:W-:Y:S02]  /*112f0*/  FMUL.FTZ R65, R65, R16 ;  /* 0x0000001041417220 */ /* 0x000fe40000410000 */
[--C-:B------:R-:W-:Y:S01]  /*11300*/  FFMA.FTZ R4, R142, c[0x0][0x23c], -R3.reuse ;  /* 0x00008f008e047a23 */ /* 0x100fe20000010803 */
[----:B------:R-:W-:Y:S01]  /*11310*/  MOV R124, R190 ;  /* 0x000000be007c7202 */ /* 0x000fe20000000f00 */
[----:B------:R-:W-:Y:S01]  /*11320*/  FMUL.FTZ R66, R66, R15 ;  /* 0x0000000f42427220 */ /* 0x000fe20000410000 */
        /* <DEDUP_REMOVED lines=13> */
[----:B------:R-:W-:Y:S01]  /*11400*/  FMUL.FTZ R80, R80, R16 ;  /* 0x0000001050507220 */ /* 0x000fe20000410000 */
[----:B------:R-:W-:Y:S01]  /*11410*/  MOV R33, R188 ;  /* 0x000000bc00217202 */ /* 0x000fe20000000f00 */
[-C--:B------:R-:W-:Y:S01]  /*11420*/  FMUL.FTZ R81, R81, R16.reuse ;  /* 0x0000001051517220 */ /* 0x080fe20000410000 */
        /* <DEDUP_REMOVED lines=699> */
.L_x_2348:
[----:B------:R-:W-:Y:S05]  /*13fe0*/  BSYNC B0 ;  /* 0x0000000000007941 */ /* 0x000fea0003800000 */
.L_x_2347:
[----:B------:R-:W0:Y:S02]  /*13ff0*/  LDGDEPBAR ;  /* 0x00000000000079af */ /* 0x000e240000000000 */
.L_x_2346:
        /* <DEDUP_REMOVED lines=41> */
[----:B------:R-:W-:-:S02]  /*14290*/  MOV R190, R29 ;  /* 0x0000001d00be7202 */ /* 0x000fc40000000f00 */
[----:B------:R-:W-:Y:S02]  /*142a0*/  MOV R192, R28 ;  /* 0x0000001c00c07202 */ /* 0x000fe40000000f00 */
[----:B-1----:R-:W-:Y:S02]  /*142b0*/  FMNMX.FTZ R2, R6, R2, !PT ;  /* 0x0000000206027209 */ /* 0x002fe40007810000 */
[----:B--2---:R-:W-:-:S03]  /*142c0*/  FMNMX.FTZ R0, R0, R4, !PT ;  /* 0x0000000400007209 */ /* 0x004fc60007810000 */
[----:B------:R-:W1:Y:S01]  /*142d0*/  SHFL.BFLY PT, R134, R2, 0x1, 0x1f ;  /* 0x0c201f0002867f89 */ /* 0x000e6200000e0000 */
[----:B------:R-:W-:Y:S02]  /*142e0*/  FMNMX.FTZ R4, R183, R3, !PT ;  /* 0x00000003b7047209 */ /* 0x000fe40007810000 */
[----:B---3--:R-:W-:Y:S01]  /*142f0*/  FMNMX.FTZ R136, R136, R5, !PT ;  /* 0x0000000588887209 */ /* 0x008fe20007810000 */
[----:B------:R-:W2:Y:S03]  /*14300*/  SHFL.BFLY PT, R135, R0, 0x1, 0x1f ;  /* 0x0c201f0000877f89 */ /* 0x000ea600000e0000 */
[C---:B------:R-:W-:Y:S01]  /*14310*/  FSETP.NEU.FTZ.AND P3, PT, R136.reuse, -INF , PT ;  /* 0xff8000008800780b */ /* 0x040fe20003f7d000 */
[----:B------:R-:W3:Y:S01]  /*14320*/  SHFL.BFLY PT, R5, R4, 0x2, 0x1f ;  /* 0x0c401f0004057f89 */ /* 0x000ee200000e0000 */
[----:B------:R-:W-:-:S05]  /*14330*/  FMUL.FTZ R12, R136, c[0x0][0x23c] ;  /* 0x00008f00880c7a20 */ /* 0x000fca0000410000 */
[----:B------:R-:W-:-:S05]  /*14340*/  FSEL R12, R12, RZ, P3 ;  /* 0x000000ff0c0c7208 */ /* 0x000fca0001800000 */
[--C-:B------:R-:W-:Y:S02]  /*14350*/  FFMA.FTZ R16, R16, c[0x0][0x23c], -R12.reuse ;  /* 0x00008f0010107a23 */ /* 0x100fe4000001080c */
[--C-:B------:R-:W-:Y:S02]  /*14360*/  FFMA.FTZ R15, R15, c[0x0][0x23c], -R12.reuse ;  /* 0x00008f000f0f7a23 */ /* 0x100fe4000001080c */
[----:B------:R-:W-:Y:S01]  /*14370*/  MUFU.EX2 R7, R16 ;  /* 0x0000001000077308 */ /* 0x000fe20000000800 */
[----:B-1----:R-:W-:Y:S01]  /*14380*/  FMNMX.FTZ R134, R2, R134, !PT ;  /* 0x0000008602867209 */ /* 0x002fe20007810000 */
[--C-:B------:R-:W-:Y:S02]  /*14390*/  FFMA.FTZ R13, R13, c[0x0][0x23c], -R12.reuse ;  /* 0x00008f000d0d7a23 */ /* 0x100fe4000001080c */
[----:B------:R-:W-:Y:S01]  /*143a0*/  FFMA.FTZ R11, R11, c[0x0][0x23c], -R12 ;  /* 0x00008f000b0b7a23 */ /* 0x000fe2000001080c */
[C---:B------:R-:W-:Y:S01]  /*143b0*/  FSETP.NEU.FTZ.AND P1, PT, R134.reuse, -INF , PT ;  /* 0xff8000008600780b */ /* 0x040fe20003f3d000 */
[----:B------:R-:W-:Y:S01]  /*143c0*/  FMUL.FTZ R2, R134, c[0x0][0x23c] ;  /* 0x00008f0086027a20 */ /* 0x000fe20000410000 */
[----:B--2---:R-:W-:Y:S01]  /*143d0*/  FMNMX.FTZ R135, R0, R135, !PT ;  /* 0x0000008700877209 */ /* 0x004fe20007810000 */
[----:B------:R-:W-:Y:S01]  /*143e0*/  MUFU.EX2 R32, R15 ;  /* 0x0000000f00207308 */ /* 0x000fe20000000800 */
[----:B---3--:R-:W-:-:S02]  /*143f0*/  FMNMX.FTZ R4, R5, R4, !PT ;  /* 0x0000000405047209 */ /* 0x008fc40007810000 */
[----:B------:R-:W-:Y:S01]  /*14400*/  FSEL R2, R2, RZ, P1 ;  /* 0x000000ff02027208 */ /* 0x000fe20000800000 */
[C---:B------:R-:W-:Y:S01]  /*14410*/  FMUL.FTZ R3, R135.reuse, c[0x0][0x23c] ;  /* 0x00008f0087037a20 */ /* 0x040fe20000410000 */
[----:B------:R-:W-:Y:S01]  /*14420*/  FSETP.NEU.FTZ.AND P2, PT, R135, -INF , PT ;  /* 0xff8000008700780b */ /* 0x000fe20003f5d000 */
[----:B------:R-:W1:Y:S01]  /*14430*/  SHFL.BFLY PT, R137, R4, 0x1, 0x1f ;  /* 0x0c201f0004897f89 */ /* 0x000e6200000e0000 */
[----:B------:R-:W-:Y:S01]  /*14440*/  FSEL R6, R134, RZ, P1 ;  /* 0x000000ff86067208 */ /* 0x000fe20000800000 */
[--C-:B------:R-:W-:Y:S01]  /*14450*/  FFMA.FTZ R0, R23, c[0x0][0x23c], -R2.reuse ;  /* 0x00008f0017007a23 */ /* 0x100fe20000010802 */
[----:B------:R-:W-:Y:S01]  /*14460*/  FSEL R3, R3, RZ, P2 ;  /* 0x000000ff03037208 */ /* 0x000fe20001000000 */
[--C-:B------:R-:W-:Y:S01]  /*14470*/  FFMA.FTZ R22, R22, c[0x0][0x23c], -R2.reuse ;  /* 0x00008f0016167a23 */ /* 0x100fe20000010802 */
[----:B------:R-:W2:Y:S01]  /*14480*/  MUFU.EX2 R189, R13 ;  /* 0x0000000d00bd7308 */ /* 0x000ea20000000800 */
[----:B------:R-:W-:Y:S02]  /*14490*/  FFMA.FTZ R21, R21, c[0x0][0x23c], -R2 ;  /* 0x00008f0015157a23 */ /* 0x000fe40000010802 */
[----:B------:R-:W-:-:S02]  /*144a0*/  FFMA.FTZ R20, R20, c[0x0][0x23c], -R3 ;  /* 0x00008f0014147a23 */ /* 0x000fc40000010803 */
[--C-:B------:R-:W-:Y:S02]  /*144b0*/  FFMA.FTZ R14, R14, c[0x0][0x23c], -R3.reuse ;  /* 0x00008f000e0e7a23 */ /* 0x100fe40000010803 */
[--C-:B------:R-:W-:Y:S01]  /*144c0*/  FFMA.FTZ R19, R19, c[0x0][0x23c], -R3.reuse ;  /* 0x00008f0013137a23 */ /* 0x100fe20000010803 */
[----:B------:R3:W-:Y:S01]  /*144d0*/  MUFU.EX2 R248, R0 ;  /* 0x0000000000f87308 */ /* 0x0007e20000000800 */
[----:B------:R-:W-:Y:S02]  /*144e0*/  FFMA.FTZ R18, R18, c[0x0][0x23c], -R3 ;  /* 0x00008f0012127a23 */ /* 0x000fe40000010803 */
[----:B------:R-:W-:-:S05]  /*144f0*/  FFMA.FTZ R17, R17, c[0x0][0x23c], -R2 ;  /* 0x00008f0011117a23 */ /* 0x000fca0000010802 */
[----:B------:R-:W-:Y:S01]  /*14500*/  MUFU.EX2 R252, R20 ;  /* 0x0000001400fc7308 */ /* 0x000fe20000000800 */
[----:B--2---:R-:W-:Y:S02]  /*14510*/  F2FP.BF16.PACK_AB R10, R189, R32 ;  /* 0x00000020bd0a723e */ /* 0x004fe400000010ff */
[----:B-1----:R-:W-:-:S04]  /*14520*/  FMNMX.FTZ R137, R4, R137, !PT ;  /* 0x0000008904897209 */ /* 0x002fc80007810000 */
[C---:B------:R-:W-:Y:S01]  /*14530*/  FSETP.NEU.FTZ.AND P0, PT, R137.reuse, -INF , PT ;  /* 0xff8000008900780b */ /* 0x040fe20003f1d000 */
[----:B---3--:R-:W-:Y:S01]  /*14540*/  FMUL.FTZ R0, R137, c[0x0][0x23c] ;  /* 0x00008f0089007a20 */ /* 0x008fe20000410000 */
[----:B------:R-:W-:Y:S04]  /*14550*/  MUFU.EX2 R250, R22 ;  /* 0x0000001600fa7308 */ /* 0x000fe80000000800 */
[----:B------:R-:W-:-:S04]  /*14560*/  FSEL R0, R0, RZ, P0 ;  /* 0x000000ff00007208 */ /* 0x000fc80000000000 */
[----:B------:R1:W2:Y:S01]  /*14570*/  MUFU.EX2 R251, R21 ;  /* 0x0000001500fb7308 */ /* 0x0002a20000000800 */
[--C-:B------:R-:W-:Y:S02]  /*14580*/  FFMA.FTZ R4, R25, c[0x0][0x23c], -R0.reuse ;  /* 0x00008f0019047a23 */ /* 0x100fe40000010800 */
[----:B------:R-:W-:-:S05]  /*14590*/  FFMA.FTZ R5, R24, c[0x0][0x23c], -R0 ;  /* 0x00008f0018057a23 */ /* 0x000fca0000010800 */
[----:B------:R3:W-:Y:S08]  /*145a0*/  MUFU.EX2 R245, R4 ;  /* 0x0000000400f57308 */ /* 0x0007f00000000800 */
[----:B------:R4:W-:Y:S01]  /*145b0*/  MUFU.EX2 R246, R5 ;  /* 0x0000000500f67308 */ /* 0x0009e20000000800 */
[----:B-1----:R-:W1:Y:S01]  /*145c0*/  LDSM.16.MT88.4 R20, [R213+0xa000] ;  /* 0x00a00000d514783b */ /* 0x002e620000004200 */
[----:B---3--:R-:W-:-:S06]  /*145d0*/  FFMA.FTZ R4, R26, c[0x0][0x23c], -R0 ;  /* 0x00008f001a047a23 */ /* 0x008fcc0000010800 */
[----:B------:R-:W-:Y:S01]  /*145e0*/  MUFU.EX2 R8, R14 ;  /* 0x0000000e00087308 */ /* 0x000fe20000000800 */
[----:B----4-:R-:W-:-:S07]  /*145f0*/  FSEL R5, R135, RZ, P2 ;  /* 0x000000ff87057208 */ /* 0x010fce0001000000 */
[----:B------:R3:W-:Y:S08]  /*14600*/  MUFU.EX2 R247, R4 ;  /* 0x0000000400f77308 */ /* 0x0007f00000000800 */
[----:B------:R-:W-:Y:S01]  /*14610*/  MUFU.EX2 R33, R11 ;  /* 0x0000000b00217308 */ /* 0x000fe20000000800 */
[----:B---3--:R-:W-:-:S07]  /*14620*/  FSEL R4, R136, RZ, P3 ;  /* 0x000000ff88047208 */ /* 0x008fce0001800000 */
[----:B------:R3:W-:Y:S01]  /*14630*/  MUFU.EX2 R191, R19 ;  /* 0x0000001300bf7308 */ /* 0x0007e20000000800 */
[----:B------:R-:W-:-:S04]  /*14640*/  FADD.FTZ R4, R207, -R4 ;  /* 0x80000004cf047221 */ /* 0x000fc80000010000 */
[----:B------:R-:W-:-:S03]  /*14650*/  FMUL.FTZ R16, R4, c[0x0][0x23c] ;  /* 0x00008f0004107a20 */ /* 0x000fc60000410000 */
[----:B------:R-:W4:Y:S01]  /*14660*/  MUFU.EX2 R188, R18 ;  /* 0x0000001200bc7308 */ /* 0x000f220000000800 */
[----:B------:R-:W-:Y:S02]  /*14670*/  FADD.FTZ R4, R206, -R5 ;  /* 0x80000005ce047221 */ /* 0x000fe40000010000 */
[----:B------:R-:W-:Y:S01]  /*14680*/  FADD.FTZ R5, R205, -R6 ;  /* 0x80000006cd057221 */ /* 0x000fe20000010000 */
[----:B--2---:R-:W-:Y:S01]  /*14690*/  F2FP.BF16.PACK_AB R6, R251, R250 ;  /* 0x000000fafb06723e */ /* 0x004fe200000010ff */
[----:B------:R-:W-:Y:S01]  /*146a0*/  FMUL.FTZ R15, R4, c[0x0][0x23c] ;  /* 0x00008f00040f7a20 */ /* 0x000fe20000410000 */
[----:B------:R-:W-:Y:S01]  /*146b0*/  FSEL R4, R137, RZ, P0 ;  /* 0x000000ff89047208 */ /* 0x000fe20000000000 */
[----:B------:R-:W-:Y:S01]  /*146c0*/  FMUL.FTZ R5, R5, c[0x0][0x23c] ;  /* 0x00008f0005057a20 */ /* 0x000fe20000410000 */
[----:B------:R2:W-:Y:S01]  /*146d0*/  MUFU.EX2 R249, R17 ;  /* 0x0000001100f97308 */ /* 0x0005e20000000800 */
[----:B---3--:R-:W-:Y:S02]  /*146e0*/  MOV R19, R7 ;  /* 0x0000000700137202 */ /* 0x008fe40000000f00 */
[----:B------:R-:W-:-:S04]  /*146f0*/  FADD.FTZ R4, R204, -R4 ;  /* 0x80000004cc047221 */ /* 0x000fc80000010000 */
[----:B------:R-:W-:Y:S01]  /*14700*/  FMUL.FTZ R4, R4, c[0x0][0x23c] ;  /* 0x00008f0004047a20 */ /* 0x000fe20000410000 */
[----:B------:R-:W3:Y:S01]  /*14710*/  MUFU.EX2 R16, R16 ;  /* 0x0000001000107308 */ /* 0x000ee20000000800 */
[----:B----4-:R-:W-:Y:S02]  /*14720*/  F2FP.BF16.PACK_AB R11, R188, R191 ;  /* 0x000000bfbc0b723e */ /* 0x010fe400000010ff */
[----:B------:R-:W-:-:S05]  /*14730*/  MOV R18, R190 ;  /* 0x000000be00127202 */ /* 0x000fca0000000f00 */
[----:B------:R4:W5:Y:S01]  /*14740*/  MUFU.EX2 R13, R4 ;  /* 0x00000004000d7308 */ /* 0x0009620000000800 */
[----:B--2---:R-:W-:Y:S02]  /*14750*/  MOV R17, R8 ;  /* 0x0000000800117202 */ /* 0x004fe40000000f00 */
[----:B------:R-:W-:Y:S02]  /*14760*/  F2FP.BF16.PACK_AB R8, R19, R33 ;  /* 0x000000211308723e */ /* 0x000fe400000010ff */
[----:B------:R-:W-:-:S03]  /*14770*/  F2FP.BF16.PACK_AB R9, R252, R17 ;  /* 0x00000011fc09723e */ /* 0x000fc600000010ff */
[----:B------:R-:W2:Y:S01]  /*14780*/  MUFU.EX2 R15, R15 ;  /* 0x0000000f000f7308 */ /* 0x000ea20000000800 */
[-C--:B---3--:R-:W-:Y:S02]  /*14790*/  FMUL.FTZ R144, R144, R16.reuse ;  /* 0x0000001090907220 */ /* 0x088fe40000410000 */
[-C--:B------:R-:W-:Y:S02]  /*147a0*/  FMUL.FTZ R145, R145, R16.reuse ;  /* 0x0000001091917220 */ /* 0x080fe40000410000 */
[-C--:B------:R-:W-:Y:S02]  /*147b0*/  FMUL.FTZ R156, R156, R16.reuse ;  /* 0x000000109c9c7220 */ /* 0x080fe40000410000 */
[----:B------:R-:W-:Y:S01]  /*147c0*/  FMUL.FTZ R157, R157, R16 ;  /* 0x000000109d9d7220 */ /* 0x000fe20000410000 */
[----:B------:R3:W1:Y:S01]  /*147d0*/  MUFU.EX2 R14, R5 ;  /* 0x00000005000e7308 */ /* 0x0006620000000800 */
[----:B----4-:R-:W-:Y:S02]  /*147e0*/  FFMA.FTZ R4, R27, c[0x0][0x23c], -R0 ;  /* 0x00008f001b047a23 */ /* 0x010fe40000010800 */
[-C--:B-----5:R-:W-:Y:S01]  /*147f0*/  FMUL.FTZ R150, R150, R13.reuse ;  /* 0x0000000d96967220 */ /* 0x0a0fe20000410000 */
[----:B------:R-:W-:Y:S01]  /*14800*/  LDSM.16.MT88.4 R24, [R213+0xb000] ;  /* 0x00b00000d518783b */ /* 0x000fe20000004200 */
[----:B------:R-:W-:-:S02]  /*14810*/  FMUL.FTZ R151, R151, R13 ;  /* 0x0000000d97977220 */ /* 0x000fc40000410000 */
[----:B------:R-:W-:Y:S01]  /*14820*/  FMUL.FTZ R154, R154, R13 ;  /* 0x0000000d9a9a7220 */ /* 0x000fe20000410000 */
[----:B------:R4:W5:Y:S01]  /*14830*/  MUFU.EX2 R244, R4 ;  /* 0x0000000400f47308 */ /* 0x0009620000000800 */
[-C--:B--2---:R-:W-:Y:S02]  /*14840*/  FMUL.FTZ R146, R146, R15.reuse ;  /* 0x0000000f92927220 */ /* 0x084fe40000410000 */
[----:B------:R-:W-:Y:S02]  /*14850*/  FMUL.FTZ R147, R147, R15 ;  /* 0x0000000f93937220 */ /* 0x000fe40000410000 */
[----:B------:R-:W-:Y:S02]  /*14860*/  FMUL.FTZ R155, R155, R13 ;  /* 0x0000000d9b9b7220 */ /* 0x000fe40000410000 */
[----:B------:R-:W-:Y:S01]  /*14870*/  FMUL.FTZ R158, R158, R15 ;  /* 0x0000000f9e9e7220 */ /* 0x000fe20000410000 */
[----:B---3--:R-:W-:Y:S01]  /*14880*/  F2FP.BF16.PACK_AB R5, R247, R245 ;  /* 0x000000f5f705723e */ /* 0x008fe200000010ff */
[-C--:B-1----:R-:W-:Y:S01]  /*14890*/  FMUL.FTZ R148, R148, R14.reuse ;  /* 0x0000000e94947220 */ /* 0x082fe20000410000 */
[----:B------:R-:W-:Y:S01]  /*148a0*/  HMMA.16816.F32.BF16 R144, R8, R20, R144 ;  /* 0x000000140890723c */ /* 0x000fe20000041890 */
[----:B------:R-:W-:-:S02]  /*148b0*/  FMUL.FTZ R149, R149, R14 ;  /* 0x0000000e95957220 */ /* 0x000fc40000410000 */
[-C--:B------:R-:W-:Y:S02]  /*148c0*/  FMUL.FTZ R152, R152, R14.reuse ;  /* 0x0000000e98987220 */ /* 0x080fe40000410000 */
[----:B------:R-:W-:Y:S01]  /*148d0*/  FMUL.FTZ R153, R153, R14 ;  /* 0x0000000e99997220 */ /* 0x000fe20000410000 */
[----:B----4-:R-:W-:Y:S01]  /*148e0*/  F2FP.BF16.PACK_AB R4, R248, R249 ;  /* 0x000000f9f804723e */ /* 0x010fe200000010ff */
[----:B------:R-:W-:Y:S01]  /*148f0*/  FMUL.FTZ R159, R159, R15 ;  /* 0x0000000f9f9f7220 */ /* 0x000fe20000410000 */
[----:B-----5:R-:W-:Y:S01]  /*14900*/  F2FP.BF16.PACK_AB R7, R244, R246 ;  /* 0x000000f6f407723e */ /* 0x020fe200000010ff */
        /* <DEDUP_REMOVED lines=15> */
[----:B------:R-:W-:Y:S01]  /*14a00*/  LDSM.16.MT88.4 R32, [R215+0xb000] ;  /* 0x00b00000d720783b */ /* 0x000fe20000004200 */
[----:B------:R-:W-:Y:S01]  /*14a10*/  HMMA.16816.F32.BF16 R152, R4, R22, R152 ;  /* 0x000000160498723c */ /* 0x000fe20000041898 */
[----:B------:R-:W-:Y:S01]  /*14a20*/  MOV R156, R30 ;  /* 0x0000001e009c7202 */ /* 0x000fe20000000f00 */
[-C--:B------:R-:W-:Y:S01]  /*14a30*/  FMUL.FTZ R166, R166, R13.reuse ;  /* 0x0000000da6a67220 */ /* 0x080fe20000410000 */
[----:B------:R-:W1:Y:S01]  /*14a40*/  LDSM.16.MT88.4 R20, [R218+0xa000] ;  /* 0x00a00000da14783b */ /* 0x000e620000004200 */
[----:B------:R-:W-:-:S02]  /*14a50*/  FMUL.FTZ R167, R167, R13 ;  /* 0x0000000da7a77220 */ /* 0x000fc40000410000 */
[-C--:B------:R-:W-:Y:S01]  /*14a60*/  FMUL.FTZ R168, R168, R14.reuse ;  /* 0x0000000ea8a87220 */ /* 0x080fe20000410000 */
[----:B------:R-:W2:Y:S01]  /*14a70*/  LDSM.16.MT88.4 R28, [R217+0xa000] ;  /* 0x00a00000d91c783b */ /* 0x000ea20000004200 */
        /* <DEDUP_REMOVED lines=20> */
[C---:B-1----:R-:W-:Y:S01]  /*14bc0*/  HMMA.16816.F32.BF16 R204, R4.reuse, R20, R40 ;  /* 0x0000001404cc723c */ /* 0x042fe20000041828 */
[----:B------:R-:W1:Y:S01]  /*14bd0*/  LDSM.16.MT88.4 R40, [R218+0xb000] ;  /* 0x00b00000da28783b */ /* 0x000e620000004200 */
[-C--:B------:R-:W-:Y:S02]  /*14be0*/  FMUL.FTZ R78, R78, R13.reuse ;  /* 0x0000000d4e4e7220 */ /* 0x080fe40000410000 */
[----:B------:R-:W-:Y:S02]  /*14bf0*/  FMUL.FTZ R79, R79, R13 ;  /* 0x0000000d4f4f7220 */ /* 0x000fe40000410000 */
[-C--:B------:R-:W-:Y:S02]  /*14c00*/  FMUL.FTZ R89, R89, R14.reuse ;  /* 0x0000000e59597220 */ /* 0x080fe40000410000 */
[----:B------:R-:W-:Y:S01]  /*14c10*/  HMMA.16816.F32.BF16 R200, R4, R22, R44 ;  /* 0x0000001604c8723c */ /* 0x000fe2000004182c */
[----:B------:R-:W3:Y:S01]  /*14c20*/  LDSM.16.MT88.4 R44, [R217+0xb000] ;  /* 0x00b00000d92c783b */ /* 0x000ee20000004200 */
[----:B------:R-:W-:-:S02]  /*14c30*/  FMUL.FTZ R92, R92, R14 ;  /* 0x0000000e5c5c7220 */ /* 0x000fc40000410000 */
[-C--:B------:R-:W-:Y:S02]  /*14c40*/  FMUL.FTZ R93, R93, R14.reuse ;  /* 0x0000000e5d5d7220 */ /* 0x080fe40000410000 */
[-C--:B------:R-:W-:Y:S02]  /*14c50*/  FMUL.FTZ R90, R90, R13.reuse ;  /* 0x0000000d5a5a7220 */ /* 0x080fe40000410000 */
[-C--:B------:R-:W-:Y:S01]  /*14c60*/  FMUL.FTZ R91, R91, R13.reuse ;  /* 0x0000000d5b5b7220 */ /* 0x080fe20000410000 */
[----:B--2---:R-:W-:Y:S01]  /*14c70*/  HMMA.16816.F32.BF16 R56, R4, R28, R56 ;  /* 0x0000001c0438723c */ /* 0x004fe20000041838 */
        /* <DEDUP_REMOVED lines=51> */
[----:B------:R-:W-:Y:S01]  /*14fb0*/  FMUL.FTZ R37, R37, R16 ;  /* 0x0000001025257220 */ /* 0x000fe20000410000 */
[----:B------:R1:W-:Y:S01]  /*14fc0*/  MUFU.EX2 R241, R4 ;  /* 0x0000000400f17308 */ /* 0x0003e20000000800 */
        /* <DEDUP_REMOVED lines=12> */
[----:B-1----:R-:W-:Y:S01]  /*15090*/  FFMA.FTZ R4, R176, c[0x0][0x23c], -R12 ;  /* 0x00008f00b0047a23 */ /* 0x002fe2000001080c */
[----:B------:R-:W1:Y:S01]  /*150a0*/  LDSM.16.MT88.4 R172, [R215+0xa800] ;  /* 0x00a80000d7ac783b */ /* 0x000e620000004200 */
[----:B------:R-:W-:Y:S02]  /*150b0*/  FMUL.FTZ R69, R69, R16 ;  /* 0x0000001045457220 */ /* 0x000fe40000410000 */
[----:B------:R2:W3:Y:S01]  /*150c0*/  MUFU.EX2 R242, R4 ;  /* 0x0000000400f27308 */ /* 0x0004e20000000800 */
        /* <DEDUP_REMOVED lines=11> */
[----:B--2---:R-:W-:Y:S02]  /*15180*/  FFMA.FTZ R4, R133, c[0x0][0x23c], -R12 ;  /* 0x00008f0085047a23 */ /* 0x004fe4000001080c */
[-C--:B------:R-:W-:Y:S01]  /*15190*/  FMUL.FTZ R86, R86, R15.reuse ;  /* 0x0000000f56567220 */ /* 0x080fe20000410000 */
[C---:B------:R-:W-:Y:S01]  /*151a0*/  HMMA.16816.F32.BF16 R36, R8.reuse, R20, R36 ;  /* 0x000000140824723c */ /* 0x040fe20000041824 */
[----:B------:R2:W-:Y:S01]  /*151b0*/  MUFU.EX2 R243, R4 ;  /* 0x0000000400f37308 */ /* 0x0005e20000000800 */
        /* <DEDUP_REMOVED lines=11> */
[----:B--2---:R-:W-:Y:S02]  /*15270*/  FFMA.FTZ R4, R132, c[0x0][0x23c], -R12 ;  /* 0x00008f0084047a23 */ /* 0x004fe4000001080c */
[-C--:B------:R-:W-:Y:S02]  /*15280*/  FMUL.FTZ R115, R115, R15.reuse ;  /* 0x0000000f73737220 */ /* 0x080fe40000410000 */
[----:B------:R2:W5:Y:S01]  /*15290*/  MUFU.EX2 R240, R4 ;  /* 0x0000000400f07308 */ /* 0x0005620000000800 */
[-C--:B------:R-:W-:Y:S02]  /*152a0*/  FMUL.FTZ R128, R128, R16.reuse ;  /* 0x0000001080807220 */ /* 0x080fe40000410000 */
[----:B------:R-:W-:Y:S01]  /*152b0*/  FMUL.FTZ R129, R129, R16 ;  /* 0x0000001081817220 */ /* 0x000fe20000410000 */
[----:B------:R-:W-:Y:S01]  /*152c0*/  HMMA.16816.F32.BF16 R28, R8, R26, R80 ;  /* 0x0000001a081c723c */ /* 0x000fe20000041850 */
[-C--:B------:R-:W-:Y:S01]  /*152d0*/  FMUL.FTZ R130, R130, R15.reuse ;  /* 0x0000000f82827220 */ /* 0x080fe20000410000 */
[----:B------:R-:W-:Y:S01]  /*152e0*/  LDSM.16.MT88.4 R80, [R213+0xb800] ;  /* 0x00b80000d550783b */ /* 0x000fe20000004200 */
[----:B------:R-:W-:-:S02]  /*152f0*/  FMUL.FTZ R131, R131, R15 ;  /* 0x0000000f83837220 */ /* 0x000fc40000410000 */
[-C--:B------:R-:W-:Y:S02]  /*15300*/  FMUL.FTZ R100, R100, R16.reuse ;  /* 0x0000001064647220 */ /* 0x080fe40000410000 */
[----:B------:R-:W-:Y:S01]  /*15310*/  FMUL.FTZ R101, R101, R16 ;  /* 0x0000001065657220 */ /* 0x000fe20000410000 */
[----:B------:R-:W-:Y:S01]  /*15320*/  HMMA.16816.F32.BF16 R84, R8, R32, R84 ;  /* 0x000000200854723c */ /* 0x000fe20000041854 */
[-C--:B------:R-:W-:Y:S02]  /*15330*/  FMUL.FTZ R102, R102, R15.reuse ;  /* 0x0000000f66667220 */ /* 0x080fe40000410000 */
[----:B------:R-:W-:Y:S02]  /*15340*/  FMUL.FTZ R103, R103, R15 ;  /* 0x0000000f67677220 */ /* 0x000fe40000410000 */
[----:B--2---:R-:W-:-:S03]  /*15350*/  FFMA.FTZ R4, R179, c[0x0][0x23c], -R3 ;  /* 0x00008f00b3047a23 */ /* 0x004fc60000010803 */
[C---:B------:R-:W-:Y:S01]  /*15360*/  HMMA.16816.F32.BF16 R32, R8.reuse, R34, R96 ;  /* 0x000000220820723c */ /* 0x040fe20000041860 */
[----:B------:R2:W-:Y:S01]  /*15370*/  MUFU.EX2 R178, R4 ;  /* 0x0000000400b27308 */ /* 0x0005e20000000800 */
[----:B------:R-:W-:Y:S06]  /*15380*/  LDSM.16.MT88.4 R96, [R215+0xb800] ;  /* 0x00b80000d760783b */ /* 0x000fec0000004200 */
[C---:B------:R-:W-:Y:S01]  /*15390*/  HMMA.16816.F32.BF16 R24, R8.reuse, R42, R112 ;  /* 0x0000002a0818723c */ /* 0x040fe20000041870 */
[----:B------:R-:W-:Y:S07]  /*153a0*/  LDSM.16.MT88.4 R112, [R218+0xb800] ;  /* 0x00b80000da70783b */ /* 0x000fee0000004200 */
[----:B------:R-:W-:Y:S01]  /*153b0*/  HMMA.16816.F32.BF16 R20, R8, R46, R128 ;  /* 0x0000002e0814723c */ /* 0x000fe20000041880 */
[----:B--2---:R-:W-:-:S04]  /*153c0*/  FFMA.FTZ R4, R177, c[0x0][0x23c], -R3 ;  /* 0x00008f00b1047a23 */ /* 0x004fc80000010803 */
[----:B------:R2:W1:Y:S02]  /*153d0*/  MUFU.EX2 R177, R4 ;  /* 0x0000000400b17308 */ /* 0x0004640000000800 */
[----:B---3--:R-:W-:Y:S01]  /*153e0*/  F2FP.BF16.PACK_AB R128, R242, R241 ;  /* 0x000000f1f280723e */ /* 0x008fe200000010ff */
[----:B------:R-:W-:Y:S01]  /*153f0*/  HMMA.16816.F32.BF16 R100, R8, R40, R100 ;  /* 0x000000280864723c */ /* 0x000fe20000041864 */
[----:B-----5:R-:W-:Y:S01]  /*15400*/  F2FP.BF16.PACK_AB R130, R240, R243 ;  /* 0x000000f3f082723e */ /* 0x020fe200000010ff */
[--C-:B--2---:R-:W-:Y:S01]  /*15410*/  FFMA.FTZ R4, R139, c[0x0][0x23c], -R3.reuse ;  /* 0x00008f008b047a23 */ /* 0x104fe20000010803 */
[----:B-1----:R-:W-:Y:S01]  /*15420*/  F2FP.BF16.PACK_AB R129, R177, R178 ;  /* 0x000000b2b181723e */ /* 0x002fe200000010ff */
[----:B------:R-:W-:Y:S02]  /*15430*/  FFMA.FTZ R3, R138, c[0x0][0x23c], -R3 ;  /* 0x00008f008a037a23 */ /* 0x000fe40000010803 */
[----:B------:R1:W-:Y:S08]  /*15440*/  MUFU.EX2 R179, R4 ;  /* 0x0000000400b37308 */ /* 0x0003f00000000800 */
[----:B------:R2:W3:Y:S01]  /*15450*/  MUFU.EX2 R176, R3 ;  /* 0x0000000300b07308 */ /* 0x0004e20000000800 */
[----:B-1----:R-:W1:Y:S01]  /*15460*/  LDSM.16.MT88.4 R4, [R217+0xb800] ;  /* 0x00b80000d904783b */ /* 0x002e620000004200 */
[----:B--2---:R-:W-:Y:S01]  /*15470*/  FFMA.FTZ R3, R184, c[0x0][0x23c], -R2 ;  /* 0x00008f00b8037a23 */ /* 0x004fe20000010802 */
[----:B------:R-:W-:-:S02]  /*15480*/  MOV R184, R124 ;  /* 0x0000007c00b87202 */ /* 0x000fc40000000f00 */
[----:B------:R-:W-:-:S03]  /*15490*/  MOV R124, R156 ;  /* 0x0000009c007c7202 */ /* 0x000fc60000000f00 */
[----:B------:R2:W-:Y:S01]  /*154a0*/  MUFU.EX2 R139, R3 ;  /* 0x00000003008b7308 */ /* 0x0005e20000000800 */
[----:B---3--:R-:W-:-:S07]  /*154b0*/  F2FP.BF16.PACK_AB R131, R176, R179 ;  /* 0x000000b3b083723e */ /* 0x008fce00000010ff */
[----:B------:R-:W-:Y:S01]  /*154c0*/  HMMA.16816.F32.BF16 R160, R128, R172, R160 ;  /* 0x000000ac80a0723c */ /* 0x000fe200000418a0 */
[----:B--2---:R-:W-:Y:S01]  /*154d0*/  FFMA.FTZ R3, R182, c[0x0][0x23c], -R2 ;  /* 0x00008f00b6037a23 */ /* 0x004fe20000010802 */
[----:B------:R-:W-:-:S06]  /*154e0*/  MOV R182, R125 ;  /* 0x0000007d00b67202 */ /* 0x000fcc0000000f00 */
[C---:B----4-:R-:W-:Y:S01]  /*154f0*/  HMMA.16816.F32.BF16 R36, R128.reuse, R48, R36 ;  /* 0x000000308024723c */ /* 0x050fe20000041824 */
[----:B------:R-:W-:Y:S01]  /*15500*/  MOV R125, R157 ;  /* 0x0000009d007d7202 */ /* 0x000fe20000000f00 */
[----:B------:R2:W3:Y:S06]  /*15510*/  MUFU.EX2 R138, R3 ;  /* 0x00000003008a7308 */ /* 0x0004ec0000000800 */
[C---:B------:R-:W-:Y:S08]  /*15520*/  HMMA.16816.F32.BF16 R52, R128.reuse, R64, R52 ;  /* 0x000000408034723c */ /* 0x040ff00000041834 */
[----:B-1----:R-:W-:Y:S01]  /*15530*/  HMMA.16816.F32.BF16 R116, R128, R4, R116 ;  /* 0x000000048074723c */ /* 0x002fe20000041874 */
        /* <DEDUP_REMOVED lines=13> */
[----:B----4-:R-:W-:Y:S01]  /*15610*/  FFMA.FTZ R2, R186, c[0x0][0x23c], -R0 ;  /* 0x00008f00ba027a23 */ /* 0x010fe20000010800 */
        /* <DEDUP_REMOVED lines=11> */
[----:B---3--:R-:W-:Y:S02]  /*156d0*/  F2FP.BF16.PACK_AB R124, R138, R139 ;  /* 0x0000008b8a7c723e */ /* 0x008fe400000010ff */
        /* <DEDUP_REMOVED lines=66> */
.L_x_2336:
        /* <DEDUP_REMOVED lines=16> */
.L_x_2352:
        /* <DEDUP_REMOVED lines=46> */
.L_x_2350:
        /* <DEDUP_REMOVED lines=186> */
[----:B------:R-:W2:Y:S01]  /*16a80*/  MUFU.TANH R18, R18 ;  /* 0x0000001200127308 */ /* 0x000ea20000002400 */
[----:B-----5:R-:W-:Y:S02]  /*16a90*/  FMUL.FTZ R28, R32, c[0x0][0x2ec] ;  /* 0x0000bb00201c7a20 */ /* 0x020fe40000410000 */
[----:B------:R-:W-:Y:S07]  /*16aa0*/  FMUL.FTZ R32, R35, c[0x0][0x2ec] ;  /* 0x0000bb0023207a20 */ /* 0x000fee0000410000 */
        /* <DEDUP_REMOVED lines=14> */
[----:B------:R-:W1:Y:S10]  /*16b90*/  MUFU.TANH R31, R31 ;  /* 0x0000001f001f7308 */ /* 0x000e740000002400 */
[----:B------:R-:W1:Y:S02]  /*16ba0*/  MUFU.TANH R32, R32 ;  /* 0x0000002000207308 */ /* 0x000e640000002400 */
[----:B-1234-:R-:W-:-:S05]  /*16bb0*/  @P0 BRA `(.L_x_2352) ;  /* 0xfffff04000000947 */ /* 0x01efca000383ffff */
.L_x_2351:
        /* <DEDUP_REMOVED lines=11> */
[----:B------:R1:W-:Y:S01]  /*16c70*/  I2F R35, R2 ;  /* 0x0000000200237306 */ /* 0x0003e20000201400 */
        /* <DEDUP_REMOVED lines=12> */
[----:B-1----:R-:W-:Y:S01]  /*16d40*/  IABS R2, R4 ;  /* 0x0000000400027213 */ /* 0x002fe20000000000 */
[----:B------:R-:W-:Y:S01]  /*16d50*/  IMAD.IADD R4, R228, 0x1, -R0 ;  /* 0x00000001e4047824 */ /* 0x000fe200078e0a00 */
[C---:B------:R-:W-:Y:S02]  /*16d60*/  ISETP.GE.AND P6, PT, R9.reuse, R234, PT ;  /* 0x000000ea0900720c */ /* 0x040fe40003fc6270 */
[----:B------:R1:W-:Y:S02]  /*16d70*/  I2F R34, R2 ;  /* 0x0000000200227306 */ /* 0x0003e40000201400 */
[----:B------:R-:W-:Y:S02]  /*16d80*/  ISETP.GE.OR P6, PT, R9, R239, !P6 ;  /* 0x000000ef0900720c */ /* 0x000fe400077c6670 */
[----:B-1----:R-:W-:Y:S02]  /*16d90*/  IABS R2, R4 ;  /* 0x0000000400027213 */ /* 0x002fe40000000000 */
[----:B------:R-:W-:Y:S04]  /*16da0*/  IADD3 R4, R235, -R0, RZ ;  /* 0x80000000eb047210 */ /* 0x000fe80007ffe0ff */
[----:B------:R1:W2:Y:S02]  /*16db0*/  I2F R13, R2 ;  /* 0x00000002000d7306 */ /* 0x0002a40000201400 */
[----:B-1----:R-:W-:Y:S01]  /*16dc0*/  IABS R2, R4 ;  /* 0x0000000400027213 */ /* 0x002fe20000000000 */
[----:B--2---:R-:W-:Y:S01]  /*16dd0*/  FFMA.FTZ R13, R13, -UR16, R182 ;  /* 0x800000100d0d7c23 */ /* 0x004fe200080100b6 */
[-C--:B------:R-:W-:Y:S06]  /*16de0*/  IADD3 R4, R230, -R9.reuse, RZ ;  /* 0x80000009e6047210 */ /* 0x080fec0007ffe0ff */
[----:B------:R1:W2:Y:S02]  /*16df0*/  I2F R12, R2 ;  /* 0x00000002000c7306 */ /* 0x0002a40000201400 */
[----:B-1----:R-:W-:Y:S01]  /*16e00*/  IABS R2, R4 ;  /* 0x0000000400027213 */ /* 0x002fe20000000000 */
[----:B--2---:R-:W-:Y:S01]  /*16e10*/  FFMA.FTZ R12, R12, -UR16, R180 ;  /* 0x800000100c0c7c23 */ /* 0x004fe200080100b4 */
[----:B------:R-:W-:Y:S06]  /*16e20*/  IADD3 R4, R229, -R9, RZ ;  /* 0x80000009e5047210 */ /* 0x000fec0007ffe0ff */
[----:B------:R1:W2:Y:S02]  /*16e30*/  I2F R14, R2 ;  /* 0x00000002000e7306 */ /* 0x0002a40000201400 */
[----:B-1----:R-:W-:Y:S01]  /*16e40*/  IABS R2, R4 ;  /* 0x0000000400027213 */ /* 0x002fe20000000000 */
[----:B--2---:R-:W-:Y:S01]  /*16e50*/  FFMA.FTZ R14, R14, -UR16, R187 ;  /* 0x800000100e0e7c23 */ /* 0x004fe200080100bb */
[C---:B------:R-:W-:Y:S06]  /*16e60*/  IADD3 R4, R230.reuse, -R8, RZ ;  /* 0x80000008e6047210 */ /* 0x040fec0007ffe0ff */
[----:B------:R1:W2:Y:S02]  /*16e70*/  I2F R15, R2 ;  /* 0x00000002000f7306 */ /* 0x0002a40000201400 */
[----:B-1----:R-:W-:Y:S01]  /*16e80*/  IABS R2, R4 ;  /* 0x0000000400027213 */ /* 0x002fe20000000000 */
[----:B--2---:R-:W-:Y:S02]  /*16e90*/  FFMA.FTZ R15, R15, -UR16, R185 ;  /* 0x800000100f0f7c23 */ /* 0x004fe400080100b9 */
[----:B------:R-:W-:Y:S05]  /*16ea0*/  IMAD.IADD R4, R229, 0x1, -R8 ;  /* 0x00000001e5047824 */ /* 0x000fea00078e0a08 */
[----:B------:R1:W2:Y:S02]  /*16eb0*/  I2F R17, R2 ;  /* 0x0000000200117306 */ /* 0x0002a40000201400 */
[----:B-1----:R-:W-:Y:S01]  /*16ec0*/  IABS R2, R4 ;  /* 0x0000000400027213 */ /* 0x002fe20000000000 */
[----:B--2---:R-:W-:Y:S01]  /*16ed0*/  FFMA.FTZ R17, R17, -UR16, R143 ;  /* 0x8000001011117c23 */ /* 0x004fe2000801008f */
[CC--:B------:R-:W-:Y:S06]  /*16ee0*/  IADD3 R4, R230.reuse, -R7.reuse, RZ ;  /* 0x80000007e6047210 */ /* 0x0c0fec0007ffe0ff */
        /* <DEDUP_REMOVED lines=10> */
[----:B--2---:R-:W-:Y:S01]  /*16f90*/  FFMA.FTZ R21, R21, -UR16, R141 ;  /* 0x8000001015157c23 */ /* 0x004fe2000801008d */
[----:B------:R-:W-:Y:S06]  /*16fa0*/  IADD3 R4, R229, -R6, RZ ;  /* 0x80000006e5047210 */ /* 0x000fec0007ffe0ff */
[----:B------:R1:W2:Y:S02]  /*16fb0*/  I2F R22, R2 ;  /* 0x0000000200167306 */ /* 0x0002a40000201400 */
[----:B-1----:R-:W-:Y:S01]  /*16fc0*/  IABS R2, R4 ;  /* 0x0000000400027213 */ /* 0x002fe20000000000 */
[----:B------:R-:W-:Y:S02]  /*16fd0*/  IMAD.IADD R4, R230, 0x1, -R5 ;  /* 0x00000001e6047824 */ /* 0x000fe400078e0a05 */
[----:B--2---:R-:W-:Y:S05]  /*16fe0*/  FFMA.FTZ R22, R22, -UR16, R137 ;  /* 0x8000001016167c23 */ /* 0x004fea0008010089 */
[----:B------:R1:W2:Y:S02]  /*16ff0*/  I2F R23, R2 ;  /* 0x0000000200177306 */ /* 0x0002a40000201400 */
[----:B-1----:R-:W-:Y:S01]  /*17000*/  IABS R2, R4 ;  /* 0x0000000400027213 */ /* 0x002fe20000000000 */
[----:B--2---:R-:W-:Y:S01]  /*17010*/  FFMA.FTZ R23, R23, -UR16, R135 ;  /* 0x8000001017177c23 */ /* 0x004fe20008010087 */
[----:B------:R-:W-:Y:S06]  /*17020*/  IADD3 R4, R229, -R5, RZ ;  /* 0x80000005e5047210 */ /* 0x000fec0007ffe0ff */
[----:B------:R1:W2:Y:S02]  /*17030*/  I2F R25, R2 ;  /* 0x0000000200197306 */ /* 0x0002a40000201400 */
[----:B-1----:R-:W-:Y:S01]  /*17040*/  IABS R2, R4 ;  /* 0x0000000400027213 */ /* 0x002fe20000000000 */
[----:B--2---:R-:W-:Y:S01]  /*17050*/  FFMA.FTZ R25, R25, -UR16, R136 ;  /* 0x8000001019197c23 */ /* 0x004fe20008010088 */
[----:B------:R-:W-:Y:S06]  /*17060*/  IADD3 R4, R0, 0x18, RZ ;  /* 0x0000001800047810 */ /* 0x000fec0007ffe0ff */
[----:B------:R1:W2:Y:S01]  /*17070*/  I2F R26, R2 ;  /* 0x00000002001a7306 */ /* 0x0002a20000201400 */
[----:B------:R-:W-:Y:S04]  /*17080*/  IADD3 R10, R230, -R4, RZ ;  /* 0x80000004e60a7210 */ /* 0x000fe80007ffe0ff */
[----:B-1----:R-:W-:Y:S01]  /*17090*/  IABS R2, R10 ;  /* 0x0000000a00027213 */ /* 0x002fe20000000000 */
[----:B--2---:R-:W-:Y:S01]  /*170a0*/  FFMA.FTZ R26, R26, -UR16, R134 ;  /* 0x800000101a1a7c23 */ /* 0x004fe20008010086 */
[----:B------:R-:W-:Y:S03]  /*170b0*/  IADD3 R10, R229, -R4, RZ ;  /* 0x80000004e50a7210 */ /* 0x000fe60007ffe0ff */
[----:B------:R1:W2:Y:S01]  /*170c0*/  I2F R30, R2 ;  /* 0x00000002001e7306 */ /* 0x0002a20000201400 */
[----:B------:R-:W-:Y:S09]  /*170d0*/  IABS R10, R10 ;  /* 0x0000000a000a7213 */ /* 0x000ff20000000000 */
[----:B------:R3:W4:Y:S01]  /*170e0*/  I2F R29, R10 ;  /* 0x0000000a001d7306 */ /* 0x0007220000201400 */
[----:B-1----:R-:W-:Y:S01]  /*170f0*/  IADD3 R2, R0, 0x19, RZ ;  /* 0x0000001900027810 */ /* 0x002fe20007ffe0ff */
[----:B------:R-:W-:Y:S02]  /*17100*/  FFMA.FTZ R0, R35, -UR16, R186 ;  /* 0x8000001023007c23 */ /* 0x000fe400080100ba */
[----:B--2---:R-:W-:Y:S01]  /*17110*/  FFMA.FTZ R28, R30, -UR16, R28 ;  /* 0x800000101e1c7c23 */ /* 0x004fe2000801001c */
[-C--:B------:R-:W-:Y:S02]  /*17120*/  IADD3 R11, R230, -R2.reuse, RZ ;  /* 0x80000002e60b7210 */ /* 0x080fe40007ffe0ff */
[----:B------:R-:W-:Y:S02]  /*17130*/  FSEL R0, R0, -INF , !P3 ;  /* 0xff80000000007808 */ /* 0x000fe40005800000 */
[----:B------:R-:W-:Y:S02]  /*17140*/  ISETP.GE.AND P3, PT, R9, R233, PT ;  /* 0x000000e90900720c */ /* 0x000fe40003f66270 */
[----:B---3--:R-:W-:Y:S01]  /*17150*/  IABS R10, R11 ;  /* 0x0000000b000a7213 */ /* 0x008fe20000000000 */
[----:B----4-:R-:W-:Y:S01]  /*17160*/  FFMA.FTZ R31, R29, -UR16, R31 ;  /* 0x800000101d1f7c23 */ /* 0x010fe2000801001f */
[----:B------:R-:W-:Y:S02]  /*17170*/  IADD3 R11, R229, -R2, RZ ;  /* 0x80000002e50b7210 */ /* 0x000fe40007ffe0ff */
[----:B------:R1:W2:Y:S01]  /*17180*/  I2F R27, R10 ;  /* 0x0000000a001b7306 */ /* 0x0002a20000201400 */
[----:B------:R-:W-:Y:S02]  /*17190*/  ISETP.GE.OR P3, PT, R9, R238, !P3 ;  /* 0x000000ee0900720c */ /* 0x000fe40005f66670 */
[----:B-1----:R-:W-:Y:S01]  /*171a0*/  IABS R10, R11 ;  /* 0x0000000b000a7213 */ /* 0x002fe20000000000 */
[----:B------:R-:W-:Y:S02]  /*171b0*/  IMAD.IADD R11, R228, 0x1, -R9 ;  /* 0x00000001e40b7824 */ /* 0x000fe400078e0a09 */
[----:B--2---:R-:W-:Y:S04]  /*171c0*/  FFMA.FTZ R29, R27, -UR16, R133 ;  /* 0x800000101b1d7c23 */ /* 0x004fe80008010085 */
[----:B------:R1:W2:Y:S01]  /*171d0*/  I2F R24, R10 ;  /* 0x0000000a00187306 */ /* 0x0002a20000201400 */
[----:B------:R-:W-:Y:S02]  /*171e0*/  FSEL R27, R12, -INF , !P0 ;  /* 0xff8000000c1b7808 */ /* 0x000fe40004000000 */
[----:B------:R-:W-:Y:S02]  /*171f0*/  FSEL R12, R15, -INF , !P3 ;  /* 0xff8000000f0c7808 */ /* 0x000fe40005800000 */
[CC--:B------:R-:W-:Y:S02]  /*17200*/  ISETP.GE.AND P3, PT, R6.reuse, R234.reuse, PT ;  /* 0x000000ea0600720c */ /* 0x0c0fe40003f66270 */
[C---:B------:R-:W-:Y:S02]  /*17210*/  ISETP.GE.AND P0, PT, R7.reuse, R234, PT ;  /* 0x000000ea0700720c */ /* 0x040fe40003f06270 */
[-C--:B------:R-:W-:Y:S02]  /*17220*/  ISETP.GE.OR P3, PT, R6, R239.reuse, !P3 ;  /* 0x000000ef0600720c */ /* 0x080fe40005f66670 */
[----:B------:R-:W-:Y:S02]  /*17230*/  ISETP.GE.OR P0, PT, R7, R239, !P0 ;  /* 0x000000ef0700720c */ /* 0x000fe40004706670 */
        /* <DEDUP_REMOVED lines=8> */
[CC--:B------:R-:W-:Y:S02]  /*172c0*/  ISETP.GE.AND P1, PT, R8.reuse, R233.reuse, PT ;  /* 0x000000e90800720c */ /* 0x0c0fe40003f26270 */
[----:B------:R-:W-:Y:S02]  /*172d0*/  FSEL R13, R19, -INF , !P0 ;  /* 0xff800000130d7808 */ /* 0x000fe40004000000 */
[----:B------:R-:W-:Y:S02]  /*172e0*/  ISETP.GE.OR P1, PT, R8, R238, !P1 ;  /* 0x000000ee0800720c */ /* 0x000fe40004f26670 */
[C---:B------:R-:W-:Y:S02]  /*172f0*/  ISETP.GE.AND P0, PT, R5.reuse, R233, PT ;  /* 0x000000e90500720c */ /* 0x040fe40003f06270 */
[----:B------:R-:W-:Y:S02]  /*17300*/  FSEL R15, R18, -INF , !P1 ;  /* 0xff800000120f7808 */ /* 0x000fe40004800000 */
[C---:B------:R-:W-:Y:S02]  /*17310*/  ISETP.GE.AND P1, PT, R5.reuse, R234, PT ;  /* 0x000000ea0500720c */ /* 0x040fe40003f26270 */
[----:B------:R-:W-:Y:S02]  /*17320*/  IADD3 R18, R228, -R5, RZ ;  /* 0x80000005e4127210 */ /* 0x000fe40007ffe0ff */
[C---:B------:R-:W-:Y:S02]  /*17330*/  ISETP.GE.OR P1, PT, R5.reuse, R239, !P1 ;  /* 0x000000ef0500720c */ /* 0x040fe40004f26670 */
[----:B------:R-:W-:Y:S02]  /*17340*/  ISETP.GE.OR P0, PT, R5, R238, !P0 ;  /* 0x000000ee0500720c */ /* 0x000fe40004706670 */
[----:B------:R-:W-:Y:S02]  /*17350*/  FSEL R190, R25, -INF , !P1 ;  /* 0xff80000019be7808 */ /* 0x000fe40004800000 */
[----:B------:R-:W-:Y:S01]  /*17360*/  ISETP.GE.AND P1, PT, R4, R233, PT ;  /* 0x000000e90400720c */ /* 0x000fe20003f26270 */
[----:B-1----:R-:W-:Y:S01]  /*17370*/  FFMA.FTZ R30, R20, -UR16, R192 ;  /* 0x80000010141e7c23 */ /* 0x002fe200080100c0 */
[----:B------:R-:W-:Y:S02]  /*17380*/  IABS R10, R11 ;  /* 0x0000000b000a7213 */ /* 0x000fe40000000000 */
[----:B------:R-:W-:Y:S02]  /*17390*/  IADD3 R11, R228, -R7, RZ ;  /* 0x80000007e40b7210 */ /* 0x000fe40007ffe0ff */
[----:B------:R1:W2:Y:S01]  /*173a0*/  I2F R16, R10 ;  /* 0x0000000a00107306 */ /* 0x0002a20000201400 */
[----:B------:R-:W-:Y:S02]  /*173b0*/  FSEL R192, R26, -INF , !P0 ;  /* 0xff8000001ac07808 */ /* 0x000fe40004000000 */
[----:B------:R-:W-:Y:S02]  /*173c0*/  ISETP.GE.AND P0, PT, R2, R234, PT ;  /* 0x000000ea0200720c */ /* 0x000fe40003f06270 */
[----:B------:R-:W-:Y:S02]  /*173d0*/  ISETP.GE.OR P1, PT, R4, R238, !P1 ;  /* 0x000000ee0400720c */ /* 0x000fe40004f26670 */
[----:B------:R-:W-:Y:S02]  /*173e0*/  ISETP.GE.OR P0, PT, R2, R239, !P0 ;  /* 0x000000ef0200720c */ /* 0x000fe40004706670 */
[----:B------:R-:W-:Y:S02]  /*173f0*/  FSEL R195, R31, -INF , !P1 ;  /* 0xff8000001fc37808 */ /* 0x000fe40004800000 */
[----:B------:R-:W-:Y:S02]  /*17400*/  FSEL R193, R29, -INF , !P0 ;  /* 0xff8000001dc17808 */ /* 0x000fe40004000000 */
[C---:B------:R-:W-:Y:S02]  /*17410*/  ISETP.GE.AND P1, PT, R8.reuse, R232, PT ;  /* 0x000000e80800720c */ /* 0x040fe40003f26270 */
[C---:B------:R-:W-:Y:S02]  /*17420*/  ISETP.GE.AND P0, PT, R8.reuse, R231, PT ;  /* 0x000000e70800720c */ /* 0x040fe40003f06270 */
[C---:B------:R-:W-:Y:S02]  /*17430*/  ISETP.GE.OR P1, PT, R8.reuse, R237, !P1 ;  /* 0x000000ed0800720c */ /* 0x040fe40004f26670 */
[----:B------:R-:W-:Y:S02]  /*17440*/  ISETP.GE.OR P0, PT, R8, R236, !P0 ;  /* 0x000000ec0800720c */ /* 0x000fe40004706670 */
[----:B------:R-:W-:Y:S02]  /*17450*/  IADD3 R20, R235, -R8, RZ ;  /* 0x80000008eb147210 */ /* 0x000fe40007ffe0ff */
[----:B-1----:R-:W-:Y:S01]  /*17460*/  IABS R10, R11 ;  /* 0x0000000b000a7213 */ /* 0x002fe20000000000 */
[----:B--2---:R-:W-:Y:S01]  /*17470*/  FFMA.FTZ R33, R16, -UR16, R184 ;  /* 0x8000001010217c23 */ /* 0x004fe200080100b8 */
[----:B------:R-:W-:Y:S01]  /*17480*/  IADD3 R16, R228, -R6, RZ ;  /* 0x80000006e4107210 */ /* 0x000fe20007ffe0ff */
[----:B------:R-:W-:Y:S01]  /*17490*/  FFMA.FTZ R11, R34, -UR16, R183 ;  /* 0x80000010220b7c23 */ /* 0x000fe200080100b7 */
[----:B------:R-:W-:Y:S01]  /*174a0*/  IABS R20, R20 ;  /* 0x0000001400147213 */ /* 0x000fe20000000000 */
[----:B------:R-:W-:Y:S01]  /*174b0*/  LDSM.16.MT88.4 R184, [R215+0xa000] ;  /* 0x00a00000d7b8783b */ /* 0x000fe20000004200 */
[----:B------:R-:W1:Y:S01]  /*174c0*/  I2F R10, R10 ;  /* 0x0000000a000a7306 */ /* 0x000e620000201400 */
[----:B------:R-:W-:Y:S02]  /*174d0*/  IABS R16, R16 ;  /* 0x0000001000107213 */ /* 0x000fe40000000000 */
[----:B------:R-:W-:Y:S02]  /*174e0*/  FSEL R11, R11, -INF , !P2 ;  /* 0xff8000000b0b7808 */ /* 0x000fe40005000000 */
[C---:B------:R-:W-:Y:S04]  /*174f0*/  ISETP.GE.AND P2, PT, R8.reuse, R234, PT ;  /* 0x000000ea0800720c */ /* 0x040fe80003f46270 */
[----:B------:R-:W-:Y:S01]  /*17500*/  ISETP.GE.OR P2, PT, R8, R239, !P2 ;  /* 0x000000ef0800720c */ /* 0x000fe20005746670 */
[----:B------:R2:W-:Y:S01]  /*17510*/  I2F R25, R16 ;  /* 0x0000001000197306 */ /* 0x0005e20000201400 */
[----:B------:R-:W-:Y:S01]  /*17520*/  FMNMX.FTZ R8, R0, R3, !PT ;  /* 0x0000000300087209 */ /* 0x000fe20007810000 */
[----:B-1----:R-:W-:Y:S01]  /*17530*/  FFMA.FTZ R34, R10, -UR16, R181 ;  /* 0x800000100a227c23 */ /* 0x002fe200080100b5 */
[----:B------:R-:W-:Y:S02]  /*17540*/  FSEL R10, R14, -INF , !P6 ;  /* 0xff8000000e0a7808 */ /* 0x000fe40007000000 */
[----:B------:R-:W-:Y:S02]  /*17550*/  FSEL R14, R17, -INF , !P2 ;  /* 0xff800000110e7808 */ /* 0x000fe40005000000 */
[CC--:B------:R-:W-:Y:S02]  /*17560*/  ISETP.GE.AND P2, PT, R6.reuse, R233.reuse, PT ;  /* 0x000000e90600720c */ /* 0x0c0fe40003f46270 */
[----:B------:R-:W-:Y:S02]  /*17570*/  ISETP.GE.AND P6, PT, R7, R233, PT ;  /* 0x000000e90700720c */ /* 0x000fe40003fc6270 */
[----:B------:R-:W-:Y:S02]  /*17580*/  ISETP.GE.OR P2, PT, R6, R238, !P2 ;  /* 0x000000ee0600720c */ /* 0x000fe40005746670 */
[----:B--2---:R-:W-:Y:S02]  /*17590*/  IABS R16, R18 ;  /* 0x0000001200107213 */ /* 0x004fe40000000000 */
[----:B------:R-:W-:Y:S02]  /*175a0*/  FSEL R191, R23, -INF , !P2 ;  /* 0xff80000017bf7808 */ /* 0x000fe40005000000 */
[----:B------:R-:W-:Y:S02]  /*175b0*/  ISETP.GE.AND P2, PT, R9, R231, PT ;  /* 0x000000e70900720c */ /* 0x000fe40003f46270 */
[----:B------:R-:W-:Y:S02]  /*175c0*/  IADD3 R18, R235, -R9, RZ ;  /* 0x80000009eb127210 */ /* 0x000fe40007ffe0ff */
[----:B------:R-:W-:Y:S01]  /*175d0*/  ISETP.GE.OR P2, PT, R9, R236, !P2 ;  /* 0x000000ec0900720c */ /* 0x000fe20005746670 */
[----:B------:R-:W-:Y:S01]  /*175e0*/  IMAD.MOV.U32 R9, RZ, RZ, R16 ;  /* 0x000000ffff097224 */ /* 0x000fe200078e0010 */
[----:B------:R-:W-:Y:S02]  /*175f0*/  IADD3 R16, R228, -R4, RZ ;  /* 0x80000004e4107210 */ /* 0x000fe40007ffe0ff */
[----:B------:R-:W-:Y:S01]  /*17600*/  ISETP.GE.OR P6, PT, R7, R238, !P6 ;  /* 0x000000ee0700720c */ /* 0x000fe200077c6670 */
[----:B------:R1:W-:Y:S01]  /*17610*/  I2F R22, R9 ;  /* 0x0000000900167306 */ /* 0x0003e20000201400 */
[----:B------:R-:W-:Y:S02]  /*17620*/  IABS R18, R18 ;  /* 0x0000001200127213 */ /* 0x000fe40000000000 */
[----:B------:R-:W-:Y:S02]  /*17630*/  FSEL R17, R21, -INF , !P6 ;  /* 0xff80000015117808 */ /* 0x000fe40007000000 */
[----:B------:R-:W-:Y:S02]  /*17640*/  ISETP.GE.AND P6, PT, R4, R234, PT ;  /* 0x000000ea0400720c */ /* 0x000fe40003fc6270 */
[----:B------:R-:W-:Y:S02]  /*17650*/  FMNMX.FTZ R19, R10, R8, !PT ;  /* 0x000000080a137209 */ /* 0x000fe40007810000 */
[----:B------:R-:W-:Y:S04]  /*17660*/  ISETP.GE.OR P6, PT, R4, R239, !P6 ;  /* 0x000000ef0400720c */ /* 0x000fe800077c6670 */
[----:B------:R-:W-:Y:S02]  /*17670*/  FSEL R194, R28, -INF , !P6 ;  /* 0xff8000001cc27808 */ /* 0x000fe40007000000 */
[----:B------:R2:W-:Y:S01]  /*17680*/  I2F R28, R18 ;  /* 0x00000012001c7306 */ /* 0x0005e20000201400 */
[C---:B------:R-:W-:Y:S04]  /*17690*/  ISETP.GE.AND P6, PT, R2.reuse, R233, PT ;  /* 0x000000e90200720c */ /* 0x040fe80003fc6270 */
[----:B------:R-:W-:Y:S02]  /*176a0*/  ISETP.GE.OR P6, PT, R2, R238, !P6 ;  /* 0x000000ee0200720c */ /* 0x000fe400077c6670 */
[----:B-1----:R-:W-:Y:S02]  /*176b0*/  IABS R9, R16 ;  /* 0x0000001000097213 */ /* 0x002fe40000000000 */
[----:B------:R-:W-:Y:S02]  /*176c0*/  FSEL R16, R30, -INF , !P3 ;  /* 0xff8000001e107808 */ /* 0x000fe40005800000 */
[----:B------:R1:W3:Y:S01]  /*176d0*/  I2F R21, R9 ;  /* 0x0000000900157306 */ /* 0x0002e20000201400 */
[----:B------:R-:W-:Y:S02]  /*176e0*/  FSEL R209, R32, -INF , !P6 ;  /* 0xff80000020d17808 */ /* 0x000fe40007000000 */
[C---:B------:R-:W-:Y:S02]  /*176f0*/  ISETP.GE.AND P6, PT, R7.reuse, R232, PT ;  /* 0x000000e80700720c */ /* 0x040fe40003fc6270 */
[C---:B------:R-:W-:Y:S02]  /*17700*/  ISETP.GE.AND P3, PT, R7.reuse, R231, PT ;  /* 0x000000e70700720c */ /* 0x040fe40003f66270 */
[C---:B------:R-:W-:Y:S02]  /*17710*/  ISETP.GE.OR P6, PT, R7.reuse, R237, !P6 ;  /* 0x000000ed0700720c */ /* 0x040fe400077c6670 */
[----:B------:R-:W-:Y:S02]  /*17720*/  ISETP.GE.OR P3, PT, R7, R236, !P3 ;  /* 0x000000ec0700720c */ /* 0x000fe40005f66670 */
[----:B--2---:R-:W-:Y:S02]  /*17730*/  FMNMX.FTZ R18, R11, R132, !PT ;  /* 0x000000840b127209 */ /* 0x004fe40007810000 */
[----:B-1----:R-:W-:Y:S01]  /*17740*/  IADD3 R9, R228, -R2, RZ ;  /* 0x80000002e4097210 */ /* 0x002fe20007ffe0ff */
[----:B---3--:R-:W-:Y:S03]  /*17750*/  FFMA.FTZ R21, R21, -UR16, R177 ;  /* 0x8000001015157c23 */ /* 0x008fe600080100b1 */
[----:B------:R-:W-:Y:S02]  /*17760*/  IABS R8, R9 ;  /* 0x0000000900087213 */ /* 0x000fe40000000000 */
[----:B------:R-:W-:Y:S02]  /*17770*/  FMNMX.FTZ R9, R12, R18, !PT ;  /* 0x000000120c097209 */ /* 0x000fe40007810000 */
[----:B------:R1:W2:Y:S01]  /*17780*/  I2F R23, R8 ;  /* 0x0000000800177306 */ /* 0x0002a20000201400 */
[----:B------:R-:W-:Y:S02]  /*17790*/  FMNMX.FTZ R18, R14, R19, !PT ;  /* 0x000000130e127209 */ /* 0x000fe40007810000 */
[----:B------:R-:W-:Y:S02]  /*177a0*/  FMNMX.FTZ R9, R15, R9, !PT ;  /* 0x000000090f097209 */ /* 0x000fe40007810000 */
[----:B------:R-:W-:Y:S02]  /*177b0*/  FMNMX.FTZ R18, R13, R18, !PT ;  /* 0x000000120d127209 */ /* 0x000fe40007810000 */
[----:B------:R-:W-:Y:S04]  /*177c0*/  MOV R19, R20 ;  /* 0x0000001400137202 */ /* 0x000fe80000000f00 */
[----:B------:R-:W3:Y:S01]  /*177d0*/  I2F R26, R19 ;  /* 0x00000013001a7306 */ /* 0x000ee20000201400 */
[----:B-1----:R-:W-:Y:S01]  /*177e0*/  FMNMX.FTZ R8, R17, R9, !PT ;  /* 0x0000000911087209 */ /* 0x002fe20007810000 */
[----:B--2---:R-:W-:Y:S01]  /*177f0*/  FFMA.FTZ R23, R23, -UR16, R176 ;  /* 0x8000001017177c23 */ /* 0x004fe200080100b0 */
[----:B------:R-:W-:Y:S02]  /*17800*/  FMNMX.FTZ R9, R189, R18, !PT ;  /* 0x00000012bd097209 */ /* 0x000fe40007810000 */
[----:B------:R-:W-:Y:S02]  /*17810*/  IADD3 R18, R235, -R7, RZ ;  /* 0x80000007eb127210 */ /* 0x000fe40007ffe0ff */
[----:B------:R-:W-:Y:S02]  /*17820*/  FMNMX.FTZ R7, R191, R8, !PT ;  /* 0x00000008bf077209 */ /* 0x000fe40007810000 */
[----:B------:R-:W-:Y:S02]  /*17830*/  IABS R18, R18 ;  /* 0x0000001200127213 */ /* 0x000fe40000000000 */
[----:B------:R-:W-:Y:S02]  /*17840*/  FMNMX.FTZ R8, R190, R9, !PT ;  /* 0x00000009be087209 */ /* 0x000fe40007810000 */
[----:B------:R1:W2:Y:S01]  /*17850*/  I2F R30, R18 ;  /* 0x00000012001e7306 */ /* 0x0002a20000201400 */
[----:B------:R-:W-:Y:S02]  /*17860*/  FSEL R9, R33, -INF , !P1 ;  /* 0xff80000021097808 */ /* 0x000fe40004800000 */
[----:B------:R-:W-:Y:S02]  /*17870*/  ISETP.GE.AND P1, PT, R6, R232, PT ;  /* 0x000000e80600720c */ /* 0x000fe40003f26270 */
[----:B------:R-:W-:Y:S02]  /*17880*/  FMNMX.FTZ R136, R194, R8, !PT ;  /* 0x00000008c2887209 */ /* 0x000fe40007810000 */
[----:B------:R-:W-:Y:S02]  /*17890*/  FSEL R8, R34, -INF , !P6 ;  /* 0xff80000022087808 */ /* 0x000fe40007000000 */
[----:B------:R-:W-:Y:S02]  /*178a0*/  ISETP.GE.AND P6, PT, R6, R231, PT ;  /* 0x000000e70600720c */ /* 0x000fe40003fc6270 */
[----:B------:R-:W-:Y:S02]  /*178b0*/  FMNMX.FTZ R7, R192, R7, !PT ;  /* 0x00000007c0077209 */ /* 0x000fe40007810000 */
[C---:B------:R-:W-:Y:S02]  /*178c0*/  ISETP.GE.OR P1, PT, R6.reuse, R237, !P1 ;  /* 0x000000ed0600720c */ /* 0x040fe40004f26670 */
[----:B------:R-:W-:Y:S01]  /*178d0*/  ISETP.GE.OR P6, PT, R6, R236, !P6 ;  /* 0x000000ec0600720c */ /* 0x000fe200077c6670 */
[----:B------:R-:W-:Y:S01]  /*178e0*/  IMAD.IADD R6, R235, 0x1, -R6 ;  /* 0x00000001eb067824 */ /* 0x000fe200078e0a06 */
[----:B------:R-:W-:Y:S02]  /*178f0*/  FMNMX.FTZ R7, R195, R7, !PT ;  /* 0x00000007c3077209 */ /* 0x000fe40007810000 */
[----:B------:R-:W-:Y:S02]  /*17900*/  FMNMX.FTZ R136, R193, R136, !PT ;  /* 0x00000088c1887209 */ /* 0x000fe40007810000 */
[----:B------:R-:W-:Y:S01]  /*17910*/  FMNMX.FTZ R135, R209, R7, !PT ;  /* 0x00000007d1877209 */ /* 0x000fe20007810000 */
[----:B------:R-:W-:Y:S01]  /*17920*/  FFMA.FTZ R7, R25, -UR16, R179 ;  /* 0x8000001019077c23 */ /* 0x000fe200080100b3 */
[----:B------:R-:W-:Y:S01]  /*17930*/  IABS R25, R6 ;  /* 0x0000000600197213 */ /* 0x000fe20000000000 */
[----:B-1----:R-:W-:Y:S01]  /*17940*/  FFMA.FTZ R18, R22, -UR16, R178 ;  /* 0x8000001016127c23 */ /* 0x002fe200080100b2 */
[----:B------:R-:W-:Y:S01]  /*17950*/  IADD3 R6, R235, -R5, RZ ;  /* 0x80000005eb067210 */ /* 0x000fe20007ffe0ff */
[----:B------:R-:W-:Y:S01]  /*17960*/  FFMA.FTZ R22, R28, -UR16, R199 ;  /* 0x800000101c167c23 */ /* 0x000fe200080100c7 */
[----:B------:R3:W1:Y:S01]  /*17970*/  I2F R29, R25 ;  /* 0x00000019001d7306 */ /* 0x0006620000201400 */
[----:B------:R-:W4:Y:S01]  /*17980*/  SHFL.BFLY PT, R19, R136, 0x2, 0x1f ;  /* 0x0c401f0088137f89 */ /* 0x000f2200000e0000 */
[----:B------:R-:W-:Y:S02]  /*17990*/  IABS R6, R6 ;  /* 0x0000000600067213 */ /* 0x000fe40000000000 */
[----:B------:R-:W-:Y:S02]  /*179a0*/  FSEL R203, R7, -INF , !P1 ;  /* 0xff80000007cb7808 */ /* 0x000fe40004800000 */
[----:B------:R-:W-:Y:S02]  /*179b0*/  IADD3 R7, R235, -R4, RZ ;  /* 0x80000004eb077210 */ /* 0x000fe40007ffe0ff */
[CC--:B------:R-:W-:Y:S01]  /*179c0*/  ISETP.GE.AND P1, PT, R5.reuse, R232.reuse, PT ;  /* 0x000000e80500720c */ /* 0x0c0fe20003f26270 */
[----:B------:R-:W5:Y:S01]  /*179d0*/  SHFL.BFLY PT, R20, R135, 0x2, 0x1f ;  /* 0x0c401f0087147f89 */ /* 0x000f6200000e0000 */
[----:B------:R1:W1:Y:S01]  /*179e0*/  I2F R28, R6 ;  /* 0x00000006001c7306 */ /* 0x0002620000201400 */
[----:B------:R-:W-:Y:S02]  /*179f0*/  IABS R7, R7 ;  /* 0x0000000700077213 */ /* 0x000fe40000000000 */
[-C--:B------:R-:W-:Y:S04]  /*17a00*/  ISETP.GE.OR P1, PT, R5, R237.reuse, !P1 ;  /* 0x000000ed0500720c */ /* 0x080fe80004f26670 */
[----:B------:R-:W-:Y:S02]  /*17a10*/  FSEL R202, R18, -INF , !P1 ;  /* 0xff80000012ca7808 */ /* 0x000fe40004800000 */
[C---:B------:R-:W-:Y:S02]  /*17a20*/  ISETP.GE.AND P1, PT, R4.reuse, R232, PT ;  /* 0x000000e80400720c */ /* 0x040fe40003f26270 */
[----:B------:R-:W-:Y:S02]  /*17a30*/  IADD3 R18, R235, -R2, RZ ;  /* 0x80000002eb127210 */ /* 0x000fe40007ffe0ff */
[----:B------:R-:W-:Y:S01]  /*17a40*/  ISETP.GE.OR P1, PT, R4, R237, !P1 ;  /* 0x000000ed0400720c */ /* 0x000fe20004f26670 */
[----:B---3--:R-:W-:Y:S01]  /*17a50*/  FFMA.FTZ R25, R26, -UR16, R198 ;  /* 0x800000101a197c23 */ /* 0x008fe200080100c6 */
[----:B----4-:R-:W-:Y:S02]  /*17a60*/  FMNMX.FTZ R136, R136, R19, !PT ;  /* 0x0000001388887209 */ /* 0x010fe40007810000 */
[----:B------:R-:W-:Y:S02]  /*17a70*/  IABS R19, R18 ;  /* 0x0000001200137213 */ /* 0x000fe40000000000 */
[----:B------:R-:W-:Y:S02]  /*17a80*/  FSEL R207, R21, -INF , !P1 ;  /* 0xff80000015cf7808 */ /* 0x000fe40004800000 */
[----:B------:R-:W-:Y:S02]  /*17a90*/  ISETP.GE.AND P1, PT, R2, R232, PT ;  /* 0x000000e80200720c */ /* 0x000fe40003f26270 */
[----:B-----5:R-:W-:Y:S02]  /*17aa0*/  FMNMX.FTZ R135, R135, R20, !PT ;  /* 0x0000001487877209 */ /* 0x020fe40007810000 */
[----:B-1----:R-:W-:Y:S01]  /*17ab0*/  MOV R6, R7 ;  /* 0x0000000700067202 */ /* 0x002fe20000000f00 */
[----:B------:R-:W1:Y:S01]  /*17ac0*/  SHFL.BFLY PT, R20, R136, 0x1, 0x1f ;  /* 0x0c201f0088147f89 */ /* 0x000e6200000e0000 */
[----:B------:R-:W-:Y:S02]  /*17ad0*/  FMNMX.FTZ R7, R24, R138, !PT ;  /* 0x0000008a18077209 */ /* 0x000fe40007810000 */
[----:B------:R3:W4:Y:S01]  /*17ae0*/  I2F R26, R6 ;  /* 0x00000006001a7306 */ /* 0x0007220000201400 */
[----:B------:R-:W-:Y:S04]  /*17af0*/  ISETP.GE.OR P1, PT, R2, R237, !P1 ;  /* 0x000000ed0200720c */ /* 0x000fe80004f26670 */
[----:B------:R-:W-:Y:S02]  /*17b00*/  FSEL R206, R23, -INF , !P1 ;  /* 0xff80000017ce7808 */ /* 0x000fe40004800000 */
[C---:B------:R-:W-:Y:S04]  /*17b10*/  ISETP.GE.AND P1, PT, R4.reuse, R231, PT ;  /* 0x000000e70400720c */ /* 0x040fe80003f26270 */
[----:B------:R-:W-:Y:S01]  /*17b20*/  ISETP.GE.OR P1, PT, R4, R236, !P1 ;  /* 0x000000ec0400720c */ /* 0x000fe20004f26670 */
[----:B--2---:R-:W-:Y:S05]  /*17b30*/  FFMA.FTZ R4, R30, -UR16, R200 ;  /* 0x800000101e047c23 */ /* 0x004fea00080100c8 */
[----:B------:R-:W-:Y:S02]  /*17b40*/  FSEL R4, R4, -INF , !P3 ;  /* 0xff80000004047808 */ /* 0x000fe40005800000 */
[----:B-1----:R-:W-:Y:S02]  /*17b50*/  FMNMX.FTZ R136, R136, R20, !PT ;  /* 0x0000001488887209 */ /* 0x002fe40007810000 */
[----:B---3--:R-:W-:Y:S03]  /*17b60*/  FMNMX.FTZ R6, R16, R7, !PT ;  /* 0x0000000710067209 */ /* 0x008fe60007810000 */
[C---:B------:R-:W-:Y:S01]  /*17b70*/  FMUL.FTZ R141, R136.reuse, c[0x0][0x23c] ;  /* 0x00008f00888d7a20 */ /* 0x040fe20000410000 */
[----:B------:R-:W-:Y:S02]  /*17b80*/  FSETP.NEU.FTZ.AND P3, PT, R136, -INF , PT ;  /* 0xff8000008800780b */ /* 0x000fe40003f7d000 */
[----:B------:R-:W-:Y:S02]  /*17b90*/  FMNMX.FTZ R18, R9, R6, !PT ;  /* 0x0000000609127209 */ /* 0x000fe40007810000 */
[----:B------:R-:W-:Y:S01]  /*17ba0*/  MOV R6, R19 ;  /* 0x0000001300067202 */ /* 0x000fe20000000f00 */
[----:B------:R-:W-:Y:S01]  /*17bb0*/  FFMA.FTZ R19, R29, -UR16, R196 ;  /* 0x800000101d137c23 */ /* 0x000fe200080100c4 */
[----:B------:R-:W-:Y:S02]  /*17bc0*/  FSEL R141, R141, RZ, P3 ;  /* 0x000000ff8d8d7208 */ /* 0x000fe40001800000 */
[----:B------:R1:W2:Y:S01]  /*17bd0*/  I2F R21, R6 ;  /* 0x0000000600157306 */ /* 0x0002a20000201400 */
[----:B------:R-:W-:Y:S02]  /*17be0*/  FSEL R7, R22, -INF , !P2 ;  /* 0xff80000016077808 */ /* 0x000fe40005000000 */
[--C-:B------:R-:W-:Y:S01]  /*17bf0*/  FFMA.FTZ R0, R0, c[0x0][0x23c], -R141.reuse ;  /* 0x00008f0000007a23 */ /* 0x100fe2000001088d */
[----:B------:R-:W-:Y:S01]  /*17c00*/  FMNMX.FTZ R18, R8, R18, !PT ;  /* 0x0000001208127209 */ /* 0x000fe20007810000 */
[----:B------:R-:W3:Y:S01]  /*17c10*/  SHFL.BFLY PT, R22, R135, 0x1, 0x1f ;  /* 0x0c201f0087167f89 */ /* 0x000ee200000e0000 */
[-C--:B------:R-:W-:Y:S01]  /*17c20*/  ISETP.GE.AND P2, PT, R5, R231.reuse, PT ;  /* 0x000000e70500720c */ /* 0x080fe20003f46270 */
[----:B------:R-:W-:Y:S01]  /*17c30*/  FFMA.FTZ R10, R10, c[0x0][0x23c], -R141 ;  /* 0x00008f000a0a7a23 */ /* 0x000fe2000001088d */
[----:B------:R-:W-:Y:S01]  /*17c40*/  FMNMX.FTZ R134, R203, R18, !PT ;  /* 0x00000012cb867209 */ /* 0x000fe20007810000 */
[----:B------:R-:W-:Y:S01]  /*17c50*/  FFMA.FTZ R18, R28, -UR16, R197 ;  /* 0x800000101c127c23 */ /* 0x000fe200080100c5 */
[----:B------:R5:W-:Y:S01]  /*17c60*/  MUFU.EX2 R201, R0 ;  /* 0x0000000000c97308 */ /* 0x000be20000000800 */
[----:B------:R-:W-:Y:S01]  /*17c70*/  FSEL R204, R19, -INF , !P6 ;  /* 0xff80000013cc7808 */ /* 0x000fe20007000000 */
[--C-:B------:R-:W-:Y:S01]  /*17c80*/  FFMA.FTZ R14, R14, c[0x0][0x23c], -R141.reuse ;  /* 0x00008f000e0e7a23 */ /* 0x100fe2000001088d */
[----:B------:R-:W-:Y:S01]  /*17c90*/  ISETP.GE.OR P2, PT, R5, R236, !P2 ;  /* 0x000000ec0500720c */ /* 0x000fe20005746670 */
[----:B----4-:R-:W-:Y:S01]  /*17ca0*/  FFMA.FTZ R5, R26, -UR16, R188 ;  /* 0x800000101a057c23 */ /* 0x010fe200080100bc */
[----:B------:R-:W-:Y:S01]  /*17cb0*/  FMNMX.FTZ R134, R202, R134, !PT ;  /* 0x00000086ca867209 */ /* 0x000fe20007810000 */
[----:B------:R-:W-:Y:S01]  /*17cc0*/  FFMA.FTZ R13, R13, c[0x0][0x23c], -R141 ;  /* 0x00008f000d0d7a23 */ /* 0x000fe2000001088d */
[----:B------:R-:W-:Y:S02]  /*17cd0*/  FSEL R205, R18, -INF , !P2 ;  /* 0xff80000012cd7808 */ /* 0x000fe40005000000 */
[----:B------:R-:W-:Y:S01]  /*17ce0*/  FSEL R208, R5, -INF , !P1 ;  /* 0xff80000005d07808 */ /* 0x000fe20004800000 */
[----:B------:R-:W-:Y:S01]  /*17cf0*/  MUFU.EX2 R252, R10 ;  /* 0x0000000a00fc7308 */ /* 0x000fe20000000800 */
[----:B------:R-:W-:Y:S02]  /*17d00*/  FMNMX.FTZ R134, R207, R134, !PT ;  /* 0x00000086cf867209 */ /* 0x000fe40007810000 */
[----:B-1----:R-:W-:Y:S01]  /*17d10*/  FSEL R6, R25, -INF , !P0 ;  /* 0xff80000019067808 */ /* 0x002fe20004000000 */
[----:B--2---:R-:W-:Y:S01]  /*17d20*/  FFMA.FTZ R140, R21, -UR16, R140 ;  /* 0x80000010158c7c23 */ /* 0x004fe2000801008c */
[----:B------:R-:W-:Y:S02]  /*17d30*/  ISETP.GE.AND P0, PT, R2, R231, PT ;  /* 0x000000e70200720c */ /* 0x000fe40003f06270 */
[----:B------:R-:W-:Y:S02]  /*17d40*/  FMNMX.FTZ R134, R206, R134, !PT ;  /* 0x00000086ce867209 */ /* 0x000fe40007810000 */
[----:B------:R-:W-:Y:S01]  /*17d50*/  ISETP.GE.OR P0, PT, R2, R236, !P0 ;  /* 0x000000ec0200720c */ /* 0x000fe20004706670 */
[----:B------:R-:W-:Y:S01]  /*17d60*/  MUFU.EX2 R250, R14 ;  /* 0x0000000e00fa7308 */ /* 0x000fe20000000800 */
[----:B------:R-:W-:Y:S01]  /*17d70*/  FMNMX.FTZ R2, R27, R139, !PT ;  /* 0x0000008b1b027209 */ /* 0x000fe20007810000 */
[----:B------:R-:W1:Y:S01]  /*17d80*/  SHFL.BFLY PT, R20, R134, 0x2, 0x1f ;  /* 0x0c401f0086147f89 */ /* 0x000e6200000e0000 */
[----:B------:R-:W-:Y:S02]  /*17d90*/  FSEL R140, R140, -INF , !P0 ;  /* 0xff8000008c8c7808 */ /* 0x000fe40004000000 */
[----:B------:R-:W-:Y:S02]  /*17da0*/  FMNMX.FTZ R2, R7, R2, !PT ;  /* 0x0000000207027209 */ /* 0x000fe40007810000 */
[----:B---3--:R-:W-:Y:S02]  /*17db0*/  FMNMX.FTZ R135, R135, R22, !PT ;  /* 0x0000001687877209 */ /* 0x008fe40007810000 */
[----:B------:R-:W-:Y:S01]  /*17dc0*/  FMNMX.FTZ R2, R6, R2, !PT ;  /* 0x0000000206027209 */ /* 0x000fe20007810000 */
[----:B------:R-:W2:Y:S01]  /*17dd0*/  MUFU.EX2 R251, R13 ;  /* 0x0000000d00fb7308 */ /* 0x000ea20000000800 */
[C---:B------:R-:W-:Y:S01]  /*17de0*/  FSETP.NEU.FTZ.AND P2, PT, R135.reuse, -INF , PT ;  /* 0xff8000008700780b */ /* 0x040fe20003f5d000 */
[----:B------:R-:W-:Y:S01]  /*17df0*/  FMUL.FTZ R142, R135, c[0x0][0x23c] ;  /* 0x00008f00878e7a20 */ /* 0x000fe20000410000 */
[----:B------:R-:W-:Y:S04]  /*17e00*/  FMNMX.FTZ R2, R4, R2, !PT ;  /* 0x0000000204027209 */ /* 0x000fe80007810000 */
[----:B------:R-:W-:Y:S02]  /*17e10*/  FMNMX.FTZ R2, R204, R2, !PT ;  /* 0x00000002cc027209 */ /* 0x000fe40007810000 */
[----:B------:R-:W-:Y:S02]  /*17e20*/  FSEL R142, R142, RZ, P2 ;  /* 0x000000ff8e8e7208 */ /* 0x000fe40001000000 */
[----:B-----5:R-:W-:Y:S03]  /*17e30*/  FMNMX.FTZ R0, R205, R2, !PT ;  /* 0x00000002cd007209 */ /* 0x020fe60007810000 */
[--C-:B------:R-:W-:Y:S01]  /*17e40*/  FFMA.FTZ R11, R11, c[0x0][0x23c], -R142.reuse ;  /* 0x00008f000b0b7a23 */ /* 0x100fe2000001088e */
[----:B------:R-:W-:Y:S01]  /*17e50*/  FMNMX.FTZ R0, R208, R0, !PT ;  /* 0x00000000d0007209 */ /* 0x000fe20007810000 */
[--C-:B------:R-:W-:Y:S01]  /*17e60*/  FFMA.FTZ R12, R12, c[0x0][0x23c], -R142.reuse ;  /* 0x00008f000c0c7a23 */ /* 0x100fe2000001088e */
[----:B-1----:R-:W-:Y:S01]  /*17e70*/  FMNMX.FTZ R134, R134, R20, !PT ;  /* 0x0000001486867209 */ /* 0x002fe20007810000 */
[--C-:B------:R-:W-:Y:S01]  /*17e80*/  FFMA.FTZ R15, R15, c[0x0][0x23c], -R142.reuse ;  /* 0x00008f000f0f7a23 */ /* 0x100fe2000001088e */
[----:B------:R-:W-:Y:S01]  /*17e90*/  FMNMX.FTZ R0, R140, R0, !PT ;  /* 0x000000008c007209 */ /* 0x000fe20007810000 */
[----:B------:R-:W-:Y:S01]  /*17ea0*/  LDSM.16.MT88.4 R20, [R213+0xa000] ;  /* 0x00a00000d514783b */ /* 0x000fe20000004200 */
[----:B------:R-:W-:Y:S01]  /*17eb0*/  FFMA.FTZ R17, R17, c[0x0][0x23c], -R142 ;  /* 0x00008f0011117a23 */ /* 0x000fe2000001088e */
[----:B------:R-:W-:Y:S01]  /*17ec0*/  MUFU.EX2 R248, R11 ;  /* 0x0000000b00f87308 */ /* 0x000fe20000000800 */
[----:B--2---:R-:W-:Y:S05]  /*17ed0*/  F2FP.BF16.PACK_AB R178, R251, R250 ;  /* 0x000000fafbb2723e */ /* 0x004fea00000010ff */
[----:B------:R-:W1:Y:S04]  /*17ee0*/  SHFL.BFLY PT, R2, R0, 0x2, 0x1f ;  /* 0x0c401f0000027f89 */ /* 0x000e6800000e0000 */
[----:B------:R-:W-:Y:S04]  /*17ef0*/  MUFU.EX2 R247, R17 ;  /* 0x0000001100f77308 */ /* 0x000fe80000000800 */
[----:B------:R-:W2:Y:S06]  /*17f00*/  SHFL.BFLY PT, R5, R134, 0x1, 0x1f ;  /* 0x0c201f0086057f89 */ /* 0x000eac00000e0000 */
[----:B------:R-:W3:Y:S01]  /*17f10*/  MUFU.EX2 R249, R12 ;  /* 0x0000000c00f97308 */ /* 0x000ee20000000800 */
[----:B-1----:R-:W-:Y:S09]  /*17f20*/  FMNMX.FTZ R0, R0, R2, !PT ;  /* 0x0000000200007209 */ /* 0x002ff20007810000 */
[----:B------:R-:W1:Y:S01]  /*17f30*/  MUFU.EX2 R246, R15 ;  /* 0x0000000f00f67308 */ /* 0x000e620000000800 */
[----:B------:R-:W4:Y:S01]  /*17f40*/  SHFL.BFLY PT, R2, R0, 0x1, 0x1f ;  /* 0x0c201f0000027f89 */ /* 0x000f2200000e0000 */
[----:B--2---:R-:W-:Y:S04]  /*17f50*/  FMNMX.FTZ R134, R134, R5, !PT ;  /* 0x0000000586867209 */ /* 0x004fe80007810000 */
[C---:B------:R-:W-:Y:S01]  /*17f60*/  FSETP.NEU.FTZ.AND P1, PT, R134.reuse, -INF , PT ;  /* 0xff8000008600780b */ /* 0x040fe20003f3d000 */
[----:B------:R-:W-:Y:S01]  /*17f70*/  FMUL.FTZ R143, R134, c[0x0][0x23c] ;  /* 0x00008f00868f7a20 */ /* 0x000fe20000410000 */
[----:B---3--:R-:W-:Y:S04]  /*17f80*/  F2FP.BF16.PACK_AB R177, R249, R248 ;  /* 0x000000f8f9b1723e */ /* 0x008fe800000010ff */
[----:B------:R-:W-:Y:S05]  /*17f90*/  FSEL R143, R143, RZ, P1 ;  /* 0x000000ff8f8f7208 */ /* 0x000fea0000800000 */
[--C-:B------:R-:W-:Y:S02]  /*17fa0*/  FFMA.FTZ R5, R24, c[0x0][0x23c], -R143.reuse ;  /* 0x00008f0018057a23 */ /* 0x100fe4000001088f */
[--C-:B------:R-:W-:Y:S01]  /*17fb0*/  FFMA.FTZ R16, R16, c[0x0][0x23c], -R143.reuse ;  /* 0x00008f0010107a23 */ /* 0x100fe2000001088f */
[----:B-1----:R-:W-:Y:S01]  /*17fc0*/  F2FP.BF16.PACK_AB R179, R247, R246 ;  /* 0x000000f6f7b3723e */ /* 0x002fe200000010ff */
[----:B------:R-:W-:Y:S01]  /*17fd0*/  MUFU.EX2 R242, R5 ;  /* 0x0000000500f27308 */ /* 0x000fe20000000800 */
[--C-:B------:R-:W-:Y:S01]  /*17fe0*/  FFMA.FTZ R9, R9, c[0x0][0x23c], -R143.reuse ;  /* 0x00008f0009097a23 */ /* 0x100fe2000001088f */
[----:B----4-:R-:W-:Y:S01]  /*17ff0*/  FMNMX.FTZ R137, R0, R2, !PT ;  /* 0x0000000200897209 */ /* 0x010fe20007810000 */
[----:B------:R-:W-:Y:S01]  /*18000*/  FFMA.FTZ R8, R8, c[0x0][0x23c], -R143 ;  /* 0x00008f0008087a23 */ /* 0x000fe2000001088f */
[----:B------:R-:W-:Y:S02]  /*18010*/  FSEL R2, R135, RZ, P2 ;  /* 0x000000ff87027208 */ /* 0x000fe40001000000 */
[C---:B------:R-:W-:Y:S01]  /*18020*/  FSETP.NEU.FTZ.AND P0, PT, R137.reuse, -INF , PT ;  /* 0xff8000008900780b */ /* 0x040fe20003f1d000 */
[----:B------:R-:W-:Y:S03]  /*18030*/  FMUL.FTZ R188, R137, c[0x0][0x23c] ;  /* 0x00008f0089bc7a20 */ /* 0x000fe60000410000 */
[----:B------:R-:W1:Y:S02]  /*18040*/  MUFU.EX2 R244, R16 ;  /* 0x0000001000f47308 */ /* 0x000e640000000800 */
[----:B------:R-:W-:Y:S05]  /*18050*/  FSEL R188, R188, RZ, P0 ;  /* 0x000000ffbcbc7208 */ /* 0x000fea0000000000 */
[--C-:B------:R-:W-:Y:S02]  /*18060*/  FFMA.FTZ R0, R27, c[0x0][0x23c], -R188.reuse ;  /* 0x00008f001b007a23 */ /* 0x100fe400000108bc */
[--C-:B------:R-:W-:Y:S01]  /*18070*/  FFMA.FTZ R7, R7, c[0x0][0x23c], -R188.reuse ;  /* 0x00008f0007077a23 */ /* 0x100fe200000108bc */
[----:B------:R-:W-:Y:S01]  /*18080*/  MUFU.EX2 R243, R9 ;  /* 0x0000000900f37308 */ /* 0x000fe20000000800 */
[--C-:B------:R-:W-:Y:S02]  /*18090*/  FFMA.FTZ R6, R6, c[0x0][0x23c], -R188.reuse ;  /* 0x00008f0006067a23 */ /* 0x100fe400000108bc */
[----:B------:R-:W-:Y:S07]  /*180a0*/  FFMA.FTZ R4, R4, c[0x0][0x23c], -R188 ;  /* 0x00008f0004047a23 */ /* 0x000fee00000108bc */
[----:B------:R2:W-:Y:S01]  /*180b0*/  MUFU.EX2 R210, R0 ;  /* 0x0000000000d27308 */ /* 0x0005e20000000800 */
[----:B-1----:R-:W-:Y:S09]  /*180c0*/  F2FP.BF16.PACK_AB R180, R244, R242 ;  /* 0x000000f2f4b4723e */ /* 0x002ff200000010ff */
[----:B------:R-:W1:Y:S10]  /*180d0*/  MUFU.EX2 R211, R7 ;  /* 0x0000000700d37308 */ /* 0x000e740000000800 */
[----:B------:R-:W-:Y:S01]  /*180e0*/  MUFU.EX2 R240, R6 ;  /* 0x0000000600f07308 */ /* 0x000fe20000000800 */
[----:B--2---:R-:W-:Y:S05]  /*180f0*/  FSEL R0, R136, RZ, P3 ;  /* 0x000000ff88007208 */ /* 0x004fea0001800000 */
[----:B------:R-:W-:Y:S04]  /*18100*/  FADD.FTZ R0, -R0, R3 ;  /* 0x0000000300007221 */ /* 0x000fe80000010100 */
[----:B------:R-:W2:Y:S01]  /*18110*/  MUFU.EX2 R241, R4 ;  /* 0x0000000400f17308 */ /* 0x000ea20000000800 */
[----:B------:R-:W-:Y:S01]  /*18120*/  FMUL.FTZ R0, R0, c[0x0][0x23c] ;  /* 0x00008f0000007a20 */ /* 0x000fe20000410000 */
[----:B-1----:R-:W-:Y:S08]  /*18130*/  F2FP.BF16.PACK_AB R181, R211, R210 ;  /* 0x000000d2d3b5723e */ /* 0x002ff000000010ff */
[----:B------:R1:W3:Y:S10]  /*18140*/  MUFU.EX2 R133, R0 ;  /* 0x0000000000857308 */ /* 0x0002f40000000800 */
[----:B------:R-:W4:Y:S01]  /*18150*/  MUFU.EX2 R245, R8 ;  /* 0x0000000800f57308 */ /* 0x000f220000000800 */
[----:B--2---:R-:W-:Y:S01]  /*18160*/  F2FP.BF16.PACK_AB R183, R241, R240 ;  /* 0x000000f0f1b7723e */ /* 0x004fe200000010ff */
[----:B-1----:R-:W-:Y:S01]  /*18170*/  FADD.FTZ R0, -R2, R132 ;  /* 0x0000008402007221 */ /* 0x002fe20000010100 */
[----:B------:R-:W-:Y:S01]  /*18180*/  FSEL R2, R134, RZ, P1 ;  /* 0x000000ff86027208 */ /* 0x000fe20000800000 */
[C---:B---3--:R-:W-:Y:S02]  /*18190*/  FMUL.FTZ R4, R133.reuse, R144 ;  /* 0x0000009085047220 */ /* 0x048fe40000410000 */
[----:B------:R-:W-:Y:S02]  /*181a0*/  FMUL.FTZ R0, R0, c[0x0][0x23c] ;  /* 0x00008f0000007a20 */ /* 0x000fe40000410000 */
[C---:B------:R-:W-:Y:S02]  /*181b0*/  FMUL.FTZ R5, R133.reuse, R145 ;  /* 0x0000009185057220 */ /* 0x040fe40000410000 */
[----:B------:R1:W2:Y:S01]  /*181c0*/  MUFU.EX2 R132, R0 ;  /* 0x0000000000847308 */ /* 0x0002a20000000800 */
[----:B------:R-:W-:Y:S01]  /*181d0*/  FMUL.FTZ R16, R133, R156 ;  /* 0x0000009c85107220 */ /* 0x000fe20000410000 */
[----:B----4-:R-:W-:Y:S01]  /*181e0*/  F2FP.BF16.PACK_AB R182, R245, R243 ;  /* 0x000000f3f5b6723e */ /* 0x010fe200000010ff */
        /* <DEDUP_REMOVED lines=13> */
[----:B------:R-:W-:Y:S01]  /*182c0*/  IMAD.MOV.U32 R138, RZ, RZ, R201 ;  /* 0x000000ffff8a7224 */ /* 0x000fe200078e00c9 */
[----:B------:R-:W-:Y:S01]  /*182d0*/  PLOP3.LUT P0, PT, PT, PT, UP0, 0x80, 0x0 ;  /* 0x000000000000781c */ /* 0x000fe20003f0f008 */
[----:B------:R-:W-:Y:S02]  /*182e0*/  FMUL.FTZ R0, R0, c[0x0][0x23c] ;  /* 0x00008f0000007a20 */ /* 0x000fe40000410000 */
[----:B--2---:R-:W-:Y:S01]  /*182f0*/  FMUL.FTZ R6, R132, R146 ;  /* 0x0000009284067220 */ /* 0x004fe20000410000 */
[----:B------:R-:W-:Y:S01]  /*18300*/  F2FP.BF16.PACK_AB R176, R252, R138 ;  /* 0x0000008afcb0723e */ /* 0x000fe200000010ff */
[----:B------:R1:W2:Y:S01]  /*18310*/  MUFU.EX2 R3, R0 ;  /* 0x0000000000037308 */ /* 0x0002a20000000800 */
[C---:B------:R-:W-:Y:S02]  /*18320*/  FMUL.FTZ R7, R132.reuse, R147 ;  /* 0x0000009384077220 */ /* 0x040fe40000410000 */
        /* <DEDUP_REMOVED lines=61> */
[--C-:B-1----:R-:W-:Y:S01]  /*18700*/  FFMA.FTZ R2, R192, c[0x0][0x23c], -R142.reuse ;  /* 0x00008f00c0027a23 */ /* 0x102fe2000001088e */
[C---:B------:R-:W-:Y:S01]  /*18710*/  HMMA.16816.F32.BF16 R24, R180.reuse, R184, R24 ;  /* 0x000000b8b418723c */ /* 0x040fe20000041818 */
[----:B------:R-:W-:Y:S02]  /*18720*/  FMUL.FTZ R61, R3, R61 ;  /* 0x0000003d033d7220 */ /* 0x000fe40000410000 */
[----:B------:R1:W4:Y:S01]  /*18730*/  MUFU.EX2 R198, R2 ;  /* 0x0000000200c67308 */ /* 0x0003220000000800 */
[C---:B------:R-:W-:Y:S02]  /*18740*/  FMUL.FTZ R62, R0.reuse, R62 ;  /* 0x0000003e003e7220 */ /* 0x040fe40000410000 */
[----:B------:R-:W-:Y:S02]  /*18750*/  FMUL.FTZ R63, R0, R63 ;  /* 0x0000003f003f7220 */ /* 0x000fe40000410000 */
[-C--:B------:R-:W-:Y:S01]  /*18760*/  HMMA.16816.F32.BF16 R28, R180, R186.reuse, R28 ;  /* 0x000000bab41c723c */ /* 0x080fe2000004181c */
[C---:B------:R-:W-:Y:S03]  /*18770*/  FMUL.FTZ R66, R132.reuse, R66 ;  /* 0x0000004284427220 */ /* 0x040fe60000410000 */
[C---:B------:R-:W-:Y:S02]  /*18780*/  FMUL.FTZ R67, R132.reuse, R67 ;  /* 0x0000004384437220 */ /* 0x040fe40000410000 */
[C---:B------:R-:W-:Y:S02]  /*18790*/  FMUL.FTZ R68, R133.reuse, R68 ;  /* 0x0000004485447220 */ /* 0x040fe40000410000 */
[C---:B------:R-:W-:Y:S01]  /*187a0*/  HMMA.16816.F32.BF16 R32, R176.reuse, R186, R32 ;  /* 0x000000bab020723c */ /* 0x040fe20000041820 */
[----:B------:R-:W-:Y:S03]  /*187b0*/  LDSM.16.MT88.4 R184, [R215+0xb800] ;  /* 0x00b80000d7b8783b */ /* 0x000fe60000004200 */
[----:B------:R-:W-:Y:S02]  /*187c0*/  FMUL.FTZ R69, R133, R69 ;  /* 0x0000004585457220 */ /* 0x000fe40000410000 */
[C---:B------:R-:W-:Y:S02]  /*187d0*/  FMUL.FTZ R70, R132.reuse, R70 ;  /* 0x0000004684467220 */ /* 0x040fe40000410000 */
[-C--:B---3--:R-:W-:Y:S01]  /*187e0*/  HMMA.16816.F32.BF16 R36, R176, R144.reuse, R36 ;  /* 0x00000090b024723c */ /* 0x088fe20000041824 */
[----:B------:R-:W-:Y:S03]  /*187f0*/  FMUL.FTZ R71, R132, R71 ;  /* 0x0000004784477220 */ /* 0x000fe60000410000 */
[--C-:B-1----:R-:W-:Y:S02]  /*18800*/  FFMA.FTZ R2, R194, c[0x0][0x23c], -R141.reuse ;  /* 0x00008f00c2027a23 */ /* 0x102fe4000001088d */
[C---:B------:R-:W-:Y:S02]  /*18810*/  FMUL.FTZ R72, R3.reuse, R72 ;  /* 0x0000004803487220 */ /* 0x040fe40000410000 */
[C---:B------:R-:W-:Y:S01]  /*18820*/  HMMA.16816.F32.BF16 R40, R180.reuse, R144, R40 ;  /* 0x00000090b428723c */ /* 0x040fe20000041828 */
[----:B------:R1:W-:Y:S03]  /*18830*/  MUFU.EX2 R197, R2 ;  /* 0x0000000200c57308 */ /* 0x0003e60000000800 */
        /* <DEDUP_REMOVED lines=8> */
[----:B------:R-:W-:Y:S02]  /*188c0*/  FFMA.FTZ R141, R193, c[0x0][0x23c], -R141 ;  /* 0x00008f00c18d7a23 */ /* 0x000fe4000001088d */
[C---:B------:R-:W-:Y:S02]  /*188d0*/  FMUL.FTZ R78, R0.reuse, R78 ;  /* 0x0000004e004e7220 */ /* 0x040fe40000410000 */
[-C--:B--2---:R-:W-:Y:S01]  /*188e0*/  HMMA.16816.F32.BF16 R52, R176, R148.reuse, R52 ;  /* 0x00000094b034723c */ /* 0x084fe20000041834 */
[--C-:B-1----:R-:W-:Y:S01]  /*188f0*/  FFMA.FTZ R2, R195, c[0x0][0x23c], -R142.reuse ;  /* 0x00008f00c3027a23 */ /* 0x102fe2000001088e */
[----:B------:R4:W1:Y:S02]  /*18900*/  MUFU.EX2 R196, R141 ;  /* 0x0000008d00c47308 */ /* 0x0008640000000800 */
[----:B------:R-:W-:Y:S02]  /*18910*/  FFMA.FTZ R142, R209, c[0x0][0x23c], -R142 ;  /* 0x00008f00d18e7a23 */ /* 0x000fe4000001088e */
[----:B------:R-:W2:Y:S01]  /*18920*/  LDL.LU R209, [R1+0xc] ;  /* 0x00000c0001d17983 */ /* 0x000ea20000300800 */
[----:B------:R-:W-:Y:S01]  /*18930*/  FMUL.FTZ R79, R0, R79 ;  /* 0x0000004f004f7220 */ /* 0x000fe20000410000 */
[C---:B------:R-:W-:Y:S01]  /*18940*/  HMMA.16816.F32.BF16 R56, R180.reuse, R148, R56 ;  /* 0x00000094b438723c */ /* 0x040fe20000041838 */
[C---:B------:R-:W-:Y:S03]  /*18950*/  FMUL.FTZ R80, R133.reuse, R80 ;  /* 0x0000005085507220 */ /* 0x040fe60000410000 */
[----:B------:R5:W-:Y:S01]  /*18960*/  MUFU.EX2 R195, R2 ;  /* 0x0000000200c37308 */ /* 0x000be20000000800 */
[C---:B------:R-:W-:Y:S02]  /*18970*/  FMUL.FTZ R81, R133.reuse, R81 ;  /* 0x0000005185517220 */ /* 0x040fe40000410000 */
[C---:B------:R-:W-:Y:S01]  /*18980*/  FMUL.FTZ R82, R132.reuse, R82 ;  /* 0x0000005284527220 */ /* 0x040fe20000410000 */
[-C--:B------:R-:W-:Y:S01]  /*18990*/  HMMA.16816.F32.BF16 R60, R180, R150.reuse, R60 ;  /* 0x00000096b43c723c */ /* 0x080fe2000004183c */
[C---:B------:R-:W-:Y:S03]  /*189a0*/  FMUL.FTZ R83, R132.reuse, R83 ;  /* 0x0000005384537220 */ /* 0x040fe60000410000 */
[C---:B------:R-:W-:Y:S02]  /*189b0*/  FMUL.FTZ R84, R133.reuse, R84 ;  /* 0x0000005485547220 */ /* 0x040fe40000410000 */
[----:B------:R-:W-:Y:S01]  /*189c0*/  FMUL.FTZ R85, R133, R85 ;  /* 0x0000005585557220 */ /* 0x000fe20000410000 */
[----:B------:R1:W1:Y:S01]  /*189d0*/  MUFU.EX2 R194, R142 ;  /* 0x0000008e00c27308 */ /* 0x0002620000000800 */
[C---:B------:R-:W-:Y:S01]  /*189e0*/  HMMA.16816.F32.BF16 R64, R176.reuse, R150, R64 ;  /* 0x00000096b040723c */ /* 0x040fe20000041840 */
[----:B------:R-:W1:Y:S03]  /*189f0*/  LDSM.16.MT88.4 R148, [R215+0xb000] ;  /* 0x00b00000d794783b */ /* 0x000e660000004200 */
[----:B------:R-:W-:Y:S01]  /*18a00*/  FMUL.FTZ R86, R132, R86 ;  /* 0x0000005684567220 */ /* 0x000fe20000410000 */
[----:B----4-:R-:W-:Y:S01]  /*18a10*/  F2FP.BF16.PACK_AB R141, R198, R199 ;  /* 0x000000c7c68d723e */ /* 0x010fe200000010ff */
[----:B------:R-:W-:Y:S02]  /*18a20*/  FMUL.FTZ R87, R132, R87 ;  /* 0x0000005784577220 */ /* 0x000fe40000410000 */
[----:B------:R-:W-:Y:S01]  /*18a30*/  FMUL.FTZ R88, R3, R88 ;  /* 0x0000005803587220 */ /* 0x000fe20000410000 */
[-C--:B---3--:R-:W-:Y:S03]  /*18a40*/  HMMA.16816.F32.BF16 R68, R176, R144.reuse, R68 ;  /* 0x00000090b044723c */ /* 0x088fe60000041844 */
[--C-:B-----5:R-:W-:Y:S02]  /*18a50*/  FFMA.FTZ R2, R203, c[0x0][0x23c], -R143.reuse ;  /* 0x00008f00cb027a23 */ /* 0x120fe4000001088f */
[----:B------:R-:W3:Y:S01]  /*18a60*/  LDL.LU R203, [R1+0x8] ;  /* 0x0000080001cb7983 */ /* 0x000ee20000300800 */
[C---:B------:R-:W-:Y:S01]  /*18a70*/  FMUL.FTZ R89, R3.reuse, R89 ;  /* 0x0000005903597220 */ /* 0x040fe20000410000 */
[----:B------:R4:W-:Y:S01]  /*18a80*/  MUFU.EX2 R193, R2 ;  /* 0x0000000200c17308 */ /* 0x0009e20000000800 */
[C---:B------:R-:W-:Y:S01]  /*18a90*/  HMMA.16816.F32.BF16 R72, R180.reuse, R144, R72 ;  /* 0x00000090b448723c */ /* 0x040fe20000041848 */
[C---:B------:R-:W-:Y:S03]  /*18aa0*/  FMUL.FTZ R90, R0.reuse, R90 ;  /* 0x0000005a005a7220 */ /* 0x040fe60000410000 */
[----:B------:R-:W-:Y:S02]  /*18ab0*/  FMUL.FTZ R91, R0, R91 ;  /* 0x0000005b005b7220 */ /* 0x000fe40000410000 */
[C---:B------:R-:W-:Y:S01]  /*18ac0*/  FMUL.FTZ R92, R3.reuse, R92 ;  /* 0x0000005c035c7220 */ /* 0x040fe20000410000 */
[----:B-1----:R-:W-:Y:S01]  /*18ad0*/  F2FP.BF16.PACK_AB R142, R196, R197 ;  /* 0x000000c5c48e723e */ /* 0x002fe200000010ff */
[-C--:B------:R-:W-:Y:S01]  /*18ae0*/  HMMA.16816.F32.BF16 R76, R180, R146.reuse, R76 ;  /* 0x00000092b44c723c */ /* 0x080fe2000004184c */
[----:B------:R-:W-:Y:S03]  /*18af0*/  FMUL.FTZ R93, R3, R93 ;  /* 0x0000005d035d7220 */ /* 0x000fe60000410000 */
[C---:B------:R-:W-:Y:S02]  /*18b00*/  FMUL.FTZ R94, R0.reuse, R94 ;  /* 0x0000005e005e7220 */ /* 0x040fe40000410000 */
[----:B------:R-:W-:Y:S02]  /*18b10*/  FMUL.FTZ R95, R0, R95 ;  /* 0x0000005f005f7220 */ /* 0x000fe40000410000 */
[C---:B------:R-:W-:Y:S01]  /*18b20*/  HMMA.16816.F32.BF16 R80, R176.reuse, R146, R80 ;  /* 0x00000092b050723c */ /* 0x040fe20000041850 */
[----:B------:R-:W1:Y:S03]  /*18b30*/  LDSM.16.MT88.4 R144, [R218+0xb000] ;  /* 0x00b00000da90783b */ /* 0x000e660000004200 */
[C---:B------:R-:W-:Y:S02]  /*18b40*/  FMUL.FTZ R96, R133.reuse, R96 ;  /* 0x0000006085607220 */ /* 0x040fe40000410000 */
[----:B------:R-:W-:Y:S02]  /*18b50*/  FMUL.FTZ R97, R133, R97 ;  /* 0x0000006185617220 */ /* 0x000fe40000410000 */
[-C--:B------:R-:W-:Y:S01]  /*18b60*/  HMMA.16816.F32.BF16 R84, R176, R148.reuse, R84 ;  /* 0x00000094b054723c */ /* 0x080fe20000041854 */
[--C-:B----4-:R-:W-:Y:S02]  /*18b70*/  FFMA.FTZ R2, R202, c[0x0][0x23c], -R143.reuse ;  /* 0x00008f00ca027a23 */ /* 0x110fe4000001088f */
[----:B------:R-:W4:Y:S01]  /*18b80*/  LDL.LU R202, [R1+0x4] ;  /* 0x0000040001ca7983 */ /* 0x000f220000300800 */
[C---:B------:R-:W-:Y:S01]  /*18b90*/  FMUL.FTZ R98, R132.reuse, R98 ;  /* 0x0000006284627220 */ /* 0x040fe20000410000 */
[----:B------:R5:W1:Y:S01]  /*18ba0*/  MUFU.EX2 R192, R2 ;  /* 0x0000000200c07308 */ /* 0x000a620000000800 */
[----:B------:R-:W-:Y:S02]  /*18bb0*/  FMUL.FTZ R99, R132, R99 ;  /* 0x0000006384637220 */ /* 0x000fe40000410000 */
        /* <DEDUP_REMOVED lines=9> */
[----:B------:R-:W1:Y:S03]  /*18c50*/  LDSM.16.MT88.4 R148, [R217+0xb000] ;  /* 0x00b00000d994783b */ /* 0x000e660000004200 */
[----:B------:R-:W-:Y:S02]  /*18c60*/  FMUL.FTZ R100, R133, R100 ;  /* 0x0000006485647220 */ /* 0x000fe40000410000 */
[--C-:B-----5:R-:W-:Y:S02]  /*18c70*/  FFMA.FTZ R2, R207, c[0x0][0x23c], -R143.reuse ;  /* 0x00008f00cf027a23 */ /* 0x120fe4000001088f */
[----:B------:R-:W-:Y:S01]  /*18c80*/  FMUL.FTZ R101, R133, R101 ;  /* 0x0000006585657220 */ /* 0x000fe20000410000 */
[----:B------:R-:W5:Y:S01]  /*18c90*/  LDL.LU R207, [R1] ;  /* 0x0000000001cf7983 */ /* 0x000f620000300800 */
[----:B------:R1:W-:Y:S02]  /*18ca0*/  MUFU.EX2 R191, R2 ;  /* 0x0000000200bf7308 */ /* 0x0003e40000000800 */
[C---:B------:R-:W-:Y:S02]  /*18cb0*/  FMUL.FTZ R102, R132.reuse, R102 ;  /* 0x0000006684667220 */ /* 0x040fe40000410000 */
[----:B------:R-:W-:Y:S02]  /*18cc0*/  FMUL.FTZ R103, R132, R103 ;  /* 0x0000006784677220 */ /* 0x000fe40000410000 */
        /* <DEDUP_REMOVED lines=9> */
[----:B------:R-:W-:Y:S03]  /*18d60*/  FMUL.FTZ R125, R3, R125 ;  /* 0x0000007d037d7220 */ /* 0x000fe60000410000 */
[----:B------:R-:W-:Y:S02]  /*18d70*/  FMUL.FTZ R126, R0, R126 ;  /* 0x0000007e007e7220 */ /* 0x000fe40000410000 */
[--C-:B------:R-:W-:Y:S02]  /*18d80*/  FFMA.FTZ R2, R204, c[0x0][0x23c], -R188.reuse ;  /* 0x00008f00cc027a23 */ /* 0x100fe400000108bc */
[-C--:B------:R-:W-:Y:S01]  /*18d90*/  HMMA.16816.F32.BF16 R108, R180, R146.reuse, R108 ;  /* 0x00000092b46c723c */ /* 0x080fe2000004186c */
[C---:B------:R-:W-:Y:S01]  /*18da0*/  FMUL.FTZ R112, R133.reuse, R112 ;  /* 0x0000007085707220 */ /* 0x040fe20000410000 */
[----:B------:R1:W-:Y:S02]  /*18db0*/  MUFU.EX2 R189, R2 ;  /* 0x0000000200bd7308 */ /* 0x0003e40000000800 */
[C---:B------:R-:W-:Y:S02]  /*18dc0*/  FMUL.FTZ R113, R133.reuse, R113 ;  /* 0x0000007185717220 */ /* 0x040fe40000410000 */
[C---:B------:R-:W-:Y:S02]  /*18dd0*/  FMUL.FTZ R114, R132.reuse, R114 ;  /* 0x0000007284727220 */ /* 0x040fe40000410000 */
[----:B------:R-:W-:Y:S04]  /*18de0*/  FMUL.FTZ R115, R132, R115 ;  /* 0x0000007384737220 */ /* 0x000fe80000410000 */
[----:B------:R-:W-:Y:S02]  /*18df0*/  FMUL.FTZ R127, R0, R127 ;  /* 0x0000007f007f7220 */ /* 0x000fe40000410000 */
[C---:B------:R-:W-:Y:S01]  /*18e00*/  FMUL.FTZ R116, R133.reuse, R116 ;  /* 0x0000007485747220 */ /* 0x040fe20000410000 */
[C---:B------:R-:W-:Y:S01]  /*18e10*/  HMMA.16816.F32.BF16 R112, R176.reuse, R146, R112 ;  /* 0x00000092b070723c */ /* 0x040fe20000041870 */
[C---:B------:R-:W-:Y:S02]  /*18e20*/  FMUL.FTZ R117, R133.reuse, R117 ;  /* 0x0000007585757220 */ /* 0x040fe40000410000 */
[C---:B------:R-:W-:Y:S02]  /*18e30*/  FMUL.FTZ R118, R132.reuse, R118 ;  /* 0x0000007684767220 */ /* 0x040fe40000410000 */
[----:B------:R-:W-:Y:S02]  /*18e40*/  FMUL.FTZ R119, R132, R119 ;  /* 0x0000007784777220 */ /* 0x000fe40000410000 */
[----:B------:R-:W-:Y:S01]  /*18e50*/  FFMA.FTZ R143, R206, c[0x0][0x23c], -R143 ;  /* 0x00008f00ce8f7a23 */ /* 0x000fe2000001088f */
[----:B------:R-:W-:Y:S01]  /*18e60*/  MOV R206, R138 ;  /* 0x0000008a00ce7202 */ /* 0x000fe20000000f00 */
[----:B------:R-:W-:Y:S02]  /*18e70*/  FMUL.FTZ R128, R133, R128 ;  /* 0x0000008085807220 */ /* 0x000fe40000410000 */
[----:B------:R1:W1:Y:S01]  /*18e80*/  MUFU.EX2 R190, R143 ;  /* 0x0000008f00be7308 */ /* 0x0002620000000800 */
[-C--:B------:R-:W-:Y:S01]  /*18e90*/  HMMA.16816.F32.BF16 R116, R176, R148.reuse, R116 ;  /* 0x00000094b074723c */ /* 0x080fe20000041874 */
[--C-:B-1----:R-:W-:Y:S02]  /*18ea0*/  FFMA.FTZ R2, R205, c[0x0][0x23c], -R188.reuse ;  /* 0x00008f00cd027a23 */ /* 0x102fe400000108bc */
[----:B------:R-:W-:Y:S02]  /*18eb0*/  FMUL.FTZ R129, R133, R129 ;  /* 0x0000008185817220 */ /* 0x000fe40000410000 */
[C---:B------:R-:W-:Y:S02]  /*18ec0*/  FMUL.FTZ R130, R132.reuse, R130 ;  /* 0x0000008284827220 */ /* 0x040fe40000410000 */
[----:B------:R-:W-:Y:S01]  /*18ed0*/  FMUL.FTZ R131, R132, R131 ;  /* 0x0000008384837220 */ /* 0x000fe20000410000 */
[C---:B------:R-:W-:Y:S01]  /*18ee0*/  HMMA.16816.F32.BF16 R120, R180.reuse, R148, R120 ;  /* 0x00000094b478723c */ /* 0x040fe20000041878 */
[----:B------:R1:W1:Y:S07]  /*18ef0*/  MUFU.EX2 R139, R2 ;  /* 0x00000002008b7308 */ /* 0x00026e0000000800 */
[-C--:B------:R-:W-:Y:S01]  /*18f00*/  HMMA.16816.F32.BF16 R124, R180, R150.reuse, R124 ;  /* 0x00000096b47c723c */ /* 0x080fe2000004187c */
[----:B------:R-:W2:Y:S03]  /*18f10*/  LDSM.16.MT88.4 R180, [R218+0xa800] ;  /* 0x00a80000dab4783b */ /* 0x000ea60000004200 */
[----:B------:R-:W-:Y:S04]  /*18f20*/  F2FP.BF16.PACK_AB R143, R194, R195 ;  /* 0x000000c3c28f723e */ /* 0x000fe800000010ff */
[----:B------:R-:W-:Y:S07]  /*18f30*/  HMMA.16816.F32.BF16 R128, R176, R150, R128 ;  /* 0x00000096b080723c */ /* 0x000fee0000041880 */
[----:B------:R-:W-:Y:S01]  /*18f40*/  F2FP.BF16.PACK_AB R176, R192, R193 ;  /* 0x000000c1c0b0723e */ /* 0x000fe200000010ff */
[--C-:B-1----:R-:W-:Y:S04]  /*18f50*/  FFMA.FTZ R2, R208, c[0x0][0x23c], -R188.reuse ;  /* 0x00008f00d0027a23 */ /* 0x102fe800000108bc */
[----:B------:R-:W-:Y:S01]  /*18f60*/  FFMA.FTZ R188, R140, c[0x0][0x23c], -R188 ;  /* 0x00008f008cbc7a23 */ /* 0x000fe200000108bc */
[----:B------:R-:W-:Y:S01]  /*18f70*/  MUFU.EX2 R138, R2 ;  /* 0x00000002008a7308 */ /* 0x000fe20000000800 */
[----:B------:R-:W-:Y:S02]  /*18f80*/  F2FP.BF16.PACK_AB R140, R200, R201 ;  /* 0x000000c9c88c723e */ /* 0x000fe400000010ff */
[----:B------:R-:W-:Y:S02]  /*18f90*/  F2FP.BF16.PACK_AB R178, R190, R191 ;  /* 0x000000bfbeb2723e */ /* 0x000fe400000010ff */
[----:B------:R-:W-:Y:S03]  /*18fa0*/  F2FP.BF16.PACK_AB R177, R139, R189 ;  /* 0x000000bd8bb1723e */ /* 0x000fe600000010ff */
[-C--:B------:R-:W-:Y:S01]  /*18fb0*/  HMMA.16816.F32.BF16 R144, R140, R156.reuse, R4 ;  /* 0x0000009c8c90723c */ /* 0x080fe20000041804 */
[----:B------:R-:W1:Y:S01]  /*18fc0*/  LDSM.16.MT88.4 R4, [R217+0xa800] ;  /* 0x00a80000d904783b */ /* 0x000e620000004200 */
[----:B------:R-:W1:Y:S02]  /*18fd0*/  MUFU.EX2 R188, R188 ;  /* 0x000000bc00bc7308 */ /* 0x000e640000000800 */
        /* <DEDUP_REMOVED lines=15> */
[C---:B------:R-:W-:Y:S08]  /*190d0*/  HMMA.16816.F32.BF16 R48, R140.reuse, R182, R48 ;  /* 0x000000b68c30723c */ /* 0x040ff00000041830 */
[-C--:B------:R-:W-:Y:S08]  /*190e0*/  HMMA.16816.F32.BF16 R52, R140, R4.reuse, R52 ;  /* 0x000000048c34723c */ /* 0x080ff00000041834 */
[C---:B------:R-:W-:Y:S07]  /*190f0*/  HMMA.16816.F32.BF16 R56, R176.reuse, R4, R56 ;  /* 0x00000004b038723c */ /* 0x040fee0000041838 */
[----:B------:R-:W-:Y:S01]  /*19100*/  FADD.FTZ R4, R211, R0 ;  /* 0x00000000d3047221 */ /* 0x000fe20000010000 */
[-C--:B------:R-:W-:Y:S04]  /*19110*/  HMMA.16816.F32.BF16 R60, R176, R6.reuse, R60 ;  /* 0x00000006b03c723c */ /* 0x080fe8000004183c */
[----:B------:R-:W-:Y:S02]  /*19120*/  FADD.FTZ R4, R240, R4 ;  /* 0x00000004f0047221 */ /* 0x000fe40000010000 */
[----:B---3--:R-:W-:Y:S02]  /*19130*/  FFMA.FTZ R3, R3, R203, R242 ;  /* 0x000000cb03037223 */ /* 0x008fe400000100f2 */
[C---:B------:R-:W-:Y:S04]  /*19140*/  HMMA.16816.F32.BF16 R64, R140.reuse, R6, R64 ;  /* 0x000000068c40723c */ /* 0x040fe80000041840 */
[----:B------:R-:W-:Y:S04]  /*19150*/  FADD.FTZ R5, R244, R3 ;  /* 0x00000003f4057221 */ /* 0x000fe80000010000 */
[-C--:B-1----:R-:W-:Y:S01]  /*19160*/  HMMA.16816.F32.BF16 R68, R140, R8.reuse, R68 ;  /* 0x000000088c44723c */ /* 0x082fe20000041844 */
[----:B------:R-:W-:Y:S04]  /*19170*/  FADD.FTZ R0, R243, R5 ;  /* 0x00000005f3007221 */ /* 0x000fe80000010000 */
[----:B------:R-:W-:Y:S02]  /*19180*/  FADD.FTZ R5, R245, R0 ;  /* 0x00000000f5057221 */ /* 0x000fe40000010000 */
[----:B------:R-:W-:Y:S01]  /*19190*/  FADD.FTZ R0, R241, R4 ;  /* 0x00000004f1007221 */ /* 0x000fe20000010000 */
[C---:B------:R-:W-:Y:S01]  /*191a0*/  HMMA.16816.F32.BF16 R72, R176.reuse, R8, R72 ;  /* 0x00000008b048723c */ /* 0x040fe20000041848 */
[----:B------:R-:W-:Y:S03]  /*191b0*/  FADD.FTZ R4, R193, R5 ;  /* 0x00000005c1047221 */ /* 0x000fe60000010000 */
[----:B------:R-:W-:Y:S04]  /*191c0*/  FADD.FTZ R0, R189, R0 ;  /* 0x00000000bd007221 */ /* 0x000fe80000010000 */
[-C--:B------:R-:W-:Y:S01]  /*191d0*/  HMMA.16816.F32.BF16 R76, R176, R10.reuse, R76 ;  /* 0x0000000ab04c723c */ /* 0x080fe2000004184c */
[----:B------:R-:W-:Y:S03]  /*191e0*/  FADD.FTZ R0, R139, R0 ;  /* 0x000000008b007221 */ /* 0x000fe60000010000 */
[----:B----4-:R-:W-:Y:S01]  /*191f0*/  FFMA.FTZ R132, R132, R202, R248 ;  /* 0x000000ca84847223 */ /* 0x010fe200000100f8 */
[----:B------:R-:W-:Y:S01]  /*19200*/  MOV R139, R137 ;  /* 0x00000089008b7202 */ /* 0x000fe20000000f00 */
[----:B------:R-:W-:Y:S01]  /*19210*/  FADD.FTZ R0, R138, R0 ;  /* 0x000000008a007221 */ /* 0x000fe20000010000 */
[----:B------:R-:W-:Y:S01]  /*19220*/  MOV R138, R134 ;  /* 0x00000086008a7202 */ /* 0x000fe20000000f00 */
[C---:B------:R-:W-:Y:S01]  /*19230*/  HMMA.16816.F32.BF16 R80, R140.reuse, R10, R80 ;  /* 0x0000000a8c50723c */ /* 0x040fe20000041850 */
[----:B------:R-:W-:Y:S03]  /*19240*/  FADD.FTZ R2, R249, R132 ;  /* 0x00000084f9027221 */ /* 0x000fe60000010000 */
[----:B------:R-:W-:Y:S01]  /*19250*/  FADD.FTZ R0, R188, R0 ;  /* 0x00000000bc007221 */ /* 0x000fe20000010000 */
[----:B------:R-:W-:Y:S01]  /*19260*/  MOV R132, R135 ;  /* 0x0000008700847202 */ /* 0x000fe20000000f00 */
[----:B------:R-:W-:Y:S02]  /*19270*/  FADD.FTZ R2, R246, R2 ;  /* 0x00000002f6027221 */ /* 0x000fe40000010000 */
[-C--:B------:R-:W-:Y:S04]  /*19280*/  HMMA.16816.F32.BF16 R84, R140, R184.reuse, R84 ;  /* 0x000000b88c54723c */ /* 0x080fe80000041854 */
[----:B------:R-:W-:Y:S04]  /*19290*/  FADD.FTZ R2, R247, R2 ;  /* 0x00000002f7027221 */ /* 0x000fe80000010000 */
[C---:B------:R-:W-:Y:S01]  /*192a0*/  HMMA.16816.F32.BF16 R88, R176.reuse, R184, R88 ;  /* 0x000000b8b058723c */ /* 0x040fe20000041858 */
[----:B------:R-:W-:Y:S03]  /*192b0*/  FADD.FTZ R2, R199, R2 ;  /* 0x00000002c7027221 */ /* 0x000fe60000010000 */
[----:B-----5:R-:W-:Y:S04]  /*192c0*/  FFMA.FTZ R6, R133, R207, R206 ;  /* 0x000000cf85067223 */ /* 0x020fe800000100ce */
[-C--:B------:R-:W-:Y:S01]  /*192d0*/  HMMA.16816.F32.BF16 R92, R176, R186.reuse, R92 ;  /* 0x000000bab05c723c */ /* 0x080fe2000004185c */
[----:B------:R-:W-:Y:S07]  /*192e0*/  FADD.FTZ R6, R252, R6 ;  /* 0x00000006fc067221 */ /* 0x000fee0000010000 */
[C---:B------:R-:W-:Y:S01]  /*192f0*/  HMMA.16816.F32.BF16 R96, R140.reuse, R186, R96 ;  /* 0x000000ba8c60723c */ /* 0x040fe20000041860 */
[----:B------:R-:W-:Y:S04]  /*19300*/  FADD.FTZ R3, R250, R6 ;  /* 0x00000006fa037221 */ /* 0x000fe80000010000 */
[----:B------:R-:W-:Y:S03]  /*19310*/  FADD.FTZ R3, R251, R3 ;  /* 0x00000003fb037221 */ /* 0x000fe60000010000 */
        /* <DEDUP_REMOVED lines=9> */
[----:B------:R-:W-:Y:S03]  /*193b0*/  FADD.FTZ R4, R196, R4 ;  /* 0x00000004c4047221 */ /* 0x000fe60000010000 */
[----:B------:R-:W-:Y:S02]  /*193c0*/  FADD.FTZ R3, R194, R3 ;  /* 0x00000003c2037221 */ /* 0x000fe40000010000 */
[----:B------:R-:W-:Y:S01]  /*193d0*/  STL [R1], R4 ;  /* 0x0000000401007387 */ /* 0x000fe20000100800 */
[----:B------:R-:W-:Y:S01]  /*193e0*/  FADD.FTZ R2, R191, R2 ;  /* 0x00000002bf027221 */ /* 0x000fe20000010000 */
[C---:B------:R-:W-:Y:S02]  /*193f0*/  HMMA.16816.F32.BF16 R112, R140.reuse, R14, R112 ;  /* 0x0000000e8c70723c */ /* 0x040fe40000041870 */
[----:B------:R1:W-:Y:S02]  /*19400*/  STL [R1+0x4], R3 ;  /* 0x0000040301007387 */ /* 0x0003e40000100800 */
[----:B------:R-:W-:Y:S04]  /*19410*/  FADD.FTZ R2, R190, R2 ;  /* 0x00000002be027221 */ /* 0x000fe80000010000 */
[-C--:B------:R-:W-:Y:S01]  /*19420*/  HMMA.16816.F32.BF16 R116, R140, R16.reuse, R116 ;  /* 0x000000108c74723c */ /* 0x080fe20000041874 */
[----:B------:R2:W-:Y:S04]  /*19430*/  STL [R1+0x8], R2 ;  /* 0x0000080201007387 */ /* 0x0005e80000100800 */
[----:B------:R2:W-:Y:S03]  /*19440*/  STL [R1+0xc], R0 ;  /* 0x00000c0001007387 */ /* 0x0005e60000100800 */
[C---:B------:R-:W-:Y:S08]  /*19450*/  HMMA.16816.F32.BF16 R120, R176.reuse, R16, R120 ;  /* 0x00000010b078723c */ /* 0x040ff00000041878 */
[-C--:B------:R-:W-:Y:S01]  /*19460*/  HMMA.16816.F32.BF16 R124, R176, R18.reuse, R124 ;  /* 0x00000012b07c723c */ /* 0x080fe2000004187c */
[----:B-1----:R-:W-:Y:S07]  /*19470*/  MOV R3, R136 ;  /* 0x0000008800037202 */ /* 0x002fee0000000f00 */
[----:B------:R-:W-:Y:S01]  /*19480*/  HMMA.16816.F32.BF16 R128, R140, R18, R128 ;  /* 0x000000128c80723c */ /* 0x000fe20000041880 */
[----:B--2---:R-:W-:-:S07]  /*19490*/  @P0 BRA `(.L_x_2350) ;  /* 0xffffca4000000947 */ /* 0x004fce000383ffff */
.L_x_2349:
[----:B------:R-:W2:Y:S01]  /*194a0*/  LDL.LU R2, [R1] ;  /* 0x0000000001027983 */ /* 0x000ea20000300800 */
[----:B------:R-:W1:Y:S01]  /*194b0*/  S2UR UR7, SR_CTAID.Y ;  /* 0x00000000000779c3 */ /* 0x000e620000002600 */
[----:B------:R-:W-:-:S02]  /*194c0*/  UISETP.NE.AND UP4, UPT, UR15, -0x1, UPT ;  /* 0xffffffff0f00788c */ /* 0x000fc4000bf85270 */
[----:B------:R-:W3:Y:S01]  /*194d0*/  LDL.LU R8, [R1+0x4] ;  /* 0x0000040001087983 */ /* 0x000ee20000300800 */
[----:B------:R-:W-:-:S03]  /*194e0*/  ULDC.64 UR4, c[0x0][0x1e8] ;  /* 0x00007a0000047ab9 */ /* 0x000fc60000000a00 */
[----:B------:R-:W4:Y:S04]  /*194f0*/  LDL.LU R7, [R1+0x8] ;  /* 0x0000080001077983 */ /* 0x000f280000300800 */
[----:B------:R-:W5:Y:S01]  /*19500*/  LDL.LU R6, [R1+0xc] ;  /* 0x00000c0001067983 */ /* 0x000f620000300800 */
        /* <DEDUP_REMOVED lines=433> */
.L_x_2354:
[----:B---34-:R-:W-:Y:S05]  /*1b020*/  BSYNC B0 ;  /* 0x0000000000007941 */ /* 0x018fea0003800000 */
.L_x_2353:
        /* <DEDUP_REMOVED lines=31> */
.L_x_2356:
[----:B---3--:R-:W-:Y:S05]  /*1b220*/  BSYNC B0 ;  /* 0x0000000000007941 */ /* 0x008fea0003800000 */
.L_x_2355:
        /* <DEDUP_REMOVED lines=18> */
.L_x_2358:
[----:B------:R-:W-:Y:S05]  /*1b350*/  BSYNC B0 ;  /* 0x0000000000007941 */ /* 0x000fea0003800000 */
.L_x_2357:
        /* <DEDUP_REMOVED lines=18> */
.L_x_2360:
[----:B------:R-:W-:Y:S05]  /*1b480*/  BSYNC B0 ;  /* 0x0000000000007941 */ /* 0x000fea0003800000 */
.L_x_2359:
        /* <DEDUP_REMOVED lines=18> */
.L_x_2362:
[----:B------:R-:W-:Y:S05]  /*1b5b0*/  BSYNC B0 ;  /* 0x0000000000007941 */ /* 0x000fea0003800000 */
.L_x_2361:
        /* <DEDUP_REMOVED lines=18> */
.L_x_2364:
[----:B------:R-:W-:Y:S05]  /*1b6e0*/  BSYNC B0 ;  /* 0x0000000000007941 */ /* 0x000fea0003800000 */
.L_x_2363:
        /* <DEDUP_REMOVED lines=18> */
.L_x_2366:
[----:B------:R-:W-:Y:S05]  /*1b810*/  BSYNC B0 ;  /* 0x0000000000007941 */ /* 0x000fea0003800000 */
.L_x_2365:
        /* <DEDUP_REMOVED lines=18> */
.L_x_2368:
[----:B------:R-:W-:Y:S05]  /*1b940*/  BSYNC B0 ;  /* 0x0000000000007941 */ /* 0x000fea0003800000 */
.L_x_2367:
        /* <DEDUP_REMOVED lines=19> */
.L_x_2369:
        /* <DEDUP_REMOVED lines=16> */
.L_x_2410:


//--------------------- .nv.shared._ZN5flash16flash_fwd_kernelI23Flash_fwd_kernel_traitsILi128ELi128ELi64ELi4ELb0ELb0EN7cutlass10bfloat16_tE19Flash_kernel_traitsILi128ELi128ELi64ELi4ES3_EELb0ELb0ELb0ELb0ELb0ELb1ELb0ELb0EEEvNS_16Flash_fwd_paramsE --------------------------
	.section	.nv.shared._ZN5flash16flash_fwd_kernelI23Flash_fwd_kernel_traitsILi128ELi128ELi64ELi4ELb0ELb0EN7cutlass10bfloat16_tE19Flash_kernel_traitsILi128ELi128ELi64ELi4ES3_EELb0ELb0ELb0ELb0ELb0ELb1ELb0ELb0EEEvNS_16Flash_fwd_paramsE,"aw",@nobits
	.sectionflags	@""
	.align	16


//--------------------- .nv.global                --------------------------
	.section	.nv.global,"aw",@nobits
.nv.global:
	.type		_ZN66_INTERNAL_9d8789de_30_flash_fwd_hdim128_bf16_sm80_cu_21e1f8cb_28864cute1_E,@object
	.size		_ZN66_INTERNAL_9d8789de_30_flash_fwd_hdim128_bf16_sm80_cu_21e1f8cb_28864cute1_E,(_ZN66_INTERNAL_9d8789de_30_flash_fwd_hdim128_bf16_sm80_cu_21e1f8cb_28864cuda3std3__45__cpo6cbeginE - _ZN66_INTERNAL_9d8789de_30_flash_fwd_hdim128_bf16_sm80_cu_21e1f8cb_28864cute1_E)
_ZN66_INTERNAL_9d8789de_30_flash_fwd_hdim128_bf16_sm80_cu_21e1f8cb_28864cute1_E:
	.zero		1
	.type		_ZN66_INTERNAL_9d8789de_30_flash_fwd_hdim128_bf16_sm80_cu_21e1f8cb_28864cuda3std3__45__cpo6cbeginE,@object
	.size		_ZN66_INTERNAL_9d8789de_30_flash_fwd_hdim128_bf16_sm80_cu_21e1f8cb_28864cuda3std3__45__cpo6cbeginE,(_ZN66_INTERNAL_9d8789de_30_flash_fwd_hdim128_bf16_sm80_cu_21e1f8cb_28864cuda3std3__48in_placeE - _ZN66_INTERNAL_9d8789de_30_flash_fwd_hdim128_bf16_sm80_cu_21e1f8cb_28864cuda3std3__45__cpo6cbeginE)
_ZN66_INTERNAL_9d8789de_30_flash_fwd_hdim128_bf16_sm80_cu_21e1f8cb_28864cuda3std3__45__cpo6cbeginE:
	.zero		1
	.type		_ZN66_INTERNAL_9d8789de_30_flash_fwd_hdim128_bf16_sm80_cu_21e1f8cb_28864cuda3std3__48in_placeE,@object
	.size		_ZN66_INTERNAL_9d8789de_30_flash_fwd_hdim128_bf16_sm80_cu_21e1f8cb_28864cuda3std3__48in_placeE,(_ZN66_INTERNAL_9d8789de_30_flash_fwd_hdim128_bf16_sm80_cu_21e1f8cb_28864cuda3std6ranges3__45__cpo9iter_moveE - _ZN66_INTERNAL_9d8789de_30_flash_fwd_hdim128_bf16_sm80_cu_21e1f8cb_28864cuda3std3__48in_placeE)
_ZN66_INTERNAL_9d8789de_30_flash_fwd_hdim128_bf16_sm80_cu_21e1f8cb_28864cuda3std3__48in_placeE:
	.zero		1
	.type		_ZN66_INTERNAL_9d8789de_30_flash_fwd_hdim128_bf16_sm80_cu_21e1f8cb_28864cuda3std6ranges3__45__cpo9iter_moveE,@object
	.size		_ZN66_INTERNAL_9d8789de_30_flash_fwd_hdim128_bf16_sm80_cu_21e1f8cb_28864cuda3std6ranges3__45__cpo9iter_moveE,(_ZN66_INTERNAL_9d8789de_30_flash_fwd_hdim128_bf16_sm80_cu_21e1f8cb_28864cuda3std3__45__cpo5beginE - _ZN66_INTERNAL_9d8789de_30_flash_fwd_hdim128_bf16_sm80_cu_21e1f8cb_28864cuda3std6ranges3__45__cpo9iter_moveE)
_ZN66_INTERNAL_9d8789de_30_flash_fwd_hdim128_bf16_sm80_cu_21e1f8cb_28864cuda3std6ranges3__45__cpo9iter_moveE:
	.zero		1
	.type		_ZN66_INTERNAL_9d8789de_30_flash_fwd_hdim128_bf16_sm80_cu_21e1f8cb_28864cuda3std3__45__cpo5beginE,@object
	.size		_ZN66_INTERNAL_9d8789de_30_flash_fwd_hdim128_bf16_sm80_cu_21e1f8cb_28864cuda3std3__45__cpo5beginE,(_ZN66_INTERNAL_9d8789de_30_flash_fwd_hdim128_bf16_sm80_cu_21e1f8cb_28864cuda3std3__468_GLOBAL__N__9d8789de_30_flash_fwd_hdim128_bf16_sm80_cu_21e1f8cb_28866ignoreE - _ZN66_INTERNAL_9d8789de_30_flash_fwd_hdim128_bf16_sm80_cu_21e1f8cb_28864cuda3std3__45__cpo5beginE)
_ZN66_INTERNAL_9d8789de_30_flash_fwd_hdim128_bf16_sm80_cu_21e1f8cb_28864cuda3std3__45__cpo5beginE:
	.zero		1
	.type		_ZN66_INTERNAL_9d8789de_30_flash_fwd_hdim128_bf16_sm80_cu_21e1f8cb_28864cuda3std3__468_GLOBAL__N__9d8789de_30_flash_fwd_hdim128_bf16_sm80_cu_21e1f8cb_28866ignoreE,@object
	.size		_ZN66_INTERNAL_9d8789de_30_flash_fwd_hdim128_bf16_sm80_cu_21e1f8cb_28864cuda3std3__468_GLOBAL__N__9d8789de_30_flash_fwd_hdim128_bf16_sm80_cu_21e1f8cb_28866ignoreE,(_ZN66_INTERNAL_9d8789de_30_flash_fwd_hdim128_bf16_sm80_cu_21e1f8cb_28864cute7productE - _ZN66_INTERNAL_9d8789de_30_flash_fwd_hdim128_bf16_sm80_cu_21e1f8cb_28864cuda3std3__468_GLOBAL__N__9d8789de_30_flash_fwd_hdim128_bf16_sm80_cu_21e1f8cb_28866ignoreE)
_ZN66_INTERNAL_9d8789de_30_flash_fwd_hdim128_bf16_sm80_cu_21e1f8cb_28864cuda3std3__468_GLOBAL__N__9d8789de_30_flash_fwd_hdim128_bf16_sm80_cu_21e1f8cb_28866ignoreE:
	.zero		1
	.type		_ZN66_INTERNAL_9d8789de_30_flash_fwd_hdim128_bf16_sm80_cu_21e1f8cb_28864cute7productE,@object
	.size		_ZN66_INTERNAL_9d8789de_30_flash_fwd_hdim128_bf16_sm80_cu_21e1f8cb_28864cute7productE,(_ZN66_INTERNAL_9d8789de_30_flash_fwd_hdim128_bf16_sm80_cu_21e1f8cb_28864cuda3std3__45__cpo3endE - _ZN66_INTERNAL_9d8789de_30_flash_fwd_hdim128_bf16_sm80_cu_21e1f8cb_28864cute7productE)
_ZN66_INTERNAL_9d8789de_30_flash_fwd_hdim128_bf16_sm80_cu_21e1f8cb_28864cute7productE:
	.zero		1
	.type		_ZN66_INTERNAL_9d8789de_30_flash_fwd_hdim128_bf16_sm80_cu_21e1f8cb_28864cuda3std3__45__cpo3endE,@object
	.size		_ZN66_INTERNAL_9d8789de_30_flash_fwd_hdim128_bf16_sm80_cu_21e1f8cb_28864cuda3std3__45__cpo3endE,(_ZN66_INTERNAL_9d8789de_30_flash_fwd_hdim128_bf16_sm80_cu_21e1f8cb_28864cuda3std3__419piecewise_constructE - _ZN66_INTERNAL_9d8789de_30_flash_fwd_hdim128_bf16_sm80_cu_21e1f8cb_28864cuda3std3__45__cpo3endE)
_ZN66_INTERNAL_9d8789de_30_flash_fwd_hdim128_bf16_sm80_cu_21e1f8cb_28864cuda3std3__45__cpo3endE:
	.zero		1
	.type		_ZN66_INTERNAL_9d8789de_30_flash_fwd_hdim128_bf16_sm80_cu_21e1f8cb_28864cuda3std3__419piecewise_constructE,@object
	.size		_ZN66_INTERNAL_9d8789de_30_flash_fwd_hdim128_bf16_sm80_cu_21e1f8cb_28864cuda3std3__419piecewise_constructE,(_ZN66_INTERNAL_9d8789de_30_flash_fwd_hdim128_bf16_sm80_cu_21e1f8cb_28864cuda3std3__45__cpo4cendE - _ZN66_INTERNAL_9d8789de_30_flash_fwd_hdim128_bf16_sm80_cu_21e1f8cb_28864cuda3std3__419piecewise_constructE)
_ZN66_INTERNAL_9d8789de_30_flash_fwd_hdim128_bf16_sm80_cu_21e1f8cb_28864cuda3std3__419piecewise_constructE:
	.zero		1
	.type		_ZN66_INTERNAL_9d8789de_30_flash_fwd_hdim128_bf16_sm80_cu_21e1f8cb_28864cuda3std3__45__cpo4cendE,@object
	.size		_ZN66_INTERNAL_9d8789de_30_flash_fwd_hdim128_bf16_sm80_cu_21e1f8cb_28864cuda3std3__45__cpo4cendE,(_ZN66_INTERNAL_9d8789de_30_flash_fwd_hdim128_bf16_sm80_cu_21e1f8cb_28864cuda3std6ranges3__45__cpo4swapE - _ZN66_INTERNAL_9d8789de_30_flash_fwd_hdim128_bf16_sm80_cu_21e1f8cb_28864cuda3std3__45__cpo4cendE)
_ZN66_INTERNAL_9d8789de_30_flash_fwd_hdim128_bf16_sm80_cu_21e1f8cb_28864cuda3std3__45__cpo4cendE:
	.zero		1
	.type		_ZN66_INTERNAL_9d8789de_30_flash_fwd_hdim128_bf16_sm80_cu_21e1f8cb_28864cuda3std6ranges3__45__cpo4swapE,@object
	.size		_ZN66_INTERNAL_9d8789de_30_flash_fwd_hdim128_bf16_sm80_cu_21e1f8cb_28864cuda3std6ranges3__45__cpo4swapE,(.L_7 - _ZN66_INTERNAL_9d8789de_30_flash_fwd_hdim128_bf16_sm80_cu_21e1f8cb_28864cuda3std6ranges3__45__cpo4swapE)
_ZN66_INTERNAL_9d8789de_30_flash_fwd_hdim128_bf16_sm80_cu_21e1f8cb_28864cuda3std6ranges3__45__cpo4swapE:
	.zero		1
.L_7:


//--------------------- .nv.shared._ZN5flash16flash_fwd_kernelI23Flash_fwd_kernel_traitsILi128ELi128ELi64ELi4ELb0ELb0EN7cutlass10bfloat16_tE19Flash_kernel_traitsILi128ELi128ELi64ELi4ES3_EELb0ELb0ELb0ELb0ELb0ELb1ELb1ELb0EEEvNS_16Flash_fwd_paramsE --------------------------
	.section	.nv.shared._ZN5flash16flash_fwd_kernelI23Flash_fwd_kernel_traitsILi128ELi128ELi64ELi4ELb0ELb0EN7cutlass10bfloat16_tE19Flash_kernel_traitsILi128ELi128ELi64ELi4ES3_EELb0ELb0ELb0ELb0ELb0ELb1ELb1ELb0EEEvNS_16Flash_fwd_paramsE,"aw",@nobits
	.sectionflags	@""
	.align	16


//--------------------- .nv.shared._ZN5flash16flash_fwd_kernelI23Flash_fwd_kernel_traitsILi128ELi128ELi64ELi4ELb0ELb0EN7cutlass10bfloat16_tE19Flash_kernel_traitsILi128ELi128ELi64ELi4ES3_EELb0ELb0ELb0ELb0ELb1ELb1ELb0ELb0EEEvNS_16Flash_fwd_paramsE --------------------------
	.section	.nv.shared._ZN5flash16flash_fwd_kernelI23Flash_fwd_kernel_traitsILi128ELi128ELi64ELi4ELb0ELb0EN7cutlass10bfloat16_tE19Flash_kernel_traitsILi128ELi128ELi64ELi4ES3_EELb0ELb0ELb0ELb0ELb1ELb1ELb0ELb0EEEvNS_16Flash_fwd_paramsE,"aw",@nobits
	.sectionflags	@""
	.align	16


//--------------------- .nv.shared._ZN5flash16flash_fwd_kernelI23Flash_fwd_kernel_traitsILi128ELi128ELi64ELi4ELb0ELb0EN7cutlass10bfloat16_tE19Flash_kernel_traitsILi128ELi128ELi64ELi4ES3_EELb0ELb0ELb0ELb0ELb1ELb1ELb1ELb0EEEvNS_16Flash_fwd_paramsE --------------------------
	.section	.nv.shared._ZN5flash16flash_fwd_kernelI23Flash_fwd_kernel_traitsILi128ELi128ELi64ELi4ELb0ELb0EN7cutlass10bfloat16_tE19Flash_kernel_traitsILi128ELi128ELi64ELi4ES3_EELb0ELb0ELb0ELb0ELb1ELb1ELb1ELb0EEEvNS_16Flash_fwd_paramsE,"aw",@nobits
	.sectionflags	@""
	.align	16


//--------------------- .nv.shared._ZN5flash16flash_fwd_kernelI23Flash_fwd_kernel_traitsILi128ELi128ELi64ELi4ELb0ELb0EN7cutlass10bfloat16_tE19Flash_kernel_traitsILi128ELi128ELi64ELi4ES3_EELb0ELb0ELb0ELb0ELb0ELb0ELb0ELb0EEEvNS_16Flash_fwd_paramsE --------------------------
	.section	.nv.shared._ZN5flash16flash_fwd_kernelI23Flash_fwd_kernel_traitsILi128ELi128ELi64ELi4ELb0ELb0EN7cutlass10bfloat16_tE19Flash_kernel_traitsILi128ELi128ELi64ELi4ES3_EELb0ELb0ELb0ELb0ELb0ELb0ELb0ELb0EEEvNS_16Flash_fwd_paramsE,"aw",@nobits
	.sectionflags	@""
	.align	16


//--------------------- .nv.shared._ZN5flash16flash_fwd_kernelI23Flash_fwd_kernel_traitsILi128ELi128ELi64ELi4ELb0ELb0EN7cutlass10bfloat16_tE19Flash_kernel_traitsILi128ELi128ELi64ELi4ES3_EELb0ELb0ELb0ELb0ELb0ELb0ELb1ELb0EEEvNS_16Flash_fwd_paramsE --------------------------
	.section	.nv.shared._ZN5flash16flash_fwd_kernelI23Flash_fwd_kernel_traitsILi128ELi128ELi64ELi4ELb0ELb0EN7cutlass10bfloat16_tE19Flash_kernel_traitsILi128ELi128ELi64ELi4ES3_EELb0ELb0ELb0ELb0ELb0ELb0ELb1ELb0EEEvNS_16Flash_fwd_paramsE,"aw",@nobits
	.sectionflags	@""
	.align	16


//--------------------- .nv.shared._ZN5flash16flash_fwd_kernelI23Flash_fwd_kernel_traitsILi128ELi128ELi64ELi4ELb0ELb0EN7cutlass10bfloat16_tE19Flash_kernel_traitsILi128ELi128ELi64ELi4ES3_EELb0ELb0ELb0ELb1ELb0ELb0ELb0ELb0EEEvNS_16Flash_fwd_paramsE --------------------------
	.section	.nv.shared._ZN5flash16flash_fwd_kernelI23Flash_fwd_kernel_traitsILi128ELi128ELi64ELi4ELb0ELb0EN7cutlass10bfloat16_tE19Flash_kernel_traitsILi128ELi128ELi64ELi4ES3_EELb0ELb0ELb0ELb1ELb0ELb0ELb0ELb0EEEvNS_16Flash_fwd_paramsE,"aw",@nobits
	.sectionflags	@""
	.align	16


//--------------------- .nv.shared._ZN5flash16flash_fwd_kernelI23Flash_fwd_kernel_traitsILi128ELi128ELi64ELi4ELb0ELb0EN7cutlass10bfloat16_tE19Flash_kernel_traitsILi128ELi128ELi64ELi4ES3_EELb0ELb0ELb0ELb1ELb0ELb0ELb1ELb0EEEvNS_16Flash_fwd_paramsE --------------------------
	.section	.nv.shared._ZN5flash16flash_fwd_kernelI23Flash_fwd_kernel_traitsILi128ELi128ELi64ELi4ELb0ELb0EN7cutlass10bfloat16_tE19Flash_kernel_traitsILi128ELi128ELi64ELi4ES3_EELb0ELb0ELb0ELb1ELb0ELb0ELb1ELb0EEEvNS_16Flash_fwd_paramsE,"aw",@nobits
	.sectionflags	@""
	.align	16


//--------------------- .nv.shared._ZN5flash16flash_fwd_kernelI23Flash_fwd_kernel_traitsILi128ELi128ELi64ELi4ELb0ELb0EN7cutlass10bfloat16_tE19Flash_kernel_traitsILi128ELi128ELi64ELi4ES3_EELb0ELb0ELb1ELb0ELb0ELb1ELb0ELb0EEEvNS_16Flash_fwd_paramsE --------------------------
	.section	.nv.shared._ZN5flash16flash_fwd_kernelI23Flash_fwd_kernel_traitsILi128ELi128ELi64ELi4ELb0ELb0EN7cutlass10bfloat16_tE19Flash_kernel_traitsILi128ELi128ELi64ELi4ES3_EELb0ELb0ELb1ELb0ELb0ELb1ELb0ELb0EEEvNS_16Flash_fwd_paramsE,"aw",@nobits
	.sectionflags	@""
	.align	16


//--------------------- .nv.shared._ZN5flash16flash_fwd_kernelI23Flash_fwd_kernel_traitsILi128ELi128ELi64ELi4ELb0ELb0EN7cutlass10bfloat16_tE19Flash_kernel_traitsILi128ELi128ELi64ELi4ES3_EELb0ELb0ELb1ELb0ELb0ELb1ELb1ELb0EEEvNS_16Flash_fwd_paramsE --------------------------
	.section	.nv.shared._ZN5flash16flash_fwd_kernelI23Flash_fwd_kernel_traitsILi128ELi128ELi64ELi4ELb0ELb0EN7cutlass10bfloat16_tE19Flash_kernel_traitsILi128ELi128ELi64ELi4ES3_EELb0ELb0ELb1ELb0ELb0ELb1ELb1ELb0EEEvNS_16Flash_fwd_paramsE,"aw",@nobits
	.sectionflags	@""
	.align	16


//--------------------- .nv.shared._ZN5flash16flash_fwd_kernelI23Flash_fwd_kernel_traitsILi128ELi128ELi64ELi4ELb0ELb0EN7cutlass10bfloat16_tE19Flash_kernel_traitsILi128ELi128ELi64ELi4ES3_EELb0ELb0ELb1ELb0ELb0ELb0ELb0ELb0EEEvNS_16Flash_fwd_paramsE --------------------------
	.section	.nv.shared._ZN5flash16flash_fwd_kernelI23Flash_fwd_kernel_traitsILi128ELi128ELi64ELi4ELb0ELb0EN7cutlass10bfloat16_tE19Flash_kernel_traitsILi128ELi128ELi64ELi4ES3_EELb0ELb0ELb1ELb0ELb0ELb0ELb0ELb0EEEvNS_16Flash_fwd_paramsE,"aw",@nobits
	.sectionflags	@""
	.align	16


//--------------------- .nv.shared._ZN5flash16flash_fwd_kernelI23Flash_fwd_kernel_traitsILi128ELi128ELi64ELi4ELb0ELb0EN7cutlass10bfloat16_tE19Flash_kernel_traitsILi128ELi128ELi64ELi4ES3_EELb0ELb0ELb1ELb0ELb0ELb0ELb1ELb0EEEvNS_16Flash_fwd_paramsE --------------------------
	.section	.nv.shared._ZN5flash16flash_fwd_kernelI23Flash_fwd_kernel_traitsILi128ELi128ELi64ELi4ELb0ELb0EN7cutlass10bfloat16_tE19Flash_kernel_traitsILi128ELi128ELi64ELi4ES3_EELb0ELb0ELb1ELb0ELb0ELb0ELb1ELb0EEEvNS_16Flash_fwd_paramsE,"aw",@nobits
	.sectionflags	@""
	.align	16


//--------------------- .nv.shared._ZN5flash16flash_fwd_kernelI23Flash_fwd_kernel_traitsILi128ELi128ELi64ELi4ELb0ELb0EN7cutlass10bfloat16_tE19Flash_kernel_traitsILi128ELi128ELi64ELi4ES3_EELb0ELb0ELb1ELb1ELb0ELb0ELb0ELb0EEEvNS_16Flash_fwd_paramsE --------------------------
	.section	.nv.shared._ZN5flash16flash_fwd_kernelI23Flash_fwd_kernel_traitsILi128ELi128ELi64ELi4ELb0ELb0EN7cutlass10bfloat16_tE19Flash_kernel_traitsILi128ELi128ELi64ELi4ES3_EELb0ELb0ELb1ELb1ELb0ELb0ELb0ELb0EEEvNS_16Flash_fwd_paramsE,"aw",@nobits
	.sectionflags	@""
	.align	16


//--------------------- .nv.shared._ZN5flash16flash_fwd_kernelI23Flash_fwd_kernel_traitsILi128ELi128ELi64ELi4ELb0ELb0EN7cutlass10bfloat16_tE19Flash_kernel_traitsILi128ELi128ELi64ELi4ES3_EELb0ELb0ELb1ELb1ELb0ELb0ELb1ELb0EEEvNS_16Flash_fwd_paramsE --------------------------
	.section	.nv.shared._ZN5flash16flash_fwd_kernelI23Flash_fwd_kernel_traitsILi128ELi128ELi64ELi4ELb0ELb0EN7cutlass10bfloat16_tE19Flash_kernel_traitsILi128ELi128ELi64ELi4ES3_EELb0ELb0ELb1ELb1ELb0ELb0ELb1ELb0EEEvNS_16Flash_fwd_paramsE,"aw",@nobits
	.sectionflags	@""
	.align	16


//--------------------- .nv.shared._ZN5flash16flash_fwd_kernelI23Flash_fwd_kernel_traitsILi128ELi128ELi32ELi4ELb0ELb0EN7cutlass10bfloat16_tE19Flash_kernel_traitsILi128ELi128ELi32ELi4ES3_EELb0ELb0ELb0ELb0ELb0ELb1ELb0ELb0EEEvNS_16Flash_fwd_paramsE --------------------------
	.section	.nv.shared._ZN5flash16flash_fwd_kernelI23Flash_fwd_kernel_traitsILi128ELi128ELi32ELi4ELb0ELb0EN7cutlass10bfloat16_tE19Flash_kernel_traitsILi128ELi128ELi32ELi4ES3_EELb0ELb0ELb0ELb0ELb0ELb1ELb0ELb0EEEvNS_16Flash_fwd_paramsE,"aw",@nobits
	.sectionflags	@""
	.align	16


//--------------------- .nv.shared._ZN5flash16flash_fwd_kernelI23Flash_fwd_kernel_traitsILi128ELi128ELi32ELi4ELb0ELb0EN7cutlass10bfloat16_tE19Flash_kernel_traitsILi128ELi128ELi32ELi4ES3_EELb0ELb0ELb0ELb0ELb1ELb1ELb0ELb0EEEvNS_16Flash_fwd_paramsE --------------------------
	.section	.nv.shared._ZN5flash16flash_fwd_kernelI23Flash_fwd_kernel_traitsILi128ELi128ELi32ELi4ELb0ELb0EN7cutlass10bfloat16_tE19Flash_kernel_traitsILi128ELi128ELi32ELi4ES3_EELb0ELb0ELb0ELb0ELb1ELb1ELb0ELb0EEEvNS_16Flash_fwd_paramsE,"aw",@nobits
	.sectionflags	@""
	.align	16


//--------------------- .nv.shared._ZN5flash16flash_fwd_kernelI23Flash_fwd_kernel_traitsILi128ELi128ELi32ELi4ELb0ELb0EN7cutlass10bfloat16_tE19Flash_kernel_traitsILi128ELi128ELi32ELi4ES3_EELb0ELb0ELb0ELb0ELb0ELb0ELb0ELb0EEEvNS_16Flash_fwd_paramsE --------------------------
	.section	.nv.shared._ZN5flash16flash_fwd_kernelI23Flash_fwd_kernel_traitsILi128ELi128ELi32ELi4ELb0ELb0EN7cutlass10bfloat16_tE19Flash_kernel_traitsILi128ELi128ELi32ELi4ES3_EELb0ELb0ELb0ELb0ELb0ELb0ELb0ELb0EEEvNS_16Flash_fwd_paramsE,"aw",@nobits
	.sectionflags	@""
	.align	16


//--------------------- .nv.shared._ZN5flash16flash_fwd_kernelI23Flash_fwd_kernel_traitsILi128ELi128ELi32ELi4ELb0ELb0EN7cutlass10bfloat16_tE19Flash_kernel_traitsILi128ELi128ELi32ELi4ES3_EELb0ELb0ELb0ELb1ELb0ELb0ELb0ELb0EEEvNS_16Flash_fwd_paramsE --------------------------
	.section	.nv.shared._ZN5flash16flash_fwd_kernelI23Flash_fwd_kernel_traitsILi128ELi128ELi32ELi4ELb0ELb0EN7cutlass10bfloat16_tE19Flash_kernel_traitsILi128ELi128ELi32ELi4ES3_EELb0ELb0ELb0ELb1ELb0ELb0ELb0ELb0EEEvNS_16Flash_fwd_paramsE,"aw",@nobits
	.sectionflags	@""
	.align	16


//--------------------- .nv.shared._ZN5flash16flash_fwd_kernelI23Flash_fwd_kernel_traitsILi128ELi128ELi32ELi4ELb0ELb0EN7cutlass10bfloat16_tE19Flash_kernel_traitsILi128ELi128ELi32ELi4ES3_EELb0ELb0ELb1ELb0ELb0ELb1ELb0ELb0EEEvNS_16Flash_fwd_paramsE --------------------------
	.section	.nv.shared._ZN5flash16flash_fwd_kernelI23Flash_fwd_kernel_traitsILi128ELi128ELi32ELi4ELb0ELb0EN7cutlass10bfloat16_tE19Flash_kernel_traitsILi128ELi128ELi32ELi4ES3_EELb0ELb0ELb1ELb0ELb0ELb1ELb0ELb0EEEvNS_16Flash_fwd_paramsE,"aw",@nobits
	.sectionflags	@""
	.align	16


//--------------------- .nv.shared._ZN5flash16flash_fwd_kernelI23Flash_fwd_kernel_traitsILi128ELi128ELi32ELi4ELb0ELb0EN7cutlass10bfloat16_tE19Flash_kernel_traitsILi128ELi128ELi32ELi4ES3_EELb0ELb0ELb1ELb0ELb0ELb0ELb0ELb0EEEvNS_16Flash_fwd_paramsE --------------------------
	.section	.nv.shared._ZN5flash16flash_fwd_kernelI23Flash_fwd_kernel_traitsILi128ELi128ELi32ELi4ELb0ELb0EN7cutlass10bfloat16_tE19Flash_kernel_traitsILi128ELi128ELi32ELi4ES3_EELb0ELb0ELb1ELb0ELb0ELb0ELb0ELb0EEEvNS_16Flash_fwd_paramsE,"aw",@nobits
	.sectionflags	@""
	.align	16


//--------------------- .nv.shared._ZN5flash16flash_fwd_kernelI23Flash_fwd_kernel_traitsILi128ELi128ELi32ELi4ELb0ELb0EN7cutlass10bfloat16_tE19Flash_kernel_traitsILi128ELi128ELi32ELi4ES3_EELb0ELb0ELb1ELb1ELb0ELb0ELb0ELb0EEEvNS_16Flash_fwd_paramsE --------------------------
	.section	.nv.shared._ZN5flash16flash_fwd_kernelI23Flash_fwd_kernel_traitsILi128ELi128ELi32ELi4ELb0ELb0EN7cutlass10bfloat16_tE19Flash_kernel_traitsILi128ELi128ELi32ELi4ES3_EELb0ELb0ELb1ELb1ELb0ELb0ELb0ELb0EEEvNS_16Flash_fwd_paramsE,"aw",@nobits
	.sectionflags	@""
	.align	16


//--------------------- .nv.shared._ZN5flash16flash_fwd_kernelI23Flash_fwd_kernel_traitsILi128ELi128ELi32ELi4ELb0ELb0EN7cutlass10bfloat16_tE19Flash_kernel_traitsILi128ELi128ELi32ELi4ES3_EELb1ELb0ELb0ELb0ELb0ELb1ELb0ELb0EEEvNS_16Flash_fwd_paramsE --------------------------
	.section	.nv.shared._ZN5flash16flash_fwd_kernelI23Flash_fwd_kernel_traitsILi128ELi128ELi32ELi4ELb0ELb0EN7cutlass10bfloat16_tE19Flash_kernel_traitsILi128ELi128ELi32ELi4ES3_EELb1ELb0ELb0ELb0ELb0ELb1ELb0ELb0EEEvNS_16Flash_fwd_paramsE,"aw",@nobits
	.sectionflags	@""
	.align	16


//--------------------- .nv.shared._ZN5flash16flash_fwd_kernelI23Flash_fwd_kernel_traitsILi128ELi128ELi32ELi4ELb0ELb0EN7cutlass10bfloat16_tE19Flash_kernel_traitsILi128ELi128ELi32ELi4ES3_EELb0ELb0ELb0ELb0ELb0ELb1ELb1ELb0EEEvNS_16Flash_fwd_paramsE --------------------------
	.section	.nv.shared._ZN5flash16flash_fwd_kernelI23Flash_fwd_kernel_traitsILi128ELi128ELi32ELi4ELb0ELb0EN7cutlass10bfloat16_tE19Flash_kernel_traitsILi128ELi128ELi32ELi4ES3_EELb0ELb0ELb0ELb0ELb0ELb1ELb1ELb0EEEvNS_16Flash_fwd_paramsE,"aw",@nobits
	.sectionflags	@""
	.align	16


//--------------------- .nv.shared._ZN5flash16flash_fwd_kernelI23Flash_fwd_kernel_traitsILi128ELi128ELi32ELi4ELb0ELb0EN7cutlass10bfloat16_tE19Flash_kernel_traitsILi128ELi128ELi32ELi4ES3_EELb1ELb0ELb0ELb0ELb0ELb0ELb0ELb0EEEvNS_16Flash_fwd_paramsE --------------------------
	.section	.nv.shared._ZN5flash16flash_fwd_kernelI23Flash_fwd_kernel_traitsILi128ELi128ELi32ELi4ELb0ELb0EN7cutlass10bfloat16_tE19Flash_kernel_traitsILi128ELi128ELi32ELi4ES3_EELb1ELb0ELb0ELb0ELb0ELb0ELb0ELb0EEEvNS_16Flash_fwd_paramsE,"aw",@nobits
	.sectionflags	@""
	.align	16


//--------------------- .nv.shared._ZN5flash16flash_fwd_kernelI23Flash_fwd_kernel_traitsILi128ELi128ELi32ELi4ELb0ELb0EN7cutlass10bfloat16_tE19Flash_kernel_traitsILi128ELi128ELi32ELi4ES3_EELb1ELb0ELb1ELb0ELb0ELb0ELb0ELb0EEEvNS_16Flash_fwd_paramsE --------------------------
	.section	.nv.shared._ZN5flash16flash_fwd_kernelI23Flash_fwd_kernel_traitsILi128ELi128ELi32ELi4ELb0ELb0EN7cutlass10bfloat16_tE19Flash_kernel_traitsILi128ELi128ELi32ELi4ES3_EELb1ELb0ELb1ELb0ELb0ELb0ELb0ELb0EEEvNS_16Flash_fwd_paramsE,"aw",@nobits
	.sectionflags	@""
	.align	16


//--------------------- .nv.shared._ZN5flash16flash_fwd_kernelI23Flash_fwd_kernel_traitsILi128ELi128ELi32ELi4ELb0ELb0EN7cutlass10bfloat16_tE19Flash_kernel_traitsILi128ELi128ELi32ELi4ES3_EELb1ELb0ELb0ELb0ELb1ELb1ELb0ELb0EEEvNS_16Flash_fwd_paramsE --------------------------
	.section	.nv.shared._ZN5flash16flash_fwd_kernelI23Flash_fwd_kernel_traitsILi128ELi128ELi32ELi4ELb0ELb0EN7cutlass10bfloat16_tE19Flash_kernel_traitsILi128ELi128ELi32ELi4ES3_EELb1ELb0ELb0ELb0ELb1ELb1ELb0ELb0EEEvNS_16Flash_fwd_paramsE,"aw",@nobits
	.sectionflags	@""
	.align	16


//--------------------- .nv.shared._ZN5flash16flash_fwd_kernelI23Flash_fwd_kernel_traitsILi128ELi128ELi32ELi4ELb0ELb0EN7cutlass10bfloat16_tE19Flash_kernel_traitsILi128ELi128ELi32ELi4ES3_EELb0ELb0ELb0ELb0ELb1ELb1ELb1ELb0EEEvNS_16Flash_fwd_paramsE --------------------------
	.section	.nv.shared._ZN5flash16flash_fwd_kernelI23Flash_fwd_kernel_traitsILi128ELi128ELi32ELi4ELb0ELb0EN7cutlass10bfloat16_tE19Flash_kernel_traitsILi128ELi128ELi32ELi4ES3_EELb0ELb0ELb0ELb0ELb1ELb1ELb1ELb0EEEvNS_16Flash_fwd_paramsE,"aw",@nobits
	.sectionflags	@""
	.align	16


//--------------------- .nv.shared._ZN5flash16flash_fwd_kernelI23Flash_fwd_kernel_traitsILi128ELi128ELi32ELi4ELb0ELb0EN7cutlass10bfloat16_tE19Flash_kernel_traitsILi128ELi128ELi32ELi4ES3_EELb1ELb0ELb0ELb1ELb0ELb0ELb0ELb0EEEvNS_16Flash_fwd_paramsE --------------------------
	.section	.nv.shared._ZN5flash16flash_fwd_kernelI23Flash_fwd_kernel_traitsILi128ELi128ELi32ELi4ELb0ELb0EN7cutlass10bfloat16_tE19Flash_kernel_traitsILi128ELi128ELi32ELi4ES3_EELb1ELb0ELb0ELb1ELb0ELb0ELb0ELb0EEEvNS_16Flash_fwd_paramsE,"aw",@nobits
	.sectionflags	@""
	.align	16


//--------------------- .nv.shared._ZN5flash16flash_fwd_kernelI23Flash_fwd_kernel_traitsILi128ELi128ELi32ELi4ELb0ELb0EN7cutlass10bfloat16_tE19Flash_kernel_traitsILi128ELi128ELi32ELi4ES3_EELb1ELb0ELb0ELb0ELb0ELb0ELb0ELb1EEEvNS_16Flash_fwd_paramsE --------------------------
	.section	.nv.shared._ZN5flash16flash_fwd_kernelI23Flash_fwd_kernel_traitsILi128ELi128ELi32ELi4ELb0ELb0EN7cutlass10bfloat16_tE19Flash_kernel_traitsILi128ELi128ELi32ELi4ES3_EELb1ELb0ELb0ELb0ELb0ELb0ELb0ELb1EEEvNS_16Flash_fwd_paramsE,"aw",@nobits
	.sectionflags	@""
	.align	16


//--------------------- .nv.shared._ZN5flash16flash_fwd_kernelI23Flash_fwd_kernel_traitsILi128ELi128ELi32ELi4ELb0ELb0EN7cutlass10bfloat16_tE19Flash_kernel_traitsILi128ELi128ELi32ELi4ES3_EELb0ELb0ELb0ELb0ELb0ELb0ELb1ELb0EEEvNS_16Flash_fwd_paramsE --------------------------
	.section	.nv.shared._ZN5flash16flash_fwd_kernelI23Flash_fwd_kernel_traitsILi128ELi128ELi32ELi4ELb0ELb0EN7cutlass10bfloat16_tE19Flash_kernel_traitsILi128ELi128ELi32ELi4ES3_EELb0ELb0ELb0ELb0ELb0ELb0ELb1ELb0EEEvNS_16Flash_fwd_paramsE,"aw",@nobits
	.sectionflags	@""
	.align	16


//--------------------- .nv.shared._ZN5flash16flash_fwd_kernelI23Flash_fwd_kernel_traitsILi128ELi128ELi32ELi4ELb0ELb0EN7cutlass10bfloat16_tE19Flash_kernel_traitsILi128ELi128ELi32ELi4ES3_EELb1ELb0ELb0ELb1ELb0ELb0ELb0ELb1EEEvNS_16Flash_fwd_paramsE --------------------------
	.section	.nv.shared._ZN5flash16flash_fwd_kernelI23Flash_fwd_kernel_traitsILi128ELi128ELi32ELi4ELb0ELb0EN7cutlass10bfloat16_tE19Flash_kernel_traitsILi128ELi128ELi32ELi4ES3_EELb1ELb0ELb0ELb1ELb0ELb0ELb0ELb1EEEvNS_16Flash_fwd_paramsE,"aw",@nobits
	.sectionflags	@""
	.align	16


//--------------------- .nv.shared._ZN5flash16flash_fwd_kernelI23Flash_fwd_kernel_traitsILi128ELi128ELi32ELi4ELb0ELb0EN7cutlass10bfloat16_tE19Flash_kernel_traitsILi128ELi128ELi32ELi4ES3_EELb0ELb0ELb0ELb1ELb0ELb0ELb1ELb0EEEvNS_16Flash_fwd_paramsE --------------------------
	.section	.nv.shared._ZN5flash16flash_fwd_kernelI23Flash_fwd_kernel_traitsILi128ELi128ELi32ELi4ELb0ELb0EN7cutlass10bfloat16_tE19Flash_kernel_traitsILi128ELi128ELi32ELi4ES3_EELb0ELb0ELb0ELb1ELb0ELb0ELb1ELb0EEEvNS_16Flash_fwd_paramsE,"aw",@nobits
	.sectionflags	@""
	.align	16


//--------------------- .nv.shared._ZN5flash16flash_fwd_kernelI23Flash_fwd_kernel_traitsILi128ELi128ELi32ELi4ELb0ELb0EN7cutlass10bfloat16_tE19Flash_kernel_traitsILi128ELi128ELi32ELi4ES3_EELb1ELb0ELb1ELb0ELb0ELb1ELb0ELb0EEEvNS_16Flash_fwd_paramsE --------------------------
	.section	.nv.shared._ZN5flash16flash_fwd_kernelI23Flash_fwd_kernel_traitsILi128ELi128ELi32ELi4ELb0ELb0EN7cutlass10bfloat16_tE19Flash_kernel_traitsILi128ELi128ELi32ELi4ES3_EELb1ELb0ELb1ELb0ELb0ELb1ELb0ELb0EEEvNS_16Flash_fwd_paramsE,"aw",@nobits
	.sectionflags	@""
	.align	16


//--------------------- .nv.shared._ZN5flash16flash_fwd_kernelI23Flash_fwd_kernel_traitsILi128ELi128ELi32ELi4ELb0ELb0EN7cutlass10bfloat16_tE19Flash_kernel_traitsILi128ELi128ELi32ELi4ES3_EELb0ELb0ELb1ELb0ELb0ELb1ELb1ELb0EEEvNS_16Flash_fwd_paramsE --------------------------
	.section	.nv.shared._ZN5flash16flash_fwd_kernelI23Flash_fwd_kernel_traitsILi128ELi128ELi32ELi4ELb0ELb0EN7cutlass10bfloat16_tE19Flash_kernel_traitsILi128ELi128ELi32ELi4ES3_EELb0ELb0ELb1ELb0ELb0ELb1ELb1ELb0EEEvNS_16Flash_fwd_paramsE,"aw",@nobits
	.sectionflags	@""
	.align	16


//--------------------- .nv.shared._ZN5flash16flash_fwd_kernelI23Flash_fwd_kernel_traitsILi128ELi128ELi32ELi4ELb0ELb0EN7cutlass10bfloat16_tE19Flash_kernel_traitsILi128ELi128ELi32ELi4ES3_EELb1ELb0ELb1ELb1ELb0ELb0ELb0ELb0EEEvNS_16Flash_fwd_paramsE --------------------------
	.section	.nv.shared._ZN5flash16flash_fwd_kernelI23Flash_fwd_kernel_traitsILi128ELi128ELi32ELi4ELb0ELb0EN7cutlass10bfloat16_tE19Flash_kernel_traitsILi128ELi128ELi32ELi4ES3_EELb1ELb0ELb1ELb1ELb0ELb0ELb0ELb0EEEvNS_16Flash_fwd_paramsE,"aw",@nobits
	.sectionflags	@""
	.align	16


//--------------------- .nv.shared._ZN5flash16flash_fwd_kernelI23Flash_fwd_kernel_traitsILi128ELi128ELi32ELi4ELb0ELb0EN7cutlass10bfloat16_tE19Flash_kernel_traitsILi128ELi128ELi32ELi4ES3_EELb1ELb0ELb1ELb0ELb0ELb0ELb0ELb1EEEvNS_16Flash_fwd_paramsE --------------------------
	.section	.nv.shared._ZN5flash16flash_fwd_kernelI23Flash_fwd_kernel_traitsILi128ELi128ELi32ELi4ELb0ELb0EN7cutlass10bfloat16_tE19Flash_kernel_traitsILi128ELi128ELi32ELi4ES3_EELb1ELb0ELb1ELb0ELb0ELb0ELb0ELb1EEEvNS_16Flash_fwd_paramsE,"aw",@nobits
	.sectionflags	@""
	.align	16


//--------------------- .nv.shared._ZN5flash16flash_fwd_kernelI23Flash_fwd_kernel_traitsILi128ELi128ELi32ELi4ELb0ELb0EN7cutlass10bfloat16_tE19Flash_kernel_traitsILi128ELi128ELi32ELi4ES3_EELb0ELb0ELb1ELb0ELb0ELb0ELb1ELb0EEEvNS_16Flash_fwd_paramsE --------------------------
	.section	.nv.shared._ZN5flash16flash_fwd_kernelI23Flash_fwd_kernel_traitsILi128ELi128ELi32ELi4ELb0ELb0EN7cutlass10bfloat16_tE19Flash_kernel_traitsILi128ELi128ELi32ELi4ES3_EELb0ELb0ELb1ELb0ELb0ELb0ELb1ELb0EEEvNS_16Flash_fwd_paramsE,"aw",@nobits
	.sectionflags	@""
	.align	16


//--------------------- .nv.shared._ZN5flash16flash_fwd_kernelI23Flash_fwd_kernel_traitsILi128ELi128ELi32ELi4ELb0ELb0EN7cutlass10bfloat16_tE19Flash_kernel_traitsILi128ELi128ELi32ELi4ES3_EELb1ELb0ELb1ELb1ELb0ELb0ELb0ELb1EEEvNS_16Flash_fwd_paramsE --------------------------
	.section	.nv.shared._ZN5flash16flash_fwd_kernelI23Flash_fwd_kernel_traitsILi128ELi128ELi32ELi4ELb0ELb0EN7cutlass10bfloat16_tE19Flash_kernel_traitsILi128ELi128ELi32ELi4ES3_EELb1ELb0ELb1ELb1ELb0ELb0ELb0ELb1EEEvNS_16Flash_fwd_paramsE,"aw",@nobits
	.sectionflags	@""
	.align	16


//--------------------- .nv.shared._ZN5flash16flash_fwd_kernelI23Flash_fwd_kernel_traitsILi128ELi128ELi32ELi4ELb0ELb0EN7cutlass10bfloat16_tE19Flash_kernel_traitsILi128ELi128ELi32ELi4ES3_EELb0ELb0ELb1ELb1ELb0ELb0ELb1ELb0EEEvNS_16Flash_fwd_paramsE --------------------------
	.section	.nv.shared._ZN5flash16flash_fwd_kernelI23Flash_fwd_kernel_traitsILi128ELi128ELi32ELi4ELb0ELb0EN7cutlass10bfloat16_tE19Flash_kernel_traitsILi128ELi128ELi32ELi4ES3_EELb0ELb0ELb1ELb1ELb0ELb0ELb1ELb0EEEvNS_16Flash_fwd_paramsE,"aw",@nobits
	.sectionflags	@""
	.align	16
